// Copyright (c) 2024, Jay Shah, Ganesh Bikshandi, Ying Zhang, Vijay Thakkar, Pradeep Ramani, Tri Dao.
// Splitting the different template instantiations to different files to speed up compilation.
// This file is auto-generated. See "generate_kernels.py"

#include "flash_fwd_launch_template.h"

#ifndef FLASHATTENTION_DISABLE_HDIM64
template void run_mha_fwd_<90, cutlass::bfloat16_t, 64, 512, false, false, true, true>(Flash_fwd_params &params, cudaStream_t stream);
#endif


// ===== COMPILED SASS (sm_90a) =====

	.target	sm_90a

	.elftype	@"ET_EXEC"


//--------------------- .note.nv.tkinfo           --------------------------
	.section	.note.nv.tkinfo,"",@"SHT_NOTE"
	.sectionflags	@"SHF_NOTE_NV_TKINFO"
	.tkinfo
        /*0018*/ 	.word	0x00000002
        /*0030*/ 	.string	""
        /*0030*/ 	.string	"ptxas"
        /*0030*/ 	.string	"Cuda compilation tools, release 13.0, V13.0.88"
        /*0030*/ 	.string	"Build cuda_13.0.r13.0/compiler.36424714_0"
        /*0030*/ 	.string	"-arch sm_90a -m 64 "



//--------------------- .note.nv.cuinfo           --------------------------
	.section	.note.nv.cuinfo,"",@"SHT_NOTE"
	.sectionflags	@"SHF_NOTE_NV_CUINFO"
        /*0018*/ 	.short	0x0002
        /*001a*/ 	.short	0x005a
        /*001c*/ 	.short	0x0082
	.zero		2


//--------------------- .nv.info                  --------------------------
	.section	.nv.info,"",@"SHT_CUDA_INFO"
	.align	4


	//----- nvinfo : EIATTR_REGCOUNT
	.align		4
        /*0000*/ 	.byte	0x04, 0x2f
        /*0002*/ 	.short	(.L_20 - .L_19)
	.align		4
.L_19:
        /*0004*/ 	.word	index@(_ZN7cutlass13device_kernelIN5flash11enable_sm90INS1_16FlashAttnFwdSm90INS1_25CollectiveMainloopFwdSm90ILi2EN4cute5tupleIJNS5_1CILi1EEES8_S8_EEENS6_IJNS7_ILi64EEESA_SA_EEELi512ENS_10bfloat16_tEfNS_4arch4Sm90ELb1ELb0ELb1ELb1ELb0ELb1ELb1ELb0ELb0ELb1ELb0ELb0EEENS1_21CollectiveEpilogueFwdINS6_IJSA_NS7_ILi512EEESA_EEES9_SC_SE_Li256ELb1ELb1ELb0ELb0EEENS1_36VarlenDynamicPersistentTileSchedulerILi64ELi64ELi256ELi128ELb0ELb1ELb1ELb1ELb1ELb1EEEEEEEEEvNT_6ParamsE)
        /*0008*/ 	.word	0x000000a8


	//----- nvinfo : EIATTR_FRAME_SIZE
	.align		4
.L_20:
        /*000c*/ 	.byte	0x04, 0x11
        /*000e*/ 	.short	(.L_22 - .L_21)
	.align		4
.L_21:
        /*0010*/ 	.word	index@(_ZN7cutlass13device_kernelIN5flash11enable_sm90INS1_16FlashAttnFwdSm90INS1_25CollectiveMainloopFwdSm90ILi2EN4cute5tupleIJNS5_1CILi1EEES8_S8_EEENS6_IJNS7_ILi64EEESA_SA_EEELi512ENS_10bfloat16_tEfNS_4arch4Sm90ELb1ELb0ELb1ELb1ELb0ELb1ELb1ELb0ELb0ELb1ELb0ELb0EEENS1_21CollectiveEpilogueFwdINS6_IJSA_NS7_ILi512EEESA_EEES9_SC_SE_Li256ELb1ELb1ELb0ELb0EEENS1_36VarlenDynamicPersistentTileSchedulerILi64ELi64ELi256ELi128ELb0ELb1ELb1ELb1ELb1ELb1EEEEEEEEEvNT_6ParamsE)
        /*0014*/ 	.word	0x00000070


	//----- nvinfo : EIATTR_REGCOUNT
	.align		4
.L_22:
        /*0018*/ 	.byte	0x04, 0x2f
        /*001a*/ 	.short	(.L_24 - .L_23)
	.align		4
.L_23:
        /*001c*/ 	.word	index@(_ZN7cutlass13device_kernelIN5flash11enable_sm90INS1_16FlashAttnFwdSm90INS1_25CollectiveMainloopFwdSm90ILi2EN4cute5tupleIJNS5_1CILi1EEES8_S8_EEENS6_IJNS7_ILi64EEESA_SA_EEELi512ENS_10bfloat16_tEfNS_4arch4Sm90ELb1ELb0ELb1ELb1ELb0ELb0ELb1ELb0ELb0ELb1ELb0ELb0EEENS1_21CollectiveEpilogueFwdINS6_IJSA_NS7_ILi512EEESA_EEES9_SC_SE_Li256ELb1ELb1ELb0ELb0EEENS1_36VarlenDynamicPersistentTileSchedulerILi64ELi64ELi256ELi128ELb0ELb1ELb1ELb1ELb1ELb1EEEEEEEEEvNT_6ParamsE)
        /*0020*/ 	.word	0x000000a8


	//----- nvinfo : EIATTR_FRAME_SIZE
	.align		4
.L_24:
        /*0024*/ 	.byte	0x04, 0x11
        /*0026*/ 	.short	(.L_26 - .L_25)
	.align		4
.L_25:
        /*0028*/ 	.word	index@(_ZN7cutlass13device_kernelIN5flash11enable_sm90INS1_16FlashAttnFwdSm90INS1_25CollectiveMainloopFwdSm90ILi2EN4cute5tupleIJNS5_1CILi1EEES8_S8_EEENS6_IJNS7_ILi64EEESA_SA_EEELi512ENS_10bfloat16_tEfNS_4arch4Sm90ELb1ELb0ELb1ELb1ELb0ELb0ELb1ELb0ELb0ELb1ELb0ELb0EEENS1_21CollectiveEpilogueFwdINS6_IJSA_NS7_ILi512EEESA_EEES9_SC_SE_Li256ELb1ELb1ELb0ELb0EEENS1_36VarlenDynamicPersistentTileSchedulerILi64ELi64ELi256ELi128ELb0ELb1ELb1ELb1ELb1ELb1EEEEEEEEEvNT_6ParamsE)
        /*002c*/ 	.word	0x00000068


	//----- nvinfo : EIATTR_REGCOUNT
	.align		4
.L_26:
        /*0030*/ 	.byte	0x04, 0x2f
        /*0032*/ 	.short	(.L_28 - .L_27)
	.align		4
.L_27:
        /*0034*/ 	.word	index@(_ZN7cutlass13device_kernelIN5flash11enable_sm90INS1_16FlashAttnFwdSm90INS1_25CollectiveMainloopFwdSm90ILi2EN4cute5tupleIJNS5_1CILi1EEES8_S8_EEENS6_IJNS7_ILi64EEESA_SA_EEELi512ENS_10bfloat16_tEfNS_4arch4Sm90ELb1ELb0ELb1ELb1ELb0ELb1ELb0ELb0ELb0ELb1ELb0ELb0EEENS1_21CollectiveEpilogueFwdINS6_IJSA_NS7_ILi512EEESA_EEES9_SC_SE_Li256ELb1ELb1ELb0ELb0EEENS1_36VarlenDynamicPersistentTileSchedulerILi64ELi64ELi256ELi128ELb0ELb1ELb1ELb1ELb1ELb1EEEEEEEEEvNT_6ParamsE)
        /*0038*/ 	.word	0x000000a8


	//----- nvinfo : EIATTR_FRAME_SIZE
	.align		4
.L_28:
        /*003c*/ 	.byte	0x04, 0x11
        /*003e*/ 	.short	(.L_30 - .L_29)
	.align		4
.L_29:
        /*0040*/ 	.word	index@(_ZN7cutlass13device_kernelIN5flash11enable_sm90INS1_16FlashAttnFwdSm90INS1_25CollectiveMainloopFwdSm90ILi2EN4cute5tupleIJNS5_1CILi1EEES8_S8_EEENS6_IJNS7_ILi64EEESA_SA_EEELi512ENS_10bfloat16_tEfNS_4arch4Sm90ELb1ELb0ELb1ELb1ELb0ELb1ELb0ELb0ELb0ELb1ELb0ELb0EEENS1_21CollectiveEpilogueFwdINS6_IJSA_NS7_ILi512EEESA_EEES9_SC_SE_Li256ELb1ELb1ELb0ELb0EEENS1_36VarlenDynamicPersistentTileSchedulerILi64ELi64ELi256ELi128ELb0ELb1ELb1ELb1ELb1ELb1EEEEEEEEEvNT_6ParamsE)
        /*0044*/ 	.word	0x00000060


	//----- nvinfo : EIATTR_REGCOUNT
	.align		4
.L_30:
        /*0048*/ 	.byte	0x04, 0x2f
        /*004a*/ 	.short	(.L_32 - .L_31)
	.align		4
.L_31:
        /*004c*/ 	.word	index@(_ZN7cutlass13device_kernelIN5flash11enable_sm90INS1_16FlashAttnFwdSm90INS1_25CollectiveMainloopFwdSm90ILi2EN4cute5tupleIJNS5_1CILi1EEES8_S8_EEENS6_IJNS7_ILi64EEESA_SA_EEELi512ENS_10bfloat16_tEfNS_4arch4Sm90ELb1ELb0ELb1ELb1ELb0ELb0ELb0ELb0ELb0ELb1ELb0ELb0EEENS1_21CollectiveEpilogueFwdINS6_IJSA_NS7_ILi512EEESA_EEES9_SC_SE_Li256ELb1ELb1ELb0ELb0EEENS1_36VarlenDynamicPersistentTileSchedulerILi64ELi64ELi256ELi128ELb0ELb1ELb1ELb1ELb1ELb1EEEEEEEEEvNT_6ParamsE)
        /*0050*/ 	.word	0x000000a8


	//----- nvinfo : EIATTR_FRAME_SIZE
	.align		4
.L_32:
        /*0054*/ 	.byte	0x04, 0x11
        /*0056*/ 	.short	(.L_34 - .L_33)
	.align		4
.L_33:
        /*0058*/ 	.word	index@(_ZN7cutlass13device_kernelIN5flash11enable_sm90INS1_16FlashAttnFwdSm90INS1_25CollectiveMainloopFwdSm90ILi2EN4cute5tupleIJNS5_1CILi1EEES8_S8_EEENS6_IJNS7_ILi64EEESA_SA_EEELi512ENS_10bfloat16_tEfNS_4arch4Sm90ELb1ELb0ELb1ELb1ELb0ELb0ELb0ELb0ELb0ELb1ELb0ELb0EEENS1_21CollectiveEpilogueFwdINS6_IJSA_NS7_ILi512EEESA_EEES9_SC_SE_Li256ELb1ELb1ELb0ELb0EEENS1_36VarlenDynamicPersistentTileSchedulerILi64ELi64ELi256ELi128ELb0ELb1ELb1ELb1ELb1ELb1EEEEEEEEEvNT_6ParamsE)
        /*005c*/ 	.word	0x00000058


	//----- nvinfo : EIATTR_REGCOUNT
	.align		4
.L_34:
        /*0060*/ 	.byte	0x04, 0x2f
        /*0062*/ 	.short	(.L_36 - .L_35)
	.align		4
.L_35:
        /*0064*/ 	.word	index@(_ZN7cutlass13device_kernelIN5flash11enable_sm90INS1_16FlashAttnFwdSm90INS1_25CollectiveMainloopFwdSm90ILi2EN4cute5tupleIJNS5_1CILi1EEES8_S8_EEENS6_IJNS7_ILi64EEESA_SA_EEELi512ENS_10bfloat16_tEfNS_4arch4Sm90ELb1ELb0ELb1ELb0ELb0ELb0ELb1ELb0ELb0ELb1ELb0ELb0EEENS1_21CollectiveEpilogueFwdINS6_IJSA_NS7_ILi512EEESA_EEES9_SC_SE_Li256ELb0ELb1ELb0ELb0EEENS1_30DynamicPersistentTileSchedulerILi256ELi128ELb0ELb1ELb1EEEEEEEEEvNT_6ParamsE)
        /*0068*/ 	.word	0x000000a8


	//----- nvinfo : EIATTR_FRAME_SIZE
	.align		4
.L_36:
        /*006c*/ 	.byte	0x04, 0x11
        /*006e*/ 	.short	(.L_38 - .L_37)
	.align		4
.L_37:
        /*0070*/ 	.word	index@(_ZN7cutlass13device_kernelIN5flash11enable_sm90INS1_16FlashAttnFwdSm90INS1_25CollectiveMainloopFwdSm90ILi2EN4cute5tupleIJNS5_1CILi1EEES8_S8_EEENS6_IJNS7_ILi64EEESA_SA_EEELi512ENS_10bfloat16_tEfNS_4arch4Sm90ELb1ELb0ELb1ELb0ELb0ELb0ELb1ELb0ELb0ELb1ELb0ELb0EEENS1_21CollectiveEpilogueFwdINS6_IJSA_NS7_ILi512EEESA_EEES9_SC_SE_Li256ELb0ELb1ELb0ELb0EEENS1_30DynamicPersistentTileSchedulerILi256ELi128ELb0ELb1ELb1EEEEEEEEEvNT_6ParamsE)
        /*0074*/ 	.word	0x00000048


	//----- nvinfo : EIATTR_REGCOUNT
	.align		4
.L_38:
        /*0078*/ 	.byte	0x04, 0x2f
        /*007a*/ 	.short	(.L_40 - .L_39)
	.align		4
.L_39:
        /*007c*/ 	.word	index@(_ZN7cutlass13device_kernelIN5flash11enable_sm90INS1_16FlashAttnFwdSm90INS1_25CollectiveMainloopFwdSm90ILi2EN4cute5tupleIJNS5_1CILi1EEES8_S8_EEENS6_IJNS7_ILi64EEESA_SA_EEELi512ENS_10bfloat16_tEfNS_4arch4Sm90ELb1ELb0ELb1ELb0ELb0ELb0ELb0ELb0ELb0ELb1ELb0ELb0EEENS1_21CollectiveEpilogueFwdINS6_IJSA_NS7_ILi512EEESA_EEES9_SC_SE_Li256ELb0ELb1ELb0ELb0EEENS1_30DynamicPersistentTileSchedulerILi256ELi128ELb0ELb1ELb1EEEEEEEEEvNT_6ParamsE)
        /*0080*/ 	.word	0x000000a8


	//----- nvinfo : EIATTR_FRAME_SIZE
	.align		4
.L_40:
        /*0084*/ 	.byte	0x04, 0x11
        /*0086*/ 	.short	(.L_42 - .L_41)
	.align		4
.L_41:
        /*0088*/ 	.word	index@(_ZN7cutlass13device_kernelIN5flash11enable_sm90INS1_16FlashAttnFwdSm90INS1_25CollectiveMainloopFwdSm90ILi2EN4cute5tupleIJNS5_1CILi1EEES8_S8_EEENS6_IJNS7_ILi64EEESA_SA_EEELi512ENS_10bfloat16_tEfNS_4arch4Sm90ELb1ELb0ELb1ELb0ELb0ELb0ELb0ELb0ELb0ELb1ELb0ELb0EEENS1_21CollectiveEpilogueFwdINS6_IJSA_NS7_ILi512EEESA_EEES9_SC_SE_Li256ELb0ELb1ELb0ELb0EEENS1_30DynamicPersistentTileSchedulerILi256ELi128ELb0ELb1ELb1EEEEEEEEEvNT_6ParamsE)
        /*008c*/ 	.word	0x00000028


	//----- nvinfo : EIATTR_REGCOUNT
	.align		4
.L_42:
        /*0090*/ 	.byte	0x04, 0x2f
        /*0092*/ 	.short	(.L_44 - .L_43)
	.align		4
.L_43:
        /*0094*/ 	.word	index@(_ZN7cutlass13device_kernelIN5flash11enable_sm90INS1_16FlashAttnFwdSm90INS1_25CollectiveMainloopFwdSm90ILi2EN4cute5tupleIJNS5_1CILi1EEES8_S8_EEENS6_IJNS7_ILi64EEESA_SA_EEELi512ENS_10bfloat16_tEfNS_4arch4Sm90ELb0ELb1ELb1ELb1ELb0ELb1ELb1ELb0ELb0ELb1ELb0ELb0EEENS1_21CollectiveEpilogueFwdINS6_IJSA_NS7_ILi512EEESA_EEES9_SC_SE_Li256ELb1ELb1ELb0ELb0EEENS1_36VarlenDynamicPersistentTileSchedulerILi64ELi64ELi256ELi128ELb0ELb1ELb1ELb1ELb0ELb1EEEEEEEEEvNT_6ParamsE)
        /*0098*/ 	.word	0x000000a8


	//----- nvinfo : EIATTR_FRAME_SIZE
	.align		4
.L_44:
        /*009c*/ 	.byte	0x04, 0x11
        /*009e*/ 	.short	(.L_46 - .L_45)
	.align		4
.L_45:
        /*00a0*/ 	.word	index@($_ZN7cutlass13device_kernelIN5flash11enable_sm90INS1_16FlashAttnFwdSm90INS1_25CollectiveMainloopFwdSm90ILi2EN4cute5tupleIJNS5_1CILi1EEES8_S8_EEENS6_IJNS7_ILi64EEESA_SA_EEELi512ENS_10bfloat16_tEfNS_4arch4Sm90ELb0ELb1ELb1ELb1ELb0ELb1ELb1ELb0ELb0ELb1ELb0ELb0EEENS1_21CollectiveEpilogueFwdINS6_IJSA_NS7_ILi512EEESA_EEES9_SC_SE_Li256ELb1ELb1ELb0ELb0EEENS1_36VarlenDynamicPersistentTileSchedulerILi64ELi64ELi256ELi128ELb0ELb1ELb1ELb1ELb0ELb1EEEEEEEEEvNT_6ParamsE$_ZZN5flash25CollectiveMainloopFwdSm90ILi2EN4cute5tupleIJNS1_1CILi1EEES4_S4_EEENS2_IJNS3_ILi64EEES6_S6_EEELi512EN7cutlass10bfloat16_tEfNS8_4arch4Sm90ELb0ELb1ELb1ELb1ELb0ELb1ELb1ELb0ELb0ELb1ELb0ELb0EE3mmaINS_16FlashAttnFwdSm90ISC_NS_21CollectiveEpilogueFwdINS2_IJS6_NS3_ILi512EEES6_EEES5_S9_SB_Li256ELb1ELb1ELb0ELb0EEENS_36VarlenDynamicPersistentTileSchedulerILi64ELi64ELi256ELi128ELb0ELb1ELb1ELb1ELb0ELb1EEEE13SharedStorageENS1_6TensorINS1_11ArrayEngineIfLm128EEENS1_6LayoutINS2_IJNS2_IJNS3_ILi2EEESR_NS3_ILi32EEEEEES4_S4_EEENS2_IJNS2_IJS4_SR_NS3_ILi4EEEEEENS3_ILi0EEESX_EEEEEEENS_7SoftmaxILi2ELi0EEEEEbRKNSC_6ParamsENS8_25PipelineTmaAsyncNoClusterILi2ENS8_16PipelineTmaAsyncILi2EEEEES19_RNS8_13PipelineStateILj2EEERT0_RT1_iRiRKNS_16SeqlenInfoQKNewKILb1ELb1EEENS2_IJiiiiEEERT_ENKUliT_T0_T1_E_clIZSD_ISM_S10_S12_EbS15_S19_S19_S1C_S1E_S1G_iS1H_S1L_S1M_S1O_EUlRS1P_iE0_NS3_ILb1EEES1W_EEDaiS1P_S1Q_S1R_)
        /*00a4*/ 	.word	0x000004b0


	//----- nvinfo : EIATTR_FRAME_SIZE
	.align		4
.L_46:
        /*00a8*/ 	.byte	0x04, 0x11
        /*00aa*/ 	.short	(.L_48 - .L_47)
	.align		4
.L_47:
        /*00ac*/ 	.word	index@(_ZN7cutlass13device_kernelIN5flash11enable_sm90INS1_16FlashAttnFwdSm90INS1_25CollectiveMainloopFwdSm90ILi2EN4cute5tupleIJNS5_1CILi1EEES8_S8_EEENS6_IJNS7_ILi64EEESA_SA_EEELi512ENS_10bfloat16_tEfNS_4arch4Sm90ELb0ELb1ELb1ELb1ELb0ELb1ELb1ELb0ELb0ELb1ELb0ELb0EEENS1_21CollectiveEpilogueFwdINS6_IJSA_NS7_ILi512EEESA_EEES9_SC_SE_Li256ELb1ELb1ELb0ELb0EEENS1_36VarlenDynamicPersistentTileSchedulerILi64ELi64ELi256ELi128ELb0ELb1ELb1ELb1ELb0ELb1EEEEEEEEEvNT_6ParamsE)
        /*00b0*/ 	.word	0x000004b0


	//----- nvinfo : EIATTR_REGCOUNT
	.align		4
.L_48:
        /*00b4*/ 	.byte	0x04, 0x2f
        /*00b6*/ 	.short	(.L_50 - .L_49)
	.align		4
.L_49:
        /*00b8*/ 	.word	index@(_ZN7cutlass13device_kernelIN5flash11enable_sm90INS1_16FlashAttnFwdSm90INS1_25CollectiveMainloopFwdSm90ILi2EN4cute5tupleIJNS5_1CILi1EEES8_S8_EEENS6_IJNS7_ILi64EEESA_SA_EEELi512ENS_10bfloat16_tEfNS_4arch4Sm90ELb0ELb1ELb1ELb1ELb0ELb0ELb1ELb0ELb0ELb1ELb0ELb0EEENS1_21CollectiveEpilogueFwdINS6_IJSA_NS7_ILi512EEESA_EEES9_SC_SE_Li256ELb1ELb1ELb0ELb0EEENS1_36VarlenDynamicPersistentTileSchedulerILi64ELi64ELi256ELi128ELb0ELb1ELb1ELb1ELb0ELb1EEEEEEEEEvNT_6ParamsE)
        /*00bc*/ 	.word	0x000000a8


	//----- nvinfo : EIATTR_FRAME_SIZE
	.align		4
.L_50:
        /*00c0*/ 	.byte	0x04, 0x11
        /*00c2*/ 	.short	(.L_52 - .L_51)
	.align		4
.L_51:
        /*00c4*/ 	.word	index@($_ZN7cutlass13device_kernelIN5flash11enable_sm90INS1_16FlashAttnFwdSm90INS1_25CollectiveMainloopFwdSm90ILi2EN4cute5tupleIJNS5_1CILi1EEES8_S8_EEENS6_IJNS7_ILi64EEESA_SA_EEELi512ENS_10bfloat16_tEfNS_4arch4Sm90ELb0ELb1ELb1ELb1ELb0ELb0ELb1ELb0ELb0ELb1ELb0ELb0EEENS1_21CollectiveEpilogueFwdINS6_IJSA_NS7_ILi512EEESA_EEES9_SC_SE_Li256ELb1ELb1ELb0ELb0EEENS1_36VarlenDynamicPersistentTileSchedulerILi64ELi64ELi256ELi128ELb0ELb1ELb1ELb1ELb0ELb1EEEEEEEEEvNT_6ParamsE$_ZZN5flash25CollectiveMainloopFwdSm90ILi2EN4cute5tupleIJNS1_1CILi1EEES4_S4_EEENS2_IJNS3_ILi64EEES6_S6_EEELi512EN7cutlass10bfloat16_tEfNS8_4arch4Sm90ELb0ELb1ELb1ELb1ELb0ELb0ELb1ELb0ELb0ELb1ELb0ELb0EE3mmaINS_16FlashAttnFwdSm90ISC_NS_21CollectiveEpilogueFwdINS2_IJS6_NS3_ILi512EEES6_EEES5_S9_SB_Li256ELb1ELb1ELb0ELb0EEENS_36VarlenDynamicPersistentTileSchedulerILi64ELi64ELi256ELi128ELb0ELb1ELb1ELb1ELb0ELb1EEEE13SharedStorageENS1_6TensorINS1_11ArrayEngineIfLm128EEENS1_6LayoutINS2_IJNS2_IJNS3_ILi2EEESR_NS3_ILi32EEEEEES4_S4_EEENS2_IJNS2_IJS4_SR_NS3_ILi4EEEEEENS3_ILi0EEESX_EEEEEEENS_7SoftmaxILi2ELi0EEEEEbRKNSC_6ParamsENS8_25PipelineTmaAsyncNoClusterILi2ENS8_16PipelineTmaAsyncILi2EEEEES19_RNS8_13PipelineStateILj2EEERT0_RT1_iRiRKNS_16SeqlenInfoQKNewKILb1ELb0EEENS2_IJiiiiEEERT_ENKUliT_T0_T1_E_clIZSD_ISM_S10_S12_EbS15_S19_S19_S1C_S1E_S1G_iS1H_S1L_S1M_S1O_EUlRS1P_iE0_NS3_ILb1EEES1W_EEDaiS1P_S1Q_S1R_)
        /*00c8*/ 	.word	0x000004b0


	//----- nvinfo : EIATTR_FRAME_SIZE
	.align		4
.L_52:
        /*00cc*/ 	.byte	0x04, 0x11
        /*00ce*/ 	.short	(.L_54 - .L_53)
	.align		4
.L_53:
        /*00d0*/ 	.word	index@(_ZN7cutlass13device_kernelIN5flash11enable_sm90INS1_16FlashAttnFwdSm90INS1_25CollectiveMainloopFwdSm90ILi2EN4cute5tupleIJNS5_1CILi1EEES8_S8_EEENS6_IJNS7_ILi64EEESA_SA_EEELi512ENS_10bfloat16_tEfNS_4arch4Sm90ELb0ELb1ELb1ELb1ELb0ELb0ELb1ELb0ELb0ELb1ELb0ELb0EEENS1_21CollectiveEpilogueFwdINS6_IJSA_NS7_ILi512EEESA_EEES9_SC_SE_Li256ELb1ELb1ELb0ELb0EEENS1_36VarlenDynamicPersistentTileSchedulerILi64ELi64ELi256ELi128ELb0ELb1ELb1ELb1ELb0ELb1EEEEEEEEEvNT_6ParamsE)
        /*00d4*/ 	.word	0x000004b0


	//----- nvinfo : EIATTR_REGCOUNT
	.align		4
.L_54:
        /*00d8*/ 	.byte	0x04, 0x2f
        /*00da*/ 	.short	(.L_56 - .L_55)
	.align		4
.L_55:
        /*00dc*/ 	.word	index@(_ZN7cutlass13device_kernelIN5flash11enable_sm90INS1_16FlashAttnFwdSm90INS1_25CollectiveMainloopFwdSm90ILi2EN4cute5tupleIJNS5_1CILi1EEES8_S8_EEENS6_IJNS7_ILi64EEESA_SA_EEELi512ENS_10bfloat16_tEfNS_4arch4Sm90ELb0ELb1ELb1ELb1ELb0ELb1ELb0ELb0ELb0ELb1ELb0ELb0EEENS1_21CollectiveEpilogueFwdINS6_IJSA_NS7_ILi512EEESA_EEES9_SC_SE_Li256ELb1ELb1ELb0ELb0EEENS1_36VarlenDynamicPersistentTileSchedulerILi64ELi64ELi256ELi128ELb0ELb1ELb1ELb1ELb0ELb1EEEEEEEEEvNT_6ParamsE)
        /*00e0*/ 	.word	0x000000a8


	//----- nvinfo : EIATTR_FRAME_SIZE
	.align		4
.L_56:
        /*00e4*/ 	.byte	0x04, 0x11
        /*00e6*/ 	.short	(.L_58 - .L_57)
	.align		4
.L_57:
        /*00e8*/ 	.word	index@(_ZN7cutlass13device_kernelIN5flash11enable_sm90INS1_16FlashAttnFwdSm90INS1_25CollectiveMainloopFwdSm90ILi2EN4cute5tupleIJNS5_1CILi1EEES8_S8_EEENS6_IJNS7_ILi64EEESA_SA_EEELi512ENS_10bfloat16_tEfNS_4arch4Sm90ELb0ELb1ELb1ELb1ELb0ELb1ELb0ELb0ELb0ELb1ELb0ELb0EEENS1_21CollectiveEpilogueFwdINS6_IJSA_NS7_ILi512EEESA_EEES9_SC_SE_Li256ELb1ELb1ELb0ELb0EEENS1_36VarlenDynamicPersistentTileSchedulerILi64ELi64ELi256ELi128ELb0ELb1ELb1ELb1ELb0ELb1EEEEEEEEEvNT_6ParamsE)
        /*00ec*/ 	.word	0x00000050


	//----- nvinfo : EIATTR_REGCOUNT
	.align		4
.L_58:
        /*00f0*/ 	.byte	0x04, 0x2f
        /*00f2*/ 	.short	(.L_60 - .L_59)
	.align		4
.L_59:
        /*00f4*/ 	.word	index@(_ZN7cutlass13device_kernelIN5flash11enable_sm90INS1_16FlashAttnFwdSm90INS1_25CollectiveMainloopFwdSm90ILi2EN4cute5tupleIJNS5_1CILi1EEES8_S8_EEENS6_IJNS7_ILi64EEESA_SA_EEELi512ENS_10bfloat16_tEfNS_4arch4Sm90ELb0ELb1ELb1ELb1ELb0ELb0ELb0ELb0ELb0ELb1ELb0ELb0EEENS1_21CollectiveEpilogueFwdINS6_IJSA_NS7_ILi512EEESA_EEES9_SC_SE_Li256ELb1ELb1ELb0ELb0EEENS1_36VarlenDynamicPersistentTileSchedulerILi64ELi64ELi256ELi128ELb0ELb1ELb1ELb1ELb0ELb1EEEEEEEEEvNT_6ParamsE)
        /*00f8*/ 	.word	0x000000a8


	//----- nvinfo : EIATTR_FRAME_SIZE
	.align		4
.L_60:
        /*00fc*/ 	.byte	0x04, 0x11
        /*00fe*/ 	.short	(.L_62 - .L_61)
	.align		4
.L_61:
        /*0100*/ 	.word	index@(_ZN7cutlass13device_kernelIN5flash11enable_sm90INS1_16FlashAttnFwdSm90INS1_25CollectiveMainloopFwdSm90ILi2EN4cute5tupleIJNS5_1CILi1EEES8_S8_EEENS6_IJNS7_ILi64EEESA_SA_EEELi512ENS_10bfloat16_tEfNS_4arch4Sm90ELb0ELb1ELb1ELb1ELb0ELb0ELb0ELb0ELb0ELb1ELb0ELb0EEENS1_21CollectiveEpilogueFwdINS6_IJSA_NS7_ILi512EEESA_EEES9_SC_SE_Li256ELb1ELb1ELb0ELb0EEENS1_36VarlenDynamicPersistentTileSchedulerILi64ELi64ELi256ELi128ELb0ELb1ELb1ELb1ELb0ELb1EEEEEEEEEvNT_6ParamsE)
        /*0104*/ 	.word	0x00000048


	//----- nvinfo : EIATTR_REGCOUNT
	.align		4
.L_62:
        /*0108*/ 	.byte	0x04, 0x2f
        /*010a*/ 	.short	(.L_64 - .L_63)
	.align		4
.L_63:
        /*010c*/ 	.word	index@(_ZN7cutlass13device_kernelIN5flash11enable_sm90INS1_16FlashAttnFwdSm90INS1_25CollectiveMainloopFwdSm90ILi2EN4cute5tupleIJNS5_1CILi1EEES8_S8_EEENS6_IJNS7_ILi64EEESA_SA_EEELi512ENS_10bfloat16_tEfNS_4arch4Sm90ELb0ELb1ELb1ELb0ELb0ELb0ELb1ELb0ELb0ELb1ELb0ELb0EEENS1_21CollectiveEpilogueFwdINS6_IJSA_NS7_ILi512EEESA_EEES9_SC_SE_Li256ELb0ELb1ELb0ELb0EEENS1_30DynamicPersistentTileSchedulerILi256ELi128ELb0ELb1ELb1EEEEEEEEEvNT_6ParamsE)
        /*0110*/ 	.word	0x000000a8


	//----- nvinfo : EIATTR_FRAME_SIZE
	.align		4
.L_64:
        /*0114*/ 	.byte	0x04, 0x11
        /*0116*/ 	.short	(.L_66 - .L_65)
	.align		4
.L_65:
        /*0118*/ 	.word	index@($_ZN7cutlass13device_kernelIN5flash11enable_sm90INS1_16FlashAttnFwdSm90INS1_25CollectiveMainloopFwdSm90ILi2EN4cute5tupleIJNS5_1CILi1EEES8_S8_EEENS6_IJNS7_ILi64EEESA_SA_EEELi512ENS_10bfloat16_tEfNS_4arch4Sm90ELb0ELb1ELb1ELb0ELb0ELb0ELb1ELb0ELb0ELb1ELb0ELb0EEENS1_21CollectiveEpilogueFwdINS6_IJSA_NS7_ILi512EEESA_EEES9_SC_SE_Li256ELb0ELb1ELb0ELb0EEENS1_30DynamicPersistentTileSchedulerILi256ELi128ELb0ELb1ELb1EEEEEEEEEvNT_6ParamsE$_ZZN5flash25CollectiveMainloopFwdSm90ILi2EN4cute5tupleIJNS1_1CILi1EEES4_S4_EEENS2_IJNS3_ILi64EEES6_S6_EEELi512EN7cutlass10bfloat16_tEfNS8_4arch4Sm90ELb0ELb1ELb1ELb0ELb0ELb0ELb1ELb0ELb0ELb1ELb0ELb0EE3mmaINS_16FlashAttnFwdSm90ISC_NS_21CollectiveEpilogueFwdINS2_IJS6_NS3_ILi512EEES6_EEES5_S9_SB_Li256ELb0ELb1ELb0ELb0EEENS_30DynamicPersistentTileSchedulerILi256ELi128ELb0ELb1ELb1EEEE13SharedStorageENS1_6TensorINS1_11ArrayEngineIfLm128EEENS1_6LayoutINS2_IJNS2_IJNS3_ILi2EEESR_NS3_ILi32EEEEEES4_S4_EEENS2_IJNS2_IJS4_SR_NS3_ILi4EEEEEENS3_ILi0EEESX_EEEEEEENS_7SoftmaxILi2ELi0EEEEEbRKNSC_6ParamsENS8_25PipelineTmaAsyncNoClusterILi2ENS8_16PipelineTmaAsyncILi2EEEEES19_RNS8_13PipelineStateILj2EEERT0_RT1_iRiRKNS_16SeqlenInfoQKNewKILb0ELb0EEENS2_IJiiiiEEERT_ENKUliT_T0_T1_E_clIZSD_ISM_S10_S12_EbS15_S19_S19_S1C_S1E_S1G_iS1H_S1L_S1M_S1O_EUlRS1P_iE0_NS3_ILb1EEES1W_EEDaiS1P_S1Q_S1R_)
        /*011c*/ 	.word	0x00000490


	//----- nvinfo : EIATTR_FRAME_SIZE
	.align		4
.L_66:
        /*0120*/ 	.byte	0x04, 0x11
        /*0122*/ 	.short	(.L_68 - .L_67)
	.align		4
.L_67:
        /*0124*/ 	.word	index@(_ZN7cutlass13device_kernelIN5flash11enable_sm90INS1_16FlashAttnFwdSm90INS1_25CollectiveMainloopFwdSm90ILi2EN4cute5tupleIJNS5_1CILi1EEES8_S8_EEENS6_IJNS7_ILi64EEESA_SA_EEELi512ENS_10bfloat16_tEfNS_4arch4Sm90ELb0ELb1ELb1ELb0ELb0ELb0ELb1ELb0ELb0ELb1ELb0ELb0EEENS1_21CollectiveEpilogueFwdINS6_IJSA_NS7_ILi512EEESA_EEES9_SC_SE_Li256ELb0ELb1ELb0ELb0EEENS1_30DynamicPersistentTileSchedulerILi256ELi128ELb0ELb1ELb1EEEEEEEEEvNT_6ParamsE)
        /*0128*/ 	.word	0x00000490


	//----- nvinfo : EIATTR_REGCOUNT
	.align		4
.L_68:
        /*012c*/ 	.byte	0x04, 0x2f
        /*012e*/ 	.short	(.L_70 - .L_69)
	.align		4
.L_69:
        /*0130*/ 	.word	index@(_ZN7cutlass13device_kernelIN5flash11enable_sm90INS1_16FlashAttnFwdSm90INS1_25CollectiveMainloopFwdSm90ILi2EN4cute5tupleIJNS5_1CILi1EEES8_S8_EEENS6_IJNS7_ILi64EEESA_SA_EEELi512ENS_10bfloat16_tEfNS_4arch4Sm90ELb0ELb1ELb1ELb0ELb0ELb0ELb0ELb0ELb0ELb1ELb0ELb0EEENS1_21CollectiveEpilogueFwdINS6_IJSA_NS7_ILi512EEESA_EEES9_SC_SE_Li256ELb0ELb1ELb0ELb0EEENS1_30DynamicPersistentTileSchedulerILi256ELi128ELb0ELb1ELb1EEEEEEEEEvNT_6ParamsE)
        /*0134*/ 	.word	0x000000a8


	//----- nvinfo : EIATTR_FRAME_SIZE
	.align		4
.L_70:
        /*0138*/ 	.byte	0x04, 0x11
        /*013a*/ 	.short	(.L_72 - .L_71)
	.align		4
.L_71:
        /*013c*/ 	.word	index@(_ZN7cutlass13device_kernelIN5flash11enable_sm90INS1_16FlashAttnFwdSm90INS1_25CollectiveMainloopFwdSm90ILi2EN4cute5tupleIJNS5_1CILi1EEES8_S8_EEENS6_IJNS7_ILi64EEESA_SA_EEELi512ENS_10bfloat16_tEfNS_4arch4Sm90ELb0ELb1ELb1ELb0ELb0ELb0ELb0ELb0ELb0ELb1ELb0ELb0EEENS1_21CollectiveEpilogueFwdINS6_IJSA_NS7_ILi512EEESA_EEES9_SC_SE_Li256ELb0ELb1ELb0ELb0EEENS1_30DynamicPersistentTileSchedulerILi256ELi128ELb0ELb1ELb1EEEEEEEEEvNT_6ParamsE)
        /*0140*/ 	.word	0x00000028


	//----- nvinfo : EIATTR_REGCOUNT
	.align		4
.L_72:
        /*0144*/ 	.byte	0x04, 0x2f
        /*0146*/ 	.short	(.L_74 - .L_73)
	.align		4
.L_73:
        /*0148*/ 	.word	index@(_ZN7cutlass13device_kernelIN5flash11enable_sm90INS1_16FlashAttnFwdSm90INS1_25CollectiveMainloopFwdSm90ILi2EN4cute5tupleIJNS5_1CILi1EEES8_S8_EEENS6_IJNS7_ILi64EEESA_SA_EEELi512ENS_10bfloat16_tEfNS_4arch4Sm90ELb0ELb0ELb1ELb1ELb0ELb1ELb1ELb0ELb0ELb1ELb0ELb0EEENS1_21CollectiveEpilogueFwdINS6_IJSA_NS7_ILi512EEESA_EEES9_SC_SE_Li256ELb1ELb1ELb0ELb0EEENS1_36VarlenDynamicPersistentTileSchedulerILi64ELi64ELi256ELi128ELb0ELb1ELb1ELb0ELb1ELb1EEEEEEEEEvNT_6ParamsE)
        /*014c*/ 	.word	0x000000a8


	//----- nvinfo : EIATTR_FRAME_SIZE
	.align		4
.L_74:
        /*0150*/ 	.byte	0x04, 0x11
        /*0152*/ 	.short	(.L_76 - .L_75)
	.align		4
.L_75:
        /*0154*/ 	.word	index@(_ZN7cutlass13device_kernelIN5flash11enable_sm90INS1_16FlashAttnFwdSm90INS1_25CollectiveMainloopFwdSm90ILi2EN4cute5tupleIJNS5_1CILi1EEES8_S8_EEENS6_IJNS7_ILi64EEESA_SA_EEELi512ENS_10bfloat16_tEfNS_4arch4Sm90ELb0ELb0ELb1ELb1ELb0ELb1ELb1ELb0ELb0ELb1ELb0ELb0EEENS1_21CollectiveEpilogueFwdINS6_IJSA_NS7_ILi512EEESA_EEES9_SC_SE_Li256ELb1ELb1ELb0ELb0EEENS1_36VarlenDynamicPersistentTileSchedulerILi64ELi64ELi256ELi128ELb0ELb1ELb1ELb0ELb1ELb1EEEEEEEEEvNT_6ParamsE)
        /*0158*/ 	.word	0x00000078


	//----- nvinfo : EIATTR_REGCOUNT
	.align		4
.L_76:
        /*015c*/ 	.byte	0x04, 0x2f
        /*015e*/ 	.short	(.L_78 - .L_77)
	.align		4
.L_77:
        /*0160*/ 	.word	index@(_ZN7cutlass13device_kernelIN5flash11enable_sm90INS1_16FlashAttnFwdSm90INS1_25CollectiveMainloopFwdSm90ILi2EN4cute5tupleIJNS5_1CILi1EEES8_S8_EEENS6_IJNS7_ILi64EEESA_SA_EEELi512ENS_10bfloat16_tEfNS_4arch4Sm90ELb0ELb0ELb1ELb1ELb0ELb0ELb1ELb0ELb0ELb1ELb0ELb0EEENS1_21CollectiveEpilogueFwdINS6_IJSA_NS7_ILi512EEESA_EEES9_SC_SE_Li256ELb1ELb1ELb0ELb0EEENS1_36VarlenDynamicPersistentTileSchedulerILi64ELi64ELi256ELi128ELb0ELb1ELb1ELb0ELb1ELb1EEEEEEEEEvNT_6ParamsE)
        /*0164*/ 	.word	0x000000a8


	//----- nvinfo : EIATTR_FRAME_SIZE
	.align		4
.L_78:
        /*0168*/ 	.byte	0x04, 0x11
        /*016a*/ 	.short	(.L_80 - .L_79)
	.align		4
.L_79:
        /*016c*/ 	.word	index@(_ZN7cutlass13device_kernelIN5flash11enable_sm90INS1_16FlashAttnFwdSm90INS1_25CollectiveMainloopFwdSm90ILi2EN4cute5tupleIJNS5_1CILi1EEES8_S8_EEENS6_IJNS7_ILi64EEESA_SA_EEELi512ENS_10bfloat16_tEfNS_4arch4Sm90ELb0ELb0ELb1ELb1ELb0ELb0ELb1ELb0ELb0ELb1ELb0ELb0EEENS1_21CollectiveEpilogueFwdINS6_IJSA_NS7_ILi512EEESA_EEES9_SC_SE_Li256ELb1ELb1ELb0ELb0EEENS1_36VarlenDynamicPersistentTileSchedulerILi64ELi64ELi256ELi128ELb0ELb1ELb1ELb0ELb1ELb1EEEEEEEEEvNT_6ParamsE)
        /*0170*/ 	.word	0x00000070


	//----- nvinfo : EIATTR_REGCOUNT
	.align		4
.L_80:
        /*0174*/ 	.byte	0x04, 0x2f
        /*0176*/ 	.short	(.L_82 - .L_81)
	.align		4
.L_81:
        /*0178*/ 	.word	index@(_ZN7cutlass13device_kernelIN5flash11enable_sm90INS1_16FlashAttnFwdSm90INS1_25CollectiveMainloopFwdSm90ILi2EN4cute5tupleIJNS5_1CILi1EEES8_S8_EEENS6_IJNS7_ILi64EEESA_SA_EEELi512ENS_10bfloat16_tEfNS_4arch4Sm90ELb0ELb0ELb1ELb1ELb0ELb1ELb0ELb0ELb0ELb1ELb0ELb0EEENS1_21CollectiveEpilogueFwdINS6_IJSA_NS7_ILi512EEESA_EEES9_SC_SE_Li256ELb1ELb1ELb0ELb0EEENS1_36VarlenDynamicPersistentTileSchedulerILi64ELi64ELi256ELi128ELb0ELb1ELb1ELb0ELb1ELb1EEEEEEEEEvNT_6ParamsE)
        /*017c*/ 	.word	0x000000a8


	//----- nvinfo : EIATTR_FRAME_SIZE
	.align		4
.L_82:
        /*0180*/ 	.byte	0x04, 0x11
        /*0182*/ 	.short	(.L_84 - .L_83)
	.align		4
.L_83:
        /*0184*/ 	.word	index@(_ZN7cutlass13device_kernelIN5flash11enable_sm90INS1_16FlashAttnFwdSm90INS1_25CollectiveMainloopFwdSm90ILi2EN4cute5tupleIJNS5_1CILi1EEES8_S8_EEENS6_IJNS7_ILi64EEESA_SA_EEELi512ENS_10bfloat16_tEfNS_4arch4Sm90ELb0ELb0ELb1ELb1ELb0ELb1ELb0ELb0ELb0ELb1ELb0ELb0EEENS1_21CollectiveEpilogueFwdINS6_IJSA_NS7_ILi512EEESA_EEES9_SC_SE_Li256ELb1ELb1ELb0ELb0EEENS1_36VarlenDynamicPersistentTileSchedulerILi64ELi64ELi256ELi128ELb0ELb1ELb1ELb0ELb1ELb1EEEEEEEEEvNT_6ParamsE)
        /*0188*/ 	.word	0x00000068


	//----- nvinfo : EIATTR_REGCOUNT
	.align		4
.L_84:
        /*018c*/ 	.byte	0x04, 0x2f
        /*018e*/ 	.short	(.L_86 - .L_85)
	.align		4
.L_85:
        /*0190*/ 	.word	index@(_ZN7cutlass13device_kernelIN5flash11enable_sm90INS1_16FlashAttnFwdSm90INS1_25CollectiveMainloopFwdSm90ILi2EN4cute5tupleIJNS5_1CILi1EEES8_S8_EEENS6_IJNS7_ILi64EEESA_SA_EEELi512ENS_10bfloat16_tEfNS_4arch4Sm90ELb0ELb0ELb1ELb1ELb0ELb0ELb0ELb0ELb0ELb1ELb0ELb0EEENS1_21CollectiveEpilogueFwdINS6_IJSA_NS7_ILi512EEESA_EEES9_SC_SE_Li256ELb1ELb1ELb0ELb0EEENS1_36VarlenDynamicPersistentTileSchedulerILi64ELi64ELi256ELi128ELb0ELb1ELb1ELb0ELb1ELb1EEEEEEEEEvNT_6ParamsE)
        /*0194*/ 	.word	0x000000a8


	//----- nvinfo : EIATTR_FRAME_SIZE
	.align		4
.L_86:
        /*0198*/ 	.byte	0x04, 0x11
        /*019a*/ 	.short	(.L_88 - .L_87)
	.align		4
.L_87:
        /*019c*/ 	.word	index@(_ZN7cutlass13device_kernelIN5flash11enable_sm90INS1_16FlashAttnFwdSm90INS1_25CollectiveMainloopFwdSm90ILi2EN4cute5tupleIJNS5_1CILi1EEES8_S8_EEENS6_IJNS7_ILi64EEESA_SA_EEELi512ENS_10bfloat16_tEfNS_4arch4Sm90ELb0ELb0ELb1ELb1ELb0ELb0ELb0ELb0ELb0ELb1ELb0ELb0EEENS1_21CollectiveEpilogueFwdINS6_IJSA_NS7_ILi512EEESA_EEES9_SC_SE_Li256ELb1ELb1ELb0ELb0EEENS1_36VarlenDynamicPersistentTileSchedulerILi64ELi64ELi256ELi128ELb0ELb1ELb1ELb0ELb1ELb1EEEEEEEEEvNT_6ParamsE)
        /*01a0*/ 	.word	0x00000060


	//----- nvinfo : EIATTR_REGCOUNT
	.align		4
.L_88:
        /*01a4*/ 	.byte	0x04, 0x2f
        /*01a6*/ 	.short	(.L_90 - .L_89)
	.align		4
.L_89:
        /*01a8*/ 	.word	index@(_ZN7cutlass13device_kernelIN5flash11enable_sm90INS1_16FlashAttnFwdSm90INS1_25CollectiveMainloopFwdSm90ILi2EN4cute5tupleIJNS5_1CILi1EEES8_S8_EEENS6_IJNS7_ILi64EEESA_SA_EEELi512ENS_10bfloat16_tEfNS_4arch4Sm90ELb0ELb0ELb1ELb0ELb0ELb0ELb1ELb0ELb0ELb1ELb0ELb0EEENS1_21CollectiveEpilogueFwdINS6_IJSA_NS7_ILi512EEESA_EEES9_SC_SE_Li256ELb0ELb1ELb0ELb0EEENS1_29StaticPersistentTileSchedulerILb0EEEEEEEEEvNT_6ParamsE)
        /*01ac*/ 	.word	0x000000a8


	//----- nvinfo : EIATTR_FRAME_SIZE
	.align		4
.L_90:
        /*01b0*/ 	.byte	0x04, 0x11
        /*01b2*/ 	.short	(.L_92 - .L_91)
	.align		4
.L_91:
        /*01b4*/ 	.word	index@(_ZN7cutlass13device_kernelIN5flash11enable_sm90INS1_16FlashAttnFwdSm90INS1_25CollectiveMainloopFwdSm90ILi2EN4cute5tupleIJNS5_1CILi1EEES8_S8_EEENS6_IJNS7_ILi64EEESA_SA_EEELi512ENS_10bfloat16_tEfNS_4arch4Sm90ELb0ELb0ELb1ELb0ELb0ELb0ELb1ELb0ELb0ELb1ELb0ELb0EEENS1_21CollectiveEpilogueFwdINS6_IJSA_NS7_ILi512EEESA_EEES9_SC_SE_Li256ELb0ELb1ELb0ELb0EEENS1_29StaticPersistentTileSchedulerILb0EEEEEEEEEvNT_6ParamsE)
        /*01b8*/ 	.word	0x00000058


	//----- nvinfo : EIATTR_REGCOUNT
	.align		4
.L_92:
        /*01bc*/ 	.byte	0x04, 0x2f
        /*01be*/ 	.short	(.L_94 - .L_93)
	.align		4
.L_93:
        /*01c0*/ 	.word	index@(_ZN7cutlass13device_kernelIN5flash11enable_sm90INS1_16FlashAttnFwdSm90INS1_25CollectiveMainloopFwdSm90ILi2EN4cute5tupleIJNS5_1CILi1EEES8_S8_EEENS6_IJNS7_ILi64EEESA_SA_EEELi512ENS_10bfloat16_tEfNS_4arch4Sm90ELb0ELb0ELb1ELb0ELb0ELb0ELb0ELb0ELb0ELb1ELb0ELb0EEENS1_21CollectiveEpilogueFwdINS6_IJSA_NS7_ILi512EEESA_EEES9_SC_SE_Li256ELb0ELb1ELb0ELb0EEENS1_29StaticPersistentTileSchedulerILb0EEEEEEEEEvNT_6ParamsE)
        /*01c4*/ 	.word	0x000000a8


	//----- nvinfo : EIATTR_FRAME_SIZE
	.align		4
.L_94:
        /*01c8*/ 	.byte	0x04, 0x11
        /*01ca*/ 	.short	(.L_96 - .L_95)
	.align		4
.L_95:
        /*01cc*/ 	.word	index@(_ZN7cutlass13device_kernelIN5flash11enable_sm90INS1_16FlashAttnFwdSm90INS1_25CollectiveMainloopFwdSm90ILi2EN4cute5tupleIJNS5_1CILi1EEES8_S8_EEENS6_IJNS7_ILi64EEESA_SA_EEELi512ENS_10bfloat16_tEfNS_4arch4Sm90ELb0ELb0ELb1ELb0ELb0ELb0ELb0ELb0ELb0ELb1ELb0ELb0EEENS1_21CollectiveEpilogueFwdINS6_IJSA_NS7_ILi512EEESA_EEES9_SC_SE_Li256ELb0ELb1ELb0ELb0EEENS1_29StaticPersistentTileSchedulerILb0EEEEEEEEEvNT_6ParamsE)
        /*01d0*/ 	.word	0x00000038


	//----- nvinfo : EIATTR_MIN_STACK_SIZE
	.align		4
.L_96:
        /*01d4*/ 	.byte	0x04, 0x12
        /*01d6*/ 	.short	(.L_98 - .L_97)
	.align		4
.L_97:
        /*01d8*/ 	.word	index@(_ZN7cutlass13device_kernelIN5flash11enable_sm90INS1_16FlashAttnFwdSm90INS1_25CollectiveMainloopFwdSm90ILi2EN4cute5tupleIJNS5_1CILi1EEES8_S8_EEENS6_IJNS7_ILi64EEESA_SA_EEELi512ENS_10bfloat16_tEfNS_4arch4Sm90ELb0ELb0ELb1ELb0ELb0ELb0ELb0ELb0ELb0ELb1ELb0ELb0EEENS1_21CollectiveEpilogueFwdINS6_IJSA_NS7_ILi512EEESA_EEES9_SC_SE_Li256ELb0ELb1ELb0ELb0EEENS1_29StaticPersistentTileSchedulerILb0EEEEEEEEEvNT_6ParamsE)
        /*01dc*/ 	.word	0x00000038


	//----- nvinfo : EIATTR_MIN_STACK_SIZE
	.align		4
.L_98:
        /*01e0*/ 	.byte	0x04, 0x12
        /*01e2*/ 	.short	(.L_100 - .L_99)
	.align		4
.L_99:
        /*01e4*/ 	.word	index@(_ZN7cutlass13device_kernelIN5flash11enable_sm90INS1_16FlashAttnFwdSm90INS1_25CollectiveMainloopFwdSm90ILi2EN4cute5tupleIJNS5_1CILi1EEES8_S8_EEENS6_IJNS7_ILi64EEESA_SA_EEELi512ENS_10bfloat16_tEfNS_4arch4Sm90ELb0ELb0ELb1ELb0ELb0ELb0ELb1ELb0ELb0ELb1ELb0ELb0EEENS1_21CollectiveEpilogueFwdINS6_IJSA_NS7_ILi512EEESA_EEES9_SC_SE_Li256ELb0ELb1ELb0ELb0EEENS1_29StaticPersistentTileSchedulerILb0EEEEEEEEEvNT_6ParamsE)
        /*01e8*/ 	.word	0x00000058


	//----- nvinfo : EIATTR_MIN_STACK_SIZE
	.align		4
.L_100:
        /*01ec*/ 	.byte	0x04, 0x12
        /*01ee*/ 	.short	(.L_102 - .L_101)
	.align		4
.L_101:
        /*01f0*/ 	.word	index@(_ZN7cutlass13device_kernelIN5flash11enable_sm90INS1_16FlashAttnFwdSm90INS1_25CollectiveMainloopFwdSm90ILi2EN4cute5tupleIJNS5_1CILi1EEES8_S8_EEENS6_IJNS7_ILi64EEESA_SA_EEELi512ENS_10bfloat16_tEfNS_4arch4Sm90ELb0ELb0ELb1ELb1ELb0ELb0ELb0ELb0ELb0ELb1ELb0ELb0EEENS1_21CollectiveEpilogueFwdINS6_IJSA_NS7_ILi512EEESA_EEES9_SC_SE_Li256ELb1ELb1ELb0ELb0EEENS1_36VarlenDynamicPersistentTileSchedulerILi64ELi64ELi256ELi128ELb0ELb1ELb1ELb0ELb1ELb1EEEEEEEEEvNT_6ParamsE)
        /*01f4*/ 	.word	0x00000060


	//----- nvinfo : EIATTR_MIN_STACK_SIZE
	.align		4
.L_102:
        /*01f8*/ 	.byte	0x04, 0x12
        /*01fa*/ 	.short	(.L_104 - .L_103)
	.align		4
.L_103:
        /*01fc*/ 	.word	index@(_ZN7cutlass13device_kernelIN5flash11enable_sm90INS1_16FlashAttnFwdSm90INS1_25CollectiveMainloopFwdSm90ILi2EN4cute5tupleIJNS5_1CILi1EEES8_S8_EEENS6_IJNS7_ILi64EEESA_SA_EEELi512ENS_10bfloat16_tEfNS_4arch4Sm90ELb0ELb0ELb1ELb1ELb0ELb1ELb0ELb0ELb0ELb1ELb0ELb0EEENS1_21CollectiveEpilogueFwdINS6_IJSA_NS7_ILi512EEESA_EEES9_SC_SE_Li256ELb1ELb1ELb0ELb0EEENS1_36VarlenDynamicPersistentTileSchedulerILi64ELi64ELi256ELi128ELb0ELb1ELb1ELb0ELb1ELb1EEEEEEEEEvNT_6ParamsE)
        /*0200*/ 	.word	0x00000068


	//----- nvinfo : EIATTR_MIN_STACK_SIZE
	.align		4
.L_104:
        /*0204*/ 	.byte	0x04, 0x12
        /*0206*/ 	.short	(.L_106 - .L_105)
	.align		4
.L_105:
        /*0208*/ 	.word	index@(_ZN7cutlass13device_kernelIN5flash11enable_sm90INS1_16FlashAttnFwdSm90INS1_25CollectiveMainloopFwdSm90ILi2EN4cute5tupleIJNS5_1CILi1EEES8_S8_EEENS6_IJNS7_ILi64EEESA_SA_EEELi512ENS_10bfloat16_tEfNS_4arch4Sm90ELb0ELb0ELb1ELb1ELb0ELb0ELb1ELb0ELb0ELb1ELb0ELb0EEENS1_21CollectiveEpilogueFwdINS6_IJSA_NS7_ILi512EEESA_EEES9_SC_SE_Li256ELb1ELb1ELb0ELb0EEENS1_36VarlenDynamicPersistentTileSchedulerILi64ELi64ELi256ELi128ELb0ELb1ELb1ELb0ELb1ELb1EEEEEEEEEvNT_6ParamsE)
        /*020c*/ 	.word	0x00000070


	//----- nvinfo : EIATTR_MIN_STACK_SIZE
	.align		4
.L_106:
        /*0210*/ 	.byte	0x04, 0x12
        /*0212*/ 	.short	(.L_108 - .L_107)
	.align		4
.L_107:
        /*0214*/ 	.word	index@(_ZN7cutlass13device_kernelIN5flash11enable_sm90INS1_16FlashAttnFwdSm90INS1_25CollectiveMainloopFwdSm90ILi2EN4cute5tupleIJNS5_1CILi1EEES8_S8_EEENS6_IJNS7_ILi64EEESA_SA_EEELi512ENS_10bfloat16_tEfNS_4arch4Sm90ELb0ELb0ELb1ELb1ELb0ELb1ELb1ELb0ELb0ELb1ELb0ELb0EEENS1_21CollectiveEpilogueFwdINS6_IJSA_NS7_ILi512EEESA_EEES9_SC_SE_Li256ELb1ELb1ELb0ELb0EEENS1_36VarlenDynamicPersistentTileSchedulerILi64ELi64ELi256ELi128ELb0ELb1ELb1ELb0ELb1ELb1EEEEEEEEEvNT_6ParamsE)
        /*0218*/ 	.word	0x00000078


	//----- nvinfo : EIATTR_MIN_STACK_SIZE
	.align		4
.L_108:
        /*021c*/ 	.byte	0x04, 0x12
        /*021e*/ 	.short	(.L_110 - .L_109)
	.align		4
.L_109:
        /*0220*/ 	.word	index@(_ZN7cutlass13device_kernelIN5flash11enable_sm90INS1_16FlashAttnFwdSm90INS1_25CollectiveMainloopFwdSm90ILi2EN4cute5tupleIJNS5_1CILi1EEES8_S8_EEENS6_IJNS7_ILi64EEESA_SA_EEELi512ENS_10bfloat16_tEfNS_4arch4Sm90ELb0ELb1ELb1ELb0ELb0ELb0ELb0ELb0ELb0ELb1ELb0ELb0EEENS1_21CollectiveEpilogueFwdINS6_IJSA_NS7_ILi512EEESA_EEES9_SC_SE_Li256ELb0ELb1ELb0ELb0EEENS1_30DynamicPersistentTileSchedulerILi256ELi128ELb0ELb1ELb1EEEEEEEEEvNT_6ParamsE)
        /*0224*/ 	.word	0x00000028


	//----- nvinfo : EIATTR_MIN_STACK_SIZE
	.align		4
.L_110:
        /*0228*/ 	.byte	0x04, 0x12
        /*022a*/ 	.short	(.L_112 - .L_111)
	.align		4
.L_111:
        /*022c*/ 	.word	index@(_ZN7cutlass13device_kernelIN5flash11enable_sm90INS1_16FlashAttnFwdSm90INS1_25CollectiveMainloopFwdSm90ILi2EN4cute5tupleIJNS5_1CILi1EEES8_S8_EEENS6_IJNS7_ILi64EEESA_SA_EEELi512ENS_10bfloat16_tEfNS_4arch4Sm90ELb0ELb1ELb1ELb0ELb0ELb0ELb1ELb0ELb0ELb1ELb0ELb0EEENS1_21CollectiveEpilogueFwdINS6_IJSA_NS7_ILi512EEESA_EEES9_SC_SE_Li256ELb0ELb1ELb0ELb0EEENS1_30DynamicPersistentTileSchedulerILi256ELi128ELb0ELb1ELb1EEEEEEEEEvNT_6ParamsE)
        /*0230*/ 	.word	0x00000490


	//----- nvinfo : EIATTR_MIN_STACK_SIZE
	.align		4
.L_112:
        /*0234*/ 	.byte	0x04, 0x12
        /*0236*/ 	.short	(.L_114 - .L_113)
	.align		4
.L_113:
        /*0238*/ 	.word	index@(_ZN7cutlass13device_kernelIN5flash11enable_sm90INS1_16FlashAttnFwdSm90INS1_25CollectiveMainloopFwdSm90ILi2EN4cute5tupleIJNS5_1CILi1EEES8_S8_EEENS6_IJNS7_ILi64EEESA_SA_EEELi512ENS_10bfloat16_tEfNS_4arch4Sm90ELb0ELb1ELb1ELb1ELb0ELb0ELb0ELb0ELb0ELb1ELb0ELb0EEENS1_21CollectiveEpilogueFwdINS6_IJSA_NS7_ILi512EEESA_EEES9_SC_SE_Li256ELb1ELb1ELb0ELb0EEENS1_36VarlenDynamicPersistentTileSchedulerILi64ELi64ELi256ELi128ELb0ELb1ELb1ELb1ELb0ELb1EEEEEEEEEvNT_6ParamsE)
        /*023c*/ 	.word	0x00000048


	//----- nvinfo : EIATTR_MIN_STACK_SIZE
	.align		4
.L_114:
        /*0240*/ 	.byte	0x04, 0x12
        /*0242*/ 	.short	(.L_116 - .L_115)
	.align		4
.L_115:
        /*0244*/ 	.word	index@(_ZN7cutlass13device_kernelIN5flash11enable_sm90INS1_16FlashAttnFwdSm90INS1_25CollectiveMainloopFwdSm90ILi2EN4cute5tupleIJNS5_1CILi1EEES8_S8_EEENS6_IJNS7_ILi64EEESA_SA_EEELi512ENS_10bfloat16_tEfNS_4arch4Sm90ELb0ELb1ELb1ELb1ELb0ELb1ELb0ELb0ELb0ELb1ELb0ELb0EEENS1_21CollectiveEpilogueFwdINS6_IJSA_NS7_ILi512EEESA_EEES9_SC_SE_Li256ELb1ELb1ELb0ELb0EEENS1_36VarlenDynamicPersistentTileSchedulerILi64ELi64ELi256ELi128ELb0ELb1ELb1ELb1ELb0ELb1EEEEEEEEEvNT_6ParamsE)
        /*0248*/ 	.word	0x00000050


	//----- nvinfo : EIATTR_MIN_STACK_SIZE
	.align		4
.L_116:
        /*024c*/ 	.byte	0x04, 0x12
        /*024e*/ 	.short	(.L_118 - .L_117)
	.align		4
.L_117:
        /*0250*/ 	.word	index@(_ZN7cutlass13device_kernelIN5flash11enable_sm90INS1_16FlashAttnFwdSm90INS1_25CollectiveMainloopFwdSm90ILi2EN4cute5tupleIJNS5_1CILi1EEES8_S8_EEENS6_IJNS7_ILi64EEESA_SA_EEELi512ENS_10bfloat16_tEfNS_4arch4Sm90ELb0ELb1ELb1ELb1ELb0ELb0ELb1ELb0ELb0ELb1ELb0ELb0EEENS1_21CollectiveEpilogueFwdINS6_IJSA_NS7_ILi512EEESA_EEES9_SC_SE_Li256ELb1ELb1ELb0ELb0EEENS1_36VarlenDynamicPersistentTileSchedulerILi64ELi64ELi256ELi128ELb0ELb1ELb1ELb1ELb0ELb1EEEEEEEEEvNT_6ParamsE)
        /*0254*/ 	.word	0x000004b0


	//----- nvinfo : EIATTR_MIN_STACK_SIZE
	.align		4
.L_118:
        /*0258*/ 	.byte	0x04, 0x12
        /*025a*/ 	.short	(.L_120 - .L_119)
	.align		4
.L_119:
        /*025c*/ 	.word	index@(_ZN7cutlass13device_kernelIN5flash11enable_sm90INS1_16FlashAttnFwdSm90INS1_25CollectiveMainloopFwdSm90ILi2EN4cute5tupleIJNS5_1CILi1EEES8_S8_EEENS6_IJNS7_ILi64EEESA_SA_EEELi512ENS_10bfloat16_tEfNS_4arch4Sm90ELb0ELb1ELb1ELb1ELb0ELb1ELb1ELb0ELb0ELb1ELb0ELb0EEENS1_21CollectiveEpilogueFwdINS6_IJSA_NS7_ILi512EEESA_EEES9_SC_SE_Li256ELb1ELb1ELb0ELb0EEENS1_36VarlenDynamicPersistentTileSchedulerILi64ELi64ELi256ELi128ELb0ELb1ELb1ELb1ELb0ELb1EEEEEEEEEvNT_6ParamsE)
        /*0260*/ 	.word	0x000004b0


	//----- nvinfo : EIATTR_MIN_STACK_SIZE
	.align		4
.L_120:
        /*0264*/ 	.byte	0x04, 0x12
        /*0266*/ 	.short	(.L_122 - .L_121)
	.align		4
.L_121:
        /*0268*/ 	.word	index@(_ZN7cutlass13device_kernelIN5flash11enable_sm90INS1_16FlashAttnFwdSm90INS1_25CollectiveMainloopFwdSm90ILi2EN4cute5tupleIJNS5_1CILi1EEES8_S8_EEENS6_IJNS7_ILi64EEESA_SA_EEELi512ENS_10bfloat16_tEfNS_4arch4Sm90ELb1ELb0ELb1ELb0ELb0ELb0ELb0ELb0ELb0ELb1ELb0ELb0EEENS1_21CollectiveEpilogueFwdINS6_IJSA_NS7_ILi512EEESA_EEES9_SC_SE_Li256ELb0ELb1ELb0ELb0EEENS1_30DynamicPersistentTileSchedulerILi256ELi128ELb0ELb1ELb1EEEEEEEEEvNT_6ParamsE)
        /*026c*/ 	.word	0x00000028


	//----- nvinfo : EIATTR_MIN_STACK_SIZE
	.align		4
.L_122:
        /*0270*/ 	.byte	0x04, 0x12
        /*0272*/ 	.short	(.L_124 - .L_123)
	.align		4
.L_123:
        /*0274*/ 	.word	index@(_ZN7cutlass13device_kernelIN5flash11enable_sm90INS1_16FlashAttnFwdSm90INS1_25CollectiveMainloopFwdSm90ILi2EN4cute5tupleIJNS5_1CILi1EEES8_S8_EEENS6_IJNS7_ILi64EEESA_SA_EEELi512ENS_10bfloat16_tEfNS_4arch4Sm90ELb1ELb0ELb1ELb0ELb0ELb0ELb1ELb0ELb0ELb1ELb0ELb0EEENS1_21CollectiveEpilogueFwdINS6_IJSA_NS7_ILi512EEESA_EEES9_SC_SE_Li256ELb0ELb1ELb0ELb0EEENS1_30DynamicPersistentTileSchedulerILi256ELi128ELb0ELb1ELb1EEEEEEEEEvNT_6ParamsE)
        /*0278*/ 	.word	0x00000048


	//----- nvinfo : EIATTR_MIN_STACK_SIZE
	.align		4
.L_124:
        /*027c*/ 	.byte	0x04, 0x12
        /*027e*/ 	.short	(.L_126 - .L_125)
	.align		4
.L_125:
        /*0280*/ 	.word	index@(_ZN7cutlass13device_kernelIN5flash11enable_sm90INS1_16FlashAttnFwdSm90INS1_25CollectiveMainloopFwdSm90ILi2EN4cute5tupleIJNS5_1CILi1EEES8_S8_EEENS6_IJNS7_ILi64EEESA_SA_EEELi512ENS_10bfloat16_tEfNS_4arch4Sm90ELb1ELb0ELb1ELb1ELb0ELb0ELb0ELb0ELb0ELb1ELb0ELb0EEENS1_21CollectiveEpilogueFwdINS6_IJSA_NS7_ILi512EEESA_EEES9_SC_SE_Li256ELb1ELb1ELb0ELb0EEENS1_36VarlenDynamicPersistentTileSchedulerILi64ELi64ELi256ELi128ELb0ELb1ELb1ELb1ELb1ELb1EEEEEEEEEvNT_6ParamsE)
        /*0284*/ 	.word	0x00000058


	//----- nvinfo : EIATTR_MIN_STACK_SIZE
	.align		4
.L_126:
        /*0288*/ 	.byte	0x04, 0x12
        /*028a*/ 	.short	(.L_128 - .L_127)
	.align		4
.L_127:
        /*028c*/ 	.word	index@(_ZN7cutlass13device_kernelIN5flash11enable_sm90INS1_16FlashAttnFwdSm90INS1_25CollectiveMainloopFwdSm90ILi2EN4cute5tupleIJNS5_1CILi1EEES8_S8_EEENS6_IJNS7_ILi64EEESA_SA_EEELi512ENS_10bfloat16_tEfNS_4arch4Sm90ELb1ELb0ELb1ELb1ELb0ELb1ELb0ELb0ELb0ELb1ELb0ELb0EEENS1_21CollectiveEpilogueFwdINS6_IJSA_NS7_ILi512EEESA_EEES9_SC_SE_Li256ELb1ELb1ELb0ELb0EEENS1_36VarlenDynamicPersistentTileSchedulerILi64ELi64ELi256ELi128ELb0ELb1ELb1ELb1ELb1ELb1EEEEEEEEEvNT_6ParamsE)
        /*0290*/ 	.word	0x00000060


	//----- nvinfo : EIATTR_MIN_STACK_SIZE
	.align		4
.L_128:
        /*0294*/ 	.byte	0x04, 0x12
        /*0296*/ 	.short	(.L_130 - .L_129)
	.align		4
.L_129:
        /*0298*/ 	.word	index@(_ZN7cutlass13device_kernelIN5flash11enable_sm90INS1_16FlashAttnFwdSm90INS1_25CollectiveMainloopFwdSm90ILi2EN4cute5tupleIJNS5_1CILi1EEES8_S8_EEENS6_IJNS7_ILi64EEESA_SA_EEELi512ENS_10bfloat16_tEfNS_4arch4Sm90ELb1ELb0ELb1ELb1ELb0ELb0ELb1ELb0ELb0ELb1ELb0ELb0EEENS1_21CollectiveEpilogueFwdINS6_IJSA_NS7_ILi512EEESA_EEES9_SC_SE_Li256ELb1ELb1ELb0ELb0EEENS1_36VarlenDynamicPersistentTileSchedulerILi64ELi64ELi256ELi128ELb0ELb1ELb1ELb1ELb1ELb1EEEEEEEEEvNT_6ParamsE)
        /*029c*/ 	.word	0x00000068


	//----- nvinfo : EIATTR_MIN_STACK_SIZE
	.align		4
.L_130:
        /*02a0*/ 	.byte	0x04, 0x12
        /*02a2*/ 	.short	(.L_132 - .L_131)
	.align		4
.L_131:
        /*02a4*/ 	.word	index@(_ZN7cutlass13device_kernelIN5flash11enable_sm90INS1_16FlashAttnFwdSm90INS1_25CollectiveMainloopFwdSm90ILi2EN4cute5tupleIJNS5_1CILi1EEES8_S8_EEENS6_IJNS7_ILi64EEESA_SA_EEELi512ENS_10bfloat16_tEfNS_4arch4Sm90ELb1ELb0ELb1ELb1ELb0ELb1ELb1ELb0ELb0ELb1ELb0ELb0EEENS1_21CollectiveEpilogueFwdINS6_IJSA_NS7_ILi512EEESA_EEES9_SC_SE_Li256ELb1ELb1ELb0ELb0EEENS1_36VarlenDynamicPersistentTileSchedulerILi64ELi64ELi256ELi128ELb0ELb1ELb1ELb1ELb1ELb1EEEEEEEEEvNT_6ParamsE)
        /*02a8*/ 	.word	0x00000070
.L_132:


//--------------------- .nv.compat                --------------------------
	.section	.nv.compat,"",@"SHT_CUDA_COMPAT_INFO"
	.align	4
        /*0000*/ 	.byte	0x02, 0x09, 0x01, 0x00, 0x02, 0x02, 0x04, 0x00, 0x02, 0x05, 0x05, 0x00, 0x03, 0x07, 0x01, 0x01
        /*0010*/ 	.byte	0x02, 0x03, 0x01, 0x00, 0x02, 0x06, 0x01, 0x00, 0x04, 0x0b, 0x08, 0x00, 0x00, 0x00, 0x00, 0x00
        /*0020*/ 	.byte	0x00, 0x00, 0x00, 0x00


//--------------------- .nv.info._ZN7cutlass13device_kernelIN5flash11enable_sm90INS1_16FlashAttnFwdSm90INS1_25CollectiveMainloopFwdSm90ILi2EN4cute5tupleIJNS5_1CILi1EEES8_S8_EEENS6_IJNS7_ILi64EEESA_SA_EEELi512ENS_10bfloat16_tEfNS_4arch4Sm90ELb0ELb0ELb1ELb0ELb0ELb0ELb0ELb0ELb0ELb1ELb0ELb0EEENS1_21CollectiveEpilogueFwdINS6_IJSA_NS7_ILi512EEESA_EEES9_SC_SE_Li256ELb0ELb1ELb0ELb0EEENS1_29StaticPersistentTileSchedulerILb0EEEEEEEEEvNT_6ParamsE --------------------------
	.section	.nv.info._ZN7cutlass13device_kernelIN5flash11enable_sm90INS1_16FlashAttnFwdSm90INS1_25CollectiveMainloopFwdSm90ILi2EN4cute5tupleIJNS5_1CILi1EEES8_S8_EEENS6_IJNS7_ILi64EEESA_SA_EEELi512ENS_10bfloat16_tEfNS_4arch4Sm90ELb0ELb0ELb1ELb0ELb0ELb0ELb0ELb0ELb0ELb1ELb0ELb0EEENS1_21CollectiveEpilogueFwdINS6_IJSA_NS7_ILi512EEESA_EEES9_SC_SE_Li256ELb0ELb1ELb0ELb0EEENS1_29StaticPersistentTileSchedulerILb0EEEEEEEEEvNT_6ParamsE,"",@"SHT_CUDA_INFO"
	.sectionflags	@""
	.align	4


	//----- nvinfo : EIATTR_CUDA_API_VERSION
	.align		4
        /*0000*/ 	.byte	0x04, 0x37
        /*0002*/ 	.short	(.L_134 - .L_133)
.L_133:
        /*0004*/ 	.word	0x00000082


	//----- nvinfo : EIATTR_KPARAM_INFO
	.align		4
.L_134:
        /*0008*/ 	.byte	0x04, 0x17
        /*000a*/ 	.short	(.L_136 - .L_135)
.L_135:
        /*000c*/ 	.word	0x00000000
        /*0010*/ 	.short	0x0000
        /*0012*/ 	.short	0x0070
        /*0014*/ 	.byte	0x00, 0xf0, 0x01, 0x28


	//----- nvinfo : EIATTR_SPARSE_MMA_MASK
	.align		4
.L_136:
        /*0018*/ 	.byte	0x03, 0x50
        /*001a*/ 	.short	0x0000


	//----- nvinfo : EIATTR_MAXREG_COUNT
	.align		4
        /*001c*/ 	.byte	0x03, 0x1b
        /*001e*/ 	.short	0x00a8


	//----- nvinfo : EIATTR_NUM_BARRIERS
	.align		4
        /*0020*/ 	.byte	0x02, 0x4c
        /*0022*/ 	.byte	0x10
	.zero		1


	//----- nvinfo : EIATTR_EXTERNS
	.align		4
        /*0024*/ 	.byte	0x04, 0x0f
        /*0026*/ 	.short	(.L_138 - .L_137)


	//   ....[0]....
	.align		4
.L_137:
        /*0028*/ 	.word	index@(__assertfail)


	//----- nvinfo : EIATTR_ANNOTATIONS
	.align		4
.L_138:
        /*002c*/ 	.byte	0x04, 0x55
        /*002e*/ 	.short	(.L_140 - .L_139)


	//   ....[0]....
.L_139:
        /*0030*/ 	.word	0x00000001
        /*0034*/ 	.byte	0x60, 0x8c, 0x00, 0x00, 0x01, 0x00, 0x00, 0x00, 0xa0, 0x8d, 0x00, 0x00, 0x01, 0x00, 0x00, 0x00
        /* <DEDUP_REMOVED lines=25> */
        /*01d4*/ 	.byte	0x40, 0xd7, 0x00, 0x00


	//----- nvinfo : EIATTR_MERCURY_ISA_VERSION
	.align		4
.L_140:
        /*01d8*/ 	.byte	0x03, 0x5f
        /*01da*/ 	.short	0x0101


	//----- nvinfo : EIATTR_INT_WARP_WIDE_INSTR_OFFSETS
	.align		4
        /*01dc*/ 	.byte	0x04, 0x31
        /*01de*/ 	.short	(.L_142 - .L_141)


	//   ....[0]....
.L_141:
        /*01e0*/ 	.word	0x00000130


	//   ....[1]....
        /*01e4*/ 	.word	0x00000170


	//   ....[2]....
        /*01e8*/ 	.word	0x000001e0


	//----- nvinfo : EIATTR_COOP_GROUP_MASK_REGIDS
	.align		4
.L_142:
        /*01ec*/ 	.byte	0x04, 0x29
        /*01ee*/ 	.short	(.L_144 - .L_143)


	//   ....[0]....
.L_143:
        /*01f0*/ 	.word	0xffffffff


	//   ....[1]....
        /*01f4*/ 	.word	0xffffffff


	//   ....[2]....
        /*01f8*/ 	.word	0xffffffff


	//   ....[3]....
        /*01fc*/ 	.word	0xffffffff


	//   ....[4]....
        /*0200*/ 	.word	0xffffffff


	//   ....[5]....
        /*0204*/ 	.word	0xffffffff


	//   ....[6]....
        /*0208*/ 	.word	0xffffffff


	//   ....[7]....
        /*020c*/ 	.word	0xffffffff


	//   ....[8]....
        /*0210*/ 	.word	0xffffffff


	//   ....[9]....
        /*0214*/ 	.word	0xffffffff


	//   ....[10]....
        /*0218*/ 	.word	0xffffffff


	//   ....[11]....
        /*021c*/ 	.word	0xffffffff


	//   ....[12]....
        /*0220*/ 	.word	0xffffffff


	//   ....[13]....
        /*0224*/ 	.word	0xffffffff


	//   ....[14]....
        /*0228*/ 	.word	0xffffffff


	//   ....[15]....
        /*022c*/ 	.word	0xffffffff


	//   ....[16]....
        /*0230*/ 	.word	0xffffffff


	//   ....[17]....
        /*0234*/ 	.word	0xffffffff


	//   ....[18]....
        /*0238*/ 	.word	0xffffffff


	//   ....[19]....
        /*023c*/ 	.word	0xffffffff


	//   ....[20]....
        /*0240*/ 	.word	0xffffffff


	//   ....[21]....
        /*0244*/ 	.word	0xffffffff


	//   ....[22]....
        /*0248*/ 	.word	0xffffffff


	//   ....[23]....
        /*024c*/ 	.word	0xffffffff


	//   ....[24]....
        /*0250*/ 	.word	0xffffffff


	//   ....[25]....
        /*0254*/ 	.word	0xffffffff


	//   ....[26]....
        /*0258*/ 	.word	0xffffffff


	//   ....[27]....
        /*025c*/ 	.word	0xffffffff


	//   ....[28]....
        /*0260*/ 	.word	0xffffffff


	//   ....[29]....
        /*0264*/ 	.word	0xffffffff


	//   ....[30]....
        /*0268*/ 	.word	0xffffffff


	//   ....[31]....
        /*026c*/ 	.word	0xffffffff


	//   ....[32]....
        /*0270*/ 	.word	0xffffffff


	//   ....[33]....
        /*0274*/ 	.word	0xffffffff


	//   ....[34]....
        /*0278*/ 	.word	0xffffffff


	//   ....[35]....
        /*027c*/ 	.word	0xffffffff


	//   ....[36]....
        /*0280*/ 	.word	0xffffffff


	//   ....[37]....
        /*0284*/ 	.word	0xffffffff


	//   ....[38]....
        /*0288*/ 	.word	0xffffffff


	//   ....[39]....
        /*028c*/ 	.word	0xffffffff


	//   ....[40]....
        /*0290*/ 	.word	0xffffffff


	//   ....[41]....
        /*0294*/ 	.word	0xffffffff


	//   ....[42]....
        /*0298*/ 	.word	0x0500000f


	//   ....[43]....
        /*029c*/ 	.word	0x0500000f


	//   ....[44]....
        /*02a0*/ 	.word	0x0500000f


	//   ....[45]....
        /*02a4*/ 	.word	0x0500000f


	//   ....[46]....
        /*02a8*/ 	.word	0x0500000f


	//   ....[47]....
        /*02ac*/ 	.word	0x0500000f


	//   ....[48]....
        /*02b0*/ 	.word	0x0500000f


	//   ....[49]....
        /*02b4*/ 	.word	0x0500000f


	//   ....[50]....
        /*02b8*/ 	.word	0x0500000f


	//   ....[51]....
        /*02bc*/ 	.word	0x0500000f


	//----- nvinfo : EIATTR_COOP_GROUP_INSTR_OFFSETS
	.align		4
.L_144:
        /*02c0*/ 	.byte	0x04, 0x28
        /*02c2*/ 	.short	(.L_146 - .L_145)


	//   ....[0]....
.L_145:
        /*02c4*/ 	.word	0x00000060


	//   ....[1]....
        /*02c8*/ 	.word	0x00000140


	//   ....[2]....
        /*02cc*/ 	.word	0x00000190


	//   ....[3]....
        /*02d0*/ 	.word	0x00000380


	//   ....[4]....
        /*02d4*/ 	.word	0x000004e0


	//   ....[5]....
        /*02d8*/ 	.word	0x00000600


	//   ....[6]....
        /*02dc*/ 	.word	0x00000760


	//   ....[7]....
        /*02e0*/ 	.word	0x000011b0


	//   ....[8]....
        /*02e4*/ 	.word	0x00002ad0


	//   ....[9]....
        /*02e8*/ 	.word	0x00003890


	//   ....[10]....
        /*02ec*/ 	.word	0x00003910


	//   ....[11]....
        /*02f0*/ 	.word	0x00003af0


	//   ....[12]....
        /*02f4*/ 	.word	0x00003bc0


	//   ....[13]....
        /*02f8*/ 	.word	0x000044c0


	//   ....[14]....
        /*02fc*/ 	.word	0x00004c50


	//   ....[15]....
        /*0300*/ 	.word	0x00004cc0


	//   ....[16]....
        /*0304*/ 	.word	0x00004f90


	//   ....[17]....
        /*0308*/ 	.word	0x00005150


	//   ....[18]....
        /*030c*/ 	.word	0x000061e0


	//   ....[19]....
        /*0310*/ 	.word	0x00006220


	//   ....[20]....
        /*0314*/ 	.word	0x00006260


	//   ....[21]....
        /*0318*/ 	.word	0x000062c0


	//   ....[22]....
        /*031c*/ 	.word	0x000062f0


	//   ....[23]....
        /*0320*/ 	.word	0x00006cd0


	//   ....[24]....
        /*0324*/ 	.word	0x00008050


	//   ....[25]....
        /*0328*/ 	.word	0x00008080


	//   ....[26]....
        /*032c*/ 	.word	0x000080a0


	//   ....[27]....
        /*0330*/ 	.word	0x000080c0


	//   ....[28]....
        /*0334*/ 	.word	0x000086e0


	//   ....[29]....
        /*0338*/ 	.word	0x00008700


	//   ....[30]....
        /*033c*/ 	.word	0x00008950


	//   ....[31]....
        /*0340*/ 	.word	0x00008980


	//   ....[32]....
        /*0344*/ 	.word	0x000094b0


	//   ....[33]....
        /*0348*/ 	.word	0x00009e10


	//   ....[34]....
        /*034c*/ 	.word	0x00009e40


	//   ....[35]....
        /*0350*/ 	.word	0x00009f10


	//   ....[36]....
        /*0354*/ 	.word	0x00009f20


	//   ....[37]....
        /*0358*/ 	.word	0x00009fa0


	//   ....[38]....
        /*035c*/ 	.word	0x00009fb0


	//   ....[39]....
        /*0360*/ 	.word	0x00009fc0


	//   ....[40]....
        /*0364*/ 	.word	0x00009fd0


	//   ....[41]....
        /*0368*/ 	.word	0x0000d670


	//   ....[42]....
        /*036c*/ 	.word	0x0000dc00


	//   ....[43]....
        /*0370*/ 	.word	0x0000dd70


	//   ....[44]....
        /*0374*/ 	.word	0x0000ddd0


	//   ....[45]....
        /*0378*/ 	.word	0x0000de90


	//   ....[46]....
        /*037c*/ 	.word	0x0000df90


	//   ....[47]....
        /*0380*/ 	.word	0x0000dff0


	//   ....[48]....
        /*0384*/ 	.word	0x0000e0e0


	//   ....[49]....
        /*0388*/ 	.word	0x0000e140


	//   ....[50]....
        /*038c*/ 	.word	0x0000e1e0


	//   ....[51]....
        /*0390*/ 	.word	0x0000e5d0


	//----- nvinfo : EIATTR_REG_RECONFIG
	.align		4
.L_146:
        /*0394*/ 	.byte	0x01, 0x54
	.zero		2


	//----- nvinfo : EIATTR_SYSCALL_OFFSETS
	.align		4
        /*0398*/ 	.byte	0x04, 0x46
        /*039a*/ 	.short	(.L_148 - .L_147)


	//   ....[0]....
.L_147:
        /*039c*/ 	.word	0x00002c90


	//   ....[1]....
        /*03a0*/ 	.word	0x00009110


	//   ....[2]....
        /*03a4*/ 	.word	0x00009250


	//   ....[3]....
        /*03a8*/ 	.word	0x00009340


	//   ....[4]....
        /*03ac*/ 	.word	0x00009a40


	//----- nvinfo : EIATTR_MBARRIER_INSTR_OFFSETS
	.align		4
.L_148:
        /*03b0*/ 	.byte	0x04, 0x39
        /*03b2*/ 	.short	(.L_150 - .L_149)


	//   ....[0]....
.L_149:
        /*03b4*/ 	.word	0x00000270
        /*03b8*/ 	.word	0x000000ff
        /*03bc*/ 	.word	0x00028c00
        /*03c0*/ 	.short	0x0100
        /*03c2*/ 	.byte	0x08
	.zero		1


	//   ....[1]....
        /*03c4*/ 	.word	0x00000280
        /*03c8*/ 	.word	0x000000ff
        /*03cc*/ 	.word	0x00028c20
        /*03d0*/ 	.short	0x0100
        /*03d2*/ 	.byte	0x08
	.zero		1


	//   ....[2]....
        /*03d4*/ 	.word	0x00000330
        /*03d8*/ 	.word	0x000000ff
        /*03dc*/ 	.word	0x00028c30
        /*03e0*/ 	.short	0x0100
        /*03e2*/ 	.byte	0x06
	.zero		1


	//   ....[3]....
        /*03e4*/ 	.word	0x00000340
        /*03e8*/ 	.word	0x000000ff
        /*03ec*/ 	.word	0x00028c40
        /*03f0*/ 	.short	0x0100
        /*03f2*/ 	.byte	0x06
	.zero		1


	//   ....[4]....
        /*03f4*/ 	.word	0x00000350
        /*03f8*/ 	.word	0x000000ff
        /*03fc*/ 	.word	0x00028c38
        /*0400*/ 	.short	0x0100
        /*0402*/ 	.byte	0x06
	.zero		1


	//   ....[5]....
        /*0404*/ 	.word	0x00000360
        /*0408*/ 	.word	0x000000ff
        /*040c*/ 	.word	0x00028c48
        /*0410*/ 	.short	0x0100
        /*0412*/ 	.byte	0x06
	.zero		1


	//   ....[6]....
        /*0414*/ 	.word	0x00000490
        /*0418*/ 	.word	0x000000ff
        /*041c*/ 	.word	0x00028c50
        /*0420*/ 	.short	0x0100
        /*0422*/ 	.byte	0x08
	.zero		1


	//   ....[7]....
        /*0424*/ 	.word	0x000004a0
        /*0428*/ 	.word	0x000000ff
        /*042c*/ 	.word	0x00028c60
        /*0430*/ 	.short	0x0100
        /*0432*/ 	.byte	0x08
	.zero		1


	//   ....[8]....
        /*0434*/ 	.word	0x000004b0
        /*0438*/ 	.word	0x000000ff
        /*043c*/ 	.word	0x00028c58
        /*0440*/ 	.short	0x0100
        /*0442*/ 	.byte	0x08
	.zero		1


	//   ....[9]....
        /*0444*/ 	.word	0x000004c0
        /*0448*/ 	.word	0x000000ff
        /*044c*/ 	.word	0x00028c68
        /*0450*/ 	.short	0x0100
        /*0452*/ 	.byte	0x08
	.zero		1


	//   ....[10]....
        /*0454*/ 	.word	0x000005b0
        /*0458*/ 	.word	0x000000ff
        /*045c*/ 	.word	0x00028c70
        /*0460*/ 	.short	0x0100
        /*0462*/ 	.byte	0x06
	.zero		1


	//   ....[11]....
        /*0464*/ 	.word	0x000005c0
        /*0468*/ 	.word	0x000000ff
        /*046c*/ 	.word	0x00028c80
        /*0470*/ 	.short	0x0100
        /*0472*/ 	.byte	0x06
	.zero		1


	//   ....[12]....
        /*0474*/ 	.word	0x000005d0
        /*0478*/ 	.word	0x000000ff
        /*047c*/ 	.word	0x00028c78
        /*0480*/ 	.short	0x0100
        /*0482*/ 	.byte	0x06
	.zero		1


	//   ....[13]....
        /*0484*/ 	.word	0x000005e0
        /*0488*/ 	.word	0x000000ff
        /*048c*/ 	.word	0x00028c88
        /*0490*/ 	.short	0x0100
        /*0492*/ 	.byte	0x06
	.zero		1


	//   ....[14]....
        /*0494*/ 	.word	0x00000710
        /*0498*/ 	.word	0x000000ff
        /*049c*/ 	.word	0x00028c90
        /*04a0*/ 	.short	0x0100
        /*04a2*/ 	.byte	0x08
	.zero		1


	//   ....[15]....
        /*04a4*/ 	.word	0x00000720
        /*04a8*/ 	.word	0x000000ff
        /*04ac*/ 	.word	0x00028ca0
        /*04b0*/ 	.short	0x0100
        /*04b2*/ 	.byte	0x08
	.zero		1


	//   ....[16]....
        /*04b4*/ 	.word	0x00000730
        /*04b8*/ 	.word	0x000000ff
        /*04bc*/ 	.word	0x00028c98
        /*04c0*/ 	.short	0x0100
        /*04c2*/ 	.byte	0x08
	.zero		1


	//   ....[17]....
        /*04c4*/ 	.word	0x00000740
        /*04c8*/ 	.word	0x000000ff
        /*04cc*/ 	.word	0x00028ca8
        /*04d0*/ 	.short	0x0100
        /*04d2*/ 	.byte	0x08
	.zero		1


	//   ....[18]....
        /*04d4*/ 	.word	0x00000870
        /*04d8*/ 	.word	0x000000ff
        /*04dc*/ 	.word	0x00028cb0
        /*04e0*/ 	.short	0x0100
        /*04e2*/ 	.byte	0x08
	.zero		1


	//   ....[19]....
        /*04e4*/ 	.word	0x00000880
        /*04e8*/ 	.word	0x000000ff
        /*04ec*/ 	.word	0x00028cc0
        /*04f0*/ 	.short	0x0100
        /*04f2*/ 	.byte	0x08
	.zero		1


	//   ....[20]....
        /*04f4*/ 	.word	0x00000890
        /*04f8*/ 	.word	0x000000ff
        /*04fc*/ 	.word	0x00028cb8
        /*0500*/ 	.short	0x0100
        /*0502*/ 	.byte	0x08
	.zero		1


	//   ....[21]....
        /*0504*/ 	.word	0x000008a0
        /*0508*/ 	.word	0x000000ff
        /*050c*/ 	.word	0x00028cc8
        /*0510*/ 	.short	0x0100
        /*0512*/ 	.byte	0x08
	.zero		1


	//   ....[22]....
        /*0514*/ 	.word	0x000012c0
        /*0518*/ 	.word	0x000000ff
        /*051c*/ 	.word	0x00028c50
        /*0520*/ 	.short	0x010a
        /*0522*/ 	.byte	0x10
	.zero		1


	//   ....[23]....
        /*0524*/ 	.word	0x000015a0
        /*0528*/ 	.word	0x00000000
        /*052c*/ 	.word	0x00000000
        /*0530*/ 	.short	0x0101
        /*0532*/ 	.byte	0x3f
	.zero		1


	//   ....[24]....
        /*0534*/ 	.word	0x00001f30
        /*0538*/ 	.word	0x000000ff
        /*053c*/ 	.word	0x00028c50
        /*0540*/ 	.short	0x010a
        /*0542*/ 	.byte	0x06
	.zero		1


	//   ....[25]....
        /*0544*/ 	.word	0x00001f70
        /*0548*/ 	.word	0x000000ff
        /*054c*/ 	.word	0x00028c50
        /*0550*/ 	.short	0x010a
        /*0552*/ 	.byte	0x06
	.zero		1


	//   ....[26]....
        /*0554*/ 	.word	0x000021c0
        /*0558*/ 	.word	0x00000003
        /*055c*/ 	.word	0x00000000
        /*0560*/ 	.short	0x0101
        /*0562*/ 	.byte	0x3f
	.zero		1


	//   ....[27]....
        /*0564*/ 	.word	0x00002d10
        /*0568*/ 	.word	0x000000ff
        /*056c*/ 	.word	0x00028c00
        /*0570*/ 	.short	0x010a
        /*0572*/ 	.byte	0x29
	.zero		1


	//   ....[28]....
        /*0574*/ 	.word	0x00002d90
        /*0578*/ 	.word	0x00000007
        /*057c*/ 	.word	0x00028c30
        /*0580*/ 	.short	0x010a
        /*0582*/ 	.byte	0x3f
	.zero		1


	//   ....[29]....
        /*0584*/ 	.word	0x00002dd0
        /*0588*/ 	.word	0x00000007
        /*058c*/ 	.word	0x00028c30
        /*0590*/ 	.short	0x010a
        /*0592*/ 	.byte	0x3f
	.zero		1


	//   ....[30]....
        /*0594*/ 	.word	0x00003dc0
        /*0598*/ 	.word	0x00000003
        /*059c*/ 	.word	0x00000000
        /*05a0*/ 	.short	0x0101
        /*05a2*/ 	.byte	0x3f
	.zero		1


	//   ....[31]....
        /*05a4*/ 	.word	0x00004230
        /*05a8*/ 	.word	0x00000007
        /*05ac*/ 	.word	0x00028c50
        /*05b0*/ 	.short	0x010a
        /*05b2*/ 	.byte	0x3f
	.zero		1


	//   ....[32]....
        /*05b4*/ 	.word	0x00004280
        /*05b8*/ 	.word	0x00000007
        /*05bc*/ 	.word	0x00028c50
        /*05c0*/ 	.short	0x010a
        /*05c2*/ 	.byte	0x3f
	.zero		1


	//   ....[33]....
        /*05c4*/ 	.word	0x000044e0
        /*05c8*/ 	.word	0x00000007
        /*05cc*/ 	.word	0x00000000
        /*05d0*/ 	.short	0x0101
        /*05d2*/ 	.byte	0x3f
	.zero		1


	//   ....[34]....
        /*05d4*/ 	.word	0x00004630
        /*05d8*/ 	.word	0x000000ff
        /*05dc*/ 	.word	0x00028c30
        /*05e0*/ 	.short	0x010a
        /*05e2*/ 	.byte	0x17
	.zero		1


	//   ....[35]....
        /*05e4*/ 	.word	0x00004670
        /*05e8*/ 	.word	0x000000ff
        /*05ec*/ 	.word	0x00028c30
        /*05f0*/ 	.short	0x010a
        /*05f2*/ 	.byte	0x17
	.zero		1


	//   ....[36]....
        /*05f4*/ 	.word	0x000054a0
        /*05f8*/ 	.word	0x00000098
        /*05fc*/ 	.word	0x00000000
        /*0600*/ 	.short	0x0101
        /*0602*/ 	.byte	0x3f
	.zero		1


	//   ....[37]....
        /*0604*/ 	.word	0x00005f50
        /*0608*/ 	.word	0x000000ff
        /*060c*/ 	.word	0x00028c50
        /*0610*/ 	.short	0x010a
        /*0612*/ 	.byte	0x17
	.zero		1


	//   ....[38]....
        /*0614*/ 	.word	0x00005f90
        /*0618*/ 	.word	0x000000ff
        /*061c*/ 	.word	0x00028c50
        /*0620*/ 	.short	0x010a
        /*0622*/ 	.byte	0x17
	.zero		1


	//   ....[39]....
        /*0624*/ 	.word	0x00006200
        /*0628*/ 	.word	0x000000ac
        /*062c*/ 	.word	0x00000000
        /*0630*/ 	.short	0x0101
        /*0632*/ 	.byte	0x3f
	.zero		1


	//   ....[40]....
        /*0634*/ 	.word	0x00008710
        /*0638*/ 	.word	0x000000ff
        /*063c*/ 	.word	0x00000000
        /*0640*/ 	.short	0x0101
        /*0642*/ 	.byte	0x04
	.zero		1


	//   ....[41]....
        /*0644*/ 	.word	0x000096e0
        /*0648*/ 	.word	0x00000000
        /*064c*/ 	.word	0x00028c40
        /*0650*/ 	.short	0x010a
        /*0652*/ 	.byte	0x3f
	.zero		1


	//   ....[42]....
        /*0654*/ 	.word	0x0000a0d0
        /*0658*/ 	.word	0x000000ff
        /*065c*/ 	.word	0x00028c00
        /*0660*/ 	.short	0x0107
        /*0662*/ 	.byte	0x24
	.zero		1


	//   ....[43]....
        /*0664*/ 	.word	0x0000a130
        /*0668*/ 	.word	0x000000ff
        /*066c*/ 	.word	0x00028c00
        /*0670*/ 	.short	0x0101
        /*0672*/ 	.byte	0x24
	.zero		1


	//   ....[44]....
        /*0674*/ 	.word	0x0000a150
        /*0678*/ 	.word	0x000000ff
        /*067c*/ 	.word	0x00028c20
        /*0680*/ 	.short	0x010a
        /*0682*/ 	.byte	0x24
	.zero		1


	//   ....[45]....
        /*0684*/ 	.word	0x0000a230
        /*0688*/ 	.word	0x00000003
        /*068c*/ 	.word	0x00028c60
        /*0690*/ 	.short	0x010a
        /*0692*/ 	.byte	0x3f
	.zero		1


	//   ....[46]....
        /*0694*/ 	.word	0x0000ae00
        /*0698*/ 	.word	0x00000003
        /*069c*/ 	.word	0x00028c40
        /*06a0*/ 	.short	0x010a
        /*06a2*/ 	.byte	0x3f
	.zero		1


	//   ....[47]....
        /*06a4*/ 	.word	0x0000b040
        /*06a8*/ 	.word	0x00000003
        /*06ac*/ 	.word	0x00028c60
        /*06b0*/ 	.short	0x010a
        /*06b2*/ 	.byte	0x3f
	.zero		1


	//   ....[48]....
        /*06b4*/ 	.word	0x0000bc10
        /*06b8*/ 	.word	0x00000004
        /*06bc*/ 	.word	0x00028c40
        /*06c0*/ 	.short	0x010a
        /*06c2*/ 	.byte	0x3f
	.zero		1


	//   ....[49]....
        /*06c4*/ 	.word	0x0000be30
        /*06c8*/ 	.word	0x00000004
        /*06cc*/ 	.word	0x00028c60
        /*06d0*/ 	.short	0x010a
        /*06d2*/ 	.byte	0x3f
	.zero		1


	//   ....[50]....
        /*06d4*/ 	.word	0x0000c950
        /*06d8*/ 	.word	0x00000004
        /*06dc*/ 	.word	0x00028c40
        /*06e0*/ 	.short	0x010a
        /*06e2*/ 	.byte	0x3f
	.zero		1


	//   ....[51]....
        /*06e4*/ 	.word	0x0000cb90
        /*06e8*/ 	.word	0x00000004
        /*06ec*/ 	.word	0x00028c60
        /*06f0*/ 	.short	0x010a
        /*06f2*/ 	.byte	0x3f
	.zero		1


	//   ....[52]....
        /*06f4*/ 	.word	0x0000d5f0
        /*06f8*/ 	.word	0x00000000
        /*06fc*/ 	.word	0x00028c20
        /*0700*/ 	.short	0x010a
        /*0702*/ 	.byte	0x3f
	.zero		1


	//   ....[53]....
        /*0704*/ 	.word	0x0000d7c0
        /*0708*/ 	.word	0x00000006
        /*070c*/ 	.word	0x00000000
        /*0710*/ 	.short	0x010a
        /*0712*/ 	.byte	0x3f
	.zero		1


	//   ....[54]....
        /*0714*/ 	.word	0x0000d810
        /*0718*/ 	.word	0x00000003
        /*071c*/ 	.word	0x00000000
        /*0720*/ 	.short	0x010a
        /*0722*/ 	.byte	0x3f
	.zero		1


	//   ....[55]....
        /*0724*/ 	.word	0x0000d870
        /*0728*/ 	.word	0x00000012
        /*072c*/ 	.word	0x00000000
        /*0730*/ 	.short	0x010a
        /*0732*/ 	.byte	0x3f
	.zero		1


	//   ....[56]....
        /*0734*/ 	.word	0x0000d8a0
        /*0738*/ 	.word	0x00000003
        /*073c*/ 	.word	0x00000000
        /*0740*/ 	.short	0x010a
        /*0742*/ 	.byte	0x3f
	.zero		1


	//   ....[57]....
        /*0744*/ 	.word	0x0000d910
        /*0748*/ 	.word	0x00000003
        /*074c*/ 	.word	0x00028c50
        /*0750*/ 	.short	0x010a
        /*0752*/ 	.byte	0x3f
	.zero		1


	//   ....[58]....
        /*0754*/ 	.word	0x0000d970
        /*0758*/ 	.word	0x00000004
        /*075c*/ 	.word	0x00028c50
        /*0760*/ 	.short	0x010a
        /*0762*/ 	.byte	0x3f
	.zero		1


	//   ....[59]....
        /*0764*/ 	.word	0x0000d9d0
        /*0768*/ 	.word	0x00000003
        /*076c*/ 	.word	0x00028c00
        /*0770*/ 	.short	0x010a
        /*0772*/ 	.byte	0x3f
	.zero		1


	//   ....[60]....
        /*0774*/ 	.word	0x0000da20
        /*0778*/ 	.word	0x00000007
        /*077c*/ 	.word	0x00028c30
        /*0780*/ 	.short	0x010a
        /*0782*/ 	.byte	0x3f
	.zero		1


	//   ....[61]....
        /*0784*/ 	.word	0x0000da70
        /*0788*/ 	.word	0x00000007
        /*078c*/ 	.word	0x00028c50
        /*0790*/ 	.short	0x010a
        /*0792*/ 	.byte	0x3f
	.zero		1


	//   ....[62]....
        /*0794*/ 	.word	0x0000dad0
        /*0798*/ 	.word	0x00000004
        /*079c*/ 	.word	0x00028c30
        /*07a0*/ 	.short	0x010a
        /*07a2*/ 	.byte	0x3f
	.zero		1


	//   ....[63]....
        /*07a4*/ 	.word	0x0000db20
        /*07a8*/ 	.word	0x000000ac
        /*07ac*/ 	.word	0x00028c50
        /*07b0*/ 	.short	0x010a
        /*07b2*/ 	.byte	0x3f
	.zero		1


	//   ....[64]....
        /*07b4*/ 	.word	0x0000dcc0
        /*07b8*/ 	.word	0x00000000
        /*07bc*/ 	.word	0x00028c40
        /*07c0*/ 	.short	0x010a
        /*07c2*/ 	.byte	0x3f
	.zero		1


	//   ....[65]....
        /*07c4*/ 	.word	0x0000e270
        /*07c8*/ 	.word	0x00000003
        /*07cc*/ 	.word	0x00028c20
        /*07d0*/ 	.short	0x010a
        /*07d2*/ 	.byte	0x3f
	.zero		1


	//   ....[66]....
        /*07d4*/ 	.word	0x0000e2c0
        /*07d8*/ 	.word	0x00000003
        /*07dc*/ 	.word	0x00028c60
        /*07e0*/ 	.short	0x010a
        /*07e2*/ 	.byte	0x3f
	.zero		1


	//   ....[67]....
        /*07e4*/ 	.word	0x0000e310
        /*07e8*/ 	.word	0x00000003
        /*07ec*/ 	.word	0x00028c40
        /*07f0*/ 	.short	0x010a
        /*07f2*/ 	.byte	0x3f
	.zero		1


	//   ....[68]....
        /*07f4*/ 	.word	0x0000e360
        /*07f8*/ 	.word	0x00000003
        /*07fc*/ 	.word	0x00028c60
        /*0800*/ 	.short	0x010a
        /*0802*/ 	.byte	0x3f
	.zero		1


	//   ....[69]....
        /*0804*/ 	.word	0x0000e3b0
        /*0808*/ 	.word	0x00000004
        /*080c*/ 	.word	0x00028c40
        /*0810*/ 	.short	0x010a
        /*0812*/ 	.byte	0x3f
	.zero		1


	//   ....[70]....
        /*0814*/ 	.word	0x0000e400
        /*0818*/ 	.word	0x00000004
        /*081c*/ 	.word	0x00028c60
        /*0820*/ 	.short	0x010a
        /*0822*/ 	.byte	0x3f
	.zero		1


	//   ....[71]....
        /*0824*/ 	.word	0x0000e450
        /*0828*/ 	.word	0x00000004
        /*082c*/ 	.word	0x00028c40
        /*0830*/ 	.short	0x010a
        /*0832*/ 	.byte	0x3f
	.zero		1


	//   ....[72]....
        /*0834*/ 	.word	0x0000e4a0
        /*0838*/ 	.word	0x00000004
        /*083c*/ 	.word	0x00028c60
        /*0840*/ 	.short	0x010a
        /*0842*/ 	.byte	0x3f
	.zero		1


	//   ....[73]....
        /*0844*/ 	.word	0x0000e4f0
        /*0848*/ 	.word	0x00000000
        /*084c*/ 	.word	0x00028c20
        /*0850*/ 	.short	0x010a
        /*0852*/ 	.byte	0x3f
	.zero		1


	//   ....[74]....
        /*0854*/ 	.word	0x0000e690
        /*0858*/ 	.word	0x00000006
        /*085c*/ 	.word	0x00000000
        /*0860*/ 	.short	0x010a
        /*0862*/ 	.byte	0x3f
	.zero		1


	//   ....[75]....
        /*0864*/ 	.word	0x0000e6e0
        /*0868*/ 	.word	0x00000003
        /*086c*/ 	.word	0x00000000
        /*0870*/ 	.short	0x010a
        /*0872*/ 	.byte	0x3f
	.zero		1


	//   ....[76]....
        /*0874*/ 	.word	0x0000e730
        /*0878*/ 	.word	0x00000012
        /*087c*/ 	.word	0x00000000
        /*0880*/ 	.short	0x010a
        /*0882*/ 	.byte	0x3f
	.zero		1


	//----- nvinfo : EIATTR_NUM_MBARRIERS
	.align		4
.L_150:
        /*0884*/ 	.byte	0x03, 0x38
        /*0886*/ 	.short	0x0016


	//----- nvinfo : EIATTR_EXIT_INSTR_OFFSETS
	.align		4
        /*0888*/ 	.byte	0x04, 0x1c
        /*088a*/ 	.short	(.L_152 - .L_151)


	//   ....[0]....
.L_151:
        /*088c*/ 	.word	0x000009f0


	//   ....[1]....
        /*0890*/ 	.word	0x00008bd0


	//   ....[2]....
        /*0894*/ 	.word	0x0000d8f0


	//----- nvinfo : EIATTR_MAX_THREADS
	.align		4
.L_152:
        /*0898*/ 	.byte	0x04, 0x05
        /*089a*/ 	.short	(.L_154 - .L_153)
.L_153:
        /*089c*/ 	.word	0x00000180
        /*08a0*/ 	.word	0x00000001
        /*08a4*/ 	.word	0x00000001


	//----- nvinfo : EIATTR_CRS_STACK_SIZE
	.align		4
.L_154:
        /*08a8*/ 	.byte	0x04, 0x1e
        /*08aa*/ 	.short	(.L_156 - .L_155)
.L_155:
        /*08ac*/ 	.word	0x00000000


	//----- nvinfo : EIATTR_CBANK_PARAM_SIZE
	.align		4
.L_156:
        /*08b0*/ 	.byte	0x03, 0x19
        /*08b2*/ 	.short	0x0a70


	//----- nvinfo : EIATTR_PARAM_CBANK
	.align		4
        /*08b4*/ 	.byte	0x04, 0x0a
        /*08b6*/ 	.short	(.L_158 - .L_157)
	.align		4
.L_157:
        /*08b8*/ 	.word	index@(.nv.constant0._ZN7cutlass13device_kernelIN5flash11enable_sm90INS1_16FlashAttnFwdSm90INS1_25CollectiveMainloopFwdSm90ILi2EN4cute5tupleIJNS5_1CILi1EEES8_S8_EEENS6_IJNS7_ILi64EEESA_SA_EEELi512ENS_10bfloat16_tEfNS_4arch4Sm90ELb0ELb0ELb1ELb0ELb0ELb0ELb0ELb0ELb0ELb1ELb0ELb0EEENS1_21CollectiveEpilogueFwdINS6_IJSA_NS7_ILi512EEESA_EEES9_SC_SE_Li256ELb0ELb1ELb0ELb0EEENS1_29StaticPersistentTileSchedulerILb0EEEEEEEEEvNT_6ParamsE)
        /*08bc*/ 	.short	0x0210
        /*08be*/ 	.short	0x0a70


	//----- nvinfo : EIATTR_SW_WAR
	.align		4
.L_158:
        /*08c0*/ 	.byte	0x04, 0x36
        /*08c2*/ 	.short	(.L_160 - .L_159)
.L_159:
        /*08c4*/ 	.word	0x00000008
.L_160:


//--------------------- .nv.info._ZN7cutlass13device_kernelIN5flash11enable_sm90INS1_16FlashAttnFwdSm90INS1_25CollectiveMainloopFwdSm90ILi2EN4cute5tupleIJNS5_1CILi1EEES8_S8_EEENS6_IJNS7_ILi64EEESA_SA_EEELi512ENS_10bfloat16_tEfNS_4arch4Sm90ELb0ELb0ELb1ELb0ELb0ELb0ELb1ELb0ELb0ELb1ELb0ELb0EEENS1_21CollectiveEpilogueFwdINS6_IJSA_NS7_ILi512EEESA_EEES9_SC_SE_Li256ELb0ELb1ELb0ELb0EEENS1_29StaticPersistentTileSchedulerILb0EEEEEEEEEvNT_6ParamsE --------------------------
	.section	.nv.info._ZN7cutlass13device_kernelIN5flash11enable_sm90INS1_16FlashAttnFwdSm90INS1_25CollectiveMainloopFwdSm90ILi2EN4cute5tupleIJNS5_1CILi1EEES8_S8_EEENS6_IJNS7_ILi64EEESA_SA_EEELi512ENS_10bfloat16_tEfNS_4arch4Sm90ELb0ELb0ELb1ELb0ELb0ELb0ELb1ELb0ELb0ELb1ELb0ELb0EEENS1_21CollectiveEpilogueFwdINS6_IJSA_NS7_ILi512EEESA_EEES9_SC_SE_Li256ELb0ELb1ELb0ELb0EEENS1_29StaticPersistentTileSchedulerILb0EEEEEEEEEvNT_6ParamsE,"",@"SHT_CUDA_INFO"
	.sectionflags	@""
	.align	4


	//----- nvinfo : EIATTR_CUDA_API_VERSION
	.align		4
        /*0000*/ 	.byte	0x04, 0x37
        /*0002*/ 	.short	(.L_162 - .L_161)
.L_161:
        /*0004*/ 	.word	0x00000082


	//----- nvinfo : EIATTR_KPARAM_INFO
	.align		4
.L_162:
        /*0008*/ 	.byte	0x04, 0x17
        /*000a*/ 	.short	(.L_164 - .L_163)
.L_163:
        /*000c*/ 	.word	0x00000000
        /*0010*/ 	.short	0x0000
        /*0012*/ 	.short	0x0070
        /*0014*/ 	.byte	0x00, 0xf0, 0x01, 0x2c


	//----- nvinfo : EIATTR_SPARSE_MMA_MASK
	.align		4
.L_164:
        /*0018*/ 	.byte	0x03, 0x50
        /*001a*/ 	.short	0x0000


	//----- nvinfo : EIATTR_MAXREG_COUNT
	.align		4
        /*001c*/ 	.byte	0x03, 0x1b
        /*001e*/ 	.short	0x00a8


	//----- nvinfo : EIATTR_NUM_BARRIERS
	.align		4
        /*0020*/ 	.byte	0x02, 0x4c
        /*0022*/ 	.byte	0x10
	.zero		1


	//----- nvinfo : EIATTR_EXTERNS
	.align		4
        /*0024*/ 	.byte	0x04, 0x0f
        /*0026*/ 	.short	(.L_166 - .L_165)


	//   ....[0]....
	.align		4
.L_165:
        /*0028*/ 	.word	index@(__assertfail)


	//----- nvinfo : EIATTR_ANNOTATIONS
	.align		4
.L_166:
        /*002c*/ 	.byte	0x04, 0x55
        /*002e*/ 	.short	(.L_168 - .L_167)


	//   ....[0]....
.L_167:
        /* <DEDUP_REMOVED lines=42> */
        /*02c4*/ 	.byte	0x50, 0x13, 0x01, 0x00, 0x01, 0x00, 0x00, 0x00, 0x30, 0x1a, 0x01, 0x00


	//----- nvinfo : EIATTR_MERCURY_ISA_VERSION
	.align		4
.L_168:
        /*02d0*/ 	.byte	0x03, 0x5f
        /*02d2*/ 	.short	0x0101


	//----- nvinfo : EIATTR_INT_WARP_WIDE_INSTR_OFFSETS
	.align		4
        /*02d4*/ 	.byte	0x04, 0x31
        /*02d6*/ 	.short	(.L_170 - .L_169)


	//   ....[0]....
.L_169:
        /*02d8*/ 	.word	0x00000130


	//   ....[1]....
        /*02dc*/ 	.word	0x00000170


	//   ....[2]....
        /*02e0*/ 	.word	0x000001e0


	//   ....[3]....
        /*02e4*/ 	.word	0x00000250


	//----- nvinfo : EIATTR_COOP_GROUP_MASK_REGIDS
	.align		4
.L_170:
        /*02e8*/ 	.byte	0x04, 0x29
        /*02ea*/ 	.short	(.L_172 - .L_171)


	//   ....[0]....
.L_171:
        /*02ec*/ 	.word	0xffffffff


	//   ....[1]....
        /*02f0*/ 	.word	0xffffffff


	//   ....[2]....
        /*02f4*/ 	.word	0xffffffff


	//   ....[3]....
        /*02f8*/ 	.word	0xffffffff


	//   ....[4]....
        /*02fc*/ 	.word	0xffffffff


	//   ....[5]....
        /*0300*/ 	.word	0xffffffff


	//   ....[6]....
        /*0304*/ 	.word	0xffffffff


	//   ....[7]....
        /*0308*/ 	.word	0xffffffff


	//   ....[8]....
        /*030c*/ 	.word	0xffffffff


	//   ....[9]....
        /*0310*/ 	.word	0xffffffff


	//   ....[10]....
        /*0314*/ 	.word	0xffffffff


	//   ....[11]....
        /*0318*/ 	.word	0xffffffff


	//   ....[12]....
        /*031c*/ 	.word	0xffffffff


	//   ....[13]....
        /*0320*/ 	.word	0xffffffff


	//   ....[14]....
        /*0324*/ 	.word	0xffffffff


	//   ....[15]....
        /*0328*/ 	.word	0xffffffff


	//   ....[16]....
        /*032c*/ 	.word	0xffffffff


	//   ....[17]....
        /*0330*/ 	.word	0xffffffff


	//   ....[18]....
        /*0334*/ 	.word	0xffffffff


	//   ....[19]....
        /*0338*/ 	.word	0xffffffff


	//   ....[20]....
        /*033c*/ 	.word	0xffffffff


	//   ....[21]....
        /*0340*/ 	.word	0xffffffff


	//   ....[22]....
        /*0344*/ 	.word	0xffffffff


	//   ....[23]....
        /*0348*/ 	.word	0xffffffff


	//   ....[24]....
        /*034c*/ 	.word	0xffffffff


	//   ....[25]....
        /*0350*/ 	.word	0xffffffff


	//   ....[26]....
        /*0354*/ 	.word	0xffffffff


	//   ....[27]....
        /*0358*/ 	.word	0xffffffff


	//   ....[28]....
        /*035c*/ 	.word	0xffffffff


	//   ....[29]....
        /*0360*/ 	.word	0xffffffff


	//   ....[30]....
        /*0364*/ 	.word	0xffffffff


	//   ....[31]....
        /*0368*/ 	.word	0xffffffff


	//   ....[32]....
        /*036c*/ 	.word	0xffffffff


	//   ....[33]....
        /*0370*/ 	.word	0xffffffff


	//   ....[34]....
        /*0374*/ 	.word	0xffffffff


	//   ....[35]....
        /*0378*/ 	.word	0xffffffff


	//   ....[36]....
        /*037c*/ 	.word	0xffffffff


	//   ....[37]....
        /*0380*/ 	.word	0xffffffff


	//   ....[38]....
        /*0384*/ 	.word	0xffffffff


	//   ....[39]....
        /*0388*/ 	.word	0xffffffff


	//   ....[40]....
        /*038c*/ 	.word	0xffffffff


	//   ....[41]....
        /*0390*/ 	.word	0xffffffff


	//   ....[42]....
        /*0394*/ 	.word	0xffffffff


	//   ....[43]....
        /*0398*/ 	.word	0xffffffff


	//   ....[44]....
        /*039c*/ 	.word	0xffffffff


	//   ....[45]....
        /*03a0*/ 	.word	0xffffffff


	//   ....[46]....
        /*03a4*/ 	.word	0xffffffff


	//   ....[47]....
        /*03a8*/ 	.word	0xffffffff


	//   ....[48]....
        /*03ac*/ 	.word	0xffffffff


	//   ....[49]....
        /*03b0*/ 	.word	0xffffffff


	//   ....[50]....
        /*03b4*/ 	.word	0xffffffff


	//   ....[51]....
        /*03b8*/ 	.word	0xffffffff


	//   ....[52]....
        /*03bc*/ 	.word	0x0500000f


	//   ....[53]....
        /*03c0*/ 	.word	0x0500000f


	//   ....[54]....
        /*03c4*/ 	.word	0x0500000f


	//   ....[55]....
        /*03c8*/ 	.word	0x0500000f


	//   ....[56]....
        /*03cc*/ 	.word	0x0500000f


	//   ....[57]....
        /*03d0*/ 	.word	0x0500000f


	//   ....[58]....
        /*03d4*/ 	.word	0x0500000f


	//   ....[59]....
        /*03d8*/ 	.word	0x0500000f


	//   ....[60]....
        /*03dc*/ 	.word	0x0500000f


	//   ....[61]....
        /*03e0*/ 	.word	0x0500000f


	//   ....[62]....
        /*03e4*/ 	.word	0x0500000f


	//   ....[63]....
        /*03e8*/ 	.word	0x0500000f


	//   ....[64]....
        /*03ec*/ 	.word	0x0500000f


	//   ....[65]....
        /*03f0*/ 	.word	0x0500000f


	//   ....[66]....
        /*03f4*/ 	.word	0x0500000f


	//   ....[67]....
        /*03f8*/ 	.word	0x0500000f


	//   ....[68]....
        /*03fc*/ 	.word	0x0500000f


	//   ....[69]....
        /*0400*/ 	.word	0x0500000f


	//----- nvinfo : EIATTR_COOP_GROUP_INSTR_OFFSETS
	.align		4
.L_172:
        /*0404*/ 	.byte	0x04, 0x28
        /*0406*/ 	.short	(.L_174 - .L_173)


	//   ....[0]....
.L_173:
        /*0408*/ 	.word	0x00000060


	//   ....[1]....
        /*040c*/ 	.word	0x00000140


	//   ....[2]....
        /*0410*/ 	.word	0x00000180


	//   ....[3]....
        /*0414*/ 	.word	0x00000390


	//   ....[4]....
        /*0418*/ 	.word	0x000004f0


	//   ....[5]....
        /*041c*/ 	.word	0x00000610


	//   ....[6]....
        /*0420*/ 	.word	0x00000770


	//   ....[7]....
        /*0424*/ 	.word	0x00001150


	//   ....[8]....
        /*0428*/ 	.word	0x000028b0


	//   ....[9]....
        /*042c*/ 	.word	0x00003100


	//   ....[10]....
        /*0430*/ 	.word	0x00004850


	//   ....[11]....
        /*0434*/ 	.word	0x00004950


	//   ....[12]....
        /*0438*/ 	.word	0x00004b00


	//   ....[13]....
        /*043c*/ 	.word	0x00004ba0


	//   ....[14]....
        /*0440*/ 	.word	0x000053b0


	//   ....[15]....
        /*0444*/ 	.word	0x000058d0


	//   ....[16]....
        /*0448*/ 	.word	0x00006cf0


	//   ....[17]....
        /*044c*/ 	.word	0x00006da0


	//   ....[18]....
        /*0450*/ 	.word	0x00007070


	//   ....[19]....
        /*0454*/ 	.word	0x00007230


	//   ....[20]....
        /*0458*/ 	.word	0x000081b0


	//   ....[21]....
        /*045c*/ 	.word	0x000081f0


	//   ....[22]....
        /*0460*/ 	.word	0x00008220


	//   ....[23]....
        /*0464*/ 	.word	0x000082a0


	//   ....[24]....
        /*0468*/ 	.word	0x000082d0


	//   ....[25]....
        /*046c*/ 	.word	0x00008c80


	//   ....[26]....
        /*0470*/ 	.word	0x00009ff0


	//   ....[27]....
        /*0474*/ 	.word	0x0000a020


	//   ....[28]....
        /*0478*/ 	.word	0x0000a050


	//   ....[29]....
        /*047c*/ 	.word	0x0000a070


	//   ....[30]....
        /*0480*/ 	.word	0x0000a690


	//   ....[31]....
        /*0484*/ 	.word	0x0000a6b0


	//   ....[32]....
        /*0488*/ 	.word	0x0000a900


	//   ....[33]....
        /*048c*/ 	.word	0x0000a930


	//   ....[34]....
        /*0490*/ 	.word	0x0000b520


	//   ....[35]....
        /*0494*/ 	.word	0x0000bed0


	//   ....[36]....
        /*0498*/ 	.word	0x0000bf00


	//   ....[37]....
        /*049c*/ 	.word	0x0000bf80


	//   ....[38]....
        /*04a0*/ 	.word	0x0000c000


	//   ....[39]....
        /*04a4*/ 	.word	0x0000c030


	//   ....[40]....
        /*04a8*/ 	.word	0x0000c090


	//   ....[41]....
        /*04ac*/ 	.word	0x0000c0a0


	//   ....[42]....
        /*04b0*/ 	.word	0x0000c110


	//   ....[43]....
        /*04b4*/ 	.word	0x0000ca20


	//   ....[44]....
        /*04b8*/ 	.word	0x0000ca40


	//   ....[45]....
        /*04bc*/ 	.word	0x0000ca60


	//   ....[46]....
        /*04c0*/ 	.word	0x0000cb90


	//   ....[47]....
        /*04c4*/ 	.word	0x0000cd50


	//   ....[48]....
        /*04c8*/ 	.word	0x0000cd60


	//   ....[49]....
        /*04cc*/ 	.word	0x0000ceb0


	//   ....[50]....
        /*04d0*/ 	.word	0x0000cec0


	//   ....[51]....
        /*04d4*/ 	.word	0x00010640


	//   ....[52]....
        /*04d8*/ 	.word	0x00010b10


	//   ....[53]....
        /*04dc*/ 	.word	0x00010c80


	//   ....[54]....
        /*04e0*/ 	.word	0x00010ce0


	//   ....[55]....
        /*04e4*/ 	.word	0x00010da0


	//   ....[56]....
        /*04e8*/ 	.word	0x00010e30


	//   ....[57]....
        /*04ec*/ 	.word	0x00010f00


	//   ....[58]....
        /*04f0*/ 	.word	0x00010fc0


	//   ....[59]....
        /*04f4*/ 	.word	0x00011090


	//   ....[60]....
        /*04f8*/ 	.word	0x00011170


	//   ....[61]....
        /*04fc*/ 	.word	0x00011210


	//   ....[62]....
        /*0500*/ 	.word	0x000112c0


	//   ....[63]....
        /*0504*/ 	.word	0x000115a0


	//   ....[64]....
        /*0508*/ 	.word	0x000115f0


	//   ....[65]....
        /*050c*/ 	.word	0x00011750


	//   ....[66]....
        /*0510*/ 	.word	0x000118a0


	//   ....[67]....
        /*0514*/ 	.word	0x00011a70


	//   ....[68]....
        /*0518*/ 	.word	0x00011ac0


	//   ....[69]....
        /*051c*/ 	.word	0x00011e70


	//----- nvinfo : EIATTR_REG_RECONFIG
	.align		4
.L_174:
        /*0520*/ 	.byte	0x01, 0x54
	.zero		2


	//----- nvinfo : EIATTR_SYSCALL_OFFSETS
	.align		4
        /*0524*/ 	.byte	0x04, 0x46
        /*0526*/ 	.short	(.L_176 - .L_175)


	//   ....[0]....
.L_175:
        /*0528*/ 	.word	0x00002ab0


	//   ....[1]....
        /*052c*/ 	.word	0x0000b140


	//   ....[2]....
        /*0530*/ 	.word	0x0000b280


	//   ....[3]....
        /*0534*/ 	.word	0x0000b370


	//   ....[4]....
        /*0538*/ 	.word	0x0000baf0


	//   ....[5]....
        /*053c*/ 	.word	0x0000c3b0


	//----- nvinfo : EIATTR_MBARRIER_INSTR_OFFSETS
	.align		4
.L_176:
        /*0540*/ 	.byte	0x04, 0x39
        /*0542*/ 	.short	(.L_178 - .L_177)


	//   ....[0]....
.L_177:
        /*0544*/ 	.word	0x00000270
        /*0548*/ 	.word	0x000000ff
        /*054c*/ 	.word	0x00038800
        /*0550*/ 	.short	0x0100
        /*0552*/ 	.byte	0x08
	.zero		1


	//   ....[1]....
        /*0554*/ 	.word	0x00000280
        /*0558*/ 	.word	0x000000ff
        /*055c*/ 	.word	0x00038810
        /*0560*/ 	.short	0x0100
        /*0562*/ 	.byte	0x08
	.zero		1


	//   ....[2]....
        /*0564*/ 	.word	0x00000290
        /*0568*/ 	.word	0x000000ff
        /*056c*/ 	.word	0x00038820
        /*0570*/ 	.short	0x0100
        /*0572*/ 	.byte	0x08
	.zero		1


	//   ....[3]....
        /*0574*/ 	.word	0x00000340
        /*0578*/ 	.word	0x000000ff
        /*057c*/ 	.word	0x00038830
        /*0580*/ 	.short	0x0100
        /*0582*/ 	.byte	0x06
	.zero		1


	//   ....[4]....
        /*0584*/ 	.word	0x00000350
        /*0588*/ 	.word	0x000000ff
        /*058c*/ 	.word	0x00038840
        /*0590*/ 	.short	0x0100
        /*0592*/ 	.byte	0x06
	.zero		1


	//   ....[5]....
        /*0594*/ 	.word	0x00000360
        /*0598*/ 	.word	0x000000ff
        /*059c*/ 	.word	0x00038838
        /*05a0*/ 	.short	0x0100
        /*05a2*/ 	.byte	0x06
	.zero		1


	//   ....[6]....
        /*05a4*/ 	.word	0x00000370
        /*05a8*/ 	.word	0x000000ff
        /*05ac*/ 	.word	0x00038848
        /*05b0*/ 	.short	0x0100
        /*05b2*/ 	.byte	0x06
	.zero		1


	//   ....[7]....
        /*05b4*/ 	.word	0x000004a0
        /*05b8*/ 	.word	0x000000ff
        /*05bc*/ 	.word	0x00038850
        /*05c0*/ 	.short	0x0100
        /*05c2*/ 	.byte	0x08
	.zero		1


	//   ....[8]....
        /*05c4*/ 	.word	0x000004b0
        /*05c8*/ 	.word	0x000000ff
        /*05cc*/ 	.word	0x00038860
        /*05d0*/ 	.short	0x0100
        /*05d2*/ 	.byte	0x08
	.zero		1


	//   ....[9]....
        /*05d4*/ 	.word	0x000004c0
        /*05d8*/ 	.word	0x000000ff
        /*05dc*/ 	.word	0x00038858
        /*05e0*/ 	.short	0x0100
        /*05e2*/ 	.byte	0x08
	.zero		1


	//   ....[10]....
        /*05e4*/ 	.word	0x000004d0
        /*05e8*/ 	.word	0x000000ff
        /*05ec*/ 	.word	0x00038868
        /*05f0*/ 	.short	0x0100
        /*05f2*/ 	.byte	0x08
	.zero		1


	//   ....[11]....
        /*05f4*/ 	.word	0x000005c0
        /*05f8*/ 	.word	0x000000ff
        /*05fc*/ 	.word	0x00038870
        /*0600*/ 	.short	0x0100
        /*0602*/ 	.byte	0x06
	.zero		1


	//   ....[12]....
        /*0604*/ 	.word	0x000005d0
        /*0608*/ 	.word	0x000000ff
        /*060c*/ 	.word	0x00038880
        /*0610*/ 	.short	0x0100
        /*0612*/ 	.byte	0x06
	.zero		1


	//   ....[13]....
        /*0614*/ 	.word	0x000005e0
        /*0618*/ 	.word	0x000000ff
        /*061c*/ 	.word	0x00038878
        /*0620*/ 	.short	0x0100
        /*0622*/ 	.byte	0x06
	.zero		1


	//   ....[14]....
        /*0624*/ 	.word	0x000005f0
        /*0628*/ 	.word	0x000000ff
        /*062c*/ 	.word	0x00038888
        /*0630*/ 	.short	0x0100
        /*0632*/ 	.byte	0x06
	.zero		1


	//   ....[15]....
        /*0634*/ 	.word	0x00000720
        /*0638*/ 	.word	0x000000ff
        /*063c*/ 	.word	0x00038890
        /*0640*/ 	.short	0x0100
        /*0642*/ 	.byte	0x08
	.zero		1


	//   ....[16]....
        /*0644*/ 	.word	0x00000730
        /*0648*/ 	.word	0x000000ff
        /*064c*/ 	.word	0x000388a0
        /*0650*/ 	.short	0x0100
        /*0652*/ 	.byte	0x08
	.zero		1


	//   ....[17]....
        /*0654*/ 	.word	0x00000740
        /*0658*/ 	.word	0x000000ff
        /*065c*/ 	.word	0x00038898
        /*0660*/ 	.short	0x0100
        /*0662*/ 	.byte	0x08
	.zero		1


	//   ....[18]....
        /*0664*/ 	.word	0x00000750
        /*0668*/ 	.word	0x000000ff
        /*066c*/ 	.word	0x000388a8
        /*0670*/ 	.short	0x0100
        /*0672*/ 	.byte	0x08
	.zero		1


	//   ....[19]....
        /*0674*/ 	.word	0x00000880
        /*0678*/ 	.word	0x000000ff
        /*067c*/ 	.word	0x000388b0
        /*0680*/ 	.short	0x0100
        /*0682*/ 	.byte	0x08
	.zero		1


	//   ....[20]....
        /*0684*/ 	.word	0x00000890
        /*0688*/ 	.word	0x000000ff
        /*068c*/ 	.word	0x000388c0
        /*0690*/ 	.short	0x0100
        /*0692*/ 	.byte	0x08
	.zero		1


	//   ....[21]....
        /*0694*/ 	.word	0x000008a0
        /*0698*/ 	.word	0x000000ff
        /*069c*/ 	.word	0x000388b8
        /*06a0*/ 	.short	0x0100
        /*06a2*/ 	.byte	0x08
	.zero		1


	//   ....[22]....
        /*06a4*/ 	.word	0x000008b0
        /*06a8*/ 	.word	0x000000ff
        /*06ac*/ 	.word	0x000388c8
        /*06b0*/ 	.short	0x0100
        /*06b2*/ 	.byte	0x08
	.zero		1


	//   ....[23]....
        /*06b4*/ 	.word	0x000014b0
        /*06b8*/ 	.word	0x00000000
        /*06bc*/ 	.word	0x00000000
        /*06c0*/ 	.short	0x0101
        /*06c2*/ 	.byte	0x3f
	.zero		1


	//   ....[24]....
        /*06c4*/ 	.word	0x00001fa0
        /*06c8*/ 	.word	0x00000000
        /*06cc*/ 	.word	0x00000000
        /*06d0*/ 	.short	0x0101
        /*06d2*/ 	.byte	0x3f
	.zero		1


	//   ....[25]....
        /*06d4*/ 	.word	0x00002b10
        /*06d8*/ 	.word	0x000000ff
        /*06dc*/ 	.word	0x00038800
        /*06e0*/ 	.short	0x010a
        /*06e2*/ 	.byte	0x25
	.zero		1


	//   ....[26]....
        /*06e4*/ 	.word	0x00002b90
        /*06e8*/ 	.word	0x00000003
        /*06ec*/ 	.word	0x00038830
        /*06f0*/ 	.short	0x010a
        /*06f2*/ 	.byte	0x3f
	.zero		1


	//   ....[27]....
        /*06f4*/ 	.word	0x00002bd0
        /*06f8*/ 	.word	0x00000003
        /*06fc*/ 	.word	0x00038830
        /*0700*/ 	.short	0x010a
        /*0702*/ 	.byte	0x3f
	.zero		1


	//   ....[28]....
        /*0704*/ 	.word	0x00002e50
        /*0708*/ 	.word	0x000000ff
        /*070c*/ 	.word	0x00038810
        /*0710*/ 	.short	0x010a
        /*0712*/ 	.byte	0x25
	.zero		1


	//   ....[29]....
        /*0714*/ 	.word	0x00002e90
        /*0718*/ 	.word	0x00000003
        /*071c*/ 	.word	0x00038850
        /*0720*/ 	.short	0x010a
        /*0722*/ 	.byte	0x3f
	.zero		1


	//   ....[30]....
        /*0724*/ 	.word	0x00002ed0
        /*0728*/ 	.word	0x00000003
        /*072c*/ 	.word	0x00038850
        /*0730*/ 	.short	0x010a
        /*0732*/ 	.byte	0x3f
	.zero		1


	//   ....[31]....
        /*0734*/ 	.word	0x00004df0
        /*0738*/ 	.word	0x00000018
        /*073c*/ 	.word	0x00000000
        /*0740*/ 	.short	0x0101
        /*0742*/ 	.byte	0x3f
	.zero		1


	//   ....[32]....
        /*0744*/ 	.word	0x000053d0
        /*0748*/ 	.word	0x00000003
        /*074c*/ 	.word	0x00000000
        /*0750*/ 	.short	0x0101
        /*0752*/ 	.byte	0x3f
	.zero		1


	//   ....[33]....
        /*0754*/ 	.word	0x000054f0
        /*0758*/ 	.word	0x000000ff
        /*075c*/ 	.word	0x00038830
        /*0760*/ 	.short	0x010a
        /*0762*/ 	.byte	0x05
	.zero		1


	//   ....[34]....
        /*0764*/ 	.word	0x00005530
        /*0768*/ 	.word	0x000000ff
        /*076c*/ 	.word	0x00038830
        /*0770*/ 	.short	0x010a
        /*0772*/ 	.byte	0x05
	.zero		1


	//   ....[35]....
        /*0774*/ 	.word	0x00005710
        /*0778*/ 	.word	0x000000ff
        /*077c*/ 	.word	0x00038850
        /*0780*/ 	.short	0x010a
        /*0782*/ 	.byte	0x05
	.zero		1


	//   ....[36]....
        /*0784*/ 	.word	0x00005750
        /*0788*/ 	.word	0x000000ff
        /*078c*/ 	.word	0x00038850
        /*0790*/ 	.short	0x010a
        /*0792*/ 	.byte	0x05
	.zero		1


	//   ....[37]....
        /*0794*/ 	.word	0x00007590
        /*0798*/ 	.word	0x0000009b
        /*079c*/ 	.word	0x00000000
        /*07a0*/ 	.short	0x0101
        /*07a2*/ 	.byte	0x3f
	.zero		1


	//   ....[38]....
        /*07a4*/ 	.word	0x000081d0
        /*07a8*/ 	.word	0x000000c5
        /*07ac*/ 	.word	0x00000000
        /*07b0*/ 	.short	0x0101
        /*07b2*/ 	.byte	0x3f
	.zero		1


	//   ....[39]....
        /*07b4*/ 	.word	0x0000a6c0
        /*07b8*/ 	.word	0x000000ff
        /*07bc*/ 	.word	0x00000000
        /*07c0*/ 	.short	0x0101
        /*07c2*/ 	.byte	0x04
	.zero		1


	//   ....[40]....
        /*07c4*/ 	.word	0x0000b740
        /*07c8*/ 	.word	0x00000000
        /*07cc*/ 	.word	0x00038840
        /*07d0*/ 	.short	0x010a
        /*07d2*/ 	.byte	0x3f
	.zero		1


	//   ....[41]....
        /*07d4*/ 	.word	0x0000c1c0
        /*07d8*/ 	.word	0x000000ff
        /*07dc*/ 	.word	0x00038800
        /*07e0*/ 	.short	0x0107
        /*07e2*/ 	.byte	0x24
	.zero		1


	//   ....[42]....
        /*07e4*/ 	.word	0x0000c230
        /*07e8*/ 	.word	0x000000ff
        /*07ec*/ 	.word	0x00038800
        /*07f0*/ 	.short	0x0101
        /*07f2*/ 	.byte	0x24
	.zero		1


	//   ....[43]....
        /*07f4*/ 	.word	0x0000d0e0
        /*07f8*/ 	.word	0x000000ff
        /*07fc*/ 	.word	0x00038810
        /*0800*/ 	.short	0x0107
        /*0802*/ 	.byte	0x24
	.zero		1


	//   ....[44]....
        /*0804*/ 	.word	0x0000d140
        /*0808*/ 	.word	0x000000ff
        /*080c*/ 	.word	0x00038810
        /*0810*/ 	.short	0x0101
        /*0812*/ 	.byte	0x24
	.zero		1


	//   ....[45]....
        /*0814*/ 	.word	0x0000d160
        /*0818*/ 	.word	0x000000ff
        /*081c*/ 	.word	0x00038820
        /*0820*/ 	.short	0x010a
        /*0822*/ 	.byte	0x24
	.zero		1


	//   ....[46]....
        /*0824*/ 	.word	0x0000d230
        /*0828*/ 	.word	0x00000003
        /*082c*/ 	.word	0x00038860
        /*0830*/ 	.short	0x010a
        /*0832*/ 	.byte	0x3f
	.zero		1


	//   ....[47]....
        /*0834*/ 	.word	0x0000ddf0
        /*0838*/ 	.word	0x00000003
        /*083c*/ 	.word	0x00038840
        /*0840*/ 	.short	0x010a
        /*0842*/ 	.byte	0x3f
	.zero		1


	//   ....[48]....
        /*0844*/ 	.word	0x0000e030
        /*0848*/ 	.word	0x00000003
        /*084c*/ 	.word	0x00038860
        /*0850*/ 	.short	0x010a
        /*0852*/ 	.byte	0x3f
	.zero		1


	//   ....[49]....
        /*0854*/ 	.word	0x0000ebf0
        /*0858*/ 	.word	0x00000004
        /*085c*/ 	.word	0x00038840
        /*0860*/ 	.short	0x010a
        /*0862*/ 	.byte	0x3f
	.zero		1


	//   ....[50]....
        /*0864*/ 	.word	0x0000ee10
        /*0868*/ 	.word	0x00000004
        /*086c*/ 	.word	0x00038860
        /*0870*/ 	.short	0x010a
        /*0872*/ 	.byte	0x3f
	.zero		1


	//   ....[51]....
        /*0874*/ 	.word	0x0000f920
        /*0878*/ 	.word	0x00000004
        /*087c*/ 	.word	0x00038840
        /*0880*/ 	.short	0x010a
        /*0882*/ 	.byte	0x3f
	.zero		1


	//   ....[52]....
        /*0884*/ 	.word	0x0000fb60
        /*0888*/ 	.word	0x00000004
        /*088c*/ 	.word	0x00038860
        /*0890*/ 	.short	0x010a
        /*0892*/ 	.byte	0x3f
	.zero		1


	//   ....[53]....
        /*0894*/ 	.word	0x000105c0
        /*0898*/ 	.word	0x00000009
        /*089c*/ 	.word	0x00038820
        /*08a0*/ 	.short	0x010a
        /*08a2*/ 	.byte	0x3f
	.zero		1


	//   ....[54]....
        /*08a4*/ 	.word	0x00010740
        /*08a8*/ 	.word	0x00000005
        /*08ac*/ 	.word	0x00000000
        /*08b0*/ 	.short	0x010a
        /*08b2*/ 	.byte	0x3f
	.zero		1


	//   ....[55]....
        /*08b4*/ 	.word	0x00010790
        /*08b8*/ 	.word	0x00000007
        /*08bc*/ 	.word	0x00000000
        /*08c0*/ 	.short	0x010a
        /*08c2*/ 	.byte	0x3f
	.zero		1


	//   ....[56]....
        /*08c4*/ 	.word	0x000107d0
        /*08c8*/ 	.word	0x00000013
        /*08cc*/ 	.word	0x00000000
        /*08d0*/ 	.short	0x010a
        /*08d2*/ 	.byte	0x3f
	.zero		1


	//   ....[57]....
        /*08d4*/ 	.word	0x00010800
        /*08d8*/ 	.word	0x00000003
        /*08dc*/ 	.word	0x00000000
        /*08e0*/ 	.short	0x010a
        /*08e2*/ 	.byte	0x3f
	.zero		1


	//   ....[58]....
        /*08e4*/ 	.word	0x00010870
        /*08e8*/ 	.word	0x00000003
        /*08ec*/ 	.word	0x00038800
        /*08f0*/ 	.short	0x010a
        /*08f2*/ 	.byte	0x3f
	.zero		1


	//   ....[59]....
        /*08f4*/ 	.word	0x000108c0
        /*08f8*/ 	.word	0x00000003
        /*08fc*/ 	.word	0x00038830
        /*0900*/ 	.short	0x010a
        /*0902*/ 	.byte	0x3f
	.zero		1


	//   ....[60]....
        /*0904*/ 	.word	0x00010920
        /*0908*/ 	.word	0x00000005
        /*090c*/ 	.word	0x00038810
        /*0910*/ 	.short	0x010a
        /*0912*/ 	.byte	0x3f
	.zero		1


	//   ....[61]....
        /*0914*/ 	.word	0x00010970
        /*0918*/ 	.word	0x00000003
        /*091c*/ 	.word	0x00038850
        /*0920*/ 	.short	0x010a
        /*0922*/ 	.byte	0x3f
	.zero		1


	//   ....[62]....
        /*0924*/ 	.word	0x000109d0
        /*0928*/ 	.word	0x00000005
        /*092c*/ 	.word	0x00038830
        /*0930*/ 	.short	0x010a
        /*0932*/ 	.byte	0x3f
	.zero		1


	//   ....[63]....
        /*0934*/ 	.word	0x00010a30
        /*0938*/ 	.word	0x00000005
        /*093c*/ 	.word	0x00038850
        /*0940*/ 	.short	0x010a
        /*0942*/ 	.byte	0x3f
	.zero		1


	//   ....[64]....
        /*0944*/ 	.word	0x00010bd0
        /*0948*/ 	.word	0x00000000
        /*094c*/ 	.word	0x00038840
        /*0950*/ 	.short	0x010a
        /*0952*/ 	.byte	0x3f
	.zero		1


	//   ....[65]....
        /*0954*/ 	.word	0x00011b10
        /*0958*/ 	.word	0x00000003
        /*095c*/ 	.word	0x00038820
        /*0960*/ 	.short	0x010a
        /*0962*/ 	.byte	0x3f
	.zero		1


	//   ....[66]....
        /*0964*/ 	.word	0x00011b60
        /*0968*/ 	.word	0x00000003
        /*096c*/ 	.word	0x00038860
        /*0970*/ 	.short	0x010a
        /*0972*/ 	.byte	0x3f
	.zero		1


	//   ....[67]....
        /*0974*/ 	.word	0x00011bb0
        /*0978*/ 	.word	0x00000003
        /*097c*/ 	.word	0x00038840
        /*0980*/ 	.short	0x010a
        /*0982*/ 	.byte	0x3f
	.zero		1


	//   ....[68]....
        /*0984*/ 	.word	0x00011c00
        /*0988*/ 	.word	0x00000003
        /*098c*/ 	.word	0x00038860
        /*0990*/ 	.short	0x010a
        /*0992*/ 	.byte	0x3f
	.zero		1


	//   ....[69]....
        /*0994*/ 	.word	0x00011c50
        /*0998*/ 	.word	0x00000004
        /*099c*/ 	.word	0x00038840
        /*09a0*/ 	.short	0x010a
        /*09a2*/ 	.byte	0x3f
	.zero		1


	//   ....[70]....
        /*09a4*/ 	.word	0x00011ca0
        /*09a8*/ 	.word	0x00000004
        /*09ac*/ 	.word	0x00038860
        /*09b0*/ 	.short	0x010a
        /*09b2*/ 	.byte	0x3f
	.zero		1


	//   ....[71]....
        /*09b4*/ 	.word	0x00011cf0
        /*09b8*/ 	.word	0x00000004
        /*09bc*/ 	.word	0x00038840
        /*09c0*/ 	.short	0x010a
        /*09c2*/ 	.byte	0x3f
	.zero		1


	//   ....[72]....
        /*09c4*/ 	.word	0x00011d40
        /*09c8*/ 	.word	0x00000004
        /*09cc*/ 	.word	0x00038860
        /*09d0*/ 	.short	0x010a
        /*09d2*/ 	.byte	0x3f
	.zero		1


	//   ....[73]....
        /*09d4*/ 	.word	0x00011d90
        /*09d8*/ 	.word	0x00000009
        /*09dc*/ 	.word	0x00038820
        /*09e0*/ 	.short	0x010a
        /*09e2*/ 	.byte	0x3f
	.zero		1


	//   ....[74]....
        /*09e4*/ 	.word	0x00011f30
        /*09e8*/ 	.word	0x00000005
        /*09ec*/ 	.word	0x00000000
        /*09f0*/ 	.short	0x010a
        /*09f2*/ 	.byte	0x3f
	.zero		1


	//   ....[75]....
        /*09f4*/ 	.word	0x00011f80
        /*09f8*/ 	.word	0x00000007
        /*09fc*/ 	.word	0x00000000
        /*0a00*/ 	.short	0x010a
        /*0a02*/ 	.byte	0x3f
	.zero		1


	//   ....[76]....
        /*0a04*/ 	.word	0x00011fd0
        /*0a08*/ 	.word	0x00000013
        /*0a0c*/ 	.word	0x00000000
        /*0a10*/ 	.short	0x010a
        /*0a12*/ 	.byte	0x3f
	.zero		1


	//----- nvinfo : EIATTR_NUM_MBARRIERS
	.align		4
.L_178:
        /*0a14*/ 	.byte	0x03, 0x38
        /*0a16*/ 	.short	0x0017


	//----- nvinfo : EIATTR_EXIT_INSTR_OFFSETS
	.align		4
        /*0a18*/ 	.byte	0x04, 0x1c
        /*0a1a*/ 	.short	(.L_180 - .L_179)


	//   ....[0]....
.L_179:
        /*0a1c*/ 	.word	0x000009e0


	//   ....[1]....
        /*0a20*/ 	.word	0x0000ab80


	//   ....[2]....
        /*0a24*/ 	.word	0x00010850


	//----- nvinfo : EIATTR_MAX_THREADS
	.align		4
.L_180:
        /*0a28*/ 	.byte	0x04, 0x05
        /*0a2a*/ 	.short	(.L_182 - .L_181)
.L_181:
        /*0a2c*/ 	.word	0x00000180
        /*0a30*/ 	.word	0x00000001
        /*0a34*/ 	.word	0x00000001


	//----- nvinfo : EIATTR_CRS_STACK_SIZE
	.align		4
.L_182:
        /*0a38*/ 	.byte	0x04, 0x1e
        /*0a3a*/ 	.short	(.L_184 - .L_183)
.L_183:
        /*0a3c*/ 	.word	0x00000000


	//----- nvinfo : EIATTR_CBANK_PARAM_SIZE
	.align		4
.L_184:
        /*0a40*/ 	.byte	0x03, 0x19
        /*0a42*/ 	.short	0x0b70


	//----- nvinfo : EIATTR_PARAM_CBANK
	.align		4
        /*0a44*/ 	.byte	0x04, 0x0a
        /*0a46*/ 	.short	(.L_186 - .L_185)
	.align		4
.L_185:
        /*0a48*/ 	.word	index@(.nv.constant0._ZN7cutlass13device_kernelIN5flash11enable_sm90INS1_16FlashAttnFwdSm90INS1_25CollectiveMainloopFwdSm90ILi2EN4cute5tupleIJNS5_1CILi1EEES8_S8_EEENS6_IJNS7_ILi64EEESA_SA_EEELi512ENS_10bfloat16_tEfNS_4arch4Sm90ELb0ELb0ELb1ELb0ELb0ELb0ELb1ELb0ELb0ELb1ELb0ELb0EEENS1_21CollectiveEpilogueFwdINS6_IJSA_NS7_ILi512EEESA_EEES9_SC_SE_Li256ELb0ELb1ELb0ELb0EEENS1_29StaticPersistentTileSchedulerILb0EEEEEEEEEvNT_6ParamsE)
        /*0a4c*/ 	.short	0x0210
        /*0a4e*/ 	.short	0x0b70


	//----- nvinfo : EIATTR_SW_WAR
	.align		4
.L_186:
        /*0a50*/ 	.byte	0x04, 0x36
        /*0a52*/ 	.short	(.L_188 - .L_187)
.L_187:
        /*0a54*/ 	.word	0x00000008
.L_188:


//--------------------- .nv.info._ZN7cutlass13device_kernelIN5flash11enable_sm90INS1_16FlashAttnFwdSm90INS1_25CollectiveMainloopFwdSm90ILi2EN4cute5tupleIJNS5_1CILi1EEES8_S8_EEENS6_IJNS7_ILi64EEESA_SA_EEELi512ENS_10bfloat16_tEfNS_4arch4Sm90ELb0ELb0ELb1ELb1ELb0ELb0ELb0ELb0ELb0ELb1ELb0ELb0EEENS1_21CollectiveEpilogueFwdINS6_IJSA_NS7_ILi512EEESA_EEES9_SC_SE_Li256ELb1ELb1ELb0ELb0EEENS1_36VarlenDynamicPersistentTileSchedulerILi64ELi64ELi256ELi128ELb0ELb1ELb1ELb0ELb1ELb1EEEEEEEEEvNT_6ParamsE --------------------------
	.section	.nv.info._ZN7cutlass13device_kernelIN5flash11enable_sm90INS1_16FlashAttnFwdSm90INS1_25CollectiveMainloopFwdSm90ILi2EN4cute5tupleIJNS5_1CILi1EEES8_S8_EEENS6_IJNS7_ILi64EEESA_SA_EEELi512ENS_10bfloat16_tEfNS_4arch4Sm90ELb0ELb0ELb1ELb1ELb0ELb0ELb0ELb0ELb0ELb1ELb0ELb0EEENS1_21CollectiveEpilogueFwdINS6_IJSA_NS7_ILi512EEESA_EEES9_SC_SE_Li256ELb1ELb1ELb0ELb0EEENS1_36VarlenDynamicPersistentTileSchedulerILi64ELi64ELi256ELi128ELb0ELb1ELb1ELb0ELb1ELb1EEEEEEEEEvNT_6ParamsE,"",@"SHT_CUDA_INFO"
	.sectionflags	@""
	.align	4


	//----- nvinfo : EIATTR_CUDA_API_VERSION
	.align		4
        /*0000*/ 	.byte	0x04, 0x37
        /*0002*/ 	.short	(.L_190 - .L_189)
.L_189:
        /*0004*/ 	.word	0x00000082


	//----- nvinfo : EIATTR_KPARAM_INFO
	.align		4
.L_190:
        /*0008*/ 	.byte	0x04, 0x17
        /*000a*/ 	.short	(.L_192 - .L_191)
.L_191:
        /*000c*/ 	.word	0x00000000
        /*0010*/ 	.short	0x0000
        /*0012*/ 	.short	0x0070
        /*0014*/ 	.byte	0x00, 0xf0, 0x01, 0x2a


	//----- nvinfo : EIATTR_SPARSE_MMA_MASK
	.align		4
.L_192:
        /*0018*/ 	.byte	0x03, 0x50
        /*001a*/ 	.short	0x0000


	//----- nvinfo : EIATTR_MAXREG_COUNT
	.align		4
        /*001c*/ 	.byte	0x03, 0x1b
        /*001e*/ 	.short	0x00a8


	//----- nvinfo : EIATTR_NUM_BARRIERS
	.align		4
        /*0020*/ 	.byte	0x02, 0x4c
        /*0022*/ 	.byte	0x10
	.zero		1


	//----- nvinfo : EIATTR_EXTERNS
	.align		4
        /*0024*/ 	.byte	0x04, 0x0f
        /*0026*/ 	.short	(.L_194 - .L_193)


	//   ....[0]....
	.align		4
.L_193:
        /*0028*/ 	.word	index@(__assertfail)


	//----- nvinfo : EIATTR_ANNOTATIONS
	.align		4
.L_194:
        /*002c*/ 	.byte	0x04, 0x55
        /*002e*/ 	.short	(.L_196 - .L_195)


	//   ....[0]....
.L_195:
        /* <DEDUP_REMOVED lines=81> */


	//----- nvinfo : EIATTR_MERCURY_ISA_VERSION
	.align		4
.L_196:
        /*0530*/ 	.byte	0x03, 0x5f
        /*0532*/ 	.short	0x0101


	//----- nvinfo : EIATTR_UNUSED_LOAD_BYTE_OFFSET
	.align		4
        /*0534*/ 	.byte	0x04, 0x44
        /*0536*/ 	.short	(.L_198 - .L_197)


	//   ....[0]....
.L_197:
        /*0538*/ 	.word	0x00000a20
        /*053c*/ 	.word	0x0000fff0


	//   ....[1]....
        /*0540*/ 	.word	0x00007360
        /*0544*/ 	.word	0x0000fff0


	//----- nvinfo : EIATTR_INT_WARP_WIDE_INSTR_OFFSETS
	.align		4
.L_198:
        /*0548*/ 	.byte	0x04, 0x31
        /*054a*/ 	.short	(.L_200 - .L_199)


	//   ....[0]....
.L_199:
        /*054c*/ 	.word	0x00000130


	//   ....[1]....
        /*0550*/ 	.word	0x00000170


	//   ....[2]....
        /*0554*/ 	.word	0x000001e0


	//   ....[3]....
        /*0558*/ 	.word	0x0000b360


	//   ....[4]....
        /*055c*/ 	.word	0x0000b3f0


	//   ....[5]....
        /*0560*/ 	.word	0x000100e0


	//   ....[6]....
        /*0564*/ 	.word	0x00010170


	//----- nvinfo : EIATTR_COOP_GROUP_MASK_REGIDS
	.align		4
.L_200:
        /*0568*/ 	.byte	0x04, 0x29
        /*056a*/ 	.short	(.L_202 - .L_201)


	//   ....[0]....
.L_201:
        /*056c*/ 	.word	0xffffffff


	//   ....[1]....
        /*0570*/ 	.word	0xffffffff


	//   ....[2]....
        /*0574*/ 	.word	0xffffffff


	//   ....[3]....
        /*0578*/ 	.word	0xffffffff


	//   ....[4]....
        /*057c*/ 	.word	0xffffffff


	//   ....[5]....
        /*0580*/ 	.word	0xffffffff


	//   ....[6]....
        /*0584*/ 	.word	0xffffffff


	//   ....[7]....
        /*0588*/ 	.word	0xffffffff


	//   ....[8]....
        /*058c*/ 	.word	0xffffffff


	//   ....[9]....
        /*0590*/ 	.word	0xffffffff


	//   ....[10]....
        /*0594*/ 	.word	0xffffffff


	//   ....[11]....
        /*0598*/ 	.word	0xffffffff


	//   ....[12]....
        /*059c*/ 	.word	0xffffffff


	//   ....[13]....
        /*05a0*/ 	.word	0xffffffff


	//   ....[14]....
        /*05a4*/ 	.word	0xffffffff


	//   ....[15]....
        /*05a8*/ 	.word	0xffffffff


	//   ....[16]....
        /*05ac*/ 	.word	0xffffffff


	//   ....[17]....
        /*05b0*/ 	.word	0xffffffff


	//   ....[18]....
        /*05b4*/ 	.word	0xffffffff


	//   ....[19]....
        /*05b8*/ 	.word	0xffffffff


	//   ....[20]....
        /*05bc*/ 	.word	0xffffffff


	//   ....[21]....
        /*05c0*/ 	.word	0xffffffff


	//   ....[22]....
        /*05c4*/ 	.word	0xffffffff


	//   ....[23]....
        /*05c8*/ 	.word	0xffffffff


	//   ....[24]....
        /*05cc*/ 	.word	0xffffffff


	//   ....[25]....
        /*05d0*/ 	.word	0xffffffff


	//   ....[26]....
        /*05d4*/ 	.word	0xffffffff


	//   ....[27]....
        /*05d8*/ 	.word	0xffffffff


	//   ....[28]....
        /*05dc*/ 	.word	0xffffffff


	//   ....[29]....
        /*05e0*/ 	.word	0xffffffff


	//   ....[30]....
        /*05e4*/ 	.word	0xffffffff


	//   ....[31]....
        /*05e8*/ 	.word	0xffffffff


	//   ....[32]....
        /*05ec*/ 	.word	0xffffffff


	//   ....[33]....
        /*05f0*/ 	.word	0xffffffff


	//   ....[34]....
        /*05f4*/ 	.word	0xffffffff


	//   ....[35]....
        /*05f8*/ 	.word	0xffffffff


	//   ....[36]....
        /*05fc*/ 	.word	0xffffffff


	//   ....[37]....
        /*0600*/ 	.word	0xffffffff


	//   ....[38]....
        /*0604*/ 	.word	0xffffffff


	//   ....[39]....
        /*0608*/ 	.word	0xffffffff


	//   ....[40]....
        /*060c*/ 	.word	0xffffffff


	//   ....[41]....
        /*0610*/ 	.word	0xffffffff


	//   ....[42]....
        /*0614*/ 	.word	0xffffffff


	//   ....[43]....
        /*0618*/ 	.word	0xffffffff


	//   ....[44]....
        /*061c*/ 	.word	0xffffffff


	//   ....[45]....
        /*0620*/ 	.word	0xffffffff


	//   ....[46]....
        /*0624*/ 	.word	0xffffffff


	//   ....[47]....
        /*0628*/ 	.word	0xffffffff


	//   ....[48]....
        /*062c*/ 	.word	0xffffffff


	//   ....[49]....
        /*0630*/ 	.word	0xffffffff


	//   ....[50]....
        /*0634*/ 	.word	0xffffffff


	//   ....[51]....
        /*0638*/ 	.word	0xffffffff


	//   ....[52]....
        /*063c*/ 	.word	0xffffffff


	//   ....[53]....
        /*0640*/ 	.word	0xffffffff


	//   ....[54]....
        /*0644*/ 	.word	0xffffffff


	//   ....[55]....
        /*0648*/ 	.word	0xffffffff


	//   ....[56]....
        /*064c*/ 	.word	0xffffffff


	//   ....[57]....
        /*0650*/ 	.word	0xffffffff


	//   ....[58]....
        /*0654*/ 	.word	0xffffffff


	//   ....[59]....
        /*0658*/ 	.word	0xffffffff


	//   ....[60]....
        /*065c*/ 	.word	0xffffffff


	//   ....[61]....
        /*0660*/ 	.word	0xffffffff


	//   ....[62]....
        /*0664*/ 	.word	0xffffffff


	//   ....[63]....
        /*0668*/ 	.word	0xffffffff


	//   ....[64]....
        /*066c*/ 	.word	0xffffffff


	//   ....[65]....
        /*0670*/ 	.word	0xffffffff


	//   ....[66]....
        /*0674*/ 	.word	0xffffffff


	//   ....[67]....
        /*0678*/ 	.word	0xffffffff


	//   ....[68]....
        /*067c*/ 	.word	0xffffffff


	//   ....[69]....
        /*0680*/ 	.word	0xffffffff


	//   ....[70]....
        /*0684*/ 	.word	0xffffffff


	//   ....[71]....
        /*0688*/ 	.word	0xffffffff


	//   ....[72]....
        /*068c*/ 	.word	0xffffffff


	//   ....[73]....
        /*0690*/ 	.word	0xffffffff


	//   ....[74]....
        /*0694*/ 	.word	0xffffffff


	//   ....[75]....
        /*0698*/ 	.word	0xffffffff


	//   ....[76]....
        /*069c*/ 	.word	0xffffffff


	//   ....[77]....
        /*06a0*/ 	.word	0xffffffff


	//   ....[78]....
        /*06a4*/ 	.word	0xffffffff


	//   ....[79]....
        /*06a8*/ 	.word	0x0500000f


	//   ....[80]....
        /*06ac*/ 	.word	0x0500000f


	//   ....[81]....
        /*06b0*/ 	.word	0x0500000f


	//   ....[82]....
        /*06b4*/ 	.word	0x0500000f


	//   ....[83]....
        /*06b8*/ 	.word	0x0500000f


	//   ....[84]....
        /*06bc*/ 	.word	0x0500000f


	//   ....[85]....
        /*06c0*/ 	.word	0x0500000f


	//   ....[86]....
        /*06c4*/ 	.word	0x0500000f


	//   ....[87]....
        /*06c8*/ 	.word	0x0500000f


	//   ....[88]....
        /*06cc*/ 	.word	0x0500000f


	//   ....[89]....
        /*06d0*/ 	.word	0x0500000f


	//   ....[90]....
        /*06d4*/ 	.word	0x0500000f


	//   ....[91]....
        /*06d8*/ 	.word	0x0500000f


	//   ....[92]....
        /*06dc*/ 	.word	0x0500000f


	//   ....[93]....
        /*06e0*/ 	.word	0x0500000f


	//   ....[94]....
        /*06e4*/ 	.word	0x0500000f


	//   ....[95]....
        /*06e8*/ 	.word	0x0500000f


	//   ....[96]....
        /*06ec*/ 	.word	0x0500000f


	//   ....[97]....
        /*06f0*/ 	.word	0x0500000f


	//   ....[98]....
        /*06f4*/ 	.word	0x0500000f


	//   ....[99]....
        /*06f8*/ 	.word	0x0500000f


	//   ....[100]....
        /*06fc*/ 	.word	0x0500000f


	//   ....[101]....
        /*0700*/ 	.word	0x0500000f


	//   ....[102]....
        /*0704*/ 	.word	0x0500000f


	//   ....[103]....
        /*0708*/ 	.word	0x0500000f


	//   ....[104]....
        /*070c*/ 	.word	0x0500000f


	//   ....[105]....
        /*0710*/ 	.word	0x0500000f


	//----- nvinfo : EIATTR_COOP_GROUP_INSTR_OFFSETS
	.align		4
.L_202:
        /*0714*/ 	.byte	0x04, 0x28
        /*0716*/ 	.short	(.L_204 - .L_203)


	//   ....[0]....
.L_203:
        /*0718*/ 	.word	0x00000060


	//   ....[1]....
        /*071c*/ 	.word	0x00000140


	//   ....[2]....
        /*0720*/ 	.word	0x00000190


	//   ....[3]....
        /*0724*/ 	.word	0x00000380


	//   ....[4]....
        /*0728*/ 	.word	0x000004e0


	//   ....[5]....
        /*072c*/ 	.word	0x00000600


	//   ....[6]....
        /*0730*/ 	.word	0x00000760


	//   ....[7]....
        /*0734*/ 	.word	0x00001800


	//   ....[8]....
        /*0738*/ 	.word	0x00003140


	//   ....[9]....
        /*073c*/ 	.word	0x00003ef0


	//   ....[10]....
        /*0740*/ 	.word	0x00003f70


	//   ....[11]....
        /*0744*/ 	.word	0x00004150


	//   ....[12]....
        /*0748*/ 	.word	0x00004220


	//   ....[13]....
        /*074c*/ 	.word	0x00004b10


	//   ....[14]....
        /*0750*/ 	.word	0x00005280


	//   ....[15]....
        /*0754*/ 	.word	0x00005310


	//   ....[16]....
        /*0758*/ 	.word	0x00005620


	//   ....[17]....
        /*075c*/ 	.word	0x00005770


	//   ....[18]....
        /*0760*/ 	.word	0x00006820


	//   ....[19]....
        /*0764*/ 	.word	0x00006860


	//   ....[20]....
        /*0768*/ 	.word	0x000068a0


	//   ....[21]....
        /*076c*/ 	.word	0x00006960


	//   ....[22]....
        /*0770*/ 	.word	0x00006980


	//   ....[23]....
        /*0774*/ 	.word	0x00008290


	//   ....[24]....
        /*0778*/ 	.word	0x000088d0


	//   ....[25]....
        /*077c*/ 	.word	0x00008900


	//   ....[26]....
        /*0780*/ 	.word	0x00008930


	//   ....[27]....
        /*0784*/ 	.word	0x00008950


	//   ....[28]....
        /*0788*/ 	.word	0x00008ff0


	//   ....[29]....
        /*078c*/ 	.word	0x00009010


	//   ....[30]....
        /*0790*/ 	.word	0x00009240


	//   ....[31]....
        /*0794*/ 	.word	0x00009260


	//   ....[32]....
        /*0798*/ 	.word	0x00009e10


	//   ....[33]....
        /*079c*/ 	.word	0x00009e50


	//   ....[34]....
        /*07a0*/ 	.word	0x0000a090


	//   ....[35]....
        /*07a4*/ 	.word	0x0000a0b0


	//   ....[36]....
        /*07a8*/ 	.word	0x0000a340


	//   ....[37]....
        /*07ac*/ 	.word	0x0000a520


	//   ....[38]....
        /*07b0*/ 	.word	0x0000a550


	//   ....[39]....
        /*07b4*/ 	.word	0x0000a580


	//   ....[40]....
        /*07b8*/ 	.word	0x0000a5b0


	//   ....[41]....
        /*07bc*/ 	.word	0x0000a5e0


	//   ....[42]....
        /*07c0*/ 	.word	0x0000a610


	//   ....[43]....
        /*07c4*/ 	.word	0x0000a780


	//   ....[44]....
        /*07c8*/ 	.word	0x0000a7b0


	//   ....[45]....
        /*07cc*/ 	.word	0x0000a7e0


	//   ....[46]....
        /*07d0*/ 	.word	0x0000a810


	//   ....[47]....
        /*07d4*/ 	.word	0x0000a840


	//   ....[48]....
        /*07d8*/ 	.word	0x0000a870


	//   ....[49]....
        /*07dc*/ 	.word	0x0000a910


	//   ....[50]....
        /*07e0*/ 	.word	0x0000a940


	//   ....[51]....
        /*07e4*/ 	.word	0x0000a9d0


	//   ....[52]....
        /*07e8*/ 	.word	0x0000b970


	//   ....[53]....
        /*07ec*/ 	.word	0x0000c4c0


	//   ....[54]....
        /*07f0*/ 	.word	0x0000c4d0


	//   ....[55]....
        /*07f4*/ 	.word	0x0000c4f0


	//   ....[56]....
        /*07f8*/ 	.word	0x0000c590


	//   ....[57]....
        /*07fc*/ 	.word	0x0000c5c0


	//   ....[58]....
        /*0800*/ 	.word	0x0000c630


	//   ....[59]....
        /*0804*/ 	.word	0x0000c640


	//   ....[60]....
        /*0808*/ 	.word	0x0000c6b0


	//   ....[61]....
        /*080c*/ 	.word	0x00010370


	//   ....[62]....
        /*0810*/ 	.word	0x000103a0


	//   ....[63]....
        /*0814*/ 	.word	0x000103e0


	//   ....[64]....
        /*0818*/ 	.word	0x00010410


	//   ....[65]....
        /*081c*/ 	.word	0x00010440


	//   ....[66]....
        /*0820*/ 	.word	0x00010470


	//   ....[67]....
        /*0824*/ 	.word	0x000104a0


	//   ....[68]....
        /*0828*/ 	.word	0x000104d0


	//   ....[69]....
        /*082c*/ 	.word	0x00010650


	//   ....[70]....
        /*0830*/ 	.word	0x00010680


	//   ....[71]....
        /*0834*/ 	.word	0x000106b0


	//   ....[72]....
        /*0838*/ 	.word	0x000106e0


	//   ....[73]....
        /*083c*/ 	.word	0x00010710


	//   ....[74]....
        /*0840*/ 	.word	0x00010740


	//   ....[75]....
        /*0844*/ 	.word	0x00010800


	//   ....[76]....
        /*0848*/ 	.word	0x00010820


	//   ....[77]....
        /*084c*/ 	.word	0x00010890


	//   ....[78]....
        /*0850*/ 	.word	0x00010d20


	//   ....[79]....
        /*0854*/ 	.word	0x000112d0


	//   ....[80]....
        /*0858*/ 	.word	0x00011480


	//   ....[81]....
        /*085c*/ 	.word	0x000114d0


	//   ....[82]....
        /*0860*/ 	.word	0x00011530


	//   ....[83]....
        /*0864*/ 	.word	0x000115d0


	//   ....[84]....
        /*0868*/ 	.word	0x00011680


	//   ....[85]....
        /*086c*/ 	.word	0x00011720


	//   ....[86]....
        /*0870*/ 	.word	0x000117e0


	//   ....[87]....
        /*0874*/ 	.word	0x000118c0


	//   ....[88]....
        /*0878*/ 	.word	0x00011bf0


	//   ....[89]....
        /*087c*/ 	.word	0x00011c90


	//   ....[90]....
        /*0880*/ 	.word	0x00011db0


	//   ....[91]....
        /*0884*/ 	.word	0x00011e20


	//   ....[92]....
        /*0888*/ 	.word	0x00011e90


	//   ....[93]....
        /*088c*/ 	.word	0x00011f00


	//   ....[94]....
        /*0890*/ 	.word	0x00011f70


	//   ....[95]....
        /*0894*/ 	.word	0x00011ff0


	//   ....[96]....
        /*0898*/ 	.word	0x00012080


	//   ....[97]....
        /*089c*/ 	.word	0x00012120


	//   ....[98]....
        /*08a0*/ 	.word	0x00012190


	//   ....[99]....
        /*08a4*/ 	.word	0x00012200


	//   ....[100]....
        /*08a8*/ 	.word	0x00012270


	//   ....[101]....
        /*08ac*/ 	.word	0x000122f0


	//   ....[102]....
        /*08b0*/ 	.word	0x00012360


	//   ....[103]....
        /*08b4*/ 	.word	0x00012400


	//   ....[104]....
        /*08b8*/ 	.word	0x00012490


	//   ....[105]....
        /*08bc*/ 	.word	0x000125b0


	//----- nvinfo : EIATTR_REG_RECONFIG
	.align		4
.L_204:
        /*08c0*/ 	.byte	0x01, 0x54
	.zero		2


	//----- nvinfo : EIATTR_SYSCALL_OFFSETS
	.align		4
        /*08c4*/ 	.byte	0x04, 0x46
        /*08c6*/ 	.short	(.L_206 - .L_205)


	//   ....[0]....
.L_205:
        /*08c8*/ 	.word	0x00003300


	//   ....[1]....
        /*08cc*/ 	.word	0x0000b560


	//   ....[2]....
        /*08d0*/ 	.word	0x0000b6c0


	//   ....[3]....
        /*08d4*/ 	.word	0x0000b7c0


	//   ....[4]....
        /*08d8*/ 	.word	0x0000c0f0


	//----- nvinfo : EIATTR_MBARRIER_INSTR_OFFSETS
	.align		4
.L_206:
        /*08dc*/ 	.byte	0x04, 0x39
        /*08de*/ 	.short	(.L_208 - .L_207)


	//   ....[0]....
.L_207:
        /*08e0*/ 	.word	0x00000270
        /*08e4*/ 	.word	0x000000ff
        /*08e8*/ 	.word	0x00028c00
        /*08ec*/ 	.short	0x0100
        /*08ee*/ 	.byte	0x08
	.zero		1


	//   ....[1]....
        /*08f0*/ 	.word	0x00000280
        /*08f4*/ 	.word	0x000000ff
        /*08f8*/ 	.word	0x00028c20
        /*08fc*/ 	.short	0x0100
        /*08fe*/ 	.byte	0x08
	.zero		1


	//   ....[2]....
        /*0900*/ 	.word	0x00000330
        /*0904*/ 	.word	0x000000ff
        /*0908*/ 	.word	0x00028c30
        /*090c*/ 	.short	0x0100
        /*090e*/ 	.byte	0x06
	.zero		1


	//   ....[3]....
        /*0910*/ 	.word	0x00000340
        /*0914*/ 	.word	0x000000ff
        /*0918*/ 	.word	0x00028c40
        /*091c*/ 	.short	0x0100
        /*091e*/ 	.byte	0x06
	.zero		1


	//   ....[4]....
        /*0920*/ 	.word	0x00000350
        /*0924*/ 	.word	0x000000ff
        /*0928*/ 	.word	0x00028c38
        /*092c*/ 	.short	0x0100
        /*092e*/ 	.byte	0x06
	.zero		1


	//   ....[5]....
        /*0930*/ 	.word	0x00000360
        /*0934*/ 	.word	0x000000ff
        /*0938*/ 	.word	0x00028c48
        /*093c*/ 	.short	0x0100
        /*093e*/ 	.byte	0x06
	.zero		1


	//   ....[6]....
        /*0940*/ 	.word	0x00000490
        /*0944*/ 	.word	0x000000ff
        /*0948*/ 	.word	0x00028c50
        /*094c*/ 	.short	0x0100
        /*094e*/ 	.byte	0x08
	.zero		1


	//   ....[7]....
        /*0950*/ 	.word	0x000004a0
        /*0954*/ 	.word	0x000000ff
        /*0958*/ 	.word	0x00028c60
        /*095c*/ 	.short	0x0100
        /*095e*/ 	.byte	0x08
	.zero		1


	//   ....[8]....
        /*0960*/ 	.word	0x000004b0
        /*0964*/ 	.word	0x000000ff
        /*0968*/ 	.word	0x00028c58
        /*096c*/ 	.short	0x0100
        /*096e*/ 	.byte	0x08
	.zero		1


	//   ....[9]....
        /*0970*/ 	.word	0x000004c0
        /*0974*/ 	.word	0x000000ff
        /*0978*/ 	.word	0x00028c68
        /*097c*/ 	.short	0x0100
        /*097e*/ 	.byte	0x08
	.zero		1


	//   ....[10]....
        /*0980*/ 	.word	0x000005b0
        /*0984*/ 	.word	0x000000ff
        /*0988*/ 	.word	0x00028c70
        /*098c*/ 	.short	0x0100
        /*098e*/ 	.byte	0x06
	.zero		1


	//   ....[11]....
        /*0990*/ 	.word	0x000005c0
        /*0994*/ 	.word	0x000000ff
        /*0998*/ 	.word	0x00028c80
        /*099c*/ 	.short	0x0100
        /*099e*/ 	.byte	0x06
	.zero		1


	//   ....[12]....
        /*09a0*/ 	.word	0x000005d0
        /*09a4*/ 	.word	0x000000ff
        /*09a8*/ 	.word	0x00028c78
        /*09ac*/ 	.short	0x0100
        /*09ae*/ 	.byte	0x06
	.zero		1


	//   ....[13]....
        /*09b0*/ 	.word	0x000005e0
        /*09b4*/ 	.word	0x000000ff
        /*09b8*/ 	.word	0x00028c88
        /*09bc*/ 	.short	0x0100
        /*09be*/ 	.byte	0x06
	.zero		1


	//   ....[14]....
        /*09c0*/ 	.word	0x00000710
        /*09c4*/ 	.word	0x000000ff
        /*09c8*/ 	.word	0x00028c90
        /*09cc*/ 	.short	0x0100
        /*09ce*/ 	.byte	0x08
	.zero		1


	//   ....[15]....
        /*09d0*/ 	.word	0x00000720
        /*09d4*/ 	.word	0x000000ff
        /*09d8*/ 	.word	0x00028ca0
        /*09dc*/ 	.short	0x0100
        /*09de*/ 	.byte	0x08
	.zero		1


	//   ....[16]....
        /*09e0*/ 	.word	0x00000730
        /*09e4*/ 	.word	0x000000ff
        /*09e8*/ 	.word	0x00028c98
        /*09ec*/ 	.short	0x0100
        /*09ee*/ 	.byte	0x08
	.zero		1


	//   ....[17]....
        /*09f0*/ 	.word	0x00000740
        /*09f4*/ 	.word	0x000000ff
        /*09f8*/ 	.word	0x00028ca8
        /*09fc*/ 	.short	0x0100
        /*09fe*/ 	.byte	0x08
	.zero		1


	//   ....[18]....
        /*0a00*/ 	.word	0x00000870
        /*0a04*/ 	.word	0x000000ff
        /*0a08*/ 	.word	0x00028cb0
        /*0a0c*/ 	.short	0x0100
        /*0a0e*/ 	.byte	0x08
	.zero		1


	//   ....[19]....
        /*0a10*/ 	.word	0x00000880
        /*0a14*/ 	.word	0x000000ff
        /*0a18*/ 	.word	0x00028cc0
        /*0a1c*/ 	.short	0x0100
        /*0a1e*/ 	.byte	0x08
	.zero		1


	//   ....[20]....
        /*0a20*/ 	.word	0x00000890
        /*0a24*/ 	.word	0x000000ff
        /*0a28*/ 	.word	0x00028cb8
        /*0a2c*/ 	.short	0x0100
        /*0a2e*/ 	.byte	0x08
	.zero		1


	//   ....[21]....
        /*0a30*/ 	.word	0x000008a0
        /*0a34*/ 	.word	0x000000ff
        /*0a38*/ 	.word	0x00028cc8
        /*0a3c*/ 	.short	0x0100
        /*0a3e*/ 	.byte	0x08
	.zero		1


	//   ....[22]....
        /*0a40*/ 	.word	0x00001910
        /*0a44*/ 	.word	0x000000ff
        /*0a48*/ 	.word	0x00028c50
        /*0a4c*/ 	.short	0x010a
        /*0a4e*/ 	.byte	0x10
	.zero		1


	//   ....[23]....
        /*0a50*/ 	.word	0x00001be0
        /*0a54*/ 	.word	0x00000000
        /*0a58*/ 	.word	0x00000000
        /*0a5c*/ 	.short	0x0101
        /*0a5e*/ 	.byte	0x3f
	.zero		1


	//   ....[24]....
        /*0a60*/ 	.word	0x00002560
        /*0a64*/ 	.word	0x000000ff
        /*0a68*/ 	.word	0x00028c50
        /*0a6c*/ 	.short	0x010a
        /*0a6e*/ 	.byte	0x06
	.zero		1


	//   ....[25]....
        /*0a70*/ 	.word	0x000025a0
        /*0a74*/ 	.word	0x000000ff
        /*0a78*/ 	.word	0x00028c50
        /*0a7c*/ 	.short	0x010a
        /*0a7e*/ 	.byte	0x06
	.zero		1


	//   ....[26]....
        /*0a80*/ 	.word	0x000027f0
        /*0a84*/ 	.word	0x00000000
        /*0a88*/ 	.word	0x00000000
        /*0a8c*/ 	.short	0x0101
        /*0a8e*/ 	.byte	0x3f
	.zero		1


	//   ....[27]....
        /*0a90*/ 	.word	0x00003380
        /*0a94*/ 	.word	0x000000ff
        /*0a98*/ 	.word	0x00028c00
        /*0a9c*/ 	.short	0x010a
        /*0a9e*/ 	.byte	0x2a
	.zero		1


	//   ....[28]....
        /*0aa0*/ 	.word	0x00003400
        /*0aa4*/ 	.word	0x00000007
        /*0aa8*/ 	.word	0x00028c30
        /*0aac*/ 	.short	0x010a
        /*0aae*/ 	.byte	0x3f
	.zero		1


	//   ....[29]....
        /*0ab0*/ 	.word	0x00003440
        /*0ab4*/ 	.word	0x00000007
        /*0ab8*/ 	.word	0x00028c30
        /*0abc*/ 	.short	0x010a
        /*0abe*/ 	.byte	0x3f
	.zero		1


	//   ....[30]....
        /*0ac0*/ 	.word	0x00004410
        /*0ac4*/ 	.word	0x00000005
        /*0ac8*/ 	.word	0x00000000
        /*0acc*/ 	.short	0x0101
        /*0ace*/ 	.byte	0x3f
	.zero		1


	//   ....[31]....
        /*0ad0*/ 	.word	0x00004890
        /*0ad4*/ 	.word	0x00000007
        /*0ad8*/ 	.word	0x00028c50
        /*0adc*/ 	.short	0x010a
        /*0ade*/ 	.byte	0x3f
	.zero		1


	//   ....[32]....
        /*0ae0*/ 	.word	0x000048e0
        /*0ae4*/ 	.word	0x00000007
        /*0ae8*/ 	.word	0x00028c50
        /*0aec*/ 	.short	0x010a
        /*0aee*/ 	.byte	0x3f
	.zero		1


	//   ....[33]....
        /*0af0*/ 	.word	0x00004b30
        /*0af4*/ 	.word	0x00000007
        /*0af8*/ 	.word	0x00000000
        /*0afc*/ 	.short	0x0101
        /*0afe*/ 	.byte	0x3f
	.zero		1


	//   ....[34]....
        /*0b00*/ 	.word	0x00004c70
        /*0b04*/ 	.word	0x000000ff
        /*0b08*/ 	.word	0x00028c30
        /*0b0c*/ 	.short	0x010a
        /*0b0e*/ 	.byte	0x17
	.zero		1


	//   ....[35]....
        /*0b10*/ 	.word	0x00004cb0
        /*0b14*/ 	.word	0x000000ff
        /*0b18*/ 	.word	0x00028c30
        /*0b1c*/ 	.short	0x010a
        /*0b1e*/ 	.byte	0x17
	.zero		1


	//   ....[36]....
        /*0b20*/ 	.word	0x00005ab0
        /*0b24*/ 	.word	0x00000098
        /*0b28*/ 	.word	0x00000000
        /*0b2c*/ 	.short	0x0101
        /*0b2e*/ 	.byte	0x3f
	.zero		1


	//   ....[37]....
        /*0b30*/ 	.word	0x00006590
        /*0b34*/ 	.word	0x000000ff
        /*0b38*/ 	.word	0x00028c50
        /*0b3c*/ 	.short	0x010a
        /*0b3e*/ 	.byte	0x17
	.zero		1


	//   ....[38]....
        /*0b40*/ 	.word	0x000065d0
        /*0b44*/ 	.word	0x000000ff
        /*0b48*/ 	.word	0x00028c50
        /*0b4c*/ 	.short	0x010a
        /*0b4e*/ 	.byte	0x17
	.zero		1


	//   ....[39]....
        /*0b50*/ 	.word	0x00006840
        /*0b54*/ 	.word	0x000000ad
        /*0b58*/ 	.word	0x00000000
        /*0b5c*/ 	.short	0x0101
        /*0b5e*/ 	.byte	0x3f
	.zero		1


	//   ....[40]....
        /*0b60*/ 	.word	0x00009000
        /*0b64*/ 	.word	0x000000ff
        /*0b68*/ 	.word	0x00000000
        /*0b6c*/ 	.short	0x0101
        /*0b6e*/ 	.byte	0x04
	.zero		1


	//   ....[41]....
        /*0b70*/ 	.word	0x0000bbf0
        /*0b74*/ 	.word	0x00000000
        /*0b78*/ 	.word	0x00028c40
        /*0b7c*/ 	.short	0x010a
        /*0b7e*/ 	.byte	0x3f
	.zero		1


	//   ....[42]....
        /*0b80*/ 	.word	0x0000c760
        /*0b84*/ 	.word	0x00000008
        /*0b88*/ 	.word	0x00028c00
        /*0b8c*/ 	.short	0x0107
        /*0b8e*/ 	.byte	0x3f
	.zero		1


	//   ....[43]....
        /*0b90*/ 	.word	0x0000c860
        /*0b94*/ 	.word	0x00000002
        /*0b98*/ 	.word	0x00028c00
        /*0b9c*/ 	.short	0x0101
        /*0b9e*/ 	.byte	0x3f
	.zero		1


	//   ....[44]....
        /*0ba0*/ 	.word	0x0000c880
        /*0ba4*/ 	.word	0x00000002
        /*0ba8*/ 	.word	0x00028c20
        /*0bac*/ 	.short	0x010a
        /*0bae*/ 	.byte	0x3f
	.zero		1


	//   ....[45]....
        /*0bb0*/ 	.word	0x0000c990
        /*0bb4*/ 	.word	0x00000003
        /*0bb8*/ 	.word	0x00028c60
        /*0bbc*/ 	.short	0x010a
        /*0bbe*/ 	.byte	0x3f
	.zero		1


	//   ....[46]....
        /*0bc0*/ 	.word	0x0000d6a0
        /*0bc4*/ 	.word	0x00000003
        /*0bc8*/ 	.word	0x00028c40
        /*0bcc*/ 	.short	0x010a
        /*0bce*/ 	.byte	0x3f
	.zero		1


	//   ....[47]....
        /*0bd0*/ 	.word	0x0000d900
        /*0bd4*/ 	.word	0x00000003
        /*0bd8*/ 	.word	0x00028c60
        /*0bdc*/ 	.short	0x010a
        /*0bde*/ 	.byte	0x3f
	.zero		1


	//   ....[48]....
        /*0be0*/ 	.word	0x0000e5a0
        /*0be4*/ 	.word	0x00000004
        /*0be8*/ 	.word	0x00028c40
        /*0bec*/ 	.short	0x010a
        /*0bee*/ 	.byte	0x3f
	.zero		1


	//   ....[49]....
        /*0bf0*/ 	.word	0x0000e7f0
        /*0bf4*/ 	.word	0x00000004
        /*0bf8*/ 	.word	0x00028c60
        /*0bfc*/ 	.short	0x010a
        /*0bfe*/ 	.byte	0x3f
	.zero		1


	//   ....[50]....
        /*0c00*/ 	.word	0x0000f400
        /*0c04*/ 	.word	0x00000004
        /*0c08*/ 	.word	0x00028c40
        /*0c0c*/ 	.short	0x010a
        /*0c0e*/ 	.byte	0x3f
	.zero		1


	//   ....[51]....
        /*0c10*/ 	.word	0x0000f660
        /*0c14*/ 	.word	0x00000004
        /*0c18*/ 	.word	0x00028c60
        /*0c1c*/ 	.short	0x010a
        /*0c1e*/ 	.byte	0x3f
	.zero		1


	//   ....[52]....
        /*0c20*/ 	.word	0x00010ca0
        /*0c24*/ 	.word	0x00000000
        /*0c28*/ 	.word	0x00028c20
        /*0c2c*/ 	.short	0x010a
        /*0c2e*/ 	.byte	0x3f
	.zero		1


	//   ....[53]....
        /*0c30*/ 	.word	0x00010e60
        /*0c34*/ 	.word	0x00000006
        /*0c38*/ 	.word	0x00000000
        /*0c3c*/ 	.short	0x010a
        /*0c3e*/ 	.byte	0x3f
	.zero		1


	//   ....[54]....
        /*0c40*/ 	.word	0x00010ed0
        /*0c44*/ 	.word	0x00000007
        /*0c48*/ 	.word	0x00000000
        /*0c4c*/ 	.short	0x010a
        /*0c4e*/ 	.byte	0x3f
	.zero		1


	//   ....[55]....
        /*0c50*/ 	.word	0x00010f40
        /*0c54*/ 	.word	0x00000004
        /*0c58*/ 	.word	0x00000000
        /*0c5c*/ 	.short	0x010a
        /*0c5e*/ 	.byte	0x3f
	.zero		1


	//   ....[56]....
        /*0c60*/ 	.word	0x00010f70
        /*0c64*/ 	.word	0x00000003
        /*0c68*/ 	.word	0x00000000
        /*0c6c*/ 	.short	0x010a
        /*0c6e*/ 	.byte	0x3f
	.zero		1


	//   ....[57]....
        /*0c70*/ 	.word	0x00010fe0
        /*0c74*/ 	.word	0x00000003
        /*0c78*/ 	.word	0x00028c50
        /*0c7c*/ 	.short	0x010a
        /*0c7e*/ 	.byte	0x3f
	.zero		1


	//   ....[58]....
        /*0c80*/ 	.word	0x00011040
        /*0c84*/ 	.word	0x00000003
        /*0c88*/ 	.word	0x00028c50
        /*0c8c*/ 	.short	0x010a
        /*0c8e*/ 	.byte	0x3f
	.zero		1


	//   ....[59]....
        /*0c90*/ 	.word	0x000110a0
        /*0c94*/ 	.word	0x00000003
        /*0c98*/ 	.word	0x00028c00
        /*0c9c*/ 	.short	0x010a
        /*0c9e*/ 	.byte	0x3f
	.zero		1


	//   ....[60]....
        /*0ca0*/ 	.word	0x000110f0
        /*0ca4*/ 	.word	0x00000007
        /*0ca8*/ 	.word	0x00028c30
        /*0cac*/ 	.short	0x010a
        /*0cae*/ 	.byte	0x3f
	.zero		1


	//   ....[61]....
        /*0cb0*/ 	.word	0x00011140
        /*0cb4*/ 	.word	0x00000007
        /*0cb8*/ 	.word	0x00028c50
        /*0cbc*/ 	.short	0x010a
        /*0cbe*/ 	.byte	0x3f
	.zero		1


	//   ....[62]....
        /*0cc0*/ 	.word	0x000111a0
        /*0cc4*/ 	.word	0x00000003
        /*0cc8*/ 	.word	0x00028c30
        /*0ccc*/ 	.short	0x010a
        /*0cce*/ 	.byte	0x3f
	.zero		1


	//   ....[63]....
        /*0cd0*/ 	.word	0x000111f0
        /*0cd4*/ 	.word	0x000000ad
        /*0cd8*/ 	.word	0x00028c50
        /*0cdc*/ 	.short	0x010a
        /*0cde*/ 	.byte	0x3f
	.zero		1


	//   ....[64]....
        /*0ce0*/ 	.word	0x00011390
        /*0ce4*/ 	.word	0x00000000
        /*0ce8*/ 	.word	0x00028c40
        /*0cec*/ 	.short	0x010a
        /*0cee*/ 	.byte	0x3f
	.zero		1


	//   ....[65]....
        /*0cf0*/ 	.word	0x00011910
        /*0cf4*/ 	.word	0x00000002
        /*0cf8*/ 	.word	0x00028c20
        /*0cfc*/ 	.short	0x010a
        /*0cfe*/ 	.byte	0x3f
	.zero		1


	//   ....[66]....
        /*0d00*/ 	.word	0x00011960
        /*0d04*/ 	.word	0x00000003
        /*0d08*/ 	.word	0x00028c60
        /*0d0c*/ 	.short	0x010a
        /*0d0e*/ 	.byte	0x3f
	.zero		1


	//   ....[67]....
        /*0d10*/ 	.word	0x000119b0
        /*0d14*/ 	.word	0x00000003
        /*0d18*/ 	.word	0x00028c40
        /*0d1c*/ 	.short	0x010a
        /*0d1e*/ 	.byte	0x3f
	.zero		1


	//   ....[68]....
        /*0d20*/ 	.word	0x00011a00
        /*0d24*/ 	.word	0x00000003
        /*0d28*/ 	.word	0x00028c60
        /*0d2c*/ 	.short	0x010a
        /*0d2e*/ 	.byte	0x3f
	.zero		1


	//   ....[69]....
        /*0d30*/ 	.word	0x00011a50
        /*0d34*/ 	.word	0x00000004
        /*0d38*/ 	.word	0x00028c40
        /*0d3c*/ 	.short	0x010a
        /*0d3e*/ 	.byte	0x3f
	.zero		1


	//   ....[70]....
        /*0d40*/ 	.word	0x00011aa0
        /*0d44*/ 	.word	0x00000004
        /*0d48*/ 	.word	0x00028c60
        /*0d4c*/ 	.short	0x010a
        /*0d4e*/ 	.byte	0x3f
	.zero		1


	//   ....[71]....
        /*0d50*/ 	.word	0x00011af0
        /*0d54*/ 	.word	0x00000004
        /*0d58*/ 	.word	0x00028c40
        /*0d5c*/ 	.short	0x010a
        /*0d5e*/ 	.byte	0x3f
	.zero		1


	//   ....[72]....
        /*0d60*/ 	.word	0x00011b40
        /*0d64*/ 	.word	0x00000004
        /*0d68*/ 	.word	0x00028c60
        /*0d6c*/ 	.short	0x010a
        /*0d6e*/ 	.byte	0x3f
	.zero		1


	//   ....[73]....
        /*0d70*/ 	.word	0x000124d0
        /*0d74*/ 	.word	0x00000000
        /*0d78*/ 	.word	0x00028c20
        /*0d7c*/ 	.short	0x010a
        /*0d7e*/ 	.byte	0x3f
	.zero		1


	//   ....[74]....
        /*0d80*/ 	.word	0x00012670
        /*0d84*/ 	.word	0x00000006
        /*0d88*/ 	.word	0x00000000
        /*0d8c*/ 	.short	0x010a
        /*0d8e*/ 	.byte	0x3f
	.zero		1


	//   ....[75]....
        /*0d90*/ 	.word	0x000126c0
        /*0d94*/ 	.word	0x00000007
        /*0d98*/ 	.word	0x00000000
        /*0d9c*/ 	.short	0x010a
        /*0d9e*/ 	.byte	0x3f
	.zero		1


	//   ....[76]....
        /*0da0*/ 	.word	0x00012710
        /*0da4*/ 	.word	0x00000004
        /*0da8*/ 	.word	0x00000000
        /*0dac*/ 	.short	0x010a
        /*0dae*/ 	.byte	0x3f
	.zero		1


	//----- nvinfo : EIATTR_NUM_MBARRIERS
	.align		4
.L_208:
        /*0db0*/ 	.byte	0x03, 0x38
        /*0db2*/ 	.short	0x0016


	//----- nvinfo : EIATTR_EXIT_INSTR_OFFSETS
	.align		4
        /*0db4*/ 	.byte	0x04, 0x1c
        /*0db6*/ 	.short	(.L_210 - .L_209)


	//   ....[0]....
.L_209:
        /*0db8*/ 	.word	0x00000a50


	//   ....[1]....
        /*0dbc*/ 	.word	0x0000a300


	//   ....[2]....
        /*0dc0*/ 	.word	0x00010fc0


	//----- nvinfo : EIATTR_MAX_THREADS
	.align		4
.L_210:
        /*0dc4*/ 	.byte	0x04, 0x05
        /*0dc6*/ 	.short	(.L_212 - .L_211)
.L_211:
        /*0dc8*/ 	.word	0x00000180
        /*0dcc*/ 	.word	0x00000001
        /*0dd0*/ 	.word	0x00000001


	//----- nvinfo : EIATTR_CRS_STACK_SIZE
	.align		4
.L_212:
        /*0dd4*/ 	.byte	0x04, 0x1e
        /*0dd6*/ 	.short	(.L_214 - .L_213)
.L_213:
        /*0dd8*/ 	.word	0x00000000


	//----- nvinfo : EIATTR_CBANK_PARAM_SIZE
	.align		4
.L_214:
        /*0ddc*/ 	.byte	0x03, 0x19
        /*0dde*/ 	.short	0x0af0


	//----- nvinfo : EIATTR_PARAM_CBANK
	.align		4
        /*0de0*/ 	.byte	0x04, 0x0a
        /*0de2*/ 	.short	(.L_216 - .L_215)
	.align		4
.L_215:
        /*0de4*/ 	.word	index@(.nv.constant0._ZN7cutlass13device_kernelIN5flash11enable_sm90INS1_16FlashAttnFwdSm90INS1_25CollectiveMainloopFwdSm90ILi2EN4cute5tupleIJNS5_1CILi1EEES8_S8_EEENS6_IJNS7_ILi64EEESA_SA_EEELi512ENS_10bfloat16_tEfNS_4arch4Sm90ELb0ELb0ELb1ELb1ELb0ELb0ELb0ELb0ELb0ELb1ELb0ELb0EEENS1_21CollectiveEpilogueFwdINS6_IJSA_NS7_ILi512EEESA_EEES9_SC_SE_Li256ELb1ELb1ELb0ELb0EEENS1_36VarlenDynamicPersistentTileSchedulerILi64ELi64ELi256ELi128ELb0ELb1ELb1ELb0ELb1ELb1EEEEEEEEEvNT_6ParamsE)
        /*0de8*/ 	.short	0x0210
        /*0dea*/ 	.short	0x0af0


	//----- nvinfo : EIATTR_SW_WAR
	.align		4
.L_216:
        /*0dec*/ 	.byte	0x04, 0x36
        /*0dee*/ 	.short	(.L_218 - .L_217)
.L_217:
        /*0df0*/ 	.word	0x00000008
.L_218:


//--------------------- .nv.info._ZN7cutlass13device_kernelIN5flash11enable_sm90INS1_16FlashAttnFwdSm90INS1_25CollectiveMainloopFwdSm90ILi2EN4cute5tupleIJNS5_1CILi1EEES8_S8_EEENS6_IJNS7_ILi64EEESA_SA_EEELi512ENS_10bfloat16_tEfNS_4arch4Sm90ELb0ELb0ELb1ELb1ELb0ELb1ELb0ELb0ELb0ELb1ELb0ELb0EEENS1_21CollectiveEpilogueFwdINS6_IJSA_NS7_ILi512EEESA_EEES9_SC_SE_Li256ELb1ELb1ELb0ELb0EEENS1_36VarlenDynamicPersistentTileSchedulerILi64ELi64ELi256ELi128ELb0ELb1ELb1ELb0ELb1ELb1EEEEEEEEEvNT_6ParamsE --------------------------
	.section	.nv.info._ZN7cutlass13device_kernelIN5flash11enable_sm90INS1_16FlashAttnFwdSm90INS1_25CollectiveMainloopFwdSm90ILi2EN4cute5tupleIJNS5_1CILi1EEES8_S8_EEENS6_IJNS7_ILi64EEESA_SA_EEELi512ENS_10bfloat16_tEfNS_4arch4Sm90ELb0ELb0ELb1ELb1ELb0ELb1ELb0ELb0ELb0ELb1ELb0ELb0EEENS1_21CollectiveEpilogueFwdINS6_IJSA_NS7_ILi512EEESA_EEES9_SC_SE_Li256ELb1ELb1ELb0ELb0EEENS1_36VarlenDynamicPersistentTileSchedulerILi64ELi64ELi256ELi128ELb0ELb1ELb1ELb0ELb1ELb1EEEEEEEEEvNT_6ParamsE,"",@"SHT_CUDA_INFO"
	.sectionflags	@""
	.align	4


	//----- nvinfo : EIATTR_CUDA_API_VERSION
	.align		4
        /*0000*/ 	.byte	0x04, 0x37
        /*0002*/ 	.short	(.L_220 - .L_219)
.L_219:
        /*0004*/ 	.word	0x00000082


	//----- nvinfo : EIATTR_KPARAM_INFO
	.align		4
.L_220:
        /*0008*/ 	.byte	0x04, 0x17
        /*000a*/ 	.short	(.L_222 - .L_221)
.L_221:
        /*000c*/ 	.word	0x00000000
        /*0010*/ 	.short	0x0000
        /*0012*/ 	.short	0x0070
        /*0014*/ 	.byte	0x00, 0xf0, 0x01, 0x2a


	//----- nvinfo : EIATTR_SPARSE_MMA_MASK
	.align		4
.L_222:
        /*0018*/ 	.byte	0x03, 0x50
        /*001a*/ 	.short	0x0000


	//----- nvinfo : EIATTR_MAXREG_COUNT
	.align		4
        /*001c*/ 	.byte	0x03, 0x1b
        /*001e*/ 	.short	0x00a8


	//----- nvinfo : EIATTR_NUM_BARRIERS
	.align		4
        /*0020*/ 	.byte	0x02, 0x4c
        /*0022*/ 	.byte	0x10
	.zero		1


	//----- nvinfo : EIATTR_EXTERNS
	.align		4
        /*0024*/ 	.byte	0x04, 0x0f
        /*0026*/ 	.short	(.L_224 - .L_223)


	//   ....[0]....
	.align		4
.L_223:
        /*0028*/ 	.word	index@(__assertfail)


	//----- nvinfo : EIATTR_ANNOTATIONS
	.align		4
.L_224:
        /*002c*/ 	.byte	0x04, 0x55
        /*002e*/ 	.short	(.L_226 - .L_225)


	//   ....[0]....
.L_225:
        /* <DEDUP_REMOVED lines=99> */


	//----- nvinfo : EIATTR_MERCURY_ISA_VERSION
	.align		4
.L_226:
        /*0650*/ 	.byte	0x03, 0x5f
        /*0652*/ 	.short	0x0101


	//----- nvinfo : EIATTR_UNUSED_LOAD_BYTE_OFFSET
	.align		4
        /*0654*/ 	.byte	0x04, 0x44
        /*0656*/ 	.short	(.L_228 - .L_227)


	//   ....[0]....
.L_227:
        /*0658*/ 	.word	0x00000ab0
        /*065c*/ 	.word	0x0000fff0


	//   ....[1]....
        /*0660*/ 	.word	0x0000ca50
        /*0664*/ 	.word	0x0000fff0


	//----- nvinfo : EIATTR_INT_WARP_WIDE_INSTR_OFFSETS
	.align		4
.L_228:
        /*0668*/ 	.byte	0x04, 0x31
        /*066a*/ 	.short	(.L_230 - .L_229)


	//   ....[0]....
.L_229:
        /*066c*/ 	.word	0x00000190


	//   ....[1]....
        /*0670*/ 	.word	0x000001d0


	//   ....[2]....
        /*0674*/ 	.word	0x000002a0


	//   ....[3]....
        /*0678*/ 	.word	0x00012560


	//   ....[4]....
        /*067c*/ 	.word	0x000125f0


	//   ....[5]....
        /*0680*/ 	.word	0x00017320


	//   ....[6]....
        /*0684*/ 	.word	0x000173b0


	//----- nvinfo : EIATTR_COOP_GROUP_MASK_REGIDS
	.align		4
.L_230:
        /*0688*/ 	.byte	0x04, 0x29
        /*068a*/ 	.short	(.L_232 - .L_231)


	//   ....[0]....
.L_231:
        /*068c*/ 	.word	0xffffffff


	//   ....[1]....
        /*0690*/ 	.word	0xffffffff


	//   ....[2]....
        /*0694*/ 	.word	0xffffffff


	//   ....[3]....
        /*0698*/ 	.word	0xffffffff


	//   ....[4]....
        /*069c*/ 	.word	0xffffffff


	//   ....[5]....
        /*06a0*/ 	.word	0xffffffff


	//   ....[6]....
        /*06a4*/ 	.word	0xffffffff


	//   ....[7]....
        /*06a8*/ 	.word	0xffffffff


	//   ....[8]....
        /*06ac*/ 	.word	0xffffffff


	//   ....[9]....
        /*06b0*/ 	.word	0xffffffff


	//   ....[10]....
        /*06b4*/ 	.word	0xffffffff


	//   ....[11]....
        /*06b8*/ 	.word	0xffffffff


	//   ....[12]....
        /*06bc*/ 	.word	0xffffffff


	//   ....[13]....
        /*06c0*/ 	.word	0xffffffff


	//   ....[14]....
        /*06c4*/ 	.word	0xffffffff


	//   ....[15]....
        /*06c8*/ 	.word	0xffffffff


	//   ....[16]....
        /*06cc*/ 	.word	0xffffffff


	//   ....[17]....
        /*06d0*/ 	.word	0xffffffff


	//   ....[18]....
        /*06d4*/ 	.word	0xffffffff


	//   ....[19]....
        /*06d8*/ 	.word	0xffffffff


	//   ....[20]....
        /*06dc*/ 	.word	0xffffffff


	//   ....[21]....
        /*06e0*/ 	.word	0xffffffff


	//   ....[22]....
        /*06e4*/ 	.word	0xffffffff


	//   ....[23]....
        /*06e8*/ 	.word	0xffffffff


	//   ....[24]....
        /*06ec*/ 	.word	0xffffffff


	//   ....[25]....
        /*06f0*/ 	.word	0xffffffff


	//   ....[26]....
        /*06f4*/ 	.word	0xffffffff


	//   ....[27]....
        /*06f8*/ 	.word	0xffffffff


	//   ....[28]....
        /*06fc*/ 	.word	0xffffffff


	//   ....[29]....
        /*0700*/ 	.word	0xffffffff


	//   ....[30]....
        /*0704*/ 	.word	0xffffffff


	//   ....[31]....
        /*0708*/ 	.word	0xffffffff


	//   ....[32]....
        /*070c*/ 	.word	0xffffffff


	//   ....[33]....
        /*0710*/ 	.word	0xffffffff


	//   ....[34]....
        /*0714*/ 	.word	0xffffffff


	//   ....[35]....
        /*0718*/ 	.word	0xffffffff


	//   ....[36]....
        /*071c*/ 	.word	0xffffffff


	//   ....[37]....
        /*0720*/ 	.word	0xffffffff


	//   ....[38]....
        /*0724*/ 	.word	0xffffffff


	//   ....[39]....
        /*0728*/ 	.word	0xffffffff


	//   ....[40]....
        /*072c*/ 	.word	0xffffffff


	//   ....[41]....
        /*0730*/ 	.word	0xffffffff


	//   ....[42]....
        /*0734*/ 	.word	0xffffffff


	//   ....[43]....
        /*0738*/ 	.word	0xffffffff


	//   ....[44]....
        /*073c*/ 	.word	0xffffffff


	//   ....[45]....
        /*0740*/ 	.word	0xffffffff


	//   ....[46]....
        /*0744*/ 	.word	0xffffffff


	//   ....[47]....
        /*0748*/ 	.word	0xffffffff


	//   ....[48]....
        /*074c*/ 	.word	0xffffffff


	//   ....[49]....
        /*0750*/ 	.word	0xffffffff


	//   ....[50]....
        /*0754*/ 	.word	0xffffffff


	//   ....[51]....
        /*0758*/ 	.word	0xffffffff


	//   ....[52]....
        /*075c*/ 	.word	0xffffffff


	//   ....[53]....
        /*0760*/ 	.word	0xffffffff


	//   ....[54]....
        /*0764*/ 	.word	0xffffffff


	//   ....[55]....
        /*0768*/ 	.word	0xffffffff


	//   ....[56]....
        /*076c*/ 	.word	0xffffffff


	//   ....[57]....
        /*0770*/ 	.word	0xffffffff


	//   ....[58]....
        /*0774*/ 	.word	0xffffffff


	//   ....[59]....
        /*0778*/ 	.word	0xffffffff


	//   ....[60]....
        /*077c*/ 	.word	0xffffffff


	//   ....[61]....
        /*0780*/ 	.word	0xffffffff


	//   ....[62]....
        /*0784*/ 	.word	0xffffffff


	//   ....[63]....
        /*0788*/ 	.word	0xffffffff


	//   ....[64]....
        /*078c*/ 	.word	0xffffffff


	//   ....[65]....
        /*0790*/ 	.word	0xffffffff


	//   ....[66]....
        /*0794*/ 	.word	0xffffffff


	//   ....[67]....
        /*0798*/ 	.word	0xffffffff


	//   ....[68]....
        /*079c*/ 	.word	0xffffffff


	//   ....[69]....
        /*07a0*/ 	.word	0xffffffff


	//   ....[70]....
        /*07a4*/ 	.word	0xffffffff


	//   ....[71]....
        /*07a8*/ 	.word	0xffffffff


	//   ....[72]....
        /*07ac*/ 	.word	0xffffffff


	//   ....[73]....
        /*07b0*/ 	.word	0xffffffff


	//   ....[74]....
        /*07b4*/ 	.word	0xffffffff


	//   ....[75]....
        /*07b8*/ 	.word	0xffffffff


	//   ....[76]....
        /*07bc*/ 	.word	0xffffffff


	//   ....[77]....
        /*07c0*/ 	.word	0xffffffff


	//   ....[78]....
        /*07c4*/ 	.word	0xffffffff


	//   ....[79]....
        /*07c8*/ 	.word	0xffffffff


	//   ....[80]....
        /*07cc*/ 	.word	0xffffffff


	//   ....[81]....
        /*07d0*/ 	.word	0xffffffff


	//   ....[82]....
        /*07d4*/ 	.word	0xffffffff


	//   ....[83]....
        /*07d8*/ 	.word	0xffffffff


	//   ....[84]....
        /*07dc*/ 	.word	0xffffffff


	//   ....[85]....
        /*07e0*/ 	.word	0xffffffff


	//   ....[86]....
        /*07e4*/ 	.word	0xffffffff


	//   ....[87]....
        /*07e8*/ 	.word	0xffffffff


	//   ....[88]....
        /*07ec*/ 	.word	0x0500000f


	//   ....[89]....
        /*07f0*/ 	.word	0x0500000f


	//   ....[90]....
        /*07f4*/ 	.word	0x0500000f


	//   ....[91]....
        /*07f8*/ 	.word	0x0500000f


	//   ....[92]....
        /*07fc*/ 	.word	0x0500000f


	//   ....[93]....
        /*0800*/ 	.word	0x0500000f


	//   ....[94]....
        /*0804*/ 	.word	0x0500000f


	//   ....[95]....
        /*0808*/ 	.word	0x0500000f


	//   ....[96]....
        /*080c*/ 	.word	0x0500000f


	//   ....[97]....
        /*0810*/ 	.word	0x0500000f


	//   ....[98]....
        /*0814*/ 	.word	0x0500000f


	//   ....[99]....
        /*0818*/ 	.word	0x0500000f


	//   ....[100]....
        /*081c*/ 	.word	0x0500000f


	//   ....[101]....
        /*0820*/ 	.word	0x0500000f


	//   ....[102]....
        /*0824*/ 	.word	0x0500000f


	//   ....[103]....
        /*0828*/ 	.word	0x0500000f


	//   ....[104]....
        /*082c*/ 	.word	0x0500000f


	//   ....[105]....
        /*0830*/ 	.word	0x0500000f


	//   ....[106]....
        /*0834*/ 	.word	0x0500000f


	//   ....[107]....
        /*0838*/ 	.word	0x0500000f


	//   ....[108]....
        /*083c*/ 	.word	0x0500000f


	//   ....[109]....
        /*0840*/ 	.word	0x0500000f


	//   ....[110]....
        /*0844*/ 	.word	0x0500000f


	//   ....[111]....
        /*0848*/ 	.word	0x0500000f


	//   ....[112]....
        /*084c*/ 	.word	0x0500000f


	//   ....[113]....
        /*0850*/ 	.word	0x0500000f


	//   ....[114]....
        /*0854*/ 	.word	0x0500000f


	//   ....[115]....
        /*0858*/ 	.word	0x0500000f


	//   ....[116]....
        /*085c*/ 	.word	0x0500000f


	//   ....[117]....
        /*0860*/ 	.word	0x0500000f


	//   ....[118]....
        /*0864*/ 	.word	0x0500000f


	//   ....[119]....
        /*0868*/ 	.word	0x0500000f


	//   ....[120]....
        /*086c*/ 	.word	0x0500000f


	//   ....[121]....
        /*0870*/ 	.word	0x0500000f


	//   ....[122]....
        /*0874*/ 	.word	0x0500000f


	//   ....[123]....
        /*0878*/ 	.word	0x0500000f


	//----- nvinfo : EIATTR_COOP_GROUP_INSTR_OFFSETS
	.align		4
.L_232:
        /*087c*/ 	.byte	0x04, 0x28
        /*087e*/ 	.short	(.L_234 - .L_233)


	//   ....[0]....
.L_233:
        /*0880*/ 	.word	0x00000060


	//   ....[1]....
        /*0884*/ 	.word	0x000001a0


	//   ....[2]....
        /*0888*/ 	.word	0x000001e0


	//   ....[3]....
        /*088c*/ 	.word	0x000003d0


	//   ....[4]....
        /*0890*/ 	.word	0x00000530


	//   ....[5]....
        /*0894*/ 	.word	0x00000650


	//   ....[6]....
        /*0898*/ 	.word	0x000007b0


	//   ....[7]....
        /*089c*/ 	.word	0x00004820


	//   ....[8]....
        /*08a0*/ 	.word	0x00006300


	//   ....[9]....
        /*08a4*/ 	.word	0x000068c0


	//   ....[10]....
        /*08a8*/ 	.word	0x000068d0


	//   ....[11]....
        /*08ac*/ 	.word	0x000068e0


	//   ....[12]....
        /*08b0*/ 	.word	0x000068f0


	//   ....[13]....
        /*08b4*/ 	.word	0x000078a0


	//   ....[14]....
        /*08b8*/ 	.word	0x000078b0


	//   ....[15]....
        /*08bc*/ 	.word	0x000078c0


	//   ....[16]....
        /*08c0*/ 	.word	0x000078d0


	//   ....[17]....
        /*08c4*/ 	.word	0x000093c0


	//   ....[18]....
        /*08c8*/ 	.word	0x00009430


	//   ....[19]....
        /*08cc*/ 	.word	0x000096c0


	//   ....[20]....
        /*08d0*/ 	.word	0x00009740


	//   ....[21]....
        /*08d4*/ 	.word	0x0000a0d0


	//   ....[22]....
        /*08d8*/ 	.word	0x0000a920


	//   ....[23]....
        /*08dc*/ 	.word	0x0000a980


	//   ....[24]....
        /*08e0*/ 	.word	0x0000b1a0


	//   ....[25]....
        /*08e4*/ 	.word	0x0000b240


	//   ....[26]....
        /*08e8*/ 	.word	0x0000bf20


	//   ....[27]....
        /*08ec*/ 	.word	0x0000bf70


	//   ....[28]....
        /*08f0*/ 	.word	0x0000bfa0


	//   ....[29]....
        /*08f4*/ 	.word	0x0000c030


	//   ....[30]....
        /*08f8*/ 	.word	0x0000c050


	//   ....[31]....
        /*08fc*/ 	.word	0x0000da00


	//   ....[32]....
        /*0900*/ 	.word	0x0000dee0


	//   ....[33]....
        /*0904*/ 	.word	0x0000df20


	//   ....[34]....
        /*0908*/ 	.word	0x0000df40


	//   ....[35]....
        /*090c*/ 	.word	0x0000df60


	//   ....[36]....
        /*0910*/ 	.word	0x0000e560


	//   ....[37]....
        /*0914*/ 	.word	0x0000e5c0


	//   ....[38]....
        /*0918*/ 	.word	0x0000e800


	//   ....[39]....
        /*091c*/ 	.word	0x0000e820


	//   ....[40]....
        /*0920*/ 	.word	0x0000f320


	//   ....[41]....
        /*0924*/ 	.word	0x0000f340


	//   ....[42]....
        /*0928*/ 	.word	0x0000f570


	//   ....[43]....
        /*092c*/ 	.word	0x0000f590


	//   ....[44]....
        /*0930*/ 	.word	0x0000f830


	//   ....[45]....
        /*0934*/ 	.word	0x0000fa20


	//   ....[46]....
        /*0938*/ 	.word	0x0000fa50


	//   ....[47]....
        /*093c*/ 	.word	0x0000fa80


	//   ....[48]....
        /*0940*/ 	.word	0x0000fab0


	//   ....[49]....
        /*0944*/ 	.word	0x0000fae0


	//   ....[50]....
        /*0948*/ 	.word	0x0000fb10


	//   ....[51]....
        /*094c*/ 	.word	0x0000fc80


	//   ....[52]....
        /*0950*/ 	.word	0x0000fcb0


	//   ....[53]....
        /*0954*/ 	.word	0x0000fce0


	//   ....[54]....
        /*0958*/ 	.word	0x0000fd10


	//   ....[55]....
        /*095c*/ 	.word	0x0000fd40


	//   ....[56]....
        /*0960*/ 	.word	0x0000fd70


	//   ....[57]....
        /*0964*/ 	.word	0x0000fe10


	//   ....[58]....
        /*0968*/ 	.word	0x0000fe40


	//   ....[59]....
        /*096c*/ 	.word	0x0000fed0


	//   ....[60]....
        /*0970*/ 	.word	0x00010a00


	//   ....[61]....
        /*0974*/ 	.word	0x00012b70


	//   ....[62]....
        /*0978*/ 	.word	0x00013700


	//   ....[63]....
        /*097c*/ 	.word	0x00013710


	//   ....[64]....
        /*0980*/ 	.word	0x00013730


	//   ....[65]....
        /*0984*/ 	.word	0x000137d0


	//   ....[66]....
        /*0988*/ 	.word	0x00013800


	//   ....[67]....
        /*098c*/ 	.word	0x00013870


	//   ....[68]....
        /*0990*/ 	.word	0x00013880


	//   ....[69]....
        /*0994*/ 	.word	0x000138f0


	//   ....[70]....
        /*0998*/ 	.word	0x000175b0


	//   ....[71]....
        /*099c*/ 	.word	0x00017610


	//   ....[72]....
        /*09a0*/ 	.word	0x00017640


	//   ....[73]....
        /*09a4*/ 	.word	0x00017670


	//   ....[74]....
        /*09a8*/ 	.word	0x000176a0


	//   ....[75]....
        /*09ac*/ 	.word	0x000176d0


	//   ....[76]....
        /*09b0*/ 	.word	0x00017700


	//   ....[77]....
        /*09b4*/ 	.word	0x00017710


	//   ....[78]....
        /*09b8*/ 	.word	0x00017890


	//   ....[79]....
        /*09bc*/ 	.word	0x000178c0


	//   ....[80]....
        /*09c0*/ 	.word	0x000178f0


	//   ....[81]....
        /*09c4*/ 	.word	0x00017920


	//   ....[82]....
        /*09c8*/ 	.word	0x00017950


	//   ....[83]....
        /*09cc*/ 	.word	0x00017980


	//   ....[84]....
        /*09d0*/ 	.word	0x00017a40


	//   ....[85]....
        /*09d4*/ 	.word	0x00017a60


	//   ....[86]....
        /*09d8*/ 	.word	0x00017ad0


	//   ....[87]....
        /*09dc*/ 	.word	0x00017f60


	//   ....[88]....
        /*09e0*/ 	.word	0x00018440


	//   ....[89]....
        /*09e4*/ 	.word	0x000184d0


	//   ....[90]....
        /*09e8*/ 	.word	0x00018520


	//   ....[91]....
        /*09ec*/ 	.word	0x00018570


	//   ....[92]....
        /*09f0*/ 	.word	0x00018650


	//   ....[93]....
        /*09f4*/ 	.word	0x000186e0


	//   ....[94]....
        /*09f8*/ 	.word	0x00018730


	//   ....[95]....
        /*09fc*/ 	.word	0x00018780


	//   ....[96]....
        /*0a00*/ 	.word	0x000189f0


	//   ....[97]....
        /*0a04*/ 	.word	0x00018ce0


	//   ....[98]....
        /*0a08*/ 	.word	0x00018e90


	//   ....[99]....
        /*0a0c*/ 	.word	0x00018ee0


	//   ....[100]....
        /*0a10*/ 	.word	0x00018f40


	//   ....[101]....
        /*0a14*/ 	.word	0x00018fe0


	//   ....[102]....
        /*0a18*/ 	.word	0x00019090


	//   ....[103]....
        /*0a1c*/ 	.word	0x00019130


	//   ....[104]....
        /*0a20*/ 	.word	0x000191f0


	//   ....[105]....
        /*0a24*/ 	.word	0x000192d0


	//   ....[106]....
        /*0a28*/ 	.word	0x00019600


	//   ....[107]....
        /*0a2c*/ 	.word	0x000196a0


	//   ....[108]....
        /*0a30*/ 	.word	0x000197c0


	//   ....[109]....
        /*0a34*/ 	.word	0x00019840


	//   ....[110]....
        /*0a38*/ 	.word	0x000198c0


	//   ....[111]....
        /*0a3c*/ 	.word	0x00019940


	//   ....[112]....
        /*0a40*/ 	.word	0x000199c0


	//   ....[113]....
        /*0a44*/ 	.word	0x00019a50


	//   ....[114]....
        /*0a48*/ 	.word	0x00019af0


	//   ....[115]....
        /*0a4c*/ 	.word	0x00019b90


	//   ....[116]....
        /*0a50*/ 	.word	0x00019c10


	//   ....[117]....
        /*0a54*/ 	.word	0x00019c90


	//   ....[118]....
        /*0a58*/ 	.word	0x00019d10


	//   ....[119]....
        /*0a5c*/ 	.word	0x00019da0


	//   ....[120]....
        /*0a60*/ 	.word	0x00019e20


	//   ....[121]....
        /*0a64*/ 	.word	0x00019ec0


	//   ....[122]....
        /*0a68*/ 	.word	0x00019f50


	//   ....[123]....
        /*0a6c*/ 	.word	0x0001a080


	//----- nvinfo : EIATTR_REG_RECONFIG
	.align		4
.L_234:
        /*0a70*/ 	.byte	0x01, 0x54
	.zero		2


	//----- nvinfo : EIATTR_SYSCALL_OFFSETS
	.align		4
        /*0a74*/ 	.byte	0x04, 0x46
        /*0a76*/ 	.short	(.L_236 - .L_235)


	//   ....[0]....
.L_235:
        /*0a78*/ 	.word	0x00001980


	//   ....[1]....
        /*0a7c*/ 	.word	0x00001ad0


	//   ....[2]....
        /*0a80*/ 	.word	0x000064b0


	//   ....[3]....
        /*0a84*/ 	.word	0x00006830


	//   ....[4]....
        /*0a88*/ 	.word	0x00012760


	//   ....[5]....
        /*0a8c*/ 	.word	0x000128c0


	//   ....[6]....
        /*0a90*/ 	.word	0x000129c0


	//   ....[7]....
        /*0a94*/ 	.word	0x00013330


	//----- nvinfo : EIATTR_MBARRIER_INSTR_OFFSETS
	.align		4
.L_236:
        /*0a98*/ 	.byte	0x04, 0x39
        /*0a9a*/ 	.short	(.L_238 - .L_237)


	//   ....[0]....
.L_237:
        /*0a9c*/ 	.word	0x000002c0
        /*0aa0*/ 	.word	0x000000ff
        /*0aa4*/ 	.word	0x00028c00
        /*0aa8*/ 	.short	0x0100
        /*0aaa*/ 	.byte	0x08
	.zero		1


	//   ....[1]....
        /*0aac*/ 	.word	0x000002d0
        /*0ab0*/ 	.word	0x000000ff
        /*0ab4*/ 	.word	0x00028c20
        /*0ab8*/ 	.short	0x0100
        /*0aba*/ 	.byte	0x08
	.zero		1


	//   ....[2]....
        /*0abc*/ 	.word	0x00000380
        /*0ac0*/ 	.word	0x000000ff
        /*0ac4*/ 	.word	0x00028c30
        /*0ac8*/ 	.short	0x0100
        /*0aca*/ 	.byte	0x06
	.zero		1


	//   ....[3]....
        /*0acc*/ 	.word	0x00000390
        /*0ad0*/ 	.word	0x000000ff
        /*0ad4*/ 	.word	0x00028c40
        /*0ad8*/ 	.short	0x0100
        /*0ada*/ 	.byte	0x06
	.zero		1


	//   ....[4]....
        /*0adc*/ 	.word	0x000003a0
        /*0ae0*/ 	.word	0x000000ff
        /*0ae4*/ 	.word	0x00028c38
        /*0ae8*/ 	.short	0x0100
        /*0aea*/ 	.byte	0x06
	.zero		1


	//   ....[5]....
        /*0aec*/ 	.word	0x000003b0
        /*0af0*/ 	.word	0x000000ff
        /*0af4*/ 	.word	0x00028c48
        /*0af8*/ 	.short	0x0100
        /*0afa*/ 	.byte	0x06
	.zero		1


	//   ....[6]....
        /*0afc*/ 	.word	0x000004e0
        /*0b00*/ 	.word	0x000000ff
        /*0b04*/ 	.word	0x00028c50
        /*0b08*/ 	.short	0x0100
        /*0b0a*/ 	.byte	0x08
	.zero		1


	//   ....[7]....
        /*0b0c*/ 	.word	0x000004f0
        /*0b10*/ 	.word	0x000000ff
        /*0b14*/ 	.word	0x00028c60
        /*0b18*/ 	.short	0x0100
        /*0b1a*/ 	.byte	0x08
	.zero		1


	//   ....[8]....
        /*0b1c*/ 	.word	0x00000500
        /*0b20*/ 	.word	0x000000ff
        /*0b24*/ 	.word	0x00028c58
        /*0b28*/ 	.short	0x0100
        /*0b2a*/ 	.byte	0x08
	.zero		1


	//   ....[9]....
        /*0b2c*/ 	.word	0x00000510
        /*0b30*/ 	.word	0x000000ff
        /*0b34*/ 	.word	0x00028c68
        /*0b38*/ 	.short	0x0100
        /*0b3a*/ 	.byte	0x08
	.zero		1


	//   ....[10]....
        /*0b3c*/ 	.word	0x00000600
        /*0b40*/ 	.word	0x000000ff
        /*0b44*/ 	.word	0x00028c70
        /*0b48*/ 	.short	0x0100
        /*0b4a*/ 	.byte	0x06
	.zero		1


	//   ....[11]....
        /*0b4c*/ 	.word	0x00000610
        /*0b50*/ 	.word	0x000000ff
        /*0b54*/ 	.word	0x00028c80
        /*0b58*/ 	.short	0x0100
        /*0b5a*/ 	.byte	0x06
	.zero		1


	//   ....[12]....
        /*0b5c*/ 	.word	0x00000620
        /*0b60*/ 	.word	0x000000ff
        /*0b64*/ 	.word	0x00028c78
        /*0b68*/ 	.short	0x0100
        /*0b6a*/ 	.byte	0x06
	.zero		1


	//   ....[13]....
        /*0b6c*/ 	.word	0x00000630
        /*0b70*/ 	.word	0x000000ff
        /*0b74*/ 	.word	0x00028c88
        /*0b78*/ 	.short	0x0100
        /*0b7a*/ 	.byte	0x06
	.zero		1


	//   ....[14]....
        /*0b7c*/ 	.word	0x00000760
        /*0b80*/ 	.word	0x000000ff
        /*0b84*/ 	.word	0x00028c90
        /*0b88*/ 	.short	0x0100
        /*0b8a*/ 	.byte	0x08
	.zero		1


	//   ....[15]....
        /*0b8c*/ 	.word	0x00000770
        /*0b90*/ 	.word	0x000000ff
        /*0b94*/ 	.word	0x00028ca0
        /*0b98*/ 	.short	0x0100
        /*0b9a*/ 	.byte	0x08
	.zero		1


	//   ....[16]....
        /*0b9c*/ 	.word	0x00000780
        /*0ba0*/ 	.word	0x000000ff
        /*0ba4*/ 	.word	0x00028c98
        /*0ba8*/ 	.short	0x0100
        /*0baa*/ 	.byte	0x08
	.zero		1


	//   ....[17]....
        /*0bac*/ 	.word	0x00000790
        /*0bb0*/ 	.word	0x000000ff
        /*0bb4*/ 	.word	0x00028ca8
        /*0bb8*/ 	.short	0x0100
        /*0bba*/ 	.byte	0x08
	.zero		1


	//   ....[18]....
        /*0bbc*/ 	.word	0x000008c0
        /*0bc0*/ 	.word	0x000000ff
        /*0bc4*/ 	.word	0x00028cb0
        /*0bc8*/ 	.short	0x0100
        /*0bca*/ 	.byte	0x08
	.zero		1


	//   ....[19]....
        /*0bcc*/ 	.word	0x000008d0
        /*0bd0*/ 	.word	0x000000ff
        /*0bd4*/ 	.word	0x00028cc0
        /*0bd8*/ 	.short	0x0100
        /*0bda*/ 	.byte	0x08
	.zero		1


	//   ....[20]....
        /*0bdc*/ 	.word	0x000008e0
        /*0be0*/ 	.word	0x000000ff
        /*0be4*/ 	.word	0x00028cb8
        /*0be8*/ 	.short	0x0100
        /*0bea*/ 	.byte	0x08
	.zero		1


	//   ....[21]....
        /*0bec*/ 	.word	0x000008f0
        /*0bf0*/ 	.word	0x000000ff
        /*0bf4*/ 	.word	0x00028cc8
        /*0bf8*/ 	.short	0x0100
        /*0bfa*/ 	.byte	0x08
	.zero		1


	//   ....[22]....
        /*0bfc*/ 	.word	0x000026d0
        /*0c00*/ 	.word	0x00000042
        /*0c04*/ 	.word	0x00028c90
        /*0c08*/ 	.short	0x010a
        /*0c0a*/ 	.byte	0x3f
	.zero		1


	//   ....[23]....
        /*0c0c*/ 	.word	0x000030f0
        /*0c10*/ 	.word	0x00000042
        /*0c14*/ 	.word	0x00028c90
        /*0c18*/ 	.short	0x010a
        /*0c1a*/ 	.byte	0x3f
	.zero		1


	//   ....[24]....
        /*0c1c*/ 	.word	0x00003a00
        /*0c20*/ 	.word	0x00000042
        /*0c24*/ 	.word	0x00028c90
        /*0c28*/ 	.short	0x010a
        /*0c2a*/ 	.byte	0x3f
	.zero		1


	//   ....[25]....
        /*0c2c*/ 	.word	0x00003c00
        /*0c30*/ 	.word	0x00000004
        /*0c34*/ 	.word	0x00000000
        /*0c38*/ 	.short	0x0101
        /*0c3a*/ 	.byte	0x3f
	.zero		1


	//   ....[26]....
        /*0c3c*/ 	.word	0x00003c40
        /*0c40*/ 	.word	0x00000042
        /*0c44*/ 	.word	0x00028cb0
        /*0c48*/ 	.short	0x010a
        /*0c4a*/ 	.byte	0x3f
	.zero		1


	//   ....[27]....
        /*0c4c*/ 	.word	0x00004260
        /*0c50*/ 	.word	0x00000042
        /*0c54*/ 	.word	0x00000000
        /*0c58*/ 	.short	0x0101
        /*0c5a*/ 	.byte	0x3f
	.zero		1


	//   ....[28]....
        /*0c5c*/ 	.word	0x00004930
        /*0c60*/ 	.word	0x0000000d
        /*0c64*/ 	.word	0x00028c50
        /*0c68*/ 	.short	0x010a
        /*0c6a*/ 	.byte	0x3f
	.zero		1


	//   ....[29]....
        /*0c6c*/ 	.word	0x00004cd0
        /*0c70*/ 	.word	0x00000000
        /*0c74*/ 	.word	0x00000000
        /*0c78*/ 	.short	0x0101
        /*0c7a*/ 	.byte	0x3f
	.zero		1


	//   ....[30]....
        /*0c7c*/ 	.word	0x00005620
        /*0c80*/ 	.word	0x00000000
        /*0c84*/ 	.word	0x00028c50
        /*0c88*/ 	.short	0x010a
        /*0c8a*/ 	.byte	0x3f
	.zero		1


	//   ....[31]....
        /*0c8c*/ 	.word	0x00005670
        /*0c90*/ 	.word	0x00000000
        /*0c94*/ 	.word	0x00028c50
        /*0c98*/ 	.short	0x010a
        /*0c9a*/ 	.byte	0x3f
	.zero		1


	//   ....[32]....
        /*0c9c*/ 	.word	0x000059c0
        /*0ca0*/ 	.word	0x00000000
        /*0ca4*/ 	.word	0x00000000
        /*0ca8*/ 	.short	0x0101
        /*0caa*/ 	.byte	0x3f
	.zero		1


	//   ....[33]....
        /*0cac*/ 	.word	0x00006540
        /*0cb0*/ 	.word	0x00000002
        /*0cb4*/ 	.word	0x00028c00
        /*0cb8*/ 	.short	0x010a
        /*0cba*/ 	.byte	0x3f
	.zero		1


	//   ....[34]....
        /*0cbc*/ 	.word	0x00006590
        /*0cc0*/ 	.word	0x00000002
        /*0cc4*/ 	.word	0x00028c00
        /*0cc8*/ 	.short	0x010a
        /*0cca*/ 	.byte	0x3f
	.zero		1


	//   ....[35]....
        /*0ccc*/ 	.word	0x00006b40
        /*0cd0*/ 	.word	0x00000002
        /*0cd4*/ 	.word	0x00028c00
        /*0cd8*/ 	.short	0x010a
        /*0cda*/ 	.byte	0x3f
	.zero		1


	//   ....[36]....
        /*0cdc*/ 	.word	0x00007a80
        /*0ce0*/ 	.word	0x00000002
        /*0ce4*/ 	.word	0x00028c00
        /*0ce8*/ 	.short	0x010a
        /*0cea*/ 	.byte	0x3f
	.zero		1


	//   ....[37]....
        /*0cec*/ 	.word	0x00008840
        /*0cf0*/ 	.word	0x0000000f
        /*0cf4*/ 	.word	0x00028c30
        /*0cf8*/ 	.short	0x010a
        /*0cfa*/ 	.byte	0x3f
	.zero		1


	//   ....[38]....
        /*0cfc*/ 	.word	0x000088f0
        /*0d00*/ 	.word	0x0000000f
        /*0d04*/ 	.word	0x00028c30
        /*0d08*/ 	.short	0x010a
        /*0d0a*/ 	.byte	0x3f
	.zero		1


	//   ....[39]....
        /*0d0c*/ 	.word	0x00009a40
        /*0d10*/ 	.word	0x00000003
        /*0d14*/ 	.word	0x00000000
        /*0d18*/ 	.short	0x0101
        /*0d1a*/ 	.byte	0x3f
	.zero		1


	//   ....[40]....
        /*0d1c*/ 	.word	0x00009da0
        /*0d20*/ 	.word	0x0000000f
        /*0d24*/ 	.word	0x00028c50
        /*0d28*/ 	.short	0x010a
        /*0d2a*/ 	.byte	0x3f
	.zero		1


	//   ....[41]....
        /*0d2c*/ 	.word	0x00009e40
        /*0d30*/ 	.word	0x0000000f
        /*0d34*/ 	.word	0x00028c50
        /*0d38*/ 	.short	0x010a
        /*0d3a*/ 	.byte	0x3f
	.zero		1


	//   ....[42]....
        /*0d3c*/ 	.word	0x0000a0f0
        /*0d40*/ 	.word	0x0000000f
        /*0d44*/ 	.word	0x00000000
        /*0d48*/ 	.short	0x0101
        /*0d4a*/ 	.byte	0x3f
	.zero		1


	//   ....[43]....
        /*0d4c*/ 	.word	0x0000a200
        /*0d50*/ 	.word	0x000000d8
        /*0d54*/ 	.word	0x00028c30
        /*0d58*/ 	.short	0x010a
        /*0d5a*/ 	.byte	0x3f
	.zero		1


	//   ....[44]....
        /*0d5c*/ 	.word	0x0000a2b0
        /*0d60*/ 	.word	0x000000d8
        /*0d64*/ 	.word	0x00028c30
        /*0d68*/ 	.short	0x010a
        /*0d6a*/ 	.byte	0x3f
	.zero		1


	//   ....[45]....
        /*0d6c*/ 	.word	0x0000ad00
        /*0d70*/ 	.word	0x0000000e
        /*0d74*/ 	.word	0x00000000
        /*0d78*/ 	.short	0x0101
        /*0d7a*/ 	.byte	0x3f
	.zero		1


	//   ....[46]....
        /*0d7c*/ 	.word	0x0000bc10
        /*0d80*/ 	.word	0x000000d8
        /*0d84*/ 	.word	0x00028c50
        /*0d88*/ 	.short	0x010a
        /*0d8a*/ 	.byte	0x3f
	.zero		1


	//   ....[47]....
        /*0d8c*/ 	.word	0x0000bc60
        /*0d90*/ 	.word	0x000000d8
        /*0d94*/ 	.word	0x00028c50
        /*0d98*/ 	.short	0x010a
        /*0d9a*/ 	.byte	0x3f
	.zero		1


	//   ....[48]....
        /*0d9c*/ 	.word	0x0000bf40
        /*0da0*/ 	.word	0x000000d8
        /*0da4*/ 	.word	0x00000000
        /*0da8*/ 	.short	0x0101
        /*0daa*/ 	.byte	0x3f
	.zero		1


	//   ....[49]....
        /*0dac*/ 	.word	0x0000e540
        /*0db0*/ 	.word	0x00000000
        /*0db4*/ 	.word	0x00000000
        /*0db8*/ 	.short	0x0101
        /*0dba*/ 	.byte	0x3f
	.zero		1


	//   ....[50]....
        /*0dbc*/ 	.word	0x00010af0
        /*0dc0*/ 	.word	0x00000006
        /*0dc4*/ 	.word	0x00028c20
        /*0dc8*/ 	.short	0x010a
        /*0dca*/ 	.byte	0x3f
	.zero		1


	//   ....[51]....
        /*0dcc*/ 	.word	0x00010be0
        /*0dd0*/ 	.word	0x00000005
        /*0dd4*/ 	.word	0x00028ca0
        /*0dd8*/ 	.short	0x010a
        /*0dda*/ 	.byte	0x3f
	.zero		1


	//   ....[52]....
        /*0ddc*/ 	.word	0x00010e30
        /*0de0*/ 	.word	0x00000005
        /*0de4*/ 	.word	0x00028cc0
        /*0de8*/ 	.short	0x010a
        /*0dea*/ 	.byte	0x3f
	.zero		1


	//   ....[53]....
        /*0dec*/ 	.word	0x000118b0
        /*0df0*/ 	.word	0x00000005
        /*0df4*/ 	.word	0x00028ca0
        /*0df8*/ 	.short	0x010a
        /*0dfa*/ 	.byte	0x3f
	.zero		1


	//   ....[54]....
        /*0dfc*/ 	.word	0x00011af0
        /*0e00*/ 	.word	0x00000005
        /*0e04*/ 	.word	0x00028cc0
        /*0e08*/ 	.short	0x010a
        /*0e0a*/ 	.byte	0x3f
	.zero		1


	//   ....[55]....
        /*0e0c*/ 	.word	0x00012e10
        /*0e10*/ 	.word	0x00000000
        /*0e14*/ 	.word	0x00028c40
        /*0e18*/ 	.short	0x010a
        /*0e1a*/ 	.byte	0x3f
	.zero		1


	//   ....[56]....
        /*0e1c*/ 	.word	0x000139a0
        /*0e20*/ 	.word	0x00000008
        /*0e24*/ 	.word	0x00028c00
        /*0e28*/ 	.short	0x0107
        /*0e2a*/ 	.byte	0x3f
	.zero		1


	//   ....[57]....
        /*0e2c*/ 	.word	0x00013aa0
        /*0e30*/ 	.word	0x00000002
        /*0e34*/ 	.word	0x00028c00
        /*0e38*/ 	.short	0x0101
        /*0e3a*/ 	.byte	0x3f
	.zero		1


	//   ....[58]....
        /*0e3c*/ 	.word	0x00013ac0
        /*0e40*/ 	.word	0x00000002
        /*0e44*/ 	.word	0x00028c20
        /*0e48*/ 	.short	0x010a
        /*0e4a*/ 	.byte	0x3f
	.zero		1


	//   ....[59]....
        /*0e4c*/ 	.word	0x00013bd0
        /*0e50*/ 	.word	0x00000003
        /*0e54*/ 	.word	0x00028c60
        /*0e58*/ 	.short	0x010a
        /*0e5a*/ 	.byte	0x3f
	.zero		1


	//   ....[60]....
        /*0e5c*/ 	.word	0x000148e0
        /*0e60*/ 	.word	0x00000003
        /*0e64*/ 	.word	0x00028c40
        /*0e68*/ 	.short	0x010a
        /*0e6a*/ 	.byte	0x3f
	.zero		1


	//   ....[61]....
        /*0e6c*/ 	.word	0x00014b40
        /*0e70*/ 	.word	0x00000003
        /*0e74*/ 	.word	0x00028c60
        /*0e78*/ 	.short	0x010a
        /*0e7a*/ 	.byte	0x3f
	.zero		1


	//   ....[62]....
        /*0e7c*/ 	.word	0x000157e0
        /*0e80*/ 	.word	0x00000004
        /*0e84*/ 	.word	0x00028c40
        /*0e88*/ 	.short	0x010a
        /*0e8a*/ 	.byte	0x3f
	.zero		1


	//   ....[63]....
        /*0e8c*/ 	.word	0x00015a30
        /*0e90*/ 	.word	0x00000004
        /*0e94*/ 	.word	0x00028c60
        /*0e98*/ 	.short	0x010a
        /*0e9a*/ 	.byte	0x3f
	.zero		1


	//   ....[64]....
        /*0e9c*/ 	.word	0x00016640
        /*0ea0*/ 	.word	0x00000004
        /*0ea4*/ 	.word	0x00028c40
        /*0ea8*/ 	.short	0x010a
        /*0eaa*/ 	.byte	0x3f
	.zero		1


	//   ....[65]....
        /*0eac*/ 	.word	0x000168a0
        /*0eb0*/ 	.word	0x00000004
        /*0eb4*/ 	.word	0x00028c60
        /*0eb8*/ 	.short	0x010a
        /*0eba*/ 	.byte	0x3f
	.zero		1


	//   ....[66]....
        /*0ebc*/ 	.word	0x00017ee0
        /*0ec0*/ 	.word	0x00000000
        /*0ec4*/ 	.word	0x00028c20
        /*0ec8*/ 	.short	0x010a
        /*0eca*/ 	.byte	0x3f
	.zero		1


	//   ....[67]....
        /*0ecc*/ 	.word	0x00018090
        /*0ed0*/ 	.word	0x00000006
        /*0ed4*/ 	.word	0x00000000
        /*0ed8*/ 	.short	0x010a
        /*0eda*/ 	.byte	0x3f
	.zero		1


	//   ....[68]....
        /*0edc*/ 	.word	0x00018100
        /*0ee0*/ 	.word	0x00000007
        /*0ee4*/ 	.word	0x00000000
        /*0ee8*/ 	.short	0x010a
        /*0eea*/ 	.byte	0x3f
	.zero		1


	//   ....[69]....
        /*0eec*/ 	.word	0x00018170
        /*0ef0*/ 	.word	0x00000004
        /*0ef4*/ 	.word	0x00000000
        /*0ef8*/ 	.short	0x010a
        /*0efa*/ 	.byte	0x3f
	.zero		1


	//   ....[70]....
        /*0efc*/ 	.word	0x000181a0
        /*0f00*/ 	.word	0x00000003
        /*0f04*/ 	.word	0x00000000
        /*0f08*/ 	.short	0x010a
        /*0f0a*/ 	.byte	0x3f
	.zero		1


	//   ....[71]....
        /*0f0c*/ 	.word	0x00018200
        /*0f10*/ 	.word	0x00000042
        /*0f14*/ 	.word	0x00028c90
        /*0f18*/ 	.short	0x010a
        /*0f1a*/ 	.byte	0x3f
	.zero		1


	//   ....[72]....
        /*0f1c*/ 	.word	0x00018250
        /*0f20*/ 	.word	0x00000042
        /*0f24*/ 	.word	0x00028c90
        /*0f28*/ 	.short	0x010a
        /*0f2a*/ 	.byte	0x3f
	.zero		1


	//   ....[73]....
        /*0f2c*/ 	.word	0x000182a0
        /*0f30*/ 	.word	0x00000042
        /*0f34*/ 	.word	0x00028c90
        /*0f38*/ 	.short	0x010a
        /*0f3a*/ 	.byte	0x3f
	.zero		1


	//   ....[74]....
        /*0f3c*/ 	.word	0x000182f0
        /*0f40*/ 	.word	0x00000042
        /*0f44*/ 	.word	0x00028cb0
        /*0f48*/ 	.short	0x010a
        /*0f4a*/ 	.byte	0x3f
	.zero		1


	//   ....[75]....
        /*0f4c*/ 	.word	0x00018340
        /*0f50*/ 	.word	0x0000000d
        /*0f54*/ 	.word	0x00028c50
        /*0f58*/ 	.short	0x010a
        /*0f5a*/ 	.byte	0x3f
	.zero		1


	//   ....[76]....
        /*0f5c*/ 	.word	0x00018390
        /*0f60*/ 	.word	0x00000000
        /*0f64*/ 	.word	0x00028c50
        /*0f68*/ 	.short	0x010a
        /*0f6a*/ 	.byte	0x3f
	.zero		1


	//   ....[77]....
        /*0f6c*/ 	.word	0x000185a0
        /*0f70*/ 	.word	0x00000002
        /*0f74*/ 	.word	0x00028c00
        /*0f78*/ 	.short	0x010a
        /*0f7a*/ 	.byte	0x3f
	.zero		1


	//   ....[78]....
        /*0f7c*/ 	.word	0x000187d0
        /*0f80*/ 	.word	0x00000002
        /*0f84*/ 	.word	0x00028c00
        /*0f88*/ 	.short	0x010a
        /*0f8a*/ 	.byte	0x3f
	.zero		1


	//   ....[79]....
        /*0f8c*/ 	.word	0x00018820
        /*0f90*/ 	.word	0x0000000f
        /*0f94*/ 	.word	0x00028c30
        /*0f98*/ 	.short	0x010a
        /*0f9a*/ 	.byte	0x3f
	.zero		1


	//   ....[80]....
        /*0f9c*/ 	.word	0x00018870
        /*0fa0*/ 	.word	0x0000000f
        /*0fa4*/ 	.word	0x00028c50
        /*0fa8*/ 	.short	0x010a
        /*0faa*/ 	.byte	0x3f
	.zero		1


	//   ....[81]....
        /*0fac*/ 	.word	0x000188c0
        /*0fb0*/ 	.word	0x000000d8
        /*0fb4*/ 	.word	0x00028c30
        /*0fb8*/ 	.short	0x010a
        /*0fba*/ 	.byte	0x3f
	.zero		1


	//   ....[82]....
        /*0fbc*/ 	.word	0x00018910
        /*0fc0*/ 	.word	0x000000d8
        /*0fc4*/ 	.word	0x00028c50
        /*0fc8*/ 	.short	0x010a
        /*0fca*/ 	.byte	0x3f
	.zero		1


	//   ....[83]....
        /*0fcc*/ 	.word	0x00018ac0
        /*0fd0*/ 	.word	0x00000005
        /*0fd4*/ 	.word	0x00028c20
        /*0fd8*/ 	.short	0x010a
        /*0fda*/ 	.byte	0x3f
	.zero		1


	//   ....[84]....
        /*0fdc*/ 	.word	0x00018b10
        /*0fe0*/ 	.word	0x00000005
        /*0fe4*/ 	.word	0x00028ca0
        /*0fe8*/ 	.short	0x010a
        /*0fea*/ 	.byte	0x3f
	.zero		1


	//   ....[85]....
        /*0fec*/ 	.word	0x00018b60
        /*0ff0*/ 	.word	0x00000005
        /*0ff4*/ 	.word	0x00028cc0
        /*0ff8*/ 	.short	0x010a
        /*0ffa*/ 	.byte	0x3f
	.zero		1


	//   ....[86]....
        /*0ffc*/ 	.word	0x00018bb0
        /*1000*/ 	.word	0x00000005
        /*1004*/ 	.word	0x00028ca0
        /*1008*/ 	.short	0x010a
        /*100a*/ 	.byte	0x3f
	.zero		1


	//   ....[87]....
        /*100c*/ 	.word	0x00018c00
        /*1010*/ 	.word	0x00000005
        /*1014*/ 	.word	0x00028cc0
        /*1018*/ 	.short	0x010a
        /*101a*/ 	.byte	0x3f
	.zero		1


	//   ....[88]....
        /*101c*/ 	.word	0x00018da0
        /*1020*/ 	.word	0x00000000
        /*1024*/ 	.word	0x00028c40
        /*1028*/ 	.short	0x010a
        /*102a*/ 	.byte	0x3f
	.zero		1


	//   ....[89]....
        /*102c*/ 	.word	0x00019320
        /*1030*/ 	.word	0x00000002
        /*1034*/ 	.word	0x00028c20
        /*1038*/ 	.short	0x010a
        /*103a*/ 	.byte	0x3f
	.zero		1


	//   ....[90]....
        /*103c*/ 	.word	0x00019370
        /*1040*/ 	.word	0x00000003
        /*1044*/ 	.word	0x00028c60
        /*1048*/ 	.short	0x010a
        /*104a*/ 	.byte	0x3f
	.zero		1


	//   ....[91]....
        /*104c*/ 	.word	0x000193c0
        /*1050*/ 	.word	0x00000003
        /*1054*/ 	.word	0x00028c40
        /*1058*/ 	.short	0x010a
        /*105a*/ 	.byte	0x3f
	.zero		1


	//   ....[92]....
        /*105c*/ 	.word	0x00019410
        /*1060*/ 	.word	0x00000003
        /*1064*/ 	.word	0x00028c60
        /*1068*/ 	.short	0x010a
        /*106a*/ 	.byte	0x3f
	.zero		1


	//   ....[93]....
        /*106c*/ 	.word	0x00019460
        /*1070*/ 	.word	0x00000004
        /*1074*/ 	.word	0x00028c40
        /*1078*/ 	.short	0x010a
        /*107a*/ 	.byte	0x3f
	.zero		1


	//   ....[94]....
        /*107c*/ 	.word	0x000194b0
        /*1080*/ 	.word	0x00000004
        /*1084*/ 	.word	0x00028c60
        /*1088*/ 	.short	0x010a
        /*108a*/ 	.byte	0x3f
	.zero		1


	//   ....[95]....
        /*108c*/ 	.word	0x00019500
        /*1090*/ 	.word	0x00000004
        /*1094*/ 	.word	0x00028c40
        /*1098*/ 	.short	0x010a
        /*109a*/ 	.byte	0x3f
	.zero		1


	//   ....[96]....
        /*109c*/ 	.word	0x00019550
        /*10a0*/ 	.word	0x00000004
        /*10a4*/ 	.word	0x00028c60
        /*10a8*/ 	.short	0x010a
        /*10aa*/ 	.byte	0x3f
	.zero		1


	//   ....[97]....
        /*10ac*/ 	.word	0x00019fa0
        /*10b0*/ 	.word	0x00000000
        /*10b4*/ 	.word	0x00028c20
        /*10b8*/ 	.short	0x010a
        /*10ba*/ 	.byte	0x3f
	.zero		1


	//   ....[98]....
        /*10bc*/ 	.word	0x0001a140
        /*10c0*/ 	.word	0x00000006
        /*10c4*/ 	.word	0x00000000
        /*10c8*/ 	.short	0x010a
        /*10ca*/ 	.byte	0x3f
	.zero		1


	//   ....[99]....
        /*10cc*/ 	.word	0x0001a190
        /*10d0*/ 	.word	0x00000007
        /*10d4*/ 	.word	0x00000000
        /*10d8*/ 	.short	0x010a
        /*10da*/ 	.byte	0x3f
	.zero		1


	//   ....[100]....
        /*10dc*/ 	.word	0x0001a1e0
        /*10e0*/ 	.word	0x00000004
        /*10e4*/ 	.word	0x00000000
        /*10e8*/ 	.short	0x010a
        /*10ea*/ 	.byte	0x3f
	.zero		1


	//----- nvinfo : EIATTR_NUM_MBARRIERS
	.align		4
.L_238:
        /*10ec*/ 	.byte	0x03, 0x38
        /*10ee*/ 	.short	0x0016


	//----- nvinfo : EIATTR_EXIT_INSTR_OFFSETS
	.align		4
        /*10f0*/ 	.byte	0x04, 0x1c
        /*10f2*/ 	.short	(.L_240 - .L_239)


	//   ....[0]....
.L_239:
        /*10f4*/ 	.word	0x000181f0


	//----- nvinfo : EIATTR_MAX_THREADS
	.align		4
.L_240:
        /*10f8*/ 	.byte	0x04, 0x05
        /*10fa*/ 	.short	(.L_242 - .L_241)
.L_241:
        /*10fc*/ 	.word	0x00000180
        /*1100*/ 	.word	0x00000001
        /*1104*/ 	.word	0x00000001


	//----- nvinfo : EIATTR_CRS_STACK_SIZE
	.align		4
.L_242:
        /*1108*/ 	.byte	0x04, 0x1e
        /*110a*/ 	.short	(.L_244 - .L_243)
.L_243:
        /*110c*/ 	.word	0x00000000


	//----- nvinfo : EIATTR_CBANK_PARAM_SIZE
	.align		4
.L_244:
        /*1110*/ 	.byte	0x03, 0x19
        /*1112*/ 	.short	0x0af0


	//----- nvinfo : EIATTR_PARAM_CBANK
	.align		4
        /*1114*/ 	.byte	0x04, 0x0a
        /*1116*/ 	.short	(.L_246 - .L_245)
	.align		4
.L_245:
        /*1118*/ 	.word	index@(.nv.constant0._ZN7cutlass13device_kernelIN5flash11enable_sm90INS1_16FlashAttnFwdSm90INS1_25CollectiveMainloopFwdSm90ILi2EN4cute5tupleIJNS5_1CILi1EEES8_S8_EEENS6_IJNS7_ILi64EEESA_SA_EEELi512ENS_10bfloat16_tEfNS_4arch4Sm90ELb0ELb0ELb1ELb1ELb0ELb1ELb0ELb0ELb0ELb1ELb0ELb0EEENS1_21CollectiveEpilogueFwdINS6_IJSA_NS7_ILi512EEESA_EEES9_SC_SE_Li256ELb1ELb1ELb0ELb0EEENS1_36VarlenDynamicPersistentTileSchedulerILi64ELi64ELi256ELi128ELb0ELb1ELb1ELb0ELb1ELb1EEEEEEEEEvNT_6ParamsE)
        /*111c*/ 	.short	0x0210
        /*111e*/ 	.short	0x0af0


	//----- nvinfo : EIATTR_SW_WAR
	.align		4
.L_246:
        /*1120*/ 	.byte	0x04, 0x36
        /*1122*/ 	.short	(.L_248 - .L_247)
.L_247:
        /*1124*/ 	.word	0x00000008
.L_248:


//--------------------- .nv.info._ZN7cutlass13device_kernelIN5flash11enable_sm90INS1_16FlashAttnFwdSm90INS1_25CollectiveMainloopFwdSm90ILi2EN4cute5tupleIJNS5_1CILi1EEES8_S8_EEENS6_IJNS7_ILi64EEESA_SA_EEELi512ENS_10bfloat16_tEfNS_4arch4Sm90ELb0ELb0ELb1ELb1ELb0ELb0ELb1ELb0ELb0ELb1ELb0ELb0EEENS1_21CollectiveEpilogueFwdINS6_IJSA_NS7_ILi512EEESA_EEES9_SC_SE_Li256ELb1ELb1ELb0ELb0EEENS1_36VarlenDynamicPersistentTileSchedulerILi64ELi64ELi256ELi128ELb0ELb1ELb1ELb0ELb1ELb1EEEEEEEEEvNT_6ParamsE --------------------------
	.section	.nv.info._ZN7cutlass13device_kernelIN5flash11enable_sm90INS1_16FlashAttnFwdSm90INS1_25CollectiveMainloopFwdSm90ILi2EN4cute5tupleIJNS5_1CILi1EEES8_S8_EEENS6_IJNS7_ILi64EEESA_SA_EEELi512ENS_10bfloat16_tEfNS_4arch4Sm90ELb0ELb0ELb1ELb1ELb0ELb0ELb1ELb0ELb0ELb1ELb0ELb0EEENS1_21CollectiveEpilogueFwdINS6_IJSA_NS7_ILi512EEESA_EEES9_SC_SE_Li256ELb1ELb1ELb0ELb0EEENS1_36VarlenDynamicPersistentTileSchedulerILi64ELi64ELi256ELi128ELb0ELb1ELb1ELb0ELb1ELb1EEEEEEEEEvNT_6ParamsE,"",@"SHT_CUDA_INFO"
	.sectionflags	@""
	.align	4


	//----- nvinfo : EIATTR_CUDA_API_VERSION
	.align		4
        /*0000*/ 	.byte	0x04, 0x37
        /*0002*/ 	.short	(.L_250 - .L_249)
.L_249:
        /*0004*/ 	.word	0x00000082


	//----- nvinfo : EIATTR_KPARAM_INFO
	.align		4
.L_250:
        /*0008*/ 	.byte	0x04, 0x17
        /*000a*/ 	.short	(.L_252 - .L_251)
.L_251:
        /*000c*/ 	.word	0x00000000
        /*0010*/ 	.short	0x0000
        /*0012*/ 	.short	0x0070
        /*0014*/ 	.byte	0x00, 0xf0, 0x01, 0x2e


	//----- nvinfo : EIATTR_SPARSE_MMA_MASK
	.align		4
.L_252:
        /*0018*/ 	.byte	0x03, 0x50
        /*001a*/ 	.short	0x0000


	//----- nvinfo : EIATTR_MAXREG_COUNT
	.align		4
        /*001c*/ 	.byte	0x03, 0x1b
        /*001e*/ 	.short	0x00a8


	//----- nvinfo : EIATTR_NUM_BARRIERS
	.align		4
        /*0020*/ 	.byte	0x02, 0x4c
        /*0022*/ 	.byte	0x10
	.zero		1


	//----- nvinfo : EIATTR_EXTERNS
	.align		4
        /*0024*/ 	.byte	0x04, 0x0f
        /*0026*/ 	.short	(.L_254 - .L_253)


	//   ....[0]....
	.align		4
.L_253:
        /*0028*/ 	.word	index@(__assertfail)


	//----- nvinfo : EIATTR_ANNOTATIONS
	.align		4
.L_254:
        /*002c*/ 	.byte	0x04, 0x55
        /*002e*/ 	.short	(.L_256 - .L_255)


	//   ....[0]....
.L_255:
        /* <DEDUP_REMOVED lines=103> */


	//----- nvinfo : EIATTR_MERCURY_ISA_VERSION
	.align		4
.L_256:
        /*0690*/ 	.byte	0x03, 0x5f
        /*0692*/ 	.short	0x0101


	//----- nvinfo : EIATTR_UNUSED_LOAD_BYTE_OFFSET
	.align		4
        /*0694*/ 	.byte	0x04, 0x44
        /*0696*/ 	.short	(.L_258 - .L_257)


	//   ....[0]....
.L_257:
        /*0698*/ 	.word	0x00000a10
        /*069c*/ 	.word	0x0000fff0


	//   ....[1]....
        /*06a0*/ 	.word	0x00009380
        /*06a4*/ 	.word	0x0000fff0


	//----- nvinfo : EIATTR_INT_WARP_WIDE_INSTR_OFFSETS
	.align		4
.L_258:
        /*06a8*/ 	.byte	0x04, 0x31
        /*06aa*/ 	.short	(.L_260 - .L_259)


	//   ....[0]....
.L_259:
        /*06ac*/ 	.word	0x00000130


	//   ....[1]....
        /*06b0*/ 	.word	0x00000170


	//   ....[2]....
        /*06b4*/ 	.word	0x000001e0


	//   ....[3]....
        /*06b8*/ 	.word	0x00000250


	//   ....[4]....
        /*06bc*/ 	.word	0x0000d420


	//   ....[5]....
        /*06c0*/ 	.word	0x0000d480


	//   ....[6]....
        /*06c4*/ 	.word	0x00013260


	//   ....[7]....
        /*06c8*/ 	.word	0x000132c0


	//----- nvinfo : EIATTR_COOP_GROUP_MASK_REGIDS
	.align		4
.L_260:
        /*06cc*/ 	.byte	0x04, 0x29
        /*06ce*/ 	.short	(.L_262 - .L_261)


	//   ....[0]....
.L_261:
        /*06d0*/ 	.word	0xffffffff


	//   ....[1]....
        /*06d4*/ 	.word	0xffffffff


	//   ....[2]....
        /*06d8*/ 	.word	0xffffffff


	//   ....[3]....
        /*06dc*/ 	.word	0xffffffff


	//   ....[4]....
        /*06e0*/ 	.word	0xffffffff


	//   ....[5]....
        /*06e4*/ 	.word	0xffffffff


	//   ....[6]....
        /*06e8*/ 	.word	0xffffffff


	//   ....[7]....
        /*06ec*/ 	.word	0xffffffff


	//   ....[8]....
        /*06f0*/ 	.word	0xffffffff


	//   ....[9]....
        /*06f4*/ 	.word	0xffffffff


	//   ....[10]....
        /*06f8*/ 	.word	0xffffffff


	//   ....[11]....
        /*06fc*/ 	.word	0xffffffff


	//   ....[12]....
        /*0700*/ 	.word	0xffffffff


	//   ....[13]....
        /*0704*/ 	.word	0xffffffff


	//   ....[14]....
        /*0708*/ 	.word	0xffffffff


	//   ....[15]....
        /*070c*/ 	.word	0xffffffff


	//   ....[16]....
        /*0710*/ 	.word	0xffffffff


	//   ....[17]....
        /*0714*/ 	.word	0xffffffff


	//   ....[18]....
        /*0718*/ 	.word	0xffffffff


	//   ....[19]....
        /*071c*/ 	.word	0xffffffff


	//   ....[20]....
        /*0720*/ 	.word	0xffffffff


	//   ....[21]....
        /*0724*/ 	.word	0xffffffff


	//   ....[22]....
        /*0728*/ 	.word	0xffffffff


	//   ....[23]....
        /*072c*/ 	.word	0xffffffff


	//   ....[24]....
        /*0730*/ 	.word	0xffffffff


	//   ....[25]....
        /*0734*/ 	.word	0xffffffff


	//   ....[26]....
        /*0738*/ 	.word	0xffffffff


	//   ....[27]....
        /*073c*/ 	.word	0xffffffff


	//   ....[28]....
        /*0740*/ 	.word	0xffffffff


	//   ....[29]....
        /*0744*/ 	.word	0xffffffff


	//   ....[30]....
        /*0748*/ 	.word	0xffffffff


	//   ....[31]....
        /*074c*/ 	.word	0xffffffff


	//   ....[32]....
        /*0750*/ 	.word	0xffffffff


	//   ....[33]....
        /*0754*/ 	.word	0xffffffff


	//   ....[34]....
        /*0758*/ 	.word	0xffffffff


	//   ....[35]....
        /*075c*/ 	.word	0xffffffff


	//   ....[36]....
        /*0760*/ 	.word	0xffffffff


	//   ....[37]....
        /*0764*/ 	.word	0xffffffff


	//   ....[38]....
        /*0768*/ 	.word	0xffffffff


	//   ....[39]....
        /*076c*/ 	.word	0xffffffff


	//   ....[40]....
        /*0770*/ 	.word	0xffffffff


	//   ....[41]....
        /*0774*/ 	.word	0xffffffff


	//   ....[42]....
        /*0778*/ 	.word	0xffffffff


	//   ....[43]....
        /*077c*/ 	.word	0xffffffff


	//   ....[44]....
        /*0780*/ 	.word	0xffffffff


	//   ....[45]....
        /*0784*/ 	.word	0xffffffff


	//   ....[46]....
        /*0788*/ 	.word	0xffffffff


	//   ....[47]....
        /*078c*/ 	.word	0xffffffff


	//   ....[48]....
        /*0790*/ 	.word	0xffffffff


	//   ....[49]....
        /*0794*/ 	.word	0xffffffff


	//   ....[50]....
        /*0798*/ 	.word	0xffffffff


	//   ....[51]....
        /*079c*/ 	.word	0xffffffff


	//   ....[52]....
        /*07a0*/ 	.word	0xffffffff


	//   ....[53]....
        /*07a4*/ 	.word	0xffffffff


	//   ....[54]....
        /*07a8*/ 	.word	0xffffffff


	//   ....[55]....
        /*07ac*/ 	.word	0xffffffff


	//   ....[56]....
        /*07b0*/ 	.word	0xffffffff


	//   ....[57]....
        /*07b4*/ 	.word	0xffffffff


	//   ....[58]....
        /*07b8*/ 	.word	0xffffffff


	//   ....[59]....
        /*07bc*/ 	.word	0xffffffff


	//   ....[60]....
        /*07c0*/ 	.word	0xffffffff


	//   ....[61]....
        /*07c4*/ 	.word	0xffffffff


	//   ....[62]....
        /*07c8*/ 	.word	0xffffffff


	//   ....[63]....
        /*07cc*/ 	.word	0xffffffff


	//   ....[64]....
        /*07d0*/ 	.word	0xffffffff


	//   ....[65]....
        /*07d4*/ 	.word	0xffffffff


	//   ....[66]....
        /*07d8*/ 	.word	0xffffffff


	//   ....[67]....
        /*07dc*/ 	.word	0xffffffff


	//   ....[68]....
        /*07e0*/ 	.word	0xffffffff


	//   ....[69]....
        /*07e4*/ 	.word	0xffffffff


	//   ....[70]....
        /*07e8*/ 	.word	0xffffffff


	//   ....[71]....
        /*07ec*/ 	.word	0xffffffff


	//   ....[72]....
        /*07f0*/ 	.word	0xffffffff


	//   ....[73]....
        /*07f4*/ 	.word	0xffffffff


	//   ....[74]....
        /*07f8*/ 	.word	0xffffffff


	//   ....[75]....
        /*07fc*/ 	.word	0xffffffff


	//   ....[76]....
        /*0800*/ 	.word	0xffffffff


	//   ....[77]....
        /*0804*/ 	.word	0xffffffff


	//   ....[78]....
        /*0808*/ 	.word	0xffffffff


	//   ....[79]....
        /*080c*/ 	.word	0xffffffff


	//   ....[80]....
        /*0810*/ 	.word	0xffffffff


	//   ....[81]....
        /*0814*/ 	.word	0xffffffff


	//   ....[82]....
        /*0818*/ 	.word	0xffffffff


	//   ....[83]....
        /*081c*/ 	.word	0xffffffff


	//   ....[84]....
        /*0820*/ 	.word	0xffffffff


	//   ....[85]....
        /*0824*/ 	.word	0xffffffff


	//   ....[86]....
        /*0828*/ 	.word	0xffffffff


	//   ....[87]....
        /*082c*/ 	.word	0xffffffff


	//   ....[88]....
        /*0830*/ 	.word	0xffffffff


	//   ....[89]....
        /*0834*/ 	.word	0x0500000f


	//   ....[90]....
        /*0838*/ 	.word	0x0500000f


	//   ....[91]....
        /*083c*/ 	.word	0x0500000f


	//   ....[92]....
        /*0840*/ 	.word	0x0500000f


	//   ....[93]....
        /*0844*/ 	.word	0x0500000f


	//   ....[94]....
        /*0848*/ 	.word	0x0500000f


	//   ....[95]....
        /*084c*/ 	.word	0x0500000f


	//   ....[96]....
        /*0850*/ 	.word	0x0500000f


	//   ....[97]....
        /*0854*/ 	.word	0x0500000f


	//   ....[98]....
        /*0858*/ 	.word	0x0500000f


	//   ....[99]....
        /*085c*/ 	.word	0x0500000f


	//   ....[100]....
        /*0860*/ 	.word	0x0500000f


	//   ....[101]....
        /*0864*/ 	.word	0x0500000f


	//   ....[102]....
        /*0868*/ 	.word	0x0500000f


	//   ....[103]....
        /*086c*/ 	.word	0x0500000f


	//   ....[104]....
        /*0870*/ 	.word	0x0500000f


	//   ....[105]....
        /*0874*/ 	.word	0x0500000f


	//   ....[106]....
        /*0878*/ 	.word	0x0500000f


	//   ....[107]....
        /*087c*/ 	.word	0x0500000f


	//   ....[108]....
        /*0880*/ 	.word	0x0500000f


	//   ....[109]....
        /*0884*/ 	.word	0x0500000f


	//   ....[110]....
        /*0888*/ 	.word	0x0500000f


	//   ....[111]....
        /*088c*/ 	.word	0x0500000f


	//   ....[112]....
        /*0890*/ 	.word	0x0500000f


	//   ....[113]....
        /*0894*/ 	.word	0x0500000f


	//   ....[114]....
        /*0898*/ 	.word	0x0500000f


	//   ....[115]....
        /*089c*/ 	.word	0x0500000f


	//   ....[116]....
        /*08a0*/ 	.word	0x0500000f


	//   ....[117]....
        /*08a4*/ 	.word	0x0500000f


	//   ....[118]....
        /*08a8*/ 	.word	0x0500000f


	//   ....[119]....
        /*08ac*/ 	.word	0x0500000f


	//   ....[120]....
        /*08b0*/ 	.word	0x0500000f


	//   ....[121]....
        /*08b4*/ 	.word	0x0500000f


	//   ....[122]....
        /*08b8*/ 	.word	0x0500000f


	//   ....[123]....
        /*08bc*/ 	.word	0x0500000f


	//----- nvinfo : EIATTR_COOP_GROUP_INSTR_OFFSETS
	.align		4
.L_262:
        /*08c0*/ 	.byte	0x04, 0x28
        /*08c2*/ 	.short	(.L_264 - .L_263)


	//   ....[0]....
.L_263:
        /*08c4*/ 	.word	0x00000060


	//   ....[1]....
        /*08c8*/ 	.word	0x00000140


	//   ....[2]....
        /*08cc*/ 	.word	0x00000180


	//   ....[3]....
        /*08d0*/ 	.word	0x00000390


	//   ....[4]....
        /*08d4*/ 	.word	0x000004f0


	//   ....[5]....
        /*08d8*/ 	.word	0x00000610


	//   ....[6]....
        /*08dc*/ 	.word	0x00000770


	//   ....[7]....
        /*08e0*/ 	.word	0x000017f0


	//   ....[8]....
        /*08e4*/ 	.word	0x00002f40


	//   ....[9]....
        /*08e8*/ 	.word	0x00003750


	//   ....[10]....
        /*08ec*/ 	.word	0x00004e70


	//   ....[11]....
        /*08f0*/ 	.word	0x00004f10


	//   ....[12]....
        /*08f4*/ 	.word	0x00005140


	//   ....[13]....
        /*08f8*/ 	.word	0x000051f0


	//   ....[14]....
        /*08fc*/ 	.word	0x00005a00


	//   ....[15]....
        /*0900*/ 	.word	0x00005f30


	//   ....[16]....
        /*0904*/ 	.word	0x00007320


	//   ....[17]....
        /*0908*/ 	.word	0x00007390


	//   ....[18]....
        /*090c*/ 	.word	0x000076a0


	//   ....[19]....
        /*0910*/ 	.word	0x000077f0


	//   ....[20]....
        /*0914*/ 	.word	0x00008840


	//   ....[21]....
        /*0918*/ 	.word	0x00008880


	//   ....[22]....
        /*091c*/ 	.word	0x000088b0


	//   ....[23]....
        /*0920*/ 	.word	0x00008940


	//   ....[24]....
        /*0924*/ 	.word	0x00008960


	//   ....[25]....
        /*0928*/ 	.word	0x0000a2b0


	//   ....[26]....
        /*092c*/ 	.word	0x0000a8e0


	//   ....[27]....
        /*0930*/ 	.word	0x0000a910


	//   ....[28]....
        /*0934*/ 	.word	0x0000a930


	//   ....[29]....
        /*0938*/ 	.word	0x0000a960


	//   ....[30]....
        /*093c*/ 	.word	0x0000b020


	//   ....[31]....
        /*0940*/ 	.word	0x0000b030


	//   ....[32]....
        /*0944*/ 	.word	0x0000b260


	//   ....[33]....
        /*0948*/ 	.word	0x0000b280


	//   ....[34]....
        /*094c*/ 	.word	0x0000be40


	//   ....[35]....
        /*0950*/ 	.word	0x0000be70


	//   ....[36]....
        /*0954*/ 	.word	0x0000c0b0


	//   ....[37]....
        /*0958*/ 	.word	0x0000c0d0


	//   ....[38]....
        /*095c*/ 	.word	0x0000c370


	//   ....[39]....
        /*0960*/ 	.word	0x0000c560


	//   ....[40]....
        /*0964*/ 	.word	0x0000c590


	//   ....[41]....
        /*0968*/ 	.word	0x0000c5c0


	//   ....[42]....
        /*096c*/ 	.word	0x0000c5f0


	//   ....[43]....
        /*0970*/ 	.word	0x0000c620


	//   ....[44]....
        /*0974*/ 	.word	0x0000c650


	//   ....[45]....
        /*0978*/ 	.word	0x0000c7c0


	//   ....[46]....
        /*097c*/ 	.word	0x0000c7f0


	//   ....[47]....
        /*0980*/ 	.word	0x0000c820


	//   ....[48]....
        /*0984*/ 	.word	0x0000c850


	//   ....[49]....
        /*0988*/ 	.word	0x0000c880


	//   ....[50]....
        /*098c*/ 	.word	0x0000c8b0


	//   ....[51]....
        /*0990*/ 	.word	0x0000c950


	//   ....[52]....
        /*0994*/ 	.word	0x0000c980


	//   ....[53]....
        /*0998*/ 	.word	0x0000ca10


	//   ....[54]....
        /*099c*/ 	.word	0x0000da30


	//   ....[55]....
        /*09a0*/ 	.word	0x0000e5b0


	//   ....[56]....
        /*09a4*/ 	.word	0x0000e5c0


	//   ....[57]....
        /*09a8*/ 	.word	0x0000e5e0


	//   ....[58]....
        /*09ac*/ 	.word	0x0000e6b0


	//   ....[59]....
        /*09b0*/ 	.word	0x0000e6e0


	//   ....[60]....
        /*09b4*/ 	.word	0x0000e740


	//   ....[61]....
        /*09b8*/ 	.word	0x0000e750


	//   ....[62]....
        /*09bc*/ 	.word	0x0000e7c0


	//   ....[63]....
        /*09c0*/ 	.word	0x0000f110


	//   ....[64]....
        /*09c4*/ 	.word	0x0000f120


	//   ....[65]....
        /*09c8*/ 	.word	0x0000f250


	//   ....[66]....
        /*09cc*/ 	.word	0x0000f280


	//   ....[67]....
        /*09d0*/ 	.word	0x0000f500


	//   ....[68]....
        /*09d4*/ 	.word	0x0000f530


	//   ....[69]....
        /*09d8*/ 	.word	0x0000f6a0


	//   ....[70]....
        /*09dc*/ 	.word	0x0000f6b0


	//   ....[71]....
        /*09e0*/ 	.word	0x000134f0


	//   ....[72]....
        /*09e4*/ 	.word	0x00013520


	//   ....[73]....
        /*09e8*/ 	.word	0x00013560


	//   ....[74]....
        /*09ec*/ 	.word	0x00013590


	//   ....[75]....
        /*09f0*/ 	.word	0x000135c0


	//   ....[76]....
        /*09f4*/ 	.word	0x000135f0


	//   ....[77]....
        /*09f8*/ 	.word	0x00013620


	//   ....[78]....
        /*09fc*/ 	.word	0x00013650


	//   ....[79]....
        /*0a00*/ 	.word	0x000137d0


	//   ....[80]....
        /*0a04*/ 	.word	0x00013800


	//   ....[81]....
        /*0a08*/ 	.word	0x00013830


	//   ....[82]....
        /*0a0c*/ 	.word	0x00013860


	//   ....[83]....
        /*0a10*/ 	.word	0x00013890


	//   ....[84]....
        /*0a14*/ 	.word	0x000138c0


	//   ....[85]....
        /*0a18*/ 	.word	0x00013980


	//   ....[86]....
        /*0a1c*/ 	.word	0x000139a0


	//   ....[87]....
        /*0a20*/ 	.word	0x00013a10


	//   ....[88]....
        /*0a24*/ 	.word	0x00013ea0


	//   ....[89]....
        /*0a28*/ 	.word	0x00014390


	//   ....[90]....
        /*0a2c*/ 	.word	0x00014510


	//   ....[91]....
        /*0a30*/ 	.word	0x00014560


	//   ....[92]....
        /*0a34*/ 	.word	0x000145c0


	//   ....[93]....
        /*0a38*/ 	.word	0x00014620


	//   ....[94]....
        /*0a3c*/ 	.word	0x00014770


	//   ....[95]....
        /*0a40*/ 	.word	0x00014810


	//   ....[96]....
        /*0a44*/ 	.word	0x000148c0


	//   ....[97]....
        /*0a48*/ 	.word	0x000149a0


	//   ....[98]....
        /*0a4c*/ 	.word	0x00014b70


	//   ....[99]....
        /*0a50*/ 	.word	0x00014c30


	//   ....[100]....
        /*0a54*/ 	.word	0x00014ee0


	//   ....[101]....
        /*0a58*/ 	.word	0x00015000


	//   ....[102]....
        /*0a5c*/ 	.word	0x000151d0


	//   ....[103]....
        /*0a60*/ 	.word	0x000152a0


	//   ....[104]....
        /*0a64*/ 	.word	0x000154a0


	//   ....[105]....
        /*0a68*/ 	.word	0x00015530


	//   ....[106]....
        /*0a6c*/ 	.word	0x00015860


	//   ....[107]....
        /*0a70*/ 	.word	0x00015900


	//   ....[108]....
        /*0a74*/ 	.word	0x00015a20


	//   ....[109]....
        /*0a78*/ 	.word	0x00015aa0


	//   ....[110]....
        /*0a7c*/ 	.word	0x00015b20


	//   ....[111]....
        /*0a80*/ 	.word	0x00015ba0


	//   ....[112]....
        /*0a84*/ 	.word	0x00015c20


	//   ....[113]....
        /*0a88*/ 	.word	0x00015cb0


	//   ....[114]....
        /*0a8c*/ 	.word	0x00015d50


	//   ....[115]....
        /*0a90*/ 	.word	0x00015e00


	//   ....[116]....
        /*0a94*/ 	.word	0x00015e80


	//   ....[117]....
        /*0a98*/ 	.word	0x00015f00


	//   ....[118]....
        /*0a9c*/ 	.word	0x00015f80


	//   ....[119]....
        /*0aa0*/ 	.word	0x00016010


	//   ....[120]....
        /*0aa4*/ 	.word	0x00016090


	//   ....[121]....
        /*0aa8*/ 	.word	0x00016130


	//   ....[122]....
        /*0aac*/ 	.word	0x000161c0


	//   ....[123]....
        /*0ab0*/ 	.word	0x000162f0


	//----- nvinfo : EIATTR_REG_RECONFIG
	.align		4
.L_264:
        /*0ab4*/ 	.byte	0x01, 0x54
	.zero		2


	//----- nvinfo : EIATTR_SYSCALL_OFFSETS
	.align		4
        /*0ab8*/ 	.byte	0x04, 0x46
        /*0aba*/ 	.short	(.L_266 - .L_265)


	//   ....[0]....
.L_265:
        /*0abc*/ 	.word	0x00003100


	//   ....[1]....
        /*0ac0*/ 	.word	0x0000d620


	//   ....[2]....
        /*0ac4*/ 	.word	0x0000d780


	//   ....[3]....
        /*0ac8*/ 	.word	0x0000d880


	//   ....[4]....
        /*0acc*/ 	.word	0x0000e190


	//   ....[5]....
        /*0ad0*/ 	.word	0x0000eae0


	//----- nvinfo : EIATTR_MBARRIER_INSTR_OFFSETS
	.align		4
.L_266:
        /*0ad4*/ 	.byte	0x04, 0x39
        /*0ad6*/ 	.short	(.L_268 - .L_267)


	//   ....[0]....
.L_267:
        /*0ad8*/ 	.word	0x00000270
        /*0adc*/ 	.word	0x000000ff
        /*0ae0*/ 	.word	0x00038800
        /*0ae4*/ 	.short	0x0100
        /*0ae6*/ 	.byte	0x08
	.zero		1


	//   ....[1]....
        /*0ae8*/ 	.word	0x00000280
        /*0aec*/ 	.word	0x000000ff
        /*0af0*/ 	.word	0x00038810
        /*0af4*/ 	.short	0x0100
        /*0af6*/ 	.byte	0x08
	.zero		1


	//   ....[2]....
        /*0af8*/ 	.word	0x00000290
        /*0afc*/ 	.word	0x000000ff
        /*0b00*/ 	.word	0x00038820
        /*0b04*/ 	.short	0x0100
        /*0b06*/ 	.byte	0x08
	.zero		1


	//   ....[3]....
        /*0b08*/ 	.word	0x00000340
        /*0b0c*/ 	.word	0x000000ff
        /*0b10*/ 	.word	0x00038830
        /*0b14*/ 	.short	0x0100
        /*0b16*/ 	.byte	0x06
	.zero		1


	//   ....[4]....
        /*0b18*/ 	.word	0x00000350
        /*0b1c*/ 	.word	0x000000ff
        /*0b20*/ 	.word	0x00038840
        /*0b24*/ 	.short	0x0100
        /*0b26*/ 	.byte	0x06
	.zero		1


	//   ....[5]....
        /*0b28*/ 	.word	0x00000360
        /*0b2c*/ 	.word	0x000000ff
        /*0b30*/ 	.word	0x00038838
        /*0b34*/ 	.short	0x0100
        /*0b36*/ 	.byte	0x06
	.zero		1


	//   ....[6]....
        /*0b38*/ 	.word	0x00000370
        /*0b3c*/ 	.word	0x000000ff
        /*0b40*/ 	.word	0x00038848
        /*0b44*/ 	.short	0x0100
        /*0b46*/ 	.byte	0x06
	.zero		1


	//   ....[7]....
        /*0b48*/ 	.word	0x000004a0
        /*0b4c*/ 	.word	0x000000ff
        /*0b50*/ 	.word	0x00038850
        /*0b54*/ 	.short	0x0100
        /*0b56*/ 	.byte	0x08
	.zero		1


	//   ....[8]....
        /*0b58*/ 	.word	0x000004b0
        /*0b5c*/ 	.word	0x000000ff
        /*0b60*/ 	.word	0x00038860
        /*0b64*/ 	.short	0x0100
        /*0b66*/ 	.byte	0x08
	.zero		1


	//   ....[9]....
        /*0b68*/ 	.word	0x000004c0
        /*0b6c*/ 	.word	0x000000ff
        /*0b70*/ 	.word	0x00038858
        /*0b74*/ 	.short	0x0100
        /*0b76*/ 	.byte	0x08
	.zero		1


	//   ....[10]....
        /*0b78*/ 	.word	0x000004d0
        /*0b7c*/ 	.word	0x000000ff
        /*0b80*/ 	.word	0x00038868
        /*0b84*/ 	.short	0x0100
        /*0b86*/ 	.byte	0x08
	.zero		1


	//   ....[11]....
        /*0b88*/ 	.word	0x000005c0
        /*0b8c*/ 	.word	0x000000ff
        /*0b90*/ 	.word	0x00038870
        /*0b94*/ 	.short	0x0100
        /*0b96*/ 	.byte	0x06
	.zero		1


	//   ....[12]....
        /*0b98*/ 	.word	0x000005d0
        /*0b9c*/ 	.word	0x000000ff
        /*0ba0*/ 	.word	0x00038880
        /*0ba4*/ 	.short	0x0100
        /*0ba6*/ 	.byte	0x06
	.zero		1


	//   ....[13]....
        /*0ba8*/ 	.word	0x000005e0
        /*0bac*/ 	.word	0x000000ff
        /*0bb0*/ 	.word	0x00038878
        /*0bb4*/ 	.short	0x0100
        /*0bb6*/ 	.byte	0x06
	.zero		1


	//   ....[14]....
        /*0bb8*/ 	.word	0x000005f0
        /*0bbc*/ 	.word	0x000000ff
        /*0bc0*/ 	.word	0x00038888
        /*0bc4*/ 	.short	0x0100
        /*0bc6*/ 	.byte	0x06
	.zero		1


	//   ....[15]....
        /*0bc8*/ 	.word	0x00000720
        /*0bcc*/ 	.word	0x000000ff
        /*0bd0*/ 	.word	0x00038890
        /*0bd4*/ 	.short	0x0100
        /*0bd6*/ 	.byte	0x08
	.zero		1


	//   ....[16]....
        /*0bd8*/ 	.word	0x00000730
        /*0bdc*/ 	.word	0x000000ff
        /*0be0*/ 	.word	0x000388a0
        /*0be4*/ 	.short	0x0100
        /*0be6*/ 	.byte	0x08
	.zero		1


	//   ....[17]....
        /*0be8*/ 	.word	0x00000740
        /*0bec*/ 	.word	0x000000ff
        /*0bf0*/ 	.word	0x00038898
        /*0bf4*/ 	.short	0x0100
        /*0bf6*/ 	.byte	0x08
	.zero		1


	//   ....[18]....
        /*0bf8*/ 	.word	0x00000750
        /*0bfc*/ 	.word	0x000000ff
        /*0c00*/ 	.word	0x000388a8
        /*0c04*/ 	.short	0x0100
        /*0c06*/ 	.byte	0x08
	.zero		1


	//   ....[19]....
        /*0c08*/ 	.word	0x00000880
        /*0c0c*/ 	.word	0x000000ff
        /*0c10*/ 	.word	0x000388b0
        /*0c14*/ 	.short	0x0100
        /*0c16*/ 	.byte	0x08
	.zero		1


	//   ....[20]....
        /*0c18*/ 	.word	0x00000890
        /*0c1c*/ 	.word	0x000000ff
        /*0c20*/ 	.word	0x000388c0
        /*0c24*/ 	.short	0x0100
        /*0c26*/ 	.byte	0x08
	.zero		1


	//   ....[21]....
        /*0c28*/ 	.word	0x000008a0
        /*0c2c*/ 	.word	0x000000ff
        /*0c30*/ 	.word	0x000388b8
        /*0c34*/ 	.short	0x0100
        /*0c36*/ 	.byte	0x08
	.zero		1


	//   ....[22]....
        /*0c38*/ 	.word	0x000008b0
        /*0c3c*/ 	.word	0x000000ff
        /*0c40*/ 	.word	0x000388c8
        /*0c44*/ 	.short	0x0100
        /*0c46*/ 	.byte	0x08
	.zero		1


	//   ....[23]....
        /*0c48*/ 	.word	0x00001b50
        /*0c4c*/ 	.word	0x00000004
        /*0c50*/ 	.word	0x00000000
        /*0c54*/ 	.short	0x0101
        /*0c56*/ 	.byte	0x3f
	.zero		1


	//   ....[24]....
        /*0c58*/ 	.word	0x00002610
        /*0c5c*/ 	.word	0x00000004
        /*0c60*/ 	.word	0x00000000
        /*0c64*/ 	.short	0x0101
        /*0c66*/ 	.byte	0x3f
	.zero		1


	//   ....[25]....
        /*0c68*/ 	.word	0x00003160
        /*0c6c*/ 	.word	0x000000ff
        /*0c70*/ 	.word	0x00038800
        /*0c74*/ 	.short	0x010a
        /*0c76*/ 	.byte	0x25
	.zero		1


	//   ....[26]....
        /*0c78*/ 	.word	0x000031e0
        /*0c7c*/ 	.word	0x00000003
        /*0c80*/ 	.word	0x00038830
        /*0c84*/ 	.short	0x010a
        /*0c86*/ 	.byte	0x3f
	.zero		1


	//   ....[27]....
        /*0c88*/ 	.word	0x00003220
        /*0c8c*/ 	.word	0x00000003
        /*0c90*/ 	.word	0x00038830
        /*0c94*/ 	.short	0x010a
        /*0c96*/ 	.byte	0x3f
	.zero		1


	//   ....[28]....
        /*0c98*/ 	.word	0x000034a0
        /*0c9c*/ 	.word	0x000000ff
        /*0ca0*/ 	.word	0x00038810
        /*0ca4*/ 	.short	0x010a
        /*0ca6*/ 	.byte	0x25
	.zero		1


	//   ....[29]....
        /*0ca8*/ 	.word	0x000034e0
        /*0cac*/ 	.word	0x00000003
        /*0cb0*/ 	.word	0x00038850
        /*0cb4*/ 	.short	0x010a
        /*0cb6*/ 	.byte	0x3f
	.zero		1


	//   ....[30]....
        /*0cb8*/ 	.word	0x00003520
        /*0cbc*/ 	.word	0x00000003
        /*0cc0*/ 	.word	0x00038850
        /*0cc4*/ 	.short	0x010a
        /*0cc6*/ 	.byte	0x3f
	.zero		1


	//   ....[31]....
        /*0cc8*/ 	.word	0x00005430
        /*0ccc*/ 	.word	0x00000018
        /*0cd0*/ 	.word	0x00000000
        /*0cd4*/ 	.short	0x0101
        /*0cd6*/ 	.byte	0x3f
	.zero		1


	//   ....[32]....
        /*0cd8*/ 	.word	0x00005a20
        /*0cdc*/ 	.word	0x00000003
        /*0ce0*/ 	.word	0x00000000
        /*0ce4*/ 	.short	0x0101
        /*0ce6*/ 	.byte	0x3f
	.zero		1


	//   ....[33]....
        /*0ce8*/ 	.word	0x00005b50
        /*0cec*/ 	.word	0x000000ff
        /*0cf0*/ 	.word	0x00038830
        /*0cf4*/ 	.short	0x010a
        /*0cf6*/ 	.byte	0x05
	.zero		1


	//   ....[34]....
        /*0cf8*/ 	.word	0x00005b90
        /*0cfc*/ 	.word	0x000000ff
        /*0d00*/ 	.word	0x00038830
        /*0d04*/ 	.short	0x010a
        /*0d06*/ 	.byte	0x05
	.zero		1


	//   ....[35]....
        /*0d08*/ 	.word	0x00005d70
        /*0d0c*/ 	.word	0x000000ff
        /*0d10*/ 	.word	0x00038850
        /*0d14*/ 	.short	0x010a
        /*0d16*/ 	.byte	0x05
	.zero		1


	//   ....[36]....
        /*0d18*/ 	.word	0x00005db0
        /*0d1c*/ 	.word	0x000000ff
        /*0d20*/ 	.word	0x00038850
        /*0d24*/ 	.short	0x010a
        /*0d26*/ 	.byte	0x05
	.zero		1


	//   ....[37]....
        /*0d28*/ 	.word	0x00007ba0
        /*0d2c*/ 	.word	0x0000009a
        /*0d30*/ 	.word	0x00000000
        /*0d34*/ 	.short	0x0101
        /*0d36*/ 	.byte	0x3f
	.zero		1


	//   ....[38]....
        /*0d38*/ 	.word	0x00008860
        /*0d3c*/ 	.word	0x000000d3
        /*0d40*/ 	.word	0x00000000
        /*0d44*/ 	.short	0x0101
        /*0d46*/ 	.byte	0x3f
	.zero		1


	//   ....[39]....
        /*0d48*/ 	.word	0x0000b000
        /*0d4c*/ 	.word	0x000000ff
        /*0d50*/ 	.word	0x00000000
        /*0d54*/ 	.short	0x0101
        /*0d56*/ 	.byte	0x04
	.zero		1


	//   ....[40]....
        /*0d58*/ 	.word	0x0000dcd0
        /*0d5c*/ 	.word	0x00000000
        /*0d60*/ 	.word	0x00038840
        /*0d64*/ 	.short	0x010a
        /*0d66*/ 	.byte	0x3f
	.zero		1


	//   ....[41]....
        /*0d68*/ 	.word	0x0000e880
        /*0d6c*/ 	.word	0x00000008
        /*0d70*/ 	.word	0x00038800
        /*0d74*/ 	.short	0x0107
        /*0d76*/ 	.byte	0x3f
	.zero		1


	//   ....[42]....
        /*0d78*/ 	.word	0x0000e930
        /*0d7c*/ 	.word	0x00000000
        /*0d80*/ 	.word	0x00038800
        /*0d84*/ 	.short	0x0101
        /*0d86*/ 	.byte	0x3f
	.zero		1


	//   ....[43]....
        /*0d88*/ 	.word	0x0000f8e0
        /*0d8c*/ 	.word	0x00000000
        /*0d90*/ 	.word	0x00038810
        /*0d94*/ 	.short	0x0107
        /*0d96*/ 	.byte	0x3f
	.zero		1


	//   ....[44]....
        /*0d98*/ 	.word	0x0000f9e0
        /*0d9c*/ 	.word	0x00000002
        /*0da0*/ 	.word	0x00038810
        /*0da4*/ 	.short	0x0101
        /*0da6*/ 	.byte	0x3f
	.zero		1


	//   ....[45]....
        /*0da8*/ 	.word	0x0000fa00
        /*0dac*/ 	.word	0x00000002
        /*0db0*/ 	.word	0x00038820
        /*0db4*/ 	.short	0x010a
        /*0db6*/ 	.byte	0x3f
	.zero		1


	//   ....[46]....
        /*0db8*/ 	.word	0x0000fb10
        /*0dbc*/ 	.word	0x00000003
        /*0dc0*/ 	.word	0x00038860
        /*0dc4*/ 	.short	0x010a
        /*0dc6*/ 	.byte	0x3f
	.zero		1


	//   ....[47]....
        /*0dc8*/ 	.word	0x00010820
        /*0dcc*/ 	.word	0x00000003
        /*0dd0*/ 	.word	0x00038840
        /*0dd4*/ 	.short	0x010a
        /*0dd6*/ 	.byte	0x3f
	.zero		1


	//   ....[48]....
        /*0dd8*/ 	.word	0x00010a80
        /*0ddc*/ 	.word	0x00000003
        /*0de0*/ 	.word	0x00038860
        /*0de4*/ 	.short	0x010a
        /*0de6*/ 	.byte	0x3f
	.zero		1


	//   ....[49]....
        /*0de8*/ 	.word	0x00011720
        /*0dec*/ 	.word	0x00000004
        /*0df0*/ 	.word	0x00038840
        /*0df4*/ 	.short	0x010a
        /*0df6*/ 	.byte	0x3f
	.zero		1


	//   ....[50]....
        /*0df8*/ 	.word	0x00011970
        /*0dfc*/ 	.word	0x00000004
        /*0e00*/ 	.word	0x00038860
        /*0e04*/ 	.short	0x010a
        /*0e06*/ 	.byte	0x3f
	.zero		1


	//   ....[51]....
        /*0e08*/ 	.word	0x00012580
        /*0e0c*/ 	.word	0x00000004
        /*0e10*/ 	.word	0x00038840
        /*0e14*/ 	.short	0x010a
        /*0e16*/ 	.byte	0x3f
	.zero		1


	//   ....[52]....
        /*0e18*/ 	.word	0x000127e0
        /*0e1c*/ 	.word	0x00000004
        /*0e20*/ 	.word	0x00038860
        /*0e24*/ 	.short	0x010a
        /*0e26*/ 	.byte	0x3f
	.zero		1


	//   ....[53]....
        /*0e28*/ 	.word	0x00013e20
        /*0e2c*/ 	.word	0x00000009
        /*0e30*/ 	.word	0x00038820
        /*0e34*/ 	.short	0x010a
        /*0e36*/ 	.byte	0x3f
	.zero		1


	//   ....[54]....
        /*0e38*/ 	.word	0x00013f90
        /*0e3c*/ 	.word	0x00000005
        /*0e40*/ 	.word	0x00000000
        /*0e44*/ 	.short	0x010a
        /*0e46*/ 	.byte	0x3f
	.zero		1


	//   ....[55]....
        /*0e48*/ 	.word	0x00014010
        /*0e4c*/ 	.word	0x00000007
        /*0e50*/ 	.word	0x00000000
        /*0e54*/ 	.short	0x010a
        /*0e56*/ 	.byte	0x3f
	.zero		1


	//   ....[56]....
        /*0e58*/ 	.word	0x00014050
        /*0e5c*/ 	.word	0x00000005
        /*0e60*/ 	.word	0x00000000
        /*0e64*/ 	.short	0x010a
        /*0e66*/ 	.byte	0x3f
	.zero		1


	//   ....[57]....
        /*0e68*/ 	.word	0x00014080
        /*0e6c*/ 	.word	0x00000003
        /*0e70*/ 	.word	0x00000000
        /*0e74*/ 	.short	0x010a
        /*0e76*/ 	.byte	0x3f
	.zero		1


	//   ....[58]....
        /*0e78*/ 	.word	0x000140f0
        /*0e7c*/ 	.word	0x00000003
        /*0e80*/ 	.word	0x00038800
        /*0e84*/ 	.short	0x010a
        /*0e86*/ 	.byte	0x3f
	.zero		1


	//   ....[59]....
        /*0e88*/ 	.word	0x00014140
        /*0e8c*/ 	.word	0x00000003
        /*0e90*/ 	.word	0x00038830
        /*0e94*/ 	.short	0x010a
        /*0e96*/ 	.byte	0x3f
	.zero		1


	//   ....[60]....
        /*0e98*/ 	.word	0x000141a0
        /*0e9c*/ 	.word	0x00000005
        /*0ea0*/ 	.word	0x00038810
        /*0ea4*/ 	.short	0x010a
        /*0ea6*/ 	.byte	0x3f
	.zero		1


	//   ....[61]....
        /*0ea8*/ 	.word	0x000141f0
        /*0eac*/ 	.word	0x00000003
        /*0eb0*/ 	.word	0x00038850
        /*0eb4*/ 	.short	0x010a
        /*0eb6*/ 	.byte	0x3f
	.zero		1


	//   ....[62]....
        /*0eb8*/ 	.word	0x00014250
        /*0ebc*/ 	.word	0x00000005
        /*0ec0*/ 	.word	0x00038830
        /*0ec4*/ 	.short	0x010a
        /*0ec6*/ 	.byte	0x3f
	.zero		1


	//   ....[63]....
        /*0ec8*/ 	.word	0x000142b0
        /*0ecc*/ 	.word	0x00000005
        /*0ed0*/ 	.word	0x00038850
        /*0ed4*/ 	.short	0x010a
        /*0ed6*/ 	.byte	0x3f
	.zero		1


	//   ....[64]....
        /*0ed8*/ 	.word	0x00014450
        /*0edc*/ 	.word	0x00000000
        /*0ee0*/ 	.word	0x00038840
        /*0ee4*/ 	.short	0x010a
        /*0ee6*/ 	.byte	0x3f
	.zero		1


	//   ....[65]....
        /*0ee8*/ 	.word	0x00015580
        /*0eec*/ 	.word	0x00000002
        /*0ef0*/ 	.word	0x00038820
        /*0ef4*/ 	.short	0x010a
        /*0ef6*/ 	.byte	0x3f
	.zero		1


	//   ....[66]....
        /*0ef8*/ 	.word	0x000155d0
        /*0efc*/ 	.word	0x00000003
        /*0f00*/ 	.word	0x00038860
        /*0f04*/ 	.short	0x010a
        /*0f06*/ 	.byte	0x3f
	.zero		1


	//   ....[67]....
        /*0f08*/ 	.word	0x00015620
        /*0f0c*/ 	.word	0x00000003
        /*0f10*/ 	.word	0x00038840
        /*0f14*/ 	.short	0x010a
        /*0f16*/ 	.byte	0x3f
	.zero		1


	//   ....[68]....
        /*0f18*/ 	.word	0x00015670
        /*0f1c*/ 	.word	0x00000003
        /*0f20*/ 	.word	0x00038860
        /*0f24*/ 	.short	0x010a
        /*0f26*/ 	.byte	0x3f
	.zero		1


	//   ....[69]....
        /*0f28*/ 	.word	0x000156c0
        /*0f2c*/ 	.word	0x00000004
        /*0f30*/ 	.word	0x00038840
        /*0f34*/ 	.short	0x010a
        /*0f36*/ 	.byte	0x3f
	.zero		1


	//   ....[70]....
        /*0f38*/ 	.word	0x00015710
        /*0f3c*/ 	.word	0x00000004
        /*0f40*/ 	.word	0x00038860
        /*0f44*/ 	.short	0x010a
        /*0f46*/ 	.byte	0x3f
	.zero		1


	//   ....[71]....
        /*0f48*/ 	.word	0x00015760
        /*0f4c*/ 	.word	0x00000004
        /*0f50*/ 	.word	0x00038840
        /*0f54*/ 	.short	0x010a
        /*0f56*/ 	.byte	0x3f
	.zero		1


	//   ....[72]....
        /*0f58*/ 	.word	0x000157b0
        /*0f5c*/ 	.word	0x00000004
        /*0f60*/ 	.word	0x00038860
        /*0f64*/ 	.short	0x010a
        /*0f66*/ 	.byte	0x3f
	.zero		1


	//   ....[73]....
        /*0f68*/ 	.word	0x00016210
        /*0f6c*/ 	.word	0x00000009
        /*0f70*/ 	.word	0x00038820
        /*0f74*/ 	.short	0x010a
        /*0f76*/ 	.byte	0x3f
	.zero		1


	//   ....[74]....
        /*0f78*/ 	.word	0x000163b0
        /*0f7c*/ 	.word	0x00000005
        /*0f80*/ 	.word	0x00000000
        /*0f84*/ 	.short	0x010a
        /*0f86*/ 	.byte	0x3f
	.zero		1


	//   ....[75]....
        /*0f88*/ 	.word	0x00016400
        /*0f8c*/ 	.word	0x00000007
        /*0f90*/ 	.word	0x00000000
        /*0f94*/ 	.short	0x010a
        /*0f96*/ 	.byte	0x3f
	.zero		1


	//   ....[76]....
        /*0f98*/ 	.word	0x00016450
        /*0f9c*/ 	.word	0x00000005
        /*0fa0*/ 	.word	0x00000000
        /*0fa4*/ 	.short	0x010a
        /*0fa6*/ 	.byte	0x3f
	.zero		1


	//----- nvinfo : EIATTR_NUM_MBARRIERS
	.align		4
.L_268:
        /*0fa8*/ 	.byte	0x03, 0x38
        /*0faa*/ 	.short	0x0017


	//----- nvinfo : EIATTR_EXIT_INSTR_OFFSETS
	.align		4
        /*0fac*/ 	.byte	0x04, 0x1c
        /*0fae*/ 	.short	(.L_270 - .L_269)


	//   ....[0]....
.L_269:
        /*0fb0*/ 	.word	0x00000a40


	//   ....[1]....
        /*0fb4*/ 	.word	0x0000c320


	//   ....[2]....
        /*0fb8*/ 	.word	0x000140d0


	//----- nvinfo : EIATTR_MAX_THREADS
	.align		4
.L_270:
        /*0fbc*/ 	.byte	0x04, 0x05
        /*0fbe*/ 	.short	(.L_272 - .L_271)
.L_271:
        /*0fc0*/ 	.word	0x00000180
        /*0fc4*/ 	.word	0x00000001
        /*0fc8*/ 	.word	0x00000001


	//----- nvinfo : EIATTR_CRS_STACK_SIZE
	.align		4
.L_272:
        /*0fcc*/ 	.byte	0x04, 0x1e
        /*0fce*/ 	.short	(.L_274 - .L_273)
.L_273:
        /*0fd0*/ 	.word	0x00000000


	//----- nvinfo : EIATTR_CBANK_PARAM_SIZE
	.align		4
.L_274:
        /*0fd4*/ 	.byte	0x03, 0x19
        /*0fd6*/ 	.short	0x0bf0


	//----- nvinfo : EIATTR_PARAM_CBANK
	.align		4
        /*0fd8*/ 	.byte	0x04, 0x0a
        /*0fda*/ 	.short	(.L_276 - .L_275)
	.align		4
.L_275:
        /*0fdc*/ 	.word	index@(.nv.constant0._ZN7cutlass13device_kernelIN5flash11enable_sm90INS1_16FlashAttnFwdSm90INS1_25CollectiveMainloopFwdSm90ILi2EN4cute5tupleIJNS5_1CILi1EEES8_S8_EEENS6_IJNS7_ILi64EEESA_SA_EEELi512ENS_10bfloat16_tEfNS_4arch4Sm90ELb0ELb0ELb1ELb1ELb0ELb0ELb1ELb0ELb0ELb1ELb0ELb0EEENS1_21CollectiveEpilogueFwdINS6_IJSA_NS7_ILi512EEESA_EEES9_SC_SE_Li256ELb1ELb1ELb0ELb0EEENS1_36VarlenDynamicPersistentTileSchedulerILi64ELi64ELi256ELi128ELb0ELb1ELb1ELb0ELb1ELb1EEEEEEEEEvNT_6ParamsE)
        /*0fe0*/ 	.short	0x0210
        /*0fe2*/ 	.short	0x0bf0


	//----- nvinfo : EIATTR_SW_WAR
	.align		4
.L_276:
        /*0fe4*/ 	.byte	0x04, 0x36
        /*0fe6*/ 	.short	(.L_278 - .L_277)
.L_277:
        /*0fe8*/ 	.word	0x00000008
.L_278:


//--------------------- .nv.info._ZN7cutlass13device_kernelIN5flash11enable_sm90INS1_16FlashAttnFwdSm90INS1_25CollectiveMainloopFwdSm90ILi2EN4cute5tupleIJNS5_1CILi1EEES8_S8_EEENS6_IJNS7_ILi64EEESA_SA_EEELi512ENS_10bfloat16_tEfNS_4arch4Sm90ELb0ELb0ELb1ELb1ELb0ELb1ELb1ELb0ELb0ELb1ELb0ELb0EEENS1_21CollectiveEpilogueFwdINS6_IJSA_NS7_ILi512EEESA_EEES9_SC_SE_Li256ELb1ELb1ELb0ELb0EEENS1_36VarlenDynamicPersistentTileSchedulerILi64ELi64ELi256ELi128ELb0ELb1ELb1ELb0ELb1ELb1EEEEEEEEEvNT_6ParamsE --------------------------
	.section	.nv.info._ZN7cutlass13device_kernelIN5flash11enable_sm90INS1_16FlashAttnFwdSm90INS1_25CollectiveMainloopFwdSm90ILi2EN4cute5tupleIJNS5_1CILi1EEES8_S8_EEENS6_IJNS7_ILi64EEESA_SA_EEELi512ENS_10bfloat16_tEfNS_4arch4Sm90ELb0ELb0ELb1ELb1ELb0ELb1ELb1ELb0ELb0ELb1ELb0ELb0EEENS1_21CollectiveEpilogueFwdINS6_IJSA_NS7_ILi512EEESA_EEES9_SC_SE_Li256ELb1ELb1ELb0ELb0EEENS1_36VarlenDynamicPersistentTileSchedulerILi64ELi64ELi256ELi128ELb0ELb1ELb1ELb0ELb1ELb1EEEEEEEEEvNT_6ParamsE,"",@"SHT_CUDA_INFO"
	.sectionflags	@""
	.align	4


	//----- nvinfo : EIATTR_CUDA_API_VERSION
	.align		4
        /*0000*/ 	.byte	0x04, 0x37
        /*0002*/ 	.short	(.L_280 - .L_279)
.L_279:
        /*0004*/ 	.word	0x00000082


	//----- nvinfo : EIATTR_KPARAM_INFO
	.align		4
.L_280:
        /*0008*/ 	.byte	0x04, 0x17
        /*000a*/ 	.short	(.L_282 - .L_281)
.L_281:
        /*000c*/ 	.word	0x00000000
        /*0010*/ 	.short	0x0000
        /*0012*/ 	.short	0x0070
        /*0014*/ 	.byte	0x00, 0xf0, 0x01, 0x2e


	//----- nvinfo : EIATTR_SPARSE_MMA_MASK
	.align		4
.L_282:
        /*0018*/ 	.byte	0x03, 0x50
        /*001a*/ 	.short	0x0000


	//----- nvinfo : EIATTR_MAXREG_COUNT
	.align		4
        /*001c*/ 	.byte	0x03, 0x1b
        /*001e*/ 	.short	0x00a8


	//----- nvinfo : EIATTR_NUM_BARRIERS
	.align		4
        /*0020*/ 	.byte	0x02, 0x4c
        /*0022*/ 	.byte	0x10
	.zero		1


	//----- nvinfo : EIATTR_EXTERNS
	.align		4
        /*0024*/ 	.byte	0x04, 0x0f
        /*0026*/ 	.short	(.L_284 - .L_283)


	//   ....[0]....
	.align		4
.L_283:
        /*0028*/ 	.word	index@(__assertfail)


	//----- nvinfo : EIATTR_ANNOTATIONS
	.align		4
.L_284:
        /*002c*/ 	.byte	0x04, 0x55
        /*002e*/ 	.short	(.L_286 - .L_285)


	//   ....[0]....
.L_285:
        /* <DEDUP_REMOVED lines=118> */


	//----- nvinfo : EIATTR_MERCURY_ISA_VERSION
	.align		4
.L_286:
        /*0780*/ 	.byte	0x03, 0x5f
        /*0782*/ 	.short	0x0101


	//----- nvinfo : EIATTR_UNUSED_LOAD_BYTE_OFFSET
	.align		4
        /*0784*/ 	.byte	0x04, 0x44
        /*0786*/ 	.short	(.L_288 - .L_287)


	//   ....[0]....
.L_287:
        /*0788*/ 	.word	0x00000ad0
        /*078c*/ 	.word	0x0000fff0


	//   ....[1]....
        /*0790*/ 	.word	0x0000fad0
        /*0794*/ 	.word	0x0000fff0


	//----- nvinfo : EIATTR_INT_WARP_WIDE_INSTR_OFFSETS
	.align		4
.L_288:
        /*0798*/ 	.byte	0x04, 0x31
        /*079a*/ 	.short	(.L_290 - .L_289)


	//   ....[0]....
.L_289:
        /*079c*/ 	.word	0x00000190


	//   ....[1]....
        /*07a0*/ 	.word	0x000001d0


	//   ....[2]....
        /*07a4*/ 	.word	0x00000240


	//   ....[3]....
        /*07a8*/ 	.word	0x000002b0


	//   ....[4]....
        /*07ac*/ 	.word	0x00015700


	//   ....[5]....
        /*07b0*/ 	.word	0x00015760


	//   ....[6]....
        /*07b4*/ 	.word	0x0001b540


	//   ....[7]....
        /*07b8*/ 	.word	0x0001b5a0


	//----- nvinfo : EIATTR_COOP_GROUP_MASK_REGIDS
	.align		4
.L_290:
        /*07bc*/ 	.byte	0x04, 0x29
        /*07be*/ 	.short	(.L_292 - .L_291)


	//   ....[0]....
.L_291:
        /*07c0*/ 	.word	0xffffffff


	//   ....[1]....
        /*07c4*/ 	.word	0xffffffff


	//   ....[2]....
        /*07c8*/ 	.word	0xffffffff


	//   ....[3]....
        /*07cc*/ 	.word	0xffffffff


	//   ....[4]....
        /*07d0*/ 	.word	0xffffffff


	//   ....[5]....
        /*07d4*/ 	.word	0xffffffff


	//   ....[6]....
        /*07d8*/ 	.word	0xffffffff


	//   ....[7]....
        /*07dc*/ 	.word	0xffffffff


	//   ....[8]....
        /*07e0*/ 	.word	0xffffffff


	//   ....[9]....
        /*07e4*/ 	.word	0xffffffff


	//   ....[10]....
        /*07e8*/ 	.word	0xffffffff


	//   ....[11]....
        /*07ec*/ 	.word	0xffffffff


	//   ....[12]....
        /*07f0*/ 	.word	0xffffffff


	//   ....[13]....
        /*07f4*/ 	.word	0xffffffff


	//   ....[14]....
        /*07f8*/ 	.word	0xffffffff


	//   ....[15]....
        /*07fc*/ 	.word	0xffffffff


	//   ....[16]....
        /*0800*/ 	.word	0xffffffff


	//   ....[17]....
        /*0804*/ 	.word	0xffffffff


	//   ....[18]....
        /*0808*/ 	.word	0xffffffff


	//   ....[19]....
        /*080c*/ 	.word	0xffffffff


	//   ....[20]....
        /*0810*/ 	.word	0xffffffff


	//   ....[21]....
        /*0814*/ 	.word	0xffffffff


	//   ....[22]....
        /*0818*/ 	.word	0xffffffff


	//   ....[23]....
        /*081c*/ 	.word	0xffffffff


	//   ....[24]....
        /*0820*/ 	.word	0xffffffff


	//   ....[25]....
        /*0824*/ 	.word	0xffffffff


	//   ....[26]....
        /*0828*/ 	.word	0xffffffff


	//   ....[27]....
        /*082c*/ 	.word	0xffffffff


	//   ....[28]....
        /*0830*/ 	.word	0xffffffff


	//   ....[29]....
        /*0834*/ 	.word	0xffffffff


	//   ....[30]....
        /*0838*/ 	.word	0xffffffff


	//   ....[31]....
        /*083c*/ 	.word	0xffffffff


	//   ....[32]....
        /*0840*/ 	.word	0xffffffff


	//   ....[33]....
        /*0844*/ 	.word	0xffffffff


	//   ....[34]....
        /*0848*/ 	.word	0xffffffff


	//   ....[35]....
        /*084c*/ 	.word	0xffffffff


	//   ....[36]....
        /*0850*/ 	.word	0xffffffff


	//   ....[37]....
        /*0854*/ 	.word	0xffffffff


	//   ....[38]....
        /*0858*/ 	.word	0xffffffff


	//   ....[39]....
        /*085c*/ 	.word	0xffffffff


	//   ....[40]....
        /*0860*/ 	.word	0xffffffff


	//   ....[41]....
        /*0864*/ 	.word	0xffffffff


	//   ....[42]....
        /*0868*/ 	.word	0xffffffff


	//   ....[43]....
        /*086c*/ 	.word	0xffffffff


	//   ....[44]....
        /*0870*/ 	.word	0xffffffff


	//   ....[45]....
        /*0874*/ 	.word	0xffffffff


	//   ....[46]....
        /*0878*/ 	.word	0xffffffff


	//   ....[47]....
        /*087c*/ 	.word	0xffffffff


	//   ....[48]....
        /*0880*/ 	.word	0xffffffff


	//   ....[49]....
        /*0884*/ 	.word	0xffffffff


	//   ....[50]....
        /*0888*/ 	.word	0xffffffff


	//   ....[51]....
        /*088c*/ 	.word	0xffffffff


	//   ....[52]....
        /*0890*/ 	.word	0xffffffff


	//   ....[53]....
        /*0894*/ 	.word	0xffffffff


	//   ....[54]....
        /*0898*/ 	.word	0xffffffff


	//   ....[55]....
        /*089c*/ 	.word	0xffffffff


	//   ....[56]....
        /*08a0*/ 	.word	0xffffffff


	//   ....[57]....
        /*08a4*/ 	.word	0xffffffff


	//   ....[58]....
        /*08a8*/ 	.word	0xffffffff


	//   ....[59]....
        /*08ac*/ 	.word	0xffffffff


	//   ....[60]....
        /*08b0*/ 	.word	0xffffffff


	//   ....[61]....
        /*08b4*/ 	.word	0xffffffff


	//   ....[62]....
        /*08b8*/ 	.word	0xffffffff


	//   ....[63]....
        /*08bc*/ 	.word	0xffffffff


	//   ....[64]....
        /*08c0*/ 	.word	0xffffffff


	//   ....[65]....
        /*08c4*/ 	.word	0xffffffff


	//   ....[66]....
        /*08c8*/ 	.word	0xffffffff


	//   ....[67]....
        /*08cc*/ 	.word	0xffffffff


	//   ....[68]....
        /*08d0*/ 	.word	0xffffffff


	//   ....[69]....
        /*08d4*/ 	.word	0xffffffff


	//   ....[70]....
        /*08d8*/ 	.word	0xffffffff


	//   ....[71]....
        /*08dc*/ 	.word	0xffffffff


	//   ....[72]....
        /*08e0*/ 	.word	0xffffffff


	//   ....[73]....
        /*08e4*/ 	.word	0xffffffff


	//   ....[74]....
        /*08e8*/ 	.word	0xffffffff


	//   ....[75]....
        /*08ec*/ 	.word	0xffffffff


	//   ....[76]....
        /*08f0*/ 	.word	0xffffffff


	//   ....[77]....
        /*08f4*/ 	.word	0xffffffff


	//   ....[78]....
        /*08f8*/ 	.word	0xffffffff


	//   ....[79]....
        /*08fc*/ 	.word	0xffffffff


	//   ....[80]....
        /*0900*/ 	.word	0xffffffff


	//   ....[81]....
        /*0904*/ 	.word	0xffffffff


	//   ....[82]....
        /*0908*/ 	.word	0xffffffff


	//   ....[83]....
        /*090c*/ 	.word	0xffffffff


	//   ....[84]....
        /*0910*/ 	.word	0xffffffff


	//   ....[85]....
        /*0914*/ 	.word	0xffffffff


	//   ....[86]....
        /*0918*/ 	.word	0xffffffff


	//   ....[87]....
        /*091c*/ 	.word	0xffffffff


	//   ....[88]....
        /*0920*/ 	.word	0xffffffff


	//   ....[89]....
        /*0924*/ 	.word	0xffffffff


	//   ....[90]....
        /*0928*/ 	.word	0xffffffff


	//   ....[91]....
        /*092c*/ 	.word	0xffffffff


	//   ....[92]....
        /*0930*/ 	.word	0xffffffff


	//   ....[93]....
        /*0934*/ 	.word	0xffffffff


	//   ....[94]....
        /*0938*/ 	.word	0xffffffff


	//   ....[95]....
        /*093c*/ 	.word	0xffffffff


	//   ....[96]....
        /*0940*/ 	.word	0xffffffff


	//   ....[97]....
        /*0944*/ 	.word	0xffffffff


	//   ....[98]....
        /*0948*/ 	.word	0x0500000f


	//   ....[99]....
        /*094c*/ 	.word	0x0500000f


	//   ....[100]....
        /*0950*/ 	.word	0x0500000f


	//   ....[101]....
        /*0954*/ 	.word	0x0500000f


	//   ....[102]....
        /*0958*/ 	.word	0x0500000f


	//   ....[103]....
        /*095c*/ 	.word	0x0500000f


	//   ....[104]....
        /*0960*/ 	.word	0x0500000f


	//   ....[105]....
        /*0964*/ 	.word	0x0500000f


	//   ....[106]....
        /*0968*/ 	.word	0x0500000f


	//   ....[107]....
        /*096c*/ 	.word	0x0500000f


	//   ....[108]....
        /*0970*/ 	.word	0x0500000f


	//   ....[109]....
        /*0974*/ 	.word	0x0500000f


	//   ....[110]....
        /*0978*/ 	.word	0x0500000f


	//   ....[111]....
        /*097c*/ 	.word	0x0500000f


	//   ....[112]....
        /*0980*/ 	.word	0x0500000f


	//   ....[113]....
        /*0984*/ 	.word	0x0500000f


	//   ....[114]....
        /*0988*/ 	.word	0x0500000f


	//   ....[115]....
        /*098c*/ 	.word	0x0500000f


	//   ....[116]....
        /*0990*/ 	.word	0x0500000f


	//   ....[117]....
        /*0994*/ 	.word	0x0500000f


	//   ....[118]....
        /*0998*/ 	.word	0x0500000f


	//   ....[119]....
        /*099c*/ 	.word	0x0500000f


	//   ....[120]....
        /*09a0*/ 	.word	0x0500000f


	//   ....[121]....
        /*09a4*/ 	.word	0x0500000f


	//   ....[122]....
        /*09a8*/ 	.word	0x0500000f


	//   ....[123]....
        /*09ac*/ 	.word	0x0500000f


	//   ....[124]....
        /*09b0*/ 	.word	0x0500000f


	//   ....[125]....
        /*09b4*/ 	.word	0x0500000f


	//   ....[126]....
        /*09b8*/ 	.word	0x0500000f


	//   ....[127]....
        /*09bc*/ 	.word	0x0500000f


	//   ....[128]....
        /*09c0*/ 	.word	0x0500000f


	//   ....[129]....
        /*09c4*/ 	.word	0x0500000f


	//   ....[130]....
        /*09c8*/ 	.word	0x0500000f


	//   ....[131]....
        /*09cc*/ 	.word	0x0500000f


	//   ....[132]....
        /*09d0*/ 	.word	0x0500000f


	//   ....[133]....
        /*09d4*/ 	.word	0x0500000f


	//   ....[134]....
        /*09d8*/ 	.word	0x0500000f


	//   ....[135]....
        /*09dc*/ 	.word	0x0500000f


	//   ....[136]....
        /*09e0*/ 	.word	0x0500000f


	//   ....[137]....
        /*09e4*/ 	.word	0x0500000f


	//   ....[138]....
        /*09e8*/ 	.word	0x0500000f


	//   ....[139]....
        /*09ec*/ 	.word	0x0500000f


	//   ....[140]....
        /*09f0*/ 	.word	0x0500000f


	//   ....[141]....
        /*09f4*/ 	.word	0x0500000f


	//----- nvinfo : EIATTR_COOP_GROUP_INSTR_OFFSETS
	.align		4
.L_292:
        /*09f8*/ 	.byte	0x04, 0x28
        /*09fa*/ 	.short	(.L_294 - .L_293)


	//   ....[0]....
.L_293:
        /*09fc*/ 	.word	0x00000060


	//   ....[1]....
        /*0a00*/ 	.word	0x000001a0


	//   ....[2]....
        /*0a04*/ 	.word	0x000001e0


	//   ....[3]....
        /*0a08*/ 	.word	0x000003f0


	//   ....[4]....
        /*0a0c*/ 	.word	0x00000550


	//   ....[5]....
        /*0a10*/ 	.word	0x00000670


	//   ....[6]....
        /*0a14*/ 	.word	0x000007d0


	//   ....[7]....
        /*0a18*/ 	.word	0x00004830


	//   ....[8]....
        /*0a1c*/ 	.word	0x00006130


	//   ....[9]....
        /*0a20*/ 	.word	0x000066f0


	//   ....[10]....
        /*0a24*/ 	.word	0x00006700


	//   ....[11]....
        /*0a28*/ 	.word	0x00006710


	//   ....[12]....
        /*0a2c*/ 	.word	0x00006720


	//   ....[13]....
        /*0a30*/ 	.word	0x000076d0


	//   ....[14]....
        /*0a34*/ 	.word	0x000076e0


	//   ....[15]....
        /*0a38*/ 	.word	0x000076f0


	//   ....[16]....
        /*0a3c*/ 	.word	0x00007700


	//   ....[17]....
        /*0a40*/ 	.word	0x00008da0


	//   ....[18]....
        /*0a44*/ 	.word	0x0000ac10


	//   ....[19]....
        /*0a48*/ 	.word	0x0000ac80


	//   ....[20]....
        /*0a4c*/ 	.word	0x0000af10


	//   ....[21]....
        /*0a50*/ 	.word	0x0000af80


	//   ....[22]....
        /*0a54*/ 	.word	0x0000b860


	//   ....[23]....
        /*0a58*/ 	.word	0x0000c8a0


	//   ....[24]....
        /*0a5c*/ 	.word	0x0000db30


	//   ....[25]....
        /*0a60*/ 	.word	0x0000dbd0


	//   ....[26]....
        /*0a64*/ 	.word	0x0000dda0


	//   ....[27]....
        /*0a68*/ 	.word	0x0000de90


	//   ....[28]....
        /*0a6c*/ 	.word	0x0000efa0


	//   ....[29]....
        /*0a70*/ 	.word	0x0000eff0


	//   ....[30]....
        /*0a74*/ 	.word	0x0000f020


	//   ....[31]....
        /*0a78*/ 	.word	0x0000f080


	//   ....[32]....
        /*0a7c*/ 	.word	0x0000f0a0


	//   ....[33]....
        /*0a80*/ 	.word	0x00010a80


	//   ....[34]....
        /*0a84*/ 	.word	0x00010f50


	//   ....[35]....
        /*0a88*/ 	.word	0x00010f90


	//   ....[36]....
        /*0a8c*/ 	.word	0x00010fb0


	//   ....[37]....
        /*0a90*/ 	.word	0x00010fd0


	//   ....[38]....
        /*0a94*/ 	.word	0x000115e0


	//   ....[39]....
        /*0a98*/ 	.word	0x00011640


	//   ....[40]....
        /*0a9c*/ 	.word	0x000118b0


	//   ....[41]....
        /*0aa0*/ 	.word	0x000118d0


	//   ....[42]....
        /*0aa4*/ 	.word	0x00012430


	//   ....[43]....
        /*0aa8*/ 	.word	0x00012450


	//   ....[44]....
        /*0aac*/ 	.word	0x00012680


	//   ....[45]....
        /*0ab0*/ 	.word	0x000126a0


	//   ....[46]....
        /*0ab4*/ 	.word	0x00012940


	//   ....[47]....
        /*0ab8*/ 	.word	0x00012b30


	//   ....[48]....
        /*0abc*/ 	.word	0x00012b60


	//   ....[49]....
        /*0ac0*/ 	.word	0x00012b90


	//   ....[50]....
        /*0ac4*/ 	.word	0x00012bc0


	//   ....[51]....
        /*0ac8*/ 	.word	0x00012bf0


	//   ....[52]....
        /*0acc*/ 	.word	0x00012c20


	//   ....[53]....
        /*0ad0*/ 	.word	0x00012d90


	//   ....[54]....
        /*0ad4*/ 	.word	0x00012dc0


	//   ....[55]....
        /*0ad8*/ 	.word	0x00012df0


	//   ....[56]....
        /*0adc*/ 	.word	0x00012e20


	//   ....[57]....
        /*0ae0*/ 	.word	0x00012e50


	//   ....[58]....
        /*0ae4*/ 	.word	0x00012e80


	//   ....[59]....
        /*0ae8*/ 	.word	0x00012f20


	//   ....[60]....
        /*0aec*/ 	.word	0x00012f50


	//   ....[61]....
        /*0af0*/ 	.word	0x00012fe0


	//   ....[62]....
        /*0af4*/ 	.word	0x00013ba0


	//   ....[63]....
        /*0af8*/ 	.word	0x00015d10


	//   ....[64]....
        /*0afc*/ 	.word	0x00016890


	//   ....[65]....
        /*0b00*/ 	.word	0x000168a0


	//   ....[66]....
        /*0b04*/ 	.word	0x000168c0


	//   ....[67]....
        /*0b08*/ 	.word	0x00016990


	//   ....[68]....
        /*0b0c*/ 	.word	0x000169c0


	//   ....[69]....
        /*0b10*/ 	.word	0x00016a20


	//   ....[70]....
        /*0b14*/ 	.word	0x00016a30


	//   ....[71]....
        /*0b18*/ 	.word	0x00016aa0


	//   ....[72]....
        /*0b1c*/ 	.word	0x000173f0


	//   ....[73]....
        /*0b20*/ 	.word	0x00017400


	//   ....[74]....
        /*0b24*/ 	.word	0x00017540


	//   ....[75]....
        /*0b28*/ 	.word	0x00017550


	//   ....[76]....
        /*0b2c*/ 	.word	0x00017800


	//   ....[77]....
        /*0b30*/ 	.word	0x00017810


	//   ....[78]....
        /*0b34*/ 	.word	0x00017980


	//   ....[79]....
        /*0b38*/ 	.word	0x00017990


	//   ....[80]....
        /*0b3c*/ 	.word	0x0001b7d0


	//   ....[81]....
        /*0b40*/ 	.word	0x0001b800


	//   ....[82]....
        /*0b44*/ 	.word	0x0001b840


	//   ....[83]....
        /*0b48*/ 	.word	0x0001b870


	//   ....[84]....
        /*0b4c*/ 	.word	0x0001b8a0


	//   ....[85]....
        /*0b50*/ 	.word	0x0001b8d0


	//   ....[86]....
        /*0b54*/ 	.word	0x0001b900


	//   ....[87]....
        /*0b58*/ 	.word	0x0001b930


	//   ....[88]....
        /*0b5c*/ 	.word	0x0001bab0


	//   ....[89]....
        /*0b60*/ 	.word	0x0001bae0


	//   ....[90]....
        /*0b64*/ 	.word	0x0001bb10


	//   ....[91]....
        /*0b68*/ 	.word	0x0001bb40


	//   ....[92]....
        /*0b6c*/ 	.word	0x0001bb70


	//   ....[93]....
        /*0b70*/ 	.word	0x0001bba0


	//   ....[94]....
        /*0b74*/ 	.word	0x0001bc60


	//   ....[95]....
        /*0b78*/ 	.word	0x0001bc80


	//   ....[96]....
        /*0b7c*/ 	.word	0x0001bcf0


	//   ....[97]....
        /*0b80*/ 	.word	0x0001c190


	//   ....[98]....
        /*0b84*/ 	.word	0x0001c5d0


	//   ....[99]....
        /*0b88*/ 	.word	0x0001c660


	//   ....[100]....
        /*0b8c*/ 	.word	0x0001c6b0


	//   ....[101]....
        /*0b90*/ 	.word	0x0001c700


	//   ....[102]....
        /*0b94*/ 	.word	0x0001c7e0


	//   ....[103]....
        /*0b98*/ 	.word	0x0001c870


	//   ....[104]....
        /*0b9c*/ 	.word	0x0001c8d0


	//   ....[105]....
        /*0ba0*/ 	.word	0x0001c930


	//   ....[106]....
        /*0ba4*/ 	.word	0x0001cbd0


	//   ....[107]....
        /*0ba8*/ 	.word	0x0001cec0


	//   ....[108]....
        /*0bac*/ 	.word	0x0001d040


	//   ....[109]....
        /*0bb0*/ 	.word	0x0001d090


	//   ....[110]....
        /*0bb4*/ 	.word	0x0001d0f0


	//   ....[111]....
        /*0bb8*/ 	.word	0x0001d150


	//   ....[112]....
        /*0bbc*/ 	.word	0x0001d2a0


	//   ....[113]....
        /*0bc0*/ 	.word	0x0001d340


	//   ....[114]....
        /*0bc4*/ 	.word	0x0001d3f0


	//   ....[115]....
        /*0bc8*/ 	.word	0x0001d4d0


	//   ....[116]....
        /*0bcc*/ 	.word	0x0001d6a0


	//   ....[117]....
        /*0bd0*/ 	.word	0x0001d760


	//   ....[118]....
        /*0bd4*/ 	.word	0x0001da10


	//   ....[119]....
        /*0bd8*/ 	.word	0x0001db30


	//   ....[120]....
        /*0bdc*/ 	.word	0x0001dd00


	//   ....[121]....
        /*0be0*/ 	.word	0x0001ddd0


	//   ....[122]....
        /*0be4*/ 	.word	0x0001dfd0


	//   ....[123]....
        /*0be8*/ 	.word	0x0001e060


	//   ....[124]....
        /*0bec*/ 	.word	0x0001e390


	//   ....[125]....
        /*0bf0*/ 	.word	0x0001e430


	//   ....[126]....
        /*0bf4*/ 	.word	0x0001e550


	//   ....[127]....
        /*0bf8*/ 	.word	0x0001e5d0


	//   ....[128]....
        /*0bfc*/ 	.word	0x0001e650


	//   ....[129]....
        /*0c00*/ 	.word	0x0001e6d0


	//   ....[130]....
        /*0c04*/ 	.word	0x0001e750


	//   ....[131]....
        /*0c08*/ 	.word	0x0001e7e0


	//   ....[132]....
        /*0c0c*/ 	.word	0x0001e880


	//   ....[133]....
        /*0c10*/ 	.word	0x0001e930


	//   ....[134]....
        /*0c14*/ 	.word	0x0001e9b0


	//   ....[135]....
        /*0c18*/ 	.word	0x0001ea30


	//   ....[136]....
        /*0c1c*/ 	.word	0x0001eab0


	//   ....[137]....
        /*0c20*/ 	.word	0x0001eb40


	//   ....[138]....
        /*0c24*/ 	.word	0x0001ebc0


	//   ....[139]....
        /*0c28*/ 	.word	0x0001ec60


	//   ....[140]....
        /*0c2c*/ 	.word	0x0001ecf0


	//   ....[141]....
        /*0c30*/ 	.word	0x0001ee20


	//----- nvinfo : EIATTR_REG_RECONFIG
	.align		4
.L_294:
        /*0c34*/ 	.byte	0x01, 0x54
	.zero		2


	//----- nvinfo : EIATTR_SYSCALL_OFFSETS
	.align		4
        /*0c38*/ 	.byte	0x04, 0x46
        /*0c3a*/ 	.short	(.L_296 - .L_295)


	//   ....[0]....
.L_295:
        /*0c3c*/ 	.word	0x000019a0


	//   ....[1]....
        /*0c40*/ 	.word	0x00001af0


	//   ....[2]....
        /*0c44*/ 	.word	0x000062e0


	//   ....[3]....
        /*0c48*/ 	.word	0x00006660


	//   ....[4]....
        /*0c4c*/ 	.word	0x00015900


	//   ....[5]....
        /*0c50*/ 	.word	0x00015a60


	//   ....[6]....
        /*0c54*/ 	.word	0x00015b60


	//   ....[7]....
        /*0c58*/ 	.word	0x00016470


	//   ....[8]....
        /*0c5c*/ 	.word	0x00016dc0


	//----- nvinfo : EIATTR_MBARRIER_INSTR_OFFSETS
	.align		4
.L_296:
        /*0c60*/ 	.byte	0x04, 0x39
        /*0c62*/ 	.short	(.L_298 - .L_297)


	//   ....[0]....
.L_297:
        /*0c64*/ 	.word	0x000002d0
        /*0c68*/ 	.word	0x000000ff
        /*0c6c*/ 	.word	0x00038800
        /*0c70*/ 	.short	0x0100
        /*0c72*/ 	.byte	0x08
	.zero		1


	//   ....[1]....
        /*0c74*/ 	.word	0x000002e0
        /*0c78*/ 	.word	0x000000ff
        /*0c7c*/ 	.word	0x00038810
        /*0c80*/ 	.short	0x0100
        /*0c82*/ 	.byte	0x08
	.zero		1


	//   ....[2]....
        /*0c84*/ 	.word	0x000002f0
        /*0c88*/ 	.word	0x000000ff
        /*0c8c*/ 	.word	0x00038820
        /*0c90*/ 	.short	0x0100
        /*0c92*/ 	.byte	0x08
	.zero		1


	//   ....[3]....
        /*0c94*/ 	.word	0x000003a0
        /*0c98*/ 	.word	0x000000ff
        /*0c9c*/ 	.word	0x00038830
        /*0ca0*/ 	.short	0x0100
        /*0ca2*/ 	.byte	0x06
	.zero		1


	//   ....[4]....
        /*0ca4*/ 	.word	0x000003b0
        /*0ca8*/ 	.word	0x000000ff
        /*0cac*/ 	.word	0x00038840
        /*0cb0*/ 	.short	0x0100
        /*0cb2*/ 	.byte	0x06
	.zero		1


	//   ....[5]....
        /*0cb4*/ 	.word	0x000003c0
        /*0cb8*/ 	.word	0x000000ff
        /*0cbc*/ 	.word	0x00038838
        /*0cc0*/ 	.short	0x0100
        /*0cc2*/ 	.byte	0x06
	.zero		1


	//   ....[6]....
        /*0cc4*/ 	.word	0x000003d0
        /*0cc8*/ 	.word	0x000000ff
        /*0ccc*/ 	.word	0x00038848
        /*0cd0*/ 	.short	0x0100
        /*0cd2*/ 	.byte	0x06
	.zero		1


	//   ....[7]....
        /*0cd4*/ 	.word	0x00000500
        /*0cd8*/ 	.word	0x000000ff
        /*0cdc*/ 	.word	0x00038850
        /*0ce0*/ 	.short	0x0100
        /*0ce2*/ 	.byte	0x08
	.zero		1


	//   ....[8]....
        /*0ce4*/ 	.word	0x00000510
        /*0ce8*/ 	.word	0x000000ff
        /*0cec*/ 	.word	0x00038860
        /*0cf0*/ 	.short	0x0100
        /*0cf2*/ 	.byte	0x08
	.zero		1


	//   ....[9]....
        /*0cf4*/ 	.word	0x00000520
        /*0cf8*/ 	.word	0x000000ff
        /*0cfc*/ 	.word	0x00038858
        /*0d00*/ 	.short	0x0100
        /*0d02*/ 	.byte	0x08
	.zero		1


	//   ....[10]....
        /*0d04*/ 	.word	0x00000530
        /*0d08*/ 	.word	0x000000ff
        /*0d0c*/ 	.word	0x00038868
        /*0d10*/ 	.short	0x0100
        /*0d12*/ 	.byte	0x08
	.zero		1


	//   ....[11]....
        /*0d14*/ 	.word	0x00000620
        /*0d18*/ 	.word	0x000000ff
        /*0d1c*/ 	.word	0x00038870
        /*0d20*/ 	.short	0x0100
        /*0d22*/ 	.byte	0x06
	.zero		1


	//   ....[12]....
        /*0d24*/ 	.word	0x00000630
        /*0d28*/ 	.word	0x000000ff
        /*0d2c*/ 	.word	0x00038880
        /*0d30*/ 	.short	0x0100
        /*0d32*/ 	.byte	0x06
	.zero		1


	//   ....[13]....
        /*0d34*/ 	.word	0x00000640
        /*0d38*/ 	.word	0x000000ff
        /*0d3c*/ 	.word	0x00038878
        /*0d40*/ 	.short	0x0100
        /*0d42*/ 	.byte	0x06
	.zero		1


	//   ....[14]....
        /*0d44*/ 	.word	0x00000650
        /*0d48*/ 	.word	0x000000ff
        /*0d4c*/ 	.word	0x00038888
        /*0d50*/ 	.short	0x0100
        /*0d52*/ 	.byte	0x06
	.zero		1


	//   ....[15]....
        /*0d54*/ 	.word	0x00000780
        /*0d58*/ 	.word	0x000000ff
        /*0d5c*/ 	.word	0x00038890
        /*0d60*/ 	.short	0x0100
        /*0d62*/ 	.byte	0x08
	.zero		1


	//   ....[16]....
        /*0d64*/ 	.word	0x00000790
        /*0d68*/ 	.word	0x000000ff
        /*0d6c*/ 	.word	0x000388a0
        /*0d70*/ 	.short	0x0100
        /*0d72*/ 	.byte	0x08
	.zero		1


	//   ....[17]....
        /*0d74*/ 	.word	0x000007a0
        /*0d78*/ 	.word	0x000000ff
        /*0d7c*/ 	.word	0x00038898
        /*0d80*/ 	.short	0x0100
        /*0d82*/ 	.byte	0x08
	.zero		1


	//   ....[18]....
        /*0d84*/ 	.word	0x000007b0
        /*0d88*/ 	.word	0x000000ff
        /*0d8c*/ 	.word	0x000388a8
        /*0d90*/ 	.short	0x0100
        /*0d92*/ 	.byte	0x08
	.zero		1


	//   ....[19]....
        /*0d94*/ 	.word	0x000008e0
        /*0d98*/ 	.word	0x000000ff
        /*0d9c*/ 	.word	0x000388b0
        /*0da0*/ 	.short	0x0100
        /*0da2*/ 	.byte	0x08
	.zero		1


	//   ....[20]....
        /*0da4*/ 	.word	0x000008f0
        /*0da8*/ 	.word	0x000000ff
        /*0dac*/ 	.word	0x000388c0
        /*0db0*/ 	.short	0x0100
        /*0db2*/ 	.byte	0x08
	.zero		1


	//   ....[21]....
        /*0db4*/ 	.word	0x00000900
        /*0db8*/ 	.word	0x000000ff
        /*0dbc*/ 	.word	0x000388b8
        /*0dc0*/ 	.short	0x0100
        /*0dc2*/ 	.byte	0x08
	.zero		1


	//   ....[22]....
        /*0dc4*/ 	.word	0x00000910
        /*0dc8*/ 	.word	0x000000ff
        /*0dcc*/ 	.word	0x000388c8
        /*0dd0*/ 	.short	0x0100
        /*0dd2*/ 	.byte	0x08
	.zero		1


	//   ....[23]....
        /*0dd4*/ 	.word	0x000026f0
        /*0dd8*/ 	.word	0x00000042
        /*0ddc*/ 	.word	0x00038890
        /*0de0*/ 	.short	0x010a
        /*0de2*/ 	.byte	0x3f
	.zero		1


	//   ....[24]....
        /*0de4*/ 	.word	0x00003110
        /*0de8*/ 	.word	0x00000042
        /*0dec*/ 	.word	0x00038890
        /*0df0*/ 	.short	0x010a
        /*0df2*/ 	.byte	0x3f
	.zero		1


	//   ....[25]....
        /*0df4*/ 	.word	0x00003a20
        /*0df8*/ 	.word	0x00000042
        /*0dfc*/ 	.word	0x00038890
        /*0e00*/ 	.short	0x010a
        /*0e02*/ 	.byte	0x3f
	.zero		1


	//   ....[26]....
        /*0e04*/ 	.word	0x00003c20
        /*0e08*/ 	.word	0x00000004
        /*0e0c*/ 	.word	0x00000000
        /*0e10*/ 	.short	0x0101
        /*0e12*/ 	.byte	0x3f
	.zero		1


	//   ....[27]....
        /*0e14*/ 	.word	0x00003c60
        /*0e18*/ 	.word	0x00000042
        /*0e1c*/ 	.word	0x000388b0
        /*0e20*/ 	.short	0x010a
        /*0e22*/ 	.byte	0x3f
	.zero		1


	//   ....[28]....
        /*0e24*/ 	.word	0x00004280
        /*0e28*/ 	.word	0x00000042
        /*0e2c*/ 	.word	0x00000000
        /*0e30*/ 	.short	0x0101
        /*0e32*/ 	.byte	0x3f
	.zero		1


	//   ....[29]....
        /*0e34*/ 	.word	0x00004c70
        /*0e38*/ 	.word	0x00000000
        /*0e3c*/ 	.word	0x00000000
        /*0e40*/ 	.short	0x0101
        /*0e42*/ 	.byte	0x3f
	.zero		1


	//   ....[30]....
        /*0e44*/ 	.word	0x000057e0
        /*0e48*/ 	.word	0x00000000
        /*0e4c*/ 	.word	0x00000000
        /*0e50*/ 	.short	0x0101
        /*0e52*/ 	.byte	0x3f
	.zero		1


	//   ....[31]....
        /*0e54*/ 	.word	0x00006370
        /*0e58*/ 	.word	0x00000002
        /*0e5c*/ 	.word	0x00038800
        /*0e60*/ 	.short	0x010a
        /*0e62*/ 	.byte	0x3f
	.zero		1


	//   ....[32]....
        /*0e64*/ 	.word	0x000063c0
        /*0e68*/ 	.word	0x00000002
        /*0e6c*/ 	.word	0x00038800
        /*0e70*/ 	.short	0x010a
        /*0e72*/ 	.byte	0x3f
	.zero		1


	//   ....[33]....
        /*0e74*/ 	.word	0x00006970
        /*0e78*/ 	.word	0x00000002
        /*0e7c*/ 	.word	0x00038800
        /*0e80*/ 	.short	0x010a
        /*0e82*/ 	.byte	0x3f
	.zero		1


	//   ....[34]....
        /*0e84*/ 	.word	0x000078b0
        /*0e88*/ 	.word	0x00000002
        /*0e8c*/ 	.word	0x00038800
        /*0e90*/ 	.short	0x010a
        /*0e92*/ 	.byte	0x3f
	.zero		1


	//   ....[35]....
        /*0e94*/ 	.word	0x00008680
        /*0e98*/ 	.word	0x00000014
        /*0e9c*/ 	.word	0x00038830
        /*0ea0*/ 	.short	0x010a
        /*0ea2*/ 	.byte	0x3f
	.zero		1


	//   ....[36]....
        /*0ea4*/ 	.word	0x00008730
        /*0ea8*/ 	.word	0x00000014
        /*0eac*/ 	.word	0x00038830
        /*0eb0*/ 	.short	0x010a
        /*0eb2*/ 	.byte	0x3f
	.zero		1


	//   ....[37]....
        /*0eb4*/ 	.word	0x00008a40
        /*0eb8*/ 	.word	0x00000002
        /*0ebc*/ 	.word	0x00038810
        /*0ec0*/ 	.short	0x010a
        /*0ec2*/ 	.byte	0x3f
	.zero		1


	//   ....[38]....
        /*0ec4*/ 	.word	0x00008a90
        /*0ec8*/ 	.word	0x00000014
        /*0ecc*/ 	.word	0x00038850
        /*0ed0*/ 	.short	0x010a
        /*0ed2*/ 	.byte	0x3f
	.zero		1


	//   ....[39]....
        /*0ed4*/ 	.word	0x00008b50
        /*0ed8*/ 	.word	0x00000014
        /*0edc*/ 	.word	0x00038850
        /*0ee0*/ 	.short	0x010a
        /*0ee2*/ 	.byte	0x3f
	.zero		1


	//   ....[40]....
        /*0ee4*/ 	.word	0x0000b180
        /*0ee8*/ 	.word	0x0000000c
        /*0eec*/ 	.word	0x00000000
        /*0ef0*/ 	.short	0x0101
        /*0ef2*/ 	.byte	0x3f
	.zero		1


	//   ....[41]....
        /*0ef4*/ 	.word	0x0000b880
        /*0ef8*/ 	.word	0x00000014
        /*0efc*/ 	.word	0x00000000
        /*0f00*/ 	.short	0x0101
        /*0f02*/ 	.byte	0x3f
	.zero		1


	//   ....[42]....
        /*0f04*/ 	.word	0x0000b990
        /*0f08*/ 	.word	0x0000000c
        /*0f0c*/ 	.word	0x00038830
        /*0f10*/ 	.short	0x010a
        /*0f12*/ 	.byte	0x3f
	.zero		1


	//   ....[43]....
        /*0f14*/ 	.word	0x0000ba40
        /*0f18*/ 	.word	0x0000000c
        /*0f1c*/ 	.word	0x00038830
        /*0f20*/ 	.short	0x010a
        /*0f22*/ 	.byte	0x3f
	.zero		1


	//   ....[44]....
        /*0f24*/ 	.word	0x0000bcb0
        /*0f28*/ 	.word	0x0000000c
        /*0f2c*/ 	.word	0x00038850
        /*0f30*/ 	.short	0x010a
        /*0f32*/ 	.byte	0x3f
	.zero		1


	//   ....[45]....
        /*0f34*/ 	.word	0x0000bd00
        /*0f38*/ 	.word	0x0000000c
        /*0f3c*/ 	.word	0x00038850
        /*0f40*/ 	.short	0x010a
        /*0f42*/ 	.byte	0x3f
	.zero		1


	//   ....[46]....
        /*0f44*/ 	.word	0x0000e1e0
        /*0f48*/ 	.word	0x000000a2
        /*0f4c*/ 	.word	0x00000000
        /*0f50*/ 	.short	0x0101
        /*0f52*/ 	.byte	0x3f
	.zero		1


	//   ....[47]....
        /*0f54*/ 	.word	0x0000efc0
        /*0f58*/ 	.word	0x0000000c
        /*0f5c*/ 	.word	0x00000000
        /*0f60*/ 	.short	0x0101
        /*0f62*/ 	.byte	0x3f
	.zero		1


	//   ....[48]....
        /*0f64*/ 	.word	0x000115b0
        /*0f68*/ 	.word	0x00000000
        /*0f6c*/ 	.word	0x00000000
        /*0f70*/ 	.short	0x0101
        /*0f72*/ 	.byte	0x3f
	.zero		1


	//   ....[49]....
        /*0f74*/ 	.word	0x00013c90
        /*0f78*/ 	.word	0x00000005
        /*0f7c*/ 	.word	0x00038820
        /*0f80*/ 	.short	0x010a
        /*0f82*/ 	.byte	0x3f
	.zero		1


	//   ....[50]....
        /*0f84*/ 	.word	0x00013d80
        /*0f88*/ 	.word	0x00000004
        /*0f8c*/ 	.word	0x000388a0
        /*0f90*/ 	.short	0x010a
        /*0f92*/ 	.byte	0x3f
	.zero		1


	//   ....[51]....
        /*0f94*/ 	.word	0x00013fd0
        /*0f98*/ 	.word	0x00000004
        /*0f9c*/ 	.word	0x000388c0
        /*0fa0*/ 	.short	0x010a
        /*0fa2*/ 	.byte	0x3f
	.zero		1


	//   ....[52]....
        /*0fa4*/ 	.word	0x00014a50
        /*0fa8*/ 	.word	0x00000004
        /*0fac*/ 	.word	0x000388a0
        /*0fb0*/ 	.short	0x010a
        /*0fb2*/ 	.byte	0x3f
	.zero		1


	//   ....[53]....
        /*0fb4*/ 	.word	0x00014c90
        /*0fb8*/ 	.word	0x00000004
        /*0fbc*/ 	.word	0x000388c0
        /*0fc0*/ 	.short	0x010a
        /*0fc2*/ 	.byte	0x3f
	.zero		1


	//   ....[54]....
        /*0fc4*/ 	.word	0x00015fb0
        /*0fc8*/ 	.word	0x00000000
        /*0fcc*/ 	.word	0x00038840
        /*0fd0*/ 	.short	0x010a
        /*0fd2*/ 	.byte	0x3f
	.zero		1


	//   ....[55]....
        /*0fd4*/ 	.word	0x00016b60
        /*0fd8*/ 	.word	0x00000008
        /*0fdc*/ 	.word	0x00038800
        /*0fe0*/ 	.short	0x0107
        /*0fe2*/ 	.byte	0x3f
	.zero		1


	//   ....[56]....
        /*0fe4*/ 	.word	0x00016c10
        /*0fe8*/ 	.word	0x00000000
        /*0fec*/ 	.word	0x00038800
        /*0ff0*/ 	.short	0x0101
        /*0ff2*/ 	.byte	0x3f
	.zero		1


	//   ....[57]....
        /*0ff4*/ 	.word	0x00017bc0
        /*0ff8*/ 	.word	0x00000000
        /*0ffc*/ 	.word	0x00038810
        /*1000*/ 	.short	0x0107
        /*1002*/ 	.byte	0x3f
	.zero		1


	//   ....[58]....
        /*1004*/ 	.word	0x00017cc0
        /*1008*/ 	.word	0x00000002
        /*100c*/ 	.word	0x00038810
        /*1010*/ 	.short	0x0101
        /*1012*/ 	.byte	0x3f
	.zero		1


	//   ....[59]....
        /*1014*/ 	.word	0x00017ce0
        /*1018*/ 	.word	0x00000002
        /*101c*/ 	.word	0x00038820
        /*1020*/ 	.short	0x010a
        /*1022*/ 	.byte	0x3f
	.zero		1


	//   ....[60]....
        /*1024*/ 	.word	0x00017df0
        /*1028*/ 	.word	0x00000003
        /*102c*/ 	.word	0x00038860
        /*1030*/ 	.short	0x010a
        /*1032*/ 	.byte	0x3f
	.zero		1


	//   ....[61]....
        /*1034*/ 	.word	0x00018b00
        /*1038*/ 	.word	0x00000002
        /*103c*/ 	.word	0x00038840
        /*1040*/ 	.short	0x010a
        /*1042*/ 	.byte	0x3f
	.zero		1


	//   ....[62]....
        /*1044*/ 	.word	0x00018d60
        /*1048*/ 	.word	0x00000002
        /*104c*/ 	.word	0x00038860
        /*1050*/ 	.short	0x010a
        /*1052*/ 	.byte	0x3f
	.zero		1


	//   ....[63]....
        /*1054*/ 	.word	0x00019a00
        /*1058*/ 	.word	0x00000002
        /*105c*/ 	.word	0x00038840
        /*1060*/ 	.short	0x010a
        /*1062*/ 	.byte	0x3f
	.zero		1


	//   ....[64]....
        /*1064*/ 	.word	0x00019c50
        /*1068*/ 	.word	0x00000002
        /*106c*/ 	.word	0x00038860
        /*1070*/ 	.short	0x010a
        /*1072*/ 	.byte	0x3f
	.zero		1


	//   ....[65]....
        /*1074*/ 	.word	0x0001a860
        /*1078*/ 	.word	0x00000002
        /*107c*/ 	.word	0x00038840
        /*1080*/ 	.short	0x010a
        /*1082*/ 	.byte	0x3f
	.zero		1


	//   ....[66]....
        /*1084*/ 	.word	0x0001aac0
        /*1088*/ 	.word	0x00000002
        /*108c*/ 	.word	0x00038860
        /*1090*/ 	.short	0x010a
        /*1092*/ 	.byte	0x3f
	.zero		1


	//   ....[67]....
        /*1094*/ 	.word	0x0001c110
        /*1098*/ 	.word	0x00000000
        /*109c*/ 	.word	0x00038820
        /*10a0*/ 	.short	0x010a
        /*10a2*/ 	.byte	0x3f
	.zero		1


	//   ....[68]....
        /*10a4*/ 	.word	0x0001c2c0
        /*10a8*/ 	.word	0x00000006
        /*10ac*/ 	.word	0x00000000
        /*10b0*/ 	.short	0x010a
        /*10b2*/ 	.byte	0x3f
	.zero		1


	//   ....[69]....
        /*10b4*/ 	.word	0x0001c330
        /*10b8*/ 	.word	0x00000007
        /*10bc*/ 	.word	0x00000000
        /*10c0*/ 	.short	0x010a
        /*10c2*/ 	.byte	0x3f
	.zero		1


	//   ....[70]....
        /*10c4*/ 	.word	0x0001c3a0
        /*10c8*/ 	.word	0x00000004
        /*10cc*/ 	.word	0x00000000
        /*10d0*/ 	.short	0x010a
        /*10d2*/ 	.byte	0x3f
	.zero		1


	//   ....[71]....
        /*10d4*/ 	.word	0x0001c3d0
        /*10d8*/ 	.word	0x00000003
        /*10dc*/ 	.word	0x00000000
        /*10e0*/ 	.short	0x010a
        /*10e2*/ 	.byte	0x3f
	.zero		1


	//   ....[72]....
        /*10e4*/ 	.word	0x0001c430
        /*10e8*/ 	.word	0x00000042
        /*10ec*/ 	.word	0x00038890
        /*10f0*/ 	.short	0x010a
        /*10f2*/ 	.byte	0x3f
	.zero		1


	//   ....[73]....
        /*10f4*/ 	.word	0x0001c480
        /*10f8*/ 	.word	0x00000042
        /*10fc*/ 	.word	0x00038890
        /*1100*/ 	.short	0x010a
        /*1102*/ 	.byte	0x3f
	.zero		1


	//   ....[74]....
        /*1104*/ 	.word	0x0001c4d0
        /*1108*/ 	.word	0x00000042
        /*110c*/ 	.word	0x00038890
        /*1110*/ 	.short	0x010a
        /*1112*/ 	.byte	0x3f
	.zero		1


	//   ....[75]....
        /*1114*/ 	.word	0x0001c520
        /*1118*/ 	.word	0x00000042
        /*111c*/ 	.word	0x000388b0
        /*1120*/ 	.short	0x010a
        /*1122*/ 	.byte	0x3f
	.zero		1


	//   ....[76]....
        /*1124*/ 	.word	0x0001c730
        /*1128*/ 	.word	0x00000002
        /*112c*/ 	.word	0x00038800
        /*1130*/ 	.short	0x010a
        /*1132*/ 	.byte	0x3f
	.zero		1


	//   ....[77]....
        /*1134*/ 	.word	0x0001c960
        /*1138*/ 	.word	0x00000002
        /*113c*/ 	.word	0x00038800
        /*1140*/ 	.short	0x010a
        /*1142*/ 	.byte	0x3f
	.zero		1


	//   ....[78]....
        /*1144*/ 	.word	0x0001c9b0
        /*1148*/ 	.word	0x00000014
        /*114c*/ 	.word	0x00038830
        /*1150*/ 	.short	0x010a
        /*1152*/ 	.byte	0x3f
	.zero		1


	//   ....[79]....
        /*1154*/ 	.word	0x0001ca00
        /*1158*/ 	.word	0x00000002
        /*115c*/ 	.word	0x00038810
        /*1160*/ 	.short	0x010a
        /*1162*/ 	.byte	0x3f
	.zero		1


	//   ....[80]....
        /*1164*/ 	.word	0x0001ca50
        /*1168*/ 	.word	0x00000014
        /*116c*/ 	.word	0x00038850
        /*1170*/ 	.short	0x010a
        /*1172*/ 	.byte	0x3f
	.zero		1


	//   ....[81]....
        /*1174*/ 	.word	0x0001caa0
        /*1178*/ 	.word	0x0000000c
        /*117c*/ 	.word	0x00038830
        /*1180*/ 	.short	0x010a
        /*1182*/ 	.byte	0x3f
	.zero		1


	//   ....[82]....
        /*1184*/ 	.word	0x0001caf0
        /*1188*/ 	.word	0x0000000c
        /*118c*/ 	.word	0x00038850
        /*1190*/ 	.short	0x010a
        /*1192*/ 	.byte	0x3f
	.zero		1


	//   ....[83]....
        /*1194*/ 	.word	0x0001cca0
        /*1198*/ 	.word	0x00000004
        /*119c*/ 	.word	0x00038820
        /*11a0*/ 	.short	0x010a
        /*11a2*/ 	.byte	0x3f
	.zero		1


	//   ....[84]....
        /*11a4*/ 	.word	0x0001ccf0
        /*11a8*/ 	.word	0x00000004
        /*11ac*/ 	.word	0x000388a0
        /*11b0*/ 	.short	0x010a
        /*11b2*/ 	.byte	0x3f
	.zero		1


	//   ....[85]....
        /*11b4*/ 	.word	0x0001cd40
        /*11b8*/ 	.word	0x00000004
        /*11bc*/ 	.word	0x000388c0
        /*11c0*/ 	.short	0x010a
        /*11c2*/ 	.byte	0x3f
	.zero		1


	//   ....[86]....
        /*11c4*/ 	.word	0x0001cd90
        /*11c8*/ 	.word	0x00000004
        /*11cc*/ 	.word	0x000388a0
        /*11d0*/ 	.short	0x010a
        /*11d2*/ 	.byte	0x3f
	.zero		1


	//   ....[87]....
        /*11d4*/ 	.word	0x0001cde0
        /*11d8*/ 	.word	0x00000004
        /*11dc*/ 	.word	0x000388c0
        /*11e0*/ 	.short	0x010a
        /*11e2*/ 	.byte	0x3f
	.zero		1


	//   ....[88]....
        /*11e4*/ 	.word	0x0001cf80
        /*11e8*/ 	.word	0x00000000
        /*11ec*/ 	.word	0x00038840
        /*11f0*/ 	.short	0x010a
        /*11f2*/ 	.byte	0x3f
	.zero		1


	//   ....[89]....
        /*11f4*/ 	.word	0x0001e0b0
        /*11f8*/ 	.word	0x00000002
        /*11fc*/ 	.word	0x00038820
        /*1200*/ 	.short	0x010a
        /*1202*/ 	.byte	0x3f
	.zero		1


	//   ....[90]....
        /*1204*/ 	.word	0x0001e100
        /*1208*/ 	.word	0x00000003
        /*120c*/ 	.word	0x00038860
        /*1210*/ 	.short	0x010a
        /*1212*/ 	.byte	0x3f
	.zero		1


	//   ....[91]....
        /*1214*/ 	.word	0x0001e150
        /*1218*/ 	.word	0x00000002
        /*121c*/ 	.word	0x00038840
        /*1220*/ 	.short	0x010a
        /*1222*/ 	.byte	0x3f
	.zero		1


	//   ....[92]....
        /*1224*/ 	.word	0x0001e1a0
        /*1228*/ 	.word	0x00000002
        /*122c*/ 	.word	0x00038860
        /*1230*/ 	.short	0x010a
        /*1232*/ 	.byte	0x3f
	.zero		1


	//   ....[93]....
        /*1234*/ 	.word	0x0001e1f0
        /*1238*/ 	.word	0x00000002
        /*123c*/ 	.word	0x00038840
        /*1240*/ 	.short	0x010a
        /*1242*/ 	.byte	0x3f
	.zero		1


	//   ....[94]....
        /*1244*/ 	.word	0x0001e240
        /*1248*/ 	.word	0x00000002
        /*124c*/ 	.word	0x00038860
        /*1250*/ 	.short	0x010a
        /*1252*/ 	.byte	0x3f
	.zero		1


	//   ....[95]....
        /*1254*/ 	.word	0x0001e290
        /*1258*/ 	.word	0x00000002
        /*125c*/ 	.word	0x00038840
        /*1260*/ 	.short	0x010a
        /*1262*/ 	.byte	0x3f
	.zero		1


	//   ....[96]....
        /*1264*/ 	.word	0x0001e2e0
        /*1268*/ 	.word	0x00000002
        /*126c*/ 	.word	0x00038860
        /*1270*/ 	.short	0x010a
        /*1272*/ 	.byte	0x3f
	.zero		1


	//   ....[97]....
        /*1274*/ 	.word	0x0001ed40
        /*1278*/ 	.word	0x00000000
        /*127c*/ 	.word	0x00038820
        /*1280*/ 	.short	0x010a
        /*1282*/ 	.byte	0x3f
	.zero		1


	//   ....[98]....
        /*1284*/ 	.word	0x0001eee0
        /*1288*/ 	.word	0x00000006
        /*128c*/ 	.word	0x00000000
        /*1290*/ 	.short	0x010a
        /*1292*/ 	.byte	0x3f
	.zero		1


	//   ....[99]....
        /*1294*/ 	.word	0x0001ef30
        /*1298*/ 	.word	0x00000007
        /*129c*/ 	.word	0x00000000
        /*12a0*/ 	.short	0x010a
        /*12a2*/ 	.byte	0x3f
	.zero		1


	//   ....[100]....
        /*12a4*/ 	.word	0x0001ef80
        /*12a8*/ 	.word	0x00000004
        /*12ac*/ 	.word	0x00000000
        /*12b0*/ 	.short	0x010a
        /*12b2*/ 	.byte	0x3f
	.zero		1


	//----- nvinfo : EIATTR_NUM_MBARRIERS
	.align		4
.L_298:
        /*12b4*/ 	.byte	0x03, 0x38
        /*12b6*/ 	.short	0x0017


	//----- nvinfo : EIATTR_EXIT_INSTR_OFFSETS
	.align		4
        /*12b8*/ 	.byte	0x04, 0x1c
        /*12ba*/ 	.short	(.L_300 - .L_299)


	//   ....[0]....
.L_299:
        /*12bc*/ 	.word	0x0001c420


	//----- nvinfo : EIATTR_MAX_THREADS
	.align		4
.L_300:
        /*12c0*/ 	.byte	0x04, 0x05
        /*12c2*/ 	.short	(.L_302 - .L_301)
.L_301:
        /*12c4*/ 	.word	0x00000180
        /*12c8*/ 	.word	0x00000001
        /*12cc*/ 	.word	0x00000001


	//----- nvinfo : EIATTR_CRS_STACK_SIZE
	.align		4
.L_302:
        /*12d0*/ 	.byte	0x04, 0x1e
        /*12d2*/ 	.short	(.L_304 - .L_303)
.L_303:
        /*12d4*/ 	.word	0x00000000


	//----- nvinfo : EIATTR_CBANK_PARAM_SIZE
	.align		4
.L_304:
        /*12d8*/ 	.byte	0x03, 0x19
        /*12da*/ 	.short	0x0bf0


	//----- nvinfo : EIATTR_PARAM_CBANK
	.align		4
        /*12dc*/ 	.byte	0x04, 0x0a
        /*12de*/ 	.short	(.L_306 - .L_305)
	.align		4
.L_305:
        /*12e0*/ 	.word	index@(.nv.constant0._ZN7cutlass13device_kernelIN5flash11enable_sm90INS1_16FlashAttnFwdSm90INS1_25CollectiveMainloopFwdSm90ILi2EN4cute5tupleIJNS5_1CILi1EEES8_S8_EEENS6_IJNS7_ILi64EEESA_SA_EEELi512ENS_10bfloat16_tEfNS_4arch4Sm90ELb0ELb0ELb1ELb1ELb0ELb1ELb1ELb0ELb0ELb1ELb0ELb0EEENS1_21CollectiveEpilogueFwdINS6_IJSA_NS7_ILi512EEESA_EEES9_SC_SE_Li256ELb1ELb1ELb0ELb0EEENS1_36VarlenDynamicPersistentTileSchedulerILi64ELi64ELi256ELi128ELb0ELb1ELb1ELb0ELb1ELb1EEEEEEEEEvNT_6ParamsE)
        /*12e4*/ 	.short	0x0210
        /*12e6*/ 	.short	0x0bf0


	//----- nvinfo : EIATTR_SW_WAR
	.align		4
.L_306:
        /*12e8*/ 	.byte	0x04, 0x36
        /*12ea*/ 	.short	(.L_308 - .L_307)
.L_307:
        /*12ec*/ 	.word	0x00000008
.L_308:


//--------------------- .nv.info._ZN7cutlass13device_kernelIN5flash11enable_sm90INS1_16FlashAttnFwdSm90INS1_25CollectiveMainloopFwdSm90ILi2EN4cute5tupleIJNS5_1CILi1EEES8_S8_EEENS6_IJNS7_ILi64EEESA_SA_EEELi512ENS_10bfloat16_tEfNS_4arch4Sm90ELb0ELb1ELb1ELb0ELb0ELb0ELb0ELb0ELb0ELb1ELb0ELb0EEENS1_21CollectiveEpilogueFwdINS6_IJSA_NS7_ILi512EEESA_EEES9_SC_SE_Li256ELb0ELb1ELb0ELb0EEENS1_30DynamicPersistentTileSchedulerILi256ELi128ELb0ELb1ELb1EEEEEEEEEvNT_6ParamsE --------------------------
	.section	.nv.info._ZN7cutlass13device_kernelIN5flash11enable_sm90INS1_16FlashAttnFwdSm90INS1_25CollectiveMainloopFwdSm90ILi2EN4cute5tupleIJNS5_1CILi1EEES8_S8_EEENS6_IJNS7_ILi64EEESA_SA_EEELi512ENS_10bfloat16_tEfNS_4arch4Sm90ELb0ELb1ELb1ELb0ELb0ELb0ELb0ELb0ELb0ELb1ELb0ELb0EEENS1_21CollectiveEpilogueFwdINS6_IJSA_NS7_ILi512EEESA_EEES9_SC_SE_Li256ELb0ELb1ELb0ELb0EEENS1_30DynamicPersistentTileSchedulerILi256ELi128ELb0ELb1ELb1EEEEEEEEEvNT_6ParamsE,"",@"SHT_CUDA_INFO"
	.sectionflags	@""
	.align	4


	//----- nvinfo : EIATTR_CUDA_API_VERSION
	.align		4
        /*0000*/ 	.byte	0x04, 0x37
        /*0002*/ 	.short	(.L_310 - .L_309)
.L_309:
        /*0004*/ 	.word	0x00000082


	//----- nvinfo : EIATTR_KPARAM_INFO
	.align		4
.L_310:
        /*0008*/ 	.byte	0x04, 0x17
        /*000a*/ 	.short	(.L_312 - .L_311)
.L_311:
        /*000c*/ 	.word	0x00000000
        /*0010*/ 	.short	0x0000
        /*0012*/ 	.short	0x0070
        /*0014*/ 	.byte	0x00, 0xf0, 0x01, 0x2a


	//----- nvinfo : EIATTR_SPARSE_MMA_MASK
	.align		4
.L_312:
        /*0018*/ 	.byte	0x03, 0x50
        /*001a*/ 	.short	0x0000


	//----- nvinfo : EIATTR_MAXREG_COUNT
	.align		4
        /*001c*/ 	.byte	0x03, 0x1b
        /*001e*/ 	.short	0x00a8


	//----- nvinfo : EIATTR_NUM_BARRIERS
	.align		4
        /*0020*/ 	.byte	0x02, 0x4c
        /*0022*/ 	.byte	0x10
	.zero		1


	//----- nvinfo : EIATTR_EXTERNS
	.align		4
        /*0024*/ 	.byte	0x04, 0x0f
        /*0026*/ 	.short	(.L_314 - .L_313)


	//   ....[0]....
	.align		4
.L_313:
        /*0028*/ 	.word	index@(__assertfail)


	//----- nvinfo : EIATTR_ANNOTATIONS
	.align		4
.L_314:
        /*002c*/ 	.byte	0x04, 0x55
        /*002e*/ 	.short	(.L_316 - .L_315)


	//   ....[0]....
.L_315:
        /* <DEDUP_REMOVED lines=24> */


	//----- nvinfo : EIATTR_MERCURY_ISA_VERSION
	.align		4
.L_316:
        /*01a0*/ 	.byte	0x03, 0x5f
        /*01a2*/ 	.short	0x0101


	//----- nvinfo : EIATTR_INT_WARP_WIDE_INSTR_OFFSETS
	.align		4
        /*01a4*/ 	.byte	0x04, 0x31
        /*01a6*/ 	.short	(.L_318 - .L_317)


	//   ....[0]....
.L_317:
        /*01a8*/ 	.word	0x00000130


	//   ....[1]....
        /*01ac*/ 	.word	0x00000170


	//   ....[2]....
        /*01b0*/ 	.word	0x000001e0


	//   ....[3]....
        /*01b4*/ 	.word	0x000114f0


	//   ....[4]....
        /*01b8*/ 	.word	0x00011580


	//   ....[5]....
        /*01bc*/ 	.word	0x00015ba0


	//   ....[6]....
        /*01c0*/ 	.word	0x00015c30


	//----- nvinfo : EIATTR_COOP_GROUP_MASK_REGIDS
	.align		4
.L_318:
        /*01c4*/ 	.byte	0x04, 0x29
        /*01c6*/ 	.short	(.L_320 - .L_319)


	//   ....[0]....
.L_319:
        /*01c8*/ 	.word	0xffffffff


	//   ....[1]....
        /*01cc*/ 	.word	0xffffffff


	//   ....[2]....
        /*01d0*/ 	.word	0xffffffff


	//   ....[3]....
        /*01d4*/ 	.word	0xffffffff


	//   ....[4]....
        /*01d8*/ 	.word	0xffffffff


	//   ....[5]....
        /*01dc*/ 	.word	0xffffffff


	//   ....[6]....
        /*01e0*/ 	.word	0xffffffff


	//   ....[7]....
        /*01e4*/ 	.word	0xffffffff


	//   ....[8]....
        /*01e8*/ 	.word	0xffffffff


	//   ....[9]....
        /*01ec*/ 	.word	0xffffffff


	//   ....[10]....
        /*01f0*/ 	.word	0xffffffff


	//   ....[11]....
        /*01f4*/ 	.word	0xffffffff


	//   ....[12]....
        /*01f8*/ 	.word	0xffffffff


	//   ....[13]....
        /*01fc*/ 	.word	0xffffffff


	//   ....[14]....
        /*0200*/ 	.word	0xffffffff


	//   ....[15]....
        /*0204*/ 	.word	0xffffffff


	//   ....[16]....
        /*0208*/ 	.word	0xffffffff


	//   ....[17]....
        /*020c*/ 	.word	0xffffffff


	//   ....[18]....
        /*0210*/ 	.word	0xffffffff


	//   ....[19]....
        /*0214*/ 	.word	0xffffffff


	//   ....[20]....
        /*0218*/ 	.word	0xffffffff


	//   ....[21]....
        /*021c*/ 	.word	0xffffffff


	//   ....[22]....
        /*0220*/ 	.word	0xffffffff


	//   ....[23]....
        /*0224*/ 	.word	0xffffffff


	//   ....[24]....
        /*0228*/ 	.word	0xffffffff


	//   ....[25]....
        /*022c*/ 	.word	0xffffffff


	//   ....[26]....
        /*0230*/ 	.word	0xffffffff


	//   ....[27]....
        /*0234*/ 	.word	0xffffffff


	//   ....[28]....
        /*0238*/ 	.word	0xffffffff


	//   ....[29]....
        /*023c*/ 	.word	0xffffffff


	//   ....[30]....
        /*0240*/ 	.word	0xffffffff


	//   ....[31]....
        /*0244*/ 	.word	0xffffffff


	//   ....[32]....
        /*0248*/ 	.word	0xffffffff


	//   ....[33]....
        /*024c*/ 	.word	0xffffffff


	//   ....[34]....
        /*0250*/ 	.word	0xffffffff


	//   ....[35]....
        /*0254*/ 	.word	0xffffffff


	//   ....[36]....
        /*0258*/ 	.word	0xffffffff


	//   ....[37]....
        /*025c*/ 	.word	0xffffffff


	//   ....[38]....
        /*0260*/ 	.word	0xffffffff


	//   ....[39]....
        /*0264*/ 	.word	0xffffffff


	//   ....[40]....
        /*0268*/ 	.word	0xffffffff


	//   ....[41]....
        /*026c*/ 	.word	0xffffffff


	//   ....[42]....
        /*0270*/ 	.word	0xffffffff


	//   ....[43]....
        /*0274*/ 	.word	0xffffffff


	//   ....[44]....
        /*0278*/ 	.word	0xffffffff


	//   ....[45]....
        /*027c*/ 	.word	0xffffffff


	//   ....[46]....
        /*0280*/ 	.word	0xffffffff


	//   ....[47]....
        /*0284*/ 	.word	0xffffffff


	//   ....[48]....
        /*0288*/ 	.word	0xffffffff


	//   ....[49]....
        /*028c*/ 	.word	0xffffffff


	//   ....[50]....
        /*0290*/ 	.word	0xffffffff


	//   ....[51]....
        /*0294*/ 	.word	0xffffffff


	//   ....[52]....
        /*0298*/ 	.word	0xffffffff


	//   ....[53]....
        /*029c*/ 	.word	0xffffffff


	//   ....[54]....
        /*02a0*/ 	.word	0xffffffff


	//   ....[55]....
        /*02a4*/ 	.word	0xffffffff


	//   ....[56]....
        /*02a8*/ 	.word	0xffffffff


	//   ....[57]....
        /*02ac*/ 	.word	0xffffffff


	//   ....[58]....
        /*02b0*/ 	.word	0xffffffff


	//   ....[59]....
        /*02b4*/ 	.word	0xffffffff


	//   ....[60]....
        /*02b8*/ 	.word	0xffffffff


	//   ....[61]....
        /*02bc*/ 	.word	0xffffffff


	//   ....[62]....
        /*02c0*/ 	.word	0xffffffff


	//   ....[63]....
        /*02c4*/ 	.word	0xffffffff


	//   ....[64]....
        /*02c8*/ 	.word	0x0500000f


	//   ....[65]....
        /*02cc*/ 	.word	0x0500000f


	//   ....[66]....
        /*02d0*/ 	.word	0x0500000f


	//   ....[67]....
        /*02d4*/ 	.word	0x0500000f


	//   ....[68]....
        /*02d8*/ 	.word	0x0500000f


	//   ....[69]....
        /*02dc*/ 	.word	0x0500000f


	//   ....[70]....
        /*02e0*/ 	.word	0x0500000f


	//   ....[71]....
        /*02e4*/ 	.word	0x0500000f


	//   ....[72]....
        /*02e8*/ 	.word	0x0500000f


	//   ....[73]....
        /*02ec*/ 	.word	0x0500000f


	//   ....[74]....
        /*02f0*/ 	.word	0x0500000f


	//----- nvinfo : EIATTR_COOP_GROUP_INSTR_OFFSETS
	.align		4
.L_320:
        /*02f4*/ 	.byte	0x04, 0x28
        /*02f6*/ 	.short	(.L_322 - .L_321)


	//   ....[0]....
.L_321:
        /*02f8*/ 	.word	0x00000060


	//   ....[1]....
        /*02fc*/ 	.word	0x00000140


	//   ....[2]....
        /*0300*/ 	.word	0x00000190


	//   ....[3]....
        /*0304*/ 	.word	0x00000380


	//   ....[4]....
        /*0308*/ 	.word	0x000004e0


	//   ....[5]....
        /*030c*/ 	.word	0x00000600


	//   ....[6]....
        /*0310*/ 	.word	0x00000760


	//   ....[7]....
        /*0314*/ 	.word	0x00001c10


	//   ....[8]....
        /*0318*/ 	.word	0x00003d20


	//   ....[9]....
        /*031c*/ 	.word	0x00004320


	//   ....[10]....
        /*0320*/ 	.word	0x00004a60


	//   ....[11]....
        /*0324*/ 	.word	0x000053b0


	//   ....[12]....
        /*0328*/ 	.word	0x000053d0


	//   ....[13]....
        /*032c*/ 	.word	0x00005b10


	//   ....[14]....
        /*0330*/ 	.word	0x00005b50


	//   ....[15]....
        /*0334*/ 	.word	0x00006380


	//   ....[16]....
        /*0338*/ 	.word	0x00006970


	//   ....[17]....
        /*033c*/ 	.word	0x00006f00


	//   ....[18]....
        /*0340*/ 	.word	0x000075f0


	//   ....[19]....
        /*0344*/ 	.word	0x000076b0


	//   ....[20]....
        /*0348*/ 	.word	0x00007ac0


	//   ....[21]....
        /*034c*/ 	.word	0x00007b50


	//   ....[22]....
        /*0350*/ 	.word	0x00008cc0


	//   ....[23]....
        /*0354*/ 	.word	0x00009690


	//   ....[24]....
        /*0358*/ 	.word	0x00009720


	//   ....[25]....
        /*035c*/ 	.word	0x00009a10


	//   ....[26]....
        /*0360*/ 	.word	0x00009b60


	//   ....[27]....
        /*0364*/ 	.word	0x0000ac30


	//   ....[28]....
        /*0368*/ 	.word	0x0000b0e0


	//   ....[29]....
        /*036c*/ 	.word	0x0000b640


	//   ....[30]....
        /*0370*/ 	.word	0x0000bd30


	//   ....[31]....
        /*0374*/ 	.word	0x0000be30


	//   ....[32]....
        /*0378*/ 	.word	0x0000c180


	//   ....[33]....
        /*037c*/ 	.word	0x0000c230


	//   ....[34]....
        /*0380*/ 	.word	0x0000d400


	//   ....[35]....
        /*0384*/ 	.word	0x0000d440


	//   ....[36]....
        /*0388*/ 	.word	0x0000d480


	//   ....[37]....
        /*038c*/ 	.word	0x0000d4f0


	//   ....[38]....
        /*0390*/ 	.word	0x0000d520


	//   ....[39]....
        /*0394*/ 	.word	0x0000dfa0


	//   ....[40]....
        /*0398*/ 	.word	0x0000f260


	//   ....[41]....
        /*039c*/ 	.word	0x0000f290


	//   ....[42]....
        /*03a0*/ 	.word	0x0000f2c0


	//   ....[43]....
        /*03a4*/ 	.word	0x0000f2e0


	//   ....[44]....
        /*03a8*/ 	.word	0x0000f930


	//   ....[45]....
        /*03ac*/ 	.word	0x0000f940


	//   ....[46]....
        /*03b0*/ 	.word	0x0000fb70


	//   ....[47]....
        /*03b4*/ 	.word	0x0000fb90


	//   ....[48]....
        /*03b8*/ 	.word	0x00010520


	//   ....[49]....
        /*03bc*/ 	.word	0x00010540


	//   ....[50]....
        /*03c0*/ 	.word	0x00010770


	//   ....[51]....
        /*03c4*/ 	.word	0x00010790


	//   ....[52]....
        /*03c8*/ 	.word	0x00010a50


	//   ....[53]....
        /*03cc*/ 	.word	0x00011ae0


	//   ....[54]....
        /*03d0*/ 	.word	0x00012420


	//   ....[55]....
        /*03d4*/ 	.word	0x00012430


	//   ....[56]....
        /*03d8*/ 	.word	0x000124f0


	//   ....[57]....
        /*03dc*/ 	.word	0x00012500


	//   ....[58]....
        /*03e0*/ 	.word	0x00012570


	//   ....[59]....
        /*03e4*/ 	.word	0x00012580


	//   ....[60]....
        /*03e8*/ 	.word	0x00012590


	//   ....[61]....
        /*03ec*/ 	.word	0x000125d0


	//   ....[62]....
        /*03f0*/ 	.word	0x00015d90


	//   ....[63]....
        /*03f4*/ 	.word	0x00015f80


	//   ....[64]....
        /*03f8*/ 	.word	0x00016630


	//   ....[65]....
        /*03fc*/ 	.word	0x00016790


	//   ....[66]....
        /*0400*/ 	.word	0x000167f0


	//   ....[67]....
        /*0404*/ 	.word	0x000168b0


	//   ....[68]....
        /*0408*/ 	.word	0x00016980


	//   ....[69]....
        /*040c*/ 	.word	0x000169e0


	//   ....[70]....
        /*0410*/ 	.word	0x00016ac0


	//   ....[71]....
        /*0414*/ 	.word	0x00016b20


	//   ....[72]....
        /*0418*/ 	.word	0x00016be0


	//   ....[73]....
        /*041c*/ 	.word	0x00016f00


	//   ....[74]....
        /*0420*/ 	.word	0x00017020


	//----- nvinfo : EIATTR_REG_RECONFIG
	.align		4
.L_322:
        /*0424*/ 	.byte	0x01, 0x54
	.zero		2


	//----- nvinfo : EIATTR_SYSCALL_OFFSETS
	.align		4
        /*0428*/ 	.byte	0x04, 0x46
        /*042a*/ 	.short	(.L_324 - .L_323)


	//   ....[0]....
.L_323:
        /*042c*/ 	.word	0x00003ef0


	//   ....[1]....
        /*0430*/ 	.word	0x000116f0


	//   ....[2]....
        /*0434*/ 	.word	0x00011840


	//   ....[3]....
        /*0438*/ 	.word	0x00011930


	//   ....[4]....
        /*043c*/ 	.word	0x00012060


	//----- nvinfo : EIATTR_MBARRIER_INSTR_OFFSETS
	.align		4
.L_324:
        /*0440*/ 	.byte	0x04, 0x39
        /*0442*/ 	.short	(.L_326 - .L_325)


	//   ....[0]....
.L_325:
        /*0444*/ 	.word	0x00000270
        /*0448*/ 	.word	0x000000ff
        /*044c*/ 	.word	0x00028c00
        /*0450*/ 	.short	0x0100
        /*0452*/ 	.byte	0x08
	.zero		1


	//   ....[1]....
        /*0454*/ 	.word	0x00000280
        /*0458*/ 	.word	0x000000ff
        /*045c*/ 	.word	0x00028c20
        /*0460*/ 	.short	0x0100
        /*0462*/ 	.byte	0x08
	.zero		1


	//   ....[2]....
        /*0464*/ 	.word	0x00000330
        /*0468*/ 	.word	0x000000ff
        /*046c*/ 	.word	0x00028c30
        /*0470*/ 	.short	0x0100
        /*0472*/ 	.byte	0x06
	.zero		1


	//   ....[3]....
        /*0474*/ 	.word	0x00000340
        /*0478*/ 	.word	0x000000ff
        /*047c*/ 	.word	0x00028c40
        /*0480*/ 	.short	0x0100
        /*0482*/ 	.byte	0x06
	.zero		1


	//   ....[4]....
        /*0484*/ 	.word	0x00000350
        /*0488*/ 	.word	0x000000ff
        /*048c*/ 	.word	0x00028c38
        /*0490*/ 	.short	0x0100
        /*0492*/ 	.byte	0x06
	.zero		1


	//   ....[5]....
        /*0494*/ 	.word	0x00000360
        /*0498*/ 	.word	0x000000ff
        /*049c*/ 	.word	0x00028c48
        /*04a0*/ 	.short	0x0100
        /*04a2*/ 	.byte	0x06
	.zero		1


	//   ....[6]....
        /*04a4*/ 	.word	0x00000490
        /*04a8*/ 	.word	0x000000ff
        /*04ac*/ 	.word	0x00028c50
        /*04b0*/ 	.short	0x0100
        /*04b2*/ 	.byte	0x08
	.zero		1


	//   ....[7]....
        /*04b4*/ 	.word	0x000004a0
        /*04b8*/ 	.word	0x000000ff
        /*04bc*/ 	.word	0x00028c60
        /*04c0*/ 	.short	0x0100
        /*04c2*/ 	.byte	0x08
	.zero		1


	//   ....[8]....
        /*04c4*/ 	.word	0x000004b0
        /*04c8*/ 	.word	0x000000ff
        /*04cc*/ 	.word	0x00028c58
        /*04d0*/ 	.short	0x0100
        /*04d2*/ 	.byte	0x08
	.zero		1


	//   ....[9]....
        /*04d4*/ 	.word	0x000004c0
        /*04d8*/ 	.word	0x000000ff
        /*04dc*/ 	.word	0x00028c68
        /*04e0*/ 	.short	0x0100
        /*04e2*/ 	.byte	0x08
	.zero		1


	//   ....[10]....
        /*04e4*/ 	.word	0x000005b0
        /*04e8*/ 	.word	0x000000ff
        /*04ec*/ 	.word	0x00028c70
        /*04f0*/ 	.short	0x0100
        /*04f2*/ 	.byte	0x06
	.zero		1


	//   ....[11]....
        /*04f4*/ 	.word	0x000005c0
        /*04f8*/ 	.word	0x000000ff
        /*04fc*/ 	.word	0x00028c80
        /*0500*/ 	.short	0x0100
        /*0502*/ 	.byte	0x06
	.zero		1


	//   ....[12]....
        /*0504*/ 	.word	0x000005d0
        /*0508*/ 	.word	0x000000ff
        /*050c*/ 	.word	0x00028c78
        /*0510*/ 	.short	0x0100
        /*0512*/ 	.byte	0x06
	.zero		1


	//   ....[13]....
        /*0514*/ 	.word	0x000005e0
        /*0518*/ 	.word	0x000000ff
        /*051c*/ 	.word	0x00028c88
        /*0520*/ 	.short	0x0100
        /*0522*/ 	.byte	0x06
	.zero		1


	//   ....[14]....
        /*0524*/ 	.word	0x00000710
        /*0528*/ 	.word	0x000000ff
        /*052c*/ 	.word	0x00028c90
        /*0530*/ 	.short	0x0100
        /*0532*/ 	.byte	0x08
	.zero		1


	//   ....[15]....
        /*0534*/ 	.word	0x00000720
        /*0538*/ 	.word	0x000000ff
        /*053c*/ 	.word	0x00028ca0
        /*0540*/ 	.short	0x0100
        /*0542*/ 	.byte	0x08
	.zero		1


	//   ....[16]....
        /*0544*/ 	.word	0x00000730
        /*0548*/ 	.word	0x000000ff
        /*054c*/ 	.word	0x00028c98
        /*0550*/ 	.short	0x0100
        /*0552*/ 	.byte	0x08
	.zero		1


	//   ....[17]....
        /*0554*/ 	.word	0x00000740
        /*0558*/ 	.word	0x000000ff
        /*055c*/ 	.word	0x00028ca8
        /*0560*/ 	.short	0x0100
        /*0562*/ 	.byte	0x08
	.zero		1


	//   ....[18]....
        /*0564*/ 	.word	0x00000870
        /*0568*/ 	.word	0x000000ff
        /*056c*/ 	.word	0x00028cb0
        /*0570*/ 	.short	0x0100
        /*0572*/ 	.byte	0x08
	.zero		1


	//   ....[19]....
        /*0574*/ 	.word	0x00000880
        /*0578*/ 	.word	0x000000ff
        /*057c*/ 	.word	0x00028cc0
        /*0580*/ 	.short	0x0100
        /*0582*/ 	.byte	0x08
	.zero		1


	//   ....[20]....
        /*0584*/ 	.word	0x00000890
        /*0588*/ 	.word	0x000000ff
        /*058c*/ 	.word	0x00028cb8
        /*0590*/ 	.short	0x0100
        /*0592*/ 	.byte	0x08
	.zero		1


	//   ....[21]....
        /*0594*/ 	.word	0x000008a0
        /*0598*/ 	.word	0x000000ff
        /*059c*/ 	.word	0x00028cc8
        /*05a0*/ 	.short	0x0100
        /*05a2*/ 	.byte	0x08
	.zero		1


	//   ....[22]....
        /*05a4*/ 	.word	0x00001d20
        /*05a8*/ 	.word	0x000000ff
        /*05ac*/ 	.word	0x00028c50
        /*05b0*/ 	.short	0x010a
        /*05b2*/ 	.byte	0x15
	.zero		1


	//   ....[23]....
        /*05b4*/ 	.word	0x00001ff0
        /*05b8*/ 	.word	0x00000000
        /*05bc*/ 	.word	0x00000000
        /*05c0*/ 	.short	0x0101
        /*05c2*/ 	.byte	0x3f
	.zero		1


	//   ....[24]....
        /*05c4*/ 	.word	0x00002930
        /*05c8*/ 	.word	0x000000ff
        /*05cc*/ 	.word	0x00028c50
        /*05d0*/ 	.short	0x010a
        /*05d2*/ 	.byte	0x15
	.zero		1


	//   ....[25]....
        /*05d4*/ 	.word	0x00002970
        /*05d8*/ 	.word	0x000000ff
        /*05dc*/ 	.word	0x00028c50
        /*05e0*/ 	.short	0x010a
        /*05e2*/ 	.byte	0x15
	.zero		1


	//   ....[26]....
        /*05e4*/ 	.word	0x00002b40
        /*05e8*/ 	.word	0x00000000
        /*05ec*/ 	.word	0x00000000
        /*05f0*/ 	.short	0x0101
        /*05f2*/ 	.byte	0x3f
	.zero		1


	//   ....[27]....
        /*05f4*/ 	.word	0x00003f70
        /*05f8*/ 	.word	0x000000ff
        /*05fc*/ 	.word	0x00028c00
        /*0600*/ 	.short	0x010a
        /*0602*/ 	.byte	0x2b
	.zero		1


	//   ....[28]....
        /*0604*/ 	.word	0x00003ff0
        /*0608*/ 	.word	0x00000007
        /*060c*/ 	.word	0x00028c30
        /*0610*/ 	.short	0x010a
        /*0612*/ 	.byte	0x3f
	.zero		1


	//   ....[29]....
        /*0614*/ 	.word	0x00004030
        /*0618*/ 	.word	0x00000007
        /*061c*/ 	.word	0x00028c30
        /*0620*/ 	.short	0x010a
        /*0622*/ 	.byte	0x3f
	.zero		1


	//   ....[30]....
        /*0624*/ 	.word	0x00004620
        /*0628*/ 	.word	0x00000003
        /*062c*/ 	.word	0x00000000
        /*0630*/ 	.short	0x0101
        /*0632*/ 	.byte	0x3f
	.zero		1


	//   ....[31]....
        /*0634*/ 	.word	0x000060d0
        /*0638*/ 	.word	0x00000007
        /*063c*/ 	.word	0x00028c50
        /*0640*/ 	.short	0x010a
        /*0642*/ 	.byte	0x3f
	.zero		1


	//   ....[32]....
        /*0644*/ 	.word	0x00006110
        /*0648*/ 	.word	0x00000007
        /*064c*/ 	.word	0x00028c50
        /*0650*/ 	.short	0x010a
        /*0652*/ 	.byte	0x3f
	.zero		1


	//   ....[33]....
        /*0654*/ 	.word	0x000063a0
        /*0658*/ 	.word	0x00000007
        /*065c*/ 	.word	0x00000000
        /*0660*/ 	.short	0x0101
        /*0662*/ 	.byte	0x3f
	.zero		1


	//   ....[34]....
        /*0664*/ 	.word	0x00006660
        /*0668*/ 	.word	0x000000ff
        /*066c*/ 	.word	0x00028c30
        /*0670*/ 	.short	0x010a
        /*0672*/ 	.byte	0x1c
	.zero		1


	//   ....[35]....
        /*0674*/ 	.word	0x000066a0
        /*0678*/ 	.word	0x000000ff
        /*067c*/ 	.word	0x00028c30
        /*0680*/ 	.short	0x010a
        /*0682*/ 	.byte	0x1c
	.zero		1


	//   ....[36]....
        /*0684*/ 	.word	0x00006b50
        /*0688*/ 	.word	0x0000000a
        /*068c*/ 	.word	0x00000000
        /*0690*/ 	.short	0x0101
        /*0692*/ 	.byte	0x3f
	.zero		1


	//   ....[37]....
        /*0694*/ 	.word	0x00008a10
        /*0698*/ 	.word	0x000000ff
        /*069c*/ 	.word	0x00028c50
        /*06a0*/ 	.short	0x010a
        /*06a2*/ 	.byte	0x1c
	.zero		1


	//   ....[38]....
        /*06a4*/ 	.word	0x00008a50
        /*06a8*/ 	.word	0x000000ff
        /*06ac*/ 	.word	0x00028c50
        /*06b0*/ 	.short	0x010a
        /*06b2*/ 	.byte	0x1c
	.zero		1


	//   ....[39]....
        /*06b4*/ 	.word	0x00008ce0
        /*06b8*/ 	.word	0x000000a8
        /*06bc*/ 	.word	0x00000000
        /*06c0*/ 	.short	0x0101
        /*06c2*/ 	.byte	0x3f
	.zero		1


	//   ....[40]....
        /*06c4*/ 	.word	0x000090c0
        /*06c8*/ 	.word	0x000000ff
        /*06cc*/ 	.word	0x00028c30
        /*06d0*/ 	.short	0x010a
        /*06d2*/ 	.byte	0x19
	.zero		1


	//   ....[41]....
        /*06d4*/ 	.word	0x00009100
        /*06d8*/ 	.word	0x000000ff
        /*06dc*/ 	.word	0x00028c30
        /*06e0*/ 	.short	0x010a
        /*06e2*/ 	.byte	0x19
	.zero		1


	//   ....[42]....
        /*06e4*/ 	.word	0x00009ee0
        /*06e8*/ 	.word	0x00000098
        /*06ec*/ 	.word	0x00000000
        /*06f0*/ 	.short	0x0101
        /*06f2*/ 	.byte	0x3f
	.zero		1


	//   ....[43]....
        /*06f4*/ 	.word	0x0000a9a0
        /*06f8*/ 	.word	0x000000ff
        /*06fc*/ 	.word	0x00028c50
        /*0700*/ 	.short	0x010a
        /*0702*/ 	.byte	0x19
	.zero		1


	//   ....[44]....
        /*0704*/ 	.word	0x0000a9e0
        /*0708*/ 	.word	0x000000ff
        /*070c*/ 	.word	0x00028c50
        /*0710*/ 	.short	0x010a
        /*0712*/ 	.byte	0x19
	.zero		1


	//   ....[45]....
        /*0714*/ 	.word	0x0000ac50
        /*0718*/ 	.word	0x000000ad
        /*071c*/ 	.word	0x00000000
        /*0720*/ 	.short	0x0101
        /*0722*/ 	.byte	0x3f
	.zero		1


	//   ....[46]....
        /*0724*/ 	.word	0x0000adc0
        /*0728*/ 	.word	0x000000ff
        /*072c*/ 	.word	0x00028c30
        /*0730*/ 	.short	0x010a
        /*0732*/ 	.byte	0x1b
	.zero		1


	//   ....[47]....
        /*0734*/ 	.word	0x0000ae00
        /*0738*/ 	.word	0x000000ff
        /*073c*/ 	.word	0x00028c30
        /*0740*/ 	.short	0x010a
        /*0742*/ 	.byte	0x1b
	.zero		1


	//   ....[48]....
        /*0744*/ 	.word	0x0000b280
        /*0748*/ 	.word	0x00000008
        /*074c*/ 	.word	0x00000000
        /*0750*/ 	.short	0x0101
        /*0752*/ 	.byte	0x3f
	.zero		1


	//   ....[49]....
        /*0754*/ 	.word	0x0000d150
        /*0758*/ 	.word	0x000000ff
        /*075c*/ 	.word	0x00028c50
        /*0760*/ 	.short	0x010a
        /*0762*/ 	.byte	0x1b
	.zero		1


	//   ....[50]....
        /*0764*/ 	.word	0x0000d190
        /*0768*/ 	.word	0x000000ff
        /*076c*/ 	.word	0x00028c50
        /*0770*/ 	.short	0x010a
        /*0772*/ 	.byte	0x1b
	.zero		1


	//   ....[51]....
        /*0774*/ 	.word	0x0000d420
        /*0778*/ 	.word	0x00000014
        /*077c*/ 	.word	0x00000000
        /*0780*/ 	.short	0x0101
        /*0782*/ 	.byte	0x3f
	.zero		1


	//   ....[52]....
        /*0784*/ 	.word	0x0000f8e0
        /*0788*/ 	.word	0x000000ff
        /*078c*/ 	.word	0x00000000
        /*0790*/ 	.short	0x0101
        /*0792*/ 	.byte	0x05
	.zero		1


	//   ....[53]....
        /*0794*/ 	.word	0x00011d40
        /*0798*/ 	.word	0x00000003
        /*079c*/ 	.word	0x00028c40
        /*07a0*/ 	.short	0x010a
        /*07a2*/ 	.byte	0x3f
	.zero		1


	//   ....[54]....
        /*07a4*/ 	.word	0x00012680
        /*07a8*/ 	.word	0x00000011
        /*07ac*/ 	.word	0x00028c00
        /*07b0*/ 	.short	0x0107
        /*07b2*/ 	.byte	0x3f
	.zero		1


	//   ....[55]....
        /*07b4*/ 	.word	0x00012770
        /*07b8*/ 	.word	0x00000011
        /*07bc*/ 	.word	0x00028c00
        /*07c0*/ 	.short	0x0101
        /*07c2*/ 	.byte	0x3f
	.zero		1


	//   ....[56]....
        /*07c4*/ 	.word	0x00012790
        /*07c8*/ 	.word	0x00000011
        /*07cc*/ 	.word	0x00028c20
        /*07d0*/ 	.short	0x010a
        /*07d2*/ 	.byte	0x3f
	.zero		1


	//   ....[57]....
        /*07d4*/ 	.word	0x00012870
        /*07d8*/ 	.word	0x00000000
        /*07dc*/ 	.word	0x00028c60
        /*07e0*/ 	.short	0x010a
        /*07e2*/ 	.byte	0x3f
	.zero		1


	//   ....[58]....
        /*07e4*/ 	.word	0x00013440
        /*07e8*/ 	.word	0x00000002
        /*07ec*/ 	.word	0x00028c40
        /*07f0*/ 	.short	0x010a
        /*07f2*/ 	.byte	0x3f
	.zero		1


	//   ....[59]....
        /*07f4*/ 	.word	0x00013680
        /*07f8*/ 	.word	0x00000002
        /*07fc*/ 	.word	0x00028c60
        /*0800*/ 	.short	0x010a
        /*0802*/ 	.byte	0x3f
	.zero		1


	//   ....[60]....
        /*0804*/ 	.word	0x00014220
        /*0808*/ 	.word	0x00000004
        /*080c*/ 	.word	0x00028c40
        /*0810*/ 	.short	0x010a
        /*0812*/ 	.byte	0x3f
	.zero		1


	//   ....[61]....
        /*0814*/ 	.word	0x00014460
        /*0818*/ 	.word	0x00000004
        /*081c*/ 	.word	0x00028c60
        /*0820*/ 	.short	0x010a
        /*0822*/ 	.byte	0x3f
	.zero		1


	//   ....[62]....
        /*0824*/ 	.word	0x00014f90
        /*0828*/ 	.word	0x00000004
        /*082c*/ 	.word	0x00028c40
        /*0830*/ 	.short	0x010a
        /*0832*/ 	.byte	0x3f
	.zero		1


	//   ....[63]....
        /*0834*/ 	.word	0x000151d0
        /*0838*/ 	.word	0x00000004
        /*083c*/ 	.word	0x00028c60
        /*0840*/ 	.short	0x010a
        /*0842*/ 	.byte	0x3f
	.zero		1


	//   ....[64]....
        /*0844*/ 	.word	0x00015f00
        /*0848*/ 	.word	0x00000000
        /*084c*/ 	.word	0x00028c20
        /*0850*/ 	.short	0x010a
        /*0852*/ 	.byte	0x3f
	.zero		1


	//   ....[65]....
        /*0854*/ 	.word	0x000160d0
        /*0858*/ 	.word	0x00000006
        /*085c*/ 	.word	0x00000000
        /*0860*/ 	.short	0x010a
        /*0862*/ 	.byte	0x3f
	.zero		1


	//   ....[66]....
        /*0864*/ 	.word	0x00016120
        /*0868*/ 	.word	0x00000003
        /*086c*/ 	.word	0x00000000
        /*0870*/ 	.short	0x010a
        /*0872*/ 	.byte	0x3f
	.zero		1


	//   ....[67]....
        /*0874*/ 	.word	0x00016180
        /*0878*/ 	.word	0x00000012
        /*087c*/ 	.word	0x00000000
        /*0880*/ 	.short	0x010a
        /*0882*/ 	.byte	0x3f
	.zero		1


	//   ....[68]....
        /*0884*/ 	.word	0x000161b0
        /*0888*/ 	.word	0x00000003
        /*088c*/ 	.word	0x00000000
        /*0890*/ 	.short	0x010a
        /*0892*/ 	.byte	0x3f
	.zero		1


	//   ....[69]....
        /*0894*/ 	.word	0x00016220
        /*0898*/ 	.word	0x00000003
        /*089c*/ 	.word	0x00028c50
        /*08a0*/ 	.short	0x010a
        /*08a2*/ 	.byte	0x3f
	.zero		1


	//   ....[70]....
        /*08a4*/ 	.word	0x00016280
        /*08a8*/ 	.word	0x00000003
        /*08ac*/ 	.word	0x00028c50
        /*08b0*/ 	.short	0x010a
        /*08b2*/ 	.byte	0x3f
	.zero		1


	//   ....[71]....
        /*08b4*/ 	.word	0x000162e0
        /*08b8*/ 	.word	0x00000003
        /*08bc*/ 	.word	0x00028c00
        /*08c0*/ 	.short	0x010a
        /*08c2*/ 	.byte	0x3f
	.zero		1


	//   ....[72]....
        /*08c4*/ 	.word	0x00016330
        /*08c8*/ 	.word	0x00000007
        /*08cc*/ 	.word	0x00028c30
        /*08d0*/ 	.short	0x010a
        /*08d2*/ 	.byte	0x3f
	.zero		1


	//   ....[73]....
        /*08d4*/ 	.word	0x00016380
        /*08d8*/ 	.word	0x00000007
        /*08dc*/ 	.word	0x00028c50
        /*08e0*/ 	.short	0x010a
        /*08e2*/ 	.byte	0x3f
	.zero		1


	//   ....[74]....
        /*08e4*/ 	.word	0x000163e0
        /*08e8*/ 	.word	0x0000000a
        /*08ec*/ 	.word	0x00028c30
        /*08f0*/ 	.short	0x010a
        /*08f2*/ 	.byte	0x3f
	.zero		1


	//   ....[75]....
        /*08f4*/ 	.word	0x00016430
        /*08f8*/ 	.word	0x000000a8
        /*08fc*/ 	.word	0x00028c50
        /*0900*/ 	.short	0x010a
        /*0902*/ 	.byte	0x3f
	.zero		1


	//   ....[76]....
        /*0904*/ 	.word	0x00016490
        /*0908*/ 	.word	0x00000005
        /*090c*/ 	.word	0x00028c30
        /*0910*/ 	.short	0x010a
        /*0912*/ 	.byte	0x3f
	.zero		1


	//   ....[77]....
        /*0914*/ 	.word	0x000164e0
        /*0918*/ 	.word	0x000000ad
        /*091c*/ 	.word	0x00028c50
        /*0920*/ 	.short	0x010a
        /*0922*/ 	.byte	0x3f
	.zero		1


	//   ....[78]....
        /*0924*/ 	.word	0x00016540
        /*0928*/ 	.word	0x00000006
        /*092c*/ 	.word	0x00028c30
        /*0930*/ 	.short	0x010a
        /*0932*/ 	.byte	0x3f
	.zero		1


	//   ....[79]....
        /*0934*/ 	.word	0x00016590
        /*0938*/ 	.word	0x00000014
        /*093c*/ 	.word	0x00028c50
        /*0940*/ 	.short	0x010a
        /*0942*/ 	.byte	0x3f
	.zero		1


	//   ....[80]....
        /*0944*/ 	.word	0x000166e0
        /*0948*/ 	.word	0x00000003
        /*094c*/ 	.word	0x00028c40
        /*0950*/ 	.short	0x010a
        /*0952*/ 	.byte	0x3f
	.zero		1


	//   ....[81]....
        /*0954*/ 	.word	0x00016c20
        /*0958*/ 	.word	0x00000011
        /*095c*/ 	.word	0x00028c20
        /*0960*/ 	.short	0x010a
        /*0962*/ 	.byte	0x3f
	.zero		1


	//   ....[82]....
        /*0964*/ 	.word	0x00016c70
        /*0968*/ 	.word	0x00000000
        /*096c*/ 	.word	0x00028c60
        /*0970*/ 	.short	0x010a
        /*0972*/ 	.byte	0x3f
	.zero		1


	//   ....[83]....
        /*0974*/ 	.word	0x00016cc0
        /*0978*/ 	.word	0x00000002
        /*097c*/ 	.word	0x00028c40
        /*0980*/ 	.short	0x010a
        /*0982*/ 	.byte	0x3f
	.zero		1


	//   ....[84]....
        /*0984*/ 	.word	0x00016d10
        /*0988*/ 	.word	0x00000002
        /*098c*/ 	.word	0x00028c60
        /*0990*/ 	.short	0x010a
        /*0992*/ 	.byte	0x3f
	.zero		1


	//   ....[85]....
        /*0994*/ 	.word	0x00016d60
        /*0998*/ 	.word	0x00000004
        /*099c*/ 	.word	0x00028c40
        /*09a0*/ 	.short	0x010a
        /*09a2*/ 	.byte	0x3f
	.zero		1


	//   ....[86]....
        /*09a4*/ 	.word	0x00016db0
        /*09a8*/ 	.word	0x00000004
        /*09ac*/ 	.word	0x00028c60
        /*09b0*/ 	.short	0x010a
        /*09b2*/ 	.byte	0x3f
	.zero		1


	//   ....[87]....
        /*09b4*/ 	.word	0x00016e00
        /*09b8*/ 	.word	0x00000004
        /*09bc*/ 	.word	0x00028c40
        /*09c0*/ 	.short	0x010a
        /*09c2*/ 	.byte	0x3f
	.zero		1


	//   ....[88]....
        /*09c4*/ 	.word	0x00016e50
        /*09c8*/ 	.word	0x00000004
        /*09cc*/ 	.word	0x00028c60
        /*09d0*/ 	.short	0x010a
        /*09d2*/ 	.byte	0x3f
	.zero		1


	//   ....[89]....
        /*09d4*/ 	.word	0x00016f40
        /*09d8*/ 	.word	0x00000000
        /*09dc*/ 	.word	0x00028c20
        /*09e0*/ 	.short	0x010a
        /*09e2*/ 	.byte	0x3f
	.zero		1


	//   ....[90]....
        /*09e4*/ 	.word	0x000170e0
        /*09e8*/ 	.word	0x00000006
        /*09ec*/ 	.word	0x00000000
        /*09f0*/ 	.short	0x010a
        /*09f2*/ 	.byte	0x3f
	.zero		1


	//   ....[91]....
        /*09f4*/ 	.word	0x00017130
        /*09f8*/ 	.word	0x00000003
        /*09fc*/ 	.word	0x00000000
        /*0a00*/ 	.short	0x010a
        /*0a02*/ 	.byte	0x3f
	.zero		1


	//   ....[92]....
        /*0a04*/ 	.word	0x00017180
        /*0a08*/ 	.word	0x00000012
        /*0a0c*/ 	.word	0x00000000
        /*0a10*/ 	.short	0x010a
        /*0a12*/ 	.byte	0x3f
	.zero		1


	//----- nvinfo : EIATTR_NUM_MBARRIERS
	.align		4
.L_326:
        /*0a14*/ 	.byte	0x03, 0x38
        /*0a16*/ 	.short	0x0016


	//----- nvinfo : EIATTR_EXIT_INSTR_OFFSETS
	.align		4
        /*0a18*/ 	.byte	0x04, 0x1c
        /*0a1a*/ 	.short	(.L_328 - .L_327)


	//   ....[0]....
.L_327:
        /*0a1c*/ 	.word	0x00000a00


	//   ....[1]....
        /*0a20*/ 	.word	0x000109f0


	//   ....[2]....
        /*0a24*/ 	.word	0x00016200


	//----- nvinfo : EIATTR_MAX_THREADS
	.align		4
.L_328:
        /*0a28*/ 	.byte	0x04, 0x05
        /*0a2a*/ 	.short	(.L_330 - .L_329)
.L_329:
        /*0a2c*/ 	.word	0x00000180
        /*0a30*/ 	.word	0x00000001
        /*0a34*/ 	.word	0x00000001


	//----- nvinfo : EIATTR_CRS_STACK_SIZE
	.align		4
.L_330:
        /*0a38*/ 	.byte	0x04, 0x1e
        /*0a3a*/ 	.short	(.L_332 - .L_331)
.L_331:
        /*0a3c*/ 	.word	0x00000000


	//----- nvinfo : EIATTR_CBANK_PARAM_SIZE
	.align		4
.L_332:
        /*0a40*/ 	.byte	0x03, 0x19
        /*0a42*/ 	.short	0x0af0


	//----- nvinfo : EIATTR_PARAM_CBANK
	.align		4
        /*0a44*/ 	.byte	0x04, 0x0a
        /*0a46*/ 	.short	(.L_334 - .L_333)
	.align		4
.L_333:
        /*0a48*/ 	.word	index@(.nv.constant0._ZN7cutlass13device_kernelIN5flash11enable_sm90INS1_16FlashAttnFwdSm90INS1_25CollectiveMainloopFwdSm90ILi2EN4cute5tupleIJNS5_1CILi1EEES8_S8_EEENS6_IJNS7_ILi64EEESA_SA_EEELi512ENS_10bfloat16_tEfNS_4arch4Sm90ELb0ELb1ELb1ELb0ELb0ELb0ELb0ELb0ELb0ELb1ELb0ELb0EEENS1_21CollectiveEpilogueFwdINS6_IJSA_NS7_ILi512EEESA_EEES9_SC_SE_Li256ELb0ELb1ELb0ELb0EEENS1_30DynamicPersistentTileSchedulerILi256ELi128ELb0ELb1ELb1EEEEEEEEEvNT_6ParamsE)
        /*0a4c*/ 	.short	0x0210
        /*0a4e*/ 	.short	0x0af0


	//----- nvinfo : EIATTR_SW_WAR
	.align		4
.L_334:
        /*0a50*/ 	.byte	0x04, 0x36
        /*0a52*/ 	.short	(.L_336 - .L_335)
.L_335:
        /*0a54*/ 	.word	0x00000008
.L_336:


//--------------------- .nv.info._ZN7cutlass13device_kernelIN5flash11enable_sm90INS1_16FlashAttnFwdSm90INS1_25CollectiveMainloopFwdSm90ILi2EN4cute5tupleIJNS5_1CILi1EEES8_S8_EEENS6_IJNS7_ILi64EEESA_SA_EEELi512ENS_10bfloat16_tEfNS_4arch4Sm90ELb0ELb1ELb1ELb0ELb0ELb0ELb1ELb0ELb0ELb1ELb0ELb0EEENS1_21CollectiveEpilogueFwdINS6_IJSA_NS7_ILi512EEESA_EEES9_SC_SE_Li256ELb0ELb1ELb0ELb0EEENS1_30DynamicPersistentTileSchedulerILi256ELi128ELb0ELb1ELb1EEEEEEEEEvNT_6ParamsE --------------------------
	.section	.nv.info._ZN7cutlass13device_kernelIN5flash11enable_sm90INS1_16FlashAttnFwdSm90INS1_25CollectiveMainloopFwdSm90ILi2EN4cute5tupleIJNS5_1CILi1EEES8_S8_EEENS6_IJNS7_ILi64EEESA_SA_EEELi512ENS_10bfloat16_tEfNS_4arch4Sm90ELb0ELb1ELb1ELb0ELb0ELb0ELb1ELb0ELb0ELb1ELb0ELb0EEENS1_21CollectiveEpilogueFwdINS6_IJSA_NS7_ILi512EEESA_EEES9_SC_SE_Li256ELb0ELb1ELb0ELb0EEENS1_30DynamicPersistentTileSchedulerILi256ELi128ELb0ELb1ELb1EEEEEEEEEvNT_6ParamsE,"",@"SHT_CUDA_INFO"
	.sectionflags	@""
	.align	4


	//----- nvinfo : EIATTR_CUDA_API_VERSION
	.align		4
        /*0000*/ 	.byte	0x04, 0x37
        /*0002*/ 	.short	(.L_338 - .L_337)
.L_337:
        /*0004*/ 	.word	0x00000082


	//----- nvinfo : EIATTR_KPARAM_INFO
	.align		4
.L_338:
        /*0008*/ 	.byte	0x04, 0x17
        /*000a*/ 	.short	(.L_340 - .L_339)
.L_339:
        /*000c*/ 	.word	0x00000000
        /*0010*/ 	.short	0x0000
        /*0012*/ 	.short	0x0070
        /*0014*/ 	.byte	0x00, 0xf0, 0x01, 0x2e


	//----- nvinfo : EIATTR_SPARSE_MMA_MASK
	.align		4
.L_340:
        /*0018*/ 	.byte	0x03, 0x50
        /*001a*/ 	.short	0x0000


	//----- nvinfo : EIATTR_MAXREG_COUNT
	.align		4
        /*001c*/ 	.byte	0x03, 0x1b
        /*001e*/ 	.short	0x00a8


	//----- nvinfo : EIATTR_NUM_BARRIERS
	.align		4
        /*0020*/ 	.byte	0x02, 0x4c
        /*0022*/ 	.byte	0x10
	.zero		1


	//----- nvinfo : EIATTR_EXTERNS
	.align		4
        /*0024*/ 	.byte	0x04, 0x0f
        /*0026*/ 	.short	(.L_342 - .L_341)


	//   ....[0]....
	.align		4
.L_341:
        /*0028*/ 	.word	index@(__assertfail)


	//----- nvinfo : EIATTR_ANNOTATIONS
	.align		4
.L_342:
        /*002c*/ 	.byte	0x04, 0x55
        /*002e*/ 	.short	(.L_344 - .L_343)


	//   ....[0]....
.L_343:
        /* <DEDUP_REMOVED lines=33> */


	//----- nvinfo : EIATTR_MERCURY_ISA_VERSION
	.align		4
.L_344:
        /*0230*/ 	.byte	0x03, 0x5f
        /*0232*/ 	.short	0x0101


	//----- nvinfo : EIATTR_INT_WARP_WIDE_INSTR_OFFSETS
	.align		4
        /*0234*/ 	.byte	0x04, 0x31
        /*0236*/ 	.short	(.L_346 - .L_345)


	//   ....[0]....
.L_345:
        /*0238*/ 	.word	0x00000160


	//   ....[1]....
        /*023c*/ 	.word	0x00000200


	//   ....[2]....
        /*0240*/ 	.word	0x00000210


	//   ....[3]....
        /*0244*/ 	.word	0x00000280


	//   ....[4]....
        /*0248*/ 	.word	0x0002eb80


	//   ....[5]....
        /*024c*/ 	.word	0x0002ec10


	//   ....[6]....
        /*0250*/ 	.word	0x00034280


	//   ....[7]....
        /*0254*/ 	.word	0x00034310


	//----- nvinfo : EIATTR_COOP_GROUP_MASK_REGIDS
	.align		4
.L_346:
        /*0258*/ 	.byte	0x04, 0x29
        /*025a*/ 	.short	(.L_348 - .L_347)


	//   ....[0]....
.L_347:
        /*025c*/ 	.word	0xffffffff


	//   ....[1]....
        /*0260*/ 	.word	0xffffffff


	//   ....[2]....
        /*0264*/ 	.word	0xffffffff


	//   ....[3]....
        /*0268*/ 	.word	0xffffffff


	//   ....[4]....
        /*026c*/ 	.word	0xffffffff


	//   ....[5]....
        /*0270*/ 	.word	0xffffffff


	//   ....[6]....
        /*0274*/ 	.word	0xffffffff


	//   ....[7]....
        /*0278*/ 	.word	0xffffffff


	//   ....[8]....
        /*027c*/ 	.word	0xffffffff


	//   ....[9]....
        /*0280*/ 	.word	0xffffffff


	//   ....[10]....
        /*0284*/ 	.word	0xffffffff


	//   ....[11]....
        /*0288*/ 	.word	0xffffffff


	//   ....[12]....
        /*028c*/ 	.word	0xffffffff


	//   ....[13]....
        /*0290*/ 	.word	0xffffffff


	//   ....[14]....
        /*0294*/ 	.word	0xffffffff


	//   ....[15]....
        /*0298*/ 	.word	0xffffffff


	//   ....[16]....
        /*029c*/ 	.word	0xffffffff


	//   ....[17]....
        /*02a0*/ 	.word	0xffffffff


	//   ....[18]....
        /*02a4*/ 	.word	0xffffffff


	//   ....[19]....
        /*02a8*/ 	.word	0xffffffff


	//   ....[20]....
        /*02ac*/ 	.word	0xffffffff


	//   ....[21]....
        /*02b0*/ 	.word	0xffffffff


	//   ....[22]....
        /*02b4*/ 	.word	0xffffffff


	//   ....[23]....
        /*02b8*/ 	.word	0xffffffff


	//   ....[24]....
        /*02bc*/ 	.word	0xffffffff


	//   ....[25]....
        /*02c0*/ 	.word	0xffffffff


	//   ....[26]....
        /*02c4*/ 	.word	0xffffffff


	//   ....[27]....
        /*02c8*/ 	.word	0xffffffff


	//   ....[28]....
        /*02cc*/ 	.word	0xffffffff


	//   ....[29]....
        /*02d0*/ 	.word	0xffffffff


	//   ....[30]....
        /*02d4*/ 	.word	0xffffffff


	//   ....[31]....
        /*02d8*/ 	.word	0xffffffff


	//   ....[32]....
        /*02dc*/ 	.word	0xffffffff


	//   ....[33]....
        /*02e0*/ 	.word	0xffffffff


	//   ....[34]....
        /*02e4*/ 	.word	0xffffffff


	//   ....[35]....
        /*02e8*/ 	.word	0xffffffff


	//   ....[36]....
        /*02ec*/ 	.word	0xffffffff


	//   ....[37]....
        /*02f0*/ 	.word	0xffffffff


	//   ....[38]....
        /*02f4*/ 	.word	0xffffffff


	//   ....[39]....
        /*02f8*/ 	.word	0xffffffff


	//   ....[40]....
        /*02fc*/ 	.word	0xffffffff


	//   ....[41]....
        /*0300*/ 	.word	0xffffffff


	//   ....[42]....
        /*0304*/ 	.word	0xffffffff


	//   ....[43]....
        /*0308*/ 	.word	0xffffffff


	//   ....[44]....
        /*030c*/ 	.word	0xffffffff


	//   ....[45]....
        /*0310*/ 	.word	0xffffffff


	//   ....[46]....
        /*0314*/ 	.word	0xffffffff


	//   ....[47]....
        /*0318*/ 	.word	0xffffffff


	//   ....[48]....
        /*031c*/ 	.word	0xffffffff


	//   ....[49]....
        /*0320*/ 	.word	0xffffffff


	//   ....[50]....
        /*0324*/ 	.word	0xffffffff


	//   ....[51]....
        /*0328*/ 	.word	0xffffffff


	//   ....[52]....
        /*032c*/ 	.word	0xffffffff


	//   ....[53]....
        /*0330*/ 	.word	0xffffffff


	//   ....[54]....
        /*0334*/ 	.word	0xffffffff


	//   ....[55]....
        /*0338*/ 	.word	0xffffffff


	//   ....[56]....
        /*033c*/ 	.word	0xffffffff


	//   ....[57]....
        /*0340*/ 	.word	0xffffffff


	//   ....[58]....
        /*0344*/ 	.word	0xffffffff


	//   ....[59]....
        /*0348*/ 	.word	0xffffffff


	//   ....[60]....
        /*034c*/ 	.word	0xffffffff


	//   ....[61]....
        /*0350*/ 	.word	0xffffffff


	//   ....[62]....
        /*0354*/ 	.word	0xffffffff


	//   ....[63]....
        /*0358*/ 	.word	0xffffffff


	//   ....[64]....
        /*035c*/ 	.word	0xffffffff


	//   ....[65]....
        /*0360*/ 	.word	0xffffffff


	//   ....[66]....
        /*0364*/ 	.word	0xffffffff


	//   ....[67]....
        /*0368*/ 	.word	0xffffffff


	//   ....[68]....
        /*036c*/ 	.word	0x0500000f


	//   ....[69]....
        /*0370*/ 	.word	0x0500000f


	//   ....[70]....
        /*0374*/ 	.word	0x0500000f


	//   ....[71]....
        /*0378*/ 	.word	0x0500000f


	//   ....[72]....
        /*037c*/ 	.word	0x0500000f


	//   ....[73]....
        /*0380*/ 	.word	0x0500000f


	//   ....[74]....
        /*0384*/ 	.word	0x0500000f


	//   ....[75]....
        /*0388*/ 	.word	0x0500000f


	//   ....[76]....
        /*038c*/ 	.word	0x0500000f


	//   ....[77]....
        /*0390*/ 	.word	0x0500000f


	//   ....[78]....
        /*0394*/ 	.word	0x0500000f


	//   ....[79]....
        /*0398*/ 	.word	0x0500000f


	//   ....[80]....
        /*039c*/ 	.word	0x0500000f


	//   ....[81]....
        /*03a0*/ 	.word	0x0500000f


	//   ....[82]....
        /*03a4*/ 	.word	0x0500000f


	//   ....[83]....
        /*03a8*/ 	.word	0x0500000f


	//   ....[84]....
        /*03ac*/ 	.word	0x0500000f


	//   ....[85]....
        /*03b0*/ 	.word	0x0500000f


	//   ....[86]....
        /*03b4*/ 	.word	0x0500000f


	//   ....[87]....
        /*03b8*/ 	.word	0xffffffff


	//   ....[88]....
        /*03bc*/ 	.word	0xffffffff


	//   ....[89]....
        /*03c0*/ 	.word	0xffffffff


	//   ....[90]....
        /*03c4*/ 	.word	0xffffffff


	//   ....[91]....
        /*03c8*/ 	.word	0xffffffff


	//   ....[92]....
        /*03cc*/ 	.word	0xffffffff


	//   ....[93]....
        /*03d0*/ 	.word	0xffffffff


	//   ....[94]....
        /*03d4*/ 	.word	0xffffffff


	//----- nvinfo : EIATTR_COOP_GROUP_INSTR_OFFSETS
	.align		4
.L_348:
        /*03d8*/ 	.byte	0x04, 0x28
        /*03da*/ 	.short	(.L_350 - .L_349)


	//   ....[0]....
.L_349:
        /*03dc*/ 	.word	0x00000070


	//   ....[1]....
        /*03e0*/ 	.word	0x00000170


	//   ....[2]....
        /*03e4*/ 	.word	0x00000220


	//   ....[3]....
        /*03e8*/ 	.word	0x000003c0


	//   ....[4]....
        /*03ec*/ 	.word	0x00000520


	//   ....[5]....
        /*03f0*/ 	.word	0x00000640


	//   ....[6]....
        /*03f4*/ 	.word	0x000007a0


	//   ....[7]....
        /*03f8*/ 	.word	0x00002520


	//   ....[8]....
        /*03fc*/ 	.word	0x0000a050


	//   ....[9]....
        /*0400*/ 	.word	0x0000c710


	//   ....[10]....
        /*0404*/ 	.word	0x0000da00


	//   ....[11]....
        /*0408*/ 	.word	0x0000df10


	//   ....[12]....
        /*040c*/ 	.word	0x0000ea30


	//   ....[13]....
        /*0410*/ 	.word	0x0000eac0


	//   ....[14]....
        /*0414*/ 	.word	0x0000ebb0


	//   ....[15]....
        /*0418*/ 	.word	0x0000ebd0


	//   ....[16]....
        /*041c*/ 	.word	0x00015990


	//   ....[17]....
        /*0420*/ 	.word	0x000172c0


	//   ....[18]....
        /*0424*/ 	.word	0x00018670


	//   ....[19]....
        /*0428*/ 	.word	0x000187f0


	//   ....[20]....
        /*042c*/ 	.word	0x00018920


	//   ....[21]....
        /*0430*/ 	.word	0x00018940


	//   ....[22]....
        /*0434*/ 	.word	0x0001f690


	//   ....[23]....
        /*0438*/ 	.word	0x00020cd0


	//   ....[24]....
        /*043c*/ 	.word	0x00021fb0


	//   ....[25]....
        /*0440*/ 	.word	0x000227b0


	//   ....[26]....
        /*0444*/ 	.word	0x00023020


	//   ....[27]....
        /*0448*/ 	.word	0x000230b0


	//   ....[28]....
        /*044c*/ 	.word	0x00023170


	//   ....[29]....
        /*0450*/ 	.word	0x00023190


	//   ....[30]....
        /*0454*/ 	.word	0x00029f60


	//   ....[31]....
        /*0458*/ 	.word	0x0002a0a0


	//   ....[32]....
        /*045c*/ 	.word	0x0002a0c0


	//   ....[33]....
        /*0460*/ 	.word	0x0002a100


	//   ....[34]....
        /*0464*/ 	.word	0x0002a120


	//   ....[35]....
        /*0468*/ 	.word	0x0002bba0


	//   ....[36]....
        /*046c*/ 	.word	0x0002c7d0


	//   ....[37]....
        /*0470*/ 	.word	0x0002c800


	//   ....[38]....
        /*0474*/ 	.word	0x0002c840


	//   ....[39]....
        /*0478*/ 	.word	0x0002c850


	//   ....[40]....
        /*047c*/ 	.word	0x0002ce80


	//   ....[41]....
        /*0480*/ 	.word	0x0002ceb0


	//   ....[42]....
        /*0484*/ 	.word	0x0002d100


	//   ....[43]....
        /*0488*/ 	.word	0x0002d120


	//   ....[44]....
        /*048c*/ 	.word	0x0002dac0


	//   ....[45]....
        /*0490*/ 	.word	0x0002db00


	//   ....[46]....
        /*0494*/ 	.word	0x0002dd50


	//   ....[47]....
        /*0498*/ 	.word	0x0002dd70


	//   ....[48]....
        /*049c*/ 	.word	0x0002e060


	//   ....[49]....
        /*04a0*/ 	.word	0x0002f180


	//   ....[50]....
        /*04a4*/ 	.word	0x0002fac0


	//   ....[51]....
        /*04a8*/ 	.word	0x0002faf0


	//   ....[52]....
        /*04ac*/ 	.word	0x0002fbf0


	//   ....[53]....
        /*04b0*/ 	.word	0x0002fc00


	//   ....[54]....
        /*04b4*/ 	.word	0x0002fc80


	//   ....[55]....
        /*04b8*/ 	.word	0x0002fc90


	//   ....[56]....
        /*04bc*/ 	.word	0x0002fca0


	//   ....[57]....
        /*04c0*/ 	.word	0x0002fcb0


	//   ....[58]....
        /*04c4*/ 	.word	0x000306a0


	//   ....[59]....
        /*04c8*/ 	.word	0x000306e0


	//   ....[60]....
        /*04cc*/ 	.word	0x00030700


	//   ....[61]....
        /*04d0*/ 	.word	0x00030840


	//   ....[62]....
        /*04d4*/ 	.word	0x00030a00


	//   ....[63]....
        /*04d8*/ 	.word	0x00030a10


	//   ....[64]....
        /*04dc*/ 	.word	0x00030b60


	//   ....[65]....
        /*04e0*/ 	.word	0x00030b70


	//   ....[66]....
        /*04e4*/ 	.word	0x00034460


	//   ....[67]....
        /*04e8*/ 	.word	0x00034650


	//   ....[68]....
        /*04ec*/ 	.word	0x00034b00


	//   ....[69]....
        /*04f0*/ 	.word	0x00034c60


	//   ....[70]....
        /*04f4*/ 	.word	0x00034ce0


	//   ....[71]....
        /*04f8*/ 	.word	0x00034d90


	//   ....[72]....
        /*04fc*/ 	.word	0x00034e80


	//   ....[73]....
        /*0500*/ 	.word	0x00034ee0


	//   ....[74]....
        /*0504*/ 	.word	0x00034fd0


	//   ....[75]....
        /*0508*/ 	.word	0x00035030


	//   ....[76]....
        /*050c*/ 	.word	0x000350d0


	//   ....[77]....
        /*0510*/ 	.word	0x000351b0


	//   ....[78]....
        /*0514*/ 	.word	0x00035260


	//   ....[79]....
        /*0518*/ 	.word	0x00035540


	//   ....[80]....
        /*051c*/ 	.word	0x00035590


	//   ....[81]....
        /*0520*/ 	.word	0x000356d0


	//   ....[82]....
        /*0524*/ 	.word	0x000357e0


	//   ....[83]....
        /*0528*/ 	.word	0x00035a10


	//   ....[84]....
        /*052c*/ 	.word	0x00035a60


	//   ....[85]....
        /*0530*/ 	.word	0x00035d80


	//   ....[86]....
        /*0534*/ 	.word	0x00035ea0


	//   ....[87]....
        /*0538*/ 	.word	0x00037da0


	//   ....[88]....
        /*053c*/ 	.word	0x00039570


	//   ....[89]....
        /*0540*/ 	.word	0x00039ba0


	//   ....[90]....
        /*0544*/ 	.word	0x0003a8d0


	//   ....[91]....
        /*0548*/ 	.word	0x0003a920


	//   ....[92]....
        /*054c*/ 	.word	0x0003a940


	//   ....[93]....
        /*0550*/ 	.word	0x0003a950


	//   ....[94]....
        /*0554*/ 	.word	0x000455a0


	//----- nvinfo : EIATTR_REG_RECONFIG
	.align		4
.L_350:
        /*0558*/ 	.byte	0x01, 0x54
	.zero		2


	//----- nvinfo : EIATTR_SYSCALL_OFFSETS
	.align		4
        /*055c*/ 	.byte	0x04, 0x46
        /*055e*/ 	.short	(.L_352 - .L_351)


	//   ....[0]....
.L_351:
        /*0560*/ 	.word	0x0000a5a0


	//   ....[1]....
        /*0564*/ 	.word	0x0002ed80


	//   ....[2]....
        /*0568*/ 	.word	0x0002eed0


	//   ....[3]....
        /*056c*/ 	.word	0x0002efc0


	//   ....[4]....
        /*0570*/ 	.word	0x0002f720


	//   ....[5]....
        /*0574*/ 	.word	0x00030000


	//----- nvinfo : EIATTR_MBARRIER_INSTR_OFFSETS
	.align		4
.L_352:
        /*0578*/ 	.byte	0x04, 0x39
        /*057a*/ 	.short	(.L_354 - .L_353)


	//   ....[0]....
.L_353:
        /*057c*/ 	.word	0x000002a0
        /*0580*/ 	.word	0x000000ff
        /*0584*/ 	.word	0x00038800
        /*0588*/ 	.short	0x0100
        /*058a*/ 	.byte	0x08
	.zero		1


	//   ....[1]....
        /*058c*/ 	.word	0x000002b0
        /*0590*/ 	.word	0x000000ff
        /*0594*/ 	.word	0x00038810
        /*0598*/ 	.short	0x0100
        /*059a*/ 	.byte	0x08
	.zero		1


	//   ....[2]....
        /*059c*/ 	.word	0x000002c0
        /*05a0*/ 	.word	0x000000ff
        /*05a4*/ 	.word	0x00038820
        /*05a8*/ 	.short	0x0100
        /*05aa*/ 	.byte	0x08
	.zero		1


	//   ....[3]....
        /*05ac*/ 	.word	0x00000370
        /*05b0*/ 	.word	0x000000ff
        /*05b4*/ 	.word	0x00038830
        /*05b8*/ 	.short	0x0100
        /*05ba*/ 	.byte	0x06
	.zero		1


	//   ....[4]....
        /*05bc*/ 	.word	0x00000380
        /*05c0*/ 	.word	0x000000ff
        /*05c4*/ 	.word	0x00038840
        /*05c8*/ 	.short	0x0100
        /*05ca*/ 	.byte	0x06
	.zero		1


	//   ....[5]....
        /*05cc*/ 	.word	0x00000390
        /*05d0*/ 	.word	0x000000ff
        /*05d4*/ 	.word	0x00038838
        /*05d8*/ 	.short	0x0100
        /*05da*/ 	.byte	0x06
	.zero		1


	//   ....[6]....
        /*05dc*/ 	.word	0x000003a0
        /*05e0*/ 	.word	0x000000ff
        /*05e4*/ 	.word	0x00038848
        /*05e8*/ 	.short	0x0100
        /*05ea*/ 	.byte	0x06
	.zero		1


	//   ....[7]....
        /*05ec*/ 	.word	0x000004d0
        /*05f0*/ 	.word	0x000000ff
        /*05f4*/ 	.word	0x00038850
        /*05f8*/ 	.short	0x0100
        /*05fa*/ 	.byte	0x08
	.zero		1


	//   ....[8]....
        /*05fc*/ 	.word	0x000004e0
        /*0600*/ 	.word	0x000000ff
        /*0604*/ 	.word	0x00038860
        /*0608*/ 	.short	0x0100
        /*060a*/ 	.byte	0x08
	.zero		1


	//   ....[9]....
        /*060c*/ 	.word	0x000004f0
        /*0610*/ 	.word	0x000000ff
        /*0614*/ 	.word	0x00038858
        /*0618*/ 	.short	0x0100
        /*061a*/ 	.byte	0x08
	.zero		1


	//   ....[10]....
        /*061c*/ 	.word	0x00000500
        /*0620*/ 	.word	0x000000ff
        /*0624*/ 	.word	0x00038868
        /*0628*/ 	.short	0x0100
        /*062a*/ 	.byte	0x08
	.zero		1


	//   ....[11]....
        /*062c*/ 	.word	0x000005f0
        /*0630*/ 	.word	0x000000ff
        /*0634*/ 	.word	0x00038870
        /*0638*/ 	.short	0x0100
        /*063a*/ 	.byte	0x06
	.zero		1


	//   ....[12]....
        /*063c*/ 	.word	0x00000600
        /*0640*/ 	.word	0x000000ff
        /*0644*/ 	.word	0x00038880
        /*0648*/ 	.short	0x0100
        /*064a*/ 	.byte	0x06
	.zero		1


	//   ....[13]....
        /*064c*/ 	.word	0x00000610
        /*0650*/ 	.word	0x000000ff
        /*0654*/ 	.word	0x00038878
        /*0658*/ 	.short	0x0100
        /*065a*/ 	.byte	0x06
	.zero		1


	//   ....[14]....
        /*065c*/ 	.word	0x00000620
        /*0660*/ 	.word	0x000000ff
        /*0664*/ 	.word	0x00038888
        /*0668*/ 	.short	0x0100
        /*066a*/ 	.byte	0x06
	.zero		1


	//   ....[15]....
        /*066c*/ 	.word	0x00000750
        /*0670*/ 	.word	0x000000ff
        /*0674*/ 	.word	0x00038890
        /*0678*/ 	.short	0x0100
        /*067a*/ 	.byte	0x08
	.zero		1


	//   ....[16]....
        /*067c*/ 	.word	0x00000760
        /*0680*/ 	.word	0x000000ff
        /*0684*/ 	.word	0x000388a0
        /*0688*/ 	.short	0x0100
        /*068a*/ 	.byte	0x08
	.zero		1


	//   ....[17]....
        /*068c*/ 	.word	0x00000770
        /*0690*/ 	.word	0x000000ff
        /*0694*/ 	.word	0x00038898
        /*0698*/ 	.short	0x0100
        /*069a*/ 	.byte	0x08
	.zero		1


	//   ....[18]....
        /*069c*/ 	.word	0x00000780
        /*06a0*/ 	.word	0x000000ff
        /*06a4*/ 	.word	0x000388a8
        /*06a8*/ 	.short	0x0100
        /*06aa*/ 	.byte	0x08
	.zero		1


	//   ....[19]....
        /*06ac*/ 	.word	0x000008c0
        /*06b0*/ 	.word	0x000000ff
        /*06b4*/ 	.word	0x000388b0
        /*06b8*/ 	.short	0x0100
        /*06ba*/ 	.byte	0x08
	.zero		1


	//   ....[20]....
        /*06bc*/ 	.word	0x000008d0
        /*06c0*/ 	.word	0x000000ff
        /*06c4*/ 	.word	0x000388c0
        /*06c8*/ 	.short	0x0100
        /*06ca*/ 	.byte	0x08
	.zero		1


	//   ....[21]....
        /*06cc*/ 	.word	0x000008e0
        /*06d0*/ 	.word	0x000000ff
        /*06d4*/ 	.word	0x000388b8
        /*06d8*/ 	.short	0x0100
        /*06da*/ 	.byte	0x08
	.zero		1


	//   ....[22]....
        /*06dc*/ 	.word	0x000008f0
        /*06e0*/ 	.word	0x000000ff
        /*06e4*/ 	.word	0x000388c8
        /*06e8*/ 	.short	0x0100
        /*06ea*/ 	.byte	0x08
	.zero		1


	//   ....[23]....
        /*06ec*/ 	.word	0x000048e0
        /*06f0*/ 	.word	0x00000000
        /*06f4*/ 	.word	0x00000000
        /*06f8*/ 	.short	0x0101
        /*06fa*/ 	.byte	0x3f
	.zero		1


	//   ....[24]....
        /*06fc*/ 	.word	0x000086a0
        /*0700*/ 	.word	0x00000000
        /*0704*/ 	.word	0x00000000
        /*0708*/ 	.short	0x0101
        /*070a*/ 	.byte	0x3f
	.zero		1


	//   ....[25]....
        /*070c*/ 	.word	0x0000ab10
        /*0710*/ 	.word	0x000000ff
        /*0714*/ 	.word	0x00038800
        /*0718*/ 	.short	0x010a
        /*071a*/ 	.byte	0x27
	.zero		1


	//   ....[26]....
        /*071c*/ 	.word	0x0000b330
        /*0720*/ 	.word	0x00000009
        /*0724*/ 	.word	0x00000000
        /*0728*/ 	.short	0x010a
        /*072a*/ 	.byte	0x3f
	.zero		1


	//   ....[27]....
        /*072c*/ 	.word	0x0000b430
        /*0730*/ 	.word	0x00000005
        /*0734*/ 	.word	0x00000000
        /*0738*/ 	.short	0x010a
        /*073a*/ 	.byte	0x3f
	.zero		1


	//   ....[28]....
        /*073c*/ 	.word	0x0000b870
        /*0740*/ 	.word	0x00000014
        /*0744*/ 	.word	0x00000000
        /*0748*/ 	.short	0x010a
        /*074a*/ 	.byte	0x3f
	.zero		1


	//   ....[29]....
        /*074c*/ 	.word	0x0000b970
        /*0750*/ 	.word	0x00000008
        /*0754*/ 	.word	0x00000000
        /*0758*/ 	.short	0x010a
        /*075a*/ 	.byte	0x3f
	.zero		1


	//   ....[30]....
        /*075c*/ 	.word	0x0000d6b0
        /*0760*/ 	.word	0x00000014
        /*0764*/ 	.word	0x00000000
        /*0768*/ 	.short	0x0101
        /*076a*/ 	.byte	0x3f
	.zero		1


	//   ....[31]....
        /*076c*/ 	.word	0x00015a10
        /*0770*/ 	.word	0x00000005
        /*0774*/ 	.word	0x00000000
        /*0778*/ 	.short	0x0101
        /*077a*/ 	.byte	0x3f
	.zero		1


	//   ....[32]....
        /*077c*/ 	.word	0x00015e90
        /*0780*/ 	.word	0x00000009
        /*0784*/ 	.word	0x00000000
        /*0788*/ 	.short	0x010a
        /*078a*/ 	.byte	0x3f
	.zero		1


	//   ....[33]....
        /*078c*/ 	.word	0x00015f90
        /*0790*/ 	.word	0x00000008
        /*0794*/ 	.word	0x00000000
        /*0798*/ 	.short	0x010a
        /*079a*/ 	.byte	0x3f
	.zero		1


	//   ....[34]....
        /*079c*/ 	.word	0x000163f0
        /*07a0*/ 	.word	0x00000014
        /*07a4*/ 	.word	0x00000000
        /*07a8*/ 	.short	0x010a
        /*07aa*/ 	.byte	0x3f
	.zero		1


	//   ....[35]....
        /*07ac*/ 	.word	0x000164f0
        /*07b0*/ 	.word	0x00000008
        /*07b4*/ 	.word	0x00000000
        /*07b8*/ 	.short	0x010a
        /*07ba*/ 	.byte	0x3f
	.zero		1


	//   ....[36]....
        /*07bc*/ 	.word	0x00018230
        /*07c0*/ 	.word	0x00000014
        /*07c4*/ 	.word	0x00000000
        /*07c8*/ 	.short	0x0101
        /*07ca*/ 	.byte	0x3f
	.zero		1


	//   ....[37]....
        /*07cc*/ 	.word	0x0001f710
        /*07d0*/ 	.word	0x00000005
        /*07d4*/ 	.word	0x00000000
        /*07d8*/ 	.short	0x0101
        /*07da*/ 	.byte	0x3f
	.zero		1


	//   ....[38]....
        /*07dc*/ 	.word	0x0001f8f0
        /*07e0*/ 	.word	0x00000007
        /*07e4*/ 	.word	0x00000000
        /*07e8*/ 	.short	0x010a
        /*07ea*/ 	.byte	0x3f
	.zero		1


	//   ....[39]....
        /*07ec*/ 	.word	0x0001f9f0
        /*07f0*/ 	.word	0x00000006
        /*07f4*/ 	.word	0x00000000
        /*07f8*/ 	.short	0x010a
        /*07fa*/ 	.byte	0x3f
	.zero		1


	//   ....[40]....
        /*07fc*/ 	.word	0x0001fe30
        /*0800*/ 	.word	0x0000000e
        /*0804*/ 	.word	0x00000000
        /*0808*/ 	.short	0x010a
        /*080a*/ 	.byte	0x3f
	.zero		1


	//   ....[41]....
        /*080c*/ 	.word	0x0001ff30
        /*0810*/ 	.word	0x00000006
        /*0814*/ 	.word	0x00000000
        /*0818*/ 	.short	0x010a
        /*081a*/ 	.byte	0x3f
	.zero		1


	//   ....[42]....
        /*081c*/ 	.word	0x00021c70
        /*0820*/ 	.word	0x0000000e
        /*0824*/ 	.word	0x00000000
        /*0828*/ 	.short	0x0101
        /*082a*/ 	.byte	0x3f
	.zero		1


	//   ....[43]....
        /*082c*/ 	.word	0x00029fe0
        /*0830*/ 	.word	0x00000006
        /*0834*/ 	.word	0x00000000
        /*0838*/ 	.short	0x0101
        /*083a*/ 	.byte	0x3f
	.zero		1


	//   ....[44]....
        /*083c*/ 	.word	0x0002cea0
        /*0840*/ 	.word	0x000000ff
        /*0844*/ 	.word	0x00000000
        /*0848*/ 	.short	0x0101
        /*084a*/ 	.byte	0x05
	.zero		1


	//   ....[45]....
        /*084c*/ 	.word	0x0002f3b0
        /*0850*/ 	.word	0x00000000
        /*0854*/ 	.word	0x00038840
        /*0858*/ 	.short	0x010a
        /*085a*/ 	.byte	0x3f
	.zero		1


	//   ....[46]....
        /*085c*/ 	.word	0x0002fdd0
        /*0860*/ 	.word	0x00000011
        /*0864*/ 	.word	0x00038800
        /*0868*/ 	.short	0x0107
        /*086a*/ 	.byte	0x3f
	.zero		1


	//   ....[47]....
        /*086c*/ 	.word	0x0002fe70
        /*0870*/ 	.word	0x00000011
        /*0874*/ 	.word	0x00038800
        /*0878*/ 	.short	0x0101
        /*087a*/ 	.byte	0x3f
	.zero		1


	//   ....[48]....
        /*087c*/ 	.word	0x00030d90
        /*0880*/ 	.word	0x00000011
        /*0884*/ 	.word	0x00038810
        /*0888*/ 	.short	0x0107
        /*088a*/ 	.byte	0x3f
	.zero		1


	//   ....[49]....
        /*088c*/ 	.word	0x00030e90
        /*0890*/ 	.word	0x00000011
        /*0894*/ 	.word	0x00038810
        /*0898*/ 	.short	0x0101
        /*089a*/ 	.byte	0x3f
	.zero		1


	//   ....[50]....
        /*089c*/ 	.word	0x00030eb0
        /*08a0*/ 	.word	0x00000011
        /*08a4*/ 	.word	0x00038820
        /*08a8*/ 	.short	0x010a
        /*08aa*/ 	.byte	0x3f
	.zero		1


	//   ....[51]....
        /*08ac*/ 	.word	0x00030f80
        /*08b0*/ 	.word	0x00000000
        /*08b4*/ 	.word	0x00038860
        /*08b8*/ 	.short	0x010a
        /*08ba*/ 	.byte	0x3f
	.zero		1


	//   ....[52]....
        /*08bc*/ 	.word	0x00031b60
        /*08c0*/ 	.word	0x00000003
        /*08c4*/ 	.word	0x00038840
        /*08c8*/ 	.short	0x010a
        /*08ca*/ 	.byte	0x3f
	.zero		1


	//   ....[53]....
        /*08cc*/ 	.word	0x00031d80
        /*08d0*/ 	.word	0x00000003
        /*08d4*/ 	.word	0x00038860
        /*08d8*/ 	.short	0x010a
        /*08da*/ 	.byte	0x3f
	.zero		1


	//   ....[54]....
        /*08dc*/ 	.word	0x00032930
        /*08e0*/ 	.word	0x00000004
        /*08e4*/ 	.word	0x00038840
        /*08e8*/ 	.short	0x010a
        /*08ea*/ 	.byte	0x3f
	.zero		1


	//   ....[55]....
        /*08ec*/ 	.word	0x00032b50
        /*08f0*/ 	.word	0x00000004
        /*08f4*/ 	.word	0x00038860
        /*08f8*/ 	.short	0x010a
        /*08fa*/ 	.byte	0x3f
	.zero		1


	//   ....[56]....
        /*08fc*/ 	.word	0x00033690
        /*0900*/ 	.word	0x00000004
        /*0904*/ 	.word	0x00038840
        /*0908*/ 	.short	0x010a
        /*090a*/ 	.byte	0x3f
	.zero		1


	//   ....[57]....
        /*090c*/ 	.word	0x000338b0
        /*0910*/ 	.word	0x00000004
        /*0914*/ 	.word	0x00038860
        /*0918*/ 	.short	0x010a
        /*091a*/ 	.byte	0x3f
	.zero		1


	//   ....[58]....
        /*091c*/ 	.word	0x000345d0
        /*0920*/ 	.word	0x00000009
        /*0924*/ 	.word	0x00038820
        /*0928*/ 	.short	0x010a
        /*092a*/ 	.byte	0x3f
	.zero		1


	//   ....[59]....
        /*092c*/ 	.word	0x00034750
        /*0930*/ 	.word	0x00000005
        /*0934*/ 	.word	0x00000000
        /*0938*/ 	.short	0x010a
        /*093a*/ 	.byte	0x3f
	.zero		1


	//   ....[60]....
        /*093c*/ 	.word	0x000347a0
        /*0940*/ 	.word	0x00000007
        /*0944*/ 	.word	0x00000000
        /*0948*/ 	.short	0x010a
        /*094a*/ 	.byte	0x3f
	.zero		1


	//   ....[61]....
        /*094c*/ 	.word	0x000347e0
        /*0950*/ 	.word	0x00000013
        /*0954*/ 	.word	0x00000000
        /*0958*/ 	.short	0x010a
        /*095a*/ 	.byte	0x3f
	.zero		1


	//   ....[62]....
        /*095c*/ 	.word	0x00034810
        /*0960*/ 	.word	0x00000003
        /*0964*/ 	.word	0x00000000
        /*0968*/ 	.short	0x010a
        /*096a*/ 	.byte	0x3f
	.zero		1


	//   ....[63]....
        /*096c*/ 	.word	0x00034880
        /*0970*/ 	.word	0x00000005
        /*0974*/ 	.word	0x00038800
        /*0978*/ 	.short	0x010a
        /*097a*/ 	.byte	0x3f
	.zero		1


	//   ....[64]....
        /*097c*/ 	.word	0x000348d0
        /*0980*/ 	.word	0x00000005
        /*0984*/ 	.word	0x00000000
        /*0988*/ 	.short	0x010a
        /*098a*/ 	.byte	0x3f
	.zero		1


	//   ....[65]....
        /*098c*/ 	.word	0x00034920
        /*0990*/ 	.word	0x00000008
        /*0994*/ 	.word	0x00000000
        /*0998*/ 	.short	0x010a
        /*099a*/ 	.byte	0x3f
	.zero		1


	//   ....[66]....
        /*099c*/ 	.word	0x00034970
        /*09a0*/ 	.word	0x00000008
        /*09a4*/ 	.word	0x00000000
        /*09a8*/ 	.short	0x010a
        /*09aa*/ 	.byte	0x3f
	.zero		1


	//   ....[67]....
        /*09ac*/ 	.word	0x000349c0
        /*09b0*/ 	.word	0x00000008
        /*09b4*/ 	.word	0x00000000
        /*09b8*/ 	.short	0x010a
        /*09ba*/ 	.byte	0x3f
	.zero		1


	//   ....[68]....
        /*09bc*/ 	.word	0x00034a10
        /*09c0*/ 	.word	0x00000006
        /*09c4*/ 	.word	0x00000000
        /*09c8*/ 	.short	0x010a
        /*09ca*/ 	.byte	0x3f
	.zero		1


	//   ....[69]....
        /*09cc*/ 	.word	0x00034a60
        /*09d0*/ 	.word	0x00000006
        /*09d4*/ 	.word	0x00000000
        /*09d8*/ 	.short	0x010a
        /*09da*/ 	.byte	0x3f
	.zero		1


	//   ....[70]....
        /*09dc*/ 	.word	0x00034bb0
        /*09e0*/ 	.word	0x00000000
        /*09e4*/ 	.word	0x00038840
        /*09e8*/ 	.short	0x010a
        /*09ea*/ 	.byte	0x3f
	.zero		1


	//   ....[71]....
        /*09ec*/ 	.word	0x00035aa0
        /*09f0*/ 	.word	0x00000011
        /*09f4*/ 	.word	0x00038820
        /*09f8*/ 	.short	0x010a
        /*09fa*/ 	.byte	0x3f
	.zero		1


	//   ....[72]....
        /*09fc*/ 	.word	0x00035af0
        /*0a00*/ 	.word	0x00000000
        /*0a04*/ 	.word	0x00038860
        /*0a08*/ 	.short	0x010a
        /*0a0a*/ 	.byte	0x3f
	.zero		1


	//   ....[73]....
        /*0a0c*/ 	.word	0x00035b40
        /*0a10*/ 	.word	0x00000003
        /*0a14*/ 	.word	0x00038840
        /*0a18*/ 	.short	0x010a
        /*0a1a*/ 	.byte	0x3f
	.zero		1


	//   ....[74]....
        /*0a1c*/ 	.word	0x00035b90
        /*0a20*/ 	.word	0x00000003
        /*0a24*/ 	.word	0x00038860
        /*0a28*/ 	.short	0x010a
        /*0a2a*/ 	.byte	0x3f
	.zero		1


	//   ....[75]....
        /*0a2c*/ 	.word	0x00035be0
        /*0a30*/ 	.word	0x00000004
        /*0a34*/ 	.word	0x00038840
        /*0a38*/ 	.short	0x010a
        /*0a3a*/ 	.byte	0x3f
	.zero		1


	//   ....[76]....
        /*0a3c*/ 	.word	0x00035c30
        /*0a40*/ 	.word	0x00000004
        /*0a44*/ 	.word	0x00038860
        /*0a48*/ 	.short	0x010a
        /*0a4a*/ 	.byte	0x3f
	.zero		1


	//   ....[77]....
        /*0a4c*/ 	.word	0x00035c80
        /*0a50*/ 	.word	0x00000004
        /*0a54*/ 	.word	0x00038840
        /*0a58*/ 	.short	0x010a
        /*0a5a*/ 	.byte	0x3f
	.zero		1


	//   ....[78]....
        /*0a5c*/ 	.word	0x00035cd0
        /*0a60*/ 	.word	0x00000004
        /*0a64*/ 	.word	0x00038860
        /*0a68*/ 	.short	0x010a
        /*0a6a*/ 	.byte	0x3f
	.zero		1


	//   ....[79]....
        /*0a6c*/ 	.word	0x00035dc0
        /*0a70*/ 	.word	0x00000009
        /*0a74*/ 	.word	0x00038820
        /*0a78*/ 	.short	0x010a
        /*0a7a*/ 	.byte	0x3f
	.zero		1


	//   ....[80]....
        /*0a7c*/ 	.word	0x00035f60
        /*0a80*/ 	.word	0x00000005
        /*0a84*/ 	.word	0x00000000
        /*0a88*/ 	.short	0x010a
        /*0a8a*/ 	.byte	0x3f
	.zero		1


	//   ....[81]....
        /*0a8c*/ 	.word	0x00035fb0
        /*0a90*/ 	.word	0x00000007
        /*0a94*/ 	.word	0x00000000
        /*0a98*/ 	.short	0x010a
        /*0a9a*/ 	.byte	0x3f
	.zero		1


	//   ....[82]....
        /*0a9c*/ 	.word	0x00036000
        /*0aa0*/ 	.word	0x00000013
        /*0aa4*/ 	.word	0x00000000
        /*0aa8*/ 	.short	0x010a
        /*0aaa*/ 	.byte	0x3f
	.zero		1


	//   ....[83]....
        /*0aac*/ 	.word	0x00036200
        /*0ab0*/ 	.word	0x00000009
        /*0ab4*/ 	.word	0x00000000
        /*0ab8*/ 	.short	0x010a
        /*0aba*/ 	.byte	0x3f
	.zero		1


	//   ....[84]....
        /*0abc*/ 	.word	0x00036340
        /*0ac0*/ 	.word	0x0000000d
        /*0ac4*/ 	.word	0x00000000
        /*0ac8*/ 	.short	0x010a
        /*0aca*/ 	.byte	0x3f
	.zero		1


	//   ....[85]....
        /*0acc*/ 	.word	0x000368e0
        /*0ad0*/ 	.word	0x0000000e
        /*0ad4*/ 	.word	0x00038810
        /*0ad8*/ 	.short	0x010a
        /*0ada*/ 	.byte	0x3f
	.zero		1


	//   ....[86]....
        /*0adc*/ 	.word	0x00036a60
        /*0ae0*/ 	.word	0x0000000d
        /*0ae4*/ 	.word	0x00000000
        /*0ae8*/ 	.short	0x010a
        /*0aea*/ 	.byte	0x3f
	.zero		1


	//   ....[87]....
        /*0aec*/ 	.word	0x00036ba0
        /*0af0*/ 	.word	0x00000038
        /*0af4*/ 	.word	0x00000000
        /*0af8*/ 	.short	0x010a
        /*0afa*/ 	.byte	0x3f
	.zero		1


	//   ....[88]....
        /*0afc*/ 	.word	0x00039010
        /*0b00*/ 	.word	0x0000000d
        /*0b04*/ 	.word	0x00000000
        /*0b08*/ 	.short	0x0101
        /*0b0a*/ 	.byte	0x3f
	.zero		1


	//   ....[89]....
        /*0b0c*/ 	.word	0x00045680
        /*0b10*/ 	.word	0x00000004
        /*0b14*/ 	.word	0x00000000
        /*0b18*/ 	.short	0x0101
        /*0b1a*/ 	.byte	0x3f
	.zero		1


	//   ....[90]....
        /*0b1c*/ 	.word	0x000456b0
        /*0b20*/ 	.word	0x0000000d
        /*0b24*/ 	.word	0x00000000
        /*0b28*/ 	.short	0x010a
        /*0b2a*/ 	.byte	0x3f
	.zero		1


	//   ....[91]....
        /*0b2c*/ 	.word	0x00045700
        /*0b30*/ 	.word	0x0000000e
        /*0b34*/ 	.word	0x00038810
        /*0b38*/ 	.short	0x010a
        /*0b3a*/ 	.byte	0x3f
	.zero		1


	//   ....[92]....
        /*0b3c*/ 	.word	0x00045750
        /*0b40*/ 	.word	0x00000038
        /*0b44*/ 	.word	0x00000000
        /*0b48*/ 	.short	0x010a
        /*0b4a*/ 	.byte	0x3f
	.zero		1


	//----- nvinfo : EIATTR_NUM_MBARRIERS
	.align		4
.L_354:
        /*0b4c*/ 	.byte	0x03, 0x38
        /*0b4e*/ 	.short	0x0017


	//----- nvinfo : EIATTR_EXIT_INSTR_OFFSETS
	.align		4
        /*0b50*/ 	.byte	0x04, 0x1c
        /*0b52*/ 	.short	(.L_356 - .L_355)


	//   ....[0]....
.L_355:
        /*0b54*/ 	.word	0x00000b10


	//   ....[1]....
        /*0b58*/ 	.word	0x0002dfe0


	//   ....[2]....
        /*0b5c*/ 	.word	0x00034860


	//----- nvinfo : EIATTR_MAX_THREADS
	.align		4
.L_356:
        /*0b60*/ 	.byte	0x04, 0x05
        /*0b62*/ 	.short	(.L_358 - .L_357)
.L_357:
        /*0b64*/ 	.word	0x00000180
        /*0b68*/ 	.word	0x00000001
        /*0b6c*/ 	.word	0x00000001


	//----- nvinfo : EIATTR_CRS_STACK_SIZE
	.align		4
.L_358:
        /*0b70*/ 	.byte	0x04, 0x1e
        /*0b72*/ 	.short	(.L_360 - .L_359)
.L_359:
        /*0b74*/ 	.word	0x00000000


	//----- nvinfo : EIATTR_CBANK_PARAM_SIZE
	.align		4
.L_360:
        /*0b78*/ 	.byte	0x03, 0x19
        /*0b7a*/ 	.short	0x0bf0


	//----- nvinfo : EIATTR_PARAM_CBANK
	.align		4
        /*0b7c*/ 	.byte	0x04, 0x0a
        /*0b7e*/ 	.short	(.L_362 - .L_361)
	.align		4
.L_361:
        /*0b80*/ 	.word	index@(.nv.constant0._ZN7cutlass13device_kernelIN5flash11enable_sm90INS1_16FlashAttnFwdSm90INS1_25CollectiveMainloopFwdSm90ILi2EN4cute5tupleIJNS5_1CILi1EEES8_S8_EEENS6_IJNS7_ILi64EEESA_SA_EEELi512ENS_10bfloat16_tEfNS_4arch4Sm90ELb0ELb1ELb1ELb0ELb0ELb0ELb1ELb0ELb0ELb1ELb0ELb0EEENS1_21CollectiveEpilogueFwdINS6_IJSA_NS7_ILi512EEESA_EEES9_SC_SE_Li256ELb0ELb1ELb0ELb0EEENS1_30DynamicPersistentTileSchedulerILi256ELi128ELb0ELb1ELb1EEEEEEEEEvNT_6ParamsE)
        /*0b84*/ 	.short	0x0210
        /*0b86*/ 	.short	0x0bf0


	//----- nvinfo : EIATTR_SW_WAR
	.align		4
.L_362:
        /*0b88*/ 	.byte	0x04, 0x36
        /*0b8a*/ 	.short	(.L_364 - .L_363)
.L_363:
        /*0b8c*/ 	.word	0x00000008
.L_364:


//--------------------- .nv.info._ZN7cutlass13device_kernelIN5flash11enable_sm90INS1_16FlashAttnFwdSm90INS1_25CollectiveMainloopFwdSm90ILi2EN4cute5tupleIJNS5_1CILi1EEES8_S8_EEENS6_IJNS7_ILi64EEESA_SA_EEELi512ENS_10bfloat16_tEfNS_4arch4Sm90ELb0ELb1ELb1ELb1ELb0ELb0ELb0ELb0ELb0ELb1ELb0ELb0EEENS1_21CollectiveEpilogueFwdINS6_IJSA_NS7_ILi512EEESA_EEES9_SC_SE_Li256ELb1ELb1ELb0ELb0EEENS1_36VarlenDynamicPersistentTileSchedulerILi64ELi64ELi256ELi128ELb0ELb1ELb1ELb1ELb0ELb1EEEEEEEEEvNT_6ParamsE --------------------------
	.section	.nv.info._ZN7cutlass13device_kernelIN5flash11enable_sm90INS1_16FlashAttnFwdSm90INS1_25CollectiveMainloopFwdSm90ILi2EN4cute5tupleIJNS5_1CILi1EEES8_S8_EEENS6_IJNS7_ILi64EEESA_SA_EEELi512ENS_10bfloat16_tEfNS_4arch4Sm90ELb0ELb1ELb1ELb1ELb0ELb0ELb0ELb0ELb0ELb1ELb0ELb0EEENS1_21CollectiveEpilogueFwdINS6_IJSA_NS7_ILi512EEESA_EEES9_SC_SE_Li256ELb1ELb1ELb0ELb0EEENS1_36VarlenDynamicPersistentTileSchedulerILi64ELi64ELi256ELi128ELb0ELb1ELb1ELb1ELb0ELb1EEEEEEEEEvNT_6ParamsE,"",@"SHT_CUDA_INFO"
	.sectionflags	@""
	.align	4


	//----- nvinfo : EIATTR_CUDA_API_VERSION
	.align		4
        /*0000*/ 	.byte	0x04, 0x37
        /*0002*/ 	.short	(.L_366 - .L_365)
.L_365:
        /*0004*/ 	.word	0x00000082


	//----- nvinfo : EIATTR_KPARAM_INFO
	.align		4
.L_366:
        /*0008*/ 	.byte	0x04, 0x17
        /*000a*/ 	.short	(.L_368 - .L_367)
.L_367:
        /*000c*/ 	.word	0x00000000
        /*0010*/ 	.short	0x0000
        /*0012*/ 	.short	0x0070
        /*0014*/ 	.byte	0x00, 0xf0, 0x01, 0x2a


	//----- nvinfo : EIATTR_SPARSE_MMA_MASK
	.align		4
.L_368:
        /*0018*/ 	.byte	0x03, 0x50
        /*001a*/ 	.short	0x0000


	//----- nvinfo : EIATTR_MAXREG_COUNT
	.align		4
        /*001c*/ 	.byte	0x03, 0x1b
        /*001e*/ 	.short	0x00a8


	//----- nvinfo : EIATTR_NUM_BARRIERS
	.align		4
        /*0020*/ 	.byte	0x02, 0x4c
        /*0022*/ 	.byte	0x10
	.zero		1


	//----- nvinfo : EIATTR_EXTERNS
	.align		4
        /*0024*/ 	.byte	0x04, 0x0f
        /*0026*/ 	.short	(.L_370 - .L_369)


	//   ....[0]....
	.align		4
.L_369:
        /*0028*/ 	.word	index@(__assertfail)


	//----- nvinfo : EIATTR_ANNOTATIONS
	.align		4
.L_370:
        /*002c*/ 	.byte	0x04, 0x55
        /*002e*/ 	.short	(.L_372 - .L_371)


	//   ....[0]....
.L_371:
        /* <DEDUP_REMOVED lines=55> */


	//----- nvinfo : EIATTR_MERCURY_ISA_VERSION
	.align		4
.L_372:
        /*0390*/ 	.byte	0x03, 0x5f
        /*0392*/ 	.short	0x0101


	//----- nvinfo : EIATTR_UNUSED_LOAD_BYTE_OFFSET
	.align		4
        /*0394*/ 	.byte	0x04, 0x44
        /*0396*/ 	.short	(.L_374 - .L_373)


	//   ....[0]....
.L_373:
        /*0398*/ 	.word	0x00000a10
        /*039c*/ 	.word	0x0000fff0


	//   ....[1]....
        /*03a0*/ 	.word	0x0000de80
        /*03a4*/ 	.word	0x0000fff0


	//----- nvinfo : EIATTR_INT_WARP_WIDE_INSTR_OFFSETS
	.align		4
.L_374:
        /*03a8*/ 	.byte	0x04, 0x31
        /*03aa*/ 	.short	(.L_376 - .L_375)


	//   ....[0]....
.L_375:
        /*03ac*/ 	.word	0x00000130


	//   ....[1]....
        /*03b0*/ 	.word	0x00000170


	//   ....[2]....
        /*03b4*/ 	.word	0x000001e0


	//   ....[3]....
        /*03b8*/ 	.word	0x000123e0


	//   ....[4]....
        /*03bc*/ 	.word	0x00012470


	//   ....[5]....
        /*03c0*/ 	.word	0x00016ea0


	//   ....[6]....
        /*03c4*/ 	.word	0x00016f30


	//----- nvinfo : EIATTR_COOP_GROUP_MASK_REGIDS
	.align		4
.L_376:
        /*03c8*/ 	.byte	0x04, 0x29
        /*03ca*/ 	.short	(.L_378 - .L_377)


	//   ....[0]....
.L_377:
        /*03cc*/ 	.word	0xffffffff


	//   ....[1]....
        /*03d0*/ 	.word	0xffffffff


	//   ....[2]....
        /*03d4*/ 	.word	0xffffffff


	//   ....[3]....
        /*03d8*/ 	.word	0xffffffff


	//   ....[4]....
        /*03dc*/ 	.word	0xffffffff


	//   ....[5]....
        /*03e0*/ 	.word	0xffffffff


	//   ....[6]....
        /*03e4*/ 	.word	0xffffffff


	//   ....[7]....
        /*03e8*/ 	.word	0xffffffff


	//   ....[8]....
        /*03ec*/ 	.word	0xffffffff


	//   ....[9]....
        /*03f0*/ 	.word	0xffffffff


	//   ....[10]....
        /*03f4*/ 	.word	0xffffffff


	//   ....[11]....
        /*03f8*/ 	.word	0xffffffff


	//   ....[12]....
        /*03fc*/ 	.word	0xffffffff


	//   ....[13]....
        /*0400*/ 	.word	0xffffffff


	//   ....[14]....
        /*0404*/ 	.word	0xffffffff


	//   ....[15]....
        /*0408*/ 	.word	0xffffffff


	//   ....[16]....
        /*040c*/ 	.word	0xffffffff


	//   ....[17]....
        /*0410*/ 	.word	0xffffffff


	//   ....[18]....
        /*0414*/ 	.word	0xffffffff


	//   ....[19]....
        /*0418*/ 	.word	0xffffffff


	//   ....[20]....
        /*041c*/ 	.word	0xffffffff


	//   ....[21]....
        /*0420*/ 	.word	0xffffffff


	//   ....[22]....
        /*0424*/ 	.word	0xffffffff


	//   ....[23]....
        /*0428*/ 	.word	0xffffffff


	//   ....[24]....
        /*042c*/ 	.word	0xffffffff


	//   ....[25]....
        /*0430*/ 	.word	0xffffffff


	//   ....[26]....
        /*0434*/ 	.word	0xffffffff


	//   ....[27]....
        /*0438*/ 	.word	0xffffffff


	//   ....[28]....
        /*043c*/ 	.word	0xffffffff


	//   ....[29]....
        /*0440*/ 	.word	0xffffffff


	//   ....[30]....
        /*0444*/ 	.word	0xffffffff


	//   ....[31]....
        /*0448*/ 	.word	0xffffffff


	//   ....[32]....
        /*044c*/ 	.word	0xffffffff


	//   ....[33]....
        /*0450*/ 	.word	0xffffffff


	//   ....[34]....
        /*0454*/ 	.word	0xffffffff


	//   ....[35]....
        /*0458*/ 	.word	0xffffffff


	//   ....[36]....
        /*045c*/ 	.word	0xffffffff


	//   ....[37]....
        /*0460*/ 	.word	0xffffffff


	//   ....[38]....
        /*0464*/ 	.word	0xffffffff


	//   ....[39]....
        /*0468*/ 	.word	0xffffffff


	//   ....[40]....
        /*046c*/ 	.word	0xffffffff


	//   ....[41]....
        /*0470*/ 	.word	0xffffffff


	//   ....[42]....
        /*0474*/ 	.word	0xffffffff


	//   ....[43]....
        /*0478*/ 	.word	0xffffffff


	//   ....[44]....
        /*047c*/ 	.word	0xffffffff


	//   ....[45]....
        /*0480*/ 	.word	0xffffffff


	//   ....[46]....
        /*0484*/ 	.word	0xffffffff


	//   ....[47]....
        /*0488*/ 	.word	0xffffffff


	//   ....[48]....
        /*048c*/ 	.word	0xffffffff


	//   ....[49]....
        /*0490*/ 	.word	0xffffffff


	//   ....[50]....
        /*0494*/ 	.word	0xffffffff


	//   ....[51]....
        /*0498*/ 	.word	0xffffffff


	//   ....[52]....
        /*049c*/ 	.word	0xffffffff


	//   ....[53]....
        /*04a0*/ 	.word	0xffffffff


	//   ....[54]....
        /*04a4*/ 	.word	0xffffffff


	//   ....[55]....
        /*04a8*/ 	.word	0xffffffff


	//   ....[56]....
        /*04ac*/ 	.word	0xffffffff


	//   ....[57]....
        /*04b0*/ 	.word	0xffffffff


	//   ....[58]....
        /*04b4*/ 	.word	0xffffffff


	//   ....[59]....
        /*04b8*/ 	.word	0xffffffff


	//   ....[60]....
        /*04bc*/ 	.word	0xffffffff


	//   ....[61]....
        /*04c0*/ 	.word	0xffffffff


	//   ....[62]....
        /*04c4*/ 	.word	0xffffffff


	//   ....[63]....
        /*04c8*/ 	.word	0xffffffff


	//   ....[64]....
        /*04cc*/ 	.word	0xffffffff


	//   ....[65]....
        /*04d0*/ 	.word	0xffffffff


	//   ....[66]....
        /*04d4*/ 	.word	0xffffffff


	//   ....[67]....
        /*04d8*/ 	.word	0xffffffff


	//   ....[68]....
        /*04dc*/ 	.word	0xffffffff


	//   ....[69]....
        /*04e0*/ 	.word	0xffffffff


	//   ....[70]....
        /*04e4*/ 	.word	0xffffffff


	//   ....[71]....
        /*04e8*/ 	.word	0xffffffff


	//   ....[72]....
        /*04ec*/ 	.word	0xffffffff


	//   ....[73]....
        /*04f0*/ 	.word	0xffffffff


	//   ....[74]....
        /*04f4*/ 	.word	0xffffffff


	//   ....[75]....
        /*04f8*/ 	.word	0xffffffff


	//   ....[76]....
        /*04fc*/ 	.word	0xffffffff


	//   ....[77]....
        /*0500*/ 	.word	0xffffffff


	//   ....[78]....
        /*0504*/ 	.word	0xffffffff


	//   ....[79]....
        /*0508*/ 	.word	0xffffffff


	//   ....[80]....
        /*050c*/ 	.word	0xffffffff


	//   ....[81]....
        /*0510*/ 	.word	0xffffffff


	//   ....[82]....
        /*0514*/ 	.word	0xffffffff


	//   ....[83]....
        /*0518*/ 	.word	0xffffffff


	//   ....[84]....
        /*051c*/ 	.word	0xffffffff


	//   ....[85]....
        /*0520*/ 	.word	0xffffffff


	//   ....[86]....
        /*0524*/ 	.word	0xffffffff


	//   ....[87]....
        /*0528*/ 	.word	0xffffffff


	//   ....[88]....
        /*052c*/ 	.word	0xffffffff


	//   ....[89]....
        /*0530*/ 	.word	0xffffffff


	//   ....[90]....
        /*0534*/ 	.word	0xffffffff


	//   ....[91]....
        /*0538*/ 	.word	0xffffffff


	//   ....[92]....
        /*053c*/ 	.word	0xffffffff


	//   ....[93]....
        /*0540*/ 	.word	0xffffffff


	//   ....[94]....
        /*0544*/ 	.word	0xffffffff


	//   ....[95]....
        /*0548*/ 	.word	0x0500000f


	//   ....[96]....
        /*054c*/ 	.word	0x0500000f


	//   ....[97]....
        /*0550*/ 	.word	0x0500000f


	//   ....[98]....
        /*0554*/ 	.word	0x0500000f


	//   ....[99]....
        /*0558*/ 	.word	0x0500000f


	//   ....[100]....
        /*055c*/ 	.word	0x0500000f


	//   ....[101]....
        /*0560*/ 	.word	0x0500000f


	//   ....[102]....
        /*0564*/ 	.word	0x0500000f


	//   ....[103]....
        /*0568*/ 	.word	0x0500000f


	//   ....[104]....
        /*056c*/ 	.word	0x0500000f


	//   ....[105]....
        /*0570*/ 	.word	0x0500000f


	//   ....[106]....
        /*0574*/ 	.word	0x0500000f


	//   ....[107]....
        /*0578*/ 	.word	0x0500000f


	//   ....[108]....
        /*057c*/ 	.word	0x0500000f


	//   ....[109]....
        /*0580*/ 	.word	0x0500000f


	//   ....[110]....
        /*0584*/ 	.word	0x0500000f


	//   ....[111]....
        /*0588*/ 	.word	0x0500000f


	//   ....[112]....
        /*058c*/ 	.word	0x0500000f


	//   ....[113]....
        /*0590*/ 	.word	0x0500000f


	//   ....[114]....
        /*0594*/ 	.word	0x0500000f


	//   ....[115]....
        /*0598*/ 	.word	0x0500000f


	//   ....[116]....
        /*059c*/ 	.word	0x0500000f


	//   ....[117]....
        /*05a0*/ 	.word	0x0500000f


	//   ....[118]....
        /*05a4*/ 	.word	0x0500000f


	//   ....[119]....
        /*05a8*/ 	.word	0x0500000f


	//   ....[120]....
        /*05ac*/ 	.word	0x0500000f


	//   ....[121]....
        /*05b0*/ 	.word	0x0500000f


	//----- nvinfo : EIATTR_COOP_GROUP_INSTR_OFFSETS
	.align		4
.L_378:
        /*05b4*/ 	.byte	0x04, 0x28
        /*05b6*/ 	.short	(.L_380 - .L_379)


	//   ....[0]....
.L_379:
        /*05b8*/ 	.word	0x00000060


	//   ....[1]....
        /*05bc*/ 	.word	0x00000140


	//   ....[2]....
        /*05c0*/ 	.word	0x00000190


	//   ....[3]....
        /*05c4*/ 	.word	0x00000380


	//   ....[4]....
        /*05c8*/ 	.word	0x000004e0


	//   ....[5]....
        /*05cc*/ 	.word	0x00000600


	//   ....[6]....
        /*05d0*/ 	.word	0x00000760


	//   ....[7]....
        /*05d4*/ 	.word	0x00001da0


	//   ....[8]....
        /*05d8*/ 	.word	0x00003e90


	//   ....[9]....
        /*05dc*/ 	.word	0x000044e0


	//   ....[10]....
        /*05e0*/ 	.word	0x00005060


	//   ....[11]....
        /*05e4*/ 	.word	0x00005680


	//   ....[12]....
        /*05e8*/ 	.word	0x00005700


	//   ....[13]....
        /*05ec*/ 	.word	0x00005970


	//   ....[14]....
        /*05f0*/ 	.word	0x000059e0


	//   ....[15]....
        /*05f4*/ 	.word	0x00006320


	//   ....[16]....
        /*05f8*/ 	.word	0x000068e0


	//   ....[17]....
        /*05fc*/ 	.word	0x00006e60


	//   ....[18]....
        /*0600*/ 	.word	0x00007550


	//   ....[19]....
        /*0604*/ 	.word	0x00007650


	//   ....[20]....
        /*0608*/ 	.word	0x00007a60


	//   ....[21]....
        /*060c*/ 	.word	0x00007c30


	//   ....[22]....
        /*0610*/ 	.word	0x00008c20


	//   ....[23]....
        /*0614*/ 	.word	0x00009600


	//   ....[24]....
        /*0618*/ 	.word	0x00009690


	//   ....[25]....
        /*061c*/ 	.word	0x00009980


	//   ....[26]....
        /*0620*/ 	.word	0x00009ad0


	//   ....[27]....
        /*0624*/ 	.word	0x0000aba0


	//   ....[28]....
        /*0628*/ 	.word	0x0000b040


	//   ....[29]....
        /*062c*/ 	.word	0x0000b5f0


	//   ....[30]....
        /*0630*/ 	.word	0x0000bc70


	//   ....[31]....
        /*0634*/ 	.word	0x0000bd40


	//   ....[32]....
        /*0638*/ 	.word	0x0000c0f0


	//   ....[33]....
        /*063c*/ 	.word	0x0000c1d0


	//   ....[34]....
        /*0640*/ 	.word	0x0000d340


	//   ....[35]....
        /*0644*/ 	.word	0x0000d380


	//   ....[36]....
        /*0648*/ 	.word	0x0000d3b0


	//   ....[37]....
        /*064c*/ 	.word	0x0000d420


	//   ....[38]....
        /*0650*/ 	.word	0x0000d450


	//   ....[39]....
        /*0654*/ 	.word	0x0000eda0


	//   ....[40]....
        /*0658*/ 	.word	0x0000f3e0


	//   ....[41]....
        /*065c*/ 	.word	0x0000f410


	//   ....[42]....
        /*0660*/ 	.word	0x0000f430


	//   ....[43]....
        /*0664*/ 	.word	0x0000f450


	//   ....[44]....
        /*0668*/ 	.word	0x0000fae0


	//   ....[45]....
        /*066c*/ 	.word	0x0000faf0


	//   ....[46]....
        /*0670*/ 	.word	0x0000fd20


	//   ....[47]....
        /*0674*/ 	.word	0x0000fd40


	//   ....[48]....
        /*0678*/ 	.word	0x000108e0


	//   ....[49]....
        /*067c*/ 	.word	0x00010910


	//   ....[50]....
        /*0680*/ 	.word	0x00010b50


	//   ....[51]....
        /*0684*/ 	.word	0x00010b70


	//   ....[52]....
        /*0688*/ 	.word	0x00010e30


	//   ....[53]....
        /*068c*/ 	.word	0x00011000


	//   ....[54]....
        /*0690*/ 	.word	0x00011030


	//   ....[55]....
        /*0694*/ 	.word	0x00011060


	//   ....[56]....
        /*0698*/ 	.word	0x00011090


	//   ....[57]....
        /*069c*/ 	.word	0x000110c0


	//   ....[58]....
        /*06a0*/ 	.word	0x000110f0


	//   ....[59]....
        /*06a4*/ 	.word	0x00011260


	//   ....[60]....
        /*06a8*/ 	.word	0x00011290


	//   ....[61]....
        /*06ac*/ 	.word	0x000112c0


	//   ....[62]....
        /*06b0*/ 	.word	0x000112f0


	//   ....[63]....
        /*06b4*/ 	.word	0x00011320


	//   ....[64]....
        /*06b8*/ 	.word	0x00011350


	//   ....[65]....
        /*06bc*/ 	.word	0x000113f0


	//   ....[66]....
        /*06c0*/ 	.word	0x00011450


	//   ....[67]....
        /*06c4*/ 	.word	0x000114e0


	//   ....[68]....
        /*06c8*/ 	.word	0x000129a0


	//   ....[69]....
        /*06cc*/ 	.word	0x000134d0


	//   ....[70]....
        /*06d0*/ 	.word	0x000134f0


	//   ....[71]....
        /*06d4*/ 	.word	0x000135a0


	//   ....[72]....
        /*06d8*/ 	.word	0x000135b0


	//   ....[73]....
        /*06dc*/ 	.word	0x00013630


	//   ....[74]....
        /*06e0*/ 	.word	0x00013640


	//   ....[75]....
        /*06e4*/ 	.word	0x00013650


	//   ....[76]....
        /*06e8*/ 	.word	0x00013660


	//   ....[77]....
        /*06ec*/ 	.word	0x00017130


	//   ....[78]....
        /*06f0*/ 	.word	0x00017160


	//   ....[79]....
        /*06f4*/ 	.word	0x000171a0


	//   ....[80]....
        /*06f8*/ 	.word	0x000171d0


	//   ....[81]....
        /*06fc*/ 	.word	0x00017200


	//   ....[82]....
        /*0700*/ 	.word	0x00017230


	//   ....[83]....
        /*0704*/ 	.word	0x00017260


	//   ....[84]....
        /*0708*/ 	.word	0x00017290


	//   ....[85]....
        /*070c*/ 	.word	0x00017410


	//   ....[86]....
        /*0710*/ 	.word	0x00017440


	//   ....[87]....
        /*0714*/ 	.word	0x00017470


	//   ....[88]....
        /*0718*/ 	.word	0x000174a0


	//   ....[89]....
        /*071c*/ 	.word	0x000174d0


	//   ....[90]....
        /*0720*/ 	.word	0x00017500


	//   ....[91]....
        /*0724*/ 	.word	0x000175c0


	//   ....[92]....
        /*0728*/ 	.word	0x000175e0


	//   ....[93]....
        /*072c*/ 	.word	0x00017650


	//   ....[94]....
        /*0730*/ 	.word	0x00017d10


	//   ....[95]....
        /*0734*/ 	.word	0x00018420


	//   ....[96]....
        /*0738*/ 	.word	0x000185e0


	//   ....[97]....
        /*073c*/ 	.word	0x00018630


	//   ....[98]....
        /*0740*/ 	.word	0x00018690


	//   ....[99]....
        /*0744*/ 	.word	0x00018780


	//   ....[100]....
        /*0748*/ 	.word	0x000187e0


	//   ....[101]....
        /*074c*/ 	.word	0x000188d0


	//   ....[102]....
        /*0750*/ 	.word	0x00018930


	//   ....[103]....
        /*0754*/ 	.word	0x00018a00


	//   ....[104]....
        /*0758*/ 	.word	0x00018d30


	//   ....[105]....
        /*075c*/ 	.word	0x00018dd0


	//   ....[106]....
        /*0760*/ 	.word	0x00018ef0


	//   ....[107]....
        /*0764*/ 	.word	0x00018f60


	//   ....[108]....
        /*0768*/ 	.word	0x00018fd0


	//   ....[109]....
        /*076c*/ 	.word	0x00019040


	//   ....[110]....
        /*0770*/ 	.word	0x000190b0


	//   ....[111]....
        /*0774*/ 	.word	0x00019130


	//   ....[112]....
        /*0778*/ 	.word	0x000191c0


	//   ....[113]....
        /*077c*/ 	.word	0x00019250


	//   ....[114]....
        /*0780*/ 	.word	0x000192c0


	//   ....[115]....
        /*0784*/ 	.word	0x00019330


	//   ....[116]....
        /*0788*/ 	.word	0x000193a0


	//   ....[117]....
        /*078c*/ 	.word	0x00019420


	//   ....[118]....
        /*0790*/ 	.word	0x00019490


	//   ....[119]....
        /*0794*/ 	.word	0x00019530


	//   ....[120]....
        /*0798*/ 	.word	0x000195c0


	//   ....[121]....
        /*079c*/ 	.word	0x000196f0


	//----- nvinfo : EIATTR_REG_RECONFIG
	.align		4
.L_380:
        /*07a0*/ 	.byte	0x01, 0x54
	.zero		2


	//----- nvinfo : EIATTR_SYSCALL_OFFSETS
	.align		4
        /*07a4*/ 	.byte	0x04, 0x46
        /*07a6*/ 	.short	(.L_382 - .L_381)


	//   ....[0]....
.L_381:
        /*07a8*/ 	.word	0x00004060


	//   ....[1]....
        /*07ac*/ 	.word	0x000125e0


	//   ....[2]....
        /*07b0*/ 	.word	0x00012730


	//   ....[3]....
        /*07b4*/ 	.word	0x00012820


	//   ....[4]....
        /*07b8*/ 	.word	0x00013090


	//----- nvinfo : EIATTR_MBARRIER_INSTR_OFFSETS
	.align		4
.L_382:
        /*07bc*/ 	.byte	0x04, 0x39
        /*07be*/ 	.short	(.L_384 - .L_383)


	//   ....[0]....
.L_383:
        /*07c0*/ 	.word	0x00000270
        /*07c4*/ 	.word	0x000000ff
        /*07c8*/ 	.word	0x00028c00
        /*07cc*/ 	.short	0x0100
        /*07ce*/ 	.byte	0x08
	.zero		1


	//   ....[1]....
        /*07d0*/ 	.word	0x00000280
        /*07d4*/ 	.word	0x000000ff
        /*07d8*/ 	.word	0x00028c20
        /*07dc*/ 	.short	0x0100
        /*07de*/ 	.byte	0x08
	.zero		1


	//   ....[2]....
        /*07e0*/ 	.word	0x00000330
        /*07e4*/ 	.word	0x000000ff
        /*07e8*/ 	.word	0x00028c30
        /*07ec*/ 	.short	0x0100
        /*07ee*/ 	.byte	0x06
	.zero		1


	//   ....[3]....
        /*07f0*/ 	.word	0x00000340
        /*07f4*/ 	.word	0x000000ff
        /*07f8*/ 	.word	0x00028c40
        /*07fc*/ 	.short	0x0100
        /*07fe*/ 	.byte	0x06
	.zero		1


	//   ....[4]....
        /*0800*/ 	.word	0x00000350
        /*0804*/ 	.word	0x000000ff
        /*0808*/ 	.word	0x00028c38
        /*080c*/ 	.short	0x0100
        /*080e*/ 	.byte	0x06
	.zero		1


	//   ....[5]....
        /*0810*/ 	.word	0x00000360
        /*0814*/ 	.word	0x000000ff
        /*0818*/ 	.word	0x00028c48
        /*081c*/ 	.short	0x0100
        /*081e*/ 	.byte	0x06
	.zero		1


	//   ....[6]....
        /*0820*/ 	.word	0x00000490
        /*0824*/ 	.word	0x000000ff
        /*0828*/ 	.word	0x00028c50
        /*082c*/ 	.short	0x0100
        /*082e*/ 	.byte	0x08
	.zero		1


	//   ....[7]....
        /*0830*/ 	.word	0x000004a0
        /*0834*/ 	.word	0x000000ff
        /*0838*/ 	.word	0x00028c60
        /*083c*/ 	.short	0x0100
        /*083e*/ 	.byte	0x08
	.zero		1


	//   ....[8]....
        /*0840*/ 	.word	0x000004b0
        /*0844*/ 	.word	0x000000ff
        /*0848*/ 	.word	0x00028c58
        /*084c*/ 	.short	0x0100
        /*084e*/ 	.byte	0x08
	.zero		1


	//   ....[9]....
        /*0850*/ 	.word	0x000004c0
        /*0854*/ 	.word	0x000000ff
        /*0858*/ 	.word	0x00028c68
        /*085c*/ 	.short	0x0100
        /*085e*/ 	.byte	0x08
	.zero		1


	//   ....[10]....
        /*0860*/ 	.word	0x000005b0
        /*0864*/ 	.word	0x000000ff
        /*0868*/ 	.word	0x00028c70
        /*086c*/ 	.short	0x0100
        /*086e*/ 	.byte	0x06
	.zero		1


	//   ....[11]....
        /*0870*/ 	.word	0x000005c0
        /*0874*/ 	.word	0x000000ff
        /*0878*/ 	.word	0x00028c80
        /*087c*/ 	.short	0x0100
        /*087e*/ 	.byte	0x06
	.zero		1


	//   ....[12]....
        /*0880*/ 	.word	0x000005d0
        /*0884*/ 	.word	0x000000ff
        /*0888*/ 	.word	0x00028c78
        /*088c*/ 	.short	0x0100
        /*088e*/ 	.byte	0x06
	.zero		1


	//   ....[13]....
        /*0890*/ 	.word	0x000005e0
        /*0894*/ 	.word	0x000000ff
        /*0898*/ 	.word	0x00028c88
        /*089c*/ 	.short	0x0100
        /*089e*/ 	.byte	0x06
	.zero		1


	//   ....[14]....
        /*08a0*/ 	.word	0x00000710
        /*08a4*/ 	.word	0x000000ff
        /*08a8*/ 	.word	0x00028c90
        /*08ac*/ 	.short	0x0100
        /*08ae*/ 	.byte	0x08
	.zero		1


	//   ....[15]....
        /*08b0*/ 	.word	0x00000720
        /*08b4*/ 	.word	0x000000ff
        /*08b8*/ 	.word	0x00028ca0
        /*08bc*/ 	.short	0x0100
        /*08be*/ 	.byte	0x08
	.zero		1


	//   ....[16]....
        /*08c0*/ 	.word	0x00000730
        /*08c4*/ 	.word	0x000000ff
        /*08c8*/ 	.word	0x00028c98
        /*08cc*/ 	.short	0x0100
        /*08ce*/ 	.byte	0x08
	.zero		1


	//   ....[17]....
        /*08d0*/ 	.word	0x00000740
        /*08d4*/ 	.word	0x000000ff
        /*08d8*/ 	.word	0x00028ca8
        /*08dc*/ 	.short	0x0100
        /*08de*/ 	.byte	0x08
	.zero		1


	//   ....[18]....
        /*08e0*/ 	.word	0x00000870
        /*08e4*/ 	.word	0x000000ff
        /*08e8*/ 	.word	0x00028cb0
        /*08ec*/ 	.short	0x0100
        /*08ee*/ 	.byte	0x08
	.zero		1


	//   ....[19]....
        /*08f0*/ 	.word	0x00000880
        /*08f4*/ 	.word	0x000000ff
        /*08f8*/ 	.word	0x00028cc0
        /*08fc*/ 	.short	0x0100
        /*08fe*/ 	.byte	0x08
	.zero		1


	//   ....[20]....
        /*0900*/ 	.word	0x00000890
        /*0904*/ 	.word	0x000000ff
        /*0908*/ 	.word	0x00028cb8
        /*090c*/ 	.short	0x0100
        /*090e*/ 	.byte	0x08
	.zero		1


	//   ....[21]....
        /*0910*/ 	.word	0x000008a0
        /*0914*/ 	.word	0x000000ff
        /*0918*/ 	.word	0x00028cc8
        /*091c*/ 	.short	0x0100
        /*091e*/ 	.byte	0x08
	.zero		1


	//   ....[22]....
        /*0920*/ 	.word	0x00001eb0
        /*0924*/ 	.word	0x000000ff
        /*0928*/ 	.word	0x00028c50
        /*092c*/ 	.short	0x010a
        /*092e*/ 	.byte	0x15
	.zero		1


	//   ....[23]....
        /*0930*/ 	.word	0x00002180
        /*0934*/ 	.word	0x00000000
        /*0938*/ 	.word	0x00000000
        /*093c*/ 	.short	0x0101
        /*093e*/ 	.byte	0x3f
	.zero		1


	//   ....[24]....
        /*0940*/ 	.word	0x00002ac0
        /*0944*/ 	.word	0x000000ff
        /*0948*/ 	.word	0x00028c50
        /*094c*/ 	.short	0x010a
        /*094e*/ 	.byte	0x15
	.zero		1


	//   ....[25]....
        /*0950*/ 	.word	0x00002b00
        /*0954*/ 	.word	0x000000ff
        /*0958*/ 	.word	0x00028c50
        /*095c*/ 	.short	0x010a
        /*095e*/ 	.byte	0x15
	.zero		1


	//   ....[26]....
        /*0960*/ 	.word	0x00002cd0
        /*0964*/ 	.word	0x00000000
        /*0968*/ 	.word	0x00000000
        /*096c*/ 	.short	0x0101
        /*096e*/ 	.byte	0x3f
	.zero		1


	//   ....[27]....
        /*0970*/ 	.word	0x000040e0
        /*0974*/ 	.word	0x000000ff
        /*0978*/ 	.word	0x00028c00
        /*097c*/ 	.short	0x010a
        /*097e*/ 	.byte	0x2e
	.zero		1


	//   ....[28]....
        /*0980*/ 	.word	0x00004160
        /*0984*/ 	.word	0x00000007
        /*0988*/ 	.word	0x00028c30
        /*098c*/ 	.short	0x010a
        /*098e*/ 	.byte	0x3f
	.zero		1


	//   ....[29]....
        /*0990*/ 	.word	0x000041a0
        /*0994*/ 	.word	0x00000007
        /*0998*/ 	.word	0x00028c30
        /*099c*/ 	.short	0x010a
        /*099e*/ 	.byte	0x3f
	.zero		1


	//   ....[30]....
        /*09a0*/ 	.word	0x00004590
        /*09a4*/ 	.word	0x00000003
        /*09a8*/ 	.word	0x00000000
        /*09ac*/ 	.short	0x0101
        /*09ae*/ 	.byte	0x3f
	.zero		1


	//   ....[31]....
        /*09b0*/ 	.word	0x00006040
        /*09b4*/ 	.word	0x00000007
        /*09b8*/ 	.word	0x00028c50
        /*09bc*/ 	.short	0x010a
        /*09be*/ 	.byte	0x3f
	.zero		1


	//   ....[32]....
        /*09c0*/ 	.word	0x00006080
        /*09c4*/ 	.word	0x00000007
        /*09c8*/ 	.word	0x00028c50
        /*09cc*/ 	.short	0x010a
        /*09ce*/ 	.byte	0x3f
	.zero		1


	//   ....[33]....
        /*09d0*/ 	.word	0x00006340
        /*09d4*/ 	.word	0x00000007
        /*09d8*/ 	.word	0x00000000
        /*09dc*/ 	.short	0x0101
        /*09de*/ 	.byte	0x3f
	.zero		1


	//   ....[34]....
        /*09e0*/ 	.word	0x000065d0
        /*09e4*/ 	.word	0x000000ff
        /*09e8*/ 	.word	0x00028c30
        /*09ec*/ 	.short	0x010a
        /*09ee*/ 	.byte	0x1b
	.zero		1


	//   ....[35]....
        /*09f0*/ 	.word	0x00006610
        /*09f4*/ 	.word	0x000000ff
        /*09f8*/ 	.word	0x00028c30
        /*09fc*/ 	.short	0x010a
        /*09fe*/ 	.byte	0x1b
	.zero		1


	//   ....[36]....
        /*0a00*/ 	.word	0x00006a60
        /*0a04*/ 	.word	0x0000000a
        /*0a08*/ 	.word	0x00000000
        /*0a0c*/ 	.short	0x0101
        /*0a0e*/ 	.byte	0x3f
	.zero		1


	//   ....[37]....
        /*0a10*/ 	.word	0x00008970
        /*0a14*/ 	.word	0x000000ff
        /*0a18*/ 	.word	0x00028c50
        /*0a1c*/ 	.short	0x010a
        /*0a1e*/ 	.byte	0x1b
	.zero		1


	//   ....[38]....
        /*0a20*/ 	.word	0x000089b0
        /*0a24*/ 	.word	0x000000ff
        /*0a28*/ 	.word	0x00028c50
        /*0a2c*/ 	.short	0x010a
        /*0a2e*/ 	.byte	0x1b
	.zero		1


	//   ....[39]....
        /*0a30*/ 	.word	0x00008c40
        /*0a34*/ 	.word	0x00000015
        /*0a38*/ 	.word	0x00000000
        /*0a3c*/ 	.short	0x0101
        /*0a3e*/ 	.byte	0x3f
	.zero		1


	//   ....[40]....
        /*0a40*/ 	.word	0x00009030
        /*0a44*/ 	.word	0x000000ff
        /*0a48*/ 	.word	0x00028c30
        /*0a4c*/ 	.short	0x010a
        /*0a4e*/ 	.byte	0x19
	.zero		1


	//   ....[41]....
        /*0a50*/ 	.word	0x00009070
        /*0a54*/ 	.word	0x000000ff
        /*0a58*/ 	.word	0x00028c30
        /*0a5c*/ 	.short	0x010a
        /*0a5e*/ 	.byte	0x19
	.zero		1


	//   ....[42]....
        /*0a60*/ 	.word	0x00009e20
        /*0a64*/ 	.word	0x00000098
        /*0a68*/ 	.word	0x00000000
        /*0a6c*/ 	.short	0x0101
        /*0a6e*/ 	.byte	0x3f
	.zero		1


	//   ....[43]....
        /*0a70*/ 	.word	0x0000a910
        /*0a74*/ 	.word	0x000000ff
        /*0a78*/ 	.word	0x00028c50
        /*0a7c*/ 	.short	0x010a
        /*0a7e*/ 	.byte	0x19
	.zero		1


	//   ....[44]....
        /*0a80*/ 	.word	0x0000a950
        /*0a84*/ 	.word	0x000000ff
        /*0a88*/ 	.word	0x00028c50
        /*0a8c*/ 	.short	0x010a
        /*0a8e*/ 	.byte	0x19
	.zero		1


	//   ....[45]....
        /*0a90*/ 	.word	0x0000abc0
        /*0a94*/ 	.word	0x000000aa
        /*0a98*/ 	.word	0x00000000
        /*0a9c*/ 	.short	0x0101
        /*0a9e*/ 	.byte	0x3f
	.zero		1


	//   ....[46]....
        /*0aa0*/ 	.word	0x0000ad20
        /*0aa4*/ 	.word	0x000000ff
        /*0aa8*/ 	.word	0x00028c30
        /*0aac*/ 	.short	0x010a
        /*0aae*/ 	.byte	0x1a
	.zero		1


	//   ....[47]....
        /*0ab0*/ 	.word	0x0000ad60
        /*0ab4*/ 	.word	0x000000ff
        /*0ab8*/ 	.word	0x00028c30
        /*0abc*/ 	.short	0x010a
        /*0abe*/ 	.byte	0x1a
	.zero		1


	//   ....[48]....
        /*0ac0*/ 	.word	0x0000b190
        /*0ac4*/ 	.word	0x0000000a
        /*0ac8*/ 	.word	0x00000000
        /*0acc*/ 	.short	0x0101
        /*0ace*/ 	.byte	0x3f
	.zero		1


	//   ....[49]....
        /*0ad0*/ 	.word	0x0000d090
        /*0ad4*/ 	.word	0x000000ff
        /*0ad8*/ 	.word	0x00028c50
        /*0adc*/ 	.short	0x010a
        /*0ade*/ 	.byte	0x1a
	.zero		1


	//   ....[50]....
        /*0ae0*/ 	.word	0x0000d0d0
        /*0ae4*/ 	.word	0x000000ff
        /*0ae8*/ 	.word	0x00028c50
        /*0aec*/ 	.short	0x010a
        /*0aee*/ 	.byte	0x1a
	.zero		1


	//   ....[51]....
        /*0af0*/ 	.word	0x0000d360
        /*0af4*/ 	.word	0x00000015
        /*0af8*/ 	.word	0x00000000
        /*0afc*/ 	.short	0x0101
        /*0afe*/ 	.byte	0x3f
	.zero		1


	//   ....[52]....
        /*0b00*/ 	.word	0x0000fac0
        /*0b04*/ 	.word	0x000000ff
        /*0b08*/ 	.word	0x00000000
        /*0b0c*/ 	.short	0x0101
        /*0b0e*/ 	.byte	0x04
	.zero		1


	//   ....[53]....
        /*0b10*/ 	.word	0x00012c30
        /*0b14*/ 	.word	0x00000000
        /*0b18*/ 	.word	0x00028c40
        /*0b1c*/ 	.short	0x010a
        /*0b1e*/ 	.byte	0x3f
	.zero		1


	//   ....[54]....
        /*0b20*/ 	.word	0x00013760
        /*0b24*/ 	.word	0x00000008
        /*0b28*/ 	.word	0x00028c00
        /*0b2c*/ 	.short	0x0107
        /*0b2e*/ 	.byte	0x3f
	.zero		1


	//   ....[55]....
        /*0b30*/ 	.word	0x00013860
        /*0b34*/ 	.word	0x00000002
        /*0b38*/ 	.word	0x00028c00
        /*0b3c*/ 	.short	0x0101
        /*0b3e*/ 	.byte	0x3f
	.zero		1


	//   ....[56]....
        /*0b40*/ 	.word	0x00013880
        /*0b44*/ 	.word	0x00000002
        /*0b48*/ 	.word	0x00028c20
        /*0b4c*/ 	.short	0x010a
        /*0b4e*/ 	.byte	0x3f
	.zero		1


	//   ....[57]....
        /*0b50*/ 	.word	0x00013980
        /*0b54*/ 	.word	0x00000000
        /*0b58*/ 	.word	0x00028c60
        /*0b5c*/ 	.short	0x010a
        /*0b5e*/ 	.byte	0x3f
	.zero		1


	//   ....[58]....
        /*0b60*/ 	.word	0x00014600
        /*0b64*/ 	.word	0x00000003
        /*0b68*/ 	.word	0x00028c40
        /*0b6c*/ 	.short	0x010a
        /*0b6e*/ 	.byte	0x3f
	.zero		1


	//   ....[59]....
        /*0b70*/ 	.word	0x00014850
        /*0b74*/ 	.word	0x00000003
        /*0b78*/ 	.word	0x00028c60
        /*0b7c*/ 	.short	0x010a
        /*0b7e*/ 	.byte	0x3f
	.zero		1


	//   ....[60]....
        /*0b80*/ 	.word	0x00015470
        /*0b84*/ 	.word	0x00000004
        /*0b88*/ 	.word	0x00028c40
        /*0b8c*/ 	.short	0x010a
        /*0b8e*/ 	.byte	0x3f
	.zero		1


	//   ....[61]....
        /*0b90*/ 	.word	0x000156b0
        /*0b94*/ 	.word	0x00000004
        /*0b98*/ 	.word	0x00028c60
        /*0b9c*/ 	.short	0x010a
        /*0b9e*/ 	.byte	0x3f
	.zero		1


	//   ....[62]....
        /*0ba0*/ 	.word	0x00016240
        /*0ba4*/ 	.word	0x00000004
        /*0ba8*/ 	.word	0x00028c40
        /*0bac*/ 	.short	0x010a
        /*0bae*/ 	.byte	0x3f
	.zero		1


	//   ....[63]....
        /*0bb0*/ 	.word	0x00016490
        /*0bb4*/ 	.word	0x00000004
        /*0bb8*/ 	.word	0x00028c60
        /*0bbc*/ 	.short	0x010a
        /*0bbe*/ 	.byte	0x3f
	.zero		1


	//   ....[64]....
        /*0bc0*/ 	.word	0x00017c90
        /*0bc4*/ 	.word	0x00000000
        /*0bc8*/ 	.word	0x00028c20
        /*0bcc*/ 	.short	0x010a
        /*0bce*/ 	.byte	0x3f
	.zero		1


	//   ....[65]....
        /*0bd0*/ 	.word	0x00017e50
        /*0bd4*/ 	.word	0x00000006
        /*0bd8*/ 	.word	0x00000000
        /*0bdc*/ 	.short	0x010a
        /*0bde*/ 	.byte	0x3f
	.zero		1


	//   ....[66]....
        /*0be0*/ 	.word	0x00017ec0
        /*0be4*/ 	.word	0x00000007
        /*0be8*/ 	.word	0x00000000
        /*0bec*/ 	.short	0x010a
        /*0bee*/ 	.byte	0x3f
	.zero		1


	//   ....[67]....
        /*0bf0*/ 	.word	0x00017f30
        /*0bf4*/ 	.word	0x00000004
        /*0bf8*/ 	.word	0x00000000
        /*0bfc*/ 	.short	0x010a
        /*0bfe*/ 	.byte	0x3f
	.zero		1


	//   ....[68]....
        /*0c00*/ 	.word	0x00017f60
        /*0c04*/ 	.word	0x00000003
        /*0c08*/ 	.word	0x00000000
        /*0c0c*/ 	.short	0x010a
        /*0c0e*/ 	.byte	0x3f
	.zero		1


	//   ....[69]....
        /*0c10*/ 	.word	0x00017fd0
        /*0c14*/ 	.word	0x00000003
        /*0c18*/ 	.word	0x00028c50
        /*0c1c*/ 	.short	0x010a
        /*0c1e*/ 	.byte	0x3f
	.zero		1


	//   ....[70]....
        /*0c20*/ 	.word	0x00018030
        /*0c24*/ 	.word	0x00000003
        /*0c28*/ 	.word	0x00028c50
        /*0c2c*/ 	.short	0x010a
        /*0c2e*/ 	.byte	0x3f
	.zero		1


	//   ....[71]....
        /*0c30*/ 	.word	0x00018090
        /*0c34*/ 	.word	0x00000003
        /*0c38*/ 	.word	0x00028c00
        /*0c3c*/ 	.short	0x010a
        /*0c3e*/ 	.byte	0x3f
	.zero		1


	//   ....[72]....
        /*0c40*/ 	.word	0x000180e0
        /*0c44*/ 	.word	0x00000007
        /*0c48*/ 	.word	0x00028c30
        /*0c4c*/ 	.short	0x010a
        /*0c4e*/ 	.byte	0x3f
	.zero		1


	//   ....[73]....
        /*0c50*/ 	.word	0x00018130
        /*0c54*/ 	.word	0x00000007
        /*0c58*/ 	.word	0x00028c50
        /*0c5c*/ 	.short	0x010a
        /*0c5e*/ 	.byte	0x3f
	.zero		1


	//   ....[74]....
        /*0c60*/ 	.word	0x00018190
        /*0c64*/ 	.word	0x00000009
        /*0c68*/ 	.word	0x00028c30
        /*0c6c*/ 	.short	0x010a
        /*0c6e*/ 	.byte	0x3f
	.zero		1


	//   ....[75]....
        /*0c70*/ 	.word	0x000181e0
        /*0c74*/ 	.word	0x00000015
        /*0c78*/ 	.word	0x00028c50
        /*0c7c*/ 	.short	0x010a
        /*0c7e*/ 	.byte	0x3f
	.zero		1


	//   ....[76]....
        /*0c80*/ 	.word	0x00018240
        /*0c84*/ 	.word	0x00000006
        /*0c88*/ 	.word	0x00028c30
        /*0c8c*/ 	.short	0x010a
        /*0c8e*/ 	.byte	0x3f
	.zero		1


	//   ....[77]....
        /*0c90*/ 	.word	0x00018290
        /*0c94*/ 	.word	0x000000aa
        /*0c98*/ 	.word	0x00028c50
        /*0c9c*/ 	.short	0x010a
        /*0c9e*/ 	.byte	0x3f
	.zero		1


	//   ....[78]....
        /*0ca0*/ 	.word	0x000182f0
        /*0ca4*/ 	.word	0x00000005
        /*0ca8*/ 	.word	0x00028c30
        /*0cac*/ 	.short	0x010a
        /*0cae*/ 	.byte	0x3f
	.zero		1


	//   ....[79]....
        /*0cb0*/ 	.word	0x00018340
        /*0cb4*/ 	.word	0x00000015
        /*0cb8*/ 	.word	0x00028c50
        /*0cbc*/ 	.short	0x010a
        /*0cbe*/ 	.byte	0x3f
	.zero		1


	//   ....[80]....
        /*0cc0*/ 	.word	0x000184e0
        /*0cc4*/ 	.word	0x00000000
        /*0cc8*/ 	.word	0x00028c40
        /*0ccc*/ 	.short	0x010a
        /*0cce*/ 	.byte	0x3f
	.zero		1


	//   ....[81]....
        /*0cd0*/ 	.word	0x00018a50
        /*0cd4*/ 	.word	0x00000002
        /*0cd8*/ 	.word	0x00028c20
        /*0cdc*/ 	.short	0x010a
        /*0cde*/ 	.byte	0x3f
	.zero		1


	//   ....[82]....
        /*0ce0*/ 	.word	0x00018aa0
        /*0ce4*/ 	.word	0x00000000
        /*0ce8*/ 	.word	0x00028c60
        /*0cec*/ 	.short	0x010a
        /*0cee*/ 	.byte	0x3f
	.zero		1


	//   ....[83]....
        /*0cf0*/ 	.word	0x00018af0
        /*0cf4*/ 	.word	0x00000003
        /*0cf8*/ 	.word	0x00028c40
        /*0cfc*/ 	.short	0x010a
        /*0cfe*/ 	.byte	0x3f
	.zero		1


	//   ....[84]....
        /*0d00*/ 	.word	0x00018b40
        /*0d04*/ 	.word	0x00000003
        /*0d08*/ 	.word	0x00028c60
        /*0d0c*/ 	.short	0x010a
        /*0d0e*/ 	.byte	0x3f
	.zero		1


	//   ....[85]....
        /*0d10*/ 	.word	0x00018b90
        /*0d14*/ 	.word	0x00000004
        /*0d18*/ 	.word	0x00028c40
        /*0d1c*/ 	.short	0x010a
        /*0d1e*/ 	.byte	0x3f
	.zero		1


	//   ....[86]....
        /*0d20*/ 	.word	0x00018be0
        /*0d24*/ 	.word	0x00000004
        /*0d28*/ 	.word	0x00028c60
        /*0d2c*/ 	.short	0x010a
        /*0d2e*/ 	.byte	0x3f
	.zero		1


	//   ....[87]....
        /*0d30*/ 	.word	0x00018c30
        /*0d34*/ 	.word	0x00000004
        /*0d38*/ 	.word	0x00028c40
        /*0d3c*/ 	.short	0x010a
        /*0d3e*/ 	.byte	0x3f
	.zero		1


	//   ....[88]....
        /*0d40*/ 	.word	0x00018c80
        /*0d44*/ 	.word	0x00000004
        /*0d48*/ 	.word	0x00028c60
        /*0d4c*/ 	.short	0x010a
        /*0d4e*/ 	.byte	0x3f
	.zero		1


	//   ....[89]....
        /*0d50*/ 	.word	0x00019610
        /*0d54*/ 	.word	0x00000000
        /*0d58*/ 	.word	0x00028c20
        /*0d5c*/ 	.short	0x010a
        /*0d5e*/ 	.byte	0x3f
	.zero		1


	//   ....[90]....
        /*0d60*/ 	.word	0x000197b0
        /*0d64*/ 	.word	0x00000006
        /*0d68*/ 	.word	0x00000000
        /*0d6c*/ 	.short	0x010a
        /*0d6e*/ 	.byte	0x3f
	.zero		1


	//   ....[91]....
        /*0d70*/ 	.word	0x00019800
        /*0d74*/ 	.word	0x00000007
        /*0d78*/ 	.word	0x00000000
        /*0d7c*/ 	.short	0x010a
        /*0d7e*/ 	.byte	0x3f
	.zero		1


	//   ....[92]....
        /*0d80*/ 	.word	0x00019850
        /*0d84*/ 	.word	0x00000004
        /*0d88*/ 	.word	0x00000000
        /*0d8c*/ 	.short	0x010a
        /*0d8e*/ 	.byte	0x3f
	.zero		1


	//----- nvinfo : EIATTR_NUM_MBARRIERS
	.align		4
.L_384:
        /*0d90*/ 	.byte	0x03, 0x38
        /*0d92*/ 	.short	0x0016


	//----- nvinfo : EIATTR_EXIT_INSTR_OFFSETS
	.align		4
        /*0d94*/ 	.byte	0x04, 0x1c
        /*0d96*/ 	.short	(.L_386 - .L_385)


	//   ....[0]....
.L_385:
        /*0d98*/ 	.word	0x00000a40


	//   ....[1]....
        /*0d9c*/ 	.word	0x00010dd0


	//   ....[2]....
        /*0da0*/ 	.word	0x00017fb0


	//----- nvinfo : EIATTR_MAX_THREADS
	.align		4
.L_386:
        /*0da4*/ 	.byte	0x04, 0x05
        /*0da6*/ 	.short	(.L_388 - .L_387)
.L_387:
        /*0da8*/ 	.word	0x00000180
        /*0dac*/ 	.word	0x00000001
        /*0db0*/ 	.word	0x00000001


	//----- nvinfo : EIATTR_CRS_STACK_SIZE
	.align		4
.L_388:
        /*0db4*/ 	.byte	0x04, 0x1e
        /*0db6*/ 	.short	(.L_390 - .L_389)
.L_389:
        /*0db8*/ 	.word	0x00000000


	//----- nvinfo : EIATTR_CBANK_PARAM_SIZE
	.align		4
.L_390:
        /*0dbc*/ 	.byte	0x03, 0x19
        /*0dbe*/ 	.short	0x0af0


	//----- nvinfo : EIATTR_PARAM_CBANK
	.align		4
        /*0dc0*/ 	.byte	0x04, 0x0a
        /*0dc2*/ 	.short	(.L_392 - .L_391)
	.align		4
.L_391:
        /*0dc4*/ 	.word	index@(.nv.constant0._ZN7cutlass13device_kernelIN5flash11enable_sm90INS1_16FlashAttnFwdSm90INS1_25CollectiveMainloopFwdSm90ILi2EN4cute5tupleIJNS5_1CILi1EEES8_S8_EEENS6_IJNS7_ILi64EEESA_SA_EEELi512ENS_10bfloat16_tEfNS_4arch4Sm90ELb0ELb1ELb1ELb1ELb0ELb0ELb0ELb0ELb0ELb1ELb0ELb0EEENS1_21CollectiveEpilogueFwdINS6_IJSA_NS7_ILi512EEESA_EEES9_SC_SE_Li256ELb1ELb1ELb0ELb0EEENS1_36VarlenDynamicPersistentTileSchedulerILi64ELi64ELi256ELi128ELb0ELb1ELb1ELb1ELb0ELb1EEEEEEEEEvNT_6ParamsE)
        /*0dc8*/ 	.short	0x0210
        /*0dca*/ 	.short	0x0af0


	//----- nvinfo : EIATTR_SW_WAR
	.align		4
.L_392:
        /*0dcc*/ 	.byte	0x04, 0x36
        /*0dce*/ 	.short	(.L_394 - .L_393)
.L_393:
        /*0dd0*/ 	.word	0x00000008
.L_394:


//--------------------- .nv.info._ZN7cutlass13device_kernelIN5flash11enable_sm90INS1_16FlashAttnFwdSm90INS1_25CollectiveMainloopFwdSm90ILi2EN4cute5tupleIJNS5_1CILi1EEES8_S8_EEENS6_IJNS7_ILi64EEESA_SA_EEELi512ENS_10bfloat16_tEfNS_4arch4Sm90ELb0ELb1ELb1ELb1ELb0ELb1ELb0ELb0ELb0ELb1ELb0ELb0EEENS1_21CollectiveEpilogueFwdINS6_IJSA_NS7_ILi512EEESA_EEES9_SC_SE_Li256ELb1ELb1ELb0ELb0EEENS1_36VarlenDynamicPersistentTileSchedulerILi64ELi64ELi256ELi128ELb0ELb1ELb1ELb1ELb0ELb1EEEEEEEEEvNT_6ParamsE --------------------------
	.section	.nv.info._ZN7cutlass13device_kernelIN5flash11enable_sm90INS1_16FlashAttnFwdSm90INS1_25CollectiveMainloopFwdSm90ILi2EN4cute5tupleIJNS5_1CILi1EEES8_S8_EEENS6_IJNS7_ILi64EEESA_SA_EEELi512ENS_10bfloat16_tEfNS_4arch4Sm90ELb0ELb1ELb1ELb1ELb0ELb1ELb0ELb0ELb0ELb1ELb0ELb0EEENS1_21CollectiveEpilogueFwdINS6_IJSA_NS7_ILi512EEESA_EEES9_SC_SE_Li256ELb1ELb1ELb0ELb0EEENS1_36VarlenDynamicPersistentTileSchedulerILi64ELi64ELi256ELi128ELb0ELb1ELb1ELb1ELb0ELb1EEEEEEEEEvNT_6ParamsE,"",@"SHT_CUDA_INFO"
	.sectionflags	@""
	.align	4


	//----- nvinfo : EIATTR_CUDA_API_VERSION
	.align		4
        /*0000*/ 	.byte	0x04, 0x37
        /*0002*/ 	.short	(.L_396 - .L_395)
.L_395:
        /*0004*/ 	.word	0x00000082


	//----- nvinfo : EIATTR_KPARAM_INFO
	.align		4
.L_396:
        /*0008*/ 	.byte	0x04, 0x17
        /*000a*/ 	.short	(.L_398 - .L_397)
.L_397:
        /*000c*/ 	.word	0x00000000
        /*0010*/ 	.short	0x0000
        /*0012*/ 	.short	0x0070
        /*0014*/ 	.byte	0x00, 0xf0, 0x01, 0x2a


	//----- nvinfo : EIATTR_SPARSE_MMA_MASK
	.align		4
.L_398:
        /*0018*/ 	.byte	0x03, 0x50
        /*001a*/ 	.short	0x0000


	//----- nvinfo : EIATTR_MAXREG_COUNT
	.align		4
        /*001c*/ 	.byte	0x03, 0x1b
        /*001e*/ 	.short	0x00a8


	//----- nvinfo : EIATTR_NUM_BARRIERS
	.align		4
        /*0020*/ 	.byte	0x02, 0x4c
        /*0022*/ 	.byte	0x10
	.zero		1


	//----- nvinfo : EIATTR_EXTERNS
	.align		4
        /*0024*/ 	.byte	0x04, 0x0f
        /*0026*/ 	.short	(.L_400 - .L_399)


	//   ....[0]....
	.align		4
.L_399:
        /*0028*/ 	.word	index@(__assertfail)


	//----- nvinfo : EIATTR_ANNOTATIONS
	.align		4
.L_400:
        /*002c*/ 	.byte	0x04, 0x55
        /*002e*/ 	.short	(.L_402 - .L_401)


	//   ....[0]....
.L_401:
        /* <DEDUP_REMOVED lines=69> */


	//----- nvinfo : EIATTR_MERCURY_ISA_VERSION
	.align		4
.L_402:
        /*0470*/ 	.byte	0x03, 0x5f
        /*0472*/ 	.short	0x0101


	//----- nvinfo : EIATTR_UNUSED_LOAD_BYTE_OFFSET
	.align		4
        /*0474*/ 	.byte	0x04, 0x44
        /*0476*/ 	.short	(.L_404 - .L_403)


	//   ....[0]....
.L_403:
        /*0478*/ 	.word	0x00000a80
        /*047c*/ 	.word	0x0000fff0


	//   ....[1]....
        /*0480*/ 	.word	0x00014640
        /*0484*/ 	.word	0x0000fff0


	//----- nvinfo : EIATTR_INT_WARP_WIDE_INSTR_OFFSETS
	.align		4
.L_404:
        /*0488*/ 	.byte	0x04, 0x31
        /*048a*/ 	.short	(.L_406 - .L_405)


	//   ....[0]....
.L_405:
        /*048c*/ 	.word	0x00000190


	//   ....[1]....
        /*0490*/ 	.word	0x000001d0


	//   ....[2]....
        /*0494*/ 	.word	0x00000240


	//   ....[3]....
        /*0498*/ 	.word	0x0001abd0


	//   ....[4]....
        /*049c*/ 	.word	0x0001ac60


	//   ....[5]....
        /*04a0*/ 	.word	0x0001f690


	//   ....[6]....
        /*04a4*/ 	.word	0x0001f720


	//----- nvinfo : EIATTR_COOP_GROUP_MASK_REGIDS
	.align		4
.L_406:
        /*04a8*/ 	.byte	0x04, 0x29
        /*04aa*/ 	.short	(.L_408 - .L_407)


	//   ....[0]....
.L_407:
        /*04ac*/ 	.word	0xffffffff


	//   ....[1]....
        /*04b0*/ 	.word	0xffffffff


	//   ....[2]....
        /*04b4*/ 	.word	0xffffffff


	//   ....[3]....
        /*04b8*/ 	.word	0xffffffff


	//   ....[4]....
        /*04bc*/ 	.word	0xffffffff


	//   ....[5]....
        /*04c0*/ 	.word	0xffffffff


	//   ....[6]....
        /*04c4*/ 	.word	0xffffffff


	//   ....[7]....
        /*04c8*/ 	.word	0xffffffff


	//   ....[8]....
        /*04cc*/ 	.word	0xffffffff


	//   ....[9]....
        /*04d0*/ 	.word	0xffffffff


	//   ....[10]....
        /*04d4*/ 	.word	0xffffffff


	//   ....[11]....
        /*04d8*/ 	.word	0xffffffff


	//   ....[12]....
        /*04dc*/ 	.word	0xffffffff


	//   ....[13]....
        /*04e0*/ 	.word	0xffffffff


	//   ....[14]....
        /*04e4*/ 	.word	0xffffffff


	//   ....[15]....
        /*04e8*/ 	.word	0xffffffff


	//   ....[16]....
        /*04ec*/ 	.word	0xffffffff


	//   ....[17]....
        /*04f0*/ 	.word	0xffffffff


	//   ....[18]....
        /*04f4*/ 	.word	0xffffffff


	//   ....[19]....
        /*04f8*/ 	.word	0xffffffff


	//   ....[20]....
        /*04fc*/ 	.word	0xffffffff


	//   ....[21]....
        /*0500*/ 	.word	0xffffffff


	//   ....[22]....
        /*0504*/ 	.word	0xffffffff


	//   ....[23]....
        /*0508*/ 	.word	0xffffffff


	//   ....[24]....
        /*050c*/ 	.word	0xffffffff


	//   ....[25]....
        /*0510*/ 	.word	0xffffffff


	//   ....[26]....
        /*0514*/ 	.word	0xffffffff


	//   ....[27]....
        /*0518*/ 	.word	0xffffffff


	//   ....[28]....
        /*051c*/ 	.word	0xffffffff


	//   ....[29]....
        /*0520*/ 	.word	0xffffffff


	//   ....[30]....
        /*0524*/ 	.word	0xffffffff


	//   ....[31]....
        /*0528*/ 	.word	0xffffffff


	//   ....[32]....
        /*052c*/ 	.word	0xffffffff


	//   ....[33]....
        /*0530*/ 	.word	0xffffffff


	//   ....[34]....
        /*0534*/ 	.word	0xffffffff


	//   ....[35]....
        /*0538*/ 	.word	0xffffffff


	//   ....[36]....
        /*053c*/ 	.word	0xffffffff


	//   ....[37]....
        /*0540*/ 	.word	0xffffffff


	//   ....[38]....
        /*0544*/ 	.word	0xffffffff


	//   ....[39]....
        /*0548*/ 	.word	0xffffffff


	//   ....[40]....
        /*054c*/ 	.word	0xffffffff


	//   ....[41]....
        /*0550*/ 	.word	0xffffffff


	//   ....[42]....
        /*0554*/ 	.word	0xffffffff


	//   ....[43]....
        /*0558*/ 	.word	0xffffffff


	//   ....[44]....
        /*055c*/ 	.word	0xffffffff


	//   ....[45]....
        /*0560*/ 	.word	0xffffffff


	//   ....[46]....
        /*0564*/ 	.word	0xffffffff


	//   ....[47]....
        /*0568*/ 	.word	0xffffffff


	//   ....[48]....
        /*056c*/ 	.word	0xffffffff


	//   ....[49]....
        /*0570*/ 	.word	0xffffffff


	//   ....[50]....
        /*0574*/ 	.word	0xffffffff


	//   ....[51]....
        /*0578*/ 	.word	0xffffffff


	//   ....[52]....
        /*057c*/ 	.word	0xffffffff


	//   ....[53]....
        /*0580*/ 	.word	0xffffffff


	//   ....[54]....
        /*0584*/ 	.word	0xffffffff


	//   ....[55]....
        /*0588*/ 	.word	0xffffffff


	//   ....[56]....
        /*058c*/ 	.word	0xffffffff


	//   ....[57]....
        /*0590*/ 	.word	0xffffffff


	//   ....[58]....
        /*0594*/ 	.word	0xffffffff


	//   ....[59]....
        /*0598*/ 	.word	0xffffffff


	//   ....[60]....
        /*059c*/ 	.word	0xffffffff


	//   ....[61]....
        /*05a0*/ 	.word	0xffffffff


	//   ....[62]....
        /*05a4*/ 	.word	0xffffffff


	//   ....[63]....
        /*05a8*/ 	.word	0xffffffff


	//   ....[64]....
        /*05ac*/ 	.word	0xffffffff


	//   ....[65]....
        /*05b0*/ 	.word	0xffffffff


	//   ....[66]....
        /*05b4*/ 	.word	0xffffffff


	//   ....[67]....
        /*05b8*/ 	.word	0xffffffff


	//   ....[68]....
        /*05bc*/ 	.word	0xffffffff


	//   ....[69]....
        /*05c0*/ 	.word	0xffffffff


	//   ....[70]....
        /*05c4*/ 	.word	0xffffffff


	//   ....[71]....
        /*05c8*/ 	.word	0xffffffff


	//   ....[72]....
        /*05cc*/ 	.word	0xffffffff


	//   ....[73]....
        /*05d0*/ 	.word	0xffffffff


	//   ....[74]....
        /*05d4*/ 	.word	0xffffffff


	//   ....[75]....
        /*05d8*/ 	.word	0xffffffff


	//   ....[76]....
        /*05dc*/ 	.word	0xffffffff


	//   ....[77]....
        /*05e0*/ 	.word	0xffffffff


	//   ....[78]....
        /*05e4*/ 	.word	0xffffffff


	//   ....[79]....
        /*05e8*/ 	.word	0xffffffff


	//   ....[80]....
        /*05ec*/ 	.word	0xffffffff


	//   ....[81]....
        /*05f0*/ 	.word	0xffffffff


	//   ....[82]....
        /*05f4*/ 	.word	0xffffffff


	//   ....[83]....
        /*05f8*/ 	.word	0xffffffff


	//   ....[84]....
        /*05fc*/ 	.word	0xffffffff


	//   ....[85]....
        /*0600*/ 	.word	0xffffffff


	//   ....[86]....
        /*0604*/ 	.word	0xffffffff


	//   ....[87]....
        /*0608*/ 	.word	0xffffffff


	//   ....[88]....
        /*060c*/ 	.word	0xffffffff


	//   ....[89]....
        /*0610*/ 	.word	0xffffffff


	//   ....[90]....
        /*0614*/ 	.word	0xffffffff


	//   ....[91]....
        /*0618*/ 	.word	0xffffffff


	//   ....[92]....
        /*061c*/ 	.word	0xffffffff


	//   ....[93]....
        /*0620*/ 	.word	0xffffffff


	//   ....[94]....
        /*0624*/ 	.word	0xffffffff


	//   ....[95]....
        /*0628*/ 	.word	0xffffffff


	//   ....[96]....
        /*062c*/ 	.word	0xffffffff


	//   ....[97]....
        /*0630*/ 	.word	0xffffffff


	//   ....[98]....
        /*0634*/ 	.word	0xffffffff


	//   ....[99]....
        /*0638*/ 	.word	0xffffffff


	//   ....[100]....
        /*063c*/ 	.word	0xffffffff


	//   ....[101]....
        /*0640*/ 	.word	0xffffffff


	//   ....[102]....
        /*0644*/ 	.word	0xffffffff


	//   ....[103]....
        /*0648*/ 	.word	0xffffffff


	//   ....[104]....
        /*064c*/ 	.word	0xffffffff


	//   ....[105]....
        /*0650*/ 	.word	0xffffffff


	//   ....[106]....
        /*0654*/ 	.word	0xffffffff


	//   ....[107]....
        /*0658*/ 	.word	0xffffffff


	//   ....[108]....
        /*065c*/ 	.word	0xffffffff


	//   ....[109]....
        /*0660*/ 	.word	0xffffffff


	//   ....[110]....
        /*0664*/ 	.word	0xffffffff


	//   ....[111]....
        /*0668*/ 	.word	0xffffffff


	//   ....[112]....
        /*066c*/ 	.word	0x0500000f


	//   ....[113]....
        /*0670*/ 	.word	0x0500000f


	//   ....[114]....
        /*0674*/ 	.word	0x0500000f


	//   ....[115]....
        /*0678*/ 	.word	0x0500000f


	//   ....[116]....
        /*067c*/ 	.word	0x0500000f


	//   ....[117]....
        /*0680*/ 	.word	0x0500000f


	//   ....[118]....
        /*0684*/ 	.word	0x0500000f


	//   ....[119]....
        /*0688*/ 	.word	0x0500000f


	//   ....[120]....
        /*068c*/ 	.word	0x0500000f


	//   ....[121]....
        /*0690*/ 	.word	0x0500000f


	//   ....[122]....
        /*0694*/ 	.word	0x0500000f


	//   ....[123]....
        /*0698*/ 	.word	0x0500000f


	//   ....[124]....
        /*069c*/ 	.word	0x0500000f


	//   ....[125]....
        /*06a0*/ 	.word	0x0500000f


	//   ....[126]....
        /*06a4*/ 	.word	0x0500000f


	//   ....[127]....
        /*06a8*/ 	.word	0x0500000f


	//   ....[128]....
        /*06ac*/ 	.word	0x0500000f


	//   ....[129]....
        /*06b0*/ 	.word	0x0500000f


	//   ....[130]....
        /*06b4*/ 	.word	0x0500000f


	//   ....[131]....
        /*06b8*/ 	.word	0x0500000f


	//   ....[132]....
        /*06bc*/ 	.word	0x0500000f


	//   ....[133]....
        /*06c0*/ 	.word	0x0500000f


	//   ....[134]....
        /*06c4*/ 	.word	0x0500000f


	//   ....[135]....
        /*06c8*/ 	.word	0x0500000f


	//   ....[136]....
        /*06cc*/ 	.word	0x0500000f


	//   ....[137]....
        /*06d0*/ 	.word	0x0500000f


	//   ....[138]....
        /*06d4*/ 	.word	0x0500000f


	//   ....[139]....
        /*06d8*/ 	.word	0x0500000f


	//   ....[140]....
        /*06dc*/ 	.word	0x0500000f


	//   ....[141]....
        /*06e0*/ 	.word	0x0500000f


	//   ....[142]....
        /*06e4*/ 	.word	0x0500000f


	//   ....[143]....
        /*06e8*/ 	.word	0x0500000f


	//   ....[144]....
        /*06ec*/ 	.word	0x0500000f


	//   ....[145]....
        /*06f0*/ 	.word	0x0500000f


	//   ....[146]....
        /*06f4*/ 	.word	0x0500000f


	//   ....[147]....
        /*06f8*/ 	.word	0x0500000f


	//   ....[148]....
        /*06fc*/ 	.word	0x0500000f


	//   ....[149]....
        /*0700*/ 	.word	0x0500000f


	//   ....[150]....
        /*0704*/ 	.word	0x0500000f


	//   ....[151]....
        /*0708*/ 	.word	0x0500000f


	//   ....[152]....
        /*070c*/ 	.word	0x0500000f


	//   ....[153]....
        /*0710*/ 	.word	0x0500000f


	//   ....[154]....
        /*0714*/ 	.word	0x0500000f


	//   ....[155]....
        /*0718*/ 	.word	0x0500000f


	//----- nvinfo : EIATTR_COOP_GROUP_INSTR_OFFSETS
	.align		4
.L_408:
        /*071c*/ 	.byte	0x04, 0x28
        /*071e*/ 	.short	(.L_410 - .L_409)


	//   ....[0]....
.L_409:
        /*0720*/ 	.word	0x00000060


	//   ....[1]....
        /*0724*/ 	.word	0x000001a0


	//   ....[2]....
        /*0728*/ 	.word	0x000001f0


	//   ....[3]....
        /*072c*/ 	.word	0x000003e0


	//   ....[4]....
        /*0730*/ 	.word	0x00000540


	//   ....[5]....
        /*0734*/ 	.word	0x00000660


	//   ....[6]....
        /*0738*/ 	.word	0x000007c0


	//   ....[7]....
        /*073c*/ 	.word	0x00004f40


	//   ....[8]....
        /*0740*/ 	.word	0x00007200


	//   ....[9]....
        /*0744*/ 	.word	0x00007930


	//   ....[10]....
        /*0748*/ 	.word	0x00007940


	//   ....[11]....
        /*074c*/ 	.word	0x00007950


	//   ....[12]....
        /*0750*/ 	.word	0x00007960


	//   ....[13]....
        /*0754*/ 	.word	0x00007c60


	//   ....[14]....
        /*0758*/ 	.word	0x00007c70


	//   ....[15]....
        /*075c*/ 	.word	0x00007c80


	//   ....[16]....
        /*0760*/ 	.word	0x00007c90


	//   ....[17]....
        /*0764*/ 	.word	0x00008f60


	//   ....[18]....
        /*0768*/ 	.word	0x00008f70


	//   ....[19]....
        /*076c*/ 	.word	0x00008f80


	//   ....[20]....
        /*0770*/ 	.word	0x00008f90


	//   ....[21]....
        /*0774*/ 	.word	0x000091d0


	//   ....[22]....
        /*0778*/ 	.word	0x000091e0


	//   ....[23]....
        /*077c*/ 	.word	0x000091f0


	//   ....[24]....
        /*0780*/ 	.word	0x00009200


	//   ....[25]....
        /*0784*/ 	.word	0x0000a7c0


	//   ....[26]....
        /*0788*/ 	.word	0x0000b2e0


	//   ....[27]....
        /*078c*/ 	.word	0x0000b8b0


	//   ....[28]....
        /*0790*/ 	.word	0x0000b9a0


	//   ....[29]....
        /*0794*/ 	.word	0x0000bc40


	//   ....[30]....
        /*0798*/ 	.word	0x0000bcd0


	//   ....[31]....
        /*079c*/ 	.word	0x0000c650


	//   ....[32]....
        /*07a0*/ 	.word	0x0000cc40


	//   ....[33]....
        /*07a4*/ 	.word	0x0000d2a0


	//   ....[34]....
        /*07a8*/ 	.word	0x0000d970


	//   ....[35]....
        /*07ac*/ 	.word	0x0000da50


	//   ....[36]....
        /*07b0*/ 	.word	0x0000e070


	//   ....[37]....
        /*07b4*/ 	.word	0x0000e240


	//   ....[38]....
        /*07b8*/ 	.word	0x0000f0d0


	//   ....[39]....
        /*07bc*/ 	.word	0x0000fbd0


	//   ....[40]....
        /*07c0*/ 	.word	0x0000fc30


	//   ....[41]....
        /*07c4*/ 	.word	0x000104a0


	//   ....[42]....
        /*07c8*/ 	.word	0x000104f0


	//   ....[43]....
        /*07cc*/ 	.word	0x000111e0


	//   ....[44]....
        /*07d0*/ 	.word	0x00011620


	//   ....[45]....
        /*07d4*/ 	.word	0x00011cc0


	//   ....[46]....
        /*07d8*/ 	.word	0x000122a0


	//   ....[47]....
        /*07dc*/ 	.word	0x000122c0


	//   ....[48]....
        /*07e0*/ 	.word	0x00012b20


	//   ....[49]....
        /*07e4*/ 	.word	0x00012cf0


	//   ....[50]....
        /*07e8*/ 	.word	0x00013b00


	//   ....[51]....
        /*07ec*/ 	.word	0x00013b50


	//   ....[52]....
        /*07f0*/ 	.word	0x00013b80


	//   ....[53]....
        /*07f4*/ 	.word	0x00013be0


	//   ....[54]....
        /*07f8*/ 	.word	0x00013c00


	//   ....[55]....
        /*07fc*/ 	.word	0x000155d0


	//   ....[56]....
        /*0800*/ 	.word	0x00015af0


	//   ....[57]....
        /*0804*/ 	.word	0x00015b10


	//   ....[58]....
        /*0808*/ 	.word	0x00015b40


	//   ....[59]....
        /*080c*/ 	.word	0x00015b50


	//   ....[60]....
        /*0810*/ 	.word	0x00016160


	//   ....[61]....
        /*0814*/ 	.word	0x000161c0


	//   ....[62]....
        /*0818*/ 	.word	0x00016440


	//   ....[63]....
        /*081c*/ 	.word	0x00016460


	//   ....[64]....
        /*0820*/ 	.word	0x00016fd0


	//   ....[65]....
        /*0824*/ 	.word	0x00016ff0


	//   ....[66]....
        /*0828*/ 	.word	0x00017220


	//   ....[67]....
        /*082c*/ 	.word	0x00017240


	//   ....[68]....
        /*0830*/ 	.word	0x000174f0


	//   ....[69]....
        /*0834*/ 	.word	0x000176c0


	//   ....[70]....
        /*0838*/ 	.word	0x000176f0


	//   ....[71]....
        /*083c*/ 	.word	0x00017720


	//   ....[72]....
        /*0840*/ 	.word	0x00017750


	//   ....[73]....
        /*0844*/ 	.word	0x00017780


	//   ....[74]....
        /*0848*/ 	.word	0x000177b0


	//   ....[75]....
        /*084c*/ 	.word	0x00017920


	//   ....[76]....
        /*0850*/ 	.word	0x00017950


	//   ....[77]....
        /*0854*/ 	.word	0x00017980


	//   ....[78]....
        /*0858*/ 	.word	0x000179b0


	//   ....[79]....
        /*085c*/ 	.word	0x000179e0


	//   ....[80]....
        /*0860*/ 	.word	0x00017a10


	//   ....[81]....
        /*0864*/ 	.word	0x00017ab0


	//   ....[82]....
        /*0868*/ 	.word	0x00017b10


	//   ....[83]....
        /*086c*/ 	.word	0x00017ba0


	//   ....[84]....
        /*0870*/ 	.word	0x00018c50


	//   ....[85]....
        /*0874*/ 	.word	0x0001b190


	//   ....[86]....
        /*0878*/ 	.word	0x0001bcc0


	//   ....[87]....
        /*087c*/ 	.word	0x0001bce0


	//   ....[88]....
        /*0880*/ 	.word	0x0001bd90


	//   ....[89]....
        /*0884*/ 	.word	0x0001bda0


	//   ....[90]....
        /*0888*/ 	.word	0x0001be20


	//   ....[91]....
        /*088c*/ 	.word	0x0001be30


	//   ....[92]....
        /*0890*/ 	.word	0x0001be80


	//   ....[93]....
        /*0894*/ 	.word	0x0001bea0


	//   ....[94]....
        /*0898*/ 	.word	0x0001f920


	//   ....[95]....
        /*089c*/ 	.word	0x0001f950


	//   ....[96]....
        /*08a0*/ 	.word	0x0001f990


	//   ....[97]....
        /*08a4*/ 	.word	0x0001f9c0


	//   ....[98]....
        /*08a8*/ 	.word	0x0001f9f0


	//   ....[99]....
        /*08ac*/ 	.word	0x0001fa20


	//   ....[100]....
        /*08b0*/ 	.word	0x0001fa50


	//   ....[101]....
        /*08b4*/ 	.word	0x0001fa80


	//   ....[102]....
        /*08b8*/ 	.word	0x0001fc00


	//   ....[103]....
        /*08bc*/ 	.word	0x0001fc30


	//   ....[104]....
        /*08c0*/ 	.word	0x0001fc60


	//   ....[105]....
        /*08c4*/ 	.word	0x0001fc90


	//   ....[106]....
        /*08c8*/ 	.word	0x0001fcc0


	//   ....[107]....
        /*08cc*/ 	.word	0x0001fcf0


	//   ....[108]....
        /*08d0*/ 	.word	0x0001fdb0


	//   ....[109]....
        /*08d4*/ 	.word	0x0001fdd0


	//   ....[110]....
        /*08d8*/ 	.word	0x0001fe40


	//   ....[111]....
        /*08dc*/ 	.word	0x00020500


	//   ....[112]....
        /*08e0*/ 	.word	0x000209e0


	//   ....[113]....
        /*08e4*/ 	.word	0x00020a70


	//   ....[114]....
        /*08e8*/ 	.word	0x00020ac0


	//   ....[115]....
        /*08ec*/ 	.word	0x00020b10


	//   ....[116]....
        /*08f0*/ 	.word	0x00020ba0


	//   ....[117]....
        /*08f4*/ 	.word	0x00020c30


	//   ....[118]....
        /*08f8*/ 	.word	0x00020c80


	//   ....[119]....
        /*08fc*/ 	.word	0x00020cd0


	//   ....[120]....
        /*0900*/ 	.word	0x00020db0


	//   ....[121]....
        /*0904*/ 	.word	0x00020e40


	//   ....[122]....
        /*0908*/ 	.word	0x00020e90


	//   ....[123]....
        /*090c*/ 	.word	0x00020ef0


	//   ....[124]....
        /*0910*/ 	.word	0x00020f90


	//   ....[125]....
        /*0914*/ 	.word	0x00021020


	//   ....[126]....
        /*0918*/ 	.word	0x00021070


	//   ....[127]....
        /*091c*/ 	.word	0x000210c0


	//   ....[128]....
        /*0920*/ 	.word	0x00021470


	//   ....[129]....
        /*0924*/ 	.word	0x00021760


	//   ....[130]....
        /*0928*/ 	.word	0x00021920


	//   ....[131]....
        /*092c*/ 	.word	0x00021970


	//   ....[132]....
        /*0930*/ 	.word	0x000219d0


	//   ....[133]....
        /*0934*/ 	.word	0x00021ac0


	//   ....[134]....
        /*0938*/ 	.word	0x00021b20


	//   ....[135]....
        /*093c*/ 	.word	0x00021c10


	//   ....[136]....
        /*0940*/ 	.word	0x00021c70


	//   ....[137]....
        /*0944*/ 	.word	0x00021d40


	//   ....[138]....
        /*0948*/ 	.word	0x00022070


	//   ....[139]....
        /*094c*/ 	.word	0x00022110


	//   ....[140]....
        /*0950*/ 	.word	0x00022230


	//   ....[141]....
        /*0954*/ 	.word	0x000222a0


	//   ....[142]....
        /*0958*/ 	.word	0x00022310


	//   ....[143]....
        /*095c*/ 	.word	0x00022380


	//   ....[144]....
        /*0960*/ 	.word	0x000223f0


	//   ....[145]....
        /*0964*/ 	.word	0x00022470


	//   ....[146]....
        /*0968*/ 	.word	0x00022500


	//   ....[147]....
        /*096c*/ 	.word	0x000225a0


	//   ....[148]....
        /*0970*/ 	.word	0x00022610


	//   ....[149]....
        /*0974*/ 	.word	0x00022680


	//   ....[150]....
        /*0978*/ 	.word	0x000226f0


	//   ....[151]....
        /*097c*/ 	.word	0x00022770


	//   ....[152]....
        /*0980*/ 	.word	0x000227e0


	//   ....[153]....
        /*0984*/ 	.word	0x00022880


	//   ....[154]....
        /*0988*/ 	.word	0x00022910


	//   ....[155]....
        /*098c*/ 	.word	0x00022a40


	//----- nvinfo : EIATTR_REG_RECONFIG
	.align		4
.L_410:
        /*0990*/ 	.byte	0x01, 0x54
	.zero		2


	//----- nvinfo : EIATTR_SYSCALL_OFFSETS
	.align		4
        /*0994*/ 	.byte	0x04, 0x46
        /*0996*/ 	.short	(.L_412 - .L_411)


	//   ....[0]....
.L_411:
        /*0998*/ 	.word	0x00001ce0


	//   ....[1]....
        /*099c*/ 	.word	0x00001e30


	//   ....[2]....
        /*09a0*/ 	.word	0x000073c0


	//   ....[3]....
        /*09a4*/ 	.word	0x000076e0


	//   ....[4]....
        /*09a8*/ 	.word	0x0001add0


	//   ....[5]....
        /*09ac*/ 	.word	0x0001af20


	//   ....[6]....
        /*09b0*/ 	.word	0x0001b010


	//   ....[7]....
        /*09b4*/ 	.word	0x0001b880


	//----- nvinfo : EIATTR_MBARRIER_INSTR_OFFSETS
	.align		4
.L_412:
        /*09b8*/ 	.byte	0x04, 0x39
        /*09ba*/ 	.short	(.L_414 - .L_413)


	//   ....[0]....
.L_413:
        /*09bc*/ 	.word	0x000002d0
        /*09c0*/ 	.word	0x000000ff
        /*09c4*/ 	.word	0x00028c00
        /*09c8*/ 	.short	0x0100
        /*09ca*/ 	.byte	0x08
	.zero		1


	//   ....[1]....
        /*09cc*/ 	.word	0x000002e0
        /*09d0*/ 	.word	0x000000ff
        /*09d4*/ 	.word	0x00028c20
        /*09d8*/ 	.short	0x0100
        /*09da*/ 	.byte	0x08
	.zero		1


	//   ....[2]....
        /*09dc*/ 	.word	0x00000390
        /*09e0*/ 	.word	0x000000ff
        /*09e4*/ 	.word	0x00028c30
        /*09e8*/ 	.short	0x0100
        /*09ea*/ 	.byte	0x06
	.zero		1


	//   ....[3]....
        /*09ec*/ 	.word	0x000003a0
        /*09f0*/ 	.word	0x000000ff
        /*09f4*/ 	.word	0x00028c40
        /*09f8*/ 	.short	0x0100
        /*09fa*/ 	.byte	0x06
	.zero		1


	//   ....[4]....
        /*09fc*/ 	.word	0x000003b0
        /*0a00*/ 	.word	0x000000ff
        /*0a04*/ 	.word	0x00028c38
        /*0a08*/ 	.short	0x0100
        /*0a0a*/ 	.byte	0x06
	.zero		1


	//   ....[5]....
        /*0a0c*/ 	.word	0x000003c0
        /*0a10*/ 	.word	0x000000ff
        /*0a14*/ 	.word	0x00028c48
        /*0a18*/ 	.short	0x0100
        /*0a1a*/ 	.byte	0x06
	.zero		1


	//   ....[6]....
        /*0a1c*/ 	.word	0x000004f0
        /*0a20*/ 	.word	0x000000ff
        /*0a24*/ 	.word	0x00028c50
        /*0a28*/ 	.short	0x0100
        /*0a2a*/ 	.byte	0x08
	.zero		1


	//   ....[7]....
        /*0a2c*/ 	.word	0x00000500
        /*0a30*/ 	.word	0x000000ff
        /*0a34*/ 	.word	0x00028c60
        /*0a38*/ 	.short	0x0100
        /*0a3a*/ 	.byte	0x08
	.zero		1


	//   ....[8]....
        /*0a3c*/ 	.word	0x00000510
        /*0a40*/ 	.word	0x000000ff
        /*0a44*/ 	.word	0x00028c58
        /*0a48*/ 	.short	0x0100
        /*0a4a*/ 	.byte	0x08
	.zero		1


	//   ....[9]....
        /*0a4c*/ 	.word	0x00000520
        /*0a50*/ 	.word	0x000000ff
        /*0a54*/ 	.word	0x00028c68
        /*0a58*/ 	.short	0x0100
        /*0a5a*/ 	.byte	0x08
	.zero		1


	//   ....[10]....
        /*0a5c*/ 	.word	0x00000610
        /*0a60*/ 	.word	0x000000ff
        /*0a64*/ 	.word	0x00028c70
        /*0a68*/ 	.short	0x0100
        /*0a6a*/ 	.byte	0x06
	.zero		1


	//   ....[11]....
        /*0a6c*/ 	.word	0x00000620
        /*0a70*/ 	.word	0x000000ff
        /*0a74*/ 	.word	0x00028c80
        /*0a78*/ 	.short	0x0100
        /*0a7a*/ 	.byte	0x06
	.zero		1


	//   ....[12]....
        /*0a7c*/ 	.word	0x00000630
        /*0a80*/ 	.word	0x000000ff
        /*0a84*/ 	.word	0x00028c78
        /*0a88*/ 	.short	0x0100
        /*0a8a*/ 	.byte	0x06
	.zero		1


	//   ....[13]....
        /*0a8c*/ 	.word	0x00000640
        /*0a90*/ 	.word	0x000000ff
        /*0a94*/ 	.word	0x00028c88
        /*0a98*/ 	.short	0x0100
        /*0a9a*/ 	.byte	0x06
	.zero		1


	//   ....[14]....
        /*0a9c*/ 	.word	0x00000770
        /*0aa0*/ 	.word	0x000000ff
        /*0aa4*/ 	.word	0x00028c90
        /*0aa8*/ 	.short	0x0100
        /*0aaa*/ 	.byte	0x08
	.zero		1


	//   ....[15]....
        /*0aac*/ 	.word	0x00000780
        /*0ab0*/ 	.word	0x000000ff
        /*0ab4*/ 	.word	0x00028ca0
        /*0ab8*/ 	.short	0x0100
        /*0aba*/ 	.byte	0x08
	.zero		1


	//   ....[16]....
        /*0abc*/ 	.word	0x00000790
        /*0ac0*/ 	.word	0x000000ff
        /*0ac4*/ 	.word	0x00028c98
        /*0ac8*/ 	.short	0x0100
        /*0aca*/ 	.byte	0x08
	.zero		1


	//   ....[17]....
        /*0acc*/ 	.word	0x000007a0
        /*0ad0*/ 	.word	0x000000ff
        /*0ad4*/ 	.word	0x00028ca8
        /*0ad8*/ 	.short	0x0100
        /*0ada*/ 	.byte	0x08
	.zero		1


	//   ....[18]....
        /*0adc*/ 	.word	0x000008d0
        /*0ae0*/ 	.word	0x000000ff
        /*0ae4*/ 	.word	0x00028cb0
        /*0ae8*/ 	.short	0x0100
        /*0aea*/ 	.byte	0x08
	.zero		1


	//   ....[19]....
        /*0aec*/ 	.word	0x000008e0
        /*0af0*/ 	.word	0x000000ff
        /*0af4*/ 	.word	0x00028cc0
        /*0af8*/ 	.short	0x0100
        /*0afa*/ 	.byte	0x08
	.zero		1


	//   ....[20]....
        /*0afc*/ 	.word	0x000008f0
        /*0b00*/ 	.word	0x000000ff
        /*0b04*/ 	.word	0x00028cb8
        /*0b08*/ 	.short	0x0100
        /*0b0a*/ 	.byte	0x08
	.zero		1


	//   ....[21]....
        /*0b0c*/ 	.word	0x00000900
        /*0b10*/ 	.word	0x000000ff
        /*0b14*/ 	.word	0x00028cc8
        /*0b18*/ 	.short	0x0100
        /*0b1a*/ 	.byte	0x08
	.zero		1


	//   ....[22]....
        /*0b1c*/ 	.word	0x00002a20
        /*0b20*/ 	.word	0x00000040
        /*0b24*/ 	.word	0x00028c90
        /*0b28*/ 	.short	0x010a
        /*0b2a*/ 	.byte	0x3f
	.zero		1


	//   ....[23]....
        /*0b2c*/ 	.word	0x00003450
        /*0b30*/ 	.word	0x00000040
        /*0b34*/ 	.word	0x00028c90
        /*0b38*/ 	.short	0x010a
        /*0b3a*/ 	.byte	0x3f
	.zero		1


	//   ....[24]....
        /*0b3c*/ 	.word	0x00003d60
        /*0b40*/ 	.word	0x00000040
        /*0b44*/ 	.word	0x00028c90
        /*0b48*/ 	.short	0x010a
        /*0b4a*/ 	.byte	0x3f
	.zero		1


	//   ....[25]....
        /*0b4c*/ 	.word	0x00003f60
        /*0b50*/ 	.word	0x00000004
        /*0b54*/ 	.word	0x00000000
        /*0b58*/ 	.short	0x0101
        /*0b5a*/ 	.byte	0x3f
	.zero		1


	//   ....[26]....
        /*0b5c*/ 	.word	0x00003fa0
        /*0b60*/ 	.word	0x00000040
        /*0b64*/ 	.word	0x00028cb0
        /*0b68*/ 	.short	0x010a
        /*0b6a*/ 	.byte	0x3f
	.zero		1


	//   ....[27]....
        /*0b6c*/ 	.word	0x000045c0
        /*0b70*/ 	.word	0x00000040
        /*0b74*/ 	.word	0x00000000
        /*0b78*/ 	.short	0x0101
        /*0b7a*/ 	.byte	0x3f
	.zero		1


	//   ....[28]....
        /*0b7c*/ 	.word	0x00005060
        /*0b80*/ 	.word	0x00000016
        /*0b84*/ 	.word	0x00028c50
        /*0b88*/ 	.short	0x010a
        /*0b8a*/ 	.byte	0x3f
	.zero		1


	//   ....[29]....
        /*0b8c*/ 	.word	0x00005420
        /*0b90*/ 	.word	0x00000000
        /*0b94*/ 	.word	0x00000000
        /*0b98*/ 	.short	0x0101
        /*0b9a*/ 	.byte	0x3f
	.zero		1


	//   ....[30]....
        /*0b9c*/ 	.word	0x00005d40
        /*0ba0*/ 	.word	0x00000000
        /*0ba4*/ 	.word	0x00028c50
        /*0ba8*/ 	.short	0x010a
        /*0baa*/ 	.byte	0x3f
	.zero		1


	//   ....[31]....
        /*0bac*/ 	.word	0x00005d90
        /*0bb0*/ 	.word	0x00000000
        /*0bb4*/ 	.word	0x00028c50
        /*0bb8*/ 	.short	0x010a
        /*0bba*/ 	.byte	0x3f
	.zero		1


	//   ....[32]....
        /*0bbc*/ 	.word	0x00006050
        /*0bc0*/ 	.word	0x00000000
        /*0bc4*/ 	.word	0x00000000
        /*0bc8*/ 	.short	0x0101
        /*0bca*/ 	.byte	0x3f
	.zero		1


	//   ....[33]....
        /*0bcc*/ 	.word	0x00007450
        /*0bd0*/ 	.word	0x00000002
        /*0bd4*/ 	.word	0x00028c00
        /*0bd8*/ 	.short	0x010a
        /*0bda*/ 	.byte	0x3f
	.zero		1


	//   ....[34]....
        /*0bdc*/ 	.word	0x000074a0
        /*0be0*/ 	.word	0x00000002
        /*0be4*/ 	.word	0x00028c00
        /*0be8*/ 	.short	0x010a
        /*0bea*/ 	.byte	0x3f
	.zero		1


	//   ....[35]....
        /*0bec*/ 	.word	0x00007ed0
        /*0bf0*/ 	.word	0x00000002
        /*0bf4*/ 	.word	0x00028c00
        /*0bf8*/ 	.short	0x010a
        /*0bfa*/ 	.byte	0x3f
	.zero		1


	//   ....[36]....
        /*0bfc*/ 	.word	0x000093b0
        /*0c00*/ 	.word	0x00000002
        /*0c04*/ 	.word	0x00028c00
        /*0c08*/ 	.short	0x010a
        /*0c0a*/ 	.byte	0x3f
	.zero		1


	//   ....[37]....
        /*0c0c*/ 	.word	0x0000a300
        /*0c10*/ 	.word	0x0000000c
        /*0c14*/ 	.word	0x00028c30
        /*0c18*/ 	.short	0x010a
        /*0c1a*/ 	.byte	0x3f
	.zero		1


	//   ....[38]....
        /*0c1c*/ 	.word	0x0000a390
        /*0c20*/ 	.word	0x0000000c
        /*0c24*/ 	.word	0x00028c30
        /*0c28*/ 	.short	0x010a
        /*0c2a*/ 	.byte	0x3f
	.zero		1


	//   ....[39]....
        /*0c2c*/ 	.word	0x0000a820
        /*0c30*/ 	.word	0x00000000
        /*0c34*/ 	.word	0x00000000
        /*0c38*/ 	.short	0x0101
        /*0c3a*/ 	.byte	0x3f
	.zero		1


	//   ....[40]....
        /*0c3c*/ 	.word	0x0000c2d0
        /*0c40*/ 	.word	0x0000000c
        /*0c44*/ 	.word	0x00028c50
        /*0c48*/ 	.short	0x010a
        /*0c4a*/ 	.byte	0x3f
	.zero		1


	//   ....[41]....
        /*0c4c*/ 	.word	0x0000c380
        /*0c50*/ 	.word	0x0000000c
        /*0c54*/ 	.word	0x00028c50
        /*0c58*/ 	.short	0x010a
        /*0c5a*/ 	.byte	0x3f
	.zero		1


	//   ....[42]....
        /*0c5c*/ 	.word	0x0000c670
        /*0c60*/ 	.word	0x0000000c
        /*0c64*/ 	.word	0x00000000
        /*0c68*/ 	.short	0x0101
        /*0c6a*/ 	.byte	0x3f
	.zero		1


	//   ....[43]....
        /*0c6c*/ 	.word	0x0000c940
        /*0c70*/ 	.word	0x000000d7
        /*0c74*/ 	.word	0x00028c30
        /*0c78*/ 	.short	0x010a
        /*0c7a*/ 	.byte	0x3f
	.zero		1


	//   ....[44]....
        /*0c7c*/ 	.word	0x0000c9b0
        /*0c80*/ 	.word	0x000000d7
        /*0c84*/ 	.word	0x00028c30
        /*0c88*/ 	.short	0x010a
        /*0c8a*/ 	.byte	0x3f
	.zero		1


	//   ....[45]....
        /*0c8c*/ 	.word	0x0000ced0
        /*0c90*/ 	.word	0x00000014
        /*0c94*/ 	.word	0x00000000
        /*0c98*/ 	.short	0x0101
        /*0c9a*/ 	.byte	0x3f
	.zero		1


	//   ....[46]....
        /*0c9c*/ 	.word	0x0000eda0
        /*0ca0*/ 	.word	0x000000d7
        /*0ca4*/ 	.word	0x00028c50
        /*0ca8*/ 	.short	0x010a
        /*0caa*/ 	.byte	0x3f
	.zero		1


	//   ....[47]....
        /*0cac*/ 	.word	0x0000edf0
        /*0cb0*/ 	.word	0x000000d7
        /*0cb4*/ 	.word	0x00028c50
        /*0cb8*/ 	.short	0x010a
        /*0cba*/ 	.byte	0x3f
	.zero		1


	//   ....[48]....
        /*0cbc*/ 	.word	0x0000f0f0
        /*0cc0*/ 	.word	0x000000d7
        /*0cc4*/ 	.word	0x00000000
        /*0cc8*/ 	.short	0x0101
        /*0cca*/ 	.byte	0x3f
	.zero		1


	//   ....[49]....
        /*0ccc*/ 	.word	0x0000f4e0
        /*0cd0*/ 	.word	0x0000000c
        /*0cd4*/ 	.word	0x00028c30
        /*0cd8*/ 	.short	0x010a
        /*0cda*/ 	.byte	0x3f
	.zero		1


	//   ....[50]....
        /*0cdc*/ 	.word	0x0000f550
        /*0ce0*/ 	.word	0x0000000c
        /*0ce4*/ 	.word	0x00028c30
        /*0ce8*/ 	.short	0x010a
        /*0cea*/ 	.byte	0x3f
	.zero		1


	//   ....[51]....
        /*0cec*/ 	.word	0x0000ffd0
        /*0cf0*/ 	.word	0x0000000f
        /*0cf4*/ 	.word	0x00000000
        /*0cf8*/ 	.short	0x0101
        /*0cfa*/ 	.byte	0x3f
	.zero		1


	//   ....[52]....
        /*0cfc*/ 	.word	0x00010ed0
        /*0d00*/ 	.word	0x0000000c
        /*0d04*/ 	.word	0x00028c50
        /*0d08*/ 	.short	0x010a
        /*0d0a*/ 	.byte	0x3f
	.zero		1


	//   ....[53]....
        /*0d0c*/ 	.word	0x00010f20
        /*0d10*/ 	.word	0x0000000c
        /*0d14*/ 	.word	0x00028c50
        /*0d18*/ 	.short	0x010a
        /*0d1a*/ 	.byte	0x3f
	.zero		1


	//   ....[54]....
        /*0d1c*/ 	.word	0x00011200
        /*0d20*/ 	.word	0x0000000c
        /*0d24*/ 	.word	0x00000000
        /*0d28*/ 	.short	0x0101
        /*0d2a*/ 	.byte	0x3f
	.zero		1


	//   ....[55]....
        /*0d2c*/ 	.word	0x00011340
        /*0d30*/ 	.word	0x000000ce
        /*0d34*/ 	.word	0x00028c30
        /*0d38*/ 	.short	0x010a
        /*0d3a*/ 	.byte	0x3f
	.zero		1


	//   ....[56]....
        /*0d3c*/ 	.word	0x000113b0
        /*0d40*/ 	.word	0x000000ce
        /*0d44*/ 	.word	0x00028c30
        /*0d48*/ 	.short	0x010a
        /*0d4a*/ 	.byte	0x3f
	.zero		1


	//   ....[57]....
        /*0d4c*/ 	.word	0x000118d0
        /*0d50*/ 	.word	0x0000000e
        /*0d54*/ 	.word	0x00000000
        /*0d58*/ 	.short	0x0101
        /*0d5a*/ 	.byte	0x3f
	.zero		1


	//   ....[58]....
        /*0d5c*/ 	.word	0x000137d0
        /*0d60*/ 	.word	0x000000ce
        /*0d64*/ 	.word	0x00028c50
        /*0d68*/ 	.short	0x010a
        /*0d6a*/ 	.byte	0x3f
	.zero		1


	//   ....[59]....
        /*0d6c*/ 	.word	0x00013820
        /*0d70*/ 	.word	0x000000ce
        /*0d74*/ 	.word	0x00028c50
        /*0d78*/ 	.short	0x010a
        /*0d7a*/ 	.byte	0x3f
	.zero		1


	//   ....[60]....
        /*0d7c*/ 	.word	0x00013b20
        /*0d80*/ 	.word	0x000000ce
        /*0d84*/ 	.word	0x00000000
        /*0d88*/ 	.short	0x0101
        /*0d8a*/ 	.byte	0x3f
	.zero		1


	//   ....[61]....
        /*0d8c*/ 	.word	0x000161e0
        /*0d90*/ 	.word	0x00000000
        /*0d94*/ 	.word	0x00000000
        /*0d98*/ 	.short	0x0101
        /*0d9a*/ 	.byte	0x3f
	.zero		1


	//   ....[62]....
        /*0d9c*/ 	.word	0x00018d40
        /*0da0*/ 	.word	0x00000007
        /*0da4*/ 	.word	0x00028c20
        /*0da8*/ 	.short	0x010a
        /*0daa*/ 	.byte	0x3f
	.zero		1


	//   ....[63]....
        /*0dac*/ 	.word	0x00018e20
        /*0db0*/ 	.word	0x00000006
        /*0db4*/ 	.word	0x00028ca0
        /*0db8*/ 	.short	0x010a
        /*0dba*/ 	.byte	0x3f
	.zero		1


	//   ....[64]....
        /*0dbc*/ 	.word	0x00019070
        /*0dc0*/ 	.word	0x00000006
        /*0dc4*/ 	.word	0x00028cc0
        /*0dc8*/ 	.short	0x010a
        /*0dca*/ 	.byte	0x3f
	.zero		1


	//   ....[65]....
        /*0dcc*/ 	.word	0x00019af0
        /*0dd0*/ 	.word	0x00000005
        /*0dd4*/ 	.word	0x00028ca0
        /*0dd8*/ 	.short	0x010a
        /*0dda*/ 	.byte	0x3f
	.zero		1


	//   ....[66]....
        /*0ddc*/ 	.word	0x00019d30
        /*0de0*/ 	.word	0x00000005
        /*0de4*/ 	.word	0x00028cc0
        /*0de8*/ 	.short	0x010a
        /*0dea*/ 	.byte	0x3f
	.zero		1


	//   ....[67]....
        /*0dec*/ 	.word	0x0001b420
        /*0df0*/ 	.word	0x00000000
        /*0df4*/ 	.word	0x00028c40
        /*0df8*/ 	.short	0x010a
        /*0dfa*/ 	.byte	0x3f
	.zero		1


	//   ....[68]....
        /*0dfc*/ 	.word	0x0001bf50
        /*0e00*/ 	.word	0x00000008
        /*0e04*/ 	.word	0x00028c00
        /*0e08*/ 	.short	0x0107
        /*0e0a*/ 	.byte	0x3f
	.zero		1


	//   ....[69]....
        /*0e0c*/ 	.word	0x0001c050
        /*0e10*/ 	.word	0x00000002
        /*0e14*/ 	.word	0x00028c00
        /*0e18*/ 	.short	0x0101
        /*0e1a*/ 	.byte	0x3f
	.zero		1


	//   ....[70]....
        /*0e1c*/ 	.word	0x0001c070
        /*0e20*/ 	.word	0x00000002
        /*0e24*/ 	.word	0x00028c20
        /*0e28*/ 	.short	0x010a
        /*0e2a*/ 	.byte	0x3f
	.zero		1


	//   ....[71]....
        /*0e2c*/ 	.word	0x0001c170
        /*0e30*/ 	.word	0x00000000
        /*0e34*/ 	.word	0x00028c60
        /*0e38*/ 	.short	0x010a
        /*0e3a*/ 	.byte	0x3f
	.zero		1


	//   ....[72]....
        /*0e3c*/ 	.word	0x0001cdf0
        /*0e40*/ 	.word	0x00000003
        /*0e44*/ 	.word	0x00028c40
        /*0e48*/ 	.short	0x010a
        /*0e4a*/ 	.byte	0x3f
	.zero		1


	//   ....[73]....
        /*0e4c*/ 	.word	0x0001d040
        /*0e50*/ 	.word	0x00000003
        /*0e54*/ 	.word	0x00028c60
        /*0e58*/ 	.short	0x010a
        /*0e5a*/ 	.byte	0x3f
	.zero		1


	//   ....[74]....
        /*0e5c*/ 	.word	0x0001dc60
        /*0e60*/ 	.word	0x00000002
        /*0e64*/ 	.word	0x00028c40
        /*0e68*/ 	.short	0x010a
        /*0e6a*/ 	.byte	0x3f
	.zero		1


	//   ....[75]....
        /*0e6c*/ 	.word	0x0001dea0
        /*0e70*/ 	.word	0x00000002
        /*0e74*/ 	.word	0x00028c60
        /*0e78*/ 	.short	0x010a
        /*0e7a*/ 	.byte	0x3f
	.zero		1


	//   ....[76]....
        /*0e7c*/ 	.word	0x0001ea30
        /*0e80*/ 	.word	0x00000003
        /*0e84*/ 	.word	0x00028c40
        /*0e88*/ 	.short	0x010a
        /*0e8a*/ 	.byte	0x3f
	.zero		1


	//   ....[77]....
        /*0e8c*/ 	.word	0x0001ec80
        /*0e90*/ 	.word	0x00000003
        /*0e94*/ 	.word	0x00028c60
        /*0e98*/ 	.short	0x010a
        /*0e9a*/ 	.byte	0x3f
	.zero		1


	//   ....[78]....
        /*0e9c*/ 	.word	0x00020480
        /*0ea0*/ 	.word	0x00000000
        /*0ea4*/ 	.word	0x00028c20
        /*0ea8*/ 	.short	0x010a
        /*0eaa*/ 	.byte	0x3f
	.zero		1


	//   ....[79]....
        /*0eac*/ 	.word	0x00020630
        /*0eb0*/ 	.word	0x00000006
        /*0eb4*/ 	.word	0x00000000
        /*0eb8*/ 	.short	0x010a
        /*0eba*/ 	.byte	0x3f
	.zero		1


	//   ....[80]....
        /*0ebc*/ 	.word	0x000206a0
        /*0ec0*/ 	.word	0x00000007
        /*0ec4*/ 	.word	0x00000000
        /*0ec8*/ 	.short	0x010a
        /*0eca*/ 	.byte	0x3f
	.zero		1


	//   ....[81]....
        /*0ecc*/ 	.word	0x00020710
        /*0ed0*/ 	.word	0x00000004
        /*0ed4*/ 	.word	0x00000000
        /*0ed8*/ 	.short	0x010a
        /*0eda*/ 	.byte	0x3f
	.zero		1


	//   ....[82]....
        /*0edc*/ 	.word	0x00020740
        /*0ee0*/ 	.word	0x00000003
        /*0ee4*/ 	.word	0x00000000
        /*0ee8*/ 	.short	0x010a
        /*0eea*/ 	.byte	0x3f
	.zero		1


	//   ....[83]....
        /*0eec*/ 	.word	0x000207a0
        /*0ef0*/ 	.word	0x00000040
        /*0ef4*/ 	.word	0x00028c90
        /*0ef8*/ 	.short	0x010a
        /*0efa*/ 	.byte	0x3f
	.zero		1


	//   ....[84]....
        /*0efc*/ 	.word	0x000207f0
        /*0f00*/ 	.word	0x00000040
        /*0f04*/ 	.word	0x00028c90
        /*0f08*/ 	.short	0x010a
        /*0f0a*/ 	.byte	0x3f
	.zero		1


	//   ....[85]....
        /*0f0c*/ 	.word	0x00020840
        /*0f10*/ 	.word	0x00000040
        /*0f14*/ 	.word	0x00028c90
        /*0f18*/ 	.short	0x010a
        /*0f1a*/ 	.byte	0x3f
	.zero		1


	//   ....[86]....
        /*0f1c*/ 	.word	0x00020890
        /*0f20*/ 	.word	0x00000040
        /*0f24*/ 	.word	0x00028cb0
        /*0f28*/ 	.short	0x010a
        /*0f2a*/ 	.byte	0x3f
	.zero		1


	//   ....[87]....
        /*0f2c*/ 	.word	0x000208e0
        /*0f30*/ 	.word	0x00000016
        /*0f34*/ 	.word	0x00028c50
        /*0f38*/ 	.short	0x010a
        /*0f3a*/ 	.byte	0x3f
	.zero		1


	//   ....[88]....
        /*0f3c*/ 	.word	0x00020930
        /*0f40*/ 	.word	0x00000000
        /*0f44*/ 	.word	0x00028c50
        /*0f48*/ 	.short	0x010a
        /*0f4a*/ 	.byte	0x3f
	.zero		1


	//   ....[89]....
        /*0f4c*/ 	.word	0x00020d00
        /*0f50*/ 	.word	0x00000002
        /*0f54*/ 	.word	0x00028c00
        /*0f58*/ 	.short	0x010a
        /*0f5a*/ 	.byte	0x3f
	.zero		1


	//   ....[90]....
        /*0f5c*/ 	.word	0x00021110
        /*0f60*/ 	.word	0x00000002
        /*0f64*/ 	.word	0x00028c00
        /*0f68*/ 	.short	0x010a
        /*0f6a*/ 	.byte	0x3f
	.zero		1


	//   ....[91]....
        /*0f6c*/ 	.word	0x00021160
        /*0f70*/ 	.word	0x0000000c
        /*0f74*/ 	.word	0x00028c30
        /*0f78*/ 	.short	0x010a
        /*0f7a*/ 	.byte	0x3f
	.zero		1


	//   ....[92]....
        /*0f7c*/ 	.word	0x000211b0
        /*0f80*/ 	.word	0x0000000c
        /*0f84*/ 	.word	0x00028c50
        /*0f88*/ 	.short	0x010a
        /*0f8a*/ 	.byte	0x3f
	.zero		1


	//   ....[93]....
        /*0f8c*/ 	.word	0x00021200
        /*0f90*/ 	.word	0x000000d7
        /*0f94*/ 	.word	0x00028c30
        /*0f98*/ 	.short	0x010a
        /*0f9a*/ 	.byte	0x3f
	.zero		1


	//   ....[94]....
        /*0f9c*/ 	.word	0x00021250
        /*0fa0*/ 	.word	0x000000d7
        /*0fa4*/ 	.word	0x00028c50
        /*0fa8*/ 	.short	0x010a
        /*0faa*/ 	.byte	0x3f
	.zero		1


	//   ....[95]....
        /*0fac*/ 	.word	0x000212a0
        /*0fb0*/ 	.word	0x0000000c
        /*0fb4*/ 	.word	0x00028c30
        /*0fb8*/ 	.short	0x010a
        /*0fba*/ 	.byte	0x3f
	.zero		1


	//   ....[96]....
        /*0fbc*/ 	.word	0x000212f0
        /*0fc0*/ 	.word	0x0000000c
        /*0fc4*/ 	.word	0x00028c50
        /*0fc8*/ 	.short	0x010a
        /*0fca*/ 	.byte	0x3f
	.zero		1


	//   ....[97]....
        /*0fcc*/ 	.word	0x00021340
        /*0fd0*/ 	.word	0x000000ce
        /*0fd4*/ 	.word	0x00028c30
        /*0fd8*/ 	.short	0x010a
        /*0fda*/ 	.byte	0x3f
	.zero		1


	//   ....[98]....
        /*0fdc*/ 	.word	0x00021390
        /*0fe0*/ 	.word	0x000000ce
        /*0fe4*/ 	.word	0x00028c50
        /*0fe8*/ 	.short	0x010a
        /*0fea*/ 	.byte	0x3f
	.zero		1


	//   ....[99]....
        /*0fec*/ 	.word	0x00021540
        /*0ff0*/ 	.word	0x00000006
        /*0ff4*/ 	.word	0x00028c20
        /*0ff8*/ 	.short	0x010a
        /*0ffa*/ 	.byte	0x3f
	.zero		1


	//   ....[100]....
        /*0ffc*/ 	.word	0x00021590
        /*1000*/ 	.word	0x00000006
        /*1004*/ 	.word	0x00028ca0
        /*1008*/ 	.short	0x010a
        /*100a*/ 	.byte	0x3f
	.zero		1


	//   ....[101]....
        /*100c*/ 	.word	0x000215e0
        /*1010*/ 	.word	0x00000006
        /*1014*/ 	.word	0x00028cc0
        /*1018*/ 	.short	0x010a
        /*101a*/ 	.byte	0x3f
	.zero		1


	//   ....[102]....
        /*101c*/ 	.word	0x00021630
        /*1020*/ 	.word	0x00000005
        /*1024*/ 	.word	0x00028ca0
        /*1028*/ 	.short	0x010a
        /*102a*/ 	.byte	0x3f
	.zero		1


	//   ....[103]....
        /*102c*/ 	.word	0x00021680
        /*1030*/ 	.word	0x00000005
        /*1034*/ 	.word	0x00028cc0
        /*1038*/ 	.short	0x010a
        /*103a*/ 	.byte	0x3f
	.zero		1


	//   ....[104]....
        /*103c*/ 	.word	0x00021820
        /*1040*/ 	.word	0x00000000
        /*1044*/ 	.word	0x00028c40
        /*1048*/ 	.short	0x010a
        /*104a*/ 	.byte	0x3f
	.zero		1


	//   ....[105]....
        /*104c*/ 	.word	0x00021d90
        /*1050*/ 	.word	0x00000002
        /*1054*/ 	.word	0x00028c20
        /*1058*/ 	.short	0x010a
        /*105a*/ 	.byte	0x3f
	.zero		1


	//   ....[106]....
        /*105c*/ 	.word	0x00021de0
        /*1060*/ 	.word	0x00000000
        /*1064*/ 	.word	0x00028c60
        /*1068*/ 	.short	0x010a
        /*106a*/ 	.byte	0x3f
	.zero		1


	//   ....[107]....
        /*106c*/ 	.word	0x00021e30
        /*1070*/ 	.word	0x00000003
        /*1074*/ 	.word	0x00028c40
        /*1078*/ 	.short	0x010a
        /*107a*/ 	.byte	0x3f
	.zero		1


	//   ....[108]....
        /*107c*/ 	.word	0x00021e80
        /*1080*/ 	.word	0x00000003
        /*1084*/ 	.word	0x00028c60
        /*1088*/ 	.short	0x010a
        /*108a*/ 	.byte	0x3f
	.zero		1


	//   ....[109]....
        /*108c*/ 	.word	0x00021ed0
        /*1090*/ 	.word	0x00000002
        /*1094*/ 	.word	0x00028c40
        /*1098*/ 	.short	0x010a
        /*109a*/ 	.byte	0x3f
	.zero		1


	//   ....[110]....
        /*109c*/ 	.word	0x00021f20
        /*10a0*/ 	.word	0x00000002
        /*10a4*/ 	.word	0x00028c60
        /*10a8*/ 	.short	0x010a
        /*10aa*/ 	.byte	0x3f
	.zero		1


	//   ....[111]....
        /*10ac*/ 	.word	0x00021f70
        /*10b0*/ 	.word	0x00000003
        /*10b4*/ 	.word	0x00028c40
        /*10b8*/ 	.short	0x010a
        /*10ba*/ 	.byte	0x3f
	.zero		1


	//   ....[112]....
        /*10bc*/ 	.word	0x00021fc0
        /*10c0*/ 	.word	0x00000003
        /*10c4*/ 	.word	0x00028c60
        /*10c8*/ 	.short	0x010a
        /*10ca*/ 	.byte	0x3f
	.zero		1


	//   ....[113]....
        /*10cc*/ 	.word	0x00022960
        /*10d0*/ 	.word	0x00000000
        /*10d4*/ 	.word	0x00028c20
        /*10d8*/ 	.short	0x010a
        /*10da*/ 	.byte	0x3f
	.zero		1


	//   ....[114]....
        /*10dc*/ 	.word	0x00022b00
        /*10e0*/ 	.word	0x00000006
        /*10e4*/ 	.word	0x00000000
        /*10e8*/ 	.short	0x010a
        /*10ea*/ 	.byte	0x3f
	.zero		1


	//   ....[115]....
        /*10ec*/ 	.word	0x00022b50
        /*10f0*/ 	.word	0x00000007
        /*10f4*/ 	.word	0x00000000
        /*10f8*/ 	.short	0x010a
        /*10fa*/ 	.byte	0x3f
	.zero		1


	//   ....[116]....
        /*10fc*/ 	.word	0x00022ba0
        /*1100*/ 	.word	0x00000004
        /*1104*/ 	.word	0x00000000
        /*1108*/ 	.short	0x010a
        /*110a*/ 	.byte	0x3f
	.zero		1


	//----- nvinfo : EIATTR_NUM_MBARRIERS
	.align		4
.L_414:
        /*110c*/ 	.byte	0x03, 0x38
        /*110e*/ 	.short	0x0016


	//----- nvinfo : EIATTR_EXIT_INSTR_OFFSETS
	.align		4
        /*1110*/ 	.byte	0x04, 0x1c
        /*1112*/ 	.short	(.L_416 - .L_415)


	//   ....[0]....
.L_415:
        /*1114*/ 	.word	0x00020790


	//----- nvinfo : EIATTR_MAX_THREADS
	.align		4
.L_416:
        /*1118*/ 	.byte	0x04, 0x05
        /*111a*/ 	.short	(.L_418 - .L_417)
.L_417:
        /*111c*/ 	.word	0x00000180
        /*1120*/ 	.word	0x00000001
        /*1124*/ 	.word	0x00000001


	//----- nvinfo : EIATTR_CRS_STACK_SIZE
	.align		4
.L_418:
        /*1128*/ 	.byte	0x04, 0x1e
        /*112a*/ 	.short	(.L_420 - .L_419)
.L_419:
        /*112c*/ 	.word	0x00000000


	//----- nvinfo : EIATTR_CBANK_PARAM_SIZE
	.align		4
.L_420:
        /*1130*/ 	.byte	0x03, 0x19
        /*1132*/ 	.short	0x0af0


	//----- nvinfo : EIATTR_PARAM_CBANK
	.align		4
        /*1134*/ 	.byte	0x04, 0x0a
        /*1136*/ 	.short	(.L_422 - .L_421)
	.align		4
.L_421:
        /*1138*/ 	.word	index@(.nv.constant0._ZN7cutlass13device_kernelIN5flash11enable_sm90INS1_16FlashAttnFwdSm90INS1_25CollectiveMainloopFwdSm90ILi2EN4cute5tupleIJNS5_1CILi1EEES8_S8_EEENS6_IJNS7_ILi64EEESA_SA_EEELi512ENS_10bfloat16_tEfNS_4arch4Sm90ELb0ELb1ELb1ELb1ELb0ELb1ELb0ELb0ELb0ELb1ELb0ELb0EEENS1_21CollectiveEpilogueFwdINS6_IJSA_NS7_ILi512EEESA_EEES9_SC_SE_Li256ELb1ELb1ELb0ELb0EEENS1_36VarlenDynamicPersistentTileSchedulerILi64ELi64ELi256ELi128ELb0ELb1ELb1ELb1ELb0ELb1EEEEEEEEEvNT_6ParamsE)
        /*113c*/ 	.short	0x0210
        /*113e*/ 	.short	0x0af0


	//----- nvinfo : EIATTR_SW_WAR
	.align		4
.L_422:
        /*1140*/ 	.byte	0x04, 0x36
        /*1142*/ 	.short	(.L_424 - .L_423)
.L_423:
        /*1144*/ 	.word	0x00000008
.L_424:


//--------------------- .nv.info._ZN7cutlass13device_kernelIN5flash11enable_sm90INS1_16FlashAttnFwdSm90INS1_25CollectiveMainloopFwdSm90ILi2EN4cute5tupleIJNS5_1CILi1EEES8_S8_EEENS6_IJNS7_ILi64EEESA_SA_EEELi512ENS_10bfloat16_tEfNS_4arch4Sm90ELb0ELb1ELb1ELb1ELb0ELb0ELb1ELb0ELb0ELb1ELb0ELb0EEENS1_21CollectiveEpilogueFwdINS6_IJSA_NS7_ILi512EEESA_EEES9_SC_SE_Li256ELb1ELb1ELb0ELb0EEENS1_36VarlenDynamicPersistentTileSchedulerILi64ELi64ELi256ELi128ELb0ELb1ELb1ELb1ELb0ELb1EEEEEEEEEvNT_6ParamsE --------------------------
	.section	.nv.info._ZN7cutlass13device_kernelIN5flash11enable_sm90INS1_16FlashAttnFwdSm90INS1_25CollectiveMainloopFwdSm90ILi2EN4cute5tupleIJNS5_1CILi1EEES8_S8_EEENS6_IJNS7_ILi64EEESA_SA_EEELi512ENS_10bfloat16_tEfNS_4arch4Sm90ELb0ELb1ELb1ELb1ELb0ELb0ELb1ELb0ELb0ELb1ELb0ELb0EEENS1_21CollectiveEpilogueFwdINS6_IJSA_NS7_ILi512EEESA_EEES9_SC_SE_Li256ELb1ELb1ELb0ELb0EEENS1_36VarlenDynamicPersistentTileSchedulerILi64ELi64ELi256ELi128ELb0ELb1ELb1ELb1ELb0ELb1EEEEEEEEEvNT_6ParamsE,"",@"SHT_CUDA_INFO"
	.sectionflags	@""
	.align	4


	//----- nvinfo : EIATTR_CUDA_API_VERSION
	.align		4
        /*0000*/ 	.byte	0x04, 0x37
        /*0002*/ 	.short	(.L_426 - .L_425)
.L_425:
        /*0004*/ 	.word	0x00000082


	//----- nvinfo : EIATTR_KPARAM_INFO
	.align		4
.L_426:
        /*0008*/ 	.byte	0x04, 0x17
        /*000a*/ 	.short	(.L_428 - .L_427)
.L_427:
        /*000c*/ 	.word	0x00000000
        /*0010*/ 	.short	0x0000
        /*0012*/ 	.short	0x0070
        /*0014*/ 	.byte	0x00, 0xf0, 0x01, 0x2e


	//----- nvinfo : EIATTR_SPARSE_MMA_MASK
	.align		4
.L_428:
        /*0018*/ 	.byte	0x03, 0x50
        /*001a*/ 	.short	0x0000


	//----- nvinfo : EIATTR_MAXREG_COUNT
	.align		4
        /*001c*/ 	.byte	0x03, 0x1b
        /*001e*/ 	.short	0x00a8


	//----- nvinfo : EIATTR_NUM_BARRIERS
	.align		4
        /*0020*/ 	.byte	0x02, 0x4c
        /*0022*/ 	.byte	0x10
	.zero		1


	//----- nvinfo : EIATTR_EXTERNS
	.align		4
        /*0024*/ 	.byte	0x04, 0x0f
        /*0026*/ 	.short	(.L_430 - .L_429)


	//   ....[0]....
	.align		4
.L_429:
        /*0028*/ 	.word	index@(__assertfail)


	//----- nvinfo : EIATTR_ANNOTATIONS
	.align		4
.L_430:
        /*002c*/ 	.byte	0x04, 0x55
        /*002e*/ 	.short	(.L_432 - .L_431)


	//   ....[0]....
.L_431:
        /* <DEDUP_REMOVED lines=83> */


	//----- nvinfo : EIATTR_MERCURY_ISA_VERSION
	.align		4
.L_432:
        /*0548*/ 	.byte	0x03, 0x5f
        /*054a*/ 	.short	0x0101


	//----- nvinfo : EIATTR_UNUSED_LOAD_BYTE_OFFSET
	.align		4
        /*054c*/ 	.byte	0x04, 0x44
        /*054e*/ 	.short	(.L_434 - .L_433)


	//   ....[0]....
.L_433:
        /*0550*/ 	.word	0x00000b60
        /*0554*/ 	.word	0x0000fff0


	//   ....[1]....
        /*0558*/ 	.word	0x0002b830
        /*055c*/ 	.word	0x0000fff0


	//----- nvinfo : EIATTR_INT_WARP_WIDE_INSTR_OFFSETS
	.align		4
.L_434:
        /*0560*/ 	.byte	0x04, 0x31
        /*0562*/ 	.short	(.L_436 - .L_435)


	//   ....[0]....
.L_435:
        /*0564*/ 	.word	0x00000160


	//   ....[1]....
        /*0568*/ 	.word	0x00000200


	//   ....[2]....
        /*056c*/ 	.word	0x00000210


	//   ....[3]....
        /*0570*/ 	.word	0x00000280


	//   ....[4]....
        /*0574*/ 	.word	0x0002fd50


	//   ....[5]....
        /*0578*/ 	.word	0x0002fdb0


	//   ....[6]....
        /*057c*/ 	.word	0x00035920


	//   ....[7]....
        /*0580*/ 	.word	0x000359b0


	//----- nvinfo : EIATTR_COOP_GROUP_MASK_REGIDS
	.align		4
.L_436:
        /*0584*/ 	.byte	0x04, 0x29
        /*0586*/ 	.short	(.L_438 - .L_437)


	//   ....[0]....
.L_437:
        /*0588*/ 	.word	0xffffffff


	//   ....[1]....
        /*058c*/ 	.word	0xffffffff


	//   ....[2]....
        /*0590*/ 	.word	0xffffffff


	//   ....[3]....
        /*0594*/ 	.word	0xffffffff


	//   ....[4]....
        /*0598*/ 	.word	0xffffffff


	//   ....[5]....
        /*059c*/ 	.word	0xffffffff


	//   ....[6]....
        /*05a0*/ 	.word	0xffffffff


	//   ....[7]....
        /*05a4*/ 	.word	0xffffffff


	//   ....[8]....
        /*05a8*/ 	.word	0xffffffff


	//   ....[9]....
        /*05ac*/ 	.word	0xffffffff


	//   ....[10]....
        /*05b0*/ 	.word	0xffffffff


	//   ....[11]....
        /*05b4*/ 	.word	0xffffffff


	//   ....[12]....
        /*05b8*/ 	.word	0xffffffff


	//   ....[13]....
        /*05bc*/ 	.word	0xffffffff


	//   ....[14]....
        /*05c0*/ 	.word	0xffffffff


	//   ....[15]....
        /*05c4*/ 	.word	0xffffffff


	//   ....[16]....
        /*05c8*/ 	.word	0xffffffff


	//   ....[17]....
        /*05cc*/ 	.word	0xffffffff


	//   ....[18]....
        /*05d0*/ 	.word	0xffffffff


	//   ....[19]....
        /*05d4*/ 	.word	0xffffffff


	//   ....[20]....
        /*05d8*/ 	.word	0xffffffff


	//   ....[21]....
        /*05dc*/ 	.word	0xffffffff


	//   ....[22]....
        /*05e0*/ 	.word	0xffffffff


	//   ....[23]....
        /*05e4*/ 	.word	0xffffffff


	//   ....[24]....
        /*05e8*/ 	.word	0xffffffff


	//   ....[25]....
        /*05ec*/ 	.word	0xffffffff


	//   ....[26]....
        /*05f0*/ 	.word	0xffffffff


	//   ....[27]....
        /*05f4*/ 	.word	0xffffffff


	//   ....[28]....
        /*05f8*/ 	.word	0xffffffff


	//   ....[29]....
        /*05fc*/ 	.word	0xffffffff


	//   ....[30]....
        /*0600*/ 	.word	0xffffffff


	//   ....[31]....
        /*0604*/ 	.word	0xffffffff


	//   ....[32]....
        /*0608*/ 	.word	0xffffffff


	//   ....[33]....
        /*060c*/ 	.word	0xffffffff


	//   ....[34]....
        /*0610*/ 	.word	0xffffffff


	//   ....[35]....
        /*0614*/ 	.word	0xffffffff


	//   ....[36]....
        /*0618*/ 	.word	0xffffffff


	//   ....[37]....
        /*061c*/ 	.word	0xffffffff


	//   ....[38]....
        /*0620*/ 	.word	0xffffffff


	//   ....[39]....
        /*0624*/ 	.word	0xffffffff


	//   ....[40]....
        /*0628*/ 	.word	0xffffffff


	//   ....[41]....
        /*062c*/ 	.word	0xffffffff


	//   ....[42]....
        /*0630*/ 	.word	0xffffffff


	//   ....[43]....
        /*0634*/ 	.word	0xffffffff


	//   ....[44]....
        /*0638*/ 	.word	0xffffffff


	//   ....[45]....
        /*063c*/ 	.word	0xffffffff


	//   ....[46]....
        /*0640*/ 	.word	0xffffffff


	//   ....[47]....
        /*0644*/ 	.word	0xffffffff


	//   ....[48]....
        /*0648*/ 	.word	0xffffffff


	//   ....[49]....
        /*064c*/ 	.word	0xffffffff


	//   ....[50]....
        /*0650*/ 	.word	0xffffffff


	//   ....[51]....
        /*0654*/ 	.word	0xffffffff


	//   ....[52]....
        /*0658*/ 	.word	0xffffffff


	//   ....[53]....
        /*065c*/ 	.word	0xffffffff


	//   ....[54]....
        /*0660*/ 	.word	0xffffffff


	//   ....[55]....
        /*0664*/ 	.word	0xffffffff


	//   ....[56]....
        /*0668*/ 	.word	0xffffffff


	//   ....[57]....
        /*066c*/ 	.word	0xffffffff


	//   ....[58]....
        /*0670*/ 	.word	0xffffffff


	//   ....[59]....
        /*0674*/ 	.word	0xffffffff


	//   ....[60]....
        /*0678*/ 	.word	0xffffffff


	//   ....[61]....
        /*067c*/ 	.word	0xffffffff


	//   ....[62]....
        /*0680*/ 	.word	0xffffffff


	//   ....[63]....
        /*0684*/ 	.word	0xffffffff


	//   ....[64]....
        /*0688*/ 	.word	0xffffffff


	//   ....[65]....
        /*068c*/ 	.word	0xffffffff


	//   ....[66]....
        /*0690*/ 	.word	0xffffffff


	//   ....[67]....
        /*0694*/ 	.word	0xffffffff


	//   ....[68]....
        /*0698*/ 	.word	0xffffffff


	//   ....[69]....
        /*069c*/ 	.word	0xffffffff


	//   ....[70]....
        /*06a0*/ 	.word	0xffffffff


	//   ....[71]....
        /*06a4*/ 	.word	0xffffffff


	//   ....[72]....
        /*06a8*/ 	.word	0xffffffff


	//   ....[73]....
        /*06ac*/ 	.word	0xffffffff


	//   ....[74]....
        /*06b0*/ 	.word	0xffffffff


	//   ....[75]....
        /*06b4*/ 	.word	0xffffffff


	//   ....[76]....
        /*06b8*/ 	.word	0xffffffff


	//   ....[77]....
        /*06bc*/ 	.word	0xffffffff


	//   ....[78]....
        /*06c0*/ 	.word	0xffffffff


	//   ....[79]....
        /*06c4*/ 	.word	0xffffffff


	//   ....[80]....
        /*06c8*/ 	.word	0xffffffff


	//   ....[81]....
        /*06cc*/ 	.word	0xffffffff


	//   ....[82]....
        /*06d0*/ 	.word	0xffffffff


	//   ....[83]....
        /*06d4*/ 	.word	0xffffffff


	//   ....[84]....
        /*06d8*/ 	.word	0xffffffff


	//   ....[85]....
        /*06dc*/ 	.word	0xffffffff


	//   ....[86]....
        /*06e0*/ 	.word	0xffffffff


	//   ....[87]....
        /*06e4*/ 	.word	0xffffffff


	//   ....[88]....
        /*06e8*/ 	.word	0xffffffff


	//   ....[89]....
        /*06ec*/ 	.word	0xffffffff


	//   ....[90]....
        /*06f0*/ 	.word	0xffffffff


	//   ....[91]....
        /*06f4*/ 	.word	0xffffffff


	//   ....[92]....
        /*06f8*/ 	.word	0xffffffff


	//   ....[93]....
        /*06fc*/ 	.word	0xffffffff


	//   ....[94]....
        /*0700*/ 	.word	0xffffffff


	//   ....[95]....
        /*0704*/ 	.word	0xffffffff


	//   ....[96]....
        /*0708*/ 	.word	0xffffffff


	//   ....[97]....
        /*070c*/ 	.word	0xffffffff


	//   ....[98]....
        /*0710*/ 	.word	0xffffffff


	//   ....[99]....
        /*0714*/ 	.word	0x0500000f


	//   ....[100]....
        /*0718*/ 	.word	0x0500000f


	//   ....[101]....
        /*071c*/ 	.word	0x0500000f


	//   ....[102]....
        /*0720*/ 	.word	0x0500000f


	//   ....[103]....
        /*0724*/ 	.word	0x0500000f


	//   ....[104]....
        /*0728*/ 	.word	0x0500000f


	//   ....[105]....
        /*072c*/ 	.word	0x0500000f


	//   ....[106]....
        /*0730*/ 	.word	0x0500000f


	//   ....[107]....
        /*0734*/ 	.word	0x0500000f


	//   ....[108]....
        /*0738*/ 	.word	0x0500000f


	//   ....[109]....
        /*073c*/ 	.word	0x0500000f


	//   ....[110]....
        /*0740*/ 	.word	0x0500000f


	//   ....[111]....
        /*0744*/ 	.word	0x0500000f


	//   ....[112]....
        /*0748*/ 	.word	0x0500000f


	//   ....[113]....
        /*074c*/ 	.word	0x0500000f


	//   ....[114]....
        /*0750*/ 	.word	0x0500000f


	//   ....[115]....
        /*0754*/ 	.word	0x0500000f


	//   ....[116]....
        /*0758*/ 	.word	0x0500000f


	//   ....[117]....
        /*075c*/ 	.word	0x0500000f


	//   ....[118]....
        /*0760*/ 	.word	0x0500000f


	//   ....[119]....
        /*0764*/ 	.word	0x0500000f


	//   ....[120]....
        /*0768*/ 	.word	0x0500000f


	//   ....[121]....
        /*076c*/ 	.word	0x0500000f


	//   ....[122]....
        /*0770*/ 	.word	0x0500000f


	//   ....[123]....
        /*0774*/ 	.word	0x0500000f


	//   ....[124]....
        /*0778*/ 	.word	0x0500000f


	//   ....[125]....
        /*077c*/ 	.word	0x0500000f


	//   ....[126]....
        /*0780*/ 	.word	0x0500000f


	//   ....[127]....
        /*0784*/ 	.word	0x0500000f


	//   ....[128]....
        /*0788*/ 	.word	0x0500000f


	//   ....[129]....
        /*078c*/ 	.word	0x0500000f


	//   ....[130]....
        /*0790*/ 	.word	0x0500000f


	//   ....[131]....
        /*0794*/ 	.word	0x0500000f


	//   ....[132]....
        /*0798*/ 	.word	0x0500000f


	//   ....[133]....
        /*079c*/ 	.word	0x0500000f


	//   ....[134]....
        /*07a0*/ 	.word	0xffffffff


	//   ....[135]....
        /*07a4*/ 	.word	0xffffffff


	//   ....[136]....
        /*07a8*/ 	.word	0xffffffff


	//   ....[137]....
        /*07ac*/ 	.word	0xffffffff


	//   ....[138]....
        /*07b0*/ 	.word	0xffffffff


	//   ....[139]....
        /*07b4*/ 	.word	0xffffffff


	//   ....[140]....
        /*07b8*/ 	.word	0xffffffff


	//   ....[141]....
        /*07bc*/ 	.word	0xffffffff


	//----- nvinfo : EIATTR_COOP_GROUP_INSTR_OFFSETS
	.align		4
.L_438:
        /*07c0*/ 	.byte	0x04, 0x28
        /*07c2*/ 	.short	(.L_440 - .L_439)


	//   ....[0]....
.L_439:
        /*07c4*/ 	.word	0x00000070


	//   ....[1]....
        /*07c8*/ 	.word	0x00000170


	//   ....[2]....
        /*07cc*/ 	.word	0x00000220


	//   ....[3]....
        /*07d0*/ 	.word	0x000003c0


	//   ....[4]....
        /*07d4*/ 	.word	0x00000520


	//   ....[5]....
        /*07d8*/ 	.word	0x00000640


	//   ....[6]....
        /*07dc*/ 	.word	0x000007a0


	//   ....[7]....
        /*07e0*/ 	.word	0x00002790


	//   ....[8]....
        /*07e4*/ 	.word	0x0000a2e0


	//   ....[9]....
        /*07e8*/ 	.word	0x0000c9c0


	//   ....[10]....
        /*07ec*/ 	.word	0x0000dc90


	//   ....[11]....
        /*07f0*/ 	.word	0x0000e630


	//   ....[12]....
        /*07f4*/ 	.word	0x0000ecd0


	//   ....[13]....
        /*07f8*/ 	.word	0x0000ed60


	//   ....[14]....
        /*07fc*/ 	.word	0x0000ee60


	//   ....[15]....
        /*0800*/ 	.word	0x0000ee80


	//   ....[16]....
        /*0804*/ 	.word	0x00015c40


	//   ....[17]....
        /*0808*/ 	.word	0x00017570


	//   ....[18]....
        /*080c*/ 	.word	0x00018920


	//   ....[19]....
        /*0810*/ 	.word	0x00018aa0


	//   ....[20]....
        /*0814*/ 	.word	0x00018bd0


	//   ....[21]....
        /*0818*/ 	.word	0x00018bf0


	//   ....[22]....
        /*081c*/ 	.word	0x0001f940


	//   ....[23]....
        /*0820*/ 	.word	0x00020fa0


	//   ....[24]....
        /*0824*/ 	.word	0x000222d0


	//   ....[25]....
        /*0828*/ 	.word	0x00022b90


	//   ....[26]....
        /*082c*/ 	.word	0x000232e0


	//   ....[27]....
        /*0830*/ 	.word	0x00023370


	//   ....[28]....
        /*0834*/ 	.word	0x00023440


	//   ....[29]....
        /*0838*/ 	.word	0x00023460


	//   ....[30]....
        /*083c*/ 	.word	0x0002a230


	//   ....[31]....
        /*0840*/ 	.word	0x0002a380


	//   ....[32]....
        /*0844*/ 	.word	0x0002a3a0


	//   ....[33]....
        /*0848*/ 	.word	0x0002a3e0


	//   ....[34]....
        /*084c*/ 	.word	0x0002a400


	//   ....[35]....
        /*0850*/ 	.word	0x0002c770


	//   ....[36]....
        /*0854*/ 	.word	0x0002cc50


	//   ....[37]....
        /*0858*/ 	.word	0x0002cc70


	//   ....[38]....
        /*085c*/ 	.word	0x0002cca0


	//   ....[39]....
        /*0860*/ 	.word	0x0002ccb0


	//   ....[40]....
        /*0864*/ 	.word	0x0002d350


	//   ....[41]....
        /*0868*/ 	.word	0x0002d360


	//   ....[42]....
        /*086c*/ 	.word	0x0002d5a0


	//   ....[43]....
        /*0870*/ 	.word	0x0002d5c0


	//   ....[44]....
        /*0874*/ 	.word	0x0002e1b0


	//   ....[45]....
        /*0878*/ 	.word	0x0002e1d0


	//   ....[46]....
        /*087c*/ 	.word	0x0002e420


	//   ....[47]....
        /*0880*/ 	.word	0x0002e440


	//   ....[48]....
        /*0884*/ 	.word	0x0002e710


	//   ....[49]....
        /*0888*/ 	.word	0x0002e8f0


	//   ....[50]....
        /*088c*/ 	.word	0x0002e920


	//   ....[51]....
        /*0890*/ 	.word	0x0002e950


	//   ....[52]....
        /*0894*/ 	.word	0x0002e980


	//   ....[53]....
        /*0898*/ 	.word	0x0002e9b0


	//   ....[54]....
        /*089c*/ 	.word	0x0002e9e0


	//   ....[55]....
        /*08a0*/ 	.word	0x0002eb50


	//   ....[56]....
        /*08a4*/ 	.word	0x0002eb80


	//   ....[57]....
        /*08a8*/ 	.word	0x0002ebb0


	//   ....[58]....
        /*08ac*/ 	.word	0x0002ebe0


	//   ....[59]....
        /*08b0*/ 	.word	0x0002ec10


	//   ....[60]....
        /*08b4*/ 	.word	0x0002ec40


	//   ....[61]....
        /*08b8*/ 	.word	0x0002ece0


	//   ....[62]....
        /*08bc*/ 	.word	0x0002ed40


	//   ....[63]....
        /*08c0*/ 	.word	0x0002edd0


	//   ....[64]....
        /*08c4*/ 	.word	0x00030310


	//   ....[65]....
        /*08c8*/ 	.word	0x00030e70


	//   ....[66]....
        /*08cc*/ 	.word	0x00030e80


	//   ....[67]....
        /*08d0*/ 	.word	0x00030eb0


	//   ....[68]....
        /*08d4*/ 	.word	0x00030f90


	//   ....[69]....
        /*08d8*/ 	.word	0x00030fc0


	//   ....[70]....
        /*08dc*/ 	.word	0x00031020


	//   ....[71]....
        /*08e0*/ 	.word	0x00031030


	//   ....[72]....
        /*08e4*/ 	.word	0x000310a0


	//   ....[73]....
        /*08e8*/ 	.word	0x00031a10


	//   ....[74]....
        /*08ec*/ 	.word	0x00031a20


	//   ....[75]....
        /*08f0*/ 	.word	0x00031b30


	//   ....[76]....
        /*08f4*/ 	.word	0x00031b70


	//   ....[77]....
        /*08f8*/ 	.word	0x00031e10


	//   ....[78]....
        /*08fc*/ 	.word	0x00031e20


	//   ....[79]....
        /*0900*/ 	.word	0x00031f90


	//   ....[80]....
        /*0904*/ 	.word	0x00031fa0


	//   ....[81]....
        /*0908*/ 	.word	0x00035bb0


	//   ....[82]....
        /*090c*/ 	.word	0x00035be0


	//   ....[83]....
        /*0910*/ 	.word	0x00035c20


	//   ....[84]....
        /*0914*/ 	.word	0x00035c50


	//   ....[85]....
        /*0918*/ 	.word	0x00035c80


	//   ....[86]....
        /*091c*/ 	.word	0x00035cb0


	//   ....[87]....
        /*0920*/ 	.word	0x00035ce0


	//   ....[88]....
        /*0924*/ 	.word	0x00035d10


	//   ....[89]....
        /*0928*/ 	.word	0x00035e90


	//   ....[90]....
        /*092c*/ 	.word	0x00035ec0


	//   ....[91]....
        /*0930*/ 	.word	0x00035ef0


	//   ....[92]....
        /*0934*/ 	.word	0x00035f20


	//   ....[93]....
        /*0938*/ 	.word	0x00035f50


	//   ....[94]....
        /*093c*/ 	.word	0x00035f80


	//   ....[95]....
        /*0940*/ 	.word	0x00036040


	//   ....[96]....
        /*0944*/ 	.word	0x00036060


	//   ....[97]....
        /*0948*/ 	.word	0x000360d0


	//   ....[98]....
        /*094c*/ 	.word	0x000367a0


	//   ....[99]....
        /*0950*/ 	.word	0x00036cb0


	//   ....[100]....
        /*0954*/ 	.word	0x00036e40


	//   ....[101]....
        /*0958*/ 	.word	0x00036ea0


	//   ....[102]....
        /*095c*/ 	.word	0x00036f00


	//   ....[103]....
        /*0960*/ 	.word	0x00036f50


	//   ....[104]....
        /*0964*/ 	.word	0x000370b0


	//   ....[105]....
        /*0968*/ 	.word	0x00037150


	//   ....[106]....
        /*096c*/ 	.word	0x00037200


	//   ....[107]....
        /*0970*/ 	.word	0x000372e0


	//   ....[108]....
        /*0974*/ 	.word	0x000374c0


	//   ....[109]....
        /*0978*/ 	.word	0x00037590


	//   ....[110]....
        /*097c*/ 	.word	0x00037840


	//   ....[111]....
        /*0980*/ 	.word	0x00037960


	//   ....[112]....
        /*0984*/ 	.word	0x00037b30


	//   ....[113]....
        /*0988*/ 	.word	0x00037c00


	//   ....[114]....
        /*098c*/ 	.word	0x00037e20


	//   ....[115]....
        /*0990*/ 	.word	0x00037e70


	//   ....[116]....
        /*0994*/ 	.word	0x000381a0


	//   ....[117]....
        /*0998*/ 	.word	0x00038240


	//   ....[118]....
        /*099c*/ 	.word	0x00038360


	//   ....[119]....
        /*09a0*/ 	.word	0x000383e0


	//   ....[120]....
        /*09a4*/ 	.word	0x00038460


	//   ....[121]....
        /*09a8*/ 	.word	0x000384e0


	//   ....[122]....
        /*09ac*/ 	.word	0x00038560


	//   ....[123]....
        /*09b0*/ 	.word	0x000385f0


	//   ....[124]....
        /*09b4*/ 	.word	0x00038690


	//   ....[125]....
        /*09b8*/ 	.word	0x00038740


	//   ....[126]....
        /*09bc*/ 	.word	0x000387c0


	//   ....[127]....
        /*09c0*/ 	.word	0x00038840


	//   ....[128]....
        /*09c4*/ 	.word	0x000388c0


	//   ....[129]....
        /*09c8*/ 	.word	0x00038950


	//   ....[130]....
        /*09cc*/ 	.word	0x000389d0


	//   ....[131]....
        /*09d0*/ 	.word	0x00038a70


	//   ....[132]....
        /*09d4*/ 	.word	0x00038b00


	//   ....[133]....
        /*09d8*/ 	.word	0x00038c30


	//   ....[134]....
        /*09dc*/ 	.word	0x0003aab0


	//   ....[135]....
        /*09e0*/ 	.word	0x0003c350


	//   ....[136]....
        /*09e4*/ 	.word	0x0003ce00


	//   ....[137]....
        /*09e8*/ 	.word	0x0003d690


	//   ....[138]....
        /*09ec*/ 	.word	0x0003d6e0


	//   ....[139]....
        /*09f0*/ 	.word	0x0003d700


	//   ....[140]....
        /*09f4*/ 	.word	0x0003d710


	//   ....[141]....
        /*09f8*/ 	.word	0x00048360


	//----- nvinfo : EIATTR_REG_RECONFIG
	.align		4
.L_440:
        /*09fc*/ 	.byte	0x01, 0x54
	.zero		2


	//----- nvinfo : EIATTR_SYSCALL_OFFSETS
	.align		4
        /*0a00*/ 	.byte	0x04, 0x46
        /*0a02*/ 	.short	(.L_442 - .L_441)


	//   ....[0]....
.L_441:
        /*0a04*/ 	.word	0x0000a890


	//   ....[1]....
        /*0a08*/ 	.word	0x0002ff50


	//   ....[2]....
        /*0a0c*/ 	.word	0x000300a0


	//   ....[3]....
        /*0a10*/ 	.word	0x00030190


	//   ....[4]....
        /*0a14*/ 	.word	0x00030a40


	//   ....[5]....
        /*0a18*/ 	.word	0x000313d0


	//----- nvinfo : EIATTR_MBARRIER_INSTR_OFFSETS
	.align		4
.L_442:
        /*0a1c*/ 	.byte	0x04, 0x39
        /*0a1e*/ 	.short	(.L_444 - .L_443)


	//   ....[0]....
.L_443:
        /*0a20*/ 	.word	0x000002a0
        /*0a24*/ 	.word	0x000000ff
        /*0a28*/ 	.word	0x00038800
        /*0a2c*/ 	.short	0x0100
        /*0a2e*/ 	.byte	0x08
	.zero		1


	//   ....[1]....
        /*0a30*/ 	.word	0x000002b0
        /*0a34*/ 	.word	0x000000ff
        /*0a38*/ 	.word	0x00038810
        /*0a3c*/ 	.short	0x0100
        /*0a3e*/ 	.byte	0x08
	.zero		1


	//   ....[2]....
        /*0a40*/ 	.word	0x000002c0
        /*0a44*/ 	.word	0x000000ff
        /*0a48*/ 	.word	0x00038820
        /*0a4c*/ 	.short	0x0100
        /*0a4e*/ 	.byte	0x08
	.zero		1


	//   ....[3]....
        /*0a50*/ 	.word	0x00000370
        /*0a54*/ 	.word	0x000000ff
        /*0a58*/ 	.word	0x00038830
        /*0a5c*/ 	.short	0x0100
        /*0a5e*/ 	.byte	0x06
	.zero		1


	//   ....[4]....
        /*0a60*/ 	.word	0x00000380
        /*0a64*/ 	.word	0x000000ff
        /*0a68*/ 	.word	0x00038840
        /*0a6c*/ 	.short	0x0100
        /*0a6e*/ 	.byte	0x06
	.zero		1


	//   ....[5]....
        /*0a70*/ 	.word	0x00000390
        /*0a74*/ 	.word	0x000000ff
        /*0a78*/ 	.word	0x00038838
        /*0a7c*/ 	.short	0x0100
        /*0a7e*/ 	.byte	0x06
	.zero		1


	//   ....[6]....
        /*0a80*/ 	.word	0x000003a0
        /*0a84*/ 	.word	0x000000ff
        /*0a88*/ 	.word	0x00038848
        /*0a8c*/ 	.short	0x0100
        /*0a8e*/ 	.byte	0x06
	.zero		1


	//   ....[7]....
        /*0a90*/ 	.word	0x000004d0
        /*0a94*/ 	.word	0x000000ff
        /*0a98*/ 	.word	0x00038850
        /*0a9c*/ 	.short	0x0100
        /*0a9e*/ 	.byte	0x08
	.zero		1


	//   ....[8]....
        /*0aa0*/ 	.word	0x000004e0
        /*0aa4*/ 	.word	0x000000ff
        /*0aa8*/ 	.word	0x00038860
        /*0aac*/ 	.short	0x0100
        /*0aae*/ 	.byte	0x08
	.zero		1


	//   ....[9]....
        /*0ab0*/ 	.word	0x000004f0
        /*0ab4*/ 	.word	0x000000ff
        /*0ab8*/ 	.word	0x00038858
        /*0abc*/ 	.short	0x0100
        /*0abe*/ 	.byte	0x08
	.zero		1


	//   ....[10]....
        /*0ac0*/ 	.word	0x00000500
        /*0ac4*/ 	.word	0x000000ff
        /*0ac8*/ 	.word	0x00038868
        /*0acc*/ 	.short	0x0100
        /*0ace*/ 	.byte	0x08
	.zero		1


	//   ....[11]....
        /*0ad0*/ 	.word	0x000005f0
        /*0ad4*/ 	.word	0x000000ff
        /*0ad8*/ 	.word	0x00038870
        /*0adc*/ 	.short	0x0100
        /*0ade*/ 	.byte	0x06
	.zero		1


	//   ....[12]....
        /*0ae0*/ 	.word	0x00000600
        /*0ae4*/ 	.word	0x000000ff
        /*0ae8*/ 	.word	0x00038880
        /*0aec*/ 	.short	0x0100
        /*0aee*/ 	.byte	0x06
	.zero		1


	//   ....[13]....
        /*0af0*/ 	.word	0x00000610
        /*0af4*/ 	.word	0x000000ff
        /*0af8*/ 	.word	0x00038878
        /*0afc*/ 	.short	0x0100
        /*0afe*/ 	.byte	0x06
	.zero		1


	//   ....[14]....
        /*0b00*/ 	.word	0x00000620
        /*0b04*/ 	.word	0x000000ff
        /*0b08*/ 	.word	0x00038888
        /*0b0c*/ 	.short	0x0100
        /*0b0e*/ 	.byte	0x06
	.zero		1


	//   ....[15]....
        /*0b10*/ 	.word	0x00000750
        /*0b14*/ 	.word	0x000000ff
        /*0b18*/ 	.word	0x00038890
        /*0b1c*/ 	.short	0x0100
        /*0b1e*/ 	.byte	0x08
	.zero		1


	//   ....[16]....
        /*0b20*/ 	.word	0x00000760
        /*0b24*/ 	.word	0x000000ff
        /*0b28*/ 	.word	0x000388a0
        /*0b2c*/ 	.short	0x0100
        /*0b2e*/ 	.byte	0x08
	.zero		1


	//   ....[17]....
        /*0b30*/ 	.word	0x00000770
        /*0b34*/ 	.word	0x000000ff
        /*0b38*/ 	.word	0x00038898
        /*0b3c*/ 	.short	0x0100
        /*0b3e*/ 	.byte	0x08
	.zero		1


	//   ....[18]....
        /*0b40*/ 	.word	0x00000780
        /*0b44*/ 	.word	0x000000ff
        /*0b48*/ 	.word	0x000388a8
        /*0b4c*/ 	.short	0x0100
        /*0b4e*/ 	.byte	0x08
	.zero		1


	//   ....[19]....
        /*0b50*/ 	.word	0x000008c0
        /*0b54*/ 	.word	0x000000ff
        /*0b58*/ 	.word	0x000388b0
        /*0b5c*/ 	.short	0x0100
        /*0b5e*/ 	.byte	0x08
	.zero		1


	//   ....[20]....
        /*0b60*/ 	.word	0x000008d0
        /*0b64*/ 	.word	0x000000ff
        /*0b68*/ 	.word	0x000388c0
        /*0b6c*/ 	.short	0x0100
        /*0b6e*/ 	.byte	0x08
	.zero		1


	//   ....[21]....
        /*0b70*/ 	.word	0x000008e0
        /*0b74*/ 	.word	0x000000ff
        /*0b78*/ 	.word	0x000388b8
        /*0b7c*/ 	.short	0x0100
        /*0b7e*/ 	.byte	0x08
	.zero		1


	//   ....[22]....
        /*0b80*/ 	.word	0x000008f0
        /*0b84*/ 	.word	0x000000ff
        /*0b88*/ 	.word	0x000388c8
        /*0b8c*/ 	.short	0x0100
        /*0b8e*/ 	.byte	0x08
	.zero		1


	//   ....[23]....
        /*0b90*/ 	.word	0x00004b50
        /*0b94*/ 	.word	0x00000000
        /*0b98*/ 	.word	0x00000000
        /*0b9c*/ 	.short	0x0101
        /*0b9e*/ 	.byte	0x3f
	.zero		1


	//   ....[24]....
        /*0ba0*/ 	.word	0x00008910
        /*0ba4*/ 	.word	0x00000000
        /*0ba8*/ 	.word	0x00000000
        /*0bac*/ 	.short	0x0101
        /*0bae*/ 	.byte	0x3f
	.zero		1


	//   ....[25]....
        /*0bb0*/ 	.word	0x0000ae10
        /*0bb4*/ 	.word	0x000000ff
        /*0bb8*/ 	.word	0x00038800
        /*0bbc*/ 	.short	0x010a
        /*0bbe*/ 	.byte	0x27
	.zero		1


	//   ....[26]....
        /*0bc0*/ 	.word	0x0000b5e0
        /*0bc4*/ 	.word	0x00000009
        /*0bc8*/ 	.word	0x00000000
        /*0bcc*/ 	.short	0x010a
        /*0bce*/ 	.byte	0x3f
	.zero		1


	//   ....[27]....
        /*0bd0*/ 	.word	0x0000b6e0
        /*0bd4*/ 	.word	0x00000005
        /*0bd8*/ 	.word	0x00000000
        /*0bdc*/ 	.short	0x010a
        /*0bde*/ 	.byte	0x3f
	.zero		1


	//   ....[28]....
        /*0be0*/ 	.word	0x0000bb20
        /*0be4*/ 	.word	0x00000014
        /*0be8*/ 	.word	0x00000000
        /*0bec*/ 	.short	0x010a
        /*0bee*/ 	.byte	0x3f
	.zero		1


	//   ....[29]....
        /*0bf0*/ 	.word	0x0000bc20
        /*0bf4*/ 	.word	0x00000008
        /*0bf8*/ 	.word	0x00000000
        /*0bfc*/ 	.short	0x010a
        /*0bfe*/ 	.byte	0x3f
	.zero		1


	//   ....[30]....
        /*0c00*/ 	.word	0x0000d960
        /*0c04*/ 	.word	0x00000014
        /*0c08*/ 	.word	0x00000000
        /*0c0c*/ 	.short	0x0101
        /*0c0e*/ 	.byte	0x3f
	.zero		1


	//   ....[31]....
        /*0c10*/ 	.word	0x00015cc0
        /*0c14*/ 	.word	0x00000005
        /*0c18*/ 	.word	0x00000000
        /*0c1c*/ 	.short	0x0101
        /*0c1e*/ 	.byte	0x3f
	.zero		1


	//   ....[32]....
        /*0c20*/ 	.word	0x00016140
        /*0c24*/ 	.word	0x00000009
        /*0c28*/ 	.word	0x00000000
        /*0c2c*/ 	.short	0x010a
        /*0c2e*/ 	.byte	0x3f
	.zero		1


	//   ....[33]....
        /*0c30*/ 	.word	0x00016240
        /*0c34*/ 	.word	0x00000008
        /*0c38*/ 	.word	0x00000000
        /*0c3c*/ 	.short	0x010a
        /*0c3e*/ 	.byte	0x3f
	.zero		1


	//   ....[34]....
        /*0c40*/ 	.word	0x000166a0
        /*0c44*/ 	.word	0x00000014
        /*0c48*/ 	.word	0x00000000
        /*0c4c*/ 	.short	0x010a
        /*0c4e*/ 	.byte	0x3f
	.zero		1


	//   ....[35]....
        /*0c50*/ 	.word	0x000167a0
        /*0c54*/ 	.word	0x00000008
        /*0c58*/ 	.word	0x00000000
        /*0c5c*/ 	.short	0x010a
        /*0c5e*/ 	.byte	0x3f
	.zero		1


	//   ....[36]....
        /*0c60*/ 	.word	0x000184e0
        /*0c64*/ 	.word	0x00000014
        /*0c68*/ 	.word	0x00000000
        /*0c6c*/ 	.short	0x0101
        /*0c6e*/ 	.byte	0x3f
	.zero		1


	//   ....[37]....
        /*0c70*/ 	.word	0x0001f9c0
        /*0c74*/ 	.word	0x00000005
        /*0c78*/ 	.word	0x00000000
        /*0c7c*/ 	.short	0x0101
        /*0c7e*/ 	.byte	0x3f
	.zero		1


	//   ....[38]....
        /*0c80*/ 	.word	0x0001fbc0
        /*0c84*/ 	.word	0x00000007
        /*0c88*/ 	.word	0x00000000
        /*0c8c*/ 	.short	0x010a
        /*0c8e*/ 	.byte	0x3f
	.zero		1


	//   ....[39]....
        /*0c90*/ 	.word	0x0001fcc0
        /*0c94*/ 	.word	0x00000006
        /*0c98*/ 	.word	0x00000000
        /*0c9c*/ 	.short	0x010a
        /*0c9e*/ 	.byte	0x3f
	.zero		1


	//   ....[40]....
        /*0ca0*/ 	.word	0x00020100
        /*0ca4*/ 	.word	0x0000000e
        /*0ca8*/ 	.word	0x00000000
        /*0cac*/ 	.short	0x010a
        /*0cae*/ 	.byte	0x3f
	.zero		1


	//   ....[41]....
        /*0cb0*/ 	.word	0x00020200
        /*0cb4*/ 	.word	0x00000006
        /*0cb8*/ 	.word	0x00000000
        /*0cbc*/ 	.short	0x010a
        /*0cbe*/ 	.byte	0x3f
	.zero		1


	//   ....[42]....
        /*0cc0*/ 	.word	0x00021f40
        /*0cc4*/ 	.word	0x0000000e
        /*0cc8*/ 	.word	0x00000000
        /*0ccc*/ 	.short	0x0101
        /*0cce*/ 	.byte	0x3f
	.zero		1


	//   ....[43]....
        /*0cd0*/ 	.word	0x0002a2b0
        /*0cd4*/ 	.word	0x00000006
        /*0cd8*/ 	.word	0x00000000
        /*0cdc*/ 	.short	0x0101
        /*0cde*/ 	.byte	0x3f
	.zero		1


	//   ....[44]....
        /*0ce0*/ 	.word	0x0002d340
        /*0ce4*/ 	.word	0x000000ff
        /*0ce8*/ 	.word	0x00000000
        /*0cec*/ 	.short	0x0101
        /*0cee*/ 	.byte	0x04
	.zero		1


	//   ....[45]....
        /*0cf0*/ 	.word	0x000305a0
        /*0cf4*/ 	.word	0x00000000
        /*0cf8*/ 	.word	0x00038840
        /*0cfc*/ 	.short	0x010a
        /*0cfe*/ 	.byte	0x3f
	.zero		1


	//   ....[46]....
        /*0d00*/ 	.word	0x00031170
        /*0d04*/ 	.word	0x00000008
        /*0d08*/ 	.word	0x00038800
        /*0d0c*/ 	.short	0x0107
        /*0d0e*/ 	.byte	0x3f
	.zero		1


	//   ....[47]....
        /*0d10*/ 	.word	0x00031220
        /*0d14*/ 	.word	0x00000000
        /*0d18*/ 	.word	0x00038800
        /*0d1c*/ 	.short	0x0101
        /*0d1e*/ 	.byte	0x3f
	.zero		1


	//   ....[48]....
        /*0d20*/ 	.word	0x000321d0
        /*0d24*/ 	.word	0x00000000
        /*0d28*/ 	.word	0x00038810
        /*0d2c*/ 	.short	0x0107
        /*0d2e*/ 	.byte	0x3f
	.zero		1


	//   ....[49]....
        /*0d30*/ 	.word	0x000322d0
        /*0d34*/ 	.word	0x00000002
        /*0d38*/ 	.word	0x00038810
        /*0d3c*/ 	.short	0x0101
        /*0d3e*/ 	.byte	0x3f
	.zero		1


	//   ....[50]....
        /*0d40*/ 	.word	0x000322f0
        /*0d44*/ 	.word	0x00000002
        /*0d48*/ 	.word	0x00038820
        /*0d4c*/ 	.short	0x010a
        /*0d4e*/ 	.byte	0x3f
	.zero		1


	//   ....[51]....
        /*0d50*/ 	.word	0x00032400
        /*0d54*/ 	.word	0x00000000
        /*0d58*/ 	.word	0x00038860
        /*0d5c*/ 	.short	0x010a
        /*0d5e*/ 	.byte	0x3f
	.zero		1


	//   ....[52]....
        /*0d60*/ 	.word	0x00033080
        /*0d64*/ 	.word	0x00000003
        /*0d68*/ 	.word	0x00038840
        /*0d6c*/ 	.short	0x010a
        /*0d6e*/ 	.byte	0x3f
	.zero		1


	//   ....[53]....
        /*0d70*/ 	.word	0x000332d0
        /*0d74*/ 	.word	0x00000003
        /*0d78*/ 	.word	0x00038860
        /*0d7c*/ 	.short	0x010a
        /*0d7e*/ 	.byte	0x3f
	.zero		1


	//   ....[54]....
        /*0d80*/ 	.word	0x00033ef0
        /*0d84*/ 	.word	0x00000004
        /*0d88*/ 	.word	0x00038840
        /*0d8c*/ 	.short	0x010a
        /*0d8e*/ 	.byte	0x3f
	.zero		1


	//   ....[55]....
        /*0d90*/ 	.word	0x00034130
        /*0d94*/ 	.word	0x00000004
        /*0d98*/ 	.word	0x00038860
        /*0d9c*/ 	.short	0x010a
        /*0d9e*/ 	.byte	0x3f
	.zero		1


	//   ....[56]....
        /*0da0*/ 	.word	0x00034cc0
        /*0da4*/ 	.word	0x00000002
        /*0da8*/ 	.word	0x00038840
        /*0dac*/ 	.short	0x010a
        /*0dae*/ 	.byte	0x3f
	.zero		1


	//   ....[57]....
        /*0db0*/ 	.word	0x00034f10
        /*0db4*/ 	.word	0x00000002
        /*0db8*/ 	.word	0x00038860
        /*0dbc*/ 	.short	0x010a
        /*0dbe*/ 	.byte	0x3f
	.zero		1


	//   ....[58]....
        /*0dc0*/ 	.word	0x00036720
        /*0dc4*/ 	.word	0x00000009
        /*0dc8*/ 	.word	0x00038820
        /*0dcc*/ 	.short	0x010a
        /*0dce*/ 	.byte	0x3f
	.zero		1


	//   ....[59]....
        /*0dd0*/ 	.word	0x00036890
        /*0dd4*/ 	.word	0x00000005
        /*0dd8*/ 	.word	0x00000000
        /*0ddc*/ 	.short	0x010a
        /*0dde*/ 	.byte	0x3f
	.zero		1


	//   ....[60]....
        /*0de0*/ 	.word	0x00036910
        /*0de4*/ 	.word	0x00000007
        /*0de8*/ 	.word	0x00000000
        /*0dec*/ 	.short	0x010a
        /*0dee*/ 	.byte	0x3f
	.zero		1


	//   ....[61]....
        /*0df0*/ 	.word	0x00036950
        /*0df4*/ 	.word	0x00000005
        /*0df8*/ 	.word	0x00000000
        /*0dfc*/ 	.short	0x010a
        /*0dfe*/ 	.byte	0x3f
	.zero		1


	//   ....[62]....
        /*0e00*/ 	.word	0x00036980
        /*0e04*/ 	.word	0x00000003
        /*0e08*/ 	.word	0x00000000
        /*0e0c*/ 	.short	0x010a
        /*0e0e*/ 	.byte	0x3f
	.zero		1


	//   ....[63]....
        /*0e10*/ 	.word	0x000369f0
        /*0e14*/ 	.word	0x00000005
        /*0e18*/ 	.word	0x00038800
        /*0e1c*/ 	.short	0x010a
        /*0e1e*/ 	.byte	0x3f
	.zero		1


	//   ....[64]....
        /*0e20*/ 	.word	0x00036a40
        /*0e24*/ 	.word	0x00000005
        /*0e28*/ 	.word	0x00000000
        /*0e2c*/ 	.short	0x010a
        /*0e2e*/ 	.byte	0x3f
	.zero		1


	//   ....[65]....
        /*0e30*/ 	.word	0x00036a90
        /*0e34*/ 	.word	0x00000008
        /*0e38*/ 	.word	0x00000000
        /*0e3c*/ 	.short	0x010a
        /*0e3e*/ 	.byte	0x3f
	.zero		1


	//   ....[66]....
        /*0e40*/ 	.word	0x00036ae0
        /*0e44*/ 	.word	0x00000008
        /*0e48*/ 	.word	0x00000000
        /*0e4c*/ 	.short	0x010a
        /*0e4e*/ 	.byte	0x3f
	.zero		1


	//   ....[67]....
        /*0e50*/ 	.word	0x00036b30
        /*0e54*/ 	.word	0x00000008
        /*0e58*/ 	.word	0x00000000
        /*0e5c*/ 	.short	0x010a
        /*0e5e*/ 	.byte	0x3f
	.zero		1


	//   ....[68]....
        /*0e60*/ 	.word	0x00036b80
        /*0e64*/ 	.word	0x00000006
        /*0e68*/ 	.word	0x00000000
        /*0e6c*/ 	.short	0x010a
        /*0e6e*/ 	.byte	0x3f
	.zero		1


	//   ....[69]....
        /*0e70*/ 	.word	0x00036bd0
        /*0e74*/ 	.word	0x00000006
        /*0e78*/ 	.word	0x00000000
        /*0e7c*/ 	.short	0x010a
        /*0e7e*/ 	.byte	0x3f
	.zero		1


	//   ....[70]....
        /*0e80*/ 	.word	0x00036d70
        /*0e84*/ 	.word	0x00000000
        /*0e88*/ 	.word	0x00038840
        /*0e8c*/ 	.short	0x010a
        /*0e8e*/ 	.byte	0x3f
	.zero		1


	//   ....[71]....
        /*0e90*/ 	.word	0x00037ec0
        /*0e94*/ 	.word	0x00000002
        /*0e98*/ 	.word	0x00038820
        /*0e9c*/ 	.short	0x010a
        /*0e9e*/ 	.byte	0x3f
	.zero		1


	//   ....[72]....
        /*0ea0*/ 	.word	0x00037f10
        /*0ea4*/ 	.word	0x00000000
        /*0ea8*/ 	.word	0x00038860
        /*0eac*/ 	.short	0x010a
        /*0eae*/ 	.byte	0x3f
	.zero		1


	//   ....[73]....
        /*0eb0*/ 	.word	0x00037f60
        /*0eb4*/ 	.word	0x00000003
        /*0eb8*/ 	.word	0x00038840
        /*0ebc*/ 	.short	0x010a
        /*0ebe*/ 	.byte	0x3f
	.zero		1


	//   ....[74]....
        /*0ec0*/ 	.word	0x00037fb0
        /*0ec4*/ 	.word	0x00000003
        /*0ec8*/ 	.word	0x00038860
        /*0ecc*/ 	.short	0x010a
        /*0ece*/ 	.byte	0x3f
	.zero		1


	//   ....[75]....
        /*0ed0*/ 	.word	0x00038000
        /*0ed4*/ 	.word	0x00000004
        /*0ed8*/ 	.word	0x00038840
        /*0edc*/ 	.short	0x010a
        /*0ede*/ 	.byte	0x3f
	.zero		1


	//   ....[76]....
        /*0ee0*/ 	.word	0x00038050
        /*0ee4*/ 	.word	0x00000004
        /*0ee8*/ 	.word	0x00038860
        /*0eec*/ 	.short	0x010a
        /*0eee*/ 	.byte	0x3f
	.zero		1


	//   ....[77]....
        /*0ef0*/ 	.word	0x000380a0
        /*0ef4*/ 	.word	0x00000002
        /*0ef8*/ 	.word	0x00038840
        /*0efc*/ 	.short	0x010a
        /*0efe*/ 	.byte	0x3f
	.zero		1


	//   ....[78]....
        /*0f00*/ 	.word	0x000380f0
        /*0f04*/ 	.word	0x00000002
        /*0f08*/ 	.word	0x00038860
        /*0f0c*/ 	.short	0x010a
        /*0f0e*/ 	.byte	0x3f
	.zero		1


	//   ....[79]....
        /*0f10*/ 	.word	0x00038b50
        /*0f14*/ 	.word	0x00000009
        /*0f18*/ 	.word	0x00038820
        /*0f1c*/ 	.short	0x010a
        /*0f1e*/ 	.byte	0x3f
	.zero		1


	//   ....[80]....
        /*0f20*/ 	.word	0x00038cf0
        /*0f24*/ 	.word	0x00000005
        /*0f28*/ 	.word	0x00000000
        /*0f2c*/ 	.short	0x010a
        /*0f2e*/ 	.byte	0x3f
	.zero		1


	//   ....[81]....
        /*0f30*/ 	.word	0x00038d40
        /*0f34*/ 	.word	0x00000007
        /*0f38*/ 	.word	0x00000000
        /*0f3c*/ 	.short	0x010a
        /*0f3e*/ 	.byte	0x3f
	.zero		1


	//   ....[82]....
        /*0f40*/ 	.word	0x00038d90
        /*0f44*/ 	.word	0x00000005
        /*0f48*/ 	.word	0x00000000
        /*0f4c*/ 	.short	0x010a
        /*0f4e*/ 	.byte	0x3f
	.zero		1


	//   ....[83]....
        /*0f50*/ 	.word	0x00038f90
        /*0f54*/ 	.word	0x00000007
        /*0f58*/ 	.word	0x00000000
        /*0f5c*/ 	.short	0x010a
        /*0f5e*/ 	.byte	0x3f
	.zero		1


	//   ....[84]....
        /*0f60*/ 	.word	0x000390d0
        /*0f64*/ 	.word	0x0000000d
        /*0f68*/ 	.word	0x00000000
        /*0f6c*/ 	.short	0x010a
        /*0f6e*/ 	.byte	0x3f
	.zero		1


	//   ....[85]....
        /*0f70*/ 	.word	0x00039670
        /*0f74*/ 	.word	0x0000000a
        /*0f78*/ 	.word	0x00038810
        /*0f7c*/ 	.short	0x010a
        /*0f7e*/ 	.byte	0x3f
	.zero		1


	//   ....[86]....
        /*0f80*/ 	.word	0x000397f0
        /*0f84*/ 	.word	0x0000000d
        /*0f88*/ 	.word	0x00000000
        /*0f8c*/ 	.short	0x010a
        /*0f8e*/ 	.byte	0x3f
	.zero		1


	//   ....[87]....
        /*0f90*/ 	.word	0x00039930
        /*0f94*/ 	.word	0x00000014
        /*0f98*/ 	.word	0x00000000
        /*0f9c*/ 	.short	0x010a
        /*0f9e*/ 	.byte	0x3f
	.zero		1


	//   ....[88]....
        /*0fa0*/ 	.word	0x0003bdc0
        /*0fa4*/ 	.word	0x0000000d
        /*0fa8*/ 	.word	0x00000000
        /*0fac*/ 	.short	0x0101
        /*0fae*/ 	.byte	0x3f
	.zero		1


	//   ....[89]....
        /*0fb0*/ 	.word	0x00048440
        /*0fb4*/ 	.word	0x00000004
        /*0fb8*/ 	.word	0x00000000
        /*0fbc*/ 	.short	0x0101
        /*0fbe*/ 	.byte	0x3f
	.zero		1


	//   ....[90]....
        /*0fc0*/ 	.word	0x00048470
        /*0fc4*/ 	.word	0x0000000d
        /*0fc8*/ 	.word	0x00000000
        /*0fcc*/ 	.short	0x010a
        /*0fce*/ 	.byte	0x3f
	.zero		1


	//   ....[91]....
        /*0fd0*/ 	.word	0x000484c0
        /*0fd4*/ 	.word	0x0000000a
        /*0fd8*/ 	.word	0x00038810
        /*0fdc*/ 	.short	0x010a
        /*0fde*/ 	.byte	0x3f
	.zero		1


	//   ....[92]....
        /*0fe0*/ 	.word	0x00048510
        /*0fe4*/ 	.word	0x00000014
        /*0fe8*/ 	.word	0x00000000
        /*0fec*/ 	.short	0x010a
        /*0fee*/ 	.byte	0x3f
	.zero		1


	//----- nvinfo : EIATTR_NUM_MBARRIERS
	.align		4
.L_444:
        /*0ff0*/ 	.byte	0x03, 0x38
        /*0ff2*/ 	.short	0x0017


	//----- nvinfo : EIATTR_EXIT_INSTR_OFFSETS
	.align		4
        /*0ff4*/ 	.byte	0x04, 0x1c
        /*0ff6*/ 	.short	(.L_446 - .L_445)


	//   ....[0]....
.L_445:
        /*0ff8*/ 	.word	0x00000b90


	//   ....[1]....
        /*0ffc*/ 	.word	0x0002e6b0


	//   ....[2]....
        /*1000*/ 	.word	0x000369d0


	//----- nvinfo : EIATTR_MAX_THREADS
	.align		4
.L_446:
        /*1004*/ 	.byte	0x04, 0x05
        /*1006*/ 	.short	(.L_448 - .L_447)
.L_447:
        /*1008*/ 	.word	0x00000180
        /*100c*/ 	.word	0x00000001
        /*1010*/ 	.word	0x00000001


	//----- nvinfo : EIATTR_CRS_STACK_SIZE
	.align		4
.L_448:
        /*1014*/ 	.byte	0x04, 0x1e
        /*1016*/ 	.short	(.L_450 - .L_449)
.L_449:
        /*1018*/ 	.word	0x00000000


	//----- nvinfo : EIATTR_CBANK_PARAM_SIZE
	.align		4
.L_450:
        /*101c*/ 	.byte	0x03, 0x19
        /*101e*/ 	.short	0x0bf0


	//----- nvinfo : EIATTR_PARAM_CBANK
	.align		4
        /*1020*/ 	.byte	0x04, 0x0a
        /*1022*/ 	.short	(.L_452 - .L_451)
	.align		4
.L_451:
        /*1024*/ 	.word	index@(.nv.constant0._ZN7cutlass13device_kernelIN5flash11enable_sm90INS1_16FlashAttnFwdSm90INS1_25CollectiveMainloopFwdSm90ILi2EN4cute5tupleIJNS5_1CILi1EEES8_S8_EEENS6_IJNS7_ILi64EEESA_SA_EEELi512ENS_10bfloat16_tEfNS_4arch4Sm90ELb0ELb1ELb1ELb1ELb0ELb0ELb1ELb0ELb0ELb1ELb0ELb0EEENS1_21CollectiveEpilogueFwdINS6_IJSA_NS7_ILi512EEESA_EEES9_SC_SE_Li256ELb1ELb1ELb0ELb0EEENS1_36VarlenDynamicPersistentTileSchedulerILi64ELi64ELi256ELi128ELb0ELb1ELb1ELb1ELb0ELb1EEEEEEEEEvNT_6ParamsE)
        /*1028*/ 	.short	0x0210
        /*102a*/ 	.short	0x0bf0


	//----- nvinfo : EIATTR_SW_WAR
	.align		4
.L_452:
        /*102c*/ 	.byte	0x04, 0x36
        /*102e*/ 	.short	(.L_454 - .L_453)
.L_453:
        /*1030*/ 	.word	0x00000008
.L_454:


//--------------------- .nv.info._ZN7cutlass13device_kernelIN5flash11enable_sm90INS1_16FlashAttnFwdSm90INS1_25CollectiveMainloopFwdSm90ILi2EN4cute5tupleIJNS5_1CILi1EEES8_S8_EEENS6_IJNS7_ILi64EEESA_SA_EEELi512ENS_10bfloat16_tEfNS_4arch4Sm90ELb0ELb1ELb1ELb1ELb0ELb1ELb1ELb0ELb0ELb1ELb0ELb0EEENS1_21CollectiveEpilogueFwdINS6_IJSA_NS7_ILi512EEESA_EEES9_SC_SE_Li256ELb1ELb1ELb0ELb0EEENS1_36VarlenDynamicPersistentTileSchedulerILi64ELi64ELi256ELi128ELb0ELb1ELb1ELb1ELb0ELb1EEEEEEEEEvNT_6ParamsE --------------------------
	.section	.nv.info._ZN7cutlass13device_kernelIN5flash11enable_sm90INS1_16FlashAttnFwdSm90INS1_25CollectiveMainloopFwdSm90ILi2EN4cute5tupleIJNS5_1CILi1EEES8_S8_EEENS6_IJNS7_ILi64EEESA_SA_EEELi512ENS_10bfloat16_tEfNS_4arch4Sm90ELb0ELb1ELb1ELb1ELb0ELb1ELb1ELb0ELb0ELb1ELb0ELb0EEENS1_21CollectiveEpilogueFwdINS6_IJSA_NS7_ILi512EEESA_EEES9_SC_SE_Li256ELb1ELb1ELb0ELb0EEENS1_36VarlenDynamicPersistentTileSchedulerILi64ELi64ELi256ELi128ELb0ELb1ELb1ELb1ELb0ELb1EEEEEEEEEvNT_6ParamsE,"",@"SHT_CUDA_INFO"
	.sectionflags	@""
	.align	4


	//----- nvinfo : EIATTR_CUDA_API_VERSION
	.align		4
        /*0000*/ 	.byte	0x04, 0x37
        /*0002*/ 	.short	(.L_456 - .L_455)
.L_455:
        /*0004*/ 	.word	0x00000082


	//----- nvinfo : EIATTR_KPARAM_INFO
	.align		4
.L_456:
        /*0008*/ 	.byte	0x04, 0x17
        /*000a*/ 	.short	(.L_458 - .L_457)
.L_457:
        /*000c*/ 	.word	0x00000000
        /*0010*/ 	.short	0x0000
        /*0012*/ 	.short	0x0070
        /*0014*/ 	.byte	0x00, 0xf0, 0x01, 0x2e


	//----- nvinfo : EIATTR_SPARSE_MMA_MASK
	.align		4
.L_458:
        /*0018*/ 	.byte	0x03, 0x50
        /*001a*/ 	.short	0x0000


	//----- nvinfo : EIATTR_MAXREG_COUNT
	.align		4
        /*001c*/ 	.byte	0x03, 0x1b
        /*001e*/ 	.short	0x00a8


	//----- nvinfo : EIATTR_NUM_BARRIERS
	.align		4
        /*0020*/ 	.byte	0x02, 0x4c
        /*0022*/ 	.byte	0x10
	.zero		1


	//----- nvinfo : EIATTR_EXTERNS
	.align		4
        /*0024*/ 	.byte	0x04, 0x0f
        /*0026*/ 	.short	(.L_460 - .L_459)


	//   ....[0]....
	.align		4
.L_459:
        /*0028*/ 	.word	index@(__assertfail)


	//----- nvinfo : EIATTR_ANNOTATIONS
	.align		4
.L_460:
        /*002c*/ 	.byte	0x04, 0x55
        /*002e*/ 	.short	(.L_462 - .L_461)


	//   ....[0]....
.L_461:
        /* <DEDUP_REMOVED lines=97> */


	//----- nvinfo : EIATTR_MERCURY_ISA_VERSION
	.align		4
.L_462:
        /*0628*/ 	.byte	0x03, 0x5f
        /*062a*/ 	.short	0x0101


	//----- nvinfo : EIATTR_UNUSED_LOAD_BYTE_OFFSET
	.align		4
        /*062c*/ 	.byte	0x04, 0x44
        /*062e*/ 	.short	(.L_464 - .L_463)


	//   ....[0]....
.L_463:
        /*0630*/ 	.word	0x00000b60
        /*0634*/ 	.word	0x0000fff0


	//   ....[1]....
        /*0638*/ 	.word	0x000318c0
        /*063c*/ 	.word	0x0000fff0


	//----- nvinfo : EIATTR_INT_WARP_WIDE_INSTR_OFFSETS
	.align		4
.L_464:
        /*0640*/ 	.byte	0x04, 0x31
        /*0642*/ 	.short	(.L_466 - .L_465)


	//   ....[0]....
.L_465:
        /*0644*/ 	.word	0x000001e0


	//   ....[1]....
        /*0648*/ 	.word	0x00000220


	//   ....[2]....
        /*064c*/ 	.word	0x00000290


	//   ....[3]....
        /*0650*/ 	.word	0x000002a0


	//   ....[4]....
        /*0654*/ 	.word	0x00037ff0


	//   ....[5]....
        /*0658*/ 	.word	0x00038050


	//   ....[6]....
        /*065c*/ 	.word	0x0003dbc0


	//   ....[7]....
        /*0660*/ 	.word	0x0003dc20


	//----- nvinfo : EIATTR_COOP_GROUP_MASK_REGIDS
	.align		4
.L_466:
        /*0664*/ 	.byte	0x04, 0x29
        /*0666*/ 	.short	(.L_468 - .L_467)


	//   ....[0]....
.L_467:
        /*0668*/ 	.word	0xffffffff


	//   ....[1]....
        /*066c*/ 	.word	0xffffffff


	//   ....[2]....
        /*0670*/ 	.word	0xffffffff


	//   ....[3]....
        /*0674*/ 	.word	0xffffffff


	//   ....[4]....
        /*0678*/ 	.word	0xffffffff


	//   ....[5]....
        /*067c*/ 	.word	0xffffffff


	//   ....[6]....
        /*0680*/ 	.word	0xffffffff


	//   ....[7]....
        /*0684*/ 	.word	0xffffffff


	//   ....[8]....
        /*0688*/ 	.word	0xffffffff


	//   ....[9]....
        /*068c*/ 	.word	0xffffffff


	//   ....[10]....
        /*0690*/ 	.word	0xffffffff


	//   ....[11]....
        /*0694*/ 	.word	0xffffffff


	//   ....[12]....
        /*0698*/ 	.word	0xffffffff


	//   ....[13]....
        /*069c*/ 	.word	0xffffffff


	//   ....[14]....
        /*06a0*/ 	.word	0xffffffff


	//   ....[15]....
        /*06a4*/ 	.word	0xffffffff


	//   ....[16]....
        /*06a8*/ 	.word	0xffffffff


	//   ....[17]....
        /*06ac*/ 	.word	0xffffffff


	//   ....[18]....
        /*06b0*/ 	.word	0xffffffff


	//   ....[19]....
        /*06b4*/ 	.word	0xffffffff


	//   ....[20]....
        /*06b8*/ 	.word	0xffffffff


	//   ....[21]....
        /*06bc*/ 	.word	0xffffffff


	//   ....[22]....
        /*06c0*/ 	.word	0xffffffff


	//   ....[23]....
        /*06c4*/ 	.word	0xffffffff


	//   ....[24]....
        /*06c8*/ 	.word	0xffffffff


	//   ....[25]....
        /*06cc*/ 	.word	0xffffffff


	//   ....[26]....
        /*06d0*/ 	.word	0xffffffff


	//   ....[27]....
        /*06d4*/ 	.word	0xffffffff


	//   ....[28]....
        /*06d8*/ 	.word	0xffffffff


	//   ....[29]....
        /*06dc*/ 	.word	0xffffffff


	//   ....[30]....
        /*06e0*/ 	.word	0xffffffff


	//   ....[31]....
        /*06e4*/ 	.word	0xffffffff


	//   ....[32]....
        /*06e8*/ 	.word	0xffffffff


	//   ....[33]....
        /*06ec*/ 	.word	0xffffffff


	//   ....[34]....
        /*06f0*/ 	.word	0xffffffff


	//   ....[35]....
        /*06f4*/ 	.word	0xffffffff


	//   ....[36]....
        /*06f8*/ 	.word	0xffffffff


	//   ....[37]....
        /*06fc*/ 	.word	0xffffffff


	//   ....[38]....
        /*0700*/ 	.word	0xffffffff


	//   ....[39]....
        /*0704*/ 	.word	0xffffffff


	//   ....[40]....
        /*0708*/ 	.word	0xffffffff


	//   ....[41]....
        /*070c*/ 	.word	0xffffffff


	//   ....[42]....
        /*0710*/ 	.word	0xffffffff


	//   ....[43]....
        /*0714*/ 	.word	0xffffffff


	//   ....[44]....
        /*0718*/ 	.word	0xffffffff


	//   ....[45]....
        /*071c*/ 	.word	0xffffffff


	//   ....[46]....
        /*0720*/ 	.word	0xffffffff


	//   ....[47]....
        /*0724*/ 	.word	0xffffffff


	//   ....[48]....
        /*0728*/ 	.word	0xffffffff


	//   ....[49]....
        /*072c*/ 	.word	0xffffffff


	//   ....[50]....
        /*0730*/ 	.word	0xffffffff


	//   ....[51]....
        /*0734*/ 	.word	0xffffffff


	//   ....[52]....
        /*0738*/ 	.word	0xffffffff


	//   ....[53]....
        /*073c*/ 	.word	0xffffffff


	//   ....[54]....
        /*0740*/ 	.word	0xffffffff


	//   ....[55]....
        /*0744*/ 	.word	0xffffffff


	//   ....[56]....
        /*0748*/ 	.word	0xffffffff


	//   ....[57]....
        /*074c*/ 	.word	0xffffffff


	//   ....[58]....
        /*0750*/ 	.word	0xffffffff


	//   ....[59]....
        /*0754*/ 	.word	0xffffffff


	//   ....[60]....
        /*0758*/ 	.word	0xffffffff


	//   ....[61]....
        /*075c*/ 	.word	0xffffffff


	//   ....[62]....
        /*0760*/ 	.word	0xffffffff


	//   ....[63]....
        /*0764*/ 	.word	0xffffffff


	//   ....[64]....
        /*0768*/ 	.word	0xffffffff


	//   ....[65]....
        /*076c*/ 	.word	0xffffffff


	//   ....[66]....
        /*0770*/ 	.word	0xffffffff


	//   ....[67]....
        /*0774*/ 	.word	0xffffffff


	//   ....[68]....
        /*0778*/ 	.word	0xffffffff


	//   ....[69]....
        /*077c*/ 	.word	0xffffffff


	//   ....[70]....
        /*0780*/ 	.word	0xffffffff


	//   ....[71]....
        /*0784*/ 	.word	0xffffffff


	//   ....[72]....
        /*0788*/ 	.word	0xffffffff


	//   ....[73]....
        /*078c*/ 	.word	0xffffffff


	//   ....[74]....
        /*0790*/ 	.word	0xffffffff


	//   ....[75]....
        /*0794*/ 	.word	0xffffffff


	//   ....[76]....
        /*0798*/ 	.word	0xffffffff


	//   ....[77]....
        /*079c*/ 	.word	0xffffffff


	//   ....[78]....
        /*07a0*/ 	.word	0xffffffff


	//   ....[79]....
        /*07a4*/ 	.word	0xffffffff


	//   ....[80]....
        /*07a8*/ 	.word	0xffffffff


	//   ....[81]....
        /*07ac*/ 	.word	0xffffffff


	//   ....[82]....
        /*07b0*/ 	.word	0xffffffff


	//   ....[83]....
        /*07b4*/ 	.word	0xffffffff


	//   ....[84]....
        /*07b8*/ 	.word	0xffffffff


	//   ....[85]....
        /*07bc*/ 	.word	0xffffffff


	//   ....[86]....
        /*07c0*/ 	.word	0xffffffff


	//   ....[87]....
        /*07c4*/ 	.word	0xffffffff


	//   ....[88]....
        /*07c8*/ 	.word	0xffffffff


	//   ....[89]....
        /*07cc*/ 	.word	0xffffffff


	//   ....[90]....
        /*07d0*/ 	.word	0xffffffff


	//   ....[91]....
        /*07d4*/ 	.word	0xffffffff


	//   ....[92]....
        /*07d8*/ 	.word	0xffffffff


	//   ....[93]....
        /*07dc*/ 	.word	0xffffffff


	//   ....[94]....
        /*07e0*/ 	.word	0xffffffff


	//   ....[95]....
        /*07e4*/ 	.word	0xffffffff


	//   ....[96]....
        /*07e8*/ 	.word	0xffffffff


	//   ....[97]....
        /*07ec*/ 	.word	0xffffffff


	//   ....[98]....
        /*07f0*/ 	.word	0xffffffff


	//   ....[99]....
        /*07f4*/ 	.word	0xffffffff


	//   ....[100]....
        /*07f8*/ 	.word	0xffffffff


	//   ....[101]....
        /*07fc*/ 	.word	0xffffffff


	//   ....[102]....
        /*0800*/ 	.word	0xffffffff


	//   ....[103]....
        /*0804*/ 	.word	0xffffffff


	//   ....[104]....
        /*0808*/ 	.word	0xffffffff


	//   ....[105]....
        /*080c*/ 	.word	0xffffffff


	//   ....[106]....
        /*0810*/ 	.word	0xffffffff


	//   ....[107]....
        /*0814*/ 	.word	0xffffffff


	//   ....[108]....
        /*0818*/ 	.word	0xffffffff


	//   ....[109]....
        /*081c*/ 	.word	0xffffffff


	//   ....[110]....
        /*0820*/ 	.word	0xffffffff


	//   ....[111]....
        /*0824*/ 	.word	0xffffffff


	//   ....[112]....
        /*0828*/ 	.word	0xffffffff


	//   ....[113]....
        /*082c*/ 	.word	0xffffffff


	//   ....[114]....
        /*0830*/ 	.word	0xffffffff


	//   ....[115]....
        /*0834*/ 	.word	0xffffffff


	//   ....[116]....
        /*0838*/ 	.word	0x0500000f


	//   ....[117]....
        /*083c*/ 	.word	0x0500000f


	//   ....[118]....
        /*0840*/ 	.word	0x0500000f


	//   ....[119]....
        /*0844*/ 	.word	0x0500000f


	//   ....[120]....
        /*0848*/ 	.word	0x0500000f


	//   ....[121]....
        /*084c*/ 	.word	0x0500000f


	//   ....[122]....
        /*0850*/ 	.word	0x0500000f


	//   ....[123]....
        /*0854*/ 	.word	0x0500000f


	//   ....[124]....
        /*0858*/ 	.word	0x0500000f


	//   ....[125]....
        /*085c*/ 	.word	0x0500000f


	//   ....[126]....
        /*0860*/ 	.word	0x0500000f


	//   ....[127]....
        /*0864*/ 	.word	0x0500000f


	//   ....[128]....
        /*0868*/ 	.word	0x0500000f


	//   ....[129]....
        /*086c*/ 	.word	0x0500000f


	//   ....[130]....
        /*0870*/ 	.word	0x0500000f


	//   ....[131]....
        /*0874*/ 	.word	0x0500000f


	//   ....[132]....
        /*0878*/ 	.word	0x0500000f


	//   ....[133]....
        /*087c*/ 	.word	0x0500000f


	//   ....[134]....
        /*0880*/ 	.word	0x0500000f


	//   ....[135]....
        /*0884*/ 	.word	0x0500000f


	//   ....[136]....
        /*0888*/ 	.word	0x0500000f


	//   ....[137]....
        /*088c*/ 	.word	0x0500000f


	//   ....[138]....
        /*0890*/ 	.word	0x0500000f


	//   ....[139]....
        /*0894*/ 	.word	0x0500000f


	//   ....[140]....
        /*0898*/ 	.word	0x0500000f


	//   ....[141]....
        /*089c*/ 	.word	0x0500000f


	//   ....[142]....
        /*08a0*/ 	.word	0x0500000f


	//   ....[143]....
        /*08a4*/ 	.word	0x0500000f


	//   ....[144]....
        /*08a8*/ 	.word	0x0500000f


	//   ....[145]....
        /*08ac*/ 	.word	0x0500000f


	//   ....[146]....
        /*08b0*/ 	.word	0x0500000f


	//   ....[147]....
        /*08b4*/ 	.word	0x0500000f


	//   ....[148]....
        /*08b8*/ 	.word	0x0500000f


	//   ....[149]....
        /*08bc*/ 	.word	0x0500000f


	//   ....[150]....
        /*08c0*/ 	.word	0x0500000f


	//   ....[151]....
        /*08c4*/ 	.word	0x0500000f


	//   ....[152]....
        /*08c8*/ 	.word	0x0500000f


	//   ....[153]....
        /*08cc*/ 	.word	0x0500000f


	//   ....[154]....
        /*08d0*/ 	.word	0x0500000f


	//   ....[155]....
        /*08d4*/ 	.word	0x0500000f


	//   ....[156]....
        /*08d8*/ 	.word	0x0500000f


	//   ....[157]....
        /*08dc*/ 	.word	0x0500000f


	//   ....[158]....
        /*08e0*/ 	.word	0x0500000f


	//   ....[159]....
        /*08e4*/ 	.word	0x0500000f


	//   ....[160]....
        /*08e8*/ 	.word	0x0500000f


	//   ....[161]....
        /*08ec*/ 	.word	0x0500000f


	//   ....[162]....
        /*08f0*/ 	.word	0x0500000f


	//   ....[163]....
        /*08f4*/ 	.word	0x0500000f


	//   ....[164]....
        /*08f8*/ 	.word	0x0500000f


	//   ....[165]....
        /*08fc*/ 	.word	0x0500000f


	//   ....[166]....
        /*0900*/ 	.word	0x0500000f


	//   ....[167]....
        /*0904*/ 	.word	0x0500000f


	//   ....[168]....
        /*0908*/ 	.word	0xffffffff


	//   ....[169]....
        /*090c*/ 	.word	0xffffffff


	//   ....[170]....
        /*0910*/ 	.word	0xffffffff


	//   ....[171]....
        /*0914*/ 	.word	0xffffffff


	//   ....[172]....
        /*0918*/ 	.word	0xffffffff


	//   ....[173]....
        /*091c*/ 	.word	0xffffffff


	//   ....[174]....
        /*0920*/ 	.word	0xffffffff


	//   ....[175]....
        /*0924*/ 	.word	0xffffffff


	//----- nvinfo : EIATTR_COOP_GROUP_INSTR_OFFSETS
	.align		4
.L_468:
        /*0928*/ 	.byte	0x04, 0x28
        /*092a*/ 	.short	(.L_470 - .L_469)


	//   ....[0]....
.L_469:
        /*092c*/ 	.word	0x000000c0


	//   ....[1]....
        /*0930*/ 	.word	0x000001f0


	//   ....[2]....
        /*0934*/ 	.word	0x00000240


	//   ....[3]....
        /*0938*/ 	.word	0x00000450


	//   ....[4]....
        /*093c*/ 	.word	0x000005b0


	//   ....[5]....
        /*0940*/ 	.word	0x000006d0


	//   ....[6]....
        /*0944*/ 	.word	0x00000830


	//   ....[7]....
        /*0948*/ 	.word	0x000055d0


	//   ....[8]....
        /*094c*/ 	.word	0x0000d130


	//   ....[9]....
        /*0950*/ 	.word	0x0000e2d0


	//   ....[10]....
        /*0954*/ 	.word	0x0000e2e0


	//   ....[11]....
        /*0958*/ 	.word	0x0000e2f0


	//   ....[12]....
        /*095c*/ 	.word	0x0000e300


	//   ....[13]....
        /*0960*/ 	.word	0x0000e620


	//   ....[14]....
        /*0964*/ 	.word	0x0000e630


	//   ....[15]....
        /*0968*/ 	.word	0x0000e640


	//   ....[16]....
        /*096c*/ 	.word	0x0000e650


	//   ....[17]....
        /*0970*/ 	.word	0x0000f930


	//   ....[18]....
        /*0974*/ 	.word	0x0000f950


	//   ....[19]....
        /*0978*/ 	.word	0x0000f960


	//   ....[20]....
        /*097c*/ 	.word	0x0000f970


	//   ....[21]....
        /*0980*/ 	.word	0x0000fa80


	//   ....[22]....
        /*0984*/ 	.word	0x0000faa0


	//   ....[23]....
        /*0988*/ 	.word	0x0000fab0


	//   ....[24]....
        /*098c*/ 	.word	0x0000fb30


	//   ....[25]....
        /*0990*/ 	.word	0x00012800


	//   ....[26]....
        /*0994*/ 	.word	0x00013ab0


	//   ....[27]....
        /*0998*/ 	.word	0x00014000


	//   ....[28]....
        /*099c*/ 	.word	0x00014b50


	//   ....[29]....
        /*09a0*/ 	.word	0x00014be0


	//   ....[30]....
        /*09a4*/ 	.word	0x00014cc0


	//   ....[31]....
        /*09a8*/ 	.word	0x00014ce0


	//   ....[32]....
        /*09ac*/ 	.word	0x0001bb00


	//   ....[33]....
        /*09b0*/ 	.word	0x0001d410


	//   ....[34]....
        /*09b4*/ 	.word	0x0001e7f0


	//   ....[35]....
        /*09b8*/ 	.word	0x0001e970


	//   ....[36]....
        /*09bc*/ 	.word	0x0001ea90


	//   ....[37]....
        /*09c0*/ 	.word	0x0001eab0


	//   ....[38]....
        /*09c4*/ 	.word	0x00025850


	//   ....[39]....
        /*09c8*/ 	.word	0x00026e90


	//   ....[40]....
        /*09cc*/ 	.word	0x00028140


	//   ....[41]....
        /*09d0*/ 	.word	0x00028690


	//   ....[42]....
        /*09d4*/ 	.word	0x000291e0


	//   ....[43]....
        /*09d8*/ 	.word	0x00029270


	//   ....[44]....
        /*09dc*/ 	.word	0x00029350


	//   ....[45]....
        /*09e0*/ 	.word	0x00029370


	//   ....[46]....
        /*09e4*/ 	.word	0x000302c0


	//   ....[47]....
        /*09e8*/ 	.word	0x000303f0


	//   ....[48]....
        /*09ec*/ 	.word	0x00030410


	//   ....[49]....
        /*09f0*/ 	.word	0x00030450


	//   ....[50]....
        /*09f4*/ 	.word	0x00030470


	//   ....[51]....
        /*09f8*/ 	.word	0x00032a40


	//   ....[52]....
        /*09fc*/ 	.word	0x00032f40


	//   ....[53]....
        /*0a00*/ 	.word	0x00032f60


	//   ....[54]....
        /*0a04*/ 	.word	0x00032f90


	//   ....[55]....
        /*0a08*/ 	.word	0x00032fa0


	//   ....[56]....
        /*0a0c*/ 	.word	0x000335e0


	//   ....[57]....
        /*0a10*/ 	.word	0x00033600


	//   ....[58]....
        /*0a14*/ 	.word	0x00033830


	//   ....[59]....
        /*0a18*/ 	.word	0x00033850


	//   ....[60]....
        /*0a1c*/ 	.word	0x00034350


	//   ....[61]....
        /*0a20*/ 	.word	0x00034370


	//   ....[62]....
        /*0a24*/ 	.word	0x000345a0


	//   ....[63]....
        /*0a28*/ 	.word	0x000345c0


	//   ....[64]....
        /*0a2c*/ 	.word	0x00034870


	//   ....[65]....
        /*0a30*/ 	.word	0x00034a50


	//   ....[66]....
        /*0a34*/ 	.word	0x00034a80


	//   ....[67]....
        /*0a38*/ 	.word	0x00034ab0


	//   ....[68]....
        /*0a3c*/ 	.word	0x00034ae0


	//   ....[69]....
        /*0a40*/ 	.word	0x00034b10


	//   ....[70]....
        /*0a44*/ 	.word	0x00034b40


	//   ....[71]....
        /*0a48*/ 	.word	0x00034cb0


	//   ....[72]....
        /*0a4c*/ 	.word	0x00034ce0


	//   ....[73]....
        /*0a50*/ 	.word	0x00034d10


	//   ....[74]....
        /*0a54*/ 	.word	0x00034d40


	//   ....[75]....
        /*0a58*/ 	.word	0x00034d70


	//   ....[76]....
        /*0a5c*/ 	.word	0x00034da0


	//   ....[77]....
        /*0a60*/ 	.word	0x00034e40


	//   ....[78]....
        /*0a64*/ 	.word	0x00034ea0


	//   ....[79]....
        /*0a68*/ 	.word	0x00034f30


	//   ....[80]....
        /*0a6c*/ 	.word	0x00036060


	//   ....[81]....
        /*0a70*/ 	.word	0x000385b0


	//   ....[82]....
        /*0a74*/ 	.word	0x00039110


	//   ....[83]....
        /*0a78*/ 	.word	0x00039120


	//   ....[84]....
        /*0a7c*/ 	.word	0x00039150


	//   ....[85]....
        /*0a80*/ 	.word	0x00039230


	//   ....[86]....
        /*0a84*/ 	.word	0x00039260


	//   ....[87]....
        /*0a88*/ 	.word	0x000392c0


	//   ....[88]....
        /*0a8c*/ 	.word	0x000392d0


	//   ....[89]....
        /*0a90*/ 	.word	0x00039340


	//   ....[90]....
        /*0a94*/ 	.word	0x00039cb0


	//   ....[91]....
        /*0a98*/ 	.word	0x00039cc0


	//   ....[92]....
        /*0a9c*/ 	.word	0x00039dd0


	//   ....[93]....
        /*0aa0*/ 	.word	0x00039e10


	//   ....[94]....
        /*0aa4*/ 	.word	0x0003a0b0


	//   ....[95]....
        /*0aa8*/ 	.word	0x0003a0c0


	//   ....[96]....
        /*0aac*/ 	.word	0x0003a230


	//   ....[97]....
        /*0ab0*/ 	.word	0x0003a240


	//   ....[98]....
        /*0ab4*/ 	.word	0x0003de50


	//   ....[99]....
        /*0ab8*/ 	.word	0x0003de80


	//   ....[100]....
        /*0abc*/ 	.word	0x0003dec0


	//   ....[101]....
        /*0ac0*/ 	.word	0x0003def0


	//   ....[102]....
        /*0ac4*/ 	.word	0x0003df20


	//   ....[103]....
        /*0ac8*/ 	.word	0x0003df50


	//   ....[104]....
        /*0acc*/ 	.word	0x0003df80


	//   ....[105]....
        /*0ad0*/ 	.word	0x0003dfb0


	//   ....[106]....
        /*0ad4*/ 	.word	0x0003e130


	//   ....[107]....
        /*0ad8*/ 	.word	0x0003e160


	//   ....[108]....
        /*0adc*/ 	.word	0x0003e190


	//   ....[109]....
        /*0ae0*/ 	.word	0x0003e1c0


	//   ....[110]....
        /*0ae4*/ 	.word	0x0003e1f0


	//   ....[111]....
        /*0ae8*/ 	.word	0x0003e220


	//   ....[112]....
        /*0aec*/ 	.word	0x0003e2e0


	//   ....[113]....
        /*0af0*/ 	.word	0x0003e300


	//   ....[114]....
        /*0af4*/ 	.word	0x0003e370


	//   ....[115]....
        /*0af8*/ 	.word	0x0003ea40


	//   ....[116]....
        /*0afc*/ 	.word	0x0003ee80


	//   ....[117]....
        /*0b00*/ 	.word	0x0003ef10


	//   ....[118]....
        /*0b04*/ 	.word	0x0003ef60


	//   ....[119]....
        /*0b08*/ 	.word	0x0003efb0


	//   ....[120]....
        /*0b0c*/ 	.word	0x0003f040


	//   ....[121]....
        /*0b10*/ 	.word	0x0003f0d0


	//   ....[122]....
        /*0b14*/ 	.word	0x0003f120


	//   ....[123]....
        /*0b18*/ 	.word	0x0003f170


	//   ....[124]....
        /*0b1c*/ 	.word	0x0003f260


	//   ....[125]....
        /*0b20*/ 	.word	0x0003f310


	//   ....[126]....
        /*0b24*/ 	.word	0x0003f390


	//   ....[127]....
        /*0b28*/ 	.word	0x0003f420


	//   ....[128]....
        /*0b2c*/ 	.word	0x0003f580


	//   ....[129]....
        /*0b30*/ 	.word	0x0003f6b0


	//   ....[130]....
        /*0b34*/ 	.word	0x0003f720


	//   ....[131]....
        /*0b38*/ 	.word	0x0003f780


	//   ....[132]....
        /*0b3c*/ 	.word	0x0003fa70


	//   ....[133]....
        /*0b40*/ 	.word	0x0003fd60


	//   ....[134]....
        /*0b44*/ 	.word	0x0003fef0


	//   ....[135]....
        /*0b48*/ 	.word	0x0003ff50


	//   ....[136]....
        /*0b4c*/ 	.word	0x0003ffb0


	//   ....[137]....
        /*0b50*/ 	.word	0x00040000


	//   ....[138]....
        /*0b54*/ 	.word	0x00040160


	//   ....[139]....
        /*0b58*/ 	.word	0x00040200


	//   ....[140]....
        /*0b5c*/ 	.word	0x000402b0


	//   ....[141]....
        /*0b60*/ 	.word	0x00040390


	//   ....[142]....
        /*0b64*/ 	.word	0x00040570


	//   ....[143]....
        /*0b68*/ 	.word	0x00040640


	//   ....[144]....
        /*0b6c*/ 	.word	0x000408f0


	//   ....[145]....
        /*0b70*/ 	.word	0x00040a10


	//   ....[146]....
        /*0b74*/ 	.word	0x00040be0


	//   ....[147]....
        /*0b78*/ 	.word	0x00040cb0


	//   ....[148]....
        /*0b7c*/ 	.word	0x00040ed0


	//   ....[149]....
        /*0b80*/ 	.word	0x00040f20


	//   ....[150]....
        /*0b84*/ 	.word	0x00041250


	//   ....[151]....
        /*0b88*/ 	.word	0x000412f0


	//   ....[152]....
        /*0b8c*/ 	.word	0x00041410


	//   ....[153]....
        /*0b90*/ 	.word	0x00041490


	//   ....[154]....
        /*0b94*/ 	.word	0x00041510


	//   ....[155]....
        /*0b98*/ 	.word	0x00041590


	//   ....[156]....
        /*0b9c*/ 	.word	0x00041610


	//   ....[157]....
        /*0ba0*/ 	.word	0x000416a0


	//   ....[158]....
        /*0ba4*/ 	.word	0x00041740


	//   ....[159]....
        /*0ba8*/ 	.word	0x000417f0


	//   ....[160]....
        /*0bac*/ 	.word	0x00041870


	//   ....[161]....
        /*0bb0*/ 	.word	0x000418f0


	//   ....[162]....
        /*0bb4*/ 	.word	0x00041970


	//   ....[163]....
        /*0bb8*/ 	.word	0x00041a00


	//   ....[164]....
        /*0bbc*/ 	.word	0x00041a80


	//   ....[165]....
        /*0bc0*/ 	.word	0x00041b20


	//   ....[166]....
        /*0bc4*/ 	.word	0x00041bb0


	//   ....[167]....
        /*0bc8*/ 	.word	0x00041ce0


	//   ....[168]....
        /*0bcc*/ 	.word	0x00043c00


	//   ....[169]....
        /*0bd0*/ 	.word	0x00045390


	//   ....[170]....
        /*0bd4*/ 	.word	0x00045e80


	//   ....[171]....
        /*0bd8*/ 	.word	0x00046720


	//   ....[172]....
        /*0bdc*/ 	.word	0x00046770


	//   ....[173]....
        /*0be0*/ 	.word	0x00046790


	//   ....[174]....
        /*0be4*/ 	.word	0x000467a0


	//   ....[175]....
        /*0be8*/ 	.word	0x000513f0


	//----- nvinfo : EIATTR_REG_RECONFIG
	.align		4
.L_470:
        /*0bec*/ 	.byte	0x01, 0x54
	.zero		2


	//----- nvinfo : EIATTR_SYSCALL_OFFSETS
	.align		4
        /*0bf0*/ 	.byte	0x04, 0x46
        /*0bf2*/ 	.short	(.L_472 - .L_471)


	//   ....[0]....
.L_471:
        /*0bf4*/ 	.word	0x00001e30


	//   ....[1]....
        /*0bf8*/ 	.word	0x00001f80


	//   ....[2]....
        /*0bfc*/ 	.word	0x0000d720


	//   ....[3]....
        /*0c00*/ 	.word	0x0000e070


	//   ....[4]....
        /*0c04*/ 	.word	0x000381f0


	//   ....[5]....
        /*0c08*/ 	.word	0x00038340


	//   ....[6]....
        /*0c0c*/ 	.word	0x00038430


	//   ....[7]....
        /*0c10*/ 	.word	0x00038ce0


	//   ....[8]....
        /*0c14*/ 	.word	0x00039670


	//----- nvinfo : EIATTR_MBARRIER_INSTR_OFFSETS
	.align		4
.L_472:
        /*0c18*/ 	.byte	0x04, 0x39
        /*0c1a*/ 	.short	(.L_474 - .L_473)


	//   ....[0]....
.L_473:
        /*0c1c*/ 	.word	0x00000330
        /*0c20*/ 	.word	0x000000ff
        /*0c24*/ 	.word	0x00038800
        /*0c28*/ 	.short	0x0100
        /*0c2a*/ 	.byte	0x08
	.zero		1


	//   ....[1]....
        /*0c2c*/ 	.word	0x00000340
        /*0c30*/ 	.word	0x000000ff
        /*0c34*/ 	.word	0x00038810
        /*0c38*/ 	.short	0x0100
        /*0c3a*/ 	.byte	0x08
	.zero		1


	//   ....[2]....
        /*0c3c*/ 	.word	0x00000350
        /*0c40*/ 	.word	0x000000ff
        /*0c44*/ 	.word	0x00038820
        /*0c48*/ 	.short	0x0100
        /*0c4a*/ 	.byte	0x08
	.zero		1


	//   ....[3]....
        /*0c4c*/ 	.word	0x00000400
        /*0c50*/ 	.word	0x000000ff
        /*0c54*/ 	.word	0x00038830
        /*0c58*/ 	.short	0x0100
        /*0c5a*/ 	.byte	0x06
	.zero		1


	//   ....[4]....
        /*0c5c*/ 	.word	0x00000410
        /*0c60*/ 	.word	0x000000ff
        /*0c64*/ 	.word	0x00038840
        /*0c68*/ 	.short	0x0100
        /*0c6a*/ 	.byte	0x06
	.zero		1


	//   ....[5]....
        /*0c6c*/ 	.word	0x00000420
        /*0c70*/ 	.word	0x000000ff
        /*0c74*/ 	.word	0x00038838
        /*0c78*/ 	.short	0x0100
        /*0c7a*/ 	.byte	0x06
	.zero		1


	//   ....[6]....
        /*0c7c*/ 	.word	0x00000430
        /*0c80*/ 	.word	0x000000ff
        /*0c84*/ 	.word	0x00038848
        /*0c88*/ 	.short	0x0100
        /*0c8a*/ 	.byte	0x06
	.zero		1


	//   ....[7]....
        /*0c8c*/ 	.word	0x00000560
        /*0c90*/ 	.word	0x000000ff
        /*0c94*/ 	.word	0x00038850
        /*0c98*/ 	.short	0x0100
        /*0c9a*/ 	.byte	0x08
	.zero		1


	//   ....[8]....
        /*0c9c*/ 	.word	0x00000570
        /*0ca0*/ 	.word	0x000000ff
        /*0ca4*/ 	.word	0x00038860
        /*0ca8*/ 	.short	0x0100
        /*0caa*/ 	.byte	0x08
	.zero		1


	//   ....[9]....
        /*0cac*/ 	.word	0x00000580
        /*0cb0*/ 	.word	0x000000ff
        /*0cb4*/ 	.word	0x00038858
        /*0cb8*/ 	.short	0x0100
        /*0cba*/ 	.byte	0x08
	.zero		1


	//   ....[10]....
        /*0cbc*/ 	.word	0x00000590
        /*0cc0*/ 	.word	0x000000ff
        /*0cc4*/ 	.word	0x00038868
        /*0cc8*/ 	.short	0x0100
        /*0cca*/ 	.byte	0x08
	.zero		1


	//   ....[11]....
        /*0ccc*/ 	.word	0x00000680
        /*0cd0*/ 	.word	0x000000ff
        /*0cd4*/ 	.word	0x00038870
        /*0cd8*/ 	.short	0x0100
        /*0cda*/ 	.byte	0x06
	.zero		1


	//   ....[12]....
        /*0cdc*/ 	.word	0x00000690
        /*0ce0*/ 	.word	0x000000ff
        /*0ce4*/ 	.word	0x00038880
        /*0ce8*/ 	.short	0x0100
        /*0cea*/ 	.byte	0x06
	.zero		1


	//   ....[13]....
        /*0cec*/ 	.word	0x000006a0
        /*0cf0*/ 	.word	0x000000ff
        /*0cf4*/ 	.word	0x00038878
        /*0cf8*/ 	.short	0x0100
        /*0cfa*/ 	.byte	0x06
	.zero		1


	//   ....[14]....
        /*0cfc*/ 	.word	0x000006b0
        /*0d00*/ 	.word	0x000000ff
        /*0d04*/ 	.word	0x00038888
        /*0d08*/ 	.short	0x0100
        /*0d0a*/ 	.byte	0x06
	.zero		1


	//   ....[15]....
        /*0d0c*/ 	.word	0x000007e0
        /*0d10*/ 	.word	0x000000ff
        /*0d14*/ 	.word	0x00038890
        /*0d18*/ 	.short	0x0100
        /*0d1a*/ 	.byte	0x08
	.zero		1


	//   ....[16]....
        /*0d1c*/ 	.word	0x000007f0
        /*0d20*/ 	.word	0x000000ff
        /*0d24*/ 	.word	0x000388a0
        /*0d28*/ 	.short	0x0100
        /*0d2a*/ 	.byte	0x08
	.zero		1


	//   ....[17]....
        /*0d2c*/ 	.word	0x00000800
        /*0d30*/ 	.word	0x000000ff
        /*0d34*/ 	.word	0x00038898
        /*0d38*/ 	.short	0x0100
        /*0d3a*/ 	.byte	0x08
	.zero		1


	//   ....[18]....
        /*0d3c*/ 	.word	0x00000810
        /*0d40*/ 	.word	0x000000ff
        /*0d44*/ 	.word	0x000388a8
        /*0d48*/ 	.short	0x0100
        /*0d4a*/ 	.byte	0x08
	.zero		1


	//   ....[19]....
        /*0d4c*/ 	.word	0x00000940
        /*0d50*/ 	.word	0x000000ff
        /*0d54*/ 	.word	0x000388b0
        /*0d58*/ 	.short	0x0100
        /*0d5a*/ 	.byte	0x08
	.zero		1


	//   ....[20]....
        /*0d5c*/ 	.word	0x00000950
        /*0d60*/ 	.word	0x000000ff
        /*0d64*/ 	.word	0x000388c0
        /*0d68*/ 	.short	0x0100
        /*0d6a*/ 	.byte	0x08
	.zero		1


	//   ....[21]....
        /*0d6c*/ 	.word	0x00000960
        /*0d70*/ 	.word	0x000000ff
        /*0d74*/ 	.word	0x000388b8
        /*0d78*/ 	.short	0x0100
        /*0d7a*/ 	.byte	0x08
	.zero		1


	//   ....[22]....
        /*0d7c*/ 	.word	0x00000970
        /*0d80*/ 	.word	0x000000ff
        /*0d84*/ 	.word	0x000388c8
        /*0d88*/ 	.short	0x0100
        /*0d8a*/ 	.byte	0x08
	.zero		1


	//   ....[23]....
        /*0d8c*/ 	.word	0x00002ac0
        /*0d90*/ 	.word	0x0000003c
        /*0d94*/ 	.word	0x00038890
        /*0d98*/ 	.short	0x010a
        /*0d9a*/ 	.byte	0x3f
	.zero		1


	//   ....[24]....
        /*0d9c*/ 	.word	0x000034f0
        /*0da0*/ 	.word	0x0000003c
        /*0da4*/ 	.word	0x00038890
        /*0da8*/ 	.short	0x010a
        /*0daa*/ 	.byte	0x3f
	.zero		1


	//   ....[25]....
        /*0dac*/ 	.word	0x00003df0
        /*0db0*/ 	.word	0x0000003c
        /*0db4*/ 	.word	0x00038890
        /*0db8*/ 	.short	0x010a
        /*0dba*/ 	.byte	0x3f
	.zero		1


	//   ....[26]....
        /*0dbc*/ 	.word	0x00003fa0
        /*0dc0*/ 	.word	0x00000004
        /*0dc4*/ 	.word	0x00000000
        /*0dc8*/ 	.short	0x0101
        /*0dca*/ 	.byte	0x3f
	.zero		1


	//   ....[27]....
        /*0dcc*/ 	.word	0x00003fe0
        /*0dd0*/ 	.word	0x0000003c
        /*0dd4*/ 	.word	0x000388b0
        /*0dd8*/ 	.short	0x010a
        /*0dda*/ 	.byte	0x3f
	.zero		1


	//   ....[28]....
        /*0ddc*/ 	.word	0x000045f0
        /*0de0*/ 	.word	0x0000003c
        /*0de4*/ 	.word	0x00000000
        /*0de8*/ 	.short	0x0101
        /*0dea*/ 	.byte	0x3f
	.zero		1


	//   ....[29]....
        /*0dec*/ 	.word	0x00007a20
        /*0df0*/ 	.word	0x0000000c
        /*0df4*/ 	.word	0x00000000
        /*0df8*/ 	.short	0x0101
        /*0dfa*/ 	.byte	0x3f
	.zero		1


	//   ....[30]....
        /*0dfc*/ 	.word	0x0000b820
        /*0e00*/ 	.word	0x0000000c
        /*0e04*/ 	.word	0x00000000
        /*0e08*/ 	.short	0x0101
        /*0e0a*/ 	.byte	0x3f
	.zero		1


	//   ....[31]....
        /*0e0c*/ 	.word	0x0000ddf0
        /*0e10*/ 	.word	0x00000002
        /*0e14*/ 	.word	0x00038800
        /*0e18*/ 	.short	0x010a
        /*0e1a*/ 	.byte	0x3f
	.zero		1


	//   ....[32]....
        /*0e1c*/ 	.word	0x0000de40
        /*0e20*/ 	.word	0x00000002
        /*0e24*/ 	.word	0x00038800
        /*0e28*/ 	.short	0x010a
        /*0e2a*/ 	.byte	0x3f
	.zero		1


	//   ....[33]....
        /*0e2c*/ 	.word	0x0000e8a0
        /*0e30*/ 	.word	0x00000002
        /*0e34*/ 	.word	0x00038800
        /*0e38*/ 	.short	0x010a
        /*0e3a*/ 	.byte	0x3f
	.zero		1


	//   ....[34]....
        /*0e3c*/ 	.word	0x0000fde0
        /*0e40*/ 	.word	0x00000002
        /*0e44*/ 	.word	0x00038800
        /*0e48*/ 	.short	0x010a
        /*0e4a*/ 	.byte	0x3f
	.zero		1


	//   ....[35]....
        /*0e4c*/ 	.word	0x00011420
        /*0e50*/ 	.word	0x00000005
        /*0e54*/ 	.word	0x00000000
        /*0e58*/ 	.short	0x010a
        /*0e5a*/ 	.byte	0x3f
	.zero		1


	//   ....[36]....
        /*0e5c*/ 	.word	0x00011520
        /*0e60*/ 	.word	0x00000004
        /*0e64*/ 	.word	0x00000000
        /*0e68*/ 	.short	0x010a
        /*0e6a*/ 	.byte	0x3f
	.zero		1


	//   ....[37]....
        /*0e6c*/ 	.word	0x00011960
        /*0e70*/ 	.word	0x0000000e
        /*0e74*/ 	.word	0x00000000
        /*0e78*/ 	.short	0x010a
        /*0e7a*/ 	.byte	0x3f
	.zero		1


	//   ....[38]....
        /*0e7c*/ 	.word	0x00011a60
        /*0e80*/ 	.word	0x00000004
        /*0e84*/ 	.word	0x00000000
        /*0e88*/ 	.short	0x010a
        /*0e8a*/ 	.byte	0x3f
	.zero		1


	//   ....[39]....
        /*0e8c*/ 	.word	0x000137a0
        /*0e90*/ 	.word	0x0000000e
        /*0e94*/ 	.word	0x00000000
        /*0e98*/ 	.short	0x0101
        /*0e9a*/ 	.byte	0x3f
	.zero		1


	//   ....[40]....
        /*0e9c*/ 	.word	0x0001bb80
        /*0ea0*/ 	.word	0x00000004
        /*0ea4*/ 	.word	0x00000000
        /*0ea8*/ 	.short	0x0101
        /*0eaa*/ 	.byte	0x3f
	.zero		1


	//   ....[41]....
        /*0eac*/ 	.word	0x0001c000
        /*0eb0*/ 	.word	0x00000005
        /*0eb4*/ 	.word	0x00000000
        /*0eb8*/ 	.short	0x010a
        /*0eba*/ 	.byte	0x3f
	.zero		1


	//   ....[42]....
        /*0ebc*/ 	.word	0x0001c100
        /*0ec0*/ 	.word	0x00000006
        /*0ec4*/ 	.word	0x00000000
        /*0ec8*/ 	.short	0x010a
        /*0eca*/ 	.byte	0x3f
	.zero		1


	//   ....[43]....
        /*0ecc*/ 	.word	0x0001c540
        /*0ed0*/ 	.word	0x0000000b
        /*0ed4*/ 	.word	0x00000000
        /*0ed8*/ 	.short	0x010a
        /*0eda*/ 	.byte	0x3f
	.zero		1


	//   ....[44]....
        /*0edc*/ 	.word	0x0001c640
        /*0ee0*/ 	.word	0x00000006
        /*0ee4*/ 	.word	0x00000000
        /*0ee8*/ 	.short	0x010a
        /*0eea*/ 	.byte	0x3f
	.zero		1


	//   ....[45]....
        /*0eec*/ 	.word	0x0001e380
        /*0ef0*/ 	.word	0x00000012
        /*0ef4*/ 	.word	0x00000000
        /*0ef8*/ 	.short	0x0101
        /*0efa*/ 	.byte	0x3f
	.zero		1


	//   ....[46]....
        /*0efc*/ 	.word	0x000258d0
        /*0f00*/ 	.word	0x00000004
        /*0f04*/ 	.word	0x00000000
        /*0f08*/ 	.short	0x0101
        /*0f0a*/ 	.byte	0x3f
	.zero		1


	//   ....[47]....
        /*0f0c*/ 	.word	0x00025ab0
        /*0f10*/ 	.word	0x00000005
        /*0f14*/ 	.word	0x00000000
        /*0f18*/ 	.short	0x010a
        /*0f1a*/ 	.byte	0x3f
	.zero		1


	//   ....[48]....
        /*0f1c*/ 	.word	0x00025bb0
        /*0f20*/ 	.word	0x00000004
        /*0f24*/ 	.word	0x00000000
        /*0f28*/ 	.short	0x010a
        /*0f2a*/ 	.byte	0x3f
	.zero		1


	//   ....[49]....
        /*0f2c*/ 	.word	0x00025ff0
        /*0f30*/ 	.word	0x0000000c
        /*0f34*/ 	.word	0x00000000
        /*0f38*/ 	.short	0x010a
        /*0f3a*/ 	.byte	0x3f
	.zero		1


	//   ....[50]....
        /*0f3c*/ 	.word	0x000260f0
        /*0f40*/ 	.word	0x00000004
        /*0f44*/ 	.word	0x00000000
        /*0f48*/ 	.short	0x010a
        /*0f4a*/ 	.byte	0x3f
	.zero		1


	//   ....[51]....
        /*0f4c*/ 	.word	0x00027e30
        /*0f50*/ 	.word	0x0000000c
        /*0f54*/ 	.word	0x00000000
        /*0f58*/ 	.short	0x0101
        /*0f5a*/ 	.byte	0x3f
	.zero		1


	//   ....[52]....
        /*0f5c*/ 	.word	0x00030340
        /*0f60*/ 	.word	0x00000004
        /*0f64*/ 	.word	0x00000000
        /*0f68*/ 	.short	0x0101
        /*0f6a*/ 	.byte	0x3f
	.zero		1


	//   ....[53]....
        /*0f6c*/ 	.word	0x000335d0
        /*0f70*/ 	.word	0x00000000
        /*0f74*/ 	.word	0x00000000
        /*0f78*/ 	.short	0x0101
        /*0f7a*/ 	.byte	0x3f
	.zero		1


	//   ....[54]....
        /*0f7c*/ 	.word	0x00036150
        /*0f80*/ 	.word	0x00000006
        /*0f84*/ 	.word	0x00038820
        /*0f88*/ 	.short	0x010a
        /*0f8a*/ 	.byte	0x3f
	.zero		1


	//   ....[55]....
        /*0f8c*/ 	.word	0x00036240
        /*0f90*/ 	.word	0x00000005
        /*0f94*/ 	.word	0x000388a0
        /*0f98*/ 	.short	0x010a
        /*0f9a*/ 	.byte	0x3f
	.zero		1


	//   ....[56]....
        /*0f9c*/ 	.word	0x00036490
        /*0fa0*/ 	.word	0x00000005
        /*0fa4*/ 	.word	0x000388c0
        /*0fa8*/ 	.short	0x010a
        /*0faa*/ 	.byte	0x3f
	.zero		1


	//   ....[57]....
        /*0fac*/ 	.word	0x00036f10
        /*0fb0*/ 	.word	0x00000005
        /*0fb4*/ 	.word	0x000388a0
        /*0fb8*/ 	.short	0x010a
        /*0fba*/ 	.byte	0x3f
	.zero		1


	//   ....[58]....
        /*0fbc*/ 	.word	0x00037150
        /*0fc0*/ 	.word	0x00000005
        /*0fc4*/ 	.word	0x000388c0
        /*0fc8*/ 	.short	0x010a
        /*0fca*/ 	.byte	0x3f
	.zero		1


	//   ....[59]....
        /*0fcc*/ 	.word	0x00038840
        /*0fd0*/ 	.word	0x00000000
        /*0fd4*/ 	.word	0x00038840
        /*0fd8*/ 	.short	0x010a
        /*0fda*/ 	.byte	0x3f
	.zero		1


	//   ....[60]....
        /*0fdc*/ 	.word	0x00039410
        /*0fe0*/ 	.word	0x00000008
        /*0fe4*/ 	.word	0x00038800
        /*0fe8*/ 	.short	0x0107
        /*0fea*/ 	.byte	0x3f
	.zero		1


	//   ....[61]....
        /*0fec*/ 	.word	0x000394c0
        /*0ff0*/ 	.word	0x00000000
        /*0ff4*/ 	.word	0x00038800
        /*0ff8*/ 	.short	0x0101
        /*0ffa*/ 	.byte	0x3f
	.zero		1


	//   ....[62]....
        /*0ffc*/ 	.word	0x0003a470
        /*1000*/ 	.word	0x00000000
        /*1004*/ 	.word	0x00038810
        /*1008*/ 	.short	0x0107
        /*100a*/ 	.byte	0x3f
	.zero		1


	//   ....[63]....
        /*100c*/ 	.word	0x0003a570
        /*1010*/ 	.word	0x00000002
        /*1014*/ 	.word	0x00038810
        /*1018*/ 	.short	0x0101
        /*101a*/ 	.byte	0x3f
	.zero		1


	//   ....[64]....
        /*101c*/ 	.word	0x0003a590
        /*1020*/ 	.word	0x00000002
        /*1024*/ 	.word	0x00038820
        /*1028*/ 	.short	0x010a
        /*102a*/ 	.byte	0x3f
	.zero		1


	//   ....[65]....
        /*102c*/ 	.word	0x0003a6a0
        /*1030*/ 	.word	0x00000000
        /*1034*/ 	.word	0x00038860
        /*1038*/ 	.short	0x010a
        /*103a*/ 	.byte	0x3f
	.zero		1


	//   ....[66]....
        /*103c*/ 	.word	0x0003b320
        /*1040*/ 	.word	0x00000002
        /*1044*/ 	.word	0x00038840
        /*1048*/ 	.short	0x010a
        /*104a*/ 	.byte	0x3f
	.zero		1


	//   ....[67]....
        /*104c*/ 	.word	0x0003b570
        /*1050*/ 	.word	0x00000002
        /*1054*/ 	.word	0x00038860
        /*1058*/ 	.short	0x010a
        /*105a*/ 	.byte	0x3f
	.zero		1


	//   ....[68]....
        /*105c*/ 	.word	0x0003c190
        /*1060*/ 	.word	0x00000003
        /*1064*/ 	.word	0x00038840
        /*1068*/ 	.short	0x010a
        /*106a*/ 	.byte	0x3f
	.zero		1


	//   ....[69]....
        /*106c*/ 	.word	0x0003c3d0
        /*1070*/ 	.word	0x00000003
        /*1074*/ 	.word	0x00038860
        /*1078*/ 	.short	0x010a
        /*107a*/ 	.byte	0x3f
	.zero		1


	//   ....[70]....
        /*107c*/ 	.word	0x0003cf60
        /*1080*/ 	.word	0x00000003
        /*1084*/ 	.word	0x00038840
        /*1088*/ 	.short	0x010a
        /*108a*/ 	.byte	0x3f
	.zero		1


	//   ....[71]....
        /*108c*/ 	.word	0x0003d1b0
        /*1090*/ 	.word	0x00000003
        /*1094*/ 	.word	0x00038860
        /*1098*/ 	.short	0x010a
        /*109a*/ 	.byte	0x3f
	.zero		1


	//   ....[72]....
        /*109c*/ 	.word	0x0003e9c0
        /*10a0*/ 	.word	0x00000000
        /*10a4*/ 	.word	0x00038820
        /*10a8*/ 	.short	0x010a
        /*10aa*/ 	.byte	0x3f
	.zero		1


	//   ....[73]....
        /*10ac*/ 	.word	0x0003eb70
        /*10b0*/ 	.word	0x00000006
        /*10b4*/ 	.word	0x00000000
        /*10b8*/ 	.short	0x010a
        /*10ba*/ 	.byte	0x3f
	.zero		1


	//   ....[74]....
        /*10bc*/ 	.word	0x0003ebe0
        /*10c0*/ 	.word	0x00000007
        /*10c4*/ 	.word	0x00000000
        /*10c8*/ 	.short	0x010a
        /*10ca*/ 	.byte	0x3f
	.zero		1


	//   ....[75]....
        /*10cc*/ 	.word	0x0003ec50
        /*10d0*/ 	.word	0x00000004
        /*10d4*/ 	.word	0x00000000
        /*10d8*/ 	.short	0x010a
        /*10da*/ 	.byte	0x3f
	.zero		1


	//   ....[76]....
        /*10dc*/ 	.word	0x0003ec80
        /*10e0*/ 	.word	0x00000003
        /*10e4*/ 	.word	0x00000000
        /*10e8*/ 	.short	0x010a
        /*10ea*/ 	.byte	0x3f
	.zero		1


	//   ....[77]....
        /*10ec*/ 	.word	0x0003ece0
        /*10f0*/ 	.word	0x0000003c
        /*10f4*/ 	.word	0x00038890
        /*10f8*/ 	.short	0x010a
        /*10fa*/ 	.byte	0x3f
	.zero		1


	//   ....[78]....
        /*10fc*/ 	.word	0x0003ed30
        /*1100*/ 	.word	0x0000003c
        /*1104*/ 	.word	0x00038890
        /*1108*/ 	.short	0x010a
        /*110a*/ 	.byte	0x3f
	.zero		1


	//   ....[79]....
        /*110c*/ 	.word	0x0003ed80
        /*1110*/ 	.word	0x0000003c
        /*1114*/ 	.word	0x00038890
        /*1118*/ 	.short	0x010a
        /*111a*/ 	.byte	0x3f
	.zero		1


	//   ....[80]....
        /*111c*/ 	.word	0x0003edd0
        /*1120*/ 	.word	0x0000003c
        /*1124*/ 	.word	0x000388b0
        /*1128*/ 	.short	0x010a
        /*112a*/ 	.byte	0x3f
	.zero		1


	//   ....[81]....
        /*112c*/ 	.word	0x0003f1a0
        /*1130*/ 	.word	0x00000002
        /*1134*/ 	.word	0x00038800
        /*1138*/ 	.short	0x010a
        /*113a*/ 	.byte	0x3f
	.zero		1


	//   ....[82]....
        /*113c*/ 	.word	0x0003f7b0
        /*1140*/ 	.word	0x00000002
        /*1144*/ 	.word	0x00038800
        /*1148*/ 	.short	0x010a
        /*114a*/ 	.byte	0x3f
	.zero		1


	//   ....[83]....
        /*114c*/ 	.word	0x0003f800
        /*1150*/ 	.word	0x00000004
        /*1154*/ 	.word	0x00000000
        /*1158*/ 	.short	0x010a
        /*115a*/ 	.byte	0x3f
	.zero		1


	//   ....[84]....
        /*115c*/ 	.word	0x0003f850
        /*1160*/ 	.word	0x00000004
        /*1164*/ 	.word	0x00000000
        /*1168*/ 	.short	0x010a
        /*116a*/ 	.byte	0x3f
	.zero		1


	//   ....[85]....
        /*116c*/ 	.word	0x0003f8a0
        /*1170*/ 	.word	0x00000006
        /*1174*/ 	.word	0x00000000
        /*1178*/ 	.short	0x010a
        /*117a*/ 	.byte	0x3f
	.zero		1


	//   ....[86]....
        /*117c*/ 	.word	0x0003f8f0
        /*1180*/ 	.word	0x00000006
        /*1184*/ 	.word	0x00000000
        /*1188*/ 	.short	0x010a
        /*118a*/ 	.byte	0x3f
	.zero		1


	//   ....[87]....
        /*118c*/ 	.word	0x0003f940
        /*1190*/ 	.word	0x00000004
        /*1194*/ 	.word	0x00000000
        /*1198*/ 	.short	0x010a
        /*119a*/ 	.byte	0x3f
	.zero		1


	//   ....[88]....
        /*119c*/ 	.word	0x0003f990
        /*11a0*/ 	.word	0x00000004
        /*11a4*/ 	.word	0x00000000
        /*11a8*/ 	.short	0x010a
        /*11aa*/ 	.byte	0x3f
	.zero		1


	//   ....[89]....
        /*11ac*/ 	.word	0x0003fb40
        /*11b0*/ 	.word	0x00000005
        /*11b4*/ 	.word	0x00038820
        /*11b8*/ 	.short	0x010a
        /*11ba*/ 	.byte	0x3f
	.zero		1


	//   ....[90]....
        /*11bc*/ 	.word	0x0003fb90
        /*11c0*/ 	.word	0x00000005
        /*11c4*/ 	.word	0x000388a0
        /*11c8*/ 	.short	0x010a
        /*11ca*/ 	.byte	0x3f
	.zero		1


	//   ....[91]....
        /*11cc*/ 	.word	0x0003fbe0
        /*11d0*/ 	.word	0x00000005
        /*11d4*/ 	.word	0x000388c0
        /*11d8*/ 	.short	0x010a
        /*11da*/ 	.byte	0x3f
	.zero		1


	//   ....[92]....
        /*11dc*/ 	.word	0x0003fc30
        /*11e0*/ 	.word	0x00000005
        /*11e4*/ 	.word	0x000388a0
        /*11e8*/ 	.short	0x010a
        /*11ea*/ 	.byte	0x3f
	.zero		1


	//   ....[93]....
        /*11ec*/ 	.word	0x0003fc80
        /*11f0*/ 	.word	0x00000005
        /*11f4*/ 	.word	0x000388c0
        /*11f8*/ 	.short	0x010a
        /*11fa*/ 	.byte	0x3f
	.zero		1


	//   ....[94]....
        /*11fc*/ 	.word	0x0003fe20
        /*1200*/ 	.word	0x00000000
        /*1204*/ 	.word	0x00038840
        /*1208*/ 	.short	0x010a
        /*120a*/ 	.byte	0x3f
	.zero		1


	//   ....[95]....
        /*120c*/ 	.word	0x00040f70
        /*1210*/ 	.word	0x00000002
        /*1214*/ 	.word	0x00038820
        /*1218*/ 	.short	0x010a
        /*121a*/ 	.byte	0x3f
	.zero		1


	//   ....[96]....
        /*121c*/ 	.word	0x00040fc0
        /*1220*/ 	.word	0x00000000
        /*1224*/ 	.word	0x00038860
        /*1228*/ 	.short	0x010a
        /*122a*/ 	.byte	0x3f
	.zero		1


	//   ....[97]....
        /*122c*/ 	.word	0x00041010
        /*1230*/ 	.word	0x00000002
        /*1234*/ 	.word	0x00038840
        /*1238*/ 	.short	0x010a
        /*123a*/ 	.byte	0x3f
	.zero		1


	//   ....[98]....
        /*123c*/ 	.word	0x00041060
        /*1240*/ 	.word	0x00000002
        /*1244*/ 	.word	0x00038860
        /*1248*/ 	.short	0x010a
        /*124a*/ 	.byte	0x3f
	.zero		1


	//   ....[99]....
        /*124c*/ 	.word	0x000410b0
        /*1250*/ 	.word	0x00000003
        /*1254*/ 	.word	0x00038840
        /*1258*/ 	.short	0x010a
        /*125a*/ 	.byte	0x3f
	.zero		1


	//   ....[100]....
        /*125c*/ 	.word	0x00041100
        /*1260*/ 	.word	0x00000003
        /*1264*/ 	.word	0x00038860
        /*1268*/ 	.short	0x010a
        /*126a*/ 	.byte	0x3f
	.zero		1


	//   ....[101]....
        /*126c*/ 	.word	0x00041150
        /*1270*/ 	.word	0x00000003
        /*1274*/ 	.word	0x00038840
        /*1278*/ 	.short	0x010a
        /*127a*/ 	.byte	0x3f
	.zero		1


	//   ....[102]....
        /*127c*/ 	.word	0x000411a0
        /*1280*/ 	.word	0x00000003
        /*1284*/ 	.word	0x00038860
        /*1288*/ 	.short	0x010a
        /*128a*/ 	.byte	0x3f
	.zero		1


	//   ....[103]....
        /*128c*/ 	.word	0x00041c00
        /*1290*/ 	.word	0x00000000
        /*1294*/ 	.word	0x00038820
        /*1298*/ 	.short	0x010a
        /*129a*/ 	.byte	0x3f
	.zero		1


	//   ....[104]....
        /*129c*/ 	.word	0x00041da0
        /*12a0*/ 	.word	0x00000006
        /*12a4*/ 	.word	0x00000000
        /*12a8*/ 	.short	0x010a
        /*12aa*/ 	.byte	0x3f
	.zero		1


	//   ....[105]....
        /*12ac*/ 	.word	0x00041df0
        /*12b0*/ 	.word	0x00000007
        /*12b4*/ 	.word	0x00000000
        /*12b8*/ 	.short	0x010a
        /*12ba*/ 	.byte	0x3f
	.zero		1


	//   ....[106]....
        /*12bc*/ 	.word	0x00041e40
        /*12c0*/ 	.word	0x00000004
        /*12c4*/ 	.word	0x00000000
        /*12c8*/ 	.short	0x010a
        /*12ca*/ 	.byte	0x3f
	.zero		1


	//   ....[107]....
        /*12cc*/ 	.word	0x00042060
        /*12d0*/ 	.word	0x00000009
        /*12d4*/ 	.word	0x00000000
        /*12d8*/ 	.short	0x010a
        /*12da*/ 	.byte	0x3f
	.zero		1


	//   ....[108]....
        /*12dc*/ 	.word	0x000421a0
        /*12e0*/ 	.word	0x0000000b
        /*12e4*/ 	.word	0x00000000
        /*12e8*/ 	.short	0x010a
        /*12ea*/ 	.byte	0x3f
	.zero		1


	//   ....[109]....
        /*12ec*/ 	.word	0x00042740
        /*12f0*/ 	.word	0x00000006
        /*12f4*/ 	.word	0x00038810
        /*12f8*/ 	.short	0x010a
        /*12fa*/ 	.byte	0x3f
	.zero		1


	//   ....[110]....
        /*12fc*/ 	.word	0x000428c0
        /*1300*/ 	.word	0x0000000b
        /*1304*/ 	.word	0x00000000
        /*1308*/ 	.short	0x010a
        /*130a*/ 	.byte	0x3f
	.zero		1


	//   ....[111]....
        /*130c*/ 	.word	0x00042a00
        /*1310*/ 	.word	0x0000000e
        /*1314*/ 	.word	0x00000000
        /*1318*/ 	.short	0x010a
        /*131a*/ 	.byte	0x3f
	.zero		1


	//   ....[112]....
        /*131c*/ 	.word	0x00044e70
        /*1320*/ 	.word	0x0000000b
        /*1324*/ 	.word	0x00000000
        /*1328*/ 	.short	0x0101
        /*132a*/ 	.byte	0x3f
	.zero		1


	//   ....[113]....
        /*132c*/ 	.word	0x000514d0
        /*1330*/ 	.word	0x00000002
        /*1334*/ 	.word	0x00000000
        /*1338*/ 	.short	0x0101
        /*133a*/ 	.byte	0x3f
	.zero		1


	//   ....[114]....
        /*133c*/ 	.word	0x00051500
        /*1340*/ 	.word	0x0000000b
        /*1344*/ 	.word	0x00000000
        /*1348*/ 	.short	0x010a
        /*134a*/ 	.byte	0x3f
	.zero		1


	//   ....[115]....
        /*134c*/ 	.word	0x00051550
        /*1350*/ 	.word	0x00000006
        /*1354*/ 	.word	0x00038810
        /*1358*/ 	.short	0x010a
        /*135a*/ 	.byte	0x3f
	.zero		1


	//   ....[116]....
        /*135c*/ 	.word	0x000515a0
        /*1360*/ 	.word	0x0000000e
        /*1364*/ 	.word	0x00000000
        /*1368*/ 	.short	0x010a
        /*136a*/ 	.byte	0x3f
	.zero		1


	//----- nvinfo : EIATTR_NUM_MBARRIERS
	.align		4
.L_474:
        /*136c*/ 	.byte	0x03, 0x38
        /*136e*/ 	.short	0x0017


	//----- nvinfo : EIATTR_EXIT_INSTR_OFFSETS
	.align		4
        /*1370*/ 	.byte	0x04, 0x1c
        /*1372*/ 	.short	(.L_476 - .L_475)


	//   ....[0]....
.L_475:
        /*1374*/ 	.word	0x0003ecd0


	//----- nvinfo : EIATTR_MAX_THREADS
	.align		4
.L_476:
        /*1378*/ 	.byte	0x04, 0x05
        /*137a*/ 	.short	(.L_478 - .L_477)
.L_477:
        /*137c*/ 	.word	0x00000180
        /*1380*/ 	.word	0x00000001
        /*1384*/ 	.word	0x00000001


	//----- nvinfo : EIATTR_CRS_STACK_SIZE
	.align		4
.L_478:
        /*1388*/ 	.byte	0x04, 0x1e
        /*138a*/ 	.short	(.L_480 - .L_479)
.L_479:
        /*138c*/ 	.word	0x00000000


	//----- nvinfo : EIATTR_CBANK_PARAM_SIZE
	.align		4
.L_480:
        /*1390*/ 	.byte	0x03, 0x19
        /*1392*/ 	.short	0x0bf0


	//----- nvinfo : EIATTR_PARAM_CBANK
	.align		4
        /*1394*/ 	.byte	0x04, 0x0a
        /*1396*/ 	.short	(.L_482 - .L_481)
	.align		4
.L_481:
        /*1398*/ 	.word	index@(.nv.constant0._ZN7cutlass13device_kernelIN5flash11enable_sm90INS1_16FlashAttnFwdSm90INS1_25CollectiveMainloopFwdSm90ILi2EN4cute5tupleIJNS5_1CILi1EEES8_S8_EEENS6_IJNS7_ILi64EEESA_SA_EEELi512ENS_10bfloat16_tEfNS_4arch4Sm90ELb0ELb1ELb1ELb1ELb0ELb1ELb1ELb0ELb0ELb1ELb0ELb0EEENS1_21CollectiveEpilogueFwdINS6_IJSA_NS7_ILi512EEESA_EEES9_SC_SE_Li256ELb1ELb1ELb0ELb0EEENS1_36VarlenDynamicPersistentTileSchedulerILi64ELi64ELi256ELi128ELb0ELb1ELb1ELb1ELb0ELb1EEEEEEEEEvNT_6ParamsE)
        /*139c*/ 	.short	0x0210
        /*139e*/ 	.short	0x0bf0


	//----- nvinfo : EIATTR_SW_WAR
	.align		4
.L_482:
        /*13a0*/ 	.byte	0x04, 0x36
        /*13a2*/ 	.short	(.L_484 - .L_483)
.L_483:
        /*13a4*/ 	.word	0x00000008
.L_484:


//--------------------- .nv.info._ZN7cutlass13device_kernelIN5flash11enable_sm90INS1_16FlashAttnFwdSm90INS1_25CollectiveMainloopFwdSm90ILi2EN4cute5tupleIJNS5_1CILi1EEES8_S8_EEENS6_IJNS7_ILi64EEESA_SA_EEELi512ENS_10bfloat16_tEfNS_4arch4Sm90ELb1ELb0ELb1ELb0ELb0ELb0ELb0ELb0ELb0ELb1ELb0ELb0EEENS1_21CollectiveEpilogueFwdINS6_IJSA_NS7_ILi512EEESA_EEES9_SC_SE_Li256ELb0ELb1ELb0ELb0EEENS1_30DynamicPersistentTileSchedulerILi256ELi128ELb0ELb1ELb1EEEEEEEEEvNT_6ParamsE --------------------------
	.section	.nv.info._ZN7cutlass13device_kernelIN5flash11enable_sm90INS1_16FlashAttnFwdSm90INS1_25CollectiveMainloopFwdSm90ILi2EN4cute5tupleIJNS5_1CILi1EEES8_S8_EEENS6_IJNS7_ILi64EEESA_SA_EEELi512ENS_10bfloat16_tEfNS_4arch4Sm90ELb1ELb0ELb1ELb0ELb0ELb0ELb0ELb0ELb0ELb1ELb0ELb0EEENS1_21CollectiveEpilogueFwdINS6_IJSA_NS7_ILi512EEESA_EEES9_SC_SE_Li256ELb0ELb1ELb0ELb0EEENS1_30DynamicPersistentTileSchedulerILi256ELi128ELb0ELb1ELb1EEEEEEEEEvNT_6ParamsE,"",@"SHT_CUDA_INFO"
	.sectionflags	@""
	.align	4


	//----- nvinfo : EIATTR_CUDA_API_VERSION
	.align		4
        /*0000*/ 	.byte	0x04, 0x37
        /*0002*/ 	.short	(.L_486 - .L_485)
.L_485:
        /*0004*/ 	.word	0x00000082


	//----- nvinfo : EIATTR_KPARAM_INFO
	.align		4
.L_486:
        /*0008*/ 	.byte	0x04, 0x17
        /*000a*/ 	.short	(.L_488 - .L_487)
.L_487:
        /*000c*/ 	.word	0x00000000
        /*0010*/ 	.short	0x0000
        /*0012*/ 	.short	0x0070
        /*0014*/ 	.byte	0x00, 0xf0, 0x01, 0x2a


	//----- nvinfo : EIATTR_SPARSE_MMA_MASK
	.align		4
.L_488:
        /*0018*/ 	.byte	0x03, 0x50
        /*001a*/ 	.short	0x0000


	//----- nvinfo : EIATTR_MAXREG_COUNT
	.align		4
        /*001c*/ 	.byte	0x03, 0x1b
        /*001e*/ 	.short	0x00a8


	//----- nvinfo : EIATTR_NUM_BARRIERS
	.align		4
        /*0020*/ 	.byte	0x02, 0x4c
        /*0022*/ 	.byte	0x10
	.zero		1


	//----- nvinfo : EIATTR_EXTERNS
	.align		4
        /*0024*/ 	.byte	0x04, 0x0f
        /*0026*/ 	.short	(.L_490 - .L_489)


	//   ....[0]....
	.align		4
.L_489:
        /*0028*/ 	.word	index@(__assertfail)


	//----- nvinfo : EIATTR_ANNOTATIONS
	.align		4
.L_490:
        /*002c*/ 	.byte	0x04, 0x55
        /*002e*/ 	.short	(.L_492 - .L_491)


	//   ....[0]....
.L_491:
        /* <DEDUP_REMOVED lines=24> */


	//----- nvinfo : EIATTR_MERCURY_ISA_VERSION
	.align		4
.L_492:
        /*01a0*/ 	.byte	0x03, 0x5f
        /*01a2*/ 	.short	0x0101


	//----- nvinfo : EIATTR_INT_WARP_WIDE_INSTR_OFFSETS
	.align		4
        /*01a4*/ 	.byte	0x04, 0x31
        /*01a6*/ 	.short	(.L_494 - .L_493)


	//   ....[0]....
.L_493:
        /*01a8*/ 	.word	0x00000130


	//   ....[1]....
        /*01ac*/ 	.word	0x00000170


	//   ....[2]....
        /*01b0*/ 	.word	0x000001e0


	//   ....[3]....
        /*01b4*/ 	.word	0x0000d010


	//   ....[4]....
        /*01b8*/ 	.word	0x0000d0a0


	//   ....[5]....
        /*01bc*/ 	.word	0x00011690


	//   ....[6]....
        /*01c0*/ 	.word	0x00011720


	//----- nvinfo : EIATTR_COOP_GROUP_MASK_REGIDS
	.align		4
.L_494:
        /*01c4*/ 	.byte	0x04, 0x29
        /*01c6*/ 	.short	(.L_496 - .L_495)


	//   ....[0]....
.L_495:
        /*01c8*/ 	.word	0xffffffff


	//   ....[1]....
        /*01cc*/ 	.word	0xffffffff


	//   ....[2]....
        /*01d0*/ 	.word	0xffffffff


	//   ....[3]....
        /*01d4*/ 	.word	0xffffffff


	//   ....[4]....
        /*01d8*/ 	.word	0xffffffff


	//   ....[5]....
        /*01dc*/ 	.word	0xffffffff


	//   ....[6]....
        /*01e0*/ 	.word	0xffffffff


	//   ....[7]....
        /*01e4*/ 	.word	0xffffffff


	//   ....[8]....
        /*01e8*/ 	.word	0xffffffff


	//   ....[9]....
        /*01ec*/ 	.word	0xffffffff


	//   ....[10]....
        /*01f0*/ 	.word	0xffffffff


	//   ....[11]....
        /*01f4*/ 	.word	0xffffffff


	//   ....[12]....
        /*01f8*/ 	.word	0xffffffff


	//   ....[13]....
        /*01fc*/ 	.word	0xffffffff


	//   ....[14]....
        /*0200*/ 	.word	0xffffffff


	//   ....[15]....
        /*0204*/ 	.word	0xffffffff


	//   ....[16]....
        /*0208*/ 	.word	0xffffffff


	//   ....[17]....
        /*020c*/ 	.word	0xffffffff


	//   ....[18]....
        /*0210*/ 	.word	0xffffffff


	//   ....[19]....
        /*0214*/ 	.word	0xffffffff


	//   ....[20]....
        /*0218*/ 	.word	0xffffffff


	//   ....[21]....
        /*021c*/ 	.word	0xffffffff


	//   ....[22]....
        /*0220*/ 	.word	0xffffffff


	//   ....[23]....
        /*0224*/ 	.word	0xffffffff


	//   ....[24]....
        /*0228*/ 	.word	0xffffffff


	//   ....[25]....
        /*022c*/ 	.word	0xffffffff


	//   ....[26]....
        /*0230*/ 	.word	0xffffffff


	//   ....[27]....
        /*0234*/ 	.word	0xffffffff


	//   ....[28]....
        /*0238*/ 	.word	0xffffffff


	//   ....[29]....
        /*023c*/ 	.word	0xffffffff


	//   ....[30]....
        /*0240*/ 	.word	0xffffffff


	//   ....[31]....
        /*0244*/ 	.word	0xffffffff


	//   ....[32]....
        /*0248*/ 	.word	0xffffffff


	//   ....[33]....
        /*024c*/ 	.word	0xffffffff


	//   ....[34]....
        /*0250*/ 	.word	0xffffffff


	//   ....[35]....
        /*0254*/ 	.word	0xffffffff


	//   ....[36]....
        /*0258*/ 	.word	0xffffffff


	//   ....[37]....
        /*025c*/ 	.word	0xffffffff


	//   ....[38]....
        /*0260*/ 	.word	0xffffffff


	//   ....[39]....
        /*0264*/ 	.word	0xffffffff


	//   ....[40]....
        /*0268*/ 	.word	0xffffffff


	//   ....[41]....
        /*026c*/ 	.word	0xffffffff


	//   ....[42]....
        /*0270*/ 	.word	0xffffffff


	//   ....[43]....
        /*0274*/ 	.word	0xffffffff


	//   ....[44]....
        /*0278*/ 	.word	0xffffffff


	//   ....[45]....
        /*027c*/ 	.word	0xffffffff


	//   ....[46]....
        /*0280*/ 	.word	0xffffffff


	//   ....[47]....
        /*0284*/ 	.word	0xffffffff


	//   ....[48]....
        /*0288*/ 	.word	0xffffffff


	//   ....[49]....
        /*028c*/ 	.word	0xffffffff


	//   ....[50]....
        /*0290*/ 	.word	0xffffffff


	//   ....[51]....
        /*0294*/ 	.word	0xffffffff


	//   ....[52]....
        /*0298*/ 	.word	0xffffffff


	//   ....[53]....
        /*029c*/ 	.word	0xffffffff


	//   ....[54]....
        /*02a0*/ 	.word	0xffffffff


	//   ....[55]....
        /*02a4*/ 	.word	0xffffffff


	//   ....[56]....
        /*02a8*/ 	.word	0xffffffff


	//   ....[57]....
        /*02ac*/ 	.word	0x0500000f


	//   ....[58]....
        /*02b0*/ 	.word	0x0500000f


	//   ....[59]....
        /*02b4*/ 	.word	0x0500000f


	//   ....[60]....
        /*02b8*/ 	.word	0x0500000f


	//   ....[61]....
        /*02bc*/ 	.word	0x0500000f


	//   ....[62]....
        /*02c0*/ 	.word	0x0500000f


	//   ....[63]....
        /*02c4*/ 	.word	0x0500000f


	//   ....[64]....
        /*02c8*/ 	.word	0x0500000f


	//   ....[65]....
        /*02cc*/ 	.word	0x0500000f


	//   ....[66]....
        /*02d0*/ 	.word	0x0500000f


	//   ....[67]....
        /*02d4*/ 	.word	0x0500000f


	//----- nvinfo : EIATTR_COOP_GROUP_INSTR_OFFSETS
	.align		4
.L_496:
        /*02d8*/ 	.byte	0x04, 0x28
        /*02da*/ 	.short	(.L_498 - .L_497)


	//   ....[0]....
.L_497:
        /*02dc*/ 	.word	0x00000060


	//   ....[1]....
        /*02e0*/ 	.word	0x00000140


	//   ....[2]....
        /*02e4*/ 	.word	0x00000190


	//   ....[3]....
        /*02e8*/ 	.word	0x00000380


	//   ....[4]....
        /*02ec*/ 	.word	0x000004e0


	//   ....[5]....
        /*02f0*/ 	.word	0x00000600


	//   ....[6]....
        /*02f4*/ 	.word	0x00000760


	//   ....[7]....
        /*02f8*/ 	.word	0x00001900


	//   ....[8]....
        /*02fc*/ 	.word	0x000036c0


	//   ....[9]....
        /*0300*/ 	.word	0x00003cb0


	//   ....[10]....
        /*0304*/ 	.word	0x00003cd0


	//   ....[11]....
        /*0308*/ 	.word	0x00004470


	//   ....[12]....
        /*030c*/ 	.word	0x00004510


	//   ....[13]....
        /*0310*/ 	.word	0x00004980


	//   ....[14]....
        /*0314*/ 	.word	0x000049f0


	//   ....[15]....
        /*0318*/ 	.word	0x00005390


	//   ....[16]....
        /*031c*/ 	.word	0x00005690


	//   ....[17]....
        /*0320*/ 	.word	0x000056a0


	//   ....[18]....
        /*0324*/ 	.word	0x00005dd0


	//   ....[19]....
        /*0328*/ 	.word	0x00005e50


	//   ....[20]....
        /*032c*/ 	.word	0x000062b0


	//   ....[21]....
        /*0330*/ 	.word	0x00006350


	//   ....[22]....
        /*0334*/ 	.word	0x000075b0


	//   ....[23]....
        /*0338*/ 	.word	0x00007cd0


	//   ....[24]....
        /*033c*/ 	.word	0x00007d40


	//   ....[25]....
        /*0340*/ 	.word	0x00008030


	//   ....[26]....
        /*0344*/ 	.word	0x000081f0


	//   ....[27]....
        /*0348*/ 	.word	0x00009290


	//   ....[28]....
        /*034c*/ 	.word	0x000092d0


	//   ....[29]....
        /*0350*/ 	.word	0x00009310


	//   ....[30]....
        /*0354*/ 	.word	0x00009390


	//   ....[31]....
        /*0358*/ 	.word	0x000093c0


	//   ....[32]....
        /*035c*/ 	.word	0x00009e30


	//   ....[33]....
        /*0360*/ 	.word	0x0000b0f0


	//   ....[34]....
        /*0364*/ 	.word	0x0000b120


	//   ....[35]....
        /*0368*/ 	.word	0x0000b150


	//   ....[36]....
        /*036c*/ 	.word	0x0000b170


	//   ....[37]....
        /*0370*/ 	.word	0x0000b7c0


	//   ....[38]....
        /*0374*/ 	.word	0x0000b7d0


	//   ....[39]....
        /*0378*/ 	.word	0x0000ba00


	//   ....[40]....
        /*037c*/ 	.word	0x0000ba20


	//   ....[41]....
        /*0380*/ 	.word	0x0000c3b0


	//   ....[42]....
        /*0384*/ 	.word	0x0000c3d0


	//   ....[43]....
        /*0388*/ 	.word	0x0000c600


	//   ....[44]....
        /*038c*/ 	.word	0x0000c620


	//   ....[45]....
        /*0390*/ 	.word	0x0000c8e0


	//   ....[46]....
        /*0394*/ 	.word	0x0000d600


	//   ....[47]....
        /*0398*/ 	.word	0x0000df40


	//   ....[48]....
        /*039c*/ 	.word	0x0000df70


	//   ....[49]....
        /*03a0*/ 	.word	0x0000e020


	//   ....[50]....
        /*03a4*/ 	.word	0x0000e030


	//   ....[51]....
        /*03a8*/ 	.word	0x0000e0a0


	//   ....[52]....
        /*03ac*/ 	.word	0x0000e0b0


	//   ....[53]....
        /*03b0*/ 	.word	0x0000e0c0


	//   ....[54]....
        /*03b4*/ 	.word	0x0000e100


	//   ....[55]....
        /*03b8*/ 	.word	0x00011880


	//   ....[56]....
        /*03bc*/ 	.word	0x00011a70


	//   ....[57]....
        /*03c0*/ 	.word	0x00012070


	//   ....[58]....
        /*03c4*/ 	.word	0x000121d0


	//   ....[59]....
        /*03c8*/ 	.word	0x00012230


	//   ....[60]....
        /*03cc*/ 	.word	0x000122c0


	//   ....[61]....
        /*03d0*/ 	.word	0x000123a0


	//   ....[62]....
        /*03d4*/ 	.word	0x00012400


	//   ....[63]....
        /*03d8*/ 	.word	0x000124e0


	//   ....[64]....
        /*03dc*/ 	.word	0x00012540


	//   ....[65]....
        /*03e0*/ 	.word	0x00012600


	//   ....[66]....
        /*03e4*/ 	.word	0x00012920


	//   ....[67]....
        /*03e8*/ 	.word	0x00012a40


	//----- nvinfo : EIATTR_REG_RECONFIG
	.align		4
.L_498:
        /*03ec*/ 	.byte	0x01, 0x54
	.zero		2


	//----- nvinfo : EIATTR_SYSCALL_OFFSETS
	.align		4
        /*03f0*/ 	.byte	0x04, 0x46
        /*03f2*/ 	.short	(.L_500 - .L_499)


	//   ....[0]....
.L_499:
        /*03f4*/ 	.word	0x00003890


	//   ....[1]....
        /*03f8*/ 	.word	0x0000d210


	//   ....[2]....
        /*03fc*/ 	.word	0x0000d360


	//   ....[3]....
        /*0400*/ 	.word	0x0000d450


	//   ....[4]....
        /*0404*/ 	.word	0x0000db80


	//----- nvinfo : EIATTR_MBARRIER_INSTR_OFFSETS
	.align		4
.L_500:
        /*0408*/ 	.byte	0x04, 0x39
        /*040a*/ 	.short	(.L_502 - .L_501)


	//   ....[0]....
.L_501:
        /*040c*/ 	.word	0x00000270
        /*0410*/ 	.word	0x000000ff
        /*0414*/ 	.word	0x00028c00
        /*0418*/ 	.short	0x0100
        /*041a*/ 	.byte	0x08
	.zero		1


	//   ....[1]....
        /*041c*/ 	.word	0x00000280
        /*0420*/ 	.word	0x000000ff
        /*0424*/ 	.word	0x00028c20
        /*0428*/ 	.short	0x0100
        /*042a*/ 	.byte	0x08
	.zero		1


	//   ....[2]....
        /*042c*/ 	.word	0x00000330
        /*0430*/ 	.word	0x000000ff
        /*0434*/ 	.word	0x00028c30
        /*0438*/ 	.short	0x0100
        /*043a*/ 	.byte	0x06
	.zero		1


	//   ....[3]....
        /*043c*/ 	.word	0x00000340
        /*0440*/ 	.word	0x000000ff
        /*0444*/ 	.word	0x00028c40
        /*0448*/ 	.short	0x0100
        /*044a*/ 	.byte	0x06
	.zero		1


	//   ....[4]....
        /*044c*/ 	.word	0x00000350
        /*0450*/ 	.word	0x000000ff
        /*0454*/ 	.word	0x00028c38
        /*0458*/ 	.short	0x0100
        /*045a*/ 	.byte	0x06
	.zero		1


	//   ....[5]....
        /*045c*/ 	.word	0x00000360
        /*0460*/ 	.word	0x000000ff
        /*0464*/ 	.word	0x00028c48
        /*0468*/ 	.short	0x0100
        /*046a*/ 	.byte	0x06
	.zero		1


	//   ....[6]....
        /*046c*/ 	.word	0x00000490
        /*0470*/ 	.word	0x000000ff
        /*0474*/ 	.word	0x00028c50
        /*0478*/ 	.short	0x0100
        /*047a*/ 	.byte	0x08
	.zero		1


	//   ....[7]....
        /*047c*/ 	.word	0x000004a0
        /*0480*/ 	.word	0x000000ff
        /*0484*/ 	.word	0x00028c60
        /*0488*/ 	.short	0x0100
        /*048a*/ 	.byte	0x08
	.zero		1


	//   ....[8]....
        /*048c*/ 	.word	0x000004b0
        /*0490*/ 	.word	0x000000ff
        /*0494*/ 	.word	0x00028c58
        /*0498*/ 	.short	0x0100
        /*049a*/ 	.byte	0x08
	.zero		1


	//   ....[9]....
        /*049c*/ 	.word	0x000004c0
        /*04a0*/ 	.word	0x000000ff
        /*04a4*/ 	.word	0x00028c68
        /*04a8*/ 	.short	0x0100
        /*04aa*/ 	.byte	0x08
	.zero		1


	//   ....[10]....
        /*04ac*/ 	.word	0x000005b0
        /*04b0*/ 	.word	0x000000ff
        /*04b4*/ 	.word	0x00028c70
        /*04b8*/ 	.short	0x0100
        /*04ba*/ 	.byte	0x06
	.zero		1


	//   ....[11]....
        /*04bc*/ 	.word	0x000005c0
        /*04c0*/ 	.word	0x000000ff
        /*04c4*/ 	.word	0x00028c80
        /*04c8*/ 	.short	0x0100
        /*04ca*/ 	.byte	0x06
	.zero		1


	//   ....[12]....
        /*04cc*/ 	.word	0x000005d0
        /*04d0*/ 	.word	0x000000ff
        /*04d4*/ 	.word	0x00028c78
        /*04d8*/ 	.short	0x0100
        /*04da*/ 	.byte	0x06
	.zero		1


	//   ....[13]....
        /*04dc*/ 	.word	0x000005e0
        /*04e0*/ 	.word	0x000000ff
        /*04e4*/ 	.word	0x00028c88
        /*04e8*/ 	.short	0x0100
        /*04ea*/ 	.byte	0x06
	.zero		1


	//   ....[14]....
        /*04ec*/ 	.word	0x00000710
        /*04f0*/ 	.word	0x000000ff
        /*04f4*/ 	.word	0x00028c90
        /*04f8*/ 	.short	0x0100
        /*04fa*/ 	.byte	0x08
	.zero		1


	//   ....[15]....
        /*04fc*/ 	.word	0x00000720
        /*0500*/ 	.word	0x000000ff
        /*0504*/ 	.word	0x00028ca0
        /*0508*/ 	.short	0x0100
        /*050a*/ 	.byte	0x08
	.zero		1


	//   ....[16]....
        /*050c*/ 	.word	0x00000730
        /*0510*/ 	.word	0x000000ff
        /*0514*/ 	.word	0x00028c98
        /*0518*/ 	.short	0x0100
        /*051a*/ 	.byte	0x08
	.zero		1


	//   ....[17]....
        /*051c*/ 	.word	0x00000740
        /*0520*/ 	.word	0x000000ff
        /*0524*/ 	.word	0x00028ca8
        /*0528*/ 	.short	0x0100
        /*052a*/ 	.byte	0x08
	.zero		1


	//   ....[18]....
        /*052c*/ 	.word	0x00000870
        /*0530*/ 	.word	0x000000ff
        /*0534*/ 	.word	0x00028cb0
        /*0538*/ 	.short	0x0100
        /*053a*/ 	.byte	0x08
	.zero		1


	//   ....[19]....
        /*053c*/ 	.word	0x00000880
        /*0540*/ 	.word	0x000000ff
        /*0544*/ 	.word	0x00028cc0
        /*0548*/ 	.short	0x0100
        /*054a*/ 	.byte	0x08
	.zero		1


	//   ....[20]....
        /*054c*/ 	.word	0x00000890
        /*0550*/ 	.word	0x000000ff
        /*0554*/ 	.word	0x00028cb8
        /*0558*/ 	.short	0x0100
        /*055a*/ 	.byte	0x08
	.zero		1


	//   ....[21]....
        /*055c*/ 	.word	0x000008a0
        /*0560*/ 	.word	0x000000ff
        /*0564*/ 	.word	0x00028cc8
        /*0568*/ 	.short	0x0100
        /*056a*/ 	.byte	0x08
	.zero		1


	//   ....[22]....
        /*056c*/ 	.word	0x00001a10
        /*0570*/ 	.word	0x000000ff
        /*0574*/ 	.word	0x00028c50
        /*0578*/ 	.short	0x010a
        /*057a*/ 	.byte	0x15
	.zero		1


	//   ....[23]....
        /*057c*/ 	.word	0x00001cd0
        /*0580*/ 	.word	0x00000000
        /*0584*/ 	.word	0x00000000
        /*0588*/ 	.short	0x0101
        /*058a*/ 	.byte	0x3f
	.zero		1


	//   ....[24]....
        /*058c*/ 	.word	0x00002620
        /*0590*/ 	.word	0x000000ff
        /*0594*/ 	.word	0x00028c50
        /*0598*/ 	.short	0x010a
        /*059a*/ 	.byte	0x15
	.zero		1


	//   ....[25]....
        /*059c*/ 	.word	0x00002660
        /*05a0*/ 	.word	0x000000ff
        /*05a4*/ 	.word	0x00028c50
        /*05a8*/ 	.short	0x010a
        /*05aa*/ 	.byte	0x15
	.zero		1


	//   ....[26]....
        /*05ac*/ 	.word	0x00002830
        /*05b0*/ 	.word	0x00000000
        /*05b4*/ 	.word	0x00000000
        /*05b8*/ 	.short	0x0101
        /*05ba*/ 	.byte	0x3f
	.zero		1


	//   ....[27]....
        /*05bc*/ 	.word	0x00003910
        /*05c0*/ 	.word	0x000000ff
        /*05c4*/ 	.word	0x00028c00
        /*05c8*/ 	.short	0x010a
        /*05ca*/ 	.byte	0x2b
	.zero		1


	//   ....[28]....
        /*05cc*/ 	.word	0x00003990
        /*05d0*/ 	.word	0x00000007
        /*05d4*/ 	.word	0x00028c30
        /*05d8*/ 	.short	0x010a
        /*05da*/ 	.byte	0x3f
	.zero		1


	//   ....[29]....
        /*05dc*/ 	.word	0x000039d0
        /*05e0*/ 	.word	0x00000007
        /*05e4*/ 	.word	0x00028c30
        /*05e8*/ 	.short	0x010a
        /*05ea*/ 	.byte	0x3f
	.zero		1


	//   ....[30]....
        /*05ec*/ 	.word	0x00004c00
        /*05f0*/ 	.word	0x00000003
        /*05f4*/ 	.word	0x00000000
        /*05f8*/ 	.short	0x0101
        /*05fa*/ 	.byte	0x3f
	.zero		1


	//   ....[31]....
        /*05fc*/ 	.word	0x00005040
        /*0600*/ 	.word	0x00000007
        /*0604*/ 	.word	0x00028c50
        /*0608*/ 	.short	0x010a
        /*060a*/ 	.byte	0x3f
	.zero		1


	//   ....[32]....
        /*060c*/ 	.word	0x00005080
        /*0610*/ 	.word	0x00000007
        /*0614*/ 	.word	0x00028c50
        /*0618*/ 	.short	0x010a
        /*061a*/ 	.byte	0x3f
	.zero		1


	//   ....[33]....
        /*061c*/ 	.word	0x000053b0
        /*0620*/ 	.word	0x00000007
        /*0624*/ 	.word	0x00000000
        /*0628*/ 	.short	0x0101
        /*062a*/ 	.byte	0x3f
	.zero		1


	//   ....[34]....
        /*062c*/ 	.word	0x000054d0
        /*0630*/ 	.word	0x000000ff
        /*0634*/ 	.word	0x00028c30
        /*0638*/ 	.short	0x010a
        /*063a*/ 	.byte	0x1a
	.zero		1


	//   ....[35]....
        /*063c*/ 	.word	0x00005510
        /*0640*/ 	.word	0x000000ff
        /*0644*/ 	.word	0x00028c30
        /*0648*/ 	.short	0x010a
        /*064a*/ 	.byte	0x1a
	.zero		1


	//   ....[36]....
        /*064c*/ 	.word	0x00006610
        /*0650*/ 	.word	0x0000009f
        /*0654*/ 	.word	0x00000000
        /*0658*/ 	.short	0x0101
        /*065a*/ 	.byte	0x3f
	.zero		1


	//   ....[37]....
        /*065c*/ 	.word	0x000072f0
        /*0660*/ 	.word	0x000000ff
        /*0664*/ 	.word	0x00028c50
        /*0668*/ 	.short	0x010a
        /*066a*/ 	.byte	0x1a
	.zero		1


	//   ....[38]....
        /*066c*/ 	.word	0x00007330
        /*0670*/ 	.word	0x000000ff
        /*0674*/ 	.word	0x00028c50
        /*0678*/ 	.short	0x010a
        /*067a*/ 	.byte	0x1a
	.zero		1


	//   ....[39]....
        /*067c*/ 	.word	0x000075d0
        /*0680*/ 	.word	0x000000b2
        /*0684*/ 	.word	0x00000000
        /*0688*/ 	.short	0x0101
        /*068a*/ 	.byte	0x3f
	.zero		1


	//   ....[40]....
        /*068c*/ 	.word	0x00007700
        /*0690*/ 	.word	0x000000ff
        /*0694*/ 	.word	0x00028c30
        /*0698*/ 	.short	0x010a
        /*069a*/ 	.byte	0x18
	.zero		1


	//   ....[41]....
        /*069c*/ 	.word	0x00007740
        /*06a0*/ 	.word	0x000000ff
        /*06a4*/ 	.word	0x00028c30
        /*06a8*/ 	.short	0x010a
        /*06aa*/ 	.byte	0x18
	.zero		1


	//   ....[42]....
        /*06ac*/ 	.word	0x00008590
        /*06b0*/ 	.word	0x00000098
        /*06b4*/ 	.word	0x00000000
        /*06b8*/ 	.short	0x0101
        /*06ba*/ 	.byte	0x3f
	.zero		1


	//   ....[43]....
        /*06bc*/ 	.word	0x00008fe0
        /*06c0*/ 	.word	0x000000ff
        /*06c4*/ 	.word	0x00028c50
        /*06c8*/ 	.short	0x010a
        /*06ca*/ 	.byte	0x18
	.zero		1


	//   ....[44]....
        /*06cc*/ 	.word	0x00009020
        /*06d0*/ 	.word	0x000000ff
        /*06d4*/ 	.word	0x00028c50
        /*06d8*/ 	.short	0x010a
        /*06da*/ 	.byte	0x18
	.zero		1


	//   ....[45]....
        /*06dc*/ 	.word	0x000092b0
        /*06e0*/ 	.word	0x000000aa
        /*06e4*/ 	.word	0x00000000
        /*06e8*/ 	.short	0x0101
        /*06ea*/ 	.byte	0x3f
	.zero		1


	//   ....[46]....
        /*06ec*/ 	.word	0x0000b770
        /*06f0*/ 	.word	0x000000ff
        /*06f4*/ 	.word	0x00000000
        /*06f8*/ 	.short	0x0101
        /*06fa*/ 	.byte	0x05
	.zero		1


	//   ....[47]....
        /*06fc*/ 	.word	0x0000d860
        /*0700*/ 	.word	0x00000003
        /*0704*/ 	.word	0x00028c40
        /*0708*/ 	.short	0x010a
        /*070a*/ 	.byte	0x3f
	.zero		1


	//   ....[48]....
        /*070c*/ 	.word	0x0000e1b0
        /*0710*/ 	.word	0x00000011
        /*0714*/ 	.word	0x00028c00
        /*0718*/ 	.short	0x0107
        /*071a*/ 	.byte	0x3f
	.zero		1


	//   ....[49]....
        /*071c*/ 	.word	0x0000e2a0
        /*0720*/ 	.word	0x00000011
        /*0724*/ 	.word	0x00028c00
        /*0728*/ 	.short	0x0101
        /*072a*/ 	.byte	0x3f
	.zero		1


	//   ....[50]....
        /*072c*/ 	.word	0x0000e2c0
        /*0730*/ 	.word	0x00000011
        /*0734*/ 	.word	0x00028c20
        /*0738*/ 	.short	0x010a
        /*073a*/ 	.byte	0x3f
	.zero		1


	//   ....[51]....
        /*073c*/ 	.word	0x0000e3a0
        /*0740*/ 	.word	0x00000000
        /*0744*/ 	.word	0x00028c60
        /*0748*/ 	.short	0x010a
        /*074a*/ 	.byte	0x3f
	.zero		1


	//   ....[52]....
        /*074c*/ 	.word	0x0000ef80
        /*0750*/ 	.word	0x00000002
        /*0754*/ 	.word	0x00028c40
        /*0758*/ 	.short	0x010a
        /*075a*/ 	.byte	0x3f
	.zero		1


	//   ....[53]....
        /*075c*/ 	.word	0x0000f1a0
        /*0760*/ 	.word	0x00000002
        /*0764*/ 	.word	0x00028c60
        /*0768*/ 	.short	0x010a
        /*076a*/ 	.byte	0x3f
	.zero		1


	//   ....[54]....
        /*076c*/ 	.word	0x0000fd40
        /*0770*/ 	.word	0x00000004
        /*0774*/ 	.word	0x00028c40
        /*0778*/ 	.short	0x010a
        /*077a*/ 	.byte	0x3f
	.zero		1


	//   ....[55]....
        /*077c*/ 	.word	0x0000ff60
        /*0780*/ 	.word	0x00000004
        /*0784*/ 	.word	0x00028c60
        /*0788*/ 	.short	0x010a
        /*078a*/ 	.byte	0x3f
	.zero		1


	//   ....[56]....
        /*078c*/ 	.word	0x00010aa0
        /*0790*/ 	.word	0x00000004
        /*0794*/ 	.word	0x00028c40
        /*0798*/ 	.short	0x010a
        /*079a*/ 	.byte	0x3f
	.zero		1


	//   ....[57]....
        /*079c*/ 	.word	0x00010cc0
        /*07a0*/ 	.word	0x00000004
        /*07a4*/ 	.word	0x00028c60
        /*07a8*/ 	.short	0x010a
        /*07aa*/ 	.byte	0x3f
	.zero		1


	//   ....[58]....
        /*07ac*/ 	.word	0x000119f0
        /*07b0*/ 	.word	0x00000000
        /*07b4*/ 	.word	0x00028c20
        /*07b8*/ 	.short	0x010a
        /*07ba*/ 	.byte	0x3f
	.zero		1


	//   ....[59]....
        /*07bc*/ 	.word	0x00011bc0
        /*07c0*/ 	.word	0x00000006
        /*07c4*/ 	.word	0x00000000
        /*07c8*/ 	.short	0x010a
        /*07ca*/ 	.byte	0x3f
	.zero		1


	//   ....[60]....
        /*07cc*/ 	.word	0x00011c10
        /*07d0*/ 	.word	0x00000003
        /*07d4*/ 	.word	0x00000000
        /*07d8*/ 	.short	0x010a
        /*07da*/ 	.byte	0x3f
	.zero		1


	//   ....[61]....
        /*07dc*/ 	.word	0x00011c70
        /*07e0*/ 	.word	0x00000012
        /*07e4*/ 	.word	0x00000000
        /*07e8*/ 	.short	0x010a
        /*07ea*/ 	.byte	0x3f
	.zero		1


	//   ....[62]....
        /*07ec*/ 	.word	0x00011ca0
        /*07f0*/ 	.word	0x00000003
        /*07f4*/ 	.word	0x00000000
        /*07f8*/ 	.short	0x010a
        /*07fa*/ 	.byte	0x3f
	.zero		1


	//   ....[63]....
        /*07fc*/ 	.word	0x00011d10
        /*0800*/ 	.word	0x00000003
        /*0804*/ 	.word	0x00028c50
        /*0808*/ 	.short	0x010a
        /*080a*/ 	.byte	0x3f
	.zero		1


	//   ....[64]....
        /*080c*/ 	.word	0x00011d70
        /*0810*/ 	.word	0x00000003
        /*0814*/ 	.word	0x00028c50
        /*0818*/ 	.short	0x010a
        /*081a*/ 	.byte	0x3f
	.zero		1


	//   ....[65]....
        /*081c*/ 	.word	0x00011dd0
        /*0820*/ 	.word	0x00000003
        /*0824*/ 	.word	0x00028c00
        /*0828*/ 	.short	0x010a
        /*082a*/ 	.byte	0x3f
	.zero		1


	//   ....[66]....
        /*082c*/ 	.word	0x00011e20
        /*0830*/ 	.word	0x00000007
        /*0834*/ 	.word	0x00028c30
        /*0838*/ 	.short	0x010a
        /*083a*/ 	.byte	0x3f
	.zero		1


	//   ....[67]....
        /*083c*/ 	.word	0x00011e70
        /*0840*/ 	.word	0x00000007
        /*0844*/ 	.word	0x00028c50
        /*0848*/ 	.short	0x010a
        /*084a*/ 	.byte	0x3f
	.zero		1


	//   ....[68]....
        /*084c*/ 	.word	0x00011ed0
        /*0850*/ 	.word	0x00000006
        /*0854*/ 	.word	0x00028c30
        /*0858*/ 	.short	0x010a
        /*085a*/ 	.byte	0x3f
	.zero		1


	//   ....[69]....
        /*085c*/ 	.word	0x00011f20
        /*0860*/ 	.word	0x000000b2
        /*0864*/ 	.word	0x00028c50
        /*0868*/ 	.short	0x010a
        /*086a*/ 	.byte	0x3f
	.zero		1


	//   ....[70]....
        /*086c*/ 	.word	0x00011f80
        /*0870*/ 	.word	0x00000006
        /*0874*/ 	.word	0x00028c30
        /*0878*/ 	.short	0x010a
        /*087a*/ 	.byte	0x3f
	.zero		1


	//   ....[71]....
        /*087c*/ 	.word	0x00011fd0
        /*0880*/ 	.word	0x000000aa
        /*0884*/ 	.word	0x00028c50
        /*0888*/ 	.short	0x010a
        /*088a*/ 	.byte	0x3f
	.zero		1


	//   ....[72]....
        /*088c*/ 	.word	0x00012120
        /*0890*/ 	.word	0x00000003
        /*0894*/ 	.word	0x00028c40
        /*0898*/ 	.short	0x010a
        /*089a*/ 	.byte	0x3f
	.zero		1


	//   ....[73]....
        /*089c*/ 	.word	0x00012640
        /*08a0*/ 	.word	0x00000011
        /*08a4*/ 	.word	0x00028c20
        /*08a8*/ 	.short	0x010a
        /*08aa*/ 	.byte	0x3f
	.zero		1


	//   ....[74]....
        /*08ac*/ 	.word	0x00012690
        /*08b0*/ 	.word	0x00000000
        /*08b4*/ 	.word	0x00028c60
        /*08b8*/ 	.short	0x010a
        /*08ba*/ 	.byte	0x3f
	.zero		1


	//   ....[75]....
        /*08bc*/ 	.word	0x000126e0
        /*08c0*/ 	.word	0x00000002
        /*08c4*/ 	.word	0x00028c40
        /*08c8*/ 	.short	0x010a
        /*08ca*/ 	.byte	0x3f
	.zero		1


	//   ....[76]....
        /*08cc*/ 	.word	0x00012730
        /*08d0*/ 	.word	0x00000002
        /*08d4*/ 	.word	0x00028c60
        /*08d8*/ 	.short	0x010a
        /*08da*/ 	.byte	0x3f
	.zero		1


	//   ....[77]....
        /*08dc*/ 	.word	0x00012780
        /*08e0*/ 	.word	0x00000004
        /*08e4*/ 	.word	0x00028c40
        /*08e8*/ 	.short	0x010a
        /*08ea*/ 	.byte	0x3f
	.zero		1


	//   ....[78]....
        /*08ec*/ 	.word	0x000127d0
        /*08f0*/ 	.word	0x00000004
        /*08f4*/ 	.word	0x00028c60
        /*08f8*/ 	.short	0x010a
        /*08fa*/ 	.byte	0x3f
	.zero		1


	//   ....[79]....
        /*08fc*/ 	.word	0x00012820
        /*0900*/ 	.word	0x00000004
        /*0904*/ 	.word	0x00028c40
        /*0908*/ 	.short	0x010a
        /*090a*/ 	.byte	0x3f
	.zero		1


	//   ....[80]....
        /*090c*/ 	.word	0x00012870
        /*0910*/ 	.word	0x00000004
        /*0914*/ 	.word	0x00028c60
        /*0918*/ 	.short	0x010a
        /*091a*/ 	.byte	0x3f
	.zero		1


	//   ....[81]....
        /*091c*/ 	.word	0x00012960
        /*0920*/ 	.word	0x00000000
        /*0924*/ 	.word	0x00028c20
        /*0928*/ 	.short	0x010a
        /*092a*/ 	.byte	0x3f
	.zero		1


	//   ....[82]....
        /*092c*/ 	.word	0x00012b00
        /*0930*/ 	.word	0x00000006
        /*0934*/ 	.word	0x00000000
        /*0938*/ 	.short	0x010a
        /*093a*/ 	.byte	0x3f
	.zero		1


	//   ....[83]....
        /*093c*/ 	.word	0x00012b50
        /*0940*/ 	.word	0x00000003
        /*0944*/ 	.word	0x00000000
        /*0948*/ 	.short	0x010a
        /*094a*/ 	.byte	0x3f
	.zero		1


	//   ....[84]....
        /*094c*/ 	.word	0x00012ba0
        /*0950*/ 	.word	0x00000012
        /*0954*/ 	.word	0x00000000
        /*0958*/ 	.short	0x010a
        /*095a*/ 	.byte	0x3f
	.zero		1


	//----- nvinfo : EIATTR_NUM_MBARRIERS
	.align		4
.L_502:
        /*095c*/ 	.byte	0x03, 0x38
        /*095e*/ 	.short	0x0016


	//----- nvinfo : EIATTR_EXIT_INSTR_OFFSETS
	.align		4
        /*0960*/ 	.byte	0x04, 0x1c
        /*0962*/ 	.short	(.L_504 - .L_503)


	//   ....[0]....
.L_503:
        /*0964*/ 	.word	0x00000a10


	//   ....[1]....
        /*0968*/ 	.word	0x0000c880


	//   ....[2]....
        /*096c*/ 	.word	0x00011cf0


	//----- nvinfo : EIATTR_MAX_THREADS
	.align		4
.L_504:
        /*0970*/ 	.byte	0x04, 0x05
        /*0972*/ 	.short	(.L_506 - .L_505)
.L_505:
        /*0974*/ 	.word	0x00000180
        /*0978*/ 	.word	0x00000001
        /*097c*/ 	.word	0x00000001


	//----- nvinfo : EIATTR_CRS_STACK_SIZE
	.align		4
.L_506:
        /*0980*/ 	.byte	0x04, 0x1e
        /*0982*/ 	.short	(.L_508 - .L_507)
.L_507:
        /*0984*/ 	.word	0x00000000


	//----- nvinfo : EIATTR_CBANK_PARAM_SIZE
	.align		4
.L_508:
        /*0988*/ 	.byte	0x03, 0x19
        /*098a*/ 	.short	0x0af0


	//----- nvinfo : EIATTR_PARAM_CBANK
	.align		4
        /*098c*/ 	.byte	0x04, 0x0a
        /*098e*/ 	.short	(.L_510 - .L_509)
	.align		4
.L_509:
        /*0990*/ 	.word	index@(.nv.constant0._ZN7cutlass13device_kernelIN5flash11enable_sm90INS1_16FlashAttnFwdSm90INS1_25CollectiveMainloopFwdSm90ILi2EN4cute5tupleIJNS5_1CILi1EEES8_S8_EEENS6_IJNS7_ILi64EEESA_SA_EEELi512ENS_10bfloat16_tEfNS_4arch4Sm90ELb1ELb0ELb1ELb0ELb0ELb0ELb0ELb0ELb0ELb1ELb0ELb0EEENS1_21CollectiveEpilogueFwdINS6_IJSA_NS7_ILi512EEESA_EEES9_SC_SE_Li256ELb0ELb1ELb0ELb0EEENS1_30DynamicPersistentTileSchedulerILi256ELi128ELb0ELb1ELb1EEEEEEEEEvNT_6ParamsE)
        /*0994*/ 	.short	0x0210
        /*0996*/ 	.short	0x0af0


	//----- nvinfo : EIATTR_SW_WAR
	.align		4
.L_510:
        /*0998*/ 	.byte	0x04, 0x36
        /*099a*/ 	.short	(.L_512 - .L_511)
.L_511:
        /*099c*/ 	.word	0x00000008
.L_512:


//--------------------- .nv.info._ZN7cutlass13device_kernelIN5flash11enable_sm90INS1_16FlashAttnFwdSm90INS1_25CollectiveMainloopFwdSm90ILi2EN4cute5tupleIJNS5_1CILi1EEES8_S8_EEENS6_IJNS7_ILi64EEESA_SA_EEELi512ENS_10bfloat16_tEfNS_4arch4Sm90ELb1ELb0ELb1ELb0ELb0ELb0ELb1ELb0ELb0ELb1ELb0ELb0EEENS1_21CollectiveEpilogueFwdINS6_IJSA_NS7_ILi512EEESA_EEES9_SC_SE_Li256ELb0ELb1ELb0ELb0EEENS1_30DynamicPersistentTileSchedulerILi256ELi128ELb0ELb1ELb1EEEEEEEEEvNT_6ParamsE --------------------------
	.section	.nv.info._ZN7cutlass13device_kernelIN5flash11enable_sm90INS1_16FlashAttnFwdSm90INS1_25CollectiveMainloopFwdSm90ILi2EN4cute5tupleIJNS5_1CILi1EEES8_S8_EEENS6_IJNS7_ILi64EEESA_SA_EEELi512ENS_10bfloat16_tEfNS_4arch4Sm90ELb1ELb0ELb1ELb0ELb0ELb0ELb1ELb0ELb0ELb1ELb0ELb0EEENS1_21CollectiveEpilogueFwdINS6_IJSA_NS7_ILi512EEESA_EEES9_SC_SE_Li256ELb0ELb1ELb0ELb0EEENS1_30DynamicPersistentTileSchedulerILi256ELi128ELb0ELb1ELb1EEEEEEEEEvNT_6ParamsE,"",@"SHT_CUDA_INFO"
	.sectionflags	@""
	.align	4


	//----- nvinfo : EIATTR_CUDA_API_VERSION
	.align		4
        /*0000*/ 	.byte	0x04, 0x37
        /*0002*/ 	.short	(.L_514 - .L_513)
.L_513:
        /*0004*/ 	.word	0x00000082


	//----- nvinfo : EIATTR_KPARAM_INFO
	.align		4
.L_514:
        /*0008*/ 	.byte	0x04, 0x17
        /*000a*/ 	.short	(.L_516 - .L_515)
.L_515:
        /*000c*/ 	.word	0x00000000
        /*0010*/ 	.short	0x0000
        /*0012*/ 	.short	0x0070
        /*0014*/ 	.byte	0x00, 0xf0, 0x01, 0x2e


	//----- nvinfo : EIATTR_SPARSE_MMA_MASK
	.align		4
.L_516:
        /*0018*/ 	.byte	0x03, 0x50
        /*001a*/ 	.short	0x0000


	//----- nvinfo : EIATTR_MAXREG_COUNT
	.align		4
        /*001c*/ 	.byte	0x03, 0x1b
        /*001e*/ 	.short	0x00a8


	//----- nvinfo : EIATTR_NUM_BARRIERS
	.align		4
        /*0020*/ 	.byte	0x02, 0x4c
        /*0022*/ 	.byte	0x10
	.zero		1


	//----- nvinfo : EIATTR_EXTERNS
	.align		4
        /*0024*/ 	.byte	0x04, 0x0f
        /*0026*/ 	.short	(.L_518 - .L_517)


	//   ....[0]....
	.align		4
.L_517:
        /*0028*/ 	.word	index@(__assertfail)


	//----- nvinfo : EIATTR_ANNOTATIONS
	.align		4
.L_518:
        /*002c*/ 	.byte	0x04, 0x55
        /*002e*/ 	.short	(.L_520 - .L_519)


	//   ....[0]....
.L_519:
        /* <DEDUP_REMOVED lines=33> */


	//----- nvinfo : EIATTR_MERCURY_ISA_VERSION
	.align		4
.L_520:
        /*0230*/ 	.byte	0x03, 0x5f
        /*0232*/ 	.short	0x0101


	//----- nvinfo : EIATTR_INT_WARP_WIDE_INSTR_OFFSETS
	.align		4
        /*0234*/ 	.byte	0x04, 0x31
        /*0236*/ 	.short	(.L_522 - .L_521)


	//   ....[0]....
.L_521:
        /*0238*/ 	.word	0x00000130


	//   ....[1]....
        /*023c*/ 	.word	0x00000170


	//   ....[2]....
        /*0240*/ 	.word	0x000001e0


	//   ....[3]....
        /*0244*/ 	.word	0x000001f0


	//   ....[4]....
        /*0248*/ 	.word	0x00010dc0


	//   ....[5]....
        /*024c*/ 	.word	0x00010e50


	//   ....[6]....
        /*0250*/ 	.word	0x000164a0


	//   ....[7]....
        /*0254*/ 	.word	0x00016530


	//----- nvinfo : EIATTR_COOP_GROUP_MASK_REGIDS
	.align		4
.L_522:
        /*0258*/ 	.byte	0x04, 0x29
        /*025a*/ 	.short	(.L_524 - .L_523)


	//   ....[0]....
.L_523:
        /*025c*/ 	.word	0xffffffff


	//   ....[1]....
        /*0260*/ 	.word	0xffffffff


	//   ....[2]....
        /*0264*/ 	.word	0xffffffff


	//   ....[3]....
        /*0268*/ 	.word	0xffffffff


	//   ....[4]....
        /*026c*/ 	.word	0xffffffff


	//   ....[5]....
        /*0270*/ 	.word	0xffffffff


	//   ....[6]....
        /*0274*/ 	.word	0xffffffff


	//   ....[7]....
        /*0278*/ 	.word	0xffffffff


	//   ....[8]....
        /*027c*/ 	.word	0xffffffff


	//   ....[9]....
        /*0280*/ 	.word	0xffffffff


	//   ....[10]....
        /*0284*/ 	.word	0xffffffff


	//   ....[11]....
        /*0288*/ 	.word	0xffffffff


	//   ....[12]....
        /*028c*/ 	.word	0xffffffff


	//   ....[13]....
        /*0290*/ 	.word	0xffffffff


	//   ....[14]....
        /*0294*/ 	.word	0xffffffff


	//   ....[15]....
        /*0298*/ 	.word	0xffffffff


	//   ....[16]....
        /*029c*/ 	.word	0xffffffff


	//   ....[17]....
        /*02a0*/ 	.word	0xffffffff


	//   ....[18]....
        /*02a4*/ 	.word	0xffffffff


	//   ....[19]....
        /*02a8*/ 	.word	0xffffffff


	//   ....[20]....
        /*02ac*/ 	.word	0xffffffff


	//   ....[21]....
        /*02b0*/ 	.word	0xffffffff


	//   ....[22]....
        /*02b4*/ 	.word	0xffffffff


	//   ....[23]....
        /*02b8*/ 	.word	0xffffffff


	//   ....[24]....
        /*02bc*/ 	.word	0xffffffff


	//   ....[25]....
        /*02c0*/ 	.word	0xffffffff


	//   ....[26]....
        /*02c4*/ 	.word	0xffffffff


	//   ....[27]....
        /*02c8*/ 	.word	0xffffffff


	//   ....[28]....
        /*02cc*/ 	.word	0xffffffff


	//   ....[29]....
        /*02d0*/ 	.word	0xffffffff


	//   ....[30]....
        /*02d4*/ 	.word	0xffffffff


	//   ....[31]....
        /*02d8*/ 	.word	0xffffffff


	//   ....[32]....
        /*02dc*/ 	.word	0xffffffff


	//   ....[33]....
        /*02e0*/ 	.word	0xffffffff


	//   ....[34]....
        /*02e4*/ 	.word	0xffffffff


	//   ....[35]....
        /*02e8*/ 	.word	0xffffffff


	//   ....[36]....
        /*02ec*/ 	.word	0xffffffff


	//   ....[37]....
        /*02f0*/ 	.word	0xffffffff


	//   ....[38]....
        /*02f4*/ 	.word	0xffffffff


	//   ....[39]....
        /*02f8*/ 	.word	0xffffffff


	//   ....[40]....
        /*02fc*/ 	.word	0xffffffff


	//   ....[41]....
        /*0300*/ 	.word	0xffffffff


	//   ....[42]....
        /*0304*/ 	.word	0xffffffff


	//   ....[43]....
        /*0308*/ 	.word	0xffffffff


	//   ....[44]....
        /*030c*/ 	.word	0xffffffff


	//   ....[45]....
        /*0310*/ 	.word	0xffffffff


	//   ....[46]....
        /*0314*/ 	.word	0xffffffff


	//   ....[47]....
        /*0318*/ 	.word	0xffffffff


	//   ....[48]....
        /*031c*/ 	.word	0xffffffff


	//   ....[49]....
        /*0320*/ 	.word	0xffffffff


	//   ....[50]....
        /*0324*/ 	.word	0xffffffff


	//   ....[51]....
        /*0328*/ 	.word	0xffffffff


	//   ....[52]....
        /*032c*/ 	.word	0xffffffff


	//   ....[53]....
        /*0330*/ 	.word	0xffffffff


	//   ....[54]....
        /*0334*/ 	.word	0xffffffff


	//   ....[55]....
        /*0338*/ 	.word	0xffffffff


	//   ....[56]....
        /*033c*/ 	.word	0xffffffff


	//   ....[57]....
        /*0340*/ 	.word	0xffffffff


	//   ....[58]....
        /*0344*/ 	.word	0xffffffff


	//   ....[59]....
        /*0348*/ 	.word	0xffffffff


	//   ....[60]....
        /*034c*/ 	.word	0xffffffff


	//   ....[61]....
        /*0350*/ 	.word	0xffffffff


	//   ....[62]....
        /*0354*/ 	.word	0xffffffff


	//   ....[63]....
        /*0358*/ 	.word	0xffffffff


	//   ....[64]....
        /*035c*/ 	.word	0xffffffff


	//   ....[65]....
        /*0360*/ 	.word	0xffffffff


	//   ....[66]....
        /*0364*/ 	.word	0xffffffff


	//   ....[67]....
        /*0368*/ 	.word	0xffffffff


	//   ....[68]....
        /*036c*/ 	.word	0x0500000f


	//   ....[69]....
        /*0370*/ 	.word	0x0500000f


	//   ....[70]....
        /*0374*/ 	.word	0x0500000f


	//   ....[71]....
        /*0378*/ 	.word	0x0500000f


	//   ....[72]....
        /*037c*/ 	.word	0x0500000f


	//   ....[73]....
        /*0380*/ 	.word	0x0500000f


	//   ....[74]....
        /*0384*/ 	.word	0x0500000f


	//   ....[75]....
        /*0388*/ 	.word	0x0500000f


	//   ....[76]....
        /*038c*/ 	.word	0x0500000f


	//   ....[77]....
        /*0390*/ 	.word	0x0500000f


	//   ....[78]....
        /*0394*/ 	.word	0x0500000f


	//   ....[79]....
        /*0398*/ 	.word	0x0500000f


	//   ....[80]....
        /*039c*/ 	.word	0x0500000f


	//   ....[81]....
        /*03a0*/ 	.word	0x0500000f


	//   ....[82]....
        /*03a4*/ 	.word	0x0500000f


	//   ....[83]....
        /*03a8*/ 	.word	0x0500000f


	//   ....[84]....
        /*03ac*/ 	.word	0x0500000f


	//   ....[85]....
        /*03b0*/ 	.word	0x0500000f


	//   ....[86]....
        /*03b4*/ 	.word	0x0500000f


	//----- nvinfo : EIATTR_COOP_GROUP_INSTR_OFFSETS
	.align		4
.L_524:
        /*03b8*/ 	.byte	0x04, 0x28
        /*03ba*/ 	.short	(.L_526 - .L_525)


	//   ....[0]....
.L_525:
        /*03bc*/ 	.word	0x00000070


	//   ....[1]....
        /*03c0*/ 	.word	0x00000140


	//   ....[2]....
        /*03c4*/ 	.word	0x00000190


	//   ....[3]....
        /*03c8*/ 	.word	0x000003a0


	//   ....[4]....
        /*03cc*/ 	.word	0x00000500


	//   ....[5]....
        /*03d0*/ 	.word	0x00000620


	//   ....[6]....
        /*03d4*/ 	.word	0x00000780


	//   ....[7]....
        /*03d8*/ 	.word	0x00001940


	//   ....[8]....
        /*03dc*/ 	.word	0x00003640


	//   ....[9]....
        /*03e0*/ 	.word	0x00004680


	//   ....[10]....
        /*03e4*/ 	.word	0x00005280


	//   ....[11]....
        /*03e8*/ 	.word	0x000052a0


	//   ....[12]....
        /*03ec*/ 	.word	0x000059f0


	//   ....[13]....
        /*03f0*/ 	.word	0x00005ac0


	//   ....[14]....
        /*03f4*/ 	.word	0x00005ef0


	//   ....[15]....
        /*03f8*/ 	.word	0x00005f90


	//   ....[16]....
        /*03fc*/ 	.word	0x00006840


	//   ....[17]....
        /*0400*/ 	.word	0x00007500


	//   ....[18]....
        /*0404*/ 	.word	0x000081f0


	//   ....[19]....
        /*0408*/ 	.word	0x000085d0


	//   ....[20]....
        /*040c*/ 	.word	0x000087c0


	//   ....[21]....
        /*0410*/ 	.word	0x00008900


	//   ....[22]....
        /*0414*/ 	.word	0x00008cb0


	//   ....[23]....
        /*0418*/ 	.word	0x00008d40


	//   ....[24]....
        /*041c*/ 	.word	0x00009ec0


	//   ....[25]....
        /*0420*/ 	.word	0x0000ab20


	//   ....[26]....
        /*0424*/ 	.word	0x0000bab0


	//   ....[27]....
        /*0428*/ 	.word	0x0000bb30


	//   ....[28]....
        /*042c*/ 	.word	0x0000be40


	//   ....[29]....
        /*0430*/ 	.word	0x0000c000


	//   ....[30]....
        /*0434*/ 	.word	0x0000cff0


	//   ....[31]....
        /*0438*/ 	.word	0x0000d030


	//   ....[32]....
        /*043c*/ 	.word	0x0000d060


	//   ....[33]....
        /*0440*/ 	.word	0x0000d0c0


	//   ....[34]....
        /*0444*/ 	.word	0x0000d0e0


	//   ....[35]....
        /*0448*/ 	.word	0x0000dc00


	//   ....[36]....
        /*044c*/ 	.word	0x0000ee20


	//   ....[37]....
        /*0450*/ 	.word	0x0000ee50


	//   ....[38]....
        /*0454*/ 	.word	0x0000ee80


	//   ....[39]....
        /*0458*/ 	.word	0x0000eea0


	//   ....[40]....
        /*045c*/ 	.word	0x0000f4e0


	//   ....[41]....
        /*0460*/ 	.word	0x0000f500


	//   ....[42]....
        /*0464*/ 	.word	0x0000f730


	//   ....[43]....
        /*0468*/ 	.word	0x0000f750


	//   ....[44]....
        /*046c*/ 	.word	0x000100d0


	//   ....[45]....
        /*0470*/ 	.word	0x000100f0


	//   ....[46]....
        /*0474*/ 	.word	0x00010330


	//   ....[47]....
        /*0478*/ 	.word	0x00010350


	//   ....[48]....
        /*047c*/ 	.word	0x00010630


	//   ....[49]....
        /*0480*/ 	.word	0x000113c0


	//   ....[50]....
        /*0484*/ 	.word	0x00011d10


	//   ....[51]....
        /*0488*/ 	.word	0x00011d40


	//   ....[52]....
        /*048c*/ 	.word	0x00011e50


	//   ....[53]....
        /*0490*/ 	.word	0x00011e60


	//   ....[54]....
        /*0494*/ 	.word	0x00011ee0


	//   ....[55]....
        /*0498*/ 	.word	0x00011ef0


	//   ....[56]....
        /*049c*/ 	.word	0x00011f00


	//   ....[57]....
        /*04a0*/ 	.word	0x00011f10


	//   ....[58]....
        /*04a4*/ 	.word	0x00012900


	//   ....[59]....
        /*04a8*/ 	.word	0x00012940


	//   ....[60]....
        /*04ac*/ 	.word	0x000129c0


	//   ....[61]....
        /*04b0*/ 	.word	0x00012a90


	//   ....[62]....
        /*04b4*/ 	.word	0x00012c60


	//   ....[63]....
        /*04b8*/ 	.word	0x00012c70


	//   ....[64]....
        /*04bc*/ 	.word	0x00012dc0


	//   ....[65]....
        /*04c0*/ 	.word	0x00012dd0


	//   ....[66]....
        /*04c4*/ 	.word	0x00016680


	//   ....[67]....
        /*04c8*/ 	.word	0x00016870


	//   ....[68]....
        /*04cc*/ 	.word	0x00016dd0


	//   ....[69]....
        /*04d0*/ 	.word	0x00016f30


	//   ....[70]....
        /*04d4*/ 	.word	0x00016fb0


	//   ....[71]....
        /*04d8*/ 	.word	0x00017070


	//   ....[72]....
        /*04dc*/ 	.word	0x00017160


	//   ....[73]....
        /*04e0*/ 	.word	0x000171c0


	//   ....[74]....
        /*04e4*/ 	.word	0x000172b0


	//   ....[75]....
        /*04e8*/ 	.word	0x00017310


	//   ....[76]....
        /*04ec*/ 	.word	0x000173b0


	//   ....[77]....
        /*04f0*/ 	.word	0x00017490


	//   ....[78]....
        /*04f4*/ 	.word	0x00017540


	//   ....[79]....
        /*04f8*/ 	.word	0x00017820


	//   ....[80]....
        /*04fc*/ 	.word	0x00017870


	//   ....[81]....
        /*0500*/ 	.word	0x000179d0


	//   ....[82]....
        /*0504*/ 	.word	0x00017b20


	//   ....[83]....
        /*0508*/ 	.word	0x00017cf0


	//   ....[84]....
        /*050c*/ 	.word	0x00017d40


	//   ....[85]....
        /*0510*/ 	.word	0x00018060


	//   ....[86]....
        /*0514*/ 	.word	0x00018180


	//----- nvinfo : EIATTR_REG_RECONFIG
	.align		4
.L_526:
        /*0518*/ 	.byte	0x01, 0x54
	.zero		2


	//----- nvinfo : EIATTR_SYSCALL_OFFSETS
	.align		4
        /*051c*/ 	.byte	0x04, 0x46
        /*051e*/ 	.short	(.L_528 - .L_527)


	//   ....[0]....
.L_527:
        /*0520*/ 	.word	0x000037f0


	//   ....[1]....
        /*0524*/ 	.word	0x00010fc0


	//   ....[2]....
        /*0528*/ 	.word	0x00011110


	//   ....[3]....
        /*052c*/ 	.word	0x00011200


	//   ....[4]....
        /*0530*/ 	.word	0x00011960


	//   ....[5]....
        /*0534*/ 	.word	0x00012260


	//----- nvinfo : EIATTR_MBARRIER_INSTR_OFFSETS
	.align		4
.L_528:
        /*0538*/ 	.byte	0x04, 0x39
        /*053a*/ 	.short	(.L_530 - .L_529)


	//   ....[0]....
.L_529:
        /*053c*/ 	.word	0x00000280
        /*0540*/ 	.word	0x000000ff
        /*0544*/ 	.word	0x00038800
        /*0548*/ 	.short	0x0100
        /*054a*/ 	.byte	0x08
	.zero		1


	//   ....[1]....
        /*054c*/ 	.word	0x00000290
        /*0550*/ 	.word	0x000000ff
        /*0554*/ 	.word	0x00038810
        /*0558*/ 	.short	0x0100
        /*055a*/ 	.byte	0x08
	.zero		1


	//   ....[2]....
        /*055c*/ 	.word	0x000002a0
        /*0560*/ 	.word	0x000000ff
        /*0564*/ 	.word	0x00038820
        /*0568*/ 	.short	0x0100
        /*056a*/ 	.byte	0x08
	.zero		1


	//   ....[3]....
        /*056c*/ 	.word	0x00000350
        /*0570*/ 	.word	0x000000ff
        /*0574*/ 	.word	0x00038830
        /*0578*/ 	.short	0x0100
        /*057a*/ 	.byte	0x06
	.zero		1


	//   ....[4]....
        /*057c*/ 	.word	0x00000360
        /*0580*/ 	.word	0x000000ff
        /*0584*/ 	.word	0x00038840
        /*0588*/ 	.short	0x0100
        /*058a*/ 	.byte	0x06
	.zero		1


	//   ....[5]....
        /*058c*/ 	.word	0x00000370
        /*0590*/ 	.word	0x000000ff
        /*0594*/ 	.word	0x00038838
        /*0598*/ 	.short	0x0100
        /*059a*/ 	.byte	0x06
	.zero		1


	//   ....[6]....
        /*059c*/ 	.word	0x00000380
        /*05a0*/ 	.word	0x000000ff
        /*05a4*/ 	.word	0x00038848
        /*05a8*/ 	.short	0x0100
        /*05aa*/ 	.byte	0x06
	.zero		1


	//   ....[7]....
        /*05ac*/ 	.word	0x000004b0
        /*05b0*/ 	.word	0x000000ff
        /*05b4*/ 	.word	0x00038850
        /*05b8*/ 	.short	0x0100
        /*05ba*/ 	.byte	0x08
	.zero		1


	//   ....[8]....
        /*05bc*/ 	.word	0x000004c0
        /*05c0*/ 	.word	0x000000ff
        /*05c4*/ 	.word	0x00038860
        /*05c8*/ 	.short	0x0100
        /*05ca*/ 	.byte	0x08
	.zero		1


	//   ....[9]....
        /*05cc*/ 	.word	0x000004d0
        /*05d0*/ 	.word	0x000000ff
        /*05d4*/ 	.word	0x00038858
        /*05d8*/ 	.short	0x0100
        /*05da*/ 	.byte	0x08
	.zero		1


	//   ....[10]....
        /*05dc*/ 	.word	0x000004e0
        /*05e0*/ 	.word	0x000000ff
        /*05e4*/ 	.word	0x00038868
        /*05e8*/ 	.short	0x0100
        /*05ea*/ 	.byte	0x08
	.zero		1


	//   ....[11]....
        /*05ec*/ 	.word	0x000005d0
        /*05f0*/ 	.word	0x000000ff
        /*05f4*/ 	.word	0x00038870
        /*05f8*/ 	.short	0x0100
        /*05fa*/ 	.byte	0x06
	.zero		1


	//   ....[12]....
        /*05fc*/ 	.word	0x000005e0
        /*0600*/ 	.word	0x000000ff
        /*0604*/ 	.word	0x00038880
        /*0608*/ 	.short	0x0100
        /*060a*/ 	.byte	0x06
	.zero		1


	//   ....[13]....
        /*060c*/ 	.word	0x000005f0
        /*0610*/ 	.word	0x000000ff
        /*0614*/ 	.word	0x00038878
        /*0618*/ 	.short	0x0100
        /*061a*/ 	.byte	0x06
	.zero		1


	//   ....[14]....
        /*061c*/ 	.word	0x00000600
        /*0620*/ 	.word	0x000000ff
        /*0624*/ 	.word	0x00038888
        /*0628*/ 	.short	0x0100
        /*062a*/ 	.byte	0x06
	.zero		1


	//   ....[15]....
        /*062c*/ 	.word	0x00000730
        /*0630*/ 	.word	0x000000ff
        /*0634*/ 	.word	0x00038890
        /*0638*/ 	.short	0x0100
        /*063a*/ 	.byte	0x08
	.zero		1


	//   ....[16]....
        /*063c*/ 	.word	0x00000740
        /*0640*/ 	.word	0x000000ff
        /*0644*/ 	.word	0x000388a0
        /*0648*/ 	.short	0x0100
        /*064a*/ 	.byte	0x08
	.zero		1


	//   ....[17]....
        /*064c*/ 	.word	0x00000750
        /*0650*/ 	.word	0x000000ff
        /*0654*/ 	.word	0x00038898
        /*0658*/ 	.short	0x0100
        /*065a*/ 	.byte	0x08
	.zero		1


	//   ....[18]....
        /*065c*/ 	.word	0x00000760
        /*0660*/ 	.word	0x000000ff
        /*0664*/ 	.word	0x000388a8
        /*0668*/ 	.short	0x0100
        /*066a*/ 	.byte	0x08
	.zero		1


	//   ....[19]....
        /*066c*/ 	.word	0x00000890
        /*0670*/ 	.word	0x000000ff
        /*0674*/ 	.word	0x000388b0
        /*0678*/ 	.short	0x0100
        /*067a*/ 	.byte	0x08
	.zero		1


	//   ....[20]....
        /*067c*/ 	.word	0x000008a0
        /*0680*/ 	.word	0x000000ff
        /*0684*/ 	.word	0x000388c0
        /*0688*/ 	.short	0x0100
        /*068a*/ 	.byte	0x08
	.zero		1


	//   ....[21]....
        /*068c*/ 	.word	0x000008b0
        /*0690*/ 	.word	0x000000ff
        /*0694*/ 	.word	0x000388b8
        /*0698*/ 	.short	0x0100
        /*069a*/ 	.byte	0x08
	.zero		1


	//   ....[22]....
        /*069c*/ 	.word	0x000008c0
        /*06a0*/ 	.word	0x000000ff
        /*06a4*/ 	.word	0x000388c8
        /*06a8*/ 	.short	0x0100
        /*06aa*/ 	.byte	0x08
	.zero		1


	//   ....[23]....
        /*06ac*/ 	.word	0x00001cf0
        /*06b0*/ 	.word	0x00000000
        /*06b4*/ 	.word	0x00000000
        /*06b8*/ 	.short	0x0101
        /*06ba*/ 	.byte	0x3f
	.zero		1


	//   ....[24]....
        /*06bc*/ 	.word	0x000027c0
        /*06c0*/ 	.word	0x00000000
        /*06c4*/ 	.word	0x00000000
        /*06c8*/ 	.short	0x0101
        /*06ca*/ 	.byte	0x3f
	.zero		1


	//   ....[25]....
        /*06cc*/ 	.word	0x00003870
        /*06d0*/ 	.word	0x00000011
        /*06d4*/ 	.word	0x00038800
        /*06d8*/ 	.short	0x010a
        /*06da*/ 	.byte	0x3f
	.zero		1


	//   ....[26]....
        /*06dc*/ 	.word	0x000038d0
        /*06e0*/ 	.word	0x00000005
        /*06e4*/ 	.word	0x00038830
        /*06e8*/ 	.short	0x010a
        /*06ea*/ 	.byte	0x3f
	.zero		1


	//   ....[27]....
        /*06ec*/ 	.word	0x00003940
        /*06f0*/ 	.word	0x00000005
        /*06f4*/ 	.word	0x00038830
        /*06f8*/ 	.short	0x010a
        /*06fa*/ 	.byte	0x3f
	.zero		1


	//   ....[28]....
        /*06fc*/ 	.word	0x00003bc0
        /*0700*/ 	.word	0x00000011
        /*0704*/ 	.word	0x00038810
        /*0708*/ 	.short	0x010a
        /*070a*/ 	.byte	0x3f
	.zero		1


	//   ....[29]....
        /*070c*/ 	.word	0x00003c00
        /*0710*/ 	.word	0x00000005
        /*0714*/ 	.word	0x00038850
        /*0718*/ 	.short	0x010a
        /*071a*/ 	.byte	0x3f
	.zero		1


	//   ....[30]....
        /*071c*/ 	.word	0x00003cd0
        /*0720*/ 	.word	0x00000005
        /*0724*/ 	.word	0x00038850
        /*0728*/ 	.short	0x010a
        /*072a*/ 	.byte	0x3f
	.zero		1


	//   ....[31]....
        /*072c*/ 	.word	0x000061e0
        /*0730*/ 	.word	0x00000018
        /*0734*/ 	.word	0x00000000
        /*0738*/ 	.short	0x0101
        /*073a*/ 	.byte	0x3f
	.zero		1


	//   ....[32]....
        /*073c*/ 	.word	0x00006860
        /*0740*/ 	.word	0x00000005
        /*0744*/ 	.word	0x00000000
        /*0748*/ 	.short	0x0101
        /*074a*/ 	.byte	0x3f
	.zero		1


	//   ....[33]....
        /*074c*/ 	.word	0x00006990
        /*0750*/ 	.word	0x00000009
        /*0754*/ 	.word	0x00038830
        /*0758*/ 	.short	0x010a
        /*075a*/ 	.byte	0x3f
	.zero		1


	//   ....[34]....
        /*075c*/ 	.word	0x000069e0
        /*0760*/ 	.word	0x00000009
        /*0764*/ 	.word	0x00038830
        /*0768*/ 	.short	0x010a
        /*076a*/ 	.byte	0x3f
	.zero		1


	//   ....[35]....
        /*076c*/ 	.word	0x00006b80
        /*0770*/ 	.word	0x00000009
        /*0774*/ 	.word	0x00038850
        /*0778*/ 	.short	0x010a
        /*077a*/ 	.byte	0x3f
	.zero		1


	//   ....[36]....
        /*077c*/ 	.word	0x00006bc0
        /*0780*/ 	.word	0x00000009
        /*0784*/ 	.word	0x00038850
        /*0788*/ 	.short	0x010a
        /*078a*/ 	.byte	0x3f
	.zero		1


	//   ....[37]....
        /*078c*/ 	.word	0x00008e00
        /*0790*/ 	.word	0x00000098
        /*0794*/ 	.word	0x00000000
        /*0798*/ 	.short	0x0101
        /*079a*/ 	.byte	0x3f
	.zero		1


	//   ....[38]....
        /*079c*/ 	.word	0x00009ee0
        /*07a0*/ 	.word	0x00000009
        /*07a4*/ 	.word	0x00000000
        /*07a8*/ 	.short	0x0101
        /*07aa*/ 	.byte	0x3f
	.zero		1


	//   ....[39]....
        /*07ac*/ 	.word	0x0000a000
        /*07b0*/ 	.word	0x00000009
        /*07b4*/ 	.word	0x00038830
        /*07b8*/ 	.short	0x010a
        /*07ba*/ 	.byte	0x3f
	.zero		1


	//   ....[40]....
        /*07bc*/ 	.word	0x0000a050
        /*07c0*/ 	.word	0x00000009
        /*07c4*/ 	.word	0x00038830
        /*07c8*/ 	.short	0x010a
        /*07ca*/ 	.byte	0x3f
	.zero		1


	//   ....[41]....
        /*07cc*/ 	.word	0x0000a1d0
        /*07d0*/ 	.word	0x00000009
        /*07d4*/ 	.word	0x00038850
        /*07d8*/ 	.short	0x010a
        /*07da*/ 	.byte	0x3f
	.zero		1


	//   ....[42]....
        /*07dc*/ 	.word	0x0000a210
        /*07e0*/ 	.word	0x00000009
        /*07e4*/ 	.word	0x00038850
        /*07e8*/ 	.short	0x010a
        /*07ea*/ 	.byte	0x3f
	.zero		1


	//   ....[43]....
        /*07ec*/ 	.word	0x0000c330
        /*07f0*/ 	.word	0x00000098
        /*07f4*/ 	.word	0x00000000
        /*07f8*/ 	.short	0x0101
        /*07fa*/ 	.byte	0x3f
	.zero		1


	//   ....[44]....
        /*07fc*/ 	.word	0x0000d010
        /*0800*/ 	.word	0x00000009
        /*0804*/ 	.word	0x00000000
        /*0808*/ 	.short	0x0101
        /*080a*/ 	.byte	0x3f
	.zero		1


	//   ....[45]....
        /*080c*/ 	.word	0x0000f4d0
        /*0810*/ 	.word	0x00000000
        /*0814*/ 	.word	0x00000000
        /*0818*/ 	.short	0x0101
        /*081a*/ 	.byte	0x3f
	.zero		1


	//   ....[46]....
        /*081c*/ 	.word	0x000115f0
        /*0820*/ 	.word	0x00000000
        /*0824*/ 	.word	0x00038840
        /*0828*/ 	.short	0x010a
        /*082a*/ 	.byte	0x3f
	.zero		1


	//   ....[47]....
        /*082c*/ 	.word	0x00012030
        /*0830*/ 	.word	0x00000011
        /*0834*/ 	.word	0x00038800
        /*0838*/ 	.short	0x0107
        /*083a*/ 	.byte	0x3f
	.zero		1


	//   ....[48]....
        /*083c*/ 	.word	0x000120d0
        /*0840*/ 	.word	0x00000011
        /*0844*/ 	.word	0x00038800
        /*0848*/ 	.short	0x0101
        /*084a*/ 	.byte	0x3f
	.zero		1


	//   ....[49]....
        /*084c*/ 	.word	0x00012ff0
        /*0850*/ 	.word	0x00000011
        /*0854*/ 	.word	0x00038810
        /*0858*/ 	.short	0x0107
        /*085a*/ 	.byte	0x3f
	.zero		1


	//   ....[50]....
        /*085c*/ 	.word	0x000130f0
        /*0860*/ 	.word	0x00000011
        /*0864*/ 	.word	0x00038810
        /*0868*/ 	.short	0x0101
        /*086a*/ 	.byte	0x3f
	.zero		1


	//   ....[51]....
        /*086c*/ 	.word	0x00013110
        /*0870*/ 	.word	0x00000011
        /*0874*/ 	.word	0x00038820
        /*0878*/ 	.short	0x010a
        /*087a*/ 	.byte	0x3f
	.zero		1


	//   ....[52]....
        /*087c*/ 	.word	0x000131e0
        /*0880*/ 	.word	0x00000000
        /*0884*/ 	.word	0x00038860
        /*0888*/ 	.short	0x010a
        /*088a*/ 	.byte	0x3f
	.zero		1


	//   ....[53]....
        /*088c*/ 	.word	0x00013db0
        /*0890*/ 	.word	0x00000003
        /*0894*/ 	.word	0x00038840
        /*0898*/ 	.short	0x010a
        /*089a*/ 	.byte	0x3f
	.zero		1


	//   ....[54]....
        /*089c*/ 	.word	0x00013fd0
        /*08a0*/ 	.word	0x00000003
        /*08a4*/ 	.word	0x00038860
        /*08a8*/ 	.short	0x010a
        /*08aa*/ 	.byte	0x3f
	.zero		1


	//   ....[55]....
        /*08ac*/ 	.word	0x00014b60
        /*08b0*/ 	.word	0x00000004
        /*08b4*/ 	.word	0x00038840
        /*08b8*/ 	.short	0x010a
        /*08ba*/ 	.byte	0x3f
	.zero		1


	//   ....[56]....
        /*08bc*/ 	.word	0x00014d80
        /*08c0*/ 	.word	0x00000004
        /*08c4*/ 	.word	0x00038860
        /*08c8*/ 	.short	0x010a
        /*08ca*/ 	.byte	0x3f
	.zero		1


	//   ....[57]....
        /*08cc*/ 	.word	0x000158b0
        /*08d0*/ 	.word	0x00000004
        /*08d4*/ 	.word	0x00038840
        /*08d8*/ 	.short	0x010a
        /*08da*/ 	.byte	0x3f
	.zero		1


	//   ....[58]....
        /*08dc*/ 	.word	0x00015ad0
        /*08e0*/ 	.word	0x00000004
        /*08e4*/ 	.word	0x00038860
        /*08e8*/ 	.short	0x010a
        /*08ea*/ 	.byte	0x3f
	.zero		1


	//   ....[59]....
        /*08ec*/ 	.word	0x000167f0
        /*08f0*/ 	.word	0x00000000
        /*08f4*/ 	.word	0x00038820
        /*08f8*/ 	.short	0x010a
        /*08fa*/ 	.byte	0x3f
	.zero		1


	//   ....[60]....
        /*08fc*/ 	.word	0x000169e0
        /*0900*/ 	.word	0x00000006
        /*0904*/ 	.word	0x00000000
        /*0908*/ 	.short	0x010a
        /*090a*/ 	.byte	0x3f
	.zero		1


	//   ....[61]....
        /*090c*/ 	.word	0x00016a10
        /*0910*/ 	.word	0x00000007
        /*0914*/ 	.word	0x00000000
        /*0918*/ 	.short	0x010a
        /*091a*/ 	.byte	0x3f
	.zero		1


	//   ....[62]....
        /*091c*/ 	.word	0x00016a70
        /*0920*/ 	.word	0x00000004
        /*0924*/ 	.word	0x00000000
        /*0928*/ 	.short	0x010a
        /*092a*/ 	.byte	0x3f
	.zero		1


	//   ....[63]....
        /*092c*/ 	.word	0x00016aa0
        /*0930*/ 	.word	0x00000003
        /*0934*/ 	.word	0x00000000
        /*0938*/ 	.short	0x010a
        /*093a*/ 	.byte	0x3f
	.zero		1


	//   ....[64]....
        /*093c*/ 	.word	0x00016b00
        /*0940*/ 	.word	0x00000011
        /*0944*/ 	.word	0x00038800
        /*0948*/ 	.short	0x010a
        /*094a*/ 	.byte	0x3f
	.zero		1


	//   ....[65]....
        /*094c*/ 	.word	0x00016b50
        /*0950*/ 	.word	0x00000005
        /*0954*/ 	.word	0x00038830
        /*0958*/ 	.short	0x010a
        /*095a*/ 	.byte	0x3f
	.zero		1


	//   ....[66]....
        /*095c*/ 	.word	0x00016ba0
        /*0960*/ 	.word	0x00000011
        /*0964*/ 	.word	0x00038810
        /*0968*/ 	.short	0x010a
        /*096a*/ 	.byte	0x3f
	.zero		1


	//   ....[67]....
        /*096c*/ 	.word	0x00016bf0
        /*0970*/ 	.word	0x00000005
        /*0974*/ 	.word	0x00038850
        /*0978*/ 	.short	0x010a
        /*097a*/ 	.byte	0x3f
	.zero		1


	//   ....[68]....
        /*097c*/ 	.word	0x00016c40
        /*0980*/ 	.word	0x00000009
        /*0984*/ 	.word	0x00038830
        /*0988*/ 	.short	0x010a
        /*098a*/ 	.byte	0x3f
	.zero		1


	//   ....[69]....
        /*098c*/ 	.word	0x00016c90
        /*0990*/ 	.word	0x00000009
        /*0994*/ 	.word	0x00038850
        /*0998*/ 	.short	0x010a
        /*099a*/ 	.byte	0x3f
	.zero		1


	//   ....[70]....
        /*099c*/ 	.word	0x00016ce0
        /*09a0*/ 	.word	0x00000009
        /*09a4*/ 	.word	0x00038830
        /*09a8*/ 	.short	0x010a
        /*09aa*/ 	.byte	0x3f
	.zero		1


	//   ....[71]....
        /*09ac*/ 	.word	0x00016d30
        /*09b0*/ 	.word	0x00000009
        /*09b4*/ 	.word	0x00038850
        /*09b8*/ 	.short	0x010a
        /*09ba*/ 	.byte	0x3f
	.zero		1


	//   ....[72]....
        /*09bc*/ 	.word	0x00016e80
        /*09c0*/ 	.word	0x00000000
        /*09c4*/ 	.word	0x00038840
        /*09c8*/ 	.short	0x010a
        /*09ca*/ 	.byte	0x3f
	.zero		1


	//   ....[73]....
        /*09cc*/ 	.word	0x00017d80
        /*09d0*/ 	.word	0x00000011
        /*09d4*/ 	.word	0x00038820
        /*09d8*/ 	.short	0x010a
        /*09da*/ 	.byte	0x3f
	.zero		1


	//   ....[74]....
        /*09dc*/ 	.word	0x00017dd0
        /*09e0*/ 	.word	0x00000000
        /*09e4*/ 	.word	0x00038860
        /*09e8*/ 	.short	0x010a
        /*09ea*/ 	.byte	0x3f
	.zero		1


	//   ....[75]....
        /*09ec*/ 	.word	0x00017e20
        /*09f0*/ 	.word	0x00000003
        /*09f4*/ 	.word	0x00038840
        /*09f8*/ 	.short	0x010a
        /*09fa*/ 	.byte	0x3f
	.zero		1


	//   ....[76]....
        /*09fc*/ 	.word	0x00017e70
        /*0a00*/ 	.word	0x00000003
        /*0a04*/ 	.word	0x00038860
        /*0a08*/ 	.short	0x010a
        /*0a0a*/ 	.byte	0x3f
	.zero		1


	//   ....[77]....
        /*0a0c*/ 	.word	0x00017ec0
        /*0a10*/ 	.word	0x00000004
        /*0a14*/ 	.word	0x00038840
        /*0a18*/ 	.short	0x010a
        /*0a1a*/ 	.byte	0x3f
	.zero		1


	//   ....[78]....
        /*0a1c*/ 	.word	0x00017f10
        /*0a20*/ 	.word	0x00000004
        /*0a24*/ 	.word	0x00038860
        /*0a28*/ 	.short	0x010a
        /*0a2a*/ 	.byte	0x3f
	.zero		1


	//   ....[79]....
        /*0a2c*/ 	.word	0x00017f60
        /*0a30*/ 	.word	0x00000004
        /*0a34*/ 	.word	0x00038840
        /*0a38*/ 	.short	0x010a
        /*0a3a*/ 	.byte	0x3f
	.zero		1


	//   ....[80]....
        /*0a3c*/ 	.word	0x00017fb0
        /*0a40*/ 	.word	0x00000004
        /*0a44*/ 	.word	0x00038860
        /*0a48*/ 	.short	0x010a
        /*0a4a*/ 	.byte	0x3f
	.zero		1


	//   ....[81]....
        /*0a4c*/ 	.word	0x000180a0
        /*0a50*/ 	.word	0x00000000
        /*0a54*/ 	.word	0x00038820
        /*0a58*/ 	.short	0x010a
        /*0a5a*/ 	.byte	0x3f
	.zero		1


	//   ....[82]....
        /*0a5c*/ 	.word	0x00018240
        /*0a60*/ 	.word	0x00000006
        /*0a64*/ 	.word	0x00000000
        /*0a68*/ 	.short	0x010a
        /*0a6a*/ 	.byte	0x3f
	.zero		1


	//   ....[83]....
        /*0a6c*/ 	.word	0x00018290
        /*0a70*/ 	.word	0x00000007
        /*0a74*/ 	.word	0x00000000
        /*0a78*/ 	.short	0x010a
        /*0a7a*/ 	.byte	0x3f
	.zero		1


	//   ....[84]....
        /*0a7c*/ 	.word	0x000182e0
        /*0a80*/ 	.word	0x00000004
        /*0a84*/ 	.word	0x00000000
        /*0a88*/ 	.short	0x010a
        /*0a8a*/ 	.byte	0x3f
	.zero		1


	//----- nvinfo : EIATTR_NUM_MBARRIERS
	.align		4
.L_530:
        /*0a8c*/ 	.byte	0x03, 0x38
        /*0a8e*/ 	.short	0x0017


	//----- nvinfo : EIATTR_EXIT_INSTR_OFFSETS
	.align		4
        /*0a90*/ 	.byte	0x04, 0x1c
        /*0a92*/ 	.short	(.L_532 - .L_531)


	//   ....[0]....
.L_531:
        /*0a94*/ 	.word	0x00000a30


	//   ....[1]....
        /*0a98*/ 	.word	0x000105b0


	//   ....[2]....
        /*0a9c*/ 	.word	0x00016af0


	//----- nvinfo : EIATTR_MAX_THREADS
	.align		4
.L_532:
        /*0aa0*/ 	.byte	0x04, 0x05
        /*0aa2*/ 	.short	(.L_534 - .L_533)
.L_533:
        /*0aa4*/ 	.word	0x00000180
        /*0aa8*/ 	.word	0x00000001
        /*0aac*/ 	.word	0x00000001


	//----- nvinfo : EIATTR_CRS_STACK_SIZE
	.align		4
.L_534:
        /*0ab0*/ 	.byte	0x04, 0x1e
        /*0ab2*/ 	.short	(.L_536 - .L_535)
.L_535:
        /*0ab4*/ 	.word	0x00000000


	//----- nvinfo : EIATTR_CBANK_PARAM_SIZE
	.align		4
.L_536:
        /*0ab8*/ 	.byte	0x03, 0x19
        /*0aba*/ 	.short	0x0bf0


	//----- nvinfo : EIATTR_PARAM_CBANK
	.align		4
        /*0abc*/ 	.byte	0x04, 0x0a
        /*0abe*/ 	.short	(.L_538 - .L_537)
	.align		4
.L_537:
        /*0ac0*/ 	.word	index@(.nv.constant0._ZN7cutlass13device_kernelIN5flash11enable_sm90INS1_16FlashAttnFwdSm90INS1_25CollectiveMainloopFwdSm90ILi2EN4cute5tupleIJNS5_1CILi1EEES8_S8_EEENS6_IJNS7_ILi64EEESA_SA_EEELi512ENS_10bfloat16_tEfNS_4arch4Sm90ELb1ELb0ELb1ELb0ELb0ELb0ELb1ELb0ELb0ELb1ELb0ELb0EEENS1_21CollectiveEpilogueFwdINS6_IJSA_NS7_ILi512EEESA_EEES9_SC_SE_Li256ELb0ELb1ELb0ELb0EEENS1_30DynamicPersistentTileSchedulerILi256ELi128ELb0ELb1ELb1EEEEEEEEEvNT_6ParamsE)
        /*0ac4*/ 	.short	0x0210
        /*0ac6*/ 	.short	0x0bf0


	//----- nvinfo : EIATTR_SW_WAR
	.align		4
.L_538:
        /*0ac8*/ 	.byte	0x04, 0x36
        /*0aca*/ 	.short	(.L_540 - .L_539)
.L_539:
        /*0acc*/ 	.word	0x00000008
.L_540:


//--------------------- .nv.info._ZN7cutlass13device_kernelIN5flash11enable_sm90INS1_16FlashAttnFwdSm90INS1_25CollectiveMainloopFwdSm90ILi2EN4cute5tupleIJNS5_1CILi1EEES8_S8_EEENS6_IJNS7_ILi64EEESA_SA_EEELi512ENS_10bfloat16_tEfNS_4arch4Sm90ELb1ELb0ELb1ELb1ELb0ELb0ELb0ELb0ELb0ELb1ELb0ELb0EEENS1_21CollectiveEpilogueFwdINS6_IJSA_NS7_ILi512EEESA_EEES9_SC_SE_Li256ELb1ELb1ELb0ELb0EEENS1_36VarlenDynamicPersistentTileSchedulerILi64ELi64ELi256ELi128ELb0ELb1ELb1ELb1ELb1ELb1EEEEEEEEEvNT_6ParamsE --------------------------
	.section	.nv.info._ZN7cutlass13device_kernelIN5flash11enable_sm90INS1_16FlashAttnFwdSm90INS1_25CollectiveMainloopFwdSm90ILi2EN4cute5tupleIJNS5_1CILi1EEES8_S8_EEENS6_IJNS7_ILi64EEESA_SA_EEELi512ENS_10bfloat16_tEfNS_4arch4Sm90ELb1ELb0ELb1ELb1ELb0ELb0ELb0ELb0ELb0ELb1ELb0ELb0EEENS1_21CollectiveEpilogueFwdINS6_IJSA_NS7_ILi512EEESA_EEES9_SC_SE_Li256ELb1ELb1ELb0ELb0EEENS1_36VarlenDynamicPersistentTileSchedulerILi64ELi64ELi256ELi128ELb0ELb1ELb1ELb1ELb1ELb1EEEEEEEEEvNT_6ParamsE,"",@"SHT_CUDA_INFO"
	.sectionflags	@""
	.align	4


	//----- nvinfo : EIATTR_CUDA_API_VERSION
	.align		4
        /*0000*/ 	.byte	0x04, 0x37
        /*0002*/ 	.short	(.L_542 - .L_541)
.L_541:
        /*0004*/ 	.word	0x00000082


	//----- nvinfo : EIATTR_KPARAM_INFO
	.align		4
.L_542:
        /*0008*/ 	.byte	0x04, 0x17
        /*000a*/ 	.short	(.L_544 - .L_543)
.L_543:
        /*000c*/ 	.word	0x00000000
        /*0010*/ 	.short	0x0000
        /*0012*/ 	.short	0x0070
        /*0014*/ 	.byte	0x00, 0xf0, 0x01, 0x2a


	//----- nvinfo : EIATTR_SPARSE_MMA_MASK
	.align		4
.L_544:
        /*0018*/ 	.byte	0x03, 0x50
        /*001a*/ 	.short	0x0000


	//----- nvinfo : EIATTR_MAXREG_COUNT
	.align		4
        /*001c*/ 	.byte	0x03, 0x1b
        /*001e*/ 	.short	0x00a8


	//----- nvinfo : EIATTR_NUM_BARRIERS
	.align		4
        /*0020*/ 	.byte	0x02, 0x4c
        /*0022*/ 	.byte	0x10
	.zero		1


	//----- nvinfo : EIATTR_EXTERNS
	.align		4
        /*0024*/ 	.byte	0x04, 0x0f
        /*0026*/ 	.short	(.L_546 - .L_545)


	//   ....[0]....
	.align		4
.L_545:
        /*0028*/ 	.word	index@(__assertfail)


	//----- nvinfo : EIATTR_ANNOTATIONS
	.align		4
.L_546:
        /*002c*/ 	.byte	0x04, 0x55
        /*002e*/ 	.short	(.L_548 - .L_547)


	//   ....[0]....
.L_547:
        /* <DEDUP_REMOVED lines=79> */


	//----- nvinfo : EIATTR_MERCURY_ISA_VERSION
	.align		4
.L_548:
        /*0508*/ 	.byte	0x03, 0x5f
        /*050a*/ 	.short	0x0101


	//----- nvinfo : EIATTR_UNUSED_LOAD_BYTE_OFFSET
	.align		4
        /*050c*/ 	.byte	0x04, 0x44
        /*050e*/ 	.short	(.L_550 - .L_549)


	//   ....[0]....
.L_549:
        /*0510*/ 	.word	0x00000a20
        /*0514*/ 	.word	0x0000fff0


	//   ....[1]....
        /*0518*/ 	.word	0x00009f30
        /*051c*/ 	.word	0x0000fff0


	//----- nvinfo : EIATTR_INT_WARP_WIDE_INSTR_OFFSETS
	.align		4
.L_550:
        /*0520*/ 	.byte	0x04, 0x31
        /*0522*/ 	.short	(.L_552 - .L_551)


	//   ....[0]....
.L_551:
        /*0524*/ 	.word	0x00000130


	//   ....[1]....
        /*0528*/ 	.word	0x00000170


	//   ....[2]....
        /*052c*/ 	.word	0x000001e0


	//   ....[3]....
        /*0530*/ 	.word	0x0000e1d0


	//   ....[4]....
        /*0534*/ 	.word	0x0000e260


	//   ....[5]....
        /*0538*/ 	.word	0x00012f10


	//   ....[6]....
        /*053c*/ 	.word	0x00012fa0


	//----- nvinfo : EIATTR_COOP_GROUP_MASK_REGIDS
	.align		4
.L_552:
        /*0540*/ 	.byte	0x04, 0x29
        /*0542*/ 	.short	(.L_554 - .L_553)


	//   ....[0]....
.L_553:
        /*0544*/ 	.word	0xffffffff


	//   ....[1]....
        /*0548*/ 	.word	0xffffffff


	//   ....[2]....
        /*054c*/ 	.word	0xffffffff


	//   ....[3]....
        /*0550*/ 	.word	0xffffffff


	//   ....[4]....
        /*0554*/ 	.word	0xffffffff


	//   ....[5]....
        /*0558*/ 	.word	0xffffffff


	//   ....[6]....
        /*055c*/ 	.word	0xffffffff


	//   ....[7]....
        /*0560*/ 	.word	0xffffffff


	//   ....[8]....
        /*0564*/ 	.word	0xffffffff


	//   ....[9]....
        /*0568*/ 	.word	0xffffffff


	//   ....[10]....
        /*056c*/ 	.word	0xffffffff


	//   ....[11]....
        /*0570*/ 	.word	0xffffffff


	//   ....[12]....
        /*0574*/ 	.word	0xffffffff


	//   ....[13]....
        /*0578*/ 	.word	0xffffffff


	//   ....[14]....
        /*057c*/ 	.word	0xffffffff


	//   ....[15]....
        /*0580*/ 	.word	0xffffffff


	//   ....[16]....
        /*0584*/ 	.word	0xffffffff


	//   ....[17]....
        /*0588*/ 	.word	0xffffffff


	//   ....[18]....
        /*058c*/ 	.word	0xffffffff


	//   ....[19]....
        /*0590*/ 	.word	0xffffffff


	//   ....[20]....
        /*0594*/ 	.word	0xffffffff


	//   ....[21]....
        /*0598*/ 	.word	0xffffffff


	//   ....[22]....
        /*059c*/ 	.word	0xffffffff


	//   ....[23]....
        /*05a0*/ 	.word	0xffffffff


	//   ....[24]....
        /*05a4*/ 	.word	0xffffffff


	//   ....[25]....
        /*05a8*/ 	.word	0xffffffff


	//   ....[26]....
        /*05ac*/ 	.word	0xffffffff


	//   ....[27]....
        /*05b0*/ 	.word	0xffffffff


	//   ....[28]....
        /*05b4*/ 	.word	0xffffffff


	//   ....[29]....
        /*05b8*/ 	.word	0xffffffff


	//   ....[30]....
        /*05bc*/ 	.word	0xffffffff


	//   ....[31]....
        /*05c0*/ 	.word	0xffffffff


	//   ....[32]....
        /*05c4*/ 	.word	0xffffffff


	//   ....[33]....
        /*05c8*/ 	.word	0xffffffff


	//   ....[34]....
        /*05cc*/ 	.word	0xffffffff


	//   ....[35]....
        /*05d0*/ 	.word	0xffffffff


	//   ....[36]....
        /*05d4*/ 	.word	0xffffffff


	//   ....[37]....
        /*05d8*/ 	.word	0xffffffff


	//   ....[38]....
        /*05dc*/ 	.word	0xffffffff


	//   ....[39]....
        /*05e0*/ 	.word	0xffffffff


	//   ....[40]....
        /*05e4*/ 	.word	0xffffffff


	//   ....[41]....
        /*05e8*/ 	.word	0xffffffff


	//   ....[42]....
        /*05ec*/ 	.word	0xffffffff


	//   ....[43]....
        /*05f0*/ 	.word	0xffffffff


	//   ....[44]....
        /*05f4*/ 	.word	0xffffffff


	//   ....[45]....
        /*05f8*/ 	.word	0xffffffff


	//   ....[46]....
        /*05fc*/ 	.word	0xffffffff


	//   ....[47]....
        /*0600*/ 	.word	0xffffffff


	//   ....[48]....
        /*0604*/ 	.word	0xffffffff


	//   ....[49]....
        /*0608*/ 	.word	0xffffffff


	//   ....[50]....
        /*060c*/ 	.word	0xffffffff


	//   ....[51]....
        /*0610*/ 	.word	0xffffffff


	//   ....[52]....
        /*0614*/ 	.word	0xffffffff


	//   ....[53]....
        /*0618*/ 	.word	0xffffffff


	//   ....[54]....
        /*061c*/ 	.word	0xffffffff


	//   ....[55]....
        /*0620*/ 	.word	0xffffffff


	//   ....[56]....
        /*0624*/ 	.word	0xffffffff


	//   ....[57]....
        /*0628*/ 	.word	0xffffffff


	//   ....[58]....
        /*062c*/ 	.word	0xffffffff


	//   ....[59]....
        /*0630*/ 	.word	0xffffffff


	//   ....[60]....
        /*0634*/ 	.word	0xffffffff


	//   ....[61]....
        /*0638*/ 	.word	0xffffffff


	//   ....[62]....
        /*063c*/ 	.word	0xffffffff


	//   ....[63]....
        /*0640*/ 	.word	0xffffffff


	//   ....[64]....
        /*0644*/ 	.word	0xffffffff


	//   ....[65]....
        /*0648*/ 	.word	0xffffffff


	//   ....[66]....
        /*064c*/ 	.word	0xffffffff


	//   ....[67]....
        /*0650*/ 	.word	0xffffffff


	//   ....[68]....
        /*0654*/ 	.word	0xffffffff


	//   ....[69]....
        /*0658*/ 	.word	0xffffffff


	//   ....[70]....
        /*065c*/ 	.word	0xffffffff


	//   ....[71]....
        /*0660*/ 	.word	0xffffffff


	//   ....[72]....
        /*0664*/ 	.word	0xffffffff


	//   ....[73]....
        /*0668*/ 	.word	0xffffffff


	//   ....[74]....
        /*066c*/ 	.word	0xffffffff


	//   ....[75]....
        /*0670*/ 	.word	0xffffffff


	//   ....[76]....
        /*0674*/ 	.word	0xffffffff


	//   ....[77]....
        /*0678*/ 	.word	0xffffffff


	//   ....[78]....
        /*067c*/ 	.word	0xffffffff


	//   ....[79]....
        /*0680*/ 	.word	0xffffffff


	//   ....[80]....
        /*0684*/ 	.word	0xffffffff


	//   ....[81]....
        /*0688*/ 	.word	0xffffffff


	//   ....[82]....
        /*068c*/ 	.word	0xffffffff


	//   ....[83]....
        /*0690*/ 	.word	0xffffffff


	//   ....[84]....
        /*0694*/ 	.word	0xffffffff


	//   ....[85]....
        /*0698*/ 	.word	0xffffffff


	//   ....[86]....
        /*069c*/ 	.word	0xffffffff


	//   ....[87]....
        /*06a0*/ 	.word	0xffffffff


	//   ....[88]....
        /*06a4*/ 	.word	0x0500000f


	//   ....[89]....
        /*06a8*/ 	.word	0x0500000f


	//   ....[90]....
        /*06ac*/ 	.word	0x0500000f


	//   ....[91]....
        /*06b0*/ 	.word	0x0500000f


	//   ....[92]....
        /*06b4*/ 	.word	0x0500000f


	//   ....[93]....
        /*06b8*/ 	.word	0x0500000f


	//   ....[94]....
        /*06bc*/ 	.word	0x0500000f


	//   ....[95]....
        /*06c0*/ 	.word	0x0500000f


	//   ....[96]....
        /*06c4*/ 	.word	0x0500000f


	//   ....[97]....
        /*06c8*/ 	.word	0x0500000f


	//   ....[98]....
        /*06cc*/ 	.word	0x0500000f


	//   ....[99]....
        /*06d0*/ 	.word	0x0500000f


	//   ....[100]....
        /*06d4*/ 	.word	0x0500000f


	//   ....[101]....
        /*06d8*/ 	.word	0x0500000f


	//   ....[102]....
        /*06dc*/ 	.word	0x0500000f


	//   ....[103]....
        /*06e0*/ 	.word	0x0500000f


	//   ....[104]....
        /*06e4*/ 	.word	0x0500000f


	//   ....[105]....
        /*06e8*/ 	.word	0x0500000f


	//   ....[106]....
        /*06ec*/ 	.word	0x0500000f


	//   ....[107]....
        /*06f0*/ 	.word	0x0500000f


	//   ....[108]....
        /*06f4*/ 	.word	0x0500000f


	//   ....[109]....
        /*06f8*/ 	.word	0x0500000f


	//   ....[110]....
        /*06fc*/ 	.word	0x0500000f


	//   ....[111]....
        /*0700*/ 	.word	0x0500000f


	//   ....[112]....
        /*0704*/ 	.word	0x0500000f


	//   ....[113]....
        /*0708*/ 	.word	0x0500000f


	//   ....[114]....
        /*070c*/ 	.word	0x0500000f


	//----- nvinfo : EIATTR_COOP_GROUP_INSTR_OFFSETS
	.align		4
.L_554:
        /*0710*/ 	.byte	0x04, 0x28
        /*0712*/ 	.short	(.L_556 - .L_555)


	//   ....[0]....
.L_555:
        /*0714*/ 	.word	0x00000060


	//   ....[1]....
        /*0718*/ 	.word	0x00000140


	//   ....[2]....
        /*071c*/ 	.word	0x00000190


	//   ....[3]....
        /*0720*/ 	.word	0x00000380


	//   ....[4]....
        /*0724*/ 	.word	0x000004e0


	//   ....[5]....
        /*0728*/ 	.word	0x00000600


	//   ....[6]....
        /*072c*/ 	.word	0x00000760


	//   ....[7]....
        /*0730*/ 	.word	0x00001ad0


	//   ....[8]....
        /*0734*/ 	.word	0x00003870


	//   ....[9]....
        /*0738*/ 	.word	0x00003e60


	//   ....[10]....
        /*073c*/ 	.word	0x00003e90


	//   ....[11]....
        /*0740*/ 	.word	0x000045f0


	//   ....[12]....
        /*0744*/ 	.word	0x00004690


	//   ....[13]....
        /*0748*/ 	.word	0x00004b00


	//   ....[14]....
        /*074c*/ 	.word	0x00004b70


	//   ....[15]....
        /*0750*/ 	.word	0x00005500


	//   ....[16]....
        /*0754*/ 	.word	0x000057e0


	//   ....[17]....
        /*0758*/ 	.word	0x000057f0


	//   ....[18]....
        /*075c*/ 	.word	0x00005f40


	//   ....[19]....
        /*0760*/ 	.word	0x00005fb0


	//   ....[20]....
        /*0764*/ 	.word	0x00006410


	//   ....[21]....
        /*0768*/ 	.word	0x000064b0


	//   ....[22]....
        /*076c*/ 	.word	0x00007710


	//   ....[23]....
        /*0770*/ 	.word	0x00007e30


	//   ....[24]....
        /*0774*/ 	.word	0x00007ea0


	//   ....[25]....
        /*0778*/ 	.word	0x00008190


	//   ....[26]....
        /*077c*/ 	.word	0x00008350


	//   ....[27]....
        /*0780*/ 	.word	0x000093f0


	//   ....[28]....
        /*0784*/ 	.word	0x00009430


	//   ....[29]....
        /*0788*/ 	.word	0x00009470


	//   ....[30]....
        /*078c*/ 	.word	0x000094e0


	//   ....[31]....
        /*0790*/ 	.word	0x00009510


	//   ....[32]....
        /*0794*/ 	.word	0x0000ae70


	//   ....[33]....
        /*0798*/ 	.word	0x0000b4a0


	//   ....[34]....
        /*079c*/ 	.word	0x0000b4d0


	//   ....[35]....
        /*07a0*/ 	.word	0x0000b4f0


	//   ....[36]....
        /*07a4*/ 	.word	0x0000b510


	//   ....[37]....
        /*07a8*/ 	.word	0x0000bb90


	//   ....[38]....
        /*07ac*/ 	.word	0x0000bbb0


	//   ....[39]....
        /*07b0*/ 	.word	0x0000bde0


	//   ....[40]....
        /*07b4*/ 	.word	0x0000be00


	//   ....[41]....
        /*07b8*/ 	.word	0x0000c990


	//   ....[42]....
        /*07bc*/ 	.word	0x0000c9c0


	//   ....[43]....
        /*07c0*/ 	.word	0x0000cc00


	//   ....[44]....
        /*07c4*/ 	.word	0x0000cc20


	//   ....[45]....
        /*07c8*/ 	.word	0x0000ced0


	//   ....[46]....
        /*07cc*/ 	.word	0x0000d0a0


	//   ....[47]....
        /*07d0*/ 	.word	0x0000d0d0


	//   ....[48]....
        /*07d4*/ 	.word	0x0000d100


	//   ....[49]....
        /*07d8*/ 	.word	0x0000d130


	//   ....[50]....
        /*07dc*/ 	.word	0x0000d160


	//   ....[51]....
        /*07e0*/ 	.word	0x0000d190


	//   ....[52]....
        /*07e4*/ 	.word	0x0000d300


	//   ....[53]....
        /*07e8*/ 	.word	0x0000d330


	//   ....[54]....
        /*07ec*/ 	.word	0x0000d360


	//   ....[55]....
        /*07f0*/ 	.word	0x0000d390


	//   ....[56]....
        /*07f4*/ 	.word	0x0000d3c0


	//   ....[57]....
        /*07f8*/ 	.word	0x0000d3f0


	//   ....[58]....
        /*07fc*/ 	.word	0x0000d490


	//   ....[59]....
        /*0800*/ 	.word	0x0000d4f0


	//   ....[60]....
        /*0804*/ 	.word	0x0000d580


	//   ....[61]....
        /*0808*/ 	.word	0x0000e7d0


	//   ....[62]....
        /*080c*/ 	.word	0x0000f320


	//   ....[63]....
        /*0810*/ 	.word	0x0000f350


	//   ....[64]....
        /*0814*/ 	.word	0x0000f3f0


	//   ....[65]....
        /*0818*/ 	.word	0x0000f410


	//   ....[66]....
        /*081c*/ 	.word	0x0000f490


	//   ....[67]....
        /*0820*/ 	.word	0x0000f4b0


	//   ....[68]....
        /*0824*/ 	.word	0x0000f4c0


	//   ....[69]....
        /*0828*/ 	.word	0x0000f530


	//   ....[70]....
        /*082c*/ 	.word	0x000131a0


	//   ....[71]....
        /*0830*/ 	.word	0x000131d0


	//   ....[72]....
        /*0834*/ 	.word	0x00013210


	//   ....[73]....
        /*0838*/ 	.word	0x00013240


	//   ....[74]....
        /*083c*/ 	.word	0x00013270


	//   ....[75]....
        /*0840*/ 	.word	0x000132a0


	//   ....[76]....
        /*0844*/ 	.word	0x000132d0


	//   ....[77]....
        /*0848*/ 	.word	0x00013300


	//   ....[78]....
        /*084c*/ 	.word	0x00013480


	//   ....[79]....
        /*0850*/ 	.word	0x000134b0


	//   ....[80]....
        /*0854*/ 	.word	0x000134e0


	//   ....[81]....
        /*0858*/ 	.word	0x00013510


	//   ....[82]....
        /*085c*/ 	.word	0x00013540


	//   ....[83]....
        /*0860*/ 	.word	0x00013570


	//   ....[84]....
        /*0864*/ 	.word	0x00013630


	//   ....[85]....
        /*0868*/ 	.word	0x00013650


	//   ....[86]....
        /*086c*/ 	.word	0x000136c0


	//   ....[87]....
        /*0870*/ 	.word	0x00013d80


	//   ....[88]....
        /*0874*/ 	.word	0x000143e0


	//   ....[89]....
        /*0878*/ 	.word	0x00014560


	//   ....[90]....
        /*087c*/ 	.word	0x000145d0


	//   ....[91]....
        /*0880*/ 	.word	0x00014630


	//   ....[92]....
        /*0884*/ 	.word	0x00014720


	//   ....[93]....
        /*0888*/ 	.word	0x00014780


	//   ....[94]....
        /*088c*/ 	.word	0x00014880


	//   ....[95]....
        /*0890*/ 	.word	0x000148e0


	//   ....[96]....
        /*0894*/ 	.word	0x000149c0


	//   ....[97]....
        /*0898*/ 	.word	0x00014cf0


	//   ....[98]....
        /*089c*/ 	.word	0x00014d90


	//   ....[99]....
        /*08a0*/ 	.word	0x00014eb0


	//   ....[100]....
        /*08a4*/ 	.word	0x00014f20


	//   ....[101]....
        /*08a8*/ 	.word	0x00014f90


	//   ....[102]....
        /*08ac*/ 	.word	0x00015000


	//   ....[103]....
        /*08b0*/ 	.word	0x00015070


	//   ....[104]....
        /*08b4*/ 	.word	0x000150f0


	//   ....[105]....
        /*08b8*/ 	.word	0x00015180


	//   ....[106]....
        /*08bc*/ 	.word	0x00015210


	//   ....[107]....
        /*08c0*/ 	.word	0x00015280


	//   ....[108]....
        /*08c4*/ 	.word	0x000152f0


	//   ....[109]....
        /*08c8*/ 	.word	0x00015360


	//   ....[110]....
        /*08cc*/ 	.word	0x000153e0


	//   ....[111]....
        /*08d0*/ 	.word	0x00015450


	//   ....[112]....
        /*08d4*/ 	.word	0x000154f0


	//   ....[113]....
        /*08d8*/ 	.word	0x00015580


	//   ....[114]....
        /*08dc*/ 	.word	0x000156b0


	//----- nvinfo : EIATTR_REG_RECONFIG
	.align		4
.L_556:
        /*08e0*/ 	.byte	0x01, 0x54
	.zero		2


	//----- nvinfo : EIATTR_SYSCALL_OFFSETS
	.align		4
        /*08e4*/ 	.byte	0x04, 0x46
        /*08e6*/ 	.short	(.L_558 - .L_557)


	//   ....[0]....
.L_557:
        /*08e8*/ 	.word	0x00003a40


	//   ....[1]....
        /*08ec*/ 	.word	0x0000e3d0


	//   ....[2]....
        /*08f0*/ 	.word	0x0000e530


	//   ....[3]....
        /*08f4*/ 	.word	0x0000e630


	//   ....[4]....
        /*08f8*/ 	.word	0x0000ef60


	//----- nvinfo : EIATTR_MBARRIER_INSTR_OFFSETS
	.align		4
.L_558:
        /*08fc*/ 	.byte	0x04, 0x39
        /*08fe*/ 	.short	(.L_560 - .L_559)


	//   ....[0]....
.L_559:
        /*0900*/ 	.word	0x00000270
        /*0904*/ 	.word	0x000000ff
        /*0908*/ 	.word	0x00028c00
        /*090c*/ 	.short	0x0100
        /*090e*/ 	.byte	0x08
	.zero		1


	//   ....[1]....
        /*0910*/ 	.word	0x00000280
        /*0914*/ 	.word	0x000000ff
        /*0918*/ 	.word	0x00028c20
        /*091c*/ 	.short	0x0100
        /*091e*/ 	.byte	0x08
	.zero		1


	//   ....[2]....
        /*0920*/ 	.word	0x00000330
        /*0924*/ 	.word	0x000000ff
        /*0928*/ 	.word	0x00028c30
        /*092c*/ 	.short	0x0100
        /*092e*/ 	.byte	0x06
	.zero		1


	//   ....[3]....
        /*0930*/ 	.word	0x00000340
        /*0934*/ 	.word	0x000000ff
        /*0938*/ 	.word	0x00028c40
        /*093c*/ 	.short	0x0100
        /*093e*/ 	.byte	0x06
	.zero		1


	//   ....[4]....
        /*0940*/ 	.word	0x00000350
        /*0944*/ 	.word	0x000000ff
        /*0948*/ 	.word	0x00028c38
        /*094c*/ 	.short	0x0100
        /*094e*/ 	.byte	0x06
	.zero		1


	//   ....[5]....
        /*0950*/ 	.word	0x00000360
        /*0954*/ 	.word	0x000000ff
        /*0958*/ 	.word	0x00028c48
        /*095c*/ 	.short	0x0100
        /*095e*/ 	.byte	0x06
	.zero		1


	//   ....[6]....
        /*0960*/ 	.word	0x00000490
        /*0964*/ 	.word	0x000000ff
        /*0968*/ 	.word	0x00028c50
        /*096c*/ 	.short	0x0100
        /*096e*/ 	.byte	0x08
	.zero		1


	//   ....[7]....
        /*0970*/ 	.word	0x000004a0
        /*0974*/ 	.word	0x000000ff
        /*0978*/ 	.word	0x00028c60
        /*097c*/ 	.short	0x0100
        /*097e*/ 	.byte	0x08
	.zero		1


	//   ....[8]....
        /*0980*/ 	.word	0x000004b0
        /*0984*/ 	.word	0x000000ff
        /*0988*/ 	.word	0x00028c58
        /*098c*/ 	.short	0x0100
        /*098e*/ 	.byte	0x08
	.zero		1


	//   ....[9]....
        /*0990*/ 	.word	0x000004c0
        /*0994*/ 	.word	0x000000ff
        /*0998*/ 	.word	0x00028c68
        /*099c*/ 	.short	0x0100
        /*099e*/ 	.byte	0x08
	.zero		1


	//   ....[10]....
        /*09a0*/ 	.word	0x000005b0
        /*09a4*/ 	.word	0x000000ff
        /*09a8*/ 	.word	0x00028c70
        /*09ac*/ 	.short	0x0100
        /*09ae*/ 	.byte	0x06
	.zero		1


	//   ....[11]....
        /*09b0*/ 	.word	0x000005c0
        /*09b4*/ 	.word	0x000000ff
        /*09b8*/ 	.word	0x00028c80
        /*09bc*/ 	.short	0x0100
        /*09be*/ 	.byte	0x06
	.zero		1


	//   ....[12]....
        /*09c0*/ 	.word	0x000005d0
        /*09c4*/ 	.word	0x000000ff
        /*09c8*/ 	.word	0x00028c78
        /*09cc*/ 	.short	0x0100
        /*09ce*/ 	.byte	0x06
	.zero		1


	//   ....[13]....
        /*09d0*/ 	.word	0x000005e0
        /*09d4*/ 	.word	0x000000ff
        /*09d8*/ 	.word	0x00028c88
        /*09dc*/ 	.short	0x0100
        /*09de*/ 	.byte	0x06
	.zero		1


	//   ....[14]....
        /*09e0*/ 	.word	0x00000710
        /*09e4*/ 	.word	0x000000ff
        /*09e8*/ 	.word	0x00028c90
        /*09ec*/ 	.short	0x0100
        /*09ee*/ 	.byte	0x08
	.zero		1


	//   ....[15]....
        /*09f0*/ 	.word	0x00000720
        /*09f4*/ 	.word	0x000000ff
        /*09f8*/ 	.word	0x00028ca0
        /*09fc*/ 	.short	0x0100
        /*09fe*/ 	.byte	0x08
	.zero		1


	//   ....[16]....
        /*0a00*/ 	.word	0x00000730
        /*0a04*/ 	.word	0x000000ff
        /*0a08*/ 	.word	0x00028c98
        /*0a0c*/ 	.short	0x0100
        /*0a0e*/ 	.byte	0x08
	.zero		1


	//   ....[17]....
        /*0a10*/ 	.word	0x00000740
        /*0a14*/ 	.word	0x000000ff
        /*0a18*/ 	.word	0x00028ca8
        /*0a1c*/ 	.short	0x0100
        /*0a1e*/ 	.byte	0x08
	.zero		1


	//   ....[18]....
        /*0a20*/ 	.word	0x00000870
        /*0a24*/ 	.word	0x000000ff
        /*0a28*/ 	.word	0x00028cb0
        /*0a2c*/ 	.short	0x0100
        /*0a2e*/ 	.byte	0x08
	.zero		1


	//   ....[19]....
        /*0a30*/ 	.word	0x00000880
        /*0a34*/ 	.word	0x000000ff
        /*0a38*/ 	.word	0x00028cc0
        /*0a3c*/ 	.short	0x0100
        /*0a3e*/ 	.byte	0x08
	.zero		1


	//   ....[20]....
        /*0a40*/ 	.word	0x00000890
        /*0a44*/ 	.word	0x000000ff
        /*0a48*/ 	.word	0x00028cb8
        /*0a4c*/ 	.short	0x0100
        /*0a4e*/ 	.byte	0x08
	.zero		1


	//   ....[21]....
        /*0a50*/ 	.word	0x000008a0
        /*0a54*/ 	.word	0x000000ff
        /*0a58*/ 	.word	0x00028cc8
        /*0a5c*/ 	.short	0x0100
        /*0a5e*/ 	.byte	0x08
	.zero		1


	//   ....[22]....
        /*0a60*/ 	.word	0x00001be0
        /*0a64*/ 	.word	0x000000ff
        /*0a68*/ 	.word	0x00028c50
        /*0a6c*/ 	.short	0x010a
        /*0a6e*/ 	.byte	0x15
	.zero		1


	//   ....[23]....
        /*0a70*/ 	.word	0x00001ea0
        /*0a74*/ 	.word	0x00000000
        /*0a78*/ 	.word	0x00000000
        /*0a7c*/ 	.short	0x0101
        /*0a7e*/ 	.byte	0x3f
	.zero		1


	//   ....[24]....
        /*0a80*/ 	.word	0x000027f0
        /*0a84*/ 	.word	0x000000ff
        /*0a88*/ 	.word	0x00028c50
        /*0a8c*/ 	.short	0x010a
        /*0a8e*/ 	.byte	0x15
	.zero		1


	//   ....[25]....
        /*0a90*/ 	.word	0x00002830
        /*0a94*/ 	.word	0x000000ff
        /*0a98*/ 	.word	0x00028c50
        /*0a9c*/ 	.short	0x010a
        /*0a9e*/ 	.byte	0x15
	.zero		1


	//   ....[26]....
        /*0aa0*/ 	.word	0x00002a00
        /*0aa4*/ 	.word	0x00000000
        /*0aa8*/ 	.word	0x00000000
        /*0aac*/ 	.short	0x0101
        /*0aae*/ 	.byte	0x3f
	.zero		1


	//   ....[27]....
        /*0ab0*/ 	.word	0x00003ac0
        /*0ab4*/ 	.word	0x000000ff
        /*0ab8*/ 	.word	0x00028c00
        /*0abc*/ 	.short	0x010a
        /*0abe*/ 	.byte	0x2e
	.zero		1


	//   ....[28]....
        /*0ac0*/ 	.word	0x00003b40
        /*0ac4*/ 	.word	0x00000007
        /*0ac8*/ 	.word	0x00028c30
        /*0acc*/ 	.short	0x010a
        /*0ace*/ 	.byte	0x3f
	.zero		1


	//   ....[29]....
        /*0ad0*/ 	.word	0x00003b80
        /*0ad4*/ 	.word	0x00000007
        /*0ad8*/ 	.word	0x00028c30
        /*0adc*/ 	.short	0x010a
        /*0ade*/ 	.byte	0x3f
	.zero		1


	//   ....[30]....
        /*0ae0*/ 	.word	0x00004d80
        /*0ae4*/ 	.word	0x00000003
        /*0ae8*/ 	.word	0x00000000
        /*0aec*/ 	.short	0x0101
        /*0aee*/ 	.byte	0x3f
	.zero		1


	//   ....[31]....
        /*0af0*/ 	.word	0x000051c0
        /*0af4*/ 	.word	0x00000007
        /*0af8*/ 	.word	0x00028c50
        /*0afc*/ 	.short	0x010a
        /*0afe*/ 	.byte	0x3f
	.zero		1


	//   ....[32]....
        /*0b00*/ 	.word	0x00005200
        /*0b04*/ 	.word	0x00000007
        /*0b08*/ 	.word	0x00028c50
        /*0b0c*/ 	.short	0x010a
        /*0b0e*/ 	.byte	0x3f
	.zero		1


	//   ....[33]....
        /*0b10*/ 	.word	0x00005520
        /*0b14*/ 	.word	0x00000007
        /*0b18*/ 	.word	0x00000000
        /*0b1c*/ 	.short	0x0101
        /*0b1e*/ 	.byte	0x3f
	.zero		1


	//   ....[34]....
        /*0b20*/ 	.word	0x00005630
        /*0b24*/ 	.word	0x000000ff
        /*0b28*/ 	.word	0x00028c30
        /*0b2c*/ 	.short	0x010a
        /*0b2e*/ 	.byte	0x19
	.zero		1


	//   ....[35]....
        /*0b30*/ 	.word	0x00005670
        /*0b34*/ 	.word	0x000000ff
        /*0b38*/ 	.word	0x00028c30
        /*0b3c*/ 	.short	0x010a
        /*0b3e*/ 	.byte	0x19
	.zero		1


	//   ....[36]....
        /*0b40*/ 	.word	0x00006770
        /*0b44*/ 	.word	0x0000009f
        /*0b48*/ 	.word	0x00000000
        /*0b4c*/ 	.short	0x0101
        /*0b4e*/ 	.byte	0x3f
	.zero		1


	//   ....[37]....
        /*0b50*/ 	.word	0x00007450
        /*0b54*/ 	.word	0x000000ff
        /*0b58*/ 	.word	0x00028c50
        /*0b5c*/ 	.short	0x010a
        /*0b5e*/ 	.byte	0x19
	.zero		1


	//   ....[38]....
        /*0b60*/ 	.word	0x00007490
        /*0b64*/ 	.word	0x000000ff
        /*0b68*/ 	.word	0x00028c50
        /*0b6c*/ 	.short	0x010a
        /*0b6e*/ 	.byte	0x19
	.zero		1


	//   ....[39]....
        /*0b70*/ 	.word	0x00007730
        /*0b74*/ 	.word	0x000000b2
        /*0b78*/ 	.word	0x00000000
        /*0b7c*/ 	.short	0x0101
        /*0b7e*/ 	.byte	0x3f
	.zero		1


	//   ....[40]....
        /*0b80*/ 	.word	0x00007860
        /*0b84*/ 	.word	0x000000ff
        /*0b88*/ 	.word	0x00028c30
        /*0b8c*/ 	.short	0x010a
        /*0b8e*/ 	.byte	0x18
	.zero		1


	//   ....[41]....
        /*0b90*/ 	.word	0x000078a0
        /*0b94*/ 	.word	0x000000ff
        /*0b98*/ 	.word	0x00028c30
        /*0b9c*/ 	.short	0x010a
        /*0b9e*/ 	.byte	0x18
	.zero		1


	//   ....[42]....
        /*0ba0*/ 	.word	0x000086f0
        /*0ba4*/ 	.word	0x00000098
        /*0ba8*/ 	.word	0x00000000
        /*0bac*/ 	.short	0x0101
        /*0bae*/ 	.byte	0x3f
	.zero		1


	//   ....[43]....
        /*0bb0*/ 	.word	0x00009140
        /*0bb4*/ 	.word	0x000000ff
        /*0bb8*/ 	.word	0x00028c50
        /*0bbc*/ 	.short	0x010a
        /*0bbe*/ 	.byte	0x18
	.zero		1


	//   ....[44]....
        /*0bc0*/ 	.word	0x00009180
        /*0bc4*/ 	.word	0x000000ff
        /*0bc8*/ 	.word	0x00028c50
        /*0bcc*/ 	.short	0x010a
        /*0bce*/ 	.byte	0x18
	.zero		1


	//   ....[45]....
        /*0bd0*/ 	.word	0x00009410
        /*0bd4*/ 	.word	0x000000aa
        /*0bd8*/ 	.word	0x00000000
        /*0bdc*/ 	.short	0x0101
        /*0bde*/ 	.byte	0x3f
	.zero		1


	//   ....[46]....
        /*0be0*/ 	.word	0x0000bba0
        /*0be4*/ 	.word	0x000000ff
        /*0be8*/ 	.word	0x00000000
        /*0bec*/ 	.short	0x0101
        /*0bee*/ 	.byte	0x04
	.zero		1


	//   ....[47]....
        /*0bf0*/ 	.word	0x0000ea60
        /*0bf4*/ 	.word	0x00000000
        /*0bf8*/ 	.word	0x00028c40
        /*0bfc*/ 	.short	0x010a
        /*0bfe*/ 	.byte	0x3f
	.zero		1


	//   ....[48]....
        /*0c00*/ 	.word	0x0000f5e0
        /*0c04*/ 	.word	0x00000008
        /*0c08*/ 	.word	0x00028c00
        /*0c0c*/ 	.short	0x0107
        /*0c0e*/ 	.byte	0x3f
	.zero		1


	//   ....[49]....
        /*0c10*/ 	.word	0x0000f6e0
        /*0c14*/ 	.word	0x00000002
        /*0c18*/ 	.word	0x00028c00
        /*0c1c*/ 	.short	0x0101
        /*0c1e*/ 	.byte	0x3f
	.zero		1


	//   ....[50]....
        /*0c20*/ 	.word	0x0000f700
        /*0c24*/ 	.word	0x00000002
        /*0c28*/ 	.word	0x00028c20
        /*0c2c*/ 	.short	0x010a
        /*0c2e*/ 	.byte	0x3f
	.zero		1


	//   ....[51]....
        /*0c30*/ 	.word	0x0000f810
        /*0c34*/ 	.word	0x00000000
        /*0c38*/ 	.word	0x00028c60
        /*0c3c*/ 	.short	0x010a
        /*0c3e*/ 	.byte	0x3f
	.zero		1


	//   ....[52]....
        /*0c40*/ 	.word	0x000104f0
        /*0c44*/ 	.word	0x00000003
        /*0c48*/ 	.word	0x00028c40
        /*0c4c*/ 	.short	0x010a
        /*0c4e*/ 	.byte	0x3f
	.zero		1


	//   ....[53]....
        /*0c50*/ 	.word	0x00010750
        /*0c54*/ 	.word	0x00000003
        /*0c58*/ 	.word	0x00028c60
        /*0c5c*/ 	.short	0x010a
        /*0c5e*/ 	.byte	0x3f
	.zero		1


	//   ....[54]....
        /*0c60*/ 	.word	0x000113d0
        /*0c64*/ 	.word	0x00000004
        /*0c68*/ 	.word	0x00028c40
        /*0c6c*/ 	.short	0x010a
        /*0c6e*/ 	.byte	0x3f
	.zero		1


	//   ....[55]....
        /*0c70*/ 	.word	0x00011620
        /*0c74*/ 	.word	0x00000004
        /*0c78*/ 	.word	0x00028c60
        /*0c7c*/ 	.short	0x010a
        /*0c7e*/ 	.byte	0x3f
	.zero		1


	//   ....[56]....
        /*0c80*/ 	.word	0x00012230
        /*0c84*/ 	.word	0x00000004
        /*0c88*/ 	.word	0x00028c40
        /*0c8c*/ 	.short	0x010a
        /*0c8e*/ 	.byte	0x3f
	.zero		1


	//   ....[57]....
        /*0c90*/ 	.word	0x00012490
        /*0c94*/ 	.word	0x00000004
        /*0c98*/ 	.word	0x00028c60
        /*0c9c*/ 	.short	0x010a
        /*0c9e*/ 	.byte	0x3f
	.zero		1


	//   ....[58]....
        /*0ca0*/ 	.word	0x00013d00
        /*0ca4*/ 	.word	0x00000000
        /*0ca8*/ 	.word	0x00028c20
        /*0cac*/ 	.short	0x010a
        /*0cae*/ 	.byte	0x3f
	.zero		1


	//   ....[59]....
        /*0cb0*/ 	.word	0x00013ec0
        /*0cb4*/ 	.word	0x00000006
        /*0cb8*/ 	.word	0x00000000
        /*0cbc*/ 	.short	0x010a
        /*0cbe*/ 	.byte	0x3f
	.zero		1


	//   ....[60]....
        /*0cc0*/ 	.word	0x00013f30
        /*0cc4*/ 	.word	0x00000007
        /*0cc8*/ 	.word	0x00000000
        /*0ccc*/ 	.short	0x010a
        /*0cce*/ 	.byte	0x3f
	.zero		1


	//   ....[61]....
        /*0cd0*/ 	.word	0x00013fa0
        /*0cd4*/ 	.word	0x00000004
        /*0cd8*/ 	.word	0x00000000
        /*0cdc*/ 	.short	0x010a
        /*0cde*/ 	.byte	0x3f
	.zero		1


	//   ....[62]....
        /*0ce0*/ 	.word	0x00013fd0
        /*0ce4*/ 	.word	0x00000003
        /*0ce8*/ 	.word	0x00000000
        /*0cec*/ 	.short	0x010a
        /*0cee*/ 	.byte	0x3f
	.zero		1


	//   ....[63]....
        /*0cf0*/ 	.word	0x00014040
        /*0cf4*/ 	.word	0x00000003
        /*0cf8*/ 	.word	0x00028c50
        /*0cfc*/ 	.short	0x010a
        /*0cfe*/ 	.byte	0x3f
	.zero		1


	//   ....[64]....
        /*0d00*/ 	.word	0x000140a0
        /*0d04*/ 	.word	0x00000003
        /*0d08*/ 	.word	0x00028c50
        /*0d0c*/ 	.short	0x010a
        /*0d0e*/ 	.byte	0x3f
	.zero		1


	//   ....[65]....
        /*0d10*/ 	.word	0x00014100
        /*0d14*/ 	.word	0x00000003
        /*0d18*/ 	.word	0x00028c00
        /*0d1c*/ 	.short	0x010a
        /*0d1e*/ 	.byte	0x3f
	.zero		1


	//   ....[66]....
        /*0d20*/ 	.word	0x00014150
        /*0d24*/ 	.word	0x00000007
        /*0d28*/ 	.word	0x00028c30
        /*0d2c*/ 	.short	0x010a
        /*0d2e*/ 	.byte	0x3f
	.zero		1


	//   ....[67]....
        /*0d30*/ 	.word	0x000141a0
        /*0d34*/ 	.word	0x00000007
        /*0d38*/ 	.word	0x00028c50
        /*0d3c*/ 	.short	0x010a
        /*0d3e*/ 	.byte	0x3f
	.zero		1


	//   ....[68]....
        /*0d40*/ 	.word	0x00014200
        /*0d44*/ 	.word	0x00000006
        /*0d48*/ 	.word	0x00028c30
        /*0d4c*/ 	.short	0x010a
        /*0d4e*/ 	.byte	0x3f
	.zero		1


	//   ....[69]....
        /*0d50*/ 	.word	0x00014250
        /*0d54*/ 	.word	0x000000b2
        /*0d58*/ 	.word	0x00028c50
        /*0d5c*/ 	.short	0x010a
        /*0d5e*/ 	.byte	0x3f
	.zero		1


	//   ....[70]....
        /*0d60*/ 	.word	0x000142b0
        /*0d64*/ 	.word	0x00000006
        /*0d68*/ 	.word	0x00028c30
        /*0d6c*/ 	.short	0x010a
        /*0d6e*/ 	.byte	0x3f
	.zero		1


	//   ....[71]....
        /*0d70*/ 	.word	0x00014300
        /*0d74*/ 	.word	0x000000aa
        /*0d78*/ 	.word	0x00028c50
        /*0d7c*/ 	.short	0x010a
        /*0d7e*/ 	.byte	0x3f
	.zero		1


	//   ....[72]....
        /*0d80*/ 	.word	0x000144a0
        /*0d84*/ 	.word	0x00000000
        /*0d88*/ 	.word	0x00028c40
        /*0d8c*/ 	.short	0x010a
        /*0d8e*/ 	.byte	0x3f
	.zero		1


	//   ....[73]....
        /*0d90*/ 	.word	0x00014a10
        /*0d94*/ 	.word	0x00000002
        /*0d98*/ 	.word	0x00028c20
        /*0d9c*/ 	.short	0x010a
        /*0d9e*/ 	.byte	0x3f
	.zero		1


	//   ....[74]....
        /*0da0*/ 	.word	0x00014a60
        /*0da4*/ 	.word	0x00000000
        /*0da8*/ 	.word	0x00028c60
        /*0dac*/ 	.short	0x010a
        /*0dae*/ 	.byte	0x3f
	.zero		1


	//   ....[75]....
        /*0db0*/ 	.word	0x00014ab0
        /*0db4*/ 	.word	0x00000003
        /*0db8*/ 	.word	0x00028c40
        /*0dbc*/ 	.short	0x010a
        /*0dbe*/ 	.byte	0x3f
	.zero		1


	//   ....[76]....
        /*0dc0*/ 	.word	0x00014b00
        /*0dc4*/ 	.word	0x00000003
        /*0dc8*/ 	.word	0x00028c60
        /*0dcc*/ 	.short	0x010a
        /*0dce*/ 	.byte	0x3f
	.zero		1


	//   ....[77]....
        /*0dd0*/ 	.word	0x00014b50
        /*0dd4*/ 	.word	0x00000004
        /*0dd8*/ 	.word	0x00028c40
        /*0ddc*/ 	.short	0x010a
        /*0dde*/ 	.byte	0x3f
	.zero		1


	//   ....[78]....
        /*0de0*/ 	.word	0x00014ba0
        /*0de4*/ 	.word	0x00000004
        /*0de8*/ 	.word	0x00028c60
        /*0dec*/ 	.short	0x010a
        /*0dee*/ 	.byte	0x3f
	.zero		1


	//   ....[79]....
        /*0df0*/ 	.word	0x00014bf0
        /*0df4*/ 	.word	0x00000004
        /*0df8*/ 	.word	0x00028c40
        /*0dfc*/ 	.short	0x010a
        /*0dfe*/ 	.byte	0x3f
	.zero		1


	//   ....[80]....
        /*0e00*/ 	.word	0x00014c40
        /*0e04*/ 	.word	0x00000004
        /*0e08*/ 	.word	0x00028c60
        /*0e0c*/ 	.short	0x010a
        /*0e0e*/ 	.byte	0x3f
	.zero		1


	//   ....[81]....
        /*0e10*/ 	.word	0x000155d0
        /*0e14*/ 	.word	0x00000000
        /*0e18*/ 	.word	0x00028c20
        /*0e1c*/ 	.short	0x010a
        /*0e1e*/ 	.byte	0x3f
	.zero		1


	//   ....[82]....
        /*0e20*/ 	.word	0x00015770
        /*0e24*/ 	.word	0x00000006
        /*0e28*/ 	.word	0x00000000
        /*0e2c*/ 	.short	0x010a
        /*0e2e*/ 	.byte	0x3f
	.zero		1


	//   ....[83]....
        /*0e30*/ 	.word	0x000157c0
        /*0e34*/ 	.word	0x00000007
        /*0e38*/ 	.word	0x00000000
        /*0e3c*/ 	.short	0x010a
        /*0e3e*/ 	.byte	0x3f
	.zero		1


	//   ....[84]....
        /*0e40*/ 	.word	0x00015810
        /*0e44*/ 	.word	0x00000004
        /*0e48*/ 	.word	0x00000000
        /*0e4c*/ 	.short	0x010a
        /*0e4e*/ 	.byte	0x3f
	.zero		1


	//----- nvinfo : EIATTR_NUM_MBARRIERS
	.align		4
.L_560:
        /*0e50*/ 	.byte	0x03, 0x38
        /*0e52*/ 	.short	0x0016


	//----- nvinfo : EIATTR_EXIT_INSTR_OFFSETS
	.align		4
        /*0e54*/ 	.byte	0x04, 0x1c
        /*0e56*/ 	.short	(.L_562 - .L_561)


	//   ....[0]....
.L_561:
        /*0e58*/ 	.word	0x00000a50


	//   ....[1]....
        /*0e5c*/ 	.word	0x0000ce80


	//   ....[2]....
        /*0e60*/ 	.word	0x00014020


	//----- nvinfo : EIATTR_MAX_THREADS
	.align		4
.L_562:
        /*0e64*/ 	.byte	0x04, 0x05
        /*0e66*/ 	.short	(.L_564 - .L_563)
.L_563:
        /*0e68*/ 	.word	0x00000180
        /*0e6c*/ 	.word	0x00000001
        /*0e70*/ 	.word	0x00000001


	//----- nvinfo : EIATTR_CRS_STACK_SIZE
	.align		4
.L_564:
        /*0e74*/ 	.byte	0x04, 0x1e
        /*0e76*/ 	.short	(.L_566 - .L_565)
.L_565:
        /*0e78*/ 	.word	0x00000000


	//----- nvinfo : EIATTR_CBANK_PARAM_SIZE
	.align		4
.L_566:
        /*0e7c*/ 	.byte	0x03, 0x19
        /*0e7e*/ 	.short	0x0af0


	//----- nvinfo : EIATTR_PARAM_CBANK
	.align		4
        /*0e80*/ 	.byte	0x04, 0x0a
        /*0e82*/ 	.short	(.L_568 - .L_567)
	.align		4
.L_567:
        /*0e84*/ 	.word	index@(.nv.constant0._ZN7cutlass13device_kernelIN5flash11enable_sm90INS1_16FlashAttnFwdSm90INS1_25CollectiveMainloopFwdSm90ILi2EN4cute5tupleIJNS5_1CILi1EEES8_S8_EEENS6_IJNS7_ILi64EEESA_SA_EEELi512ENS_10bfloat16_tEfNS_4arch4Sm90ELb1ELb0ELb1ELb1ELb0ELb0ELb0ELb0ELb0ELb1ELb0ELb0EEENS1_21CollectiveEpilogueFwdINS6_IJSA_NS7_ILi512EEESA_EEES9_SC_SE_Li256ELb1ELb1ELb0ELb0EEENS1_36VarlenDynamicPersistentTileSchedulerILi64ELi64ELi256ELi128ELb0ELb1ELb1ELb1ELb1ELb1EEEEEEEEEvNT_6ParamsE)
        /*0e88*/ 	.short	0x0210
        /*0e8a*/ 	.short	0x0af0


	//----- nvinfo : EIATTR_SW_WAR
	.align		4
.L_568:
        /*0e8c*/ 	.byte	0x04, 0x36
        /*0e8e*/ 	.short	(.L_570 - .L_569)
.L_569:
        /*0e90*/ 	.word	0x00000008
.L_570:


//--------------------- .nv.info._ZN7cutlass13device_kernelIN5flash11enable_sm90INS1_16FlashAttnFwdSm90INS1_25CollectiveMainloopFwdSm90ILi2EN4cute5tupleIJNS5_1CILi1EEES8_S8_EEENS6_IJNS7_ILi64EEESA_SA_EEELi512ENS_10bfloat16_tEfNS_4arch4Sm90ELb1ELb0ELb1ELb1ELb0ELb1ELb0ELb0ELb0ELb1ELb0ELb0EEENS1_21CollectiveEpilogueFwdINS6_IJSA_NS7_ILi512EEESA_EEES9_SC_SE_Li256ELb1ELb1ELb0ELb0EEENS1_36VarlenDynamicPersistentTileSchedulerILi64ELi64ELi256ELi128ELb0ELb1ELb1ELb1ELb1ELb1EEEEEEEEEvNT_6ParamsE --------------------------
	.section	.nv.info._ZN7cutlass13device_kernelIN5flash11enable_sm90INS1_16FlashAttnFwdSm90INS1_25CollectiveMainloopFwdSm90ILi2EN4cute5tupleIJNS5_1CILi1EEES8_S8_EEENS6_IJNS7_ILi64EEESA_SA_EEELi512ENS_10bfloat16_tEfNS_4arch4Sm90ELb1ELb0ELb1ELb1ELb0ELb1ELb0ELb0ELb0ELb1ELb0ELb0EEENS1_21CollectiveEpilogueFwdINS6_IJSA_NS7_ILi512EEESA_EEES9_SC_SE_Li256ELb1ELb1ELb0ELb0EEENS1_36VarlenDynamicPersistentTileSchedulerILi64ELi64ELi256ELi128ELb0ELb1ELb1ELb1ELb1ELb1EEEEEEEEEvNT_6ParamsE,"",@"SHT_CUDA_INFO"
	.sectionflags	@""
	.align	4


	//----- nvinfo : EIATTR_CUDA_API_VERSION
	.align		4
        /*0000*/ 	.byte	0x04, 0x37
        /*0002*/ 	.short	(.L_572 - .L_571)
.L_571:
        /*0004*/ 	.word	0x00000082


	//----- nvinfo : EIATTR_KPARAM_INFO
	.align		4
.L_572:
        /*0008*/ 	.byte	0x04, 0x17
        /*000a*/ 	.short	(.L_574 - .L_573)
.L_573:
        /*000c*/ 	.word	0x00000000
        /*0010*/ 	.short	0x0000
        /*0012*/ 	.short	0x0070
        /*0014*/ 	.byte	0x00, 0xf0, 0x01, 0x2a


	//----- nvinfo : EIATTR_SPARSE_MMA_MASK
	.align		4
.L_574:
        /*0018*/ 	.byte	0x03, 0x50
        /*001a*/ 	.short	0x0000


	//----- nvinfo : EIATTR_MAXREG_COUNT
	.align		4
        /*001c*/ 	.byte	0x03, 0x1b
        /*001e*/ 	.short	0x00a8


	//----- nvinfo : EIATTR_NUM_BARRIERS
	.align		4
        /*0020*/ 	.byte	0x02, 0x4c
        /*0022*/ 	.byte	0x10
	.zero		1


	//----- nvinfo : EIATTR_EXTERNS
	.align		4
        /*0024*/ 	.byte	0x04, 0x0f
        /*0026*/ 	.short	(.L_576 - .L_575)


	//   ....[0]....
	.align		4
.L_575:
        /*0028*/ 	.word	index@(__assertfail)


	//----- nvinfo : EIATTR_ANNOTATIONS
	.align		4
.L_576:
        /*002c*/ 	.byte	0x04, 0x55
        /*002e*/ 	.short	(.L_578 - .L_577)


	//   ....[0]....
.L_577:
        /* <DEDUP_REMOVED lines=100> */


	//----- nvinfo : EIATTR_MERCURY_ISA_VERSION
	.align		4
.L_578:
        /*0658*/ 	.byte	0x03, 0x5f
        /*065a*/ 	.short	0x0101


	//----- nvinfo : EIATTR_UNUSED_LOAD_BYTE_OFFSET
	.align		4
        /*065c*/ 	.byte	0x04, 0x44
        /*065e*/ 	.short	(.L_580 - .L_579)


	//   ....[0]....
.L_579:
        /*0660*/ 	.word	0x00000a90
        /*0664*/ 	.word	0x0000fff0


	//   ....[1]....
        /*0668*/ 	.word	0x00010260
        /*066c*/ 	.word	0x0000fff0


	//----- nvinfo : EIATTR_INT_WARP_WIDE_INSTR_OFFSETS
	.align		4
.L_580:
        /*0670*/ 	.byte	0x04, 0x31
        /*0672*/ 	.short	(.L_582 - .L_581)


	//   ....[0]....
.L_581:
        /*0674*/ 	.word	0x00000190


	//   ....[1]....
        /*0678*/ 	.word	0x000001d0


	//   ....[2]....
        /*067c*/ 	.word	0x000002a0


	//   ....[3]....
        /*0680*/ 	.word	0x00016180


	//   ....[4]....
        /*0684*/ 	.word	0x00016210


	//   ....[5]....
        /*0688*/ 	.word	0x0001aef0


	//   ....[6]....
        /*068c*/ 	.word	0x0001af80


	//----- nvinfo : EIATTR_COOP_GROUP_MASK_REGIDS
	.align		4
.L_582:
        /*0690*/ 	.byte	0x04, 0x29
        /*0692*/ 	.short	(.L_584 - .L_583)


	//   ....[0]....
.L_583:
        /*0694*/ 	.word	0xffffffff


	//   ....[1]....
        /*0698*/ 	.word	0xffffffff


	//   ....[2]....
        /*069c*/ 	.word	0xffffffff


	//   ....[3]....
        /*06a0*/ 	.word	0xffffffff


	//   ....[4]....
        /*06a4*/ 	.word	0xffffffff


	//   ....[5]....
        /*06a8*/ 	.word	0xffffffff


	//   ....[6]....
        /*06ac*/ 	.word	0xffffffff


	//   ....[7]....
        /*06b0*/ 	.word	0xffffffff


	//   ....[8]....
        /*06b4*/ 	.word	0xffffffff


	//   ....[9]....
        /*06b8*/ 	.word	0xffffffff


	//   ....[10]....
        /*06bc*/ 	.word	0xffffffff


	//   ....[11]....
        /*06c0*/ 	.word	0xffffffff


	//   ....[12]....
        /*06c4*/ 	.word	0xffffffff


	//   ....[13]....
        /*06c8*/ 	.word	0xffffffff


	//   ....[14]....
        /*06cc*/ 	.word	0xffffffff


	//   ....[15]....
        /*06d0*/ 	.word	0xffffffff


	//   ....[16]....
        /*06d4*/ 	.word	0xffffffff


	//   ....[17]....
        /*06d8*/ 	.word	0xffffffff


	//   ....[18]....
        /*06dc*/ 	.word	0xffffffff


	//   ....[19]....
        /*06e0*/ 	.word	0xffffffff


	//   ....[20]....
        /*06e4*/ 	.word	0xffffffff


	//   ....[21]....
        /*06e8*/ 	.word	0xffffffff


	//   ....[22]....
        /*06ec*/ 	.word	0xffffffff


	//   ....[23]....
        /*06f0*/ 	.word	0xffffffff


	//   ....[24]....
        /*06f4*/ 	.word	0xffffffff


	//   ....[25]....
        /*06f8*/ 	.word	0xffffffff


	//   ....[26]....
        /*06fc*/ 	.word	0xffffffff


	//   ....[27]....
        /*0700*/ 	.word	0xffffffff


	//   ....[28]....
        /*0704*/ 	.word	0xffffffff


	//   ....[29]....
        /*0708*/ 	.word	0xffffffff


	//   ....[30]....
        /*070c*/ 	.word	0xffffffff


	//   ....[31]....
        /*0710*/ 	.word	0xffffffff


	//   ....[32]....
        /*0714*/ 	.word	0xffffffff


	//   ....[33]....
        /*0718*/ 	.word	0xffffffff


	//   ....[34]....
        /*071c*/ 	.word	0xffffffff


	//   ....[35]....
        /*0720*/ 	.word	0xffffffff


	//   ....[36]....
        /*0724*/ 	.word	0xffffffff


	//   ....[37]....
        /*0728*/ 	.word	0xffffffff


	//   ....[38]....
        /*072c*/ 	.word	0xffffffff


	//   ....[39]....
        /*0730*/ 	.word	0xffffffff


	//   ....[40]....
        /*0734*/ 	.word	0xffffffff


	//   ....[41]....
        /*0738*/ 	.word	0xffffffff


	//   ....[42]....
        /*073c*/ 	.word	0xffffffff


	//   ....[43]....
        /*0740*/ 	.word	0xffffffff


	//   ....[44]....
        /*0744*/ 	.word	0xffffffff


	//   ....[45]....
        /*0748*/ 	.word	0xffffffff


	//   ....[46]....
        /*074c*/ 	.word	0xffffffff


	//   ....[47]....
        /*0750*/ 	.word	0xffffffff


	//   ....[48]....
        /*0754*/ 	.word	0xffffffff


	//   ....[49]....
        /*0758*/ 	.word	0xffffffff


	//   ....[50]....
        /*075c*/ 	.word	0xffffffff


	//   ....[51]....
        /*0760*/ 	.word	0xffffffff


	//   ....[52]....
        /*0764*/ 	.word	0xffffffff


	//   ....[53]....
        /*0768*/ 	.word	0xffffffff


	//   ....[54]....
        /*076c*/ 	.word	0xffffffff


	//   ....[55]....
        /*0770*/ 	.word	0xffffffff


	//   ....[56]....
        /*0774*/ 	.word	0xffffffff


	//   ....[57]....
        /*0778*/ 	.word	0xffffffff


	//   ....[58]....
        /*077c*/ 	.word	0xffffffff


	//   ....[59]....
        /*0780*/ 	.word	0xffffffff


	//   ....[60]....
        /*0784*/ 	.word	0xffffffff


	//   ....[61]....
        /*0788*/ 	.word	0xffffffff


	//   ....[62]....
        /*078c*/ 	.word	0xffffffff


	//   ....[63]....
        /*0790*/ 	.word	0xffffffff


	//   ....[64]....
        /*0794*/ 	.word	0xffffffff


	//   ....[65]....
        /*0798*/ 	.word	0xffffffff


	//   ....[66]....
        /*079c*/ 	.word	0xffffffff


	//   ....[67]....
        /*07a0*/ 	.word	0xffffffff


	//   ....[68]....
        /*07a4*/ 	.word	0xffffffff


	//   ....[69]....
        /*07a8*/ 	.word	0xffffffff


	//   ....[70]....
        /*07ac*/ 	.word	0xffffffff


	//   ....[71]....
        /*07b0*/ 	.word	0xffffffff


	//   ....[72]....
        /*07b4*/ 	.word	0xffffffff


	//   ....[73]....
        /*07b8*/ 	.word	0xffffffff


	//   ....[74]....
        /*07bc*/ 	.word	0xffffffff


	//   ....[75]....
        /*07c0*/ 	.word	0xffffffff


	//   ....[76]....
        /*07c4*/ 	.word	0xffffffff


	//   ....[77]....
        /*07c8*/ 	.word	0xffffffff


	//   ....[78]....
        /*07cc*/ 	.word	0xffffffff


	//   ....[79]....
        /*07d0*/ 	.word	0xffffffff


	//   ....[80]....
        /*07d4*/ 	.word	0xffffffff


	//   ....[81]....
        /*07d8*/ 	.word	0xffffffff


	//   ....[82]....
        /*07dc*/ 	.word	0xffffffff


	//   ....[83]....
        /*07e0*/ 	.word	0xffffffff


	//   ....[84]....
        /*07e4*/ 	.word	0xffffffff


	//   ....[85]....
        /*07e8*/ 	.word	0xffffffff


	//   ....[86]....
        /*07ec*/ 	.word	0xffffffff


	//   ....[87]....
        /*07f0*/ 	.word	0xffffffff


	//   ....[88]....
        /*07f4*/ 	.word	0xffffffff


	//   ....[89]....
        /*07f8*/ 	.word	0xffffffff


	//   ....[90]....
        /*07fc*/ 	.word	0xffffffff


	//   ....[91]....
        /*0800*/ 	.word	0xffffffff


	//   ....[92]....
        /*0804*/ 	.word	0xffffffff


	//   ....[93]....
        /*0808*/ 	.word	0xffffffff


	//   ....[94]....
        /*080c*/ 	.word	0xffffffff


	//   ....[95]....
        /*0810*/ 	.word	0xffffffff


	//   ....[96]....
        /*0814*/ 	.word	0xffffffff


	//   ....[97]....
        /*0818*/ 	.word	0xffffffff


	//   ....[98]....
        /*081c*/ 	.word	0xffffffff


	//   ....[99]....
        /*0820*/ 	.word	0xffffffff


	//   ....[100]....
        /*0824*/ 	.word	0xffffffff


	//   ....[101]....
        /*0828*/ 	.word	0xffffffff


	//   ....[102]....
        /*082c*/ 	.word	0xffffffff


	//   ....[103]....
        /*0830*/ 	.word	0xffffffff


	//   ....[104]....
        /*0834*/ 	.word	0xffffffff


	//   ....[105]....
        /*0838*/ 	.word	0x0500000f


	//   ....[106]....
        /*083c*/ 	.word	0x0500000f


	//   ....[107]....
        /*0840*/ 	.word	0x0500000f


	//   ....[108]....
        /*0844*/ 	.word	0x0500000f


	//   ....[109]....
        /*0848*/ 	.word	0x0500000f


	//   ....[110]....
        /*084c*/ 	.word	0x0500000f


	//   ....[111]....
        /*0850*/ 	.word	0x0500000f


	//   ....[112]....
        /*0854*/ 	.word	0x0500000f


	//   ....[113]....
        /*0858*/ 	.word	0x0500000f


	//   ....[114]....
        /*085c*/ 	.word	0x0500000f


	//   ....[115]....
        /*0860*/ 	.word	0x0500000f


	//   ....[116]....
        /*0864*/ 	.word	0x0500000f


	//   ....[117]....
        /*0868*/ 	.word	0x0500000f


	//   ....[118]....
        /*086c*/ 	.word	0x0500000f


	//   ....[119]....
        /*0870*/ 	.word	0x0500000f


	//   ....[120]....
        /*0874*/ 	.word	0x0500000f


	//   ....[121]....
        /*0878*/ 	.word	0x0500000f


	//   ....[122]....
        /*087c*/ 	.word	0x0500000f


	//   ....[123]....
        /*0880*/ 	.word	0x0500000f


	//   ....[124]....
        /*0884*/ 	.word	0x0500000f


	//   ....[125]....
        /*0888*/ 	.word	0x0500000f


	//   ....[126]....
        /*088c*/ 	.word	0x0500000f


	//   ....[127]....
        /*0890*/ 	.word	0x0500000f


	//   ....[128]....
        /*0894*/ 	.word	0x0500000f


	//   ....[129]....
        /*0898*/ 	.word	0x0500000f


	//   ....[130]....
        /*089c*/ 	.word	0x0500000f


	//   ....[131]....
        /*08a0*/ 	.word	0x0500000f


	//   ....[132]....
        /*08a4*/ 	.word	0x0500000f


	//   ....[133]....
        /*08a8*/ 	.word	0x0500000f


	//   ....[134]....
        /*08ac*/ 	.word	0x0500000f


	//   ....[135]....
        /*08b0*/ 	.word	0x0500000f


	//   ....[136]....
        /*08b4*/ 	.word	0x0500000f


	//   ....[137]....
        /*08b8*/ 	.word	0x0500000f


	//   ....[138]....
        /*08bc*/ 	.word	0x0500000f


	//   ....[139]....
        /*08c0*/ 	.word	0x0500000f


	//   ....[140]....
        /*08c4*/ 	.word	0x0500000f


	//   ....[141]....
        /*08c8*/ 	.word	0x0500000f


	//   ....[142]....
        /*08cc*/ 	.word	0x0500000f


	//   ....[143]....
        /*08d0*/ 	.word	0x0500000f


	//   ....[144]....
        /*08d4*/ 	.word	0x0500000f


	//   ....[145]....
        /*08d8*/ 	.word	0x0500000f


	//   ....[146]....
        /*08dc*/ 	.word	0x0500000f


	//   ....[147]....
        /*08e0*/ 	.word	0x0500000f


	//   ....[148]....
        /*08e4*/ 	.word	0x0500000f


	//----- nvinfo : EIATTR_COOP_GROUP_INSTR_OFFSETS
	.align		4
.L_584:
        /*08e8*/ 	.byte	0x04, 0x28
        /*08ea*/ 	.short	(.L_586 - .L_585)


	//   ....[0]....
.L_585:
        /*08ec*/ 	.word	0x00000060


	//   ....[1]....
        /*08f0*/ 	.word	0x000001a0


	//   ....[2]....
        /*08f4*/ 	.word	0x000001e0


	//   ....[3]....
        /*08f8*/ 	.word	0x000003d0


	//   ....[4]....
        /*08fc*/ 	.word	0x00000530


	//   ....[5]....
        /*0900*/ 	.word	0x00000650


	//   ....[6]....
        /*0904*/ 	.word	0x000007b0


	//   ....[7]....
        /*0908*/ 	.word	0x000048f0


	//   ....[8]....
        /*090c*/ 	.word	0x00006850


	//   ....[9]....
        /*0910*/ 	.word	0x00006f80


	//   ....[10]....
        /*0914*/ 	.word	0x00006f90


	//   ....[11]....
        /*0918*/ 	.word	0x00006fa0


	//   ....[12]....
        /*091c*/ 	.word	0x00006fb0


	//   ....[13]....
        /*0920*/ 	.word	0x000072a0


	//   ....[14]....
        /*0924*/ 	.word	0x000072b0


	//   ....[15]....
        /*0928*/ 	.word	0x000072c0


	//   ....[16]....
        /*092c*/ 	.word	0x000072d0


	//   ....[17]....
        /*0930*/ 	.word	0x000085a0


	//   ....[18]....
        /*0934*/ 	.word	0x000085b0


	//   ....[19]....
        /*0938*/ 	.word	0x000085c0


	//   ....[20]....
        /*093c*/ 	.word	0x000085d0


	//   ....[21]....
        /*0940*/ 	.word	0x00008810


	//   ....[22]....
        /*0944*/ 	.word	0x00008820


	//   ....[23]....
        /*0948*/ 	.word	0x00008830


	//   ....[24]....
        /*094c*/ 	.word	0x00008840


	//   ....[25]....
        /*0950*/ 	.word	0x00009dc0


	//   ....[26]....
        /*0954*/ 	.word	0x00009f80


	//   ....[27]....
        /*0958*/ 	.word	0x0000a4c0


	//   ....[28]....
        /*095c*/ 	.word	0x0000a540


	//   ....[29]....
        /*0960*/ 	.word	0x0000a8c0


	//   ....[30]....
        /*0964*/ 	.word	0x0000aa10


	//   ....[31]....
        /*0968*/ 	.word	0x0000b4a0


	//   ....[32]....
        /*096c*/ 	.word	0x0000b690


	//   ....[33]....
        /*0970*/ 	.word	0x0000b770


	//   ....[34]....
        /*0974*/ 	.word	0x0000c240


	//   ....[35]....
        /*0978*/ 	.word	0x0000c270


	//   ....[36]....
        /*097c*/ 	.word	0x0000ca00


	//   ....[37]....
        /*0980*/ 	.word	0x0000cba0


	//   ....[38]....
        /*0984*/ 	.word	0x0000d8d0


	//   ....[39]....
        /*0988*/ 	.word	0x0000e100


	//   ....[40]....
        /*098c*/ 	.word	0x0000e160


	//   ....[41]....
        /*0990*/ 	.word	0x0000e9e0


	//   ....[42]....
        /*0994*/ 	.word	0x0000ea40


	//   ....[43]....
        /*0998*/ 	.word	0x0000f720


	//   ....[44]....
        /*099c*/ 	.word	0x0000f770


	//   ....[45]....
        /*09a0*/ 	.word	0x0000f7a0


	//   ....[46]....
        /*09a4*/ 	.word	0x0000f810


	//   ....[47]....
        /*09a8*/ 	.word	0x0000f830


	//   ....[48]....
        /*09ac*/ 	.word	0x00011210


	//   ....[49]....
        /*09b0*/ 	.word	0x000116e0


	//   ....[50]....
        /*09b4*/ 	.word	0x00011710


	//   ....[51]....
        /*09b8*/ 	.word	0x00011740


	//   ....[52]....
        /*09bc*/ 	.word	0x00011750


	//   ....[53]....
        /*09c0*/ 	.word	0x00011d60


	//   ....[54]....
        /*09c4*/ 	.word	0x00011dc0


	//   ....[55]....
        /*09c8*/ 	.word	0x00012030


	//   ....[56]....
        /*09cc*/ 	.word	0x00012050


	//   ....[57]....
        /*09d0*/ 	.word	0x00012ba0


	//   ....[58]....
        /*09d4*/ 	.word	0x00012bc0


	//   ....[59]....
        /*09d8*/ 	.word	0x00012df0


	//   ....[60]....
        /*09dc*/ 	.word	0x00012e10


	//   ....[61]....
        /*09e0*/ 	.word	0x000130c0


	//   ....[62]....
        /*09e4*/ 	.word	0x00013290


	//   ....[63]....
        /*09e8*/ 	.word	0x000132c0


	//   ....[64]....
        /*09ec*/ 	.word	0x000132f0


	//   ....[65]....
        /*09f0*/ 	.word	0x00013320


	//   ....[66]....
        /*09f4*/ 	.word	0x00013350


	//   ....[67]....
        /*09f8*/ 	.word	0x00013380


	//   ....[68]....
        /*09fc*/ 	.word	0x000134f0


	//   ....[69]....
        /*0a00*/ 	.word	0x00013520


	//   ....[70]....
        /*0a04*/ 	.word	0x00013550


	//   ....[71]....
        /*0a08*/ 	.word	0x00013580


	//   ....[72]....
        /*0a0c*/ 	.word	0x000135b0


	//   ....[73]....
        /*0a10*/ 	.word	0x000135e0


	//   ....[74]....
        /*0a14*/ 	.word	0x00013680


	//   ....[75]....
        /*0a18*/ 	.word	0x000136e0


	//   ....[76]....
        /*0a1c*/ 	.word	0x00013770


	//   ....[77]....
        /*0a20*/ 	.word	0x00014570


	//   ....[78]....
        /*0a24*/ 	.word	0x00016780


	//   ....[79]....
        /*0a28*/ 	.word	0x00017330


	//   ....[80]....
        /*0a2c*/ 	.word	0x00017340


	//   ....[81]....
        /*0a30*/ 	.word	0x00017360


	//   ....[82]....
        /*0a34*/ 	.word	0x00017400


	//   ....[83]....
        /*0a38*/ 	.word	0x00017430


	//   ....[84]....
        /*0a3c*/ 	.word	0x000174a0


	//   ....[85]....
        /*0a40*/ 	.word	0x000174b0


	//   ....[86]....
        /*0a44*/ 	.word	0x00017520


	//   ....[87]....
        /*0a48*/ 	.word	0x0001b180


	//   ....[88]....
        /*0a4c*/ 	.word	0x0001b1e0


	//   ....[89]....
        /*0a50*/ 	.word	0x0001b210


	//   ....[90]....
        /*0a54*/ 	.word	0x0001b240


	//   ....[91]....
        /*0a58*/ 	.word	0x0001b270


	//   ....[92]....
        /*0a5c*/ 	.word	0x0001b2a0


	//   ....[93]....
        /*0a60*/ 	.word	0x0001b2d0


	//   ....[94]....
        /*0a64*/ 	.word	0x0001b2e0


	//   ....[95]....
        /*0a68*/ 	.word	0x0001b460


	//   ....[96]....
        /*0a6c*/ 	.word	0x0001b490


	//   ....[97]....
        /*0a70*/ 	.word	0x0001b4c0


	//   ....[98]....
        /*0a74*/ 	.word	0x0001b4f0


	//   ....[99]....
        /*0a78*/ 	.word	0x0001b520


	//   ....[100]....
        /*0a7c*/ 	.word	0x0001b550


	//   ....[101]....
        /*0a80*/ 	.word	0x0001b610


	//   ....[102]....
        /*0a84*/ 	.word	0x0001b630


	//   ....[103]....
        /*0a88*/ 	.word	0x0001b6a0


	//   ....[104]....
        /*0a8c*/ 	.word	0x0001bd70


	//   ....[105]....
        /*0a90*/ 	.word	0x0001c250


	//   ....[106]....
        /*0a94*/ 	.word	0x0001c2e0


	//   ....[107]....
        /*0a98*/ 	.word	0x0001c330


	//   ....[108]....
        /*0a9c*/ 	.word	0x0001c380


	//   ....[109]....
        /*0aa0*/ 	.word	0x0001c410


	//   ....[110]....
        /*0aa4*/ 	.word	0x0001c4a0


	//   ....[111]....
        /*0aa8*/ 	.word	0x0001c4f0


	//   ....[112]....
        /*0aac*/ 	.word	0x0001c540


	//   ....[113]....
        /*0ab0*/ 	.word	0x0001c620


	//   ....[114]....
        /*0ab4*/ 	.word	0x0001c6b0


	//   ....[115]....
        /*0ab8*/ 	.word	0x0001c700


	//   ....[116]....
        /*0abc*/ 	.word	0x0001c760


	//   ....[117]....
        /*0ac0*/ 	.word	0x0001c800


	//   ....[118]....
        /*0ac4*/ 	.word	0x0001c890


	//   ....[119]....
        /*0ac8*/ 	.word	0x0001c8e0


	//   ....[120]....
        /*0acc*/ 	.word	0x0001c930


	//   ....[121]....
        /*0ad0*/ 	.word	0x0001cc40


	//   ....[122]....
        /*0ad4*/ 	.word	0x0001cf30


	//   ....[123]....
        /*0ad8*/ 	.word	0x0001d0e0


	//   ....[124]....
        /*0adc*/ 	.word	0x0001d130


	//   ....[125]....
        /*0ae0*/ 	.word	0x0001d190


	//   ....[126]....
        /*0ae4*/ 	.word	0x0001d230


	//   ....[127]....
        /*0ae8*/ 	.word	0x0001d2e0


	//   ....[128]....
        /*0aec*/ 	.word	0x0001d380


	//   ....[129]....
        /*0af0*/ 	.word	0x0001d440


	//   ....[130]....
        /*0af4*/ 	.word	0x0001d520


	//   ....[131]....
        /*0af8*/ 	.word	0x0001d850


	//   ....[132]....
        /*0afc*/ 	.word	0x0001d8f0


	//   ....[133]....
        /*0b00*/ 	.word	0x0001da10


	//   ....[134]....
        /*0b04*/ 	.word	0x0001da80


	//   ....[135]....
        /*0b08*/ 	.word	0x0001db00


	//   ....[136]....
        /*0b0c*/ 	.word	0x0001db80


	//   ....[137]....
        /*0b10*/ 	.word	0x0001dc00


	//   ....[138]....
        /*0b14*/ 	.word	0x0001dc90


	//   ....[139]....
        /*0b18*/ 	.word	0x0001dd30


	//   ....[140]....
        /*0b1c*/ 	.word	0x0001ddd0


	//   ....[141]....
        /*0b20*/ 	.word	0x0001de40


	//   ....[142]....
        /*0b24*/ 	.word	0x0001deb0


	//   ....[143]....
        /*0b28*/ 	.word	0x0001df20


	//   ....[144]....
        /*0b2c*/ 	.word	0x0001dfa0


	//   ....[145]....
        /*0b30*/ 	.word	0x0001e020


	//   ....[146]....
        /*0b34*/ 	.word	0x0001e0c0


	//   ....[147]....
        /*0b38*/ 	.word	0x0001e150


	//   ....[148]....
        /*0b3c*/ 	.word	0x0001e280


	//----- nvinfo : EIATTR_REG_RECONFIG
	.align		4
.L_586:
        /*0b40*/ 	.byte	0x01, 0x54
	.zero		2


	//----- nvinfo : EIATTR_SYSCALL_OFFSETS
	.align		4
        /*0b44*/ 	.byte	0x04, 0x46
        /*0b46*/ 	.short	(.L_588 - .L_587)


	//   ....[0]....
.L_587:
        /*0b48*/ 	.word	0x00001a10


	//   ....[1]....
        /*0b4c*/ 	.word	0x00001b60


	//   ....[2]....
        /*0b50*/ 	.word	0x00006a10


	//   ....[3]....
        /*0b54*/ 	.word	0x00006d30


	//   ....[4]....
        /*0b58*/ 	.word	0x00016380


	//   ....[5]....
        /*0b5c*/ 	.word	0x000164e0


	//   ....[6]....
        /*0b60*/ 	.word	0x000165e0


	//   ....[7]....
        /*0b64*/ 	.word	0x00016f50


	//----- nvinfo : EIATTR_MBARRIER_INSTR_OFFSETS
	.align		4
.L_588:
        /*0b68*/ 	.byte	0x04, 0x39
        /*0b6a*/ 	.short	(.L_590 - .L_589)


	//   ....[0]....
.L_589:
        /*0b6c*/ 	.word	0x000002c0
        /*0b70*/ 	.word	0x000000ff
        /*0b74*/ 	.word	0x00028c00
        /*0b78*/ 	.short	0x0100
        /*0b7a*/ 	.byte	0x08
	.zero		1


	//   ....[1]....
        /*0b7c*/ 	.word	0x000002d0
        /*0b80*/ 	.word	0x000000ff
        /*0b84*/ 	.word	0x00028c20
        /*0b88*/ 	.short	0x0100
        /*0b8a*/ 	.byte	0x08
	.zero		1


	//   ....[2]....
        /*0b8c*/ 	.word	0x00000380
        /*0b90*/ 	.word	0x000000ff
        /*0b94*/ 	.word	0x00028c30
        /*0b98*/ 	.short	0x0100
        /*0b9a*/ 	.byte	0x06
	.zero		1


	//   ....[3]....
        /*0b9c*/ 	.word	0x00000390
        /*0ba0*/ 	.word	0x000000ff
        /*0ba4*/ 	.word	0x00028c40
        /*0ba8*/ 	.short	0x0100
        /*0baa*/ 	.byte	0x06
	.zero		1


	//   ....[4]....
        /*0bac*/ 	.word	0x000003a0
        /*0bb0*/ 	.word	0x000000ff
        /*0bb4*/ 	.word	0x00028c38
        /*0bb8*/ 	.short	0x0100
        /*0bba*/ 	.byte	0x06
	.zero		1


	//   ....[5]....
        /*0bbc*/ 	.word	0x000003b0
        /*0bc0*/ 	.word	0x000000ff
        /*0bc4*/ 	.word	0x00028c48
        /*0bc8*/ 	.short	0x0100
        /*0bca*/ 	.byte	0x06
	.zero		1


	//   ....[6]....
        /*0bcc*/ 	.word	0x000004e0
        /*0bd0*/ 	.word	0x000000ff
        /*0bd4*/ 	.word	0x00028c50
        /*0bd8*/ 	.short	0x0100
        /*0bda*/ 	.byte	0x08
	.zero		1


	//   ....[7]....
        /*0bdc*/ 	.word	0x000004f0
        /*0be0*/ 	.word	0x000000ff
        /*0be4*/ 	.word	0x00028c60
        /*0be8*/ 	.short	0x0100
        /*0bea*/ 	.byte	0x08
	.zero		1


	//   ....[8]....
        /*0bec*/ 	.word	0x00000500
        /*0bf0*/ 	.word	0x000000ff
        /*0bf4*/ 	.word	0x00028c58
        /*0bf8*/ 	.short	0x0100
        /*0bfa*/ 	.byte	0x08
	.zero		1


	//   ....[9]....
        /*0bfc*/ 	.word	0x00000510
        /*0c00*/ 	.word	0x000000ff
        /*0c04*/ 	.word	0x00028c68
        /*0c08*/ 	.short	0x0100
        /*0c0a*/ 	.byte	0x08
	.zero		1


	//   ....[10]....
        /*0c0c*/ 	.word	0x00000600
        /*0c10*/ 	.word	0x000000ff
        /*0c14*/ 	.word	0x00028c70
        /*0c18*/ 	.short	0x0100
        /*0c1a*/ 	.byte	0x06
	.zero		1


	//   ....[11]....
        /*0c1c*/ 	.word	0x00000610
        /*0c20*/ 	.word	0x000000ff
        /*0c24*/ 	.word	0x00028c80
        /*0c28*/ 	.short	0x0100
        /*0c2a*/ 	.byte	0x06
	.zero		1


	//   ....[12]....
        /*0c2c*/ 	.word	0x00000620
        /*0c30*/ 	.word	0x000000ff
        /*0c34*/ 	.word	0x00028c78
        /*0c38*/ 	.short	0x0100
        /*0c3a*/ 	.byte	0x06
	.zero		1


	//   ....[13]....
        /*0c3c*/ 	.word	0x00000630
        /*0c40*/ 	.word	0x000000ff
        /*0c44*/ 	.word	0x00028c88
        /*0c48*/ 	.short	0x0100
        /*0c4a*/ 	.byte	0x06
	.zero		1


	//   ....[14]....
        /*0c4c*/ 	.word	0x00000760
        /*0c50*/ 	.word	0x000000ff
        /*0c54*/ 	.word	0x00028c90
        /*0c58*/ 	.short	0x0100
        /*0c5a*/ 	.byte	0x08
	.zero		1


	//   ....[15]....
        /*0c5c*/ 	.word	0x00000770
        /*0c60*/ 	.word	0x000000ff
        /*0c64*/ 	.word	0x00028ca0
        /*0c68*/ 	.short	0x0100
        /*0c6a*/ 	.byte	0x08
	.zero		1


	//   ....[16]....
        /*0c6c*/ 	.word	0x00000780
        /*0c70*/ 	.word	0x000000ff
        /*0c74*/ 	.word	0x00028c98
        /*0c78*/ 	.short	0x0100
        /*0c7a*/ 	.byte	0x08
	.zero		1


	//   ....[17]....
        /*0c7c*/ 	.word	0x00000790
        /*0c80*/ 	.word	0x000000ff
        /*0c84*/ 	.word	0x00028ca8
        /*0c88*/ 	.short	0x0100
        /*0c8a*/ 	.byte	0x08
	.zero		1


	//   ....[18]....
        /*0c8c*/ 	.word	0x000008c0
        /*0c90*/ 	.word	0x000000ff
        /*0c94*/ 	.word	0x00028cb0
        /*0c98*/ 	.short	0x0100
        /*0c9a*/ 	.byte	0x08
	.zero		1


	//   ....[19]....
        /*0c9c*/ 	.word	0x000008d0
        /*0ca0*/ 	.word	0x000000ff
        /*0ca4*/ 	.word	0x00028cc0
        /*0ca8*/ 	.short	0x0100
        /*0caa*/ 	.byte	0x08
	.zero		1


	//   ....[20]....
        /*0cac*/ 	.word	0x000008e0
        /*0cb0*/ 	.word	0x000000ff
        /*0cb4*/ 	.word	0x00028cb8
        /*0cb8*/ 	.short	0x0100
        /*0cba*/ 	.byte	0x08
	.zero		1


	//   ....[21]....
        /*0cbc*/ 	.word	0x000008f0
        /*0cc0*/ 	.word	0x000000ff
        /*0cc4*/ 	.word	0x00028cc8
        /*0cc8*/ 	.short	0x0100
        /*0cca*/ 	.byte	0x08
	.zero		1


	//   ....[22]....
        /*0ccc*/ 	.word	0x00002740
        /*0cd0*/ 	.word	0x00000044
        /*0cd4*/ 	.word	0x00028c90
        /*0cd8*/ 	.short	0x010a
        /*0cda*/ 	.byte	0x3f
	.zero		1


	//   ....[23]....
        /*0cdc*/ 	.word	0x00003150
        /*0ce0*/ 	.word	0x00000044
        /*0ce4*/ 	.word	0x00028c90
        /*0ce8*/ 	.short	0x010a
        /*0cea*/ 	.byte	0x3f
	.zero		1


	//   ....[24]....
        /*0cec*/ 	.word	0x00003a50
        /*0cf0*/ 	.word	0x00000044
        /*0cf4*/ 	.word	0x00028c90
        /*0cf8*/ 	.short	0x010a
        /*0cfa*/ 	.byte	0x3f
	.zero		1


	//   ....[25]....
        /*0cfc*/ 	.word	0x00003c50
        /*0d00*/ 	.word	0x00000004
        /*0d04*/ 	.word	0x00000000
        /*0d08*/ 	.short	0x0101
        /*0d0a*/ 	.byte	0x3f
	.zero		1


	//   ....[26]....
        /*0d0c*/ 	.word	0x00003c90
        /*0d10*/ 	.word	0x00000044
        /*0d14*/ 	.word	0x00028cb0
        /*0d18*/ 	.short	0x010a
        /*0d1a*/ 	.byte	0x3f
	.zero		1


	//   ....[27]....
        /*0d1c*/ 	.word	0x000042c0
        /*0d20*/ 	.word	0x00000044
        /*0d24*/ 	.word	0x00000000
        /*0d28*/ 	.short	0x0101
        /*0d2a*/ 	.byte	0x3f
	.zero		1


	//   ....[28]....
        /*0d2c*/ 	.word	0x00004a00
        /*0d30*/ 	.word	0x00000014
        /*0d34*/ 	.word	0x00028c50
        /*0d38*/ 	.short	0x010a
        /*0d3a*/ 	.byte	0x3f
	.zero		1


	//   ....[29]....
        /*0d3c*/ 	.word	0x00004db0
        /*0d40*/ 	.word	0x00000000
        /*0d44*/ 	.word	0x00000000
        /*0d48*/ 	.short	0x0101
        /*0d4a*/ 	.byte	0x3f
	.zero		1


	//   ....[30]....
        /*0d4c*/ 	.word	0x000056e0
        /*0d50*/ 	.word	0x00000003
        /*0d54*/ 	.word	0x00028c50
        /*0d58*/ 	.short	0x010a
        /*0d5a*/ 	.byte	0x3f
	.zero		1


	//   ....[31]....
        /*0d5c*/ 	.word	0x00005730
        /*0d60*/ 	.word	0x00000003
        /*0d64*/ 	.word	0x00028c50
        /*0d68*/ 	.short	0x010a
        /*0d6a*/ 	.byte	0x3f
	.zero		1


	//   ....[32]....
        /*0d6c*/ 	.word	0x000059f0
        /*0d70*/ 	.word	0x00000003
        /*0d74*/ 	.word	0x00000000
        /*0d78*/ 	.short	0x0101
        /*0d7a*/ 	.byte	0x3f
	.zero		1


	//   ....[33]....
        /*0d7c*/ 	.word	0x00006aa0
        /*0d80*/ 	.word	0x00000002
        /*0d84*/ 	.word	0x00028c00
        /*0d88*/ 	.short	0x010a
        /*0d8a*/ 	.byte	0x3f
	.zero		1


	//   ....[34]....
        /*0d8c*/ 	.word	0x00006af0
        /*0d90*/ 	.word	0x00000002
        /*0d94*/ 	.word	0x00028c00
        /*0d98*/ 	.short	0x010a
        /*0d9a*/ 	.byte	0x3f
	.zero		1


	//   ....[35]....
        /*0d9c*/ 	.word	0x00007510
        /*0da0*/ 	.word	0x00000002
        /*0da4*/ 	.word	0x00028c00
        /*0da8*/ 	.short	0x010a
        /*0daa*/ 	.byte	0x3f
	.zero		1


	//   ....[36]....
        /*0dac*/ 	.word	0x000089f0
        /*0db0*/ 	.word	0x00000002
        /*0db4*/ 	.word	0x00028c00
        /*0db8*/ 	.short	0x010a
        /*0dba*/ 	.byte	0x3f
	.zero		1


	//   ....[37]....
        /*0dbc*/ 	.word	0x00009930
        /*0dc0*/ 	.word	0x000000a8
        /*0dc4*/ 	.word	0x00028c30
        /*0dc8*/ 	.short	0x010a
        /*0dca*/ 	.byte	0x3f
	.zero		1


	//   ....[38]....
        /*0dcc*/ 	.word	0x000099d0
        /*0dd0*/ 	.word	0x000000a8
        /*0dd4*/ 	.word	0x00028c30
        /*0dd8*/ 	.short	0x010a
        /*0dda*/ 	.byte	0x3f
	.zero		1


	//   ....[39]....
        /*0ddc*/ 	.word	0x0000abd0
        /*0de0*/ 	.word	0x00000000
        /*0de4*/ 	.word	0x00000000
        /*0de8*/ 	.short	0x0101
        /*0dea*/ 	.byte	0x3f
	.zero		1


	//   ....[40]....
        /*0dec*/ 	.word	0x0000b0b0
        /*0df0*/ 	.word	0x000000a8
        /*0df4*/ 	.word	0x00028c50
        /*0df8*/ 	.short	0x010a
        /*0dfa*/ 	.byte	0x3f
	.zero		1


	//   ....[41]....
        /*0dfc*/ 	.word	0x0000b160
        /*0e00*/ 	.word	0x000000a8
        /*0e04*/ 	.word	0x00028c50
        /*0e08*/ 	.short	0x010a
        /*0e0a*/ 	.byte	0x3f
	.zero		1


	//   ....[42]....
        /*0e0c*/ 	.word	0x0000b4c0
        /*0e10*/ 	.word	0x000000a8
        /*0e14*/ 	.word	0x00000000
        /*0e18*/ 	.short	0x0101
        /*0e1a*/ 	.byte	0x3f
	.zero		1


	//   ....[43]....
        /*0e1c*/ 	.word	0x0000b5b0
        /*0e20*/ 	.word	0x000000d8
        /*0e24*/ 	.word	0x00028c30
        /*0e28*/ 	.short	0x010a
        /*0e2a*/ 	.byte	0x3f
	.zero		1


	//   ....[44]....
        /*0e2c*/ 	.word	0x0000b660
        /*0e30*/ 	.word	0x000000d8
        /*0e34*/ 	.word	0x00028c30
        /*0e38*/ 	.short	0x010a
        /*0e3a*/ 	.byte	0x3f
	.zero		1


	//   ....[45]....
        /*0e3c*/ 	.word	0x0000c570
        /*0e40*/ 	.word	0x0000000e
        /*0e44*/ 	.word	0x00000000
        /*0e48*/ 	.short	0x0101
        /*0e4a*/ 	.byte	0x3f
	.zero		1


	//   ....[46]....
        /*0e4c*/ 	.word	0x0000d5a0
        /*0e50*/ 	.word	0x000000d8
        /*0e54*/ 	.word	0x00028c50
        /*0e58*/ 	.short	0x010a
        /*0e5a*/ 	.byte	0x3f
	.zero		1


	//   ....[47]....
        /*0e5c*/ 	.word	0x0000d5f0
        /*0e60*/ 	.word	0x000000d8
        /*0e64*/ 	.word	0x00028c50
        /*0e68*/ 	.short	0x010a
        /*0e6a*/ 	.byte	0x3f
	.zero		1


	//   ....[48]....
        /*0e6c*/ 	.word	0x0000d8f0
        /*0e70*/ 	.word	0x000000d8
        /*0e74*/ 	.word	0x00000000
        /*0e78*/ 	.short	0x0101
        /*0e7a*/ 	.byte	0x3f
	.zero		1


	//   ....[49]....
        /*0e7c*/ 	.word	0x0000da20
        /*0e80*/ 	.word	0x000000c2
        /*0e84*/ 	.word	0x00028c30
        /*0e88*/ 	.short	0x010a
        /*0e8a*/ 	.byte	0x3f
	.zero		1


	//   ....[50]....
        /*0e8c*/ 	.word	0x0000da90
        /*0e90*/ 	.word	0x000000c2
        /*0e94*/ 	.word	0x00028c30
        /*0e98*/ 	.short	0x010a
        /*0e9a*/ 	.byte	0x3f
	.zero		1


	//   ....[51]....
        /*0e9c*/ 	.word	0x0000e4e0
        /*0ea0*/ 	.word	0x0000000f
        /*0ea4*/ 	.word	0x00000000
        /*0ea8*/ 	.short	0x0101
        /*0eaa*/ 	.byte	0x3f
	.zero		1


	//   ....[52]....
        /*0eac*/ 	.word	0x0000f3f0
        /*0eb0*/ 	.word	0x000000c2
        /*0eb4*/ 	.word	0x00028c50
        /*0eb8*/ 	.short	0x010a
        /*0eba*/ 	.byte	0x3f
	.zero		1


	//   ....[53]....
        /*0ebc*/ 	.word	0x0000f440
        /*0ec0*/ 	.word	0x000000c2
        /*0ec4*/ 	.word	0x00028c50
        /*0ec8*/ 	.short	0x010a
        /*0eca*/ 	.byte	0x3f
	.zero		1


	//   ....[54]....
        /*0ecc*/ 	.word	0x0000f740
        /*0ed0*/ 	.word	0x000000c2
        /*0ed4*/ 	.word	0x00000000
        /*0ed8*/ 	.short	0x0101
        /*0eda*/ 	.byte	0x3f
	.zero		1


	//   ....[55]....
        /*0edc*/ 	.word	0x00011de0
        /*0ee0*/ 	.word	0x00000000
        /*0ee4*/ 	.word	0x00000000
        /*0ee8*/ 	.short	0x0101
        /*0eea*/ 	.byte	0x3f
	.zero		1


	//   ....[56]....
        /*0eec*/ 	.word	0x00014660
        /*0ef0*/ 	.word	0x00000006
        /*0ef4*/ 	.word	0x00028c20
        /*0ef8*/ 	.short	0x010a
        /*0efa*/ 	.byte	0x3f
	.zero		1


	//   ....[57]....
        /*0efc*/ 	.word	0x00014740
        /*0f00*/ 	.word	0x00000005
        /*0f04*/ 	.word	0x00028ca0
        /*0f08*/ 	.short	0x010a
        /*0f0a*/ 	.byte	0x3f
	.zero		1


	//   ....[58]....
        /*0f0c*/ 	.word	0x00014990
        /*0f10*/ 	.word	0x00000005
        /*0f14*/ 	.word	0x00028cc0
        /*0f18*/ 	.short	0x010a
        /*0f1a*/ 	.byte	0x3f
	.zero		1


	//   ....[59]....
        /*0f1c*/ 	.word	0x00015410
        /*0f20*/ 	.word	0x00000005
        /*0f24*/ 	.word	0x00028ca0
        /*0f28*/ 	.short	0x010a
        /*0f2a*/ 	.byte	0x3f
	.zero		1


	//   ....[60]....
        /*0f2c*/ 	.word	0x00015650
        /*0f30*/ 	.word	0x00000005
        /*0f34*/ 	.word	0x00028cc0
        /*0f38*/ 	.short	0x010a
        /*0f3a*/ 	.byte	0x3f
	.zero		1


	//   ....[61]....
        /*0f3c*/ 	.word	0x00016a30
        /*0f40*/ 	.word	0x00000000
        /*0f44*/ 	.word	0x00028c40
        /*0f48*/ 	.short	0x010a
        /*0f4a*/ 	.byte	0x3f
	.zero		1


	//   ....[62]....
        /*0f4c*/ 	.word	0x000175d0
        /*0f50*/ 	.word	0x00000008
        /*0f54*/ 	.word	0x00028c00
        /*0f58*/ 	.short	0x0107
        /*0f5a*/ 	.byte	0x3f
	.zero		1


	//   ....[63]....
        /*0f5c*/ 	.word	0x000176d0
        /*0f60*/ 	.word	0x00000002
        /*0f64*/ 	.word	0x00028c00
        /*0f68*/ 	.short	0x0101
        /*0f6a*/ 	.byte	0x3f
	.zero		1


	//   ....[64]....
        /*0f6c*/ 	.word	0x000176f0
        /*0f70*/ 	.word	0x00000002
        /*0f74*/ 	.word	0x00028c20
        /*0f78*/ 	.short	0x010a
        /*0f7a*/ 	.byte	0x3f
	.zero		1


	//   ....[65]....
        /*0f7c*/ 	.word	0x000177f0
        /*0f80*/ 	.word	0x00000000
        /*0f84*/ 	.word	0x00028c60
        /*0f88*/ 	.short	0x010a
        /*0f8a*/ 	.byte	0x3f
	.zero		1


	//   ....[66]....
        /*0f8c*/ 	.word	0x000184d0
        /*0f90*/ 	.word	0x00000003
        /*0f94*/ 	.word	0x00028c40
        /*0f98*/ 	.short	0x010a
        /*0f9a*/ 	.byte	0x3f
	.zero		1


	//   ....[67]....
        /*0f9c*/ 	.word	0x00018730
        /*0fa0*/ 	.word	0x00000003
        /*0fa4*/ 	.word	0x00028c60
        /*0fa8*/ 	.short	0x010a
        /*0faa*/ 	.byte	0x3f
	.zero		1


	//   ....[68]....
        /*0fac*/ 	.word	0x000193b0
        /*0fb0*/ 	.word	0x00000004
        /*0fb4*/ 	.word	0x00028c40
        /*0fb8*/ 	.short	0x010a
        /*0fba*/ 	.byte	0x3f
	.zero		1


	//   ....[69]....
        /*0fbc*/ 	.word	0x00019600
        /*0fc0*/ 	.word	0x00000004
        /*0fc4*/ 	.word	0x00028c60
        /*0fc8*/ 	.short	0x010a
        /*0fca*/ 	.byte	0x3f
	.zero		1


	//   ....[70]....
        /*0fcc*/ 	.word	0x0001a210
        /*0fd0*/ 	.word	0x00000004
        /*0fd4*/ 	.word	0x00028c40
        /*0fd8*/ 	.short	0x010a
        /*0fda*/ 	.byte	0x3f
	.zero		1


	//   ....[71]....
        /*0fdc*/ 	.word	0x0001a470
        /*0fe0*/ 	.word	0x00000004
        /*0fe4*/ 	.word	0x00028c60
        /*0fe8*/ 	.short	0x010a
        /*0fea*/ 	.byte	0x3f
	.zero		1


	//   ....[72]....
        /*0fec*/ 	.word	0x0001bcf0
        /*0ff0*/ 	.word	0x00000000
        /*0ff4*/ 	.word	0x00028c20
        /*0ff8*/ 	.short	0x010a
        /*0ffa*/ 	.byte	0x3f
	.zero		1


	//   ....[73]....
        /*0ffc*/ 	.word	0x0001bea0
        /*1000*/ 	.word	0x00000006
        /*1004*/ 	.word	0x00000000
        /*1008*/ 	.short	0x010a
        /*100a*/ 	.byte	0x3f
	.zero		1


	//   ....[74]....
        /*100c*/ 	.word	0x0001bf10
        /*1010*/ 	.word	0x00000007
        /*1014*/ 	.word	0x00000000
        /*1018*/ 	.short	0x010a
        /*101a*/ 	.byte	0x3f
	.zero		1


	//   ....[75]....
        /*101c*/ 	.word	0x0001bf80
        /*1020*/ 	.word	0x00000004
        /*1024*/ 	.word	0x00000000
        /*1028*/ 	.short	0x010a
        /*102a*/ 	.byte	0x3f
	.zero		1


	//   ....[76]....
        /*102c*/ 	.word	0x0001bfb0
        /*1030*/ 	.word	0x00000003
        /*1034*/ 	.word	0x00000000
        /*1038*/ 	.short	0x010a
        /*103a*/ 	.byte	0x3f
	.zero		1


	//   ....[77]....
        /*103c*/ 	.word	0x0001c010
        /*1040*/ 	.word	0x00000044
        /*1044*/ 	.word	0x00028c90
        /*1048*/ 	.short	0x010a
        /*104a*/ 	.byte	0x3f
	.zero		1


	//   ....[78]....
        /*104c*/ 	.word	0x0001c060
        /*1050*/ 	.word	0x00000044
        /*1054*/ 	.word	0x00028c90
        /*1058*/ 	.short	0x010a
        /*105a*/ 	.byte	0x3f
	.zero		1


	//   ....[79]....
        /*105c*/ 	.word	0x0001c0b0
        /*1060*/ 	.word	0x00000044
        /*1064*/ 	.word	0x00028c90
        /*1068*/ 	.short	0x010a
        /*106a*/ 	.byte	0x3f
	.zero		1


	//   ....[80]....
        /*106c*/ 	.word	0x0001c100
        /*1070*/ 	.word	0x00000044
        /*1074*/ 	.word	0x00028cb0
        /*1078*/ 	.short	0x010a
        /*107a*/ 	.byte	0x3f
	.zero		1


	//   ....[81]....
        /*107c*/ 	.word	0x0001c150
        /*1080*/ 	.word	0x00000014
        /*1084*/ 	.word	0x00028c50
        /*1088*/ 	.short	0x010a
        /*108a*/ 	.byte	0x3f
	.zero		1


	//   ....[82]....
        /*108c*/ 	.word	0x0001c1a0
        /*1090*/ 	.word	0x00000003
        /*1094*/ 	.word	0x00028c50
        /*1098*/ 	.short	0x010a
        /*109a*/ 	.byte	0x3f
	.zero		1


	//   ....[83]....
        /*109c*/ 	.word	0x0001c570
        /*10a0*/ 	.word	0x00000002
        /*10a4*/ 	.word	0x00028c00
        /*10a8*/ 	.short	0x010a
        /*10aa*/ 	.byte	0x3f
	.zero		1


	//   ....[84]....
        /*10ac*/ 	.word	0x0001c980
        /*10b0*/ 	.word	0x00000002
        /*10b4*/ 	.word	0x00028c00
        /*10b8*/ 	.short	0x010a
        /*10ba*/ 	.byte	0x3f
	.zero		1


	//   ....[85]....
        /*10bc*/ 	.word	0x0001c9d0
        /*10c0*/ 	.word	0x000000a8
        /*10c4*/ 	.word	0x00028c30
        /*10c8*/ 	.short	0x010a
        /*10ca*/ 	.byte	0x3f
	.zero		1


	//   ....[86]....
        /*10cc*/ 	.word	0x0001ca20
        /*10d0*/ 	.word	0x000000a8
        /*10d4*/ 	.word	0x00028c50
        /*10d8*/ 	.short	0x010a
        /*10da*/ 	.byte	0x3f
	.zero		1


	//   ....[87]....
        /*10dc*/ 	.word	0x0001ca70
        /*10e0*/ 	.word	0x000000d8
        /*10e4*/ 	.word	0x00028c30
        /*10e8*/ 	.short	0x010a
        /*10ea*/ 	.byte	0x3f
	.zero		1


	//   ....[88]....
        /*10ec*/ 	.word	0x0001cac0
        /*10f0*/ 	.word	0x000000d8
        /*10f4*/ 	.word	0x00028c50
        /*10f8*/ 	.short	0x010a
        /*10fa*/ 	.byte	0x3f
	.zero		1


	//   ....[89]....
        /*10fc*/ 	.word	0x0001cb10
        /*1100*/ 	.word	0x000000c2
        /*1104*/ 	.word	0x00028c30
        /*1108*/ 	.short	0x010a
        /*110a*/ 	.byte	0x3f
	.zero		1


	//   ....[90]....
        /*110c*/ 	.word	0x0001cb60
        /*1110*/ 	.word	0x000000c2
        /*1114*/ 	.word	0x00028c50
        /*1118*/ 	.short	0x010a
        /*111a*/ 	.byte	0x3f
	.zero		1


	//   ....[91]....
        /*111c*/ 	.word	0x0001cd10
        /*1120*/ 	.word	0x00000005
        /*1124*/ 	.word	0x00028c20
        /*1128*/ 	.short	0x010a
        /*112a*/ 	.byte	0x3f
	.zero		1


	//   ....[92]....
        /*112c*/ 	.word	0x0001cd60
        /*1130*/ 	.word	0x00000005
        /*1134*/ 	.word	0x00028ca0
        /*1138*/ 	.short	0x010a
        /*113a*/ 	.byte	0x3f
	.zero		1


	//   ....[93]....
        /*113c*/ 	.word	0x0001cdb0
        /*1140*/ 	.word	0x00000005
        /*1144*/ 	.word	0x00028cc0
        /*1148*/ 	.short	0x010a
        /*114a*/ 	.byte	0x3f
	.zero		1


	//   ....[94]....
        /*114c*/ 	.word	0x0001ce00
        /*1150*/ 	.word	0x00000005
        /*1154*/ 	.word	0x00028ca0
        /*1158*/ 	.short	0x010a
        /*115a*/ 	.byte	0x3f
	.zero		1


	//   ....[95]....
        /*115c*/ 	.word	0x0001ce50
        /*1160*/ 	.word	0x00000005
        /*1164*/ 	.word	0x00028cc0
        /*1168*/ 	.short	0x010a
        /*116a*/ 	.byte	0x3f
	.zero		1


	//   ....[96]....
        /*116c*/ 	.word	0x0001cff0
        /*1170*/ 	.word	0x00000000
        /*1174*/ 	.word	0x00028c40
        /*1178*/ 	.short	0x010a
        /*117a*/ 	.byte	0x3f
	.zero		1


	//   ....[97]....
        /*117c*/ 	.word	0x0001d570
        /*1180*/ 	.word	0x00000002
        /*1184*/ 	.word	0x00028c20
        /*1188*/ 	.short	0x010a
        /*118a*/ 	.byte	0x3f
	.zero		1


	//   ....[98]....
        /*118c*/ 	.word	0x0001d5c0
        /*1190*/ 	.word	0x00000000
        /*1194*/ 	.word	0x00028c60
        /*1198*/ 	.short	0x010a
        /*119a*/ 	.byte	0x3f
	.zero		1


	//   ....[99]....
        /*119c*/ 	.word	0x0001d610
        /*11a0*/ 	.word	0x00000003
        /*11a4*/ 	.word	0x00028c40
        /*11a8*/ 	.short	0x010a
        /*11aa*/ 	.byte	0x3f
	.zero		1


	//   ....[100]....
        /*11ac*/ 	.word	0x0001d660
        /*11b0*/ 	.word	0x00000003
        /*11b4*/ 	.word	0x00028c60
        /*11b8*/ 	.short	0x010a
        /*11ba*/ 	.byte	0x3f
	.zero		1


	//   ....[101]....
        /*11bc*/ 	.word	0x0001d6b0
        /*11c0*/ 	.word	0x00000004
        /*11c4*/ 	.word	0x00028c40
        /*11c8*/ 	.short	0x010a
        /*11ca*/ 	.byte	0x3f
	.zero		1


	//   ....[102]....
        /*11cc*/ 	.word	0x0001d700
        /*11d0*/ 	.word	0x00000004
        /*11d4*/ 	.word	0x00028c60
        /*11d8*/ 	.short	0x010a
        /*11da*/ 	.byte	0x3f
	.zero		1


	//   ....[103]....
        /*11dc*/ 	.word	0x0001d750
        /*11e0*/ 	.word	0x00000004
        /*11e4*/ 	.word	0x00028c40
        /*11e8*/ 	.short	0x010a
        /*11ea*/ 	.byte	0x3f
	.zero		1


	//   ....[104]....
        /*11ec*/ 	.word	0x0001d7a0
        /*11f0*/ 	.word	0x00000004
        /*11f4*/ 	.word	0x00028c60
        /*11f8*/ 	.short	0x010a
        /*11fa*/ 	.byte	0x3f
	.zero		1


	//   ....[105]....
        /*11fc*/ 	.word	0x0001e1a0
        /*1200*/ 	.word	0x00000000
        /*1204*/ 	.word	0x00028c20
        /*1208*/ 	.short	0x010a
        /*120a*/ 	.byte	0x3f
	.zero		1


	//   ....[106]....
        /*120c*/ 	.word	0x0001e340
        /*1210*/ 	.word	0x00000006
        /*1214*/ 	.word	0x00000000
        /*1218*/ 	.short	0x010a
        /*121a*/ 	.byte	0x3f
	.zero		1


	//   ....[107]....
        /*121c*/ 	.word	0x0001e390
        /*1220*/ 	.word	0x00000007
        /*1224*/ 	.word	0x00000000
        /*1228*/ 	.short	0x010a
        /*122a*/ 	.byte	0x3f
	.zero		1


	//   ....[108]....
        /*122c*/ 	.word	0x0001e3e0
        /*1230*/ 	.word	0x00000004
        /*1234*/ 	.word	0x00000000
        /*1238*/ 	.short	0x010a
        /*123a*/ 	.byte	0x3f
	.zero		1


	//----- nvinfo : EIATTR_NUM_MBARRIERS
	.align		4
.L_590:
        /*123c*/ 	.byte	0x03, 0x38
        /*123e*/ 	.short	0x0016


	//----- nvinfo : EIATTR_EXIT_INSTR_OFFSETS
	.align		4
        /*1240*/ 	.byte	0x04, 0x1c
        /*1242*/ 	.short	(.L_592 - .L_591)


	//   ....[0]....
.L_591:
        /*1244*/ 	.word	0x0001c000


	//----- nvinfo : EIATTR_MAX_THREADS
	.align		4
.L_592:
        /*1248*/ 	.byte	0x04, 0x05
        /*124a*/ 	.short	(.L_594 - .L_593)
.L_593:
        /*124c*/ 	.word	0x00000180
        /*1250*/ 	.word	0x00000001
        /*1254*/ 	.word	0x00000001


	//----- nvinfo : EIATTR_CRS_STACK_SIZE
	.align		4
.L_594:
        /*1258*/ 	.byte	0x04, 0x1e
        /*125a*/ 	.short	(.L_596 - .L_595)
.L_595:
        /*125c*/ 	.word	0x00000000


	//----- nvinfo : EIATTR_CBANK_PARAM_SIZE
	.align		4
.L_596:
        /*1260*/ 	.byte	0x03, 0x19
        /*1262*/ 	.short	0x0af0


	//----- nvinfo : EIATTR_PARAM_CBANK
	.align		4
        /*1264*/ 	.byte	0x04, 0x0a
        /*1266*/ 	.short	(.L_598 - .L_597)
	.align		4
.L_597:
        /*1268*/ 	.word	index@(.nv.constant0._ZN7cutlass13device_kernelIN5flash11enable_sm90INS1_16FlashAttnFwdSm90INS1_25CollectiveMainloopFwdSm90ILi2EN4cute5tupleIJNS5_1CILi1EEES8_S8_EEENS6_IJNS7_ILi64EEESA_SA_EEELi512ENS_10bfloat16_tEfNS_4arch4Sm90ELb1ELb0ELb1ELb1ELb0ELb1ELb0ELb0ELb0ELb1ELb0ELb0EEENS1_21CollectiveEpilogueFwdINS6_IJSA_NS7_ILi512EEESA_EEES9_SC_SE_Li256ELb1ELb1ELb0ELb0EEENS1_36VarlenDynamicPersistentTileSchedulerILi64ELi64ELi256ELi128ELb0ELb1ELb1ELb1ELb1ELb1EEEEEEEEEvNT_6ParamsE)
        /*126c*/ 	.short	0x0210
        /*126e*/ 	.short	0x0af0


	//----- nvinfo : EIATTR_SW_WAR
	.align		4
.L_598:
        /*1270*/ 	.byte	0x04, 0x36
        /*1272*/ 	.short	(.L_600 - .L_599)
.L_599:
        /*1274*/ 	.word	0x00000008
.L_600:


//--------------------- .nv.info._ZN7cutlass13device_kernelIN5flash11enable_sm90INS1_16FlashAttnFwdSm90INS1_25CollectiveMainloopFwdSm90ILi2EN4cute5tupleIJNS5_1CILi1EEES8_S8_EEENS6_IJNS7_ILi64EEESA_SA_EEELi512ENS_10bfloat16_tEfNS_4arch4Sm90ELb1ELb0ELb1ELb1ELb0ELb0ELb1ELb0ELb0ELb1ELb0ELb0EEENS1_21CollectiveEpilogueFwdINS6_IJSA_NS7_ILi512EEESA_EEES9_SC_SE_Li256ELb1ELb1ELb0ELb0EEENS1_36VarlenDynamicPersistentTileSchedulerILi64ELi64ELi256ELi128ELb0ELb1ELb1ELb1ELb1ELb1EEEEEEEEEvNT_6ParamsE --------------------------
	.section	.nv.info._ZN7cutlass13device_kernelIN5flash11enable_sm90INS1_16FlashAttnFwdSm90INS1_25CollectiveMainloopFwdSm90ILi2EN4cute5tupleIJNS5_1CILi1EEES8_S8_EEENS6_IJNS7_ILi64EEESA_SA_EEELi512ENS_10bfloat16_tEfNS_4arch4Sm90ELb1ELb0ELb1ELb1ELb0ELb0ELb1ELb0ELb0ELb1ELb0ELb0EEENS1_21CollectiveEpilogueFwdINS6_IJSA_NS7_ILi512EEESA_EEES9_SC_SE_Li256ELb1ELb1ELb0ELb0EEENS1_36VarlenDynamicPersistentTileSchedulerILi64ELi64ELi256ELi128ELb0ELb1ELb1ELb1ELb1ELb1EEEEEEEEEvNT_6ParamsE,"",@"SHT_CUDA_INFO"
	.sectionflags	@""
	.align	4


	//----- nvinfo : EIATTR_CUDA_API_VERSION
	.align		4
        /*0000*/ 	.byte	0x04, 0x37
        /*0002*/ 	.short	(.L_602 - .L_601)
.L_601:
        /*0004*/ 	.word	0x00000082


	//----- nvinfo : EIATTR_KPARAM_INFO
	.align		4
.L_602:
        /*0008*/ 	.byte	0x04, 0x17
        /*000a*/ 	.short	(.L_604 - .L_603)
.L_603:
        /*000c*/ 	.word	0x00000000
        /*0010*/ 	.short	0x0000
        /*0012*/ 	.short	0x0070
        /*0014*/ 	.byte	0x00, 0xf0, 0x01, 0x2e


	//----- nvinfo : EIATTR_SPARSE_MMA_MASK
	.align		4
.L_604:
        /*0018*/ 	.byte	0x03, 0x50
        /*001a*/ 	.short	0x0000


	//----- nvinfo : EIATTR_MAXREG_COUNT
	.align		4
        /*001c*/ 	.byte	0x03, 0x1b
        /*001e*/ 	.short	0x00a8


	//----- nvinfo : EIATTR_NUM_BARRIERS
	.align		4
        /*0020*/ 	.byte	0x02, 0x4c
        /*0022*/ 	.byte	0x10
	.zero		1


	//----- nvinfo : EIATTR_EXTERNS
	.align		4
        /*0024*/ 	.byte	0x04, 0x0f
        /*0026*/ 	.short	(.L_606 - .L_605)


	//   ....[0]....
	.align		4
.L_605:
        /*0028*/ 	.word	index@(__assertfail)


	//----- nvinfo : EIATTR_ANNOTATIONS
	.align		4
.L_606:
        /*002c*/ 	.byte	0x04, 0x55
        /*002e*/ 	.short	(.L_608 - .L_607)


	//   ....[0]....
.L_607:
        /* <DEDUP_REMOVED lines=100> */


	//----- nvinfo : EIATTR_MERCURY_ISA_VERSION
	.align		4
.L_608:
        /*0658*/ 	.byte	0x03, 0x5f
        /*065a*/ 	.short	0x0101


	//----- nvinfo : EIATTR_UNUSED_LOAD_BYTE_OFFSET
	.align		4
        /*065c*/ 	.byte	0x04, 0x44
        /*065e*/ 	.short	(.L_610 - .L_609)


	//   ....[0]....
.L_609:
        /*0660*/ 	.word	0x00000a50
        /*0664*/ 	.word	0x0000fff0


	//   ....[1]....
        /*0668*/ 	.word	0x0000db90
        /*066c*/ 	.word	0x0000fff0


	//----- nvinfo : EIATTR_INT_WARP_WIDE_INSTR_OFFSETS
	.align		4
.L_610:
        /*0670*/ 	.byte	0x04, 0x31
        /*0672*/ 	.short	(.L_612 - .L_611)


	//   ....[0]....
.L_611:
        /*0674*/ 	.word	0x00000130


	//   ....[1]....
        /*0678*/ 	.word	0x00000170


	//   ....[2]....
        /*067c*/ 	.word	0x000001e0


	//   ....[3]....
        /*0680*/ 	.word	0x000001f0


	//   ....[4]....
        /*0684*/ 	.word	0x00011ea0


	//   ....[5]....
        /*0688*/ 	.word	0x00011f00


	//   ....[6]....
        /*068c*/ 	.word	0x00017c90


	//   ....[7]....
        /*0690*/ 	.word	0x00017d20


	//----- nvinfo : EIATTR_COOP_GROUP_MASK_REGIDS
	.align		4
.L_612:
        /*0694*/ 	.byte	0x04, 0x29
        /*0696*/ 	.short	(.L_614 - .L_613)


	//   ....[0]....
.L_613:
        /*0698*/ 	.word	0xffffffff


	//   ....[1]....
        /*069c*/ 	.word	0xffffffff


	//   ....[2]....
        /*06a0*/ 	.word	0xffffffff


	//   ....[3]....
        /*06a4*/ 	.word	0xffffffff


	//   ....[4]....
        /*06a8*/ 	.word	0xffffffff


	//   ....[5]....
        /*06ac*/ 	.word	0xffffffff


	//   ....[6]....
        /*06b0*/ 	.word	0xffffffff


	//   ....[7]....
        /*06b4*/ 	.word	0xffffffff


	//   ....[8]....
        /*06b8*/ 	.word	0xffffffff


	//   ....[9]....
        /*06bc*/ 	.word	0xffffffff


	//   ....[10]....
        /*06c0*/ 	.word	0xffffffff


	//   ....[11]....
        /*06c4*/ 	.word	0xffffffff


	//   ....[12]....
        /*06c8*/ 	.word	0xffffffff


	//   ....[13]....
        /*06cc*/ 	.word	0xffffffff


	//   ....[14]....
        /*06d0*/ 	.word	0xffffffff


	//   ....[15]....
        /*06d4*/ 	.word	0xffffffff


	//   ....[16]....
        /*06d8*/ 	.word	0xffffffff


	//   ....[17]....
        /*06dc*/ 	.word	0xffffffff


	//   ....[18]....
        /*06e0*/ 	.word	0xffffffff


	//   ....[19]....
        /*06e4*/ 	.word	0xffffffff


	//   ....[20]....
        /*06e8*/ 	.word	0xffffffff


	//   ....[21]....
        /*06ec*/ 	.word	0xffffffff


	//   ....[22]....
        /*06f0*/ 	.word	0xffffffff


	//   ....[23]....
        /*06f4*/ 	.word	0xffffffff


	//   ....[24]....
        /*06f8*/ 	.word	0xffffffff


	//   ....[25]....
        /*06fc*/ 	.word	0xffffffff


	//   ....[26]....
        /*0700*/ 	.word	0xffffffff


	//   ....[27]....
        /*0704*/ 	.word	0xffffffff


	//   ....[28]....
        /*0708*/ 	.word	0xffffffff


	//   ....[29]....
        /*070c*/ 	.word	0xffffffff


	//   ....[30]....
        /*0710*/ 	.word	0xffffffff


	//   ....[31]....
        /*0714*/ 	.word	0xffffffff


	//   ....[32]....
        /*0718*/ 	.word	0xffffffff


	//   ....[33]....
        /*071c*/ 	.word	0xffffffff


	//   ....[34]....
        /*0720*/ 	.word	0xffffffff


	//   ....[35]....
        /*0724*/ 	.word	0xffffffff


	//   ....[36]....
        /*0728*/ 	.word	0xffffffff


	//   ....[37]....
        /*072c*/ 	.word	0xffffffff


	//   ....[38]....
        /*0730*/ 	.word	0xffffffff


	//   ....[39]....
        /*0734*/ 	.word	0xffffffff


	//   ....[40]....
        /*0738*/ 	.word	0xffffffff


	//   ....[41]....
        /*073c*/ 	.word	0xffffffff


	//   ....[42]....
        /*0740*/ 	.word	0xffffffff


	//   ....[43]....
        /*0744*/ 	.word	0xffffffff


	//   ....[44]....
        /*0748*/ 	.word	0xffffffff


	//   ....[45]....
        /*074c*/ 	.word	0xffffffff


	//   ....[46]....
        /*0750*/ 	.word	0xffffffff


	//   ....[47]....
        /*0754*/ 	.word	0xffffffff


	//   ....[48]....
        /*0758*/ 	.word	0xffffffff


	//   ....[49]....
        /*075c*/ 	.word	0xffffffff


	//   ....[50]....
        /*0760*/ 	.word	0xffffffff


	//   ....[51]....
        /*0764*/ 	.word	0xffffffff


	//   ....[52]....
        /*0768*/ 	.word	0xffffffff


	//   ....[53]....
        /*076c*/ 	.word	0xffffffff


	//   ....[54]....
        /*0770*/ 	.word	0xffffffff


	//   ....[55]....
        /*0774*/ 	.word	0xffffffff


	//   ....[56]....
        /*0778*/ 	.word	0xffffffff


	//   ....[57]....
        /*077c*/ 	.word	0xffffffff


	//   ....[58]....
        /*0780*/ 	.word	0xffffffff


	//   ....[59]....
        /*0784*/ 	.word	0xffffffff


	//   ....[60]....
        /*0788*/ 	.word	0xffffffff


	//   ....[61]....
        /*078c*/ 	.word	0xffffffff


	//   ....[62]....
        /*0790*/ 	.word	0xffffffff


	//   ....[63]....
        /*0794*/ 	.word	0xffffffff


	//   ....[64]....
        /*0798*/ 	.word	0xffffffff


	//   ....[65]....
        /*079c*/ 	.word	0xffffffff


	//   ....[66]....
        /*07a0*/ 	.word	0xffffffff


	//   ....[67]....
        /*07a4*/ 	.word	0xffffffff


	//   ....[68]....
        /*07a8*/ 	.word	0xffffffff


	//   ....[69]....
        /*07ac*/ 	.word	0xffffffff


	//   ....[70]....
        /*07b0*/ 	.word	0xffffffff


	//   ....[71]....
        /*07b4*/ 	.word	0xffffffff


	//   ....[72]....
        /*07b8*/ 	.word	0xffffffff


	//   ....[73]....
        /*07bc*/ 	.word	0xffffffff


	//   ....[74]....
        /*07c0*/ 	.word	0xffffffff


	//   ....[75]....
        /*07c4*/ 	.word	0xffffffff


	//   ....[76]....
        /*07c8*/ 	.word	0xffffffff


	//   ....[77]....
        /*07cc*/ 	.word	0xffffffff


	//   ....[78]....
        /*07d0*/ 	.word	0xffffffff


	//   ....[79]....
        /*07d4*/ 	.word	0xffffffff


	//   ....[80]....
        /*07d8*/ 	.word	0xffffffff


	//   ....[81]....
        /*07dc*/ 	.word	0xffffffff


	//   ....[82]....
        /*07e0*/ 	.word	0xffffffff


	//   ....[83]....
        /*07e4*/ 	.word	0xffffffff


	//   ....[84]....
        /*07e8*/ 	.word	0xffffffff


	//   ....[85]....
        /*07ec*/ 	.word	0xffffffff


	//   ....[86]....
        /*07f0*/ 	.word	0xffffffff


	//   ....[87]....
        /*07f4*/ 	.word	0xffffffff


	//   ....[88]....
        /*07f8*/ 	.word	0xffffffff


	//   ....[89]....
        /*07fc*/ 	.word	0xffffffff


	//   ....[90]....
        /*0800*/ 	.word	0xffffffff


	//   ....[91]....
        /*0804*/ 	.word	0xffffffff


	//   ....[92]....
        /*0808*/ 	.word	0xffffffff


	//   ....[93]....
        /*080c*/ 	.word	0xffffffff


	//   ....[94]....
        /*0810*/ 	.word	0xffffffff


	//   ....[95]....
        /*0814*/ 	.word	0xffffffff


	//   ....[96]....
        /*0818*/ 	.word	0xffffffff


	//   ....[97]....
        /*081c*/ 	.word	0xffffffff


	//   ....[98]....
        /*0820*/ 	.word	0xffffffff


	//   ....[99]....
        /*0824*/ 	.word	0x0500000f


	//   ....[100]....
        /*0828*/ 	.word	0x0500000f


	//   ....[101]....
        /*082c*/ 	.word	0x0500000f


	//   ....[102]....
        /*0830*/ 	.word	0x0500000f


	//   ....[103]....
        /*0834*/ 	.word	0x0500000f


	//   ....[104]....
        /*0838*/ 	.word	0x0500000f


	//   ....[105]....
        /*083c*/ 	.word	0x0500000f


	//   ....[106]....
        /*0840*/ 	.word	0x0500000f


	//   ....[107]....
        /*0844*/ 	.word	0x0500000f


	//   ....[108]....
        /*0848*/ 	.word	0x0500000f


	//   ....[109]....
        /*084c*/ 	.word	0x0500000f


	//   ....[110]....
        /*0850*/ 	.word	0x0500000f


	//   ....[111]....
        /*0854*/ 	.word	0x0500000f


	//   ....[112]....
        /*0858*/ 	.word	0x0500000f


	//   ....[113]....
        /*085c*/ 	.word	0x0500000f


	//   ....[114]....
        /*0860*/ 	.word	0x0500000f


	//   ....[115]....
        /*0864*/ 	.word	0x0500000f


	//   ....[116]....
        /*0868*/ 	.word	0x0500000f


	//   ....[117]....
        /*086c*/ 	.word	0x0500000f


	//   ....[118]....
        /*0870*/ 	.word	0x0500000f


	//   ....[119]....
        /*0874*/ 	.word	0x0500000f


	//   ....[120]....
        /*0878*/ 	.word	0x0500000f


	//   ....[121]....
        /*087c*/ 	.word	0x0500000f


	//   ....[122]....
        /*0880*/ 	.word	0x0500000f


	//   ....[123]....
        /*0884*/ 	.word	0x0500000f


	//   ....[124]....
        /*0888*/ 	.word	0x0500000f


	//   ....[125]....
        /*088c*/ 	.word	0x0500000f


	//   ....[126]....
        /*0890*/ 	.word	0x0500000f


	//   ....[127]....
        /*0894*/ 	.word	0x0500000f


	//   ....[128]....
        /*0898*/ 	.word	0x0500000f


	//   ....[129]....
        /*089c*/ 	.word	0x0500000f


	//   ....[130]....
        /*08a0*/ 	.word	0x0500000f


	//   ....[131]....
        /*08a4*/ 	.word	0x0500000f


	//   ....[132]....
        /*08a8*/ 	.word	0x0500000f


	//   ....[133]....
        /*08ac*/ 	.word	0x0500000f


	//----- nvinfo : EIATTR_COOP_GROUP_INSTR_OFFSETS
	.align		4
.L_614:
        /*08b0*/ 	.byte	0x04, 0x28
        /*08b2*/ 	.short	(.L_616 - .L_615)


	//   ....[0]....
.L_615:
        /*08b4*/ 	.word	0x00000070


	//   ....[1]....
        /*08b8*/ 	.word	0x00000140


	//   ....[2]....
        /*08bc*/ 	.word	0x00000190


	//   ....[3]....
        /*08c0*/ 	.word	0x000003a0


	//   ....[4]....
        /*08c4*/ 	.word	0x00000500


	//   ....[5]....
        /*08c8*/ 	.word	0x00000620


	//   ....[6]....
        /*08cc*/ 	.word	0x00000780


	//   ....[7]....
        /*08d0*/ 	.word	0x00001a90


	//   ....[8]....
        /*08d4*/ 	.word	0x00003780


	//   ....[9]....
        /*08d8*/ 	.word	0x00004780


	//   ....[10]....
        /*08dc*/ 	.word	0x00005360


	//   ....[11]....
        /*08e0*/ 	.word	0x000053a0


	//   ....[12]....
        /*08e4*/ 	.word	0x00005a80


	//   ....[13]....
        /*08e8*/ 	.word	0x00005b30


	//   ....[14]....
        /*08ec*/ 	.word	0x00005f90


	//   ....[15]....
        /*08f0*/ 	.word	0x00006010


	//   ....[16]....
        /*08f4*/ 	.word	0x000068f0


	//   ....[17]....
        /*08f8*/ 	.word	0x000075a0


	//   ....[18]....
        /*08fc*/ 	.word	0x00008270


	//   ....[19]....
        /*0900*/ 	.word	0x00008750


	//   ....[20]....
        /*0904*/ 	.word	0x000087f0


	//   ....[21]....
        /*0908*/ 	.word	0x00008940


	//   ....[22]....
        /*090c*/ 	.word	0x00008d40


	//   ....[23]....
        /*0910*/ 	.word	0x00008de0


	//   ....[24]....
        /*0914*/ 	.word	0x00009f40


	//   ....[25]....
        /*0918*/ 	.word	0x0000ab90


	//   ....[26]....
        /*091c*/ 	.word	0x0000bb20


	//   ....[27]....
        /*0920*/ 	.word	0x0000bba0


	//   ....[28]....
        /*0924*/ 	.word	0x0000bed0


	//   ....[29]....
        /*0928*/ 	.word	0x0000c090


	//   ....[30]....
        /*092c*/ 	.word	0x0000d060


	//   ....[31]....
        /*0930*/ 	.word	0x0000d0a0


	//   ....[32]....
        /*0934*/ 	.word	0x0000d0d0


	//   ....[33]....
        /*0938*/ 	.word	0x0000d140


	//   ....[34]....
        /*093c*/ 	.word	0x0000d180


	//   ....[35]....
        /*0940*/ 	.word	0x0000eaa0


	//   ....[36]....
        /*0944*/ 	.word	0x0000f0c0


	//   ....[37]....
        /*0948*/ 	.word	0x0000f0f0


	//   ....[38]....
        /*094c*/ 	.word	0x0000f110


	//   ....[39]....
        /*0950*/ 	.word	0x0000f140


	//   ....[40]....
        /*0954*/ 	.word	0x0000f7c0


	//   ....[41]....
        /*0958*/ 	.word	0x0000f7e0


	//   ....[42]....
        /*095c*/ 	.word	0x0000fa20


	//   ....[43]....
        /*0960*/ 	.word	0x0000fa40


	//   ....[44]....
        /*0964*/ 	.word	0x000105d0


	//   ....[45]....
        /*0968*/ 	.word	0x00010600


	//   ....[46]....
        /*096c*/ 	.word	0x00010840


	//   ....[47]....
        /*0970*/ 	.word	0x00010860


	//   ....[48]....
        /*0974*/ 	.word	0x00010b10


	//   ....[49]....
        /*0978*/ 	.word	0x00010cf0


	//   ....[50]....
        /*097c*/ 	.word	0x00010d20


	//   ....[51]....
        /*0980*/ 	.word	0x00010d50


	//   ....[52]....
        /*0984*/ 	.word	0x00010d80


	//   ....[53]....
        /*0988*/ 	.word	0x00010db0


	//   ....[54]....
        /*098c*/ 	.word	0x00010de0


	//   ....[55]....
        /*0990*/ 	.word	0x00010f50


	//   ....[56]....
        /*0994*/ 	.word	0x00010f80


	//   ....[57]....
        /*0998*/ 	.word	0x00010fb0


	//   ....[58]....
        /*099c*/ 	.word	0x00010fe0


	//   ....[59]....
        /*09a0*/ 	.word	0x00011010


	//   ....[60]....
        /*09a4*/ 	.word	0x00011040


	//   ....[61]....
        /*09a8*/ 	.word	0x000110e0


	//   ....[62]....
        /*09ac*/ 	.word	0x00011140


	//   ....[63]....
        /*09b0*/ 	.word	0x000111d0


	//   ....[64]....
        /*09b4*/ 	.word	0x000124a0


	//   ....[65]....
        /*09b8*/ 	.word	0x00013030


	//   ....[66]....
        /*09bc*/ 	.word	0x00013040


	//   ....[67]....
        /*09c0*/ 	.word	0x00013060


	//   ....[68]....
        /*09c4*/ 	.word	0x00013130


	//   ....[69]....
        /*09c8*/ 	.word	0x00013160


	//   ....[70]....
        /*09cc*/ 	.word	0x000131c0


	//   ....[71]....
        /*09d0*/ 	.word	0x000131d0


	//   ....[72]....
        /*09d4*/ 	.word	0x00013240


	//   ....[73]....
        /*09d8*/ 	.word	0x00013b90


	//   ....[74]....
        /*09dc*/ 	.word	0x00013ba0


	//   ....[75]....
        /*09e0*/ 	.word	0x00013cd0


	//   ....[76]....
        /*09e4*/ 	.word	0x00013d00


	//   ....[77]....
        /*09e8*/ 	.word	0x00013f80


	//   ....[78]....
        /*09ec*/ 	.word	0x00013fb0


	//   ....[79]....
        /*09f0*/ 	.word	0x00014120


	//   ....[80]....
        /*09f4*/ 	.word	0x00014130


	//   ....[81]....
        /*09f8*/ 	.word	0x00017f20


	//   ....[82]....
        /*09fc*/ 	.word	0x00017f50


	//   ....[83]....
        /*0a00*/ 	.word	0x00017f90


	//   ....[84]....
        /*0a04*/ 	.word	0x00017fc0


	//   ....[85]....
        /*0a08*/ 	.word	0x00017ff0


	//   ....[86]....
        /*0a0c*/ 	.word	0x00018020


	//   ....[87]....
        /*0a10*/ 	.word	0x00018050


	//   ....[88]....
        /*0a14*/ 	.word	0x00018080


	//   ....[89]....
        /*0a18*/ 	.word	0x00018200


	//   ....[90]....
        /*0a1c*/ 	.word	0x00018230


	//   ....[91]....
        /*0a20*/ 	.word	0x00018260


	//   ....[92]....
        /*0a24*/ 	.word	0x00018290


	//   ....[93]....
        /*0a28*/ 	.word	0x000182c0


	//   ....[94]....
        /*0a2c*/ 	.word	0x000182f0


	//   ....[95]....
        /*0a30*/ 	.word	0x000183b0


	//   ....[96]....
        /*0a34*/ 	.word	0x000183d0


	//   ....[97]....
        /*0a38*/ 	.word	0x00018440


	//   ....[98]....
        /*0a3c*/ 	.word	0x00018b10


	//   ....[99]....
        /*0a40*/ 	.word	0x000190d0


	//   ....[100]....
        /*0a44*/ 	.word	0x00019250


	//   ....[101]....
        /*0a48*/ 	.word	0x000192a0


	//   ....[102]....
        /*0a4c*/ 	.word	0x00019300


	//   ....[103]....
        /*0a50*/ 	.word	0x00019360


	//   ....[104]....
        /*0a54*/ 	.word	0x000194b0


	//   ....[105]....
        /*0a58*/ 	.word	0x00019550


	//   ....[106]....
        /*0a5c*/ 	.word	0x00019600


	//   ....[107]....
        /*0a60*/ 	.word	0x000196e0


	//   ....[108]....
        /*0a64*/ 	.word	0x000198b0


	//   ....[109]....
        /*0a68*/ 	.word	0x00019970


	//   ....[110]....
        /*0a6c*/ 	.word	0x00019c20


	//   ....[111]....
        /*0a70*/ 	.word	0x00019d40


	//   ....[112]....
        /*0a74*/ 	.word	0x00019f10


	//   ....[113]....
        /*0a78*/ 	.word	0x00019fe0


	//   ....[114]....
        /*0a7c*/ 	.word	0x0001a1e0


	//   ....[115]....
        /*0a80*/ 	.word	0x0001a270


	//   ....[116]....
        /*0a84*/ 	.word	0x0001a5a0


	//   ....[117]....
        /*0a88*/ 	.word	0x0001a640


	//   ....[118]....
        /*0a8c*/ 	.word	0x0001a760


	//   ....[119]....
        /*0a90*/ 	.word	0x0001a7e0


	//   ....[120]....
        /*0a94*/ 	.word	0x0001a860


	//   ....[121]....
        /*0a98*/ 	.word	0x0001a8e0


	//   ....[122]....
        /*0a9c*/ 	.word	0x0001a960


	//   ....[123]....
        /*0aa0*/ 	.word	0x0001a9f0


	//   ....[124]....
        /*0aa4*/ 	.word	0x0001aa90


	//   ....[125]....
        /*0aa8*/ 	.word	0x0001ab40


	//   ....[126]....
        /*0aac*/ 	.word	0x0001abc0


	//   ....[127]....
        /*0ab0*/ 	.word	0x0001ac40


	//   ....[128]....
        /*0ab4*/ 	.word	0x0001acc0


	//   ....[129]....
        /*0ab8*/ 	.word	0x0001ad50


	//   ....[130]....
        /*0abc*/ 	.word	0x0001add0


	//   ....[131]....
        /*0ac0*/ 	.word	0x0001ae70


	//   ....[132]....
        /*0ac4*/ 	.word	0x0001af00


	//   ....[133]....
        /*0ac8*/ 	.word	0x0001b030


	//----- nvinfo : EIATTR_REG_RECONFIG
	.align		4
.L_616:
        /*0acc*/ 	.byte	0x01, 0x54
	.zero		2


	//----- nvinfo : EIATTR_SYSCALL_OFFSETS
	.align		4
        /*0ad0*/ 	.byte	0x04, 0x46
        /*0ad2*/ 	.short	(.L_618 - .L_617)


	//   ....[0]....
.L_617:
        /*0ad4*/ 	.word	0x00003930


	//   ....[1]....
        /*0ad8*/ 	.word	0x000120a0


	//   ....[2]....
        /*0adc*/ 	.word	0x00012200


	//   ....[3]....
        /*0ae0*/ 	.word	0x00012300


	//   ....[4]....
        /*0ae4*/ 	.word	0x00012c10


	//   ....[5]....
        /*0ae8*/ 	.word	0x00013560


	//----- nvinfo : EIATTR_MBARRIER_INSTR_OFFSETS
	.align		4
.L_618:
        /*0aec*/ 	.byte	0x04, 0x39
        /*0aee*/ 	.short	(.L_620 - .L_619)


	//   ....[0]....
.L_619:
        /*0af0*/ 	.word	0x00000280
        /*0af4*/ 	.word	0x000000ff
        /*0af8*/ 	.word	0x00038800
        /*0afc*/ 	.short	0x0100
        /*0afe*/ 	.byte	0x08
	.zero		1


	//   ....[1]....
        /*0b00*/ 	.word	0x00000290
        /*0b04*/ 	.word	0x000000ff
        /*0b08*/ 	.word	0x00038810
        /*0b0c*/ 	.short	0x0100
        /*0b0e*/ 	.byte	0x08
	.zero		1


	//   ....[2]....
        /*0b10*/ 	.word	0x000002a0
        /*0b14*/ 	.word	0x000000ff
        /*0b18*/ 	.word	0x00038820
        /*0b1c*/ 	.short	0x0100
        /*0b1e*/ 	.byte	0x08
	.zero		1


	//   ....[3]....
        /*0b20*/ 	.word	0x00000350
        /*0b24*/ 	.word	0x000000ff
        /*0b28*/ 	.word	0x00038830
        /*0b2c*/ 	.short	0x0100
        /*0b2e*/ 	.byte	0x06
	.zero		1


	//   ....[4]....
        /*0b30*/ 	.word	0x00000360
        /*0b34*/ 	.word	0x000000ff
        /*0b38*/ 	.word	0x00038840
        /*0b3c*/ 	.short	0x0100
        /*0b3e*/ 	.byte	0x06
	.zero		1


	//   ....[5]....
        /*0b40*/ 	.word	0x00000370
        /*0b44*/ 	.word	0x000000ff
        /*0b48*/ 	.word	0x00038838
        /*0b4c*/ 	.short	0x0100
        /*0b4e*/ 	.byte	0x06
	.zero		1


	//   ....[6]....
        /*0b50*/ 	.word	0x00000380
        /*0b54*/ 	.word	0x000000ff
        /*0b58*/ 	.word	0x00038848
        /*0b5c*/ 	.short	0x0100
        /*0b5e*/ 	.byte	0x06
	.zero		1


	//   ....[7]....
        /*0b60*/ 	.word	0x000004b0
        /*0b64*/ 	.word	0x000000ff
        /*0b68*/ 	.word	0x00038850
        /*0b6c*/ 	.short	0x0100
        /*0b6e*/ 	.byte	0x08
	.zero		1


	//   ....[8]....
        /*0b70*/ 	.word	0x000004c0
        /*0b74*/ 	.word	0x000000ff
        /*0b78*/ 	.word	0x00038860
        /*0b7c*/ 	.short	0x0100
        /*0b7e*/ 	.byte	0x08
	.zero		1


	//   ....[9]....
        /*0b80*/ 	.word	0x000004d0
        /*0b84*/ 	.word	0x000000ff
        /*0b88*/ 	.word	0x00038858
        /*0b8c*/ 	.short	0x0100
        /*0b8e*/ 	.byte	0x08
	.zero		1


	//   ....[10]....
        /*0b90*/ 	.word	0x000004e0
        /*0b94*/ 	.word	0x000000ff
        /*0b98*/ 	.word	0x00038868
        /*0b9c*/ 	.short	0x0100
        /*0b9e*/ 	.byte	0x08
	.zero		1


	//   ....[11]....
        /*0ba0*/ 	.word	0x000005d0
        /*0ba4*/ 	.word	0x000000ff
        /*0ba8*/ 	.word	0x00038870
        /*0bac*/ 	.short	0x0100
        /*0bae*/ 	.byte	0x06
	.zero		1


	//   ....[12]....
        /*0bb0*/ 	.word	0x000005e0
        /*0bb4*/ 	.word	0x000000ff
        /*0bb8*/ 	.word	0x00038880
        /*0bbc*/ 	.short	0x0100
        /*0bbe*/ 	.byte	0x06
	.zero		1


	//   ....[13]....
        /*0bc0*/ 	.word	0x000005f0
        /*0bc4*/ 	.word	0x000000ff
        /*0bc8*/ 	.word	0x00038878
        /*0bcc*/ 	.short	0x0100
        /*0bce*/ 	.byte	0x06
	.zero		1


	//   ....[14]....
        /*0bd0*/ 	.word	0x00000600
        /*0bd4*/ 	.word	0x000000ff
        /*0bd8*/ 	.word	0x00038888
        /*0bdc*/ 	.short	0x0100
        /*0bde*/ 	.byte	0x06
	.zero		1


	//   ....[15]....
        /*0be0*/ 	.word	0x00000730
        /*0be4*/ 	.word	0x000000ff
        /*0be8*/ 	.word	0x00038890
        /*0bec*/ 	.short	0x0100
        /*0bee*/ 	.byte	0x08
	.zero		1


	//   ....[16]....
        /*0bf0*/ 	.word	0x00000740
        /*0bf4*/ 	.word	0x000000ff
        /*0bf8*/ 	.word	0x000388a0
        /*0bfc*/ 	.short	0x0100
        /*0bfe*/ 	.byte	0x08
	.zero		1


	//   ....[17]....
        /*0c00*/ 	.word	0x00000750
        /*0c04*/ 	.word	0x000000ff
        /*0c08*/ 	.word	0x00038898
        /*0c0c*/ 	.short	0x0100
        /*0c0e*/ 	.byte	0x08
	.zero		1


	//   ....[18]....
        /*0c10*/ 	.word	0x00000760
        /*0c14*/ 	.word	0x000000ff
        /*0c18*/ 	.word	0x000388a8
        /*0c1c*/ 	.short	0x0100
        /*0c1e*/ 	.byte	0x08
	.zero		1


	//   ....[19]....
        /*0c20*/ 	.word	0x00000890
        /*0c24*/ 	.word	0x000000ff
        /*0c28*/ 	.word	0x000388b0
        /*0c2c*/ 	.short	0x0100
        /*0c2e*/ 	.byte	0x08
	.zero		1


	//   ....[20]....
        /*0c30*/ 	.word	0x000008a0
        /*0c34*/ 	.word	0x000000ff
        /*0c38*/ 	.word	0x000388c0
        /*0c3c*/ 	.short	0x0100
        /*0c3e*/ 	.byte	0x08
	.zero		1


	//   ....[21]....
        /*0c40*/ 	.word	0x000008b0
        /*0c44*/ 	.word	0x000000ff
        /*0c48*/ 	.word	0x000388b8
        /*0c4c*/ 	.short	0x0100
        /*0c4e*/ 	.byte	0x08
	.zero		1


	//   ....[22]....
        /*0c50*/ 	.word	0x000008c0
        /*0c54*/ 	.word	0x000000ff
        /*0c58*/ 	.word	0x000388c8
        /*0c5c*/ 	.short	0x0100
        /*0c5e*/ 	.byte	0x08
	.zero		1


	//   ....[23]....
        /*0c60*/ 	.word	0x00001e40
        /*0c64*/ 	.word	0x00000000
        /*0c68*/ 	.word	0x00000000
        /*0c6c*/ 	.short	0x0101
        /*0c6e*/ 	.byte	0x3f
	.zero		1


	//   ....[24]....
        /*0c70*/ 	.word	0x00002910
        /*0c74*/ 	.word	0x00000000
        /*0c78*/ 	.word	0x00000000
        /*0c7c*/ 	.short	0x0101
        /*0c7e*/ 	.byte	0x3f
	.zero		1


	//   ....[25]....
        /*0c80*/ 	.word	0x000039b0
        /*0c84*/ 	.word	0x00000011
        /*0c88*/ 	.word	0x00038800
        /*0c8c*/ 	.short	0x010a
        /*0c8e*/ 	.byte	0x3f
	.zero		1


	//   ....[26]....
        /*0c90*/ 	.word	0x00003a10
        /*0c94*/ 	.word	0x00000005
        /*0c98*/ 	.word	0x00038830
        /*0c9c*/ 	.short	0x010a
        /*0c9e*/ 	.byte	0x3f
	.zero		1


	//   ....[27]....
        /*0ca0*/ 	.word	0x00003a80
        /*0ca4*/ 	.word	0x00000005
        /*0ca8*/ 	.word	0x00038830
        /*0cac*/ 	.short	0x010a
        /*0cae*/ 	.byte	0x3f
	.zero		1


	//   ....[28]....
        /*0cb0*/ 	.word	0x00003d00
        /*0cb4*/ 	.word	0x00000011
        /*0cb8*/ 	.word	0x00038810
        /*0cbc*/ 	.short	0x010a
        /*0cbe*/ 	.byte	0x3f
	.zero		1


	//   ....[29]....
        /*0cc0*/ 	.word	0x00003d40
        /*0cc4*/ 	.word	0x00000005
        /*0cc8*/ 	.word	0x00038850
        /*0ccc*/ 	.short	0x010a
        /*0cce*/ 	.byte	0x3f
	.zero		1


	//   ....[30]....
        /*0cd0*/ 	.word	0x00003e10
        /*0cd4*/ 	.word	0x00000005
        /*0cd8*/ 	.word	0x00038850
        /*0cdc*/ 	.short	0x010a
        /*0cde*/ 	.byte	0x3f
	.zero		1


	//   ....[31]....
        /*0ce0*/ 	.word	0x00006260
        /*0ce4*/ 	.word	0x00000018
        /*0ce8*/ 	.word	0x00000000
        /*0cec*/ 	.short	0x0101
        /*0cee*/ 	.byte	0x3f
	.zero		1


	//   ....[32]....
        /*0cf0*/ 	.word	0x00006910
        /*0cf4*/ 	.word	0x00000005
        /*0cf8*/ 	.word	0x00000000
        /*0cfc*/ 	.short	0x0101
        /*0cfe*/ 	.byte	0x3f
	.zero		1


	//   ....[33]....
        /*0d00*/ 	.word	0x00006a30
        /*0d04*/ 	.word	0x00000009
        /*0d08*/ 	.word	0x00038830
        /*0d0c*/ 	.short	0x010a
        /*0d0e*/ 	.byte	0x3f
	.zero		1


	//   ....[34]....
        /*0d10*/ 	.word	0x00006a80
        /*0d14*/ 	.word	0x00000009
        /*0d18*/ 	.word	0x00038830
        /*0d1c*/ 	.short	0x010a
        /*0d1e*/ 	.byte	0x3f
	.zero		1


	//   ....[35]....
        /*0d20*/ 	.word	0x00006c00
        /*0d24*/ 	.word	0x00000009
        /*0d28*/ 	.word	0x00038850
        /*0d2c*/ 	.short	0x010a
        /*0d2e*/ 	.byte	0x3f
	.zero		1


	//   ....[36]....
        /*0d30*/ 	.word	0x00006c40
        /*0d34*/ 	.word	0x00000009
        /*0d38*/ 	.word	0x00038850
        /*0d3c*/ 	.short	0x010a
        /*0d3e*/ 	.byte	0x3f
	.zero		1


	//   ....[37]....
        /*0d40*/ 	.word	0x00009140
        /*0d44*/ 	.word	0x00000099
        /*0d48*/ 	.word	0x00000000
        /*0d4c*/ 	.short	0x0101
        /*0d4e*/ 	.byte	0x3f
	.zero		1


	//   ....[38]....
        /*0d50*/ 	.word	0x00009f60
        /*0d54*/ 	.word	0x00000009
        /*0d58*/ 	.word	0x00000000
        /*0d5c*/ 	.short	0x0101
        /*0d5e*/ 	.byte	0x3f
	.zero		1


	//   ....[39]....
        /*0d60*/ 	.word	0x0000a080
        /*0d64*/ 	.word	0x00000009
        /*0d68*/ 	.word	0x00038830
        /*0d6c*/ 	.short	0x010a
        /*0d6e*/ 	.byte	0x3f
	.zero		1


	//   ....[40]....
        /*0d70*/ 	.word	0x0000a0d0
        /*0d74*/ 	.word	0x00000009
        /*0d78*/ 	.word	0x00038830
        /*0d7c*/ 	.short	0x010a
        /*0d7e*/ 	.byte	0x3f
	.zero		1


	//   ....[41]....
        /*0d80*/ 	.word	0x0000a250
        /*0d84*/ 	.word	0x00000009
        /*0d88*/ 	.word	0x00038850
        /*0d8c*/ 	.short	0x010a
        /*0d8e*/ 	.byte	0x3f
	.zero		1


	//   ....[42]....
        /*0d90*/ 	.word	0x0000a290
        /*0d94*/ 	.word	0x00000009
        /*0d98*/ 	.word	0x00038850
        /*0d9c*/ 	.short	0x010a
        /*0d9e*/ 	.byte	0x3f
	.zero		1


	//   ....[43]....
        /*0da0*/ 	.word	0x0000c3c0
        /*0da4*/ 	.word	0x00000098
        /*0da8*/ 	.word	0x00000000
        /*0dac*/ 	.short	0x0101
        /*0dae*/ 	.byte	0x3f
	.zero		1


	//   ....[44]....
        /*0db0*/ 	.word	0x0000d080
        /*0db4*/ 	.word	0x00000009
        /*0db8*/ 	.word	0x00000000
        /*0dbc*/ 	.short	0x0101
        /*0dbe*/ 	.byte	0x3f
	.zero		1


	//   ....[45]....
        /*0dc0*/ 	.word	0x0000f7f0
        /*0dc4*/ 	.word	0x00000000
        /*0dc8*/ 	.word	0x00000000
        /*0dcc*/ 	.short	0x0101
        /*0dce*/ 	.byte	0x3f
	.zero		1


	//   ....[46]....
        /*0dd0*/ 	.word	0x00012750
        /*0dd4*/ 	.word	0x00000000
        /*0dd8*/ 	.word	0x00038840
        /*0ddc*/ 	.short	0x010a
        /*0dde*/ 	.byte	0x3f
	.zero		1


	//   ....[47]....
        /*0de0*/ 	.word	0x00013300
        /*0de4*/ 	.word	0x00000008
        /*0de8*/ 	.word	0x00038800
        /*0dec*/ 	.short	0x0107
        /*0dee*/ 	.byte	0x3f
	.zero		1


	//   ....[48]....
        /*0df0*/ 	.word	0x000133b0
        /*0df4*/ 	.word	0x00000000
        /*0df8*/ 	.word	0x00038800
        /*0dfc*/ 	.short	0x0101
        /*0dfe*/ 	.byte	0x3f
	.zero		1


	//   ....[49]....
        /*0e00*/ 	.word	0x00014360
        /*0e04*/ 	.word	0x00000000
        /*0e08*/ 	.word	0x00038810
        /*0e0c*/ 	.short	0x0107
        /*0e0e*/ 	.byte	0x3f
	.zero		1


	//   ....[50]....
        /*0e10*/ 	.word	0x00014460
        /*0e14*/ 	.word	0x00000002
        /*0e18*/ 	.word	0x00038810
        /*0e1c*/ 	.short	0x0101
        /*0e1e*/ 	.byte	0x3f
	.zero		1


	//   ....[51]....
        /*0e20*/ 	.word	0x00014480
        /*0e24*/ 	.word	0x00000002
        /*0e28*/ 	.word	0x00038820
        /*0e2c*/ 	.short	0x010a
        /*0e2e*/ 	.byte	0x3f
	.zero		1


	//   ....[52]....
        /*0e30*/ 	.word	0x00014590
        /*0e34*/ 	.word	0x00000000
        /*0e38*/ 	.word	0x00038860
        /*0e3c*/ 	.short	0x010a
        /*0e3e*/ 	.byte	0x3f
	.zero		1


	//   ....[53]....
        /*0e40*/ 	.word	0x00015270
        /*0e44*/ 	.word	0x00000003
        /*0e48*/ 	.word	0x00038840
        /*0e4c*/ 	.short	0x010a
        /*0e4e*/ 	.byte	0x3f
	.zero		1


	//   ....[54]....
        /*0e50*/ 	.word	0x000154d0
        /*0e54*/ 	.word	0x00000003
        /*0e58*/ 	.word	0x00038860
        /*0e5c*/ 	.short	0x010a
        /*0e5e*/ 	.byte	0x3f
	.zero		1


	//   ....[55]....
        /*0e60*/ 	.word	0x00016150
        /*0e64*/ 	.word	0x00000004
        /*0e68*/ 	.word	0x00038840
        /*0e6c*/ 	.short	0x010a
        /*0e6e*/ 	.byte	0x3f
	.zero		1


	//   ....[56]....
        /*0e70*/ 	.word	0x000163a0
        /*0e74*/ 	.word	0x00000004
        /*0e78*/ 	.word	0x00038860
        /*0e7c*/ 	.short	0x010a
        /*0e7e*/ 	.byte	0x3f
	.zero		1


	//   ....[57]....
        /*0e80*/ 	.word	0x00016fb0
        /*0e84*/ 	.word	0x00000004
        /*0e88*/ 	.word	0x00038840
        /*0e8c*/ 	.short	0x010a
        /*0e8e*/ 	.byte	0x3f
	.zero		1


	//   ....[58]....
        /*0e90*/ 	.word	0x00017210
        /*0e94*/ 	.word	0x00000004
        /*0e98*/ 	.word	0x00038860
        /*0e9c*/ 	.short	0x010a
        /*0e9e*/ 	.byte	0x3f
	.zero		1


	//   ....[59]....
        /*0ea0*/ 	.word	0x00018a90
        /*0ea4*/ 	.word	0x00000000
        /*0ea8*/ 	.word	0x00038820
        /*0eac*/ 	.short	0x010a
        /*0eae*/ 	.byte	0x3f
	.zero		1


	//   ....[60]....
        /*0eb0*/ 	.word	0x00018c50
        /*0eb4*/ 	.word	0x00000006
        /*0eb8*/ 	.word	0x00000000
        /*0ebc*/ 	.short	0x010a
        /*0ebe*/ 	.byte	0x3f
	.zero		1


	//   ....[61]....
        /*0ec0*/ 	.word	0x00018cc0
        /*0ec4*/ 	.word	0x00000007
        /*0ec8*/ 	.word	0x00000000
        /*0ecc*/ 	.short	0x010a
        /*0ece*/ 	.byte	0x3f
	.zero		1


	//   ....[62]....
        /*0ed0*/ 	.word	0x00018d30
        /*0ed4*/ 	.word	0x00000004
        /*0ed8*/ 	.word	0x00000000
        /*0edc*/ 	.short	0x010a
        /*0ede*/ 	.byte	0x3f
	.zero		1


	//   ....[63]....
        /*0ee0*/ 	.word	0x00018d60
        /*0ee4*/ 	.word	0x00000003
        /*0ee8*/ 	.word	0x00000000
        /*0eec*/ 	.short	0x010a
        /*0eee*/ 	.byte	0x3f
	.zero		1


	//   ....[64]....
        /*0ef0*/ 	.word	0x00018dc0
        /*0ef4*/ 	.word	0x00000011
        /*0ef8*/ 	.word	0x00038800
        /*0efc*/ 	.short	0x010a
        /*0efe*/ 	.byte	0x3f
	.zero		1


	//   ....[65]....
        /*0f00*/ 	.word	0x00018e10
        /*0f04*/ 	.word	0x00000005
        /*0f08*/ 	.word	0x00038830
        /*0f0c*/ 	.short	0x010a
        /*0f0e*/ 	.byte	0x3f
	.zero		1


	//   ....[66]....
        /*0f10*/ 	.word	0x00018e60
        /*0f14*/ 	.word	0x00000011
        /*0f18*/ 	.word	0x00038810
        /*0f1c*/ 	.short	0x010a
        /*0f1e*/ 	.byte	0x3f
	.zero		1


	//   ....[67]....
        /*0f20*/ 	.word	0x00018eb0
        /*0f24*/ 	.word	0x00000005
        /*0f28*/ 	.word	0x00038850
        /*0f2c*/ 	.short	0x010a
        /*0f2e*/ 	.byte	0x3f
	.zero		1


	//   ....[68]....
        /*0f30*/ 	.word	0x00018f00
        /*0f34*/ 	.word	0x00000009
        /*0f38*/ 	.word	0x00038830
        /*0f3c*/ 	.short	0x010a
        /*0f3e*/ 	.byte	0x3f
	.zero		1


	//   ....[69]....
        /*0f40*/ 	.word	0x00018f50
        /*0f44*/ 	.word	0x00000009
        /*0f48*/ 	.word	0x00038850
        /*0f4c*/ 	.short	0x010a
        /*0f4e*/ 	.byte	0x3f
	.zero		1


	//   ....[70]....
        /*0f50*/ 	.word	0x00018fa0
        /*0f54*/ 	.word	0x00000009
        /*0f58*/ 	.word	0x00038830
        /*0f5c*/ 	.short	0x010a
        /*0f5e*/ 	.byte	0x3f
	.zero		1


	//   ....[71]....
        /*0f60*/ 	.word	0x00018ff0
        /*0f64*/ 	.word	0x00000009
        /*0f68*/ 	.word	0x00038850
        /*0f6c*/ 	.short	0x010a
        /*0f6e*/ 	.byte	0x3f
	.zero		1


	//   ....[72]....
        /*0f70*/ 	.word	0x00019190
        /*0f74*/ 	.word	0x00000000
        /*0f78*/ 	.word	0x00038840
        /*0f7c*/ 	.short	0x010a
        /*0f7e*/ 	.byte	0x3f
	.zero		1


	//   ....[73]....
        /*0f80*/ 	.word	0x0001a2c0
        /*0f84*/ 	.word	0x00000002
        /*0f88*/ 	.word	0x00038820
        /*0f8c*/ 	.short	0x010a
        /*0f8e*/ 	.byte	0x3f
	.zero		1


	//   ....[74]....
        /*0f90*/ 	.word	0x0001a310
        /*0f94*/ 	.word	0x00000000
        /*0f98*/ 	.word	0x00038860
        /*0f9c*/ 	.short	0x010a
        /*0f9e*/ 	.byte	0x3f
	.zero		1


	//   ....[75]....
        /*0fa0*/ 	.word	0x0001a360
        /*0fa4*/ 	.word	0x00000003
        /*0fa8*/ 	.word	0x00038840
        /*0fac*/ 	.short	0x010a
        /*0fae*/ 	.byte	0x3f
	.zero		1


	//   ....[76]....
        /*0fb0*/ 	.word	0x0001a3b0
        /*0fb4*/ 	.word	0x00000003
        /*0fb8*/ 	.word	0x00038860
        /*0fbc*/ 	.short	0x010a
        /*0fbe*/ 	.byte	0x3f
	.zero		1


	//   ....[77]....
        /*0fc0*/ 	.word	0x0001a400
        /*0fc4*/ 	.word	0x00000004
        /*0fc8*/ 	.word	0x00038840
        /*0fcc*/ 	.short	0x010a
        /*0fce*/ 	.byte	0x3f
	.zero		1


	//   ....[78]....
        /*0fd0*/ 	.word	0x0001a450
        /*0fd4*/ 	.word	0x00000004
        /*0fd8*/ 	.word	0x00038860
        /*0fdc*/ 	.short	0x010a
        /*0fde*/ 	.byte	0x3f
	.zero		1


	//   ....[79]....
        /*0fe0*/ 	.word	0x0001a4a0
        /*0fe4*/ 	.word	0x00000004
        /*0fe8*/ 	.word	0x00038840
        /*0fec*/ 	.short	0x010a
        /*0fee*/ 	.byte	0x3f
	.zero		1


	//   ....[80]....
        /*0ff0*/ 	.word	0x0001a4f0
        /*0ff4*/ 	.word	0x00000004
        /*0ff8*/ 	.word	0x00038860
        /*0ffc*/ 	.short	0x010a
        /*0ffe*/ 	.byte	0x3f
	.zero		1


	//   ....[81]....
        /*1000*/ 	.word	0x0001af50
        /*1004*/ 	.word	0x00000000
        /*1008*/ 	.word	0x00038820
        /*100c*/ 	.short	0x010a
        /*100e*/ 	.byte	0x3f
	.zero		1


	//   ....[82]....
        /*1010*/ 	.word	0x0001b0f0
        /*1014*/ 	.word	0x00000006
        /*1018*/ 	.word	0x00000000
        /*101c*/ 	.short	0x010a
        /*101e*/ 	.byte	0x3f
	.zero		1


	//   ....[83]....
        /*1020*/ 	.word	0x0001b140
        /*1024*/ 	.word	0x00000007
        /*1028*/ 	.word	0x00000000
        /*102c*/ 	.short	0x010a
        /*102e*/ 	.byte	0x3f
	.zero		1


	//   ....[84]....
        /*1030*/ 	.word	0x0001b190
        /*1034*/ 	.word	0x00000004
        /*1038*/ 	.word	0x00000000
        /*103c*/ 	.short	0x010a
        /*103e*/ 	.byte	0x3f
	.zero		1


	//----- nvinfo : EIATTR_NUM_MBARRIERS
	.align		4
.L_620:
        /*1040*/ 	.byte	0x03, 0x38
        /*1042*/ 	.short	0x0017


	//----- nvinfo : EIATTR_EXIT_INSTR_OFFSETS
	.align		4
        /*1044*/ 	.byte	0x04, 0x1c
        /*1046*/ 	.short	(.L_622 - .L_621)


	//   ....[0]....
.L_621:
        /*1048*/ 	.word	0x00000a80


	//   ....[1]....
        /*104c*/ 	.word	0x00010ab0


	//   ....[2]....
        /*1050*/ 	.word	0x00018db0


	//----- nvinfo : EIATTR_MAX_THREADS
	.align		4
.L_622:
        /*1054*/ 	.byte	0x04, 0x05
        /*1056*/ 	.short	(.L_624 - .L_623)
.L_623:
        /*1058*/ 	.word	0x00000180
        /*105c*/ 	.word	0x00000001
        /*1060*/ 	.word	0x00000001


	//----- nvinfo : EIATTR_CRS_STACK_SIZE
	.align		4
.L_624:
        /*1064*/ 	.byte	0x04, 0x1e
        /*1066*/ 	.short	(.L_626 - .L_625)
.L_625:
        /*1068*/ 	.word	0x00000000


	//----- nvinfo : EIATTR_CBANK_PARAM_SIZE
	.align		4
.L_626:
        /*106c*/ 	.byte	0x03, 0x19
        /*106e*/ 	.short	0x0bf0


	//----- nvinfo : EIATTR_PARAM_CBANK
	.align		4
        /*1070*/ 	.byte	0x04, 0x0a
        /*1072*/ 	.short	(.L_628 - .L_627)
	.align		4
.L_627:
        /*1074*/ 	.word	index@(.nv.constant0._ZN7cutlass13device_kernelIN5flash11enable_sm90INS1_16FlashAttnFwdSm90INS1_25CollectiveMainloopFwdSm90ILi2EN4cute5tupleIJNS5_1CILi1EEES8_S8_EEENS6_IJNS7_ILi64EEESA_SA_EEELi512ENS_10bfloat16_tEfNS_4arch4Sm90ELb1ELb0ELb1ELb1ELb0ELb0ELb1ELb0ELb0ELb1ELb0ELb0EEENS1_21CollectiveEpilogueFwdINS6_IJSA_NS7_ILi512EEESA_EEES9_SC_SE_Li256ELb1ELb1ELb0ELb0EEENS1_36VarlenDynamicPersistentTileSchedulerILi64ELi64ELi256ELi128ELb0ELb1ELb1ELb1ELb1ELb1EEEEEEEEEvNT_6ParamsE)
        /*1078*/ 	.short	0x0210
        /*107a*/ 	.short	0x0bf0


	//----- nvinfo : EIATTR_SW_WAR
	.align		4
.L_628:
        /*107c*/ 	.byte	0x04, 0x36
        /*107e*/ 	.short	(.L_630 - .L_629)
.L_629:
        /*1080*/ 	.word	0x00000008
.L_630:


//--------------------- .nv.info._ZN7cutlass13device_kernelIN5flash11enable_sm90INS1_16FlashAttnFwdSm90INS1_25CollectiveMainloopFwdSm90ILi2EN4cute5tupleIJNS5_1CILi1EEES8_S8_EEENS6_IJNS7_ILi64EEESA_SA_EEELi512ENS_10bfloat16_tEfNS_4arch4Sm90ELb1ELb0ELb1ELb1ELb0ELb1ELb1ELb0ELb0ELb1ELb0ELb0EEENS1_21CollectiveEpilogueFwdINS6_IJSA_NS7_ILi512EEESA_EEES9_SC_SE_Li256ELb1ELb1ELb0ELb0EEENS1_36VarlenDynamicPersistentTileSchedulerILi64ELi64ELi256ELi128ELb0ELb1ELb1ELb1ELb1ELb1EEEEEEEEEvNT_6ParamsE --------------------------
	.section	.nv.info._ZN7cutlass13device_kernelIN5flash11enable_sm90INS1_16FlashAttnFwdSm90INS1_25CollectiveMainloopFwdSm90ILi2EN4cute5tupleIJNS5_1CILi1EEES8_S8_EEENS6_IJNS7_ILi64EEESA_SA_EEELi512ENS_10bfloat16_tEfNS_4arch4Sm90ELb1ELb0ELb1ELb1ELb0ELb1ELb1ELb0ELb0ELb1ELb0ELb0EEENS1_21CollectiveEpilogueFwdINS6_IJSA_NS7_ILi512EEESA_EEES9_SC_SE_Li256ELb1ELb1ELb0ELb0EEENS1_36VarlenDynamicPersistentTileSchedulerILi64ELi64ELi256ELi128ELb0ELb1ELb1ELb1ELb1ELb1EEEEEEEEEvNT_6ParamsE,"",@"SHT_CUDA_INFO"
	.sectionflags	@""
	.align	4


	//----- nvinfo : EIATTR_CUDA_API_VERSION
	.align		4
        /*0000*/ 	.byte	0x04, 0x37
        /*0002*/ 	.short	(.L_632 - .L_631)
.L_631:
        /*0004*/ 	.word	0x00000082


	//----- nvinfo : EIATTR_KPARAM_INFO
	.align		4
.L_632:
        /*0008*/ 	.byte	0x04, 0x17
        /*000a*/ 	.short	(.L_634 - .L_633)
.L_633:
        /*000c*/ 	.word	0x00000000
        /*0010*/ 	.short	0x0000
        /*0012*/ 	.short	0x0070
        /*0014*/ 	.byte	0x00, 0xf0, 0x01, 0x2e


	//----- nvinfo : EIATTR_SPARSE_MMA_MASK
	.align		4
.L_634:
        /*0018*/ 	.byte	0x03, 0x50
        /*001a*/ 	.short	0x0000


	//----- nvinfo : EIATTR_MAXREG_COUNT
	.align		4
        /*001c*/ 	.byte	0x03, 0x1b
        /*001e*/ 	.short	0x00a8


	//----- nvinfo : EIATTR_NUM_BARRIERS
	.align		4
        /*0020*/ 	.byte	0x02, 0x4c
        /*0022*/ 	.byte	0x10
	.zero		1


	//----- nvinfo : EIATTR_EXTERNS
	.align		4
        /*0024*/ 	.byte	0x04, 0x0f
        /*0026*/ 	.short	(.L_636 - .L_635)


	//   ....[0]....
	.align		4
.L_635:
        /*0028*/ 	.word	index@(__assertfail)


	//----- nvinfo : EIATTR_ANNOTATIONS
	.align		4
.L_636:
        /*002c*/ 	.byte	0x04, 0x55
        /*002e*/ 	.short	(.L_638 - .L_637)


	//   ....[0]....
.L_637:
        /* <DEDUP_REMOVED lines=119> */


	//----- nvinfo : EIATTR_MERCURY_ISA_VERSION
	.align		4
.L_638:
        /*0788*/ 	.byte	0x03, 0x5f
        /*078a*/ 	.short	0x0101


	//----- nvinfo : EIATTR_UNUSED_LOAD_BYTE_OFFSET
	.align		4
        /*078c*/ 	.byte	0x04, 0x44
        /*078e*/ 	.short	(.L_640 - .L_639)


	//   ....[0]....
.L_639:
        /*0790*/ 	.word	0x00000ad0
        /*0794*/ 	.word	0x0000fff0


	//   ....[1]....
        /*0798*/ 	.word	0x00014ad0
        /*079c*/ 	.word	0x0000fff0


	//----- nvinfo : EIATTR_INT_WARP_WIDE_INSTR_OFFSETS
	.align		4
.L_640:
        /*07a0*/ 	.byte	0x04, 0x31
        /*07a2*/ 	.short	(.L_642 - .L_641)


	//   ....[0]....
.L_641:
        /*07a4*/ 	.word	0x00000190


	//   ....[1]....
        /*07a8*/ 	.word	0x000001d0


	//   ....[2]....
        /*07ac*/ 	.word	0x00000240


	//   ....[3]....
        /*07b0*/ 	.word	0x000002b0


	//   ....[4]....
        /*07b4*/ 	.word	0x0001ab50


	//   ....[5]....
        /*07b8*/ 	.word	0x0001abb0


	//   ....[6]....
        /*07bc*/ 	.word	0x00020950


	//   ....[7]....
        /*07c0*/ 	.word	0x000209b0


	//----- nvinfo : EIATTR_COOP_GROUP_MASK_REGIDS
	.align		4
.L_642:
        /*07c4*/ 	.byte	0x04, 0x29
        /*07c6*/ 	.short	(.L_644 - .L_643)


	//   ....[0]....
.L_643:
        /*07c8*/ 	.word	0xffffffff


	//   ....[1]....
        /*07cc*/ 	.word	0xffffffff


	//   ....[2]....
        /*07d0*/ 	.word	0xffffffff


	//   ....[3]....
        /*07d4*/ 	.word	0xffffffff


	//   ....[4]....
        /*07d8*/ 	.word	0xffffffff


	//   ....[5]....
        /*07dc*/ 	.word	0xffffffff


	//   ....[6]....
        /*07e0*/ 	.word	0xffffffff


	//   ....[7]....
        /*07e4*/ 	.word	0xffffffff


	//   ....[8]....
        /*07e8*/ 	.word	0xffffffff


	//   ....[9]....
        /*07ec*/ 	.word	0xffffffff


	//   ....[10]....
        /*07f0*/ 	.word	0xffffffff


	//   ....[11]....
        /*07f4*/ 	.word	0xffffffff


	//   ....[12]....
        /*07f8*/ 	.word	0xffffffff


	//   ....[13]....
        /*07fc*/ 	.word	0xffffffff


	//   ....[14]....
        /*0800*/ 	.word	0xffffffff


	//   ....[15]....
        /*0804*/ 	.word	0xffffffff


	//   ....[16]....
        /*0808*/ 	.word	0xffffffff


	//   ....[17]....
        /*080c*/ 	.word	0xffffffff


	//   ....[18]....
        /*0810*/ 	.word	0xffffffff


	//   ....[19]....
        /*0814*/ 	.word	0xffffffff


	//   ....[20]....
        /*0818*/ 	.word	0xffffffff


	//   ....[21]....
        /*081c*/ 	.word	0xffffffff


	//   ....[22]....
        /*0820*/ 	.word	0xffffffff


	//   ....[23]....
        /*0824*/ 	.word	0xffffffff


	//   ....[24]....
        /*0828*/ 	.word	0xffffffff


	//   ....[25]....
        /*082c*/ 	.word	0xffffffff


	//   ....[26]....
        /*0830*/ 	.word	0xffffffff


	//   ....[27]....
        /*0834*/ 	.word	0xffffffff


	//   ....[28]....
        /*0838*/ 	.word	0xffffffff


	//   ....[29]....
        /*083c*/ 	.word	0xffffffff


	//   ....[30]....
        /*0840*/ 	.word	0xffffffff


	//   ....[31]....
        /*0844*/ 	.word	0xffffffff


	//   ....[32]....
        /*0848*/ 	.word	0xffffffff


	//   ....[33]....
        /*084c*/ 	.word	0xffffffff


	//   ....[34]....
        /*0850*/ 	.word	0xffffffff


	//   ....[35]....
        /*0854*/ 	.word	0xffffffff


	//   ....[36]....
        /*0858*/ 	.word	0xffffffff


	//   ....[37]....
        /*085c*/ 	.word	0xffffffff


	//   ....[38]....
        /*0860*/ 	.word	0xffffffff


	//   ....[39]....
        /*0864*/ 	.word	0xffffffff


	//   ....[40]....
        /*0868*/ 	.word	0xffffffff


	//   ....[41]....
        /*086c*/ 	.word	0xffffffff


	//   ....[42]....
        /*0870*/ 	.word	0xffffffff


	//   ....[43]....
        /*0874*/ 	.word	0xffffffff


	//   ....[44]....
        /*0878*/ 	.word	0xffffffff


	//   ....[45]....
        /*087c*/ 	.word	0xffffffff


	//   ....[46]....
        /*0880*/ 	.word	0xffffffff


	//   ....[47]....
        /*0884*/ 	.word	0xffffffff


	//   ....[48]....
        /*0888*/ 	.word	0xffffffff


	//   ....[49]....
        /*088c*/ 	.word	0xffffffff


	//   ....[50]....
        /*0890*/ 	.word	0xffffffff


	//   ....[51]....
        /*0894*/ 	.word	0xffffffff


	//   ....[52]....
        /*0898*/ 	.word	0xffffffff


	//   ....[53]....
        /*089c*/ 	.word	0xffffffff


	//   ....[54]....
        /*08a0*/ 	.word	0xffffffff


	//   ....[55]....
        /*08a4*/ 	.word	0xffffffff


	//   ....[56]....
        /*08a8*/ 	.word	0xffffffff


	//   ....[57]....
        /*08ac*/ 	.word	0xffffffff


	//   ....[58]....
        /*08b0*/ 	.word	0xffffffff


	//   ....[59]....
        /*08b4*/ 	.word	0xffffffff


	//   ....[60]....
        /*08b8*/ 	.word	0xffffffff


	//   ....[61]....
        /*08bc*/ 	.word	0xffffffff


	//   ....[62]....
        /*08c0*/ 	.word	0xffffffff


	//   ....[63]....
        /*08c4*/ 	.word	0xffffffff


	//   ....[64]....
        /*08c8*/ 	.word	0xffffffff


	//   ....[65]....
        /*08cc*/ 	.word	0xffffffff


	//   ....[66]....
        /*08d0*/ 	.word	0xffffffff


	//   ....[67]....
        /*08d4*/ 	.word	0xffffffff


	//   ....[68]....
        /*08d8*/ 	.word	0xffffffff


	//   ....[69]....
        /*08dc*/ 	.word	0xffffffff


	//   ....[70]....
        /*08e0*/ 	.word	0xffffffff


	//   ....[71]....
        /*08e4*/ 	.word	0xffffffff


	//   ....[72]....
        /*08e8*/ 	.word	0xffffffff


	//   ....[73]....
        /*08ec*/ 	.word	0xffffffff


	//   ....[74]....
        /*08f0*/ 	.word	0xffffffff


	//   ....[75]....
        /*08f4*/ 	.word	0xffffffff


	//   ....[76]....
        /*08f8*/ 	.word	0xffffffff


	//   ....[77]....
        /*08fc*/ 	.word	0xffffffff


	//   ....[78]....
        /*0900*/ 	.word	0xffffffff


	//   ....[79]....
        /*0904*/ 	.word	0xffffffff


	//   ....[80]....
        /*0908*/ 	.word	0xffffffff


	//   ....[81]....
        /*090c*/ 	.word	0xffffffff


	//   ....[82]....
        /*0910*/ 	.word	0xffffffff


	//   ....[83]....
        /*0914*/ 	.word	0xffffffff


	//   ....[84]....
        /*0918*/ 	.word	0xffffffff


	//   ....[85]....
        /*091c*/ 	.word	0xffffffff


	//   ....[86]....
        /*0920*/ 	.word	0xffffffff


	//   ....[87]....
        /*0924*/ 	.word	0xffffffff


	//   ....[88]....
        /*0928*/ 	.word	0xffffffff


	//   ....[89]....
        /*092c*/ 	.word	0xffffffff


	//   ....[90]....
        /*0930*/ 	.word	0xffffffff


	//   ....[91]....
        /*0934*/ 	.word	0xffffffff


	//   ....[92]....
        /*0938*/ 	.word	0xffffffff


	//   ....[93]....
        /*093c*/ 	.word	0xffffffff


	//   ....[94]....
        /*0940*/ 	.word	0xffffffff


	//   ....[95]....
        /*0944*/ 	.word	0xffffffff


	//   ....[96]....
        /*0948*/ 	.word	0xffffffff


	//   ....[97]....
        /*094c*/ 	.word	0xffffffff


	//   ....[98]....
        /*0950*/ 	.word	0xffffffff


	//   ....[99]....
        /*0954*/ 	.word	0xffffffff


	//   ....[100]....
        /*0958*/ 	.word	0xffffffff


	//   ....[101]....
        /*095c*/ 	.word	0xffffffff


	//   ....[102]....
        /*0960*/ 	.word	0xffffffff


	//   ....[103]....
        /*0964*/ 	.word	0xffffffff


	//   ....[104]....
        /*0968*/ 	.word	0xffffffff


	//   ....[105]....
        /*096c*/ 	.word	0xffffffff


	//   ....[106]....
        /*0970*/ 	.word	0xffffffff


	//   ....[107]....
        /*0974*/ 	.word	0xffffffff


	//   ....[108]....
        /*0978*/ 	.word	0xffffffff


	//   ....[109]....
        /*097c*/ 	.word	0xffffffff


	//   ....[110]....
        /*0980*/ 	.word	0xffffffff


	//   ....[111]....
        /*0984*/ 	.word	0xffffffff


	//   ....[112]....
        /*0988*/ 	.word	0xffffffff


	//   ....[113]....
        /*098c*/ 	.word	0xffffffff


	//   ....[114]....
        /*0990*/ 	.word	0xffffffff


	//   ....[115]....
        /*0994*/ 	.word	0xffffffff


	//   ....[116]....
        /*0998*/ 	.word	0x0500000f


	//   ....[117]....
        /*099c*/ 	.word	0x0500000f


	//   ....[118]....
        /*09a0*/ 	.word	0x0500000f


	//   ....[119]....
        /*09a4*/ 	.word	0x0500000f


	//   ....[120]....
        /*09a8*/ 	.word	0x0500000f


	//   ....[121]....
        /*09ac*/ 	.word	0x0500000f


	//   ....[122]....
        /*09b0*/ 	.word	0x0500000f


	//   ....[123]....
        /*09b4*/ 	.word	0x0500000f


	//   ....[124]....
        /*09b8*/ 	.word	0x0500000f


	//   ....[125]....
        /*09bc*/ 	.word	0x0500000f


	//   ....[126]....
        /*09c0*/ 	.word	0x0500000f


	//   ....[127]....
        /*09c4*/ 	.word	0x0500000f


	//   ....[128]....
        /*09c8*/ 	.word	0x0500000f


	//   ....[129]....
        /*09cc*/ 	.word	0x0500000f


	//   ....[130]....
        /*09d0*/ 	.word	0x0500000f


	//   ....[131]....
        /*09d4*/ 	.word	0x0500000f


	//   ....[132]....
        /*09d8*/ 	.word	0x0500000f


	//   ....[133]....
        /*09dc*/ 	.word	0x0500000f


	//   ....[134]....
        /*09e0*/ 	.word	0x0500000f


	//   ....[135]....
        /*09e4*/ 	.word	0x0500000f


	//   ....[136]....
        /*09e8*/ 	.word	0x0500000f


	//   ....[137]....
        /*09ec*/ 	.word	0x0500000f


	//   ....[138]....
        /*09f0*/ 	.word	0x0500000f


	//   ....[139]....
        /*09f4*/ 	.word	0x0500000f


	//   ....[140]....
        /*09f8*/ 	.word	0x0500000f


	//   ....[141]....
        /*09fc*/ 	.word	0x0500000f


	//   ....[142]....
        /*0a00*/ 	.word	0x0500000f


	//   ....[143]....
        /*0a04*/ 	.word	0x0500000f


	//   ....[144]....
        /*0a08*/ 	.word	0x0500000f


	//   ....[145]....
        /*0a0c*/ 	.word	0x0500000f


	//   ....[146]....
        /*0a10*/ 	.word	0x0500000f


	//   ....[147]....
        /*0a14*/ 	.word	0x0500000f


	//   ....[148]....
        /*0a18*/ 	.word	0x0500000f


	//   ....[149]....
        /*0a1c*/ 	.word	0x0500000f


	//   ....[150]....
        /*0a20*/ 	.word	0x0500000f


	//   ....[151]....
        /*0a24*/ 	.word	0x0500000f


	//   ....[152]....
        /*0a28*/ 	.word	0x0500000f


	//   ....[153]....
        /*0a2c*/ 	.word	0x0500000f


	//   ....[154]....
        /*0a30*/ 	.word	0x0500000f


	//   ....[155]....
        /*0a34*/ 	.word	0x0500000f


	//   ....[156]....
        /*0a38*/ 	.word	0x0500000f


	//   ....[157]....
        /*0a3c*/ 	.word	0x0500000f


	//   ....[158]....
        /*0a40*/ 	.word	0x0500000f


	//   ....[159]....
        /*0a44*/ 	.word	0x0500000f


	//   ....[160]....
        /*0a48*/ 	.word	0x0500000f


	//   ....[161]....
        /*0a4c*/ 	.word	0x0500000f


	//   ....[162]....
        /*0a50*/ 	.word	0x0500000f


	//   ....[163]....
        /*0a54*/ 	.word	0x0500000f


	//   ....[164]....
        /*0a58*/ 	.word	0x0500000f


	//   ....[165]....
        /*0a5c*/ 	.word	0x0500000f


	//   ....[166]....
        /*0a60*/ 	.word	0x0500000f


	//   ....[167]....
        /*0a64*/ 	.word	0x0500000f


	//----- nvinfo : EIATTR_COOP_GROUP_INSTR_OFFSETS
	.align		4
.L_644:
        /*0a68*/ 	.byte	0x04, 0x28
        /*0a6a*/ 	.short	(.L_646 - .L_645)


	//   ....[0]....
.L_645:
        /*0a6c*/ 	.word	0x00000060


	//   ....[1]....
        /*0a70*/ 	.word	0x000001a0


	//   ....[2]....
        /*0a74*/ 	.word	0x000001e0


	//   ....[3]....
        /*0a78*/ 	.word	0x000003f0


	//   ....[4]....
        /*0a7c*/ 	.word	0x00000550


	//   ....[5]....
        /*0a80*/ 	.word	0x00000670


	//   ....[6]....
        /*0a84*/ 	.word	0x000007d0


	//   ....[7]....
        /*0a88*/ 	.word	0x00004940


	//   ....[8]....
        /*0a8c*/ 	.word	0x00006740


	//   ....[9]....
        /*0a90*/ 	.word	0x00006e70


	//   ....[10]....
        /*0a94*/ 	.word	0x00006e80


	//   ....[11]....
        /*0a98*/ 	.word	0x00006e90


	//   ....[12]....
        /*0a9c*/ 	.word	0x00006ea0


	//   ....[13]....
        /*0aa0*/ 	.word	0x000071b0


	//   ....[14]....
        /*0aa4*/ 	.word	0x000071c0


	//   ....[15]....
        /*0aa8*/ 	.word	0x000071d0


	//   ....[16]....
        /*0aac*/ 	.word	0x000071e0


	//   ....[17]....
        /*0ab0*/ 	.word	0x000084d0


	//   ....[18]....
        /*0ab4*/ 	.word	0x000084e0


	//   ....[19]....
        /*0ab8*/ 	.word	0x000084f0


	//   ....[20]....
        /*0abc*/ 	.word	0x00008500


	//   ....[21]....
        /*0ac0*/ 	.word	0x00008750


	//   ....[22]....
        /*0ac4*/ 	.word	0x00008760


	//   ....[23]....
        /*0ac8*/ 	.word	0x00008770


	//   ....[24]....
        /*0acc*/ 	.word	0x00008780


	//   ....[25]....
        /*0ad0*/ 	.word	0x00009fd0


	//   ....[26]....
        /*0ad4*/ 	.word	0x0000b700


	//   ....[27]....
        /*0ad8*/ 	.word	0x0000b740


	//   ....[28]....
        /*0adc*/ 	.word	0x0000be20


	//   ....[29]....
        /*0ae0*/ 	.word	0x0000bef0


	//   ....[30]....
        /*0ae4*/ 	.word	0x0000c300


	//   ....[31]....
        /*0ae8*/ 	.word	0x0000c3a0


	//   ....[32]....
        /*0aec*/ 	.word	0x0000cce0


	//   ....[33]....
        /*0af0*/ 	.word	0x0000dc50


	//   ....[34]....
        /*0af4*/ 	.word	0x0000ea80


	//   ....[35]....
        /*0af8*/ 	.word	0x0000ebf0


	//   ....[36]....
        /*0afc*/ 	.word	0x0000f1b0


	//   ....[37]....
        /*0b00*/ 	.word	0x0000f250


	//   ....[38]....
        /*0b04*/ 	.word	0x0000f6a0


	//   ....[39]....
        /*0b08*/ 	.word	0x0000f800


	//   ....[40]....
        /*0b0c*/ 	.word	0x00010890


	//   ....[41]....
        /*0b10*/ 	.word	0x00011890


	//   ....[42]....
        /*0b14*/ 	.word	0x00012af0


	//   ....[43]....
        /*0b18*/ 	.word	0x00012b90


	//   ....[44]....
        /*0b1c*/ 	.word	0x00012d60


	//   ....[45]....
        /*0b20*/ 	.word	0x00012ef0


	//   ....[46]....
        /*0b24*/ 	.word	0x00013f70


	//   ....[47]....
        /*0b28*/ 	.word	0x00013fe0


	//   ....[48]....
        /*0b2c*/ 	.word	0x00014010


	//   ....[49]....
        /*0b30*/ 	.word	0x000140d0


	//   ....[50]....
        /*0b34*/ 	.word	0x000140e0


	//   ....[51]....
        /*0b38*/ 	.word	0x00015a90


	//   ....[52]....
        /*0b3c*/ 	.word	0x00015f70


	//   ....[53]....
        /*0b40*/ 	.word	0x00015fb0


	//   ....[54]....
        /*0b44*/ 	.word	0x00015fd0


	//   ....[55]....
        /*0b48*/ 	.word	0x00015ff0


	//   ....[56]....
        /*0b4c*/ 	.word	0x00016600


	//   ....[57]....
        /*0b50*/ 	.word	0x00016660


	//   ....[58]....
        /*0b54*/ 	.word	0x00016900


	//   ....[59]....
        /*0b58*/ 	.word	0x00016920


	//   ....[60]....
        /*0b5c*/ 	.word	0x000174a0


	//   ....[61]....
        /*0b60*/ 	.word	0x000174c0


	//   ....[62]....
        /*0b64*/ 	.word	0x000176f0


	//   ....[63]....
        /*0b68*/ 	.word	0x00017710


	//   ....[64]....
        /*0b6c*/ 	.word	0x000179c0


	//   ....[65]....
        /*0b70*/ 	.word	0x00017ba0


	//   ....[66]....
        /*0b74*/ 	.word	0x00017bd0


	//   ....[67]....
        /*0b78*/ 	.word	0x00017c00


	//   ....[68]....
        /*0b7c*/ 	.word	0x00017c30


	//   ....[69]....
        /*0b80*/ 	.word	0x00017c60


	//   ....[70]....
        /*0b84*/ 	.word	0x00017c90


	//   ....[71]....
        /*0b88*/ 	.word	0x00017e00


	//   ....[72]....
        /*0b8c*/ 	.word	0x00017e30


	//   ....[73]....
        /*0b90*/ 	.word	0x00017e60


	//   ....[74]....
        /*0b94*/ 	.word	0x00017e90


	//   ....[75]....
        /*0b98*/ 	.word	0x00017ec0


	//   ....[76]....
        /*0b9c*/ 	.word	0x00017ef0


	//   ....[77]....
        /*0ba0*/ 	.word	0x00017f90


	//   ....[78]....
        /*0ba4*/ 	.word	0x00017ff0


	//   ....[79]....
        /*0ba8*/ 	.word	0x00018080


	//   ....[80]....
        /*0bac*/ 	.word	0x00018f30


	//   ....[81]....
        /*0bb0*/ 	.word	0x0001b150


	//   ....[82]....
        /*0bb4*/ 	.word	0x0001bce0


	//   ....[83]....
        /*0bb8*/ 	.word	0x0001bcf0


	//   ....[84]....
        /*0bbc*/ 	.word	0x0001bd10


	//   ....[85]....
        /*0bc0*/ 	.word	0x0001bde0


	//   ....[86]....
        /*0bc4*/ 	.word	0x0001be10


	//   ....[87]....
        /*0bc8*/ 	.word	0x0001be70


	//   ....[88]....
        /*0bcc*/ 	.word	0x0001be80


	//   ....[89]....
        /*0bd0*/ 	.word	0x0001bef0


	//   ....[90]....
        /*0bd4*/ 	.word	0x0001c840


	//   ....[91]....
        /*0bd8*/ 	.word	0x0001c850


	//   ....[92]....
        /*0bdc*/ 	.word	0x0001c990


	//   ....[93]....
        /*0be0*/ 	.word	0x0001c9a0


	//   ....[94]....
        /*0be4*/ 	.word	0x0001cc50


	//   ....[95]....
        /*0be8*/ 	.word	0x0001cc60


	//   ....[96]....
        /*0bec*/ 	.word	0x0001cdd0


	//   ....[97]....
        /*0bf0*/ 	.word	0x0001cde0


	//   ....[98]....
        /*0bf4*/ 	.word	0x00020be0


	//   ....[99]....
        /*0bf8*/ 	.word	0x00020c10


	//   ....[100]....
        /*0bfc*/ 	.word	0x00020c50


	//   ....[101]....
        /*0c00*/ 	.word	0x00020c80


	//   ....[102]....
        /*0c04*/ 	.word	0x00020cb0


	//   ....[103]....
        /*0c08*/ 	.word	0x00020ce0


	//   ....[104]....
        /*0c0c*/ 	.word	0x00020d10


	//   ....[105]....
        /*0c10*/ 	.word	0x00020d40


	//   ....[106]....
        /*0c14*/ 	.word	0x00020ec0


	//   ....[107]....
        /*0c18*/ 	.word	0x00020ef0


	//   ....[108]....
        /*0c1c*/ 	.word	0x00020f20


	//   ....[109]....
        /*0c20*/ 	.word	0x00020f50


	//   ....[110]....
        /*0c24*/ 	.word	0x00020f80


	//   ....[111]....
        /*0c28*/ 	.word	0x00020fb0


	//   ....[112]....
        /*0c2c*/ 	.word	0x00021070


	//   ....[113]....
        /*0c30*/ 	.word	0x00021090


	//   ....[114]....
        /*0c34*/ 	.word	0x00021100


	//   ....[115]....
        /*0c38*/ 	.word	0x000217d0


	//   ....[116]....
        /*0c3c*/ 	.word	0x00021c10


	//   ....[117]....
        /*0c40*/ 	.word	0x00021ca0


	//   ....[118]....
        /*0c44*/ 	.word	0x00021cf0


	//   ....[119]....
        /*0c48*/ 	.word	0x00021d40


	//   ....[120]....
        /*0c4c*/ 	.word	0x00021dd0


	//   ....[121]....
        /*0c50*/ 	.word	0x00021e60


	//   ....[122]....
        /*0c54*/ 	.word	0x00021eb0


	//   ....[123]....
        /*0c58*/ 	.word	0x00021f00


	//   ....[124]....
        /*0c5c*/ 	.word	0x00021fe0


	//   ....[125]....
        /*0c60*/ 	.word	0x00022070


	//   ....[126]....
        /*0c64*/ 	.word	0x000220c0


	//   ....[127]....
        /*0c68*/ 	.word	0x00022120


	//   ....[128]....
        /*0c6c*/ 	.word	0x000221c0


	//   ....[129]....
        /*0c70*/ 	.word	0x00022250


	//   ....[130]....
        /*0c74*/ 	.word	0x000222a0


	//   ....[131]....
        /*0c78*/ 	.word	0x000222f0


	//   ....[132]....
        /*0c7c*/ 	.word	0x00022650


	//   ....[133]....
        /*0c80*/ 	.word	0x00022940


	//   ....[134]....
        /*0c84*/ 	.word	0x00022ac0


	//   ....[135]....
        /*0c88*/ 	.word	0x00022b10


	//   ....[136]....
        /*0c8c*/ 	.word	0x00022b70


	//   ....[137]....
        /*0c90*/ 	.word	0x00022bd0


	//   ....[138]....
        /*0c94*/ 	.word	0x00022d20


	//   ....[139]....
        /*0c98*/ 	.word	0x00022dc0


	//   ....[140]....
        /*0c9c*/ 	.word	0x00022e70


	//   ....[141]....
        /*0ca0*/ 	.word	0x00022f50


	//   ....[142]....
        /*0ca4*/ 	.word	0x00023120


	//   ....[143]....
        /*0ca8*/ 	.word	0x000231e0


	//   ....[144]....
        /*0cac*/ 	.word	0x00023490


	//   ....[145]....
        /*0cb0*/ 	.word	0x000235b0


	//   ....[146]....
        /*0cb4*/ 	.word	0x00023780


	//   ....[147]....
        /*0cb8*/ 	.word	0x00023850


	//   ....[148]....
        /*0cbc*/ 	.word	0x00023a50


	//   ....[149]....
        /*0cc0*/ 	.word	0x00023ae0


	//   ....[150]....
        /*0cc4*/ 	.word	0x00023e10


	//   ....[151]....
        /*0cc8*/ 	.word	0x00023eb0


	//   ....[152]....
        /*0ccc*/ 	.word	0x00023fd0


	//   ....[153]....
        /*0cd0*/ 	.word	0x00024050


	//   ....[154]....
        /*0cd4*/ 	.word	0x000240d0


	//   ....[155]....
        /*0cd8*/ 	.word	0x00024150


	//   ....[156]....
        /*0cdc*/ 	.word	0x000241d0


	//   ....[157]....
        /*0ce0*/ 	.word	0x00024260


	//   ....[158]....
        /*0ce4*/ 	.word	0x00024300


	//   ....[159]....
        /*0ce8*/ 	.word	0x000243b0


	//   ....[160]....
        /*0cec*/ 	.word	0x00024430


	//   ....[161]....
        /*0cf0*/ 	.word	0x000244b0


	//   ....[162]....
        /*0cf4*/ 	.word	0x00024530


	//   ....[163]....
        /*0cf8*/ 	.word	0x000245c0


	//   ....[164]....
        /*0cfc*/ 	.word	0x00024640


	//   ....[165]....
        /*0d00*/ 	.word	0x000246e0


	//   ....[166]....
        /*0d04*/ 	.word	0x00024770


	//   ....[167]....
        /*0d08*/ 	.word	0x000248a0


	//----- nvinfo : EIATTR_REG_RECONFIG
	.align		4
.L_646:
        /*0d0c*/ 	.byte	0x01, 0x54
	.zero		2


	//----- nvinfo : EIATTR_SYSCALL_OFFSETS
	.align		4
        /*0d10*/ 	.byte	0x04, 0x46
        /*0d12*/ 	.short	(.L_648 - .L_647)


	//   ....[0]....
.L_647:
        /*0d14*/ 	.word	0x00001a70


	//   ....[1]....
        /*0d18*/ 	.word	0x00001bc0


	//   ....[2]....
        /*0d1c*/ 	.word	0x00006900


	//   ....[3]....
        /*0d20*/ 	.word	0x00006c20


	//   ....[4]....
        /*0d24*/ 	.word	0x0001ad50


	//   ....[5]....
        /*0d28*/ 	.word	0x0001aeb0


	//   ....[6]....
        /*0d2c*/ 	.word	0x0001afb0


	//   ....[7]....
        /*0d30*/ 	.word	0x0001b8c0


	//   ....[8]....
        /*0d34*/ 	.word	0x0001c210


	//----- nvinfo : EIATTR_MBARRIER_INSTR_OFFSETS
	.align		4
.L_648:
        /*0d38*/ 	.byte	0x04, 0x39
        /*0d3a*/ 	.short	(.L_650 - .L_649)


	//   ....[0]....
.L_649:
        /*0d3c*/ 	.word	0x000002d0
        /*0d40*/ 	.word	0x000000ff
        /*0d44*/ 	.word	0x00038800
        /*0d48*/ 	.short	0x0100
        /*0d4a*/ 	.byte	0x08
	.zero		1


	//   ....[1]....
        /*0d4c*/ 	.word	0x000002e0
        /*0d50*/ 	.word	0x000000ff
        /*0d54*/ 	.word	0x00038810
        /*0d58*/ 	.short	0x0100
        /*0d5a*/ 	.byte	0x08
	.zero		1


	//   ....[2]....
        /*0d5c*/ 	.word	0x000002f0
        /*0d60*/ 	.word	0x000000ff
        /*0d64*/ 	.word	0x00038820
        /*0d68*/ 	.short	0x0100
        /*0d6a*/ 	.byte	0x08
	.zero		1


	//   ....[3]....
        /*0d6c*/ 	.word	0x000003a0
        /*0d70*/ 	.word	0x000000ff
        /*0d74*/ 	.word	0x00038830
        /*0d78*/ 	.short	0x0100
        /*0d7a*/ 	.byte	0x06
	.zero		1


	//   ....[4]....
        /*0d7c*/ 	.word	0x000003b0
        /*0d80*/ 	.word	0x000000ff
        /*0d84*/ 	.word	0x00038840
        /*0d88*/ 	.short	0x0100
        /*0d8a*/ 	.byte	0x06
	.zero		1


	//   ....[5]....
        /*0d8c*/ 	.word	0x000003c0
        /*0d90*/ 	.word	0x000000ff
        /*0d94*/ 	.word	0x00038838
        /*0d98*/ 	.short	0x0100
        /*0d9a*/ 	.byte	0x06
	.zero		1


	//   ....[6]....
        /*0d9c*/ 	.word	0x000003d0
        /*0da0*/ 	.word	0x000000ff
        /*0da4*/ 	.word	0x00038848
        /*0da8*/ 	.short	0x0100
        /*0daa*/ 	.byte	0x06
	.zero		1


	//   ....[7]....
        /*0dac*/ 	.word	0x00000500
        /*0db0*/ 	.word	0x000000ff
        /*0db4*/ 	.word	0x00038850
        /*0db8*/ 	.short	0x0100
        /*0dba*/ 	.byte	0x08
	.zero		1


	//   ....[8]....
        /*0dbc*/ 	.word	0x00000510
        /*0dc0*/ 	.word	0x000000ff
        /*0dc4*/ 	.word	0x00038860
        /*0dc8*/ 	.short	0x0100
        /*0dca*/ 	.byte	0x08
	.zero		1


	//   ....[9]....
        /*0dcc*/ 	.word	0x00000520
        /*0dd0*/ 	.word	0x000000ff
        /*0dd4*/ 	.word	0x00038858
        /*0dd8*/ 	.short	0x0100
        /*0dda*/ 	.byte	0x08
	.zero		1


	//   ....[10]....
        /*0ddc*/ 	.word	0x00000530
        /*0de0*/ 	.word	0x000000ff
        /*0de4*/ 	.word	0x00038868
        /*0de8*/ 	.short	0x0100
        /*0dea*/ 	.byte	0x08
	.zero		1


	//   ....[11]....
        /*0dec*/ 	.word	0x00000620
        /*0df0*/ 	.word	0x000000ff
        /*0df4*/ 	.word	0x00038870
        /*0df8*/ 	.short	0x0100
        /*0dfa*/ 	.byte	0x06
	.zero		1


	//   ....[12]....
        /*0dfc*/ 	.word	0x00000630
        /*0e00*/ 	.word	0x000000ff
        /*0e04*/ 	.word	0x00038880
        /*0e08*/ 	.short	0x0100
        /*0e0a*/ 	.byte	0x06
	.zero		1


	//   ....[13]....
        /*0e0c*/ 	.word	0x00000640
        /*0e10*/ 	.word	0x000000ff
        /*0e14*/ 	.word	0x00038878
        /*0e18*/ 	.short	0x0100
        /*0e1a*/ 	.byte	0x06
	.zero		1


	//   ....[14]....
        /*0e1c*/ 	.word	0x00000650
        /*0e20*/ 	.word	0x000000ff
        /*0e24*/ 	.word	0x00038888
        /*0e28*/ 	.short	0x0100
        /*0e2a*/ 	.byte	0x06
	.zero		1


	//   ....[15]....
        /*0e2c*/ 	.word	0x00000780
        /*0e30*/ 	.word	0x000000ff
        /*0e34*/ 	.word	0x00038890
        /*0e38*/ 	.short	0x0100
        /*0e3a*/ 	.byte	0x08
	.zero		1


	//   ....[16]....
        /*0e3c*/ 	.word	0x00000790
        /*0e40*/ 	.word	0x000000ff
        /*0e44*/ 	.word	0x000388a0
        /*0e48*/ 	.short	0x0100
        /*0e4a*/ 	.byte	0x08
	.zero		1


	//   ....[17]....
        /*0e4c*/ 	.word	0x000007a0
        /*0e50*/ 	.word	0x000000ff
        /*0e54*/ 	.word	0x00038898
        /*0e58*/ 	.short	0x0100
        /*0e5a*/ 	.byte	0x08
	.zero		1


	//   ....[18]....
        /*0e5c*/ 	.word	0x000007b0
        /*0e60*/ 	.word	0x000000ff
        /*0e64*/ 	.word	0x000388a8
        /*0e68*/ 	.short	0x0100
        /*0e6a*/ 	.byte	0x08
	.zero		1


	//   ....[19]....
        /*0e6c*/ 	.word	0x000008e0
        /*0e70*/ 	.word	0x000000ff
        /*0e74*/ 	.word	0x000388b0
        /*0e78*/ 	.short	0x0100
        /*0e7a*/ 	.byte	0x08
	.zero		1


	//   ....[20]....
        /*0e7c*/ 	.word	0x000008f0
        /*0e80*/ 	.word	0x000000ff
        /*0e84*/ 	.word	0x000388c0
        /*0e88*/ 	.short	0x0100
        /*0e8a*/ 	.byte	0x08
	.zero		1


	//   ....[21]....
        /*0e8c*/ 	.word	0x00000900
        /*0e90*/ 	.word	0x000000ff
        /*0e94*/ 	.word	0x000388b8
        /*0e98*/ 	.short	0x0100
        /*0e9a*/ 	.byte	0x08
	.zero		1


	//   ....[22]....
        /*0e9c*/ 	.word	0x00000910
        /*0ea0*/ 	.word	0x000000ff
        /*0ea4*/ 	.word	0x000388c8
        /*0ea8*/ 	.short	0x0100
        /*0eaa*/ 	.byte	0x08
	.zero		1


	//   ....[23]....
        /*0eac*/ 	.word	0x000027a0
        /*0eb0*/ 	.word	0x00000044
        /*0eb4*/ 	.word	0x00038890
        /*0eb8*/ 	.short	0x010a
        /*0eba*/ 	.byte	0x3f
	.zero		1


	//   ....[24]....
        /*0ebc*/ 	.word	0x000031b0
        /*0ec0*/ 	.word	0x00000044
        /*0ec4*/ 	.word	0x00038890
        /*0ec8*/ 	.short	0x010a
        /*0eca*/ 	.byte	0x3f
	.zero		1


	//   ....[25]....
        /*0ecc*/ 	.word	0x00003ab0
        /*0ed0*/ 	.word	0x00000044
        /*0ed4*/ 	.word	0x00038890
        /*0ed8*/ 	.short	0x010a
        /*0eda*/ 	.byte	0x3f
	.zero		1


	//   ....[26]....
        /*0edc*/ 	.word	0x00003cb0
        /*0ee0*/ 	.word	0x00000004
        /*0ee4*/ 	.word	0x00000000
        /*0ee8*/ 	.short	0x0101
        /*0eea*/ 	.byte	0x3f
	.zero		1


	//   ....[27]....
        /*0eec*/ 	.word	0x00003cf0
        /*0ef0*/ 	.word	0x00000044
        /*0ef4*/ 	.word	0x000388b0
        /*0ef8*/ 	.short	0x010a
        /*0efa*/ 	.byte	0x3f
	.zero		1


	//   ....[28]....
        /*0efc*/ 	.word	0x00004320
        /*0f00*/ 	.word	0x00000044
        /*0f04*/ 	.word	0x00000000
        /*0f08*/ 	.short	0x0101
        /*0f0a*/ 	.byte	0x3f
	.zero		1


	//   ....[29]....
        /*0f0c*/ 	.word	0x00004d80
        /*0f10*/ 	.word	0x00000000
        /*0f14*/ 	.word	0x00000000
        /*0f18*/ 	.short	0x0101
        /*0f1a*/ 	.byte	0x3f
	.zero		1


	//   ....[30]....
        /*0f1c*/ 	.word	0x00005900
        /*0f20*/ 	.word	0x00000003
        /*0f24*/ 	.word	0x00000000
        /*0f28*/ 	.short	0x0101
        /*0f2a*/ 	.byte	0x3f
	.zero		1


	//   ....[31]....
        /*0f2c*/ 	.word	0x00006990
        /*0f30*/ 	.word	0x00000002
        /*0f34*/ 	.word	0x00038800
        /*0f38*/ 	.short	0x010a
        /*0f3a*/ 	.byte	0x3f
	.zero		1


	//   ....[32]....
        /*0f3c*/ 	.word	0x000069e0
        /*0f40*/ 	.word	0x00000002
        /*0f44*/ 	.word	0x00038800
        /*0f48*/ 	.short	0x010a
        /*0f4a*/ 	.byte	0x3f
	.zero		1


	//   ....[33]....
        /*0f4c*/ 	.word	0x00007420
        /*0f50*/ 	.word	0x00000002
        /*0f54*/ 	.word	0x00038800
        /*0f58*/ 	.short	0x010a
        /*0f5a*/ 	.byte	0x3f
	.zero		1


	//   ....[34]....
        /*0f5c*/ 	.word	0x00008930
        /*0f60*/ 	.word	0x00000002
        /*0f64*/ 	.word	0x00038800
        /*0f68*/ 	.short	0x010a
        /*0f6a*/ 	.byte	0x3f
	.zero		1


	//   ....[35]....
        /*0f6c*/ 	.word	0x00009880
        /*0f70*/ 	.word	0x000000ac
        /*0f74*/ 	.word	0x00038830
        /*0f78*/ 	.short	0x010a
        /*0f7a*/ 	.byte	0x3f
	.zero		1


	//   ....[36]....
        /*0f7c*/ 	.word	0x00009930
        /*0f80*/ 	.word	0x000000ac
        /*0f84*/ 	.word	0x00038830
        /*0f88*/ 	.short	0x010a
        /*0f8a*/ 	.byte	0x3f
	.zero		1


	//   ....[37]....
        /*0f8c*/ 	.word	0x00009c40
        /*0f90*/ 	.word	0x00000002
        /*0f94*/ 	.word	0x00038810
        /*0f98*/ 	.short	0x010a
        /*0f9a*/ 	.byte	0x3f
	.zero		1


	//   ....[38]....
        /*0f9c*/ 	.word	0x00009c90
        /*0fa0*/ 	.word	0x000000ac
        /*0fa4*/ 	.word	0x00038850
        /*0fa8*/ 	.short	0x010a
        /*0faa*/ 	.byte	0x3f
	.zero		1


	//   ....[39]....
        /*0fac*/ 	.word	0x00009d40
        /*0fb0*/ 	.word	0x000000ac
        /*0fb4*/ 	.word	0x00038850
        /*0fb8*/ 	.short	0x010a
        /*0fba*/ 	.byte	0x3f
	.zero		1


	//   ....[40]....
        /*0fbc*/ 	.word	0x0000c5f0
        /*0fc0*/ 	.word	0x0000000e
        /*0fc4*/ 	.word	0x00000000
        /*0fc8*/ 	.short	0x0101
        /*0fca*/ 	.byte	0x3f
	.zero		1


	//   ....[41]....
        /*0fcc*/ 	.word	0x0000cd00
        /*0fd0*/ 	.word	0x000000ac
        /*0fd4*/ 	.word	0x00000000
        /*0fd8*/ 	.short	0x0101
        /*0fda*/ 	.byte	0x3f
	.zero		1


	//   ....[42]....
        /*0fdc*/ 	.word	0x0000cdf0
        /*0fe0*/ 	.word	0x00000014
        /*0fe4*/ 	.word	0x00038830
        /*0fe8*/ 	.short	0x010a
        /*0fea*/ 	.byte	0x3f
	.zero		1


	//   ....[43]....
        /*0fec*/ 	.word	0x0000ce60
        /*0ff0*/ 	.word	0x00000014
        /*0ff4*/ 	.word	0x00038830
        /*0ff8*/ 	.short	0x010a
        /*0ffa*/ 	.byte	0x3f
	.zero		1


	//   ....[44]....
        /*0ffc*/ 	.word	0x0000d0d0
        /*1000*/ 	.word	0x00000014
        /*1004*/ 	.word	0x00038850
        /*1008*/ 	.short	0x010a
        /*100a*/ 	.byte	0x3f
	.zero		1


	//   ....[45]....
        /*100c*/ 	.word	0x0000d120
        /*1010*/ 	.word	0x00000014
        /*1014*/ 	.word	0x00038850
        /*1018*/ 	.short	0x010a
        /*101a*/ 	.byte	0x3f
	.zero		1


	//   ....[46]....
        /*101c*/ 	.word	0x0000fc70
        /*1020*/ 	.word	0x000000a7
        /*1024*/ 	.word	0x00000000
        /*1028*/ 	.short	0x0101
        /*102a*/ 	.byte	0x3f
	.zero		1


	//   ....[47]....
        /*102c*/ 	.word	0x000108b0
        /*1030*/ 	.word	0x00000014
        /*1034*/ 	.word	0x00000000
        /*1038*/ 	.short	0x0101
        /*103a*/ 	.byte	0x3f
	.zero		1


	//   ....[48]....
        /*103c*/ 	.word	0x00010a10
        /*1040*/ 	.word	0x00000014
        /*1044*/ 	.word	0x00038830
        /*1048*/ 	.short	0x010a
        /*104a*/ 	.byte	0x3f
	.zero		1


	//   ....[49]....
        /*104c*/ 	.word	0x00010a80
        /*1050*/ 	.word	0x00000014
        /*1054*/ 	.word	0x00038830
        /*1058*/ 	.short	0x010a
        /*105a*/ 	.byte	0x3f
	.zero		1


	//   ....[50]....
        /*105c*/ 	.word	0x00010cf0
        /*1060*/ 	.word	0x00000014
        /*1064*/ 	.word	0x00038850
        /*1068*/ 	.short	0x010a
        /*106a*/ 	.byte	0x3f
	.zero		1


	//   ....[51]....
        /*106c*/ 	.word	0x00010d40
        /*1070*/ 	.word	0x00000014
        /*1074*/ 	.word	0x00038850
        /*1078*/ 	.short	0x010a
        /*107a*/ 	.byte	0x3f
	.zero		1


	//   ....[52]....
        /*107c*/ 	.word	0x00013230
        /*1080*/ 	.word	0x000000a2
        /*1084*/ 	.word	0x00000000
        /*1088*/ 	.short	0x0101
        /*108a*/ 	.byte	0x3f
	.zero		1


	//   ....[53]....
        /*108c*/ 	.word	0x00013f90
        /*1090*/ 	.word	0x00000014
        /*1094*/ 	.word	0x00000000
        /*1098*/ 	.short	0x0101
        /*109a*/ 	.byte	0x3f
	.zero		1


	//   ....[54]....
        /*109c*/ 	.word	0x000165d0
        /*10a0*/ 	.word	0x00000000
        /*10a4*/ 	.word	0x00000000
        /*10a8*/ 	.short	0x0101
        /*10aa*/ 	.byte	0x3f
	.zero		1


	//   ....[55]....
        /*10ac*/ 	.word	0x00019020
        /*10b0*/ 	.word	0x00000005
        /*10b4*/ 	.word	0x00038820
        /*10b8*/ 	.short	0x010a
        /*10ba*/ 	.byte	0x3f
	.zero		1


	//   ....[56]....
        /*10bc*/ 	.word	0x00019110
        /*10c0*/ 	.word	0x00000004
        /*10c4*/ 	.word	0x000388a0
        /*10c8*/ 	.short	0x010a
        /*10ca*/ 	.byte	0x3f
	.zero		1


	//   ....[57]....
        /*10cc*/ 	.word	0x00019360
        /*10d0*/ 	.word	0x00000004
        /*10d4*/ 	.word	0x000388c0
        /*10d8*/ 	.short	0x010a
        /*10da*/ 	.byte	0x3f
	.zero		1


	//   ....[58]....
        /*10dc*/ 	.word	0x00019de0
        /*10e0*/ 	.word	0x00000004
        /*10e4*/ 	.word	0x000388a0
        /*10e8*/ 	.short	0x010a
        /*10ea*/ 	.byte	0x3f
	.zero		1


	//   ....[59]....
        /*10ec*/ 	.word	0x0001a020
        /*10f0*/ 	.word	0x00000004
        /*10f4*/ 	.word	0x000388c0
        /*10f8*/ 	.short	0x010a
        /*10fa*/ 	.byte	0x3f
	.zero		1


	//   ....[60]....
        /*10fc*/ 	.word	0x0001b400
        /*1100*/ 	.word	0x00000000
        /*1104*/ 	.word	0x00038840
        /*1108*/ 	.short	0x010a
        /*110a*/ 	.byte	0x3f
	.zero		1


	//   ....[61]....
        /*110c*/ 	.word	0x0001bfb0
        /*1110*/ 	.word	0x00000008
        /*1114*/ 	.word	0x00038800
        /*1118*/ 	.short	0x0107
        /*111a*/ 	.byte	0x3f
	.zero		1


	//   ....[62]....
        /*111c*/ 	.word	0x0001c060
        /*1120*/ 	.word	0x00000000
        /*1124*/ 	.word	0x00038800
        /*1128*/ 	.short	0x0101
        /*112a*/ 	.byte	0x3f
	.zero		1


	//   ....[63]....
        /*112c*/ 	.word	0x0001d010
        /*1130*/ 	.word	0x00000000
        /*1134*/ 	.word	0x00038810
        /*1138*/ 	.short	0x0107
        /*113a*/ 	.byte	0x3f
	.zero		1


	//   ....[64]....
        /*113c*/ 	.word	0x0001d110
        /*1140*/ 	.word	0x00000002
        /*1144*/ 	.word	0x00038810
        /*1148*/ 	.short	0x0101
        /*114a*/ 	.byte	0x3f
	.zero		1


	//   ....[65]....
        /*114c*/ 	.word	0x0001d130
        /*1150*/ 	.word	0x00000002
        /*1154*/ 	.word	0x00038820
        /*1158*/ 	.short	0x010a
        /*115a*/ 	.byte	0x3f
	.zero		1


	//   ....[66]....
        /*115c*/ 	.word	0x0001d240
        /*1160*/ 	.word	0x00000000
        /*1164*/ 	.word	0x00038860
        /*1168*/ 	.short	0x010a
        /*116a*/ 	.byte	0x3f
	.zero		1


	//   ....[67]....
        /*116c*/ 	.word	0x0001df30
        /*1170*/ 	.word	0x00000000
        /*1174*/ 	.word	0x00038840
        /*1178*/ 	.short	0x010a
        /*117a*/ 	.byte	0x3f
	.zero		1


	//   ....[68]....
        /*117c*/ 	.word	0x0001e190
        /*1180*/ 	.word	0x00000000
        /*1184*/ 	.word	0x00038860
        /*1188*/ 	.short	0x010a
        /*118a*/ 	.byte	0x3f
	.zero		1


	//   ....[69]....
        /*118c*/ 	.word	0x0001ee10
        /*1190*/ 	.word	0x00000002
        /*1194*/ 	.word	0x00038840
        /*1198*/ 	.short	0x010a
        /*119a*/ 	.byte	0x3f
	.zero		1


	//   ....[70]....
        /*119c*/ 	.word	0x0001f060
        /*11a0*/ 	.word	0x00000002
        /*11a4*/ 	.word	0x00038860
        /*11a8*/ 	.short	0x010a
        /*11aa*/ 	.byte	0x3f
	.zero		1


	//   ....[71]....
        /*11ac*/ 	.word	0x0001fc70
        /*11b0*/ 	.word	0x00000002
        /*11b4*/ 	.word	0x00038840
        /*11b8*/ 	.short	0x010a
        /*11ba*/ 	.byte	0x3f
	.zero		1


	//   ....[72]....
        /*11bc*/ 	.word	0x0001fed0
        /*11c0*/ 	.word	0x00000002
        /*11c4*/ 	.word	0x00038860
        /*11c8*/ 	.short	0x010a
        /*11ca*/ 	.byte	0x3f
	.zero		1


	//   ....[73]....
        /*11cc*/ 	.word	0x00021750
        /*11d0*/ 	.word	0x00000000
        /*11d4*/ 	.word	0x00038820
        /*11d8*/ 	.short	0x010a
        /*11da*/ 	.byte	0x3f
	.zero		1


	//   ....[74]....
        /*11dc*/ 	.word	0x00021900
        /*11e0*/ 	.word	0x00000006
        /*11e4*/ 	.word	0x00000000
        /*11e8*/ 	.short	0x010a
        /*11ea*/ 	.byte	0x3f
	.zero		1


	//   ....[75]....
        /*11ec*/ 	.word	0x00021970
        /*11f0*/ 	.word	0x00000007
        /*11f4*/ 	.word	0x00000000
        /*11f8*/ 	.short	0x010a
        /*11fa*/ 	.byte	0x3f
	.zero		1


	//   ....[76]....
        /*11fc*/ 	.word	0x000219e0
        /*1200*/ 	.word	0x00000004
        /*1204*/ 	.word	0x00000000
        /*1208*/ 	.short	0x010a
        /*120a*/ 	.byte	0x3f
	.zero		1


	//   ....[77]....
        /*120c*/ 	.word	0x00021a10
        /*1210*/ 	.word	0x00000003
        /*1214*/ 	.word	0x00000000
        /*1218*/ 	.short	0x010a
        /*121a*/ 	.byte	0x3f
	.zero		1


	//   ....[78]....
        /*121c*/ 	.word	0x00021a70
        /*1220*/ 	.word	0x00000044
        /*1224*/ 	.word	0x00038890
        /*1228*/ 	.short	0x010a
        /*122a*/ 	.byte	0x3f
	.zero		1


	//   ....[79]....
        /*122c*/ 	.word	0x00021ac0
        /*1230*/ 	.word	0x00000044
        /*1234*/ 	.word	0x00038890
        /*1238*/ 	.short	0x010a
        /*123a*/ 	.byte	0x3f
	.zero		1


	//   ....[80]....
        /*123c*/ 	.word	0x00021b10
        /*1240*/ 	.word	0x00000044
        /*1244*/ 	.word	0x00038890
        /*1248*/ 	.short	0x010a
        /*124a*/ 	.byte	0x3f
	.zero		1


	//   ....[81]....
        /*124c*/ 	.word	0x00021b60
        /*1250*/ 	.word	0x00000044
        /*1254*/ 	.word	0x000388b0
        /*1258*/ 	.short	0x010a
        /*125a*/ 	.byte	0x3f
	.zero		1


	//   ....[82]....
        /*125c*/ 	.word	0x00021f30
        /*1260*/ 	.word	0x00000002
        /*1264*/ 	.word	0x00038800
        /*1268*/ 	.short	0x010a
        /*126a*/ 	.byte	0x3f
	.zero		1


	//   ....[83]....
        /*126c*/ 	.word	0x00022340
        /*1270*/ 	.word	0x00000002
        /*1274*/ 	.word	0x00038800
        /*1278*/ 	.short	0x010a
        /*127a*/ 	.byte	0x3f
	.zero		1


	//   ....[84]....
        /*127c*/ 	.word	0x00022390
        /*1280*/ 	.word	0x000000ac
        /*1284*/ 	.word	0x00038830
        /*1288*/ 	.short	0x010a
        /*128a*/ 	.byte	0x3f
	.zero		1


	//   ....[85]....
        /*128c*/ 	.word	0x000223e0
        /*1290*/ 	.word	0x00000002
        /*1294*/ 	.word	0x00038810
        /*1298*/ 	.short	0x010a
        /*129a*/ 	.byte	0x3f
	.zero		1


	//   ....[86]....
        /*129c*/ 	.word	0x00022430
        /*12a0*/ 	.word	0x000000ac
        /*12a4*/ 	.word	0x00038850
        /*12a8*/ 	.short	0x010a
        /*12aa*/ 	.byte	0x3f
	.zero		1


	//   ....[87]....
        /*12ac*/ 	.word	0x00022480
        /*12b0*/ 	.word	0x00000014
        /*12b4*/ 	.word	0x00038830
        /*12b8*/ 	.short	0x010a
        /*12ba*/ 	.byte	0x3f
	.zero		1


	//   ....[88]....
        /*12bc*/ 	.word	0x000224d0
        /*12c0*/ 	.word	0x00000014
        /*12c4*/ 	.word	0x00038850
        /*12c8*/ 	.short	0x010a
        /*12ca*/ 	.byte	0x3f
	.zero		1


	//   ....[89]....
        /*12cc*/ 	.word	0x00022520
        /*12d0*/ 	.word	0x00000014
        /*12d4*/ 	.word	0x00038830
        /*12d8*/ 	.short	0x010a
        /*12da*/ 	.byte	0x3f
	.zero		1


	//   ....[90]....
        /*12dc*/ 	.word	0x00022570
        /*12e0*/ 	.word	0x00000014
        /*12e4*/ 	.word	0x00038850
        /*12e8*/ 	.short	0x010a
        /*12ea*/ 	.byte	0x3f
	.zero		1


	//   ....[91]....
        /*12ec*/ 	.word	0x00022720
        /*12f0*/ 	.word	0x00000004
        /*12f4*/ 	.word	0x00038820
        /*12f8*/ 	.short	0x010a
        /*12fa*/ 	.byte	0x3f
	.zero		1


	//   ....[92]....
        /*12fc*/ 	.word	0x00022770
        /*1300*/ 	.word	0x00000004
        /*1304*/ 	.word	0x000388a0
        /*1308*/ 	.short	0x010a
        /*130a*/ 	.byte	0x3f
	.zero		1


	//   ....[93]....
        /*130c*/ 	.word	0x000227c0
        /*1310*/ 	.word	0x00000004
        /*1314*/ 	.word	0x000388c0
        /*1318*/ 	.short	0x010a
        /*131a*/ 	.byte	0x3f
	.zero		1


	//   ....[94]....
        /*131c*/ 	.word	0x00022810
        /*1320*/ 	.word	0x00000004
        /*1324*/ 	.word	0x000388a0
        /*1328*/ 	.short	0x010a
        /*132a*/ 	.byte	0x3f
	.zero		1


	//   ....[95]....
        /*132c*/ 	.word	0x00022860
        /*1330*/ 	.word	0x00000004
        /*1334*/ 	.word	0x000388c0
        /*1338*/ 	.short	0x010a
        /*133a*/ 	.byte	0x3f
	.zero		1


	//   ....[96]....
        /*133c*/ 	.word	0x00022a00
        /*1340*/ 	.word	0x00000000
        /*1344*/ 	.word	0x00038840
        /*1348*/ 	.short	0x010a
        /*134a*/ 	.byte	0x3f
	.zero		1


	//   ....[97]....
        /*134c*/ 	.word	0x00023b30
        /*1350*/ 	.word	0x00000002
        /*1354*/ 	.word	0x00038820
        /*1358*/ 	.short	0x010a
        /*135a*/ 	.byte	0x3f
	.zero		1


	//   ....[98]....
        /*135c*/ 	.word	0x00023b80
        /*1360*/ 	.word	0x00000000
        /*1364*/ 	.word	0x00038860
        /*1368*/ 	.short	0x010a
        /*136a*/ 	.byte	0x3f
	.zero		1


	//   ....[99]....
        /*136c*/ 	.word	0x00023bd0
        /*1370*/ 	.word	0x00000000
        /*1374*/ 	.word	0x00038840
        /*1378*/ 	.short	0x010a
        /*137a*/ 	.byte	0x3f
	.zero		1


	//   ....[100]....
        /*137c*/ 	.word	0x00023c20
        /*1380*/ 	.word	0x00000000
        /*1384*/ 	.word	0x00038860
        /*1388*/ 	.short	0x010a
        /*138a*/ 	.byte	0x3f
	.zero		1


	//   ....[101]....
        /*138c*/ 	.word	0x00023c70
        /*1390*/ 	.word	0x00000002
        /*1394*/ 	.word	0x00038840
        /*1398*/ 	.short	0x010a
        /*139a*/ 	.byte	0x3f
	.zero		1


	//   ....[102]....
        /*139c*/ 	.word	0x00023cc0
        /*13a0*/ 	.word	0x00000002
        /*13a4*/ 	.word	0x00038860
        /*13a8*/ 	.short	0x010a
        /*13aa*/ 	.byte	0x3f
	.zero		1


	//   ....[103]....
        /*13ac*/ 	.word	0x00023d10
        /*13b0*/ 	.word	0x00000002
        /*13b4*/ 	.word	0x00038840
        /*13b8*/ 	.short	0x010a
        /*13ba*/ 	.byte	0x3f
	.zero		1


	//   ....[104]....
        /*13bc*/ 	.word	0x00023d60
        /*13c0*/ 	.word	0x00000002
        /*13c4*/ 	.word	0x00038860
        /*13c8*/ 	.short	0x010a
        /*13ca*/ 	.byte	0x3f
	.zero		1


	//   ....[105]....
        /*13cc*/ 	.word	0x000247c0
        /*13d0*/ 	.word	0x00000000
        /*13d4*/ 	.word	0x00038820
        /*13d8*/ 	.short	0x010a
        /*13da*/ 	.byte	0x3f
	.zero		1


	//   ....[106]....
        /*13dc*/ 	.word	0x00024960
        /*13e0*/ 	.word	0x00000006
        /*13e4*/ 	.word	0x00000000
        /*13e8*/ 	.short	0x010a
        /*13ea*/ 	.byte	0x3f
	.zero		1


	//   ....[107]....
        /*13ec*/ 	.word	0x000249b0
        /*13f0*/ 	.word	0x00000007
        /*13f4*/ 	.word	0x00000000
        /*13f8*/ 	.short	0x010a
        /*13fa*/ 	.byte	0x3f
	.zero		1


	//   ....[108]....
        /*13fc*/ 	.word	0x00024a00
        /*1400*/ 	.word	0x00000004
        /*1404*/ 	.word	0x00000000
        /*1408*/ 	.short	0x010a
        /*140a*/ 	.byte	0x3f
	.zero		1


	//----- nvinfo : EIATTR_NUM_MBARRIERS
	.align		4
.L_650:
        /*140c*/ 	.byte	0x03, 0x38
        /*140e*/ 	.short	0x0017


	//----- nvinfo : EIATTR_EXIT_INSTR_OFFSETS
	.align		4
        /*1410*/ 	.byte	0x04, 0x1c
        /*1412*/ 	.short	(.L_652 - .L_651)


	//   ....[0]....
.L_651:
        /*1414*/ 	.word	0x00021a60


	//----- nvinfo : EIATTR_MAX_THREADS
	.align		4
.L_652:
        /*1418*/ 	.byte	0x04, 0x05
        /*141a*/ 	.short	(.L_654 - .L_653)
.L_653:
        /*141c*/ 	.word	0x00000180
        /*1420*/ 	.word	0x00000001
        /*1424*/ 	.word	0x00000001


	//----- nvinfo : EIATTR_CRS_STACK_SIZE
	.align		4
.L_654:
        /*1428*/ 	.byte	0x04, 0x1e
        /*142a*/ 	.short	(.L_656 - .L_655)
.L_655:
        /*142c*/ 	.word	0x00000000


	//----- nvinfo : EIATTR_CBANK_PARAM_SIZE
	.align		4
.L_656:
        /*1430*/ 	.byte	0x03, 0x19
        /*1432*/ 	.short	0x0bf0


	//----- nvinfo : EIATTR_PARAM_CBANK
	.align		4
        /*1434*/ 	.byte	0x04, 0x0a
        /*1436*/ 	.short	(.L_658 - .L_657)
	.align		4
.L_657:
        /*1438*/ 	.word	index@(.nv.constant0._ZN7cutlass13device_kernelIN5flash11enable_sm90INS1_16FlashAttnFwdSm90INS1_25CollectiveMainloopFwdSm90ILi2EN4cute5tupleIJNS5_1CILi1EEES8_S8_EEENS6_IJNS7_ILi64EEESA_SA_EEELi512ENS_10bfloat16_tEfNS_4arch4Sm90ELb1ELb0ELb1ELb1ELb0ELb1ELb1ELb0ELb0ELb1ELb0ELb0EEENS1_21CollectiveEpilogueFwdINS6_IJSA_NS7_ILi512EEESA_EEES9_SC_SE_Li256ELb1ELb1ELb0ELb0EEENS1_36VarlenDynamicPersistentTileSchedulerILi64ELi64ELi256ELi128ELb0ELb1ELb1ELb1ELb1ELb1EEEEEEEEEvNT_6ParamsE)
        /*143c*/ 	.short	0x0210
        /*143e*/ 	.short	0x0bf0


	//----- nvinfo : EIATTR_SW_WAR
	.align		4
.L_658:
        /*1440*/ 	.byte	0x04, 0x36
        /*1442*/ 	.short	(.L_660 - .L_659)
.L_659:
        /*1444*/ 	.word	0x00000008
.L_660:


//--------------------- .nv.callgraph             --------------------------
	.section	.nv.callgraph,"",@"SHT_CUDA_CALLGRAPH"
	.align	4
	.sectionentsize	8
	.align		4
        /*0000*/ 	.word	0x00000000
	.align		4
        /*0004*/ 	.word	0xffffffff
	.align		4
        /*0008*/ 	.word	index@(_ZN7cutlass13device_kernelIN5flash11enable_sm90INS1_16FlashAttnFwdSm90INS1_25CollectiveMainloopFwdSm90ILi2EN4cute5tupleIJNS5_1CILi1EEES8_S8_EEENS6_IJNS7_ILi64EEESA_SA_EEELi512ENS_10bfloat16_tEfNS_4arch4Sm90ELb0ELb0ELb1ELb0ELb0ELb0ELb0ELb0ELb0ELb1ELb0ELb0EEENS1_21CollectiveEpilogueFwdINS6_IJSA_NS7_ILi512EEESA_EEES9_SC_SE_Li256ELb0ELb1ELb0ELb0EEENS1_29StaticPersistentTileSchedulerILb0EEEEEEEEEvNT_6ParamsE)
	.align		4
        /*000c*/ 	.word	index@(__assertfail)
	.align		4
        /*0010*/ 	.word	index@(_ZN7cutlass13device_kernelIN5flash11enable_sm90INS1_16FlashAttnFwdSm90INS1_25CollectiveMainloopFwdSm90ILi2EN4cute5tupleIJNS5_1CILi1EEES8_S8_EEENS6_IJNS7_ILi64EEESA_SA_EEELi512ENS_10bfloat16_tEfNS_4arch4Sm90ELb0ELb0ELb1ELb0ELb0ELb0ELb1ELb0ELb0ELb1ELb0ELb0EEENS1_21CollectiveEpilogueFwdINS6_IJSA_NS7_ILi512EEESA_EEES9_SC_SE_Li256ELb0ELb1ELb0ELb0EEENS1_29StaticPersistentTileSchedulerILb0EEEEEEEEEvNT_6ParamsE)
	.align		4
        /*0014*/ 	.word	index@(__assertfail)
	.align		4
        /*0018*/ 	.word	index@(_ZN7cutlass13device_kernelIN5flash11enable_sm90INS1_16FlashAttnFwdSm90INS1_25CollectiveMainloopFwdSm90ILi2EN4cute5tupleIJNS5_1CILi1EEES8_S8_EEENS6_IJNS7_ILi64EEESA_SA_EEELi512ENS_10bfloat16_tEfNS_4arch4Sm90ELb0ELb0ELb1ELb1ELb0ELb0ELb0ELb0ELb0ELb1ELb0ELb0EEENS1_21CollectiveEpilogueFwdINS6_IJSA_NS7_ILi512EEESA_EEES9_SC_SE_Li256ELb1ELb1ELb0ELb0EEENS1_36VarlenDynamicPersistentTileSchedulerILi64ELi64ELi256ELi128ELb0ELb1ELb1ELb0ELb1ELb1EEEEEEEEEvNT_6ParamsE)
	.align		4
        /*001c*/ 	.word	index@(__assertfail)
	.align		4
        /*0020*/ 	.word	index@(_ZN7cutlass13device_kernelIN5flash11enable_sm90INS1_16FlashAttnFwdSm90INS1_25CollectiveMainloopFwdSm90ILi2EN4cute5tupleIJNS5_1CILi1EEES8_S8_EEENS6_IJNS7_ILi64EEESA_SA_EEELi512ENS_10bfloat16_tEfNS_4arch4Sm90ELb0ELb0ELb1ELb1ELb0ELb1ELb0ELb0ELb0ELb1ELb0ELb0EEENS1_21CollectiveEpilogueFwdINS6_IJSA_NS7_ILi512EEESA_EEES9_SC_SE_Li256ELb1ELb1ELb0ELb0EEENS1_36VarlenDynamicPersistentTileSchedulerILi64ELi64ELi256ELi128ELb0ELb1ELb1ELb0ELb1ELb1EEEEEEEEEvNT_6ParamsE)
	.align		4
        /*0024*/ 	.word	index@(__assertfail)
	.align		4
        /*0028*/ 	.word	index@(_ZN7cutlass13device_kernelIN5flash11enable_sm90INS1_16FlashAttnFwdSm90INS1_25CollectiveMainloopFwdSm90ILi2EN4cute5tupleIJNS5_1CILi1EEES8_S8_EEENS6_IJNS7_ILi64EEESA_SA_EEELi512ENS_10bfloat16_tEfNS_4arch4Sm90ELb0ELb0ELb1ELb1ELb0ELb0ELb1ELb0ELb0ELb1ELb0ELb0EEENS1_21CollectiveEpilogueFwdINS6_IJSA_NS7_ILi512EEESA_EEES9_SC_SE_Li256ELb1ELb1ELb0ELb0EEENS1_36VarlenDynamicPersistentTileSchedulerILi64ELi64ELi256ELi128ELb0ELb1ELb1ELb0ELb1ELb1EEEEEEEEEvNT_6ParamsE)
	.align		4
        /*002c*/ 	.word	index@(__assertfail)
	.align		4
        /*0030*/ 	.word	index@(_ZN7cutlass13device_kernelIN5flash11enable_sm90INS1_16FlashAttnFwdSm90INS1_25CollectiveMainloopFwdSm90ILi2EN4cute5tupleIJNS5_1CILi1EEES8_S8_EEENS6_IJNS7_ILi64EEESA_SA_EEELi512ENS_10bfloat16_tEfNS_4arch4Sm90ELb0ELb0ELb1ELb1ELb0ELb1ELb1ELb0ELb0ELb1ELb0ELb0EEENS1_21CollectiveEpilogueFwdINS6_IJSA_NS7_ILi512EEESA_EEES9_SC_SE_Li256ELb1ELb1ELb0ELb0EEENS1_36VarlenDynamicPersistentTileSchedulerILi64ELi64ELi256ELi128ELb0ELb1ELb1ELb0ELb1ELb1EEEEEEEEEvNT_6ParamsE)
	.align		4
        /*0034*/ 	.word	index@(__assertfail)
	.align		4
        /*0038*/ 	.word	index@(_ZN7cutlass13device_kernelIN5flash11enable_sm90INS1_16FlashAttnFwdSm90INS1_25CollectiveMainloopFwdSm90ILi2EN4cute5tupleIJNS5_1CILi1EEES8_S8_EEENS6_IJNS7_ILi64EEESA_SA_EEELi512ENS_10bfloat16_tEfNS_4arch4Sm90ELb0ELb1ELb1ELb0ELb0ELb0ELb0ELb0ELb0ELb1ELb0ELb0EEENS1_21CollectiveEpilogueFwdINS6_IJSA_NS7_ILi512EEESA_EEES9_SC_SE_Li256ELb0ELb1ELb0ELb0EEENS1_30DynamicPersistentTileSchedulerILi256ELi128ELb0ELb1ELb1EEEEEEEEEvNT_6ParamsE)
	.align		4
        /*003c*/ 	.word	index@(__assertfail)
	.align		4
        /*0040*/ 	.word	index@(_ZN7cutlass13device_kernelIN5flash11enable_sm90INS1_16FlashAttnFwdSm90INS1_25CollectiveMainloopFwdSm90ILi2EN4cute5tupleIJNS5_1CILi1EEES8_S8_EEENS6_IJNS7_ILi64EEESA_SA_EEELi512ENS_10bfloat16_tEfNS_4arch4Sm90ELb0ELb1ELb1ELb0ELb0ELb0ELb1ELb0ELb0ELb1ELb0ELb0EEENS1_21CollectiveEpilogueFwdINS6_IJSA_NS7_ILi512EEESA_EEES9_SC_SE_Li256ELb0ELb1ELb0ELb0EEENS1_30DynamicPersistentTileSchedulerILi256ELi128ELb0ELb1ELb1EEEEEEEEEvNT_6ParamsE)
	.align		4
        /*0044*/ 	.word	index@(__assertfail)
	.align		4
        /*0048*/ 	.word	index@(_ZN7cutlass13device_kernelIN5flash11enable_sm90INS1_16FlashAttnFwdSm90INS1_25CollectiveMainloopFwdSm90ILi2EN4cute5tupleIJNS5_1CILi1EEES8_S8_EEENS6_IJNS7_ILi64EEESA_SA_EEELi512ENS_10bfloat16_tEfNS_4arch4Sm90ELb0ELb1ELb1ELb1ELb0ELb0ELb0ELb0ELb0ELb1ELb0ELb0EEENS1_21CollectiveEpilogueFwdINS6_IJSA_NS7_ILi512EEESA_EEES9_SC_SE_Li256ELb1ELb1ELb0ELb0EEENS1_36VarlenDynamicPersistentTileSchedulerILi64ELi64ELi256ELi128ELb0ELb1ELb1ELb1ELb0ELb1EEEEEEEEEvNT_6ParamsE)
	.align		4
        /*004c*/ 	.word	index@(__assertfail)
	.align		4
        /*0050*/ 	.word	index@(_ZN7cutlass13device_kernelIN5flash11enable_sm90INS1_16FlashAttnFwdSm90INS1_25CollectiveMainloopFwdSm90ILi2EN4cute5tupleIJNS5_1CILi1EEES8_S8_EEENS6_IJNS7_ILi64EEESA_SA_EEELi512ENS_10bfloat16_tEfNS_4arch4Sm90ELb0ELb1ELb1ELb1ELb0ELb1ELb0ELb0ELb0ELb1ELb0ELb0EEENS1_21CollectiveEpilogueFwdINS6_IJSA_NS7_ILi512EEESA_EEES9_SC_SE_Li256ELb1ELb1ELb0ELb0EEENS1_36VarlenDynamicPersistentTileSchedulerILi64ELi64ELi256ELi128ELb0ELb1ELb1ELb1ELb0ELb1EEEEEEEEEvNT_6ParamsE)
	.align		4
        /*0054*/ 	.word	index@(__assertfail)
	.align		4
        /*0058*/ 	.word	index@(_ZN7cutlass13device_kernelIN5flash11enable_sm90INS1_16FlashAttnFwdSm90INS1_25CollectiveMainloopFwdSm90ILi2EN4cute5tupleIJNS5_1CILi1EEES8_S8_EEENS6_IJNS7_ILi64EEESA_SA_EEELi512ENS_10bfloat16_tEfNS_4arch4Sm90ELb0ELb1ELb1ELb1ELb0ELb0ELb1ELb0ELb0ELb1ELb0ELb0EEENS1_21CollectiveEpilogueFwdINS6_IJSA_NS7_ILi512EEESA_EEES9_SC_SE_Li256ELb1ELb1ELb0ELb0EEENS1_36VarlenDynamicPersistentTileSchedulerILi64ELi64ELi256ELi128ELb0ELb1ELb1ELb1ELb0ELb1EEEEEEEEEvNT_6ParamsE)
	.align		4
        /*005c*/ 	.word	index@(__assertfail)
	.align		4
        /*0060*/ 	.word	index@(_ZN7cutlass13device_kernelIN5flash11enable_sm90INS1_16FlashAttnFwdSm90INS1_25CollectiveMainloopFwdSm90ILi2EN4cute5tupleIJNS5_1CILi1EEES8_S8_EEENS6_IJNS7_ILi64EEESA_SA_EEELi512ENS_10bfloat16_tEfNS_4arch4Sm90ELb0ELb1ELb1ELb1ELb0ELb1ELb1ELb0ELb0ELb1ELb0ELb0EEENS1_21CollectiveEpilogueFwdINS6_IJSA_NS7_ILi512EEESA_EEES9_SC_SE_Li256ELb1ELb1ELb0ELb0EEENS1_36VarlenDynamicPersistentTileSchedulerILi64ELi64ELi256ELi128ELb0ELb1ELb1ELb1ELb0ELb1EEEEEEEEEvNT_6ParamsE)
	.align		4
        /*0064*/ 	.word	index@(__assertfail)
	.align		4
        /*0068*/ 	.word	index@(_ZN7cutlass13device_kernelIN5flash11enable_sm90INS1_16FlashAttnFwdSm90INS1_25CollectiveMainloopFwdSm90ILi2EN4cute5tupleIJNS5_1CILi1EEES8_S8_EEENS6_IJNS7_ILi64EEESA_SA_EEELi512ENS_10bfloat16_tEfNS_4arch4Sm90ELb1ELb0ELb1ELb0ELb0ELb0ELb0ELb0ELb0ELb1ELb0ELb0EEENS1_21CollectiveEpilogueFwdINS6_IJSA_NS7_ILi512EEESA_EEES9_SC_SE_Li256ELb0ELb1ELb0ELb0EEENS1_30DynamicPersistentTileSchedulerILi256ELi128ELb0ELb1ELb1EEEEEEEEEvNT_6ParamsE)
	.align		4
        /*006c*/ 	.word	index@(__assertfail)
	.align		4
        /*0070*/ 	.word	index@(_ZN7cutlass13device_kernelIN5flash11enable_sm90INS1_16FlashAttnFwdSm90INS1_25CollectiveMainloopFwdSm90ILi2EN4cute5tupleIJNS5_1CILi1EEES8_S8_EEENS6_IJNS7_ILi64EEESA_SA_EEELi512ENS_10bfloat16_tEfNS_4arch4Sm90ELb1ELb0ELb1ELb0ELb0ELb0ELb1ELb0ELb0ELb1ELb0ELb0EEENS1_21CollectiveEpilogueFwdINS6_IJSA_NS7_ILi512EEESA_EEES9_SC_SE_Li256ELb0ELb1ELb0ELb0EEENS1_30DynamicPersistentTileSchedulerILi256ELi128ELb0ELb1ELb1EEEEEEEEEvNT_6ParamsE)
	.align		4
        /*0074*/ 	.word	index@(__assertfail)
	.align		4
        /*0078*/ 	.word	index@(_ZN7cutlass13device_kernelIN5flash11enable_sm90INS1_16FlashAttnFwdSm90INS1_25CollectiveMainloopFwdSm90ILi2EN4cute5tupleIJNS5_1CILi1EEES8_S8_EEENS6_IJNS7_ILi64EEESA_SA_EEELi512ENS_10bfloat16_tEfNS_4arch4Sm90ELb1ELb0ELb1ELb1ELb0ELb0ELb0ELb0ELb0ELb1ELb0ELb0EEENS1_21CollectiveEpilogueFwdINS6_IJSA_NS7_ILi512EEESA_EEES9_SC_SE_Li256ELb1ELb1ELb0ELb0EEENS1_36VarlenDynamicPersistentTileSchedulerILi64ELi64ELi256ELi128ELb0ELb1ELb1ELb1ELb1ELb1EEEEEEEEEvNT_6ParamsE)
	.align		4
        /*007c*/ 	.word	index@(__assertfail)
	.align		4
        /*0080*/ 	.word	index@(_ZN7cutlass13device_kernelIN5flash11enable_sm90INS1_16FlashAttnFwdSm90INS1_25CollectiveMainloopFwdSm90ILi2EN4cute5tupleIJNS5_1CILi1EEES8_S8_EEENS6_IJNS7_ILi64EEESA_SA_EEELi512ENS_10bfloat16_tEfNS_4arch4Sm90ELb1ELb0ELb1ELb1ELb0ELb1ELb0ELb0ELb0ELb1ELb0ELb0EEENS1_21CollectiveEpilogueFwdINS6_IJSA_NS7_ILi512EEESA_EEES9_SC_SE_Li256ELb1ELb1ELb0ELb0EEENS1_36VarlenDynamicPersistentTileSchedulerILi64ELi64ELi256ELi128ELb0ELb1ELb1ELb1ELb1ELb1EEEEEEEEEvNT_6ParamsE)
	.align		4
        /*0084*/ 	.word	index@(__assertfail)
	.align		4
        /*0088*/ 	.word	index@(_ZN7cutlass13device_kernelIN5flash11enable_sm90INS1_16FlashAttnFwdSm90INS1_25CollectiveMainloopFwdSm90ILi2EN4cute5tupleIJNS5_1CILi1EEES8_S8_EEENS6_IJNS7_ILi64EEESA_SA_EEELi512ENS_10bfloat16_tEfNS_4arch4Sm90ELb1ELb0ELb1ELb1ELb0ELb0ELb1ELb0ELb0ELb1ELb0ELb0EEENS1_21CollectiveEpilogueFwdINS6_IJSA_NS7_ILi512EEESA_EEES9_SC_SE_Li256ELb1ELb1ELb0ELb0EEENS1_36VarlenDynamicPersistentTileSchedulerILi64ELi64ELi256ELi128ELb0ELb1ELb1ELb1ELb1ELb1EEEEEEEEEvNT_6ParamsE)
	.align		4
        /*008c*/ 	.word	index@(__assertfail)
	.align		4
        /*0090*/ 	.word	index@(_ZN7cutlass13device_kernelIN5flash11enable_sm90INS1_16FlashAttnFwdSm90INS1_25CollectiveMainloopFwdSm90ILi2EN4cute5tupleIJNS5_1CILi1EEES8_S8_EEENS6_IJNS7_ILi64EEESA_SA_EEELi512ENS_10bfloat16_tEfNS_4arch4Sm90ELb1ELb0ELb1ELb1ELb0ELb1ELb1ELb0ELb0ELb1ELb0ELb0EEENS1_21CollectiveEpilogueFwdINS6_IJSA_NS7_ILi512EEESA_EEES9_SC_SE_Li256ELb1ELb1ELb0ELb0EEENS1_36VarlenDynamicPersistentTileSchedulerILi64ELi64ELi256ELi128ELb0ELb1ELb1ELb1ELb1ELb1EEEEEEEEEvNT_6ParamsE)
	.align		4
        /*0094*/ 	.word	index@(__assertfail)
	.align		4
        /*0098*/ 	.word	0x00000000
	.align		4
        /*009c*/ 	.word	0xfffffffe
	.align		4
        /*00a0*/ 	.word	0x00000000
	.align		4
        /*00a4*/ 	.word	0xfffffffd
	.align		4
        /*00a8*/ 	.word	0x00000000
	.align		4
        /*00ac*/ 	.word	0xfffffffc


//--------------------- .nv.constant4             --------------------------
	.section	.nv.constant4,"a",@progbits
	.align	8
	.align		8
.nv.constant4:
        /*0000*/ 	.dword	__assertfail
	.align		8
        /*0008*/ 	.dword	__unnamed_1
	.align		8
        /*0010*/ 	.dword	__unnamed_2
	.align		8
        /*0018*/ 	.dword	__unnamed_3
	.align		8
        /*0020*/ 	.dword	__unnamed_4
	.align		8
        /*0028*/ 	.dword	__unnamed_5
	.align		8
        /*0030*/ 	.dword	__unnamed_6
	.align		8
        /*0038*/ 	.dword	_ZN85_INTERNAL_88615ea0_49_flash_fwd_hdim64_512_bf16_softcap_packgqa_sm90_cu_c0233546_33384cuda3std3__45__cpo5beginE
	.align		8
        /*0040*/ 	.dword	_ZN85_INTERNAL_88615ea0_49_flash_fwd_hdim64_512_bf16_softcap_packgqa_sm90_cu_c0233546_33384cuda3std3__45__cpo3endE
	.align		8
        /*0048*/ 	.dword	_ZN85_INTERNAL_88615ea0_49_flash_fwd_hdim64_512_bf16_softcap_packgqa_sm90_cu_c0233546_33384cuda3std3__45__cpo6cbeginE
	.align		8
        /*0050*/ 	.dword	_ZN85_INTERNAL_88615ea0_49_flash_fwd_hdim64_512_bf16_softcap_packgqa_sm90_cu_c0233546_33384cuda3std3__45__cpo4cendE
	.align		8
        /*0058*/ 	.dword	_ZN85_INTERNAL_88615ea0_49_flash_fwd_hdim64_512_bf16_softcap_packgqa_sm90_cu_c0233546_33384cuda3std3__487_GLOBAL__N__88615ea0_49_flash_fwd_hdim64_512_bf16_softcap_packgqa_sm90_cu_c0233546_33386ignoreE
	.align		8
        /*0060*/ 	.dword	_ZN85_INTERNAL_88615ea0_49_flash_fwd_hdim64_512_bf16_softcap_packgqa_sm90_cu_c0233546_33384cuda3std3__419piecewise_constructE
	.align		8
        /*0068*/ 	.dword	_ZN85_INTERNAL_88615ea0_49_flash_fwd_hdim64_512_bf16_softcap_packgqa_sm90_cu_c0233546_33384cuda3std3__48in_placeE
	.align		8
        /*0070*/ 	.dword	_ZN85_INTERNAL_88615ea0_49_flash_fwd_hdim64_512_bf16_softcap_packgqa_sm90_cu_c0233546_33384cuda3std6ranges3__45__cpo4swapE
	.align		8
        /*0078*/ 	.dword	_ZN85_INTERNAL_88615ea0_49_flash_fwd_hdim64_512_bf16_softcap_packgqa_sm90_cu_c0233546_33384cuda3std6ranges3__45__cpo9iter_moveE
	.align		8
        /*0080*/ 	.dword	_ZN85_INTERNAL_88615ea0_49_flash_fwd_hdim64_512_bf16_softcap_packgqa_sm90_cu_c0233546_33384cute7productE
	.align		8
        /*0088*/ 	.dword	_ZN85_INTERNAL_88615ea0_49_flash_fwd_hdim64_512_bf16_softcap_packgqa_sm90_cu_c0233546_33384cute1_E
	.align		8
        /*0090*/ 	.dword	$str$20
	.align		8
        /*0098*/ 	.dword	$str$21


//--------------------- .text._ZN7cutlass13device_kernelIN5flash11enable_sm90INS1_16FlashAttnFwdSm90INS1_25CollectiveMainloopFwdSm90ILi2EN4cute5tupleIJNS5_1CILi1EEES8_S8_EEENS6_IJNS7_ILi64EEESA_SA_EEELi512ENS_10bfloat16_tEfNS_4arch4Sm90ELb0ELb0ELb1ELb0ELb0ELb0ELb0ELb0ELb0ELb1ELb0ELb0EEENS1_21CollectiveEpilogueFwdINS6_IJSA_NS7_ILi512EEESA_EEES9_SC_SE_Li256ELb0ELb1ELb0ELb0EEENS1_29StaticPersistentTileSchedulerILb0EEEEEEEEEvNT_6ParamsE --------------------------
	.section	.text._ZN7cutlass13device_kernelIN5flash11enable_sm90INS1_16FlashAttnFwdSm90INS1_25CollectiveMainloopFwdSm90ILi2EN4cute5tupleIJNS5_1CILi1EEES8_S8_EEENS6_IJNS7_ILi64EEESA_SA_EEELi512ENS_10bfloat16_tEfNS_4arch4Sm90ELb0ELb0ELb1ELb0ELb0ELb0ELb0ELb0ELb0ELb1ELb0ELb0EEENS1_21CollectiveEpilogueFwdINS6_IJSA_NS7_ILi512EEESA_EEES9_SC_SE_Li256ELb0ELb1ELb0ELb0EEENS1_29StaticPersistentTileSchedulerILb0EEEEEEEEEvNT_6ParamsE,"ax",@progbits
	.align	128
.text._ZN7cutlass13device_kernelIN5flash11enable_sm90INS1_16FlashAttnFwdSm90INS1_25CollectiveMainloopFwdSm90ILi2EN4cute5tupleIJNS5_1CILi1EEES8_S8_EEENS6_IJNS7_ILi64EEESA_SA_EEELi512ENS_10bfloat16_tEfNS_4arch4Sm90ELb0ELb0ELb1ELb0ELb0ELb0ELb0ELb0ELb0ELb1ELb0ELb0EEENS1_21CollectiveEpilogueFwdINS6_IJSA_NS7_ILi512EEESA_EEES9_SC_SE_Li256ELb0ELb1ELb0ELb0EEENS1_29StaticPersistentTileSchedulerILb0EEEEEEEEEvNT_6ParamsE:
        .type           _ZN7cutlass13device_kernelIN5flash11enable_sm90INS1_16FlashAttnFwdSm90INS1_25CollectiveMainloopFwdSm90ILi2EN4cute5tupleIJNS5_1CILi1EEES8_S8_EEENS6_IJNS7_ILi64EEESA_SA_EEELi512ENS_10bfloat16_tEfNS_4arch4Sm90ELb0ELb0ELb1ELb0ELb0ELb0ELb0ELb0ELb0ELb1ELb0ELb0EEENS1_21CollectiveEpilogueFwdINS6_IJSA_NS7_ILi512EEESA_EEES9_SC_SE_Li256ELb0ELb1ELb0ELb0EEENS1_29StaticPersistentTileSchedulerILb0EEEEEEEEEvNT_6ParamsE,@function
        .size           _ZN7cutlass13device_kernelIN5flash11enable_sm90INS1_16FlashAttnFwdSm90INS1_25CollectiveMainloopFwdSm90ILi2EN4cute5tupleIJNS5_1CILi1EEES8_S8_EEENS6_IJNS7_ILi64EEESA_SA_EEELi512ENS_10bfloat16_tEfNS_4arch4Sm90ELb0ELb0ELb1ELb0ELb0ELb0ELb0ELb0ELb0ELb1ELb0ELb0EEENS1_21CollectiveEpilogueFwdINS6_IJSA_NS7_ILi512EEESA_EEES9_SC_SE_Li256ELb0ELb1ELb0ELb0EEENS1_29StaticPersistentTileSchedulerILb0EEEEEEEEEvNT_6ParamsE,(.L_x_6019 - _ZN7cutlass13device_kernelIN5flash11enable_sm90INS1_16FlashAttnFwdSm90INS1_25CollectiveMainloopFwdSm90ILi2EN4cute5tupleIJNS5_1CILi1EEES8_S8_EEENS6_IJNS7_ILi64EEESA_SA_EEELi512ENS_10bfloat16_tEfNS_4arch4Sm90ELb0ELb0ELb1ELb0ELb0ELb0ELb0ELb0ELb0ELb1ELb0ELb0EEENS1_21CollectiveEpilogueFwdINS6_IJSA_NS7_ILi512EEESA_EEES9_SC_SE_Li256ELb0ELb1ELb0ELb0EEENS1_29StaticPersistentTileSchedulerILb0EEEEEEEEEvNT_6ParamsE)
        .other          _ZN7cutlass13device_kernelIN5flash11enable_sm90INS1_16FlashAttnFwdSm90INS1_25CollectiveMainloopFwdSm90ILi2EN4cute5tupleIJNS5_1CILi1EEES8_S8_EEENS6_IJNS7_ILi64EEESA_SA_EEELi512ENS_10bfloat16_tEfNS_4arch4Sm90ELb0ELb0ELb1ELb0ELb0ELb0ELb0ELb0ELb0ELb1ELb0ELb0EEENS1_21CollectiveEpilogueFwdINS6_IJSA_NS7_ILi512EEESA_EEES9_SC_SE_Li256ELb0ELb1ELb0ELb0EEENS1_29StaticPersistentTileSchedulerILb0EEEEEEEEEvNT_6ParamsE,@"STO_CUDA_ENTRY STV_DEFAULT"
_ZN7cutlass13device_kernelIN5flash11enable_sm90INS1_16FlashAttnFwdSm90INS1_25CollectiveMainloopFwdSm90ILi2EN4cute5tupleIJNS5_1CILi1EEES8_S8_EEENS6_IJNS7_ILi64EEESA_SA_EEELi512ENS_10bfloat16_tEfNS_4arch4Sm90ELb0ELb0ELb1ELb0ELb0ELb0ELb0ELb0ELb0ELb1ELb0ELb0EEENS1_21CollectiveEpilogueFwdINS6_IJSA_NS7_ILi512EEESA_EEES9_SC_SE_Li256ELb0ELb1ELb0ELb0EEENS1_29StaticPersistentTileSchedulerILb0EEEEEEEEEvNT_6ParamsE:
[----:B------:R-:W0:Y:S02]  /*0000*/  LDC R1, c[0x0][0x28] ;  /* 0x00000a00ff017b82 */ /* 0x000e240000000800 */
[----:B0-----:R-:W-:Y:S01]  /*0010*/  VIADD R1, R1, 0xffffffc8 ;  /* 0xffffffc801017836 */ /* 0x001fe20000000000 */
[----:B------:R-:W0:Y:S01]  /*0020*/  S2R R0, SR_TID.X ;  /* 0x0000000000007919 */ /* 0x000e220000002100 */
[----:B------:R-:W-:Y:S01]  /*0030*/  ELECT P0, URZ, PT ;  /* 0x00000000003f782f */ /* 0x000fe20003800000 */
[----:B------:R-:W-:Y:S01]  /*0040*/  BSSY B0, `(.L_x_0) ;  /* 0x000000e000007945 */ /* 0x000fe20003800000 */
[----:B0-----:R-:W-:-:S05]  /*0050*/  SHF.R.U32.HI R2, RZ, 0x5, R0 ;  /* 0x00000005ff027819 */ /* 0x001fca0000011600 */
[----:B------:R-:W0:Y:S02]  /*0060*/  SHFL.IDX PT, R3, R2, RZ, 0x1f ;  /* 0x00001fff02037589 */ /* 0x000e2400000e0000 */
[----:B0-----:R-:W-:Y:S02]  /*0070*/  ISETP.EQ.AND P0, PT, R3, RZ, P0 ;  /* 0x000000ff0300720c */ /* 0x001fe40000702270 */
[----:B------:R-:W-:-:S11]  /*0080*/  SHF.R.U32.HI R3, RZ, 0x7, R0 ;  /* 0x00000007ff037819 */ /* 0x000fd60000011600 */
[----:B------:R-:W-:Y:S05]  /*0090*/  @!P0 BRA `(.L_x_1) ;  /* 0x0000000000208947 */ /* 0x000fea0003800000 */
[----:B------:R-:W-:Y:S02]  /*00a0*/  ULDC.64 UR4, c[0x0][0x198] ;  /* 0x0000660000047ab9 */ /* 0x000fe40000000a00 */
[----:B------:R-:W-:Y:S02]  /*00b0*/  UIADD3 UR6, UP0, UR4, 0x370, URZ ;  /* 0x0000037004067890 */ /* 0x000fe4000ff1e03f */
[----:B------:R-:W-:Y:S02]  /*00c0*/  UIADD3 UR4, UP1, UR4, 0x470, URZ ;  /* 0x0000047004047890 */ /* 0x000fe4000ff3e03f */
[----:B------:R-:W-:Y:S02]  /*00d0*/  UIADD3.X UR7, URZ, UR5, URZ, UP0, !UPT ;  /* 0x000000053f077290 */ /* 0x000fe400087fe43f */
[----:B------:R-:W-:-:S07]  /*00e0*/  UIADD3.X UR5, URZ, UR5, URZ, UP1, !UPT ;  /* 0x000000053f057290 */ /* 0x000fce0008ffe43f */
[----:B------:R0:W-:Y:S02]  /*00f0*/  UTMACCTL.PF [UR6] ;  /* 0x00000000060079b9 */ /* 0x0001e40008040000 */
[----:B------:R0:W-:Y:S02]  /*0100*/  UTMACCTL.PF [UR4] ;  /* 0x00000000040079b9 */ /* 0x0001e40008040000 */
[----:B0-----:R-:W-:Y:S01]  /*0110*/  NOP ;  /* 0x0000000000007918 */ /* 0x001fe20000000000 */
.L_x_1:
[----:B------:R-:W-:Y:S05]  /*0120*/  BSYNC B0 ;  /* 0x0000000000007941 */ /* 0x000fea0003800000 */
.L_x_0:
[----:B------:R-:W-:Y:S01]  /*0130*/  VOTEU.ANY UP0, P0 ;  /* 0x00000000003f7886 */ /* 0x000fe20000000100 */
[----:B------:R-:W0:Y:S01]  /*0140*/  SHFL.IDX PT, R3, R3, RZ, 0x1f ;  /* 0x00001fff03037589 */ /* 0x000e2200000e0000 */
[----:B------:R-:W-:Y:S01]  /*0150*/  UMOV UR4, 0x80 ;  /* 0x0000008000047882 */ /* 0x000fe20000000000 */
[----:B------:R-:W-:Y:S01]  /*0160*/  UMOV UR7, 0x100 ;  /* 0x0000010000077882 */ /* 0x000fe20000000000 */
[----:B------:R-:W-:Y:S01]  /*0170*/  VOTEU.ANY UP1, P0 ;  /* 0x00000000003f7886 */ /* 0x000fe20000020100 */
[----:B------:R-:W1:Y:S01]  /*0180*/  @UP0 S2UR UR8, SR_CgaCtaId ;  /* 0x00000000000809c3 */ /* 0x000e620000008800 */
[----:B------:R-:W2:Y:S01]  /*0190*/  SHFL.IDX PT, R4, R2, RZ, 0x1f ;  /* 0x00001fff02047589 */ /* 0x000ea200000e0000 */
[----:B------:R-:W-:Y:S01]  /*01a0*/  @UP0 UMOV UR6, 0x400 ;  /* 0x0000040000060882 */ /* 0x000fe20000000000 */
[----:B------:R-:W-:-:S04]  /*01b0*/  @UP0 UIADD3 UR4, -UR4, 0x100000, URZ ;  /* 0x0010000004040890 */ /* 0x000fc8000fffe13f */
[----:B------:R-:W-:Y:S02]  /*01c0*/  @UP0 USHF.L.U32 UR5, UR4, 0xb, URZ ;  /* 0x0000000b04050899 */ /* 0x000fe4000800063f */
[----:B------:R-:W-:Y:S01]  /*01d0*/  @UP0 USHF.L.U32 UR4, UR4, 0x1, URZ ;  /* 0x0000000104040899 */ /* 0x000fe2000800063f */
[----:B------:R-:W-:Y:S01]  /*01e0*/  VOTEU.ANY UP2, P0 ;  /* 0x00000000003f7886 */ /* 0x000fe20000040100 */
[----:B0-----:R-:W-:Y:S01]  /*01f0*/  R2UR UR48, R3 ;  /* 0x00000000033072ca */ /* 0x001fe200000e0000 */
[----:B-1----:R-:W-:Y:S01]  /*0200*/  @UP0 ULEA UR8, UR8, UR6, 0x18 ;  /* 0x0000000608080291 */ /* 0x002fe2000f8ec03f */
[----:B--2---:R-:W-:Y:S01]  /*0210*/  ISETP.NE.AND P1, PT, R4, RZ, PT ;  /* 0x000000ff0400720c */ /* 0x004fe20003f25270 */
[----:B------:R-:W-:-:S04]  /*0220*/  @UP0 UIADD3 UR6, -UR7, 0x100000, URZ ;  /* 0x0010000007060890 */ /* 0x000fc8000fffe13f */
[----:B------:R-:W-:Y:S02]  /*0230*/  @UP0 USHF.L.U32 UR7, UR6, 0xb, URZ ;  /* 0x0000000b06070899 */ /* 0x000fe4000800063f */
[----:B------:R-:W-:-:S04]  /*0240*/  @UP0 USHF.L.U32 UR6, UR6, 0x1, URZ ;  /* 0x0000000106060899 */ /* 0x000fc8000800063f */
[----:B------:R-:W-:Y:S01]  /*0250*/  UISETP.NE.AND UP0, UPT, UR48, URZ, UPT ;  /* 0x0000003f3000728c */ /* 0x000fe2000bf05270 */
[----:B------:R-:W0:Y:S02]  /*0260*/  FENCE.VIEW.ASYNC.S ;  /* 0x00000000000073c6 */ /* 0x000e240000000000 */
[----:B0-----:R0:W1:Y:S05]  /*0270*/  @UP1 SYNCS.EXCH.64 URZ, [UR8+0x28c00], UR4 ;  /* 0x028c0004083f15b2 */ /* 0x00106a0008000100 */
[----:B------:R0:W2:Y:S01]  /*0280*/  @UP2 SYNCS.EXCH.64 URZ, [UR8+0x28c20], UR6 ;  /* 0x028c2006083f25b2 */ /* 0x0000a20008000100 */
[----:B------:R-:W-:Y:S05]  /*0290*/  @P1 BRA `(.L_x_2) ;  /* 0x0000000000381947 */ /* 0x000fea0003800000 */
[----:B0-----:R-:W0:Y:S01]  /*02a0*/  S2UR UR5, SR_CgaCtaId ;  /* 0x00000000000579c3 */ /* 0x001e220000008800 */
[----:B------:R-:W-:Y:S01]  /*02b0*/  UMOV UR4, 0x400 ;  /* 0x0000040000047882 */ /* 0x000fe20000000000 */
[----:B------:R-:W-:Y:S01]  /*02c0*/  UMOV UR7, 0x1 ;  /* 0x0000000100077882 */ /* 0x000fe20000000000 */
[----:B------:R-:W-:Y:S01]  /*02d0*/  ELECT P0, URZ, PT ;  /* 0x00000000003f782f */ /* 0x000fe20003800000 */
[----:B0-----:R-:W-:Y:S02]  /*02e0*/  ULEA UR6, UR5, UR4, 0x18 ;  /* 0x0000000405067291 */ /* 0x001fe4000f8ec03f */
[----:B------:R-:W-:-:S04]  /*02f0*/  UIADD3 UR4, -UR7, 0x100000, URZ ;  /* 0x0010000007047890 */ /* 0x000fc8000fffe13f */
[----:B------:R-:W-:Y:S02]  /*0300*/  USHF.L.U32 UR5, UR4, 0xb, URZ ;  /* 0x0000000b04057899 */ /* 0x000fe4000800063f */
[----:B------:R-:W-:Y:S01]  /*0310*/  USHF.L.U32 UR4, UR4, 0x1, URZ ;  /* 0x0000000104047899 */ /* 0x000fe2000800063f */
[----:B------:R-:W0:Y:S11]  /*0320*/  FENCE.VIEW.ASYNC.S ;  /* 0x00000000000073c6 */ /* 0x000e360000000000 */
[----:B0-----:R3:W4:Y:S01]  /*0330*/  SYNCS.EXCH.64 URZ, [UR6+0x28c30], UR4 ;  /* 0x028c3004063f75b2 */ /* 0x0017220008000100 */
[----:B------:R3:W0:Y:S01]  /*0340*/  SYNCS.EXCH.64 URZ, [UR6+0x28c40], UR4 ;  /* 0x028c4004063f75b2 */ /* 0x0006220008000100 */
[----:B------:R3:W0:Y:S01]  /*0350*/  SYNCS.EXCH.64 URZ, [UR6+0x28c38], UR4 ;  /* 0x028c3804063f75b2 */ /* 0x0006220008000100 */
[----:B------:R3:W0:Y:S02]  /*0360*/  SYNCS.EXCH.64 URZ, [UR6+0x28c48], UR4 ;  /* 0x028c4804063f75b2 */ /* 0x0006240008000100 */
[----:B---3--:R-:W-:Y:S01]  /*0370*/  NOP ;  /* 0x0000000000007918 */ /* 0x008fe20000000000 */
.L_x_2:
[----:B------:R-:W3:Y:S01]  /*0380*/  SHFL.IDX PT, R3, R2, RZ, 0x1f ;  /* 0x00001fff02037589 */ /* 0x000ee200000e0000 */
[----:B------:R-:W-:Y:S01]  /*0390*/  NOP ;  /* 0x0000000000007918 */ /* 0x000fe20000000000 */
[----:B---3--:R-:W-:-:S13]  /*03a0*/  ISETP.NE.AND P0, PT, R3, RZ, PT ;  /* 0x000000ff0300720c */ /* 0x008fda0003f05270 */
[----:B------:R-:W-:Y:S05]  /*03b0*/  @P0 BRA `(.L_x_3) ;  /* 0x0000000000480947 */ /* 0x000fea0003800000 */
[----:B0-----:R-:W0:Y:S01]  /*03c0*/  S2UR UR5, SR_CgaCtaId ;  /* 0x00000000000579c3 */ /* 0x001e220000008800 */
[----:B------:R-:W-:Y:S01]  /*03d0*/  UMOV UR4, 0x400 ;  /* 0x0000040000047882 */ /* 0x000fe20000000000 */
[----:B------:R-:W-:Y:S01]  /*03e0*/  UMOV UR6, 0x1 ;  /* 0x0000000100067882 */ /* 0x000fe20000000000 */
[----:B------:R-:W-:Y:S01]  /*03f0*/  UMOV UR9, 0x2 ;  /* 0x0000000200097882 */ /* 0x000fe20000000000 */
[----:B------:R-:W-:-:S04]  /*0400*/  UIADD3 UR6, -UR6, 0x100000, URZ ;  /* 0x0010000006067890 */ /* 0x000fc8000fffe13f */
[----:B------:R-:W-:Y:S02]  /*0410*/  USHF.L.U32 UR7, UR6, 0xb, URZ ;  /* 0x0000000b06077899 */ /* 0x000fe4000800063f */
[----:B------:R-:W-:Y:S01]  /*0420*/  USHF.L.U32 UR6, UR6, 0x1, URZ ;  /* 0x0000000106067899 */ /* 0x000fe2000800063f */
[----:B------:R-:W-:Y:S01]  /*0430*/  ELECT P0, URZ, PT ;  /* 0x00000000003f782f */ /* 0x000fe20003800000 */
[----:B0-----:R-:W-:Y:S02]  /*0440*/  ULEA UR8, UR5, UR4, 0x18 ;  /* 0x0000000405087291 */ /* 0x001fe4000f8ec03f */
[----:B------:R-:W-:-:S04]  /*0450*/  UIADD3 UR4, -UR9, 0x100000, URZ ;  /* 0x0010000009047890 */ /* 0x000fc8000fffe13f */
[----:B------:R-:W-:Y:S02]  /*0460*/  USHF.L.U32 UR5, UR4, 0xb, URZ ;  /* 0x0000000b04057899 */ /* 0x000fe4000800063f */
[----:B------:R-:W-:Y:S01]  /*0470*/  USHF.L.U32 UR4, UR4, 0x1, URZ ;  /* 0x0000000104047899 */ /* 0x000fe2000800063f */
[----:B------:R-:W0:Y:S03]  /*0480*/  FENCE.VIEW.ASYNC.S ;  /* 0x00000000000073c6 */ /* 0x000e260000000000 */
[----:B0-----:R3:W0:Y:S08]  /*0490*/  SYNCS.EXCH.64 URZ, [UR8+0x28c50], UR6 ;  /* 0x028c5006083f75b2 */ /* 0x0016300008000100 */
[----:B------:R3:W0:Y:S01]  /*04a0*/  SYNCS.EXCH.64 URZ, [UR8+0x28c60], UR4 ;  /* 0x028c6004083f75b2 */ /* 0x0006220008000100 */
[----:B------:R3:W0:Y:S01]  /*04b0*/  SYNCS.EXCH.64 URZ, [UR8+0x28c58], UR6 ;  /* 0x028c5806083f75b2 */ /* 0x0006220008000100 */
[----:B------:R3:W0:Y:S02]  /*04c0*/  SYNCS.EXCH.64 URZ, [UR8+0x28c68], UR4 ;  /* 0x028c6804083f75b2 */ /* 0x0006240008000100 */
[----:B---3--:R-:W-:Y:S01]  /*04d0*/  NOP ;  /* 0x0000000000007918 */ /* 0x008fe20000000000 */
.L_x_3:
[----:B------:R-:W3:Y:S01]  /*04e0*/  SHFL.IDX PT, R3, R2, RZ, 0x1f ;  /* 0x00001fff02037589 */ /* 0x000ee200000e0000 */
[----:B------:R-:W-:Y:S01]  /*04f0*/  NOP ;  /* 0x0000000000007918 */ /* 0x000fe20000000000 */
[----:B---3--:R-:W-:-:S13]  /*0500*/  ISETP.NE.AND P0, PT, R3, RZ, PT ;  /* 0x000000ff0300720c */ /* 0x008fda0003f05270 */
        /* <DEDUP_REMOVED lines=10> */
[----:B0-----:R3:W0:Y:S01]  /*05b0*/  SYNCS.EXCH.64 URZ, [UR6+0x28c70], UR4 ;  /* 0x028c7004063f75b2 */ /* 0x0016220008000100 */
[----:B------:R3:W0:Y:S01]  /*05c0*/  SYNCS.EXCH.64 URZ, [UR6+0x28c80], UR4 ;  /* 0x028c8004063f75b2 */ /* 0x0006220008000100 */
[----:B------:R3:W0:Y:S01]  /*05d0*/  SYNCS.EXCH.64 URZ, [UR6+0x28c78], UR4 ;  /* 0x028c7804063f75b2 */ /* 0x0006220008000100 */
[----:B------:R3:W0:Y:S02]  /*05e0*/  SYNCS.EXCH.64 URZ, [UR6+0x28c88], UR4 ;  /* 0x028c8804063f75b2 */ /* 0x0006240008000100 */
[----:B---3--:R-:W-:Y:S01]  /*05f0*/  NOP ;  /* 0x0000000000007918 */ /* 0x008fe20000000000 */
.L_x_4:
        /* <DEDUP_REMOVED lines=8> */
[----:B------:R-:W-:Y:S01]  /*0680*/  ELECT P0, URZ, PT ;  /* 0x00000000003f782f */ /* 0x000fe20003800000 */
[----:B0-----:R-:W-:Y:S02]  /*0690*/  ULEA UR8, UR5, UR4, 0x18 ;  /* 0x0000000405087291 */ /* 0x001fe4000f8ec03f */
[----:B------:R-:W-:-:S04]  /*06a0*/  UIADD3 UR4, -UR6, 0x100000, URZ ;  /* 0x0010000006047890 */ /* 0x000fc8000fffe13f */
[----:B------:R-:W-:Y:S02]  /*06b0*/  USHF.L.U32 UR5, UR4, 0xb, URZ ;  /* 0x0000000b04057899 */ /* 0x000fe4000800063f */
[----:B------:R-:W-:Y:S02]  /*06c0*/  USHF.L.U32 UR4, UR4, 0x1, URZ ;  /* 0x0000000104047899 */ /* 0x000fe4000800063f */
        /* <DEDUP_REMOVED lines=9> */
.L_x_5:
        /* <DEDUP_REMOVED lines=22> */
.L_x_6:
[----:B------:R-:W-:Y:S01]  /*08c0*/  PLOP3.LUT P0, PT, PT, PT, UP0, 0x80, 0x0 ;  /* 0x000000000000781c */ /* 0x000fe20003f0f008 */
[----:B------:R-:W-:Y:S01]  /*08d0*/  UMOV UR37, 0x1 ;  /* 0x0000000100257882 */ /* 0x000fe20000000000 */
[----:B------:R-:W-:Y:S01]  /*08e0*/  NOP ;  /* 0x0000000000007918 */ /* 0x000fe20000000000 */
[----:B------:R-:W-:Y:S01]  /*08f0*/  USEL UR37, UR37, 0x2, !UP0 ;  /* 0x0000000225257887 */ /* 0x000fe2000c000000 */
[----:B------:R-:W-:Y:S01]  /*0900*/  ULDC.64 UR42, c[0x0][0x208] ;  /* 0x00008200002a7ab9 */ /* 0x000fe20000000a00 */
[----:B012-4-:R-:W-:Y:S08]  /*0910*/  BAR.SYNC.DEFER_BLOCKING 0x0 ;  /* 0x0000000000007b1d */ /* 0x017ff00000010000 */
[----:B------:R-:W-:Y:S05]  /*0920*/  @!P0 BRA `(.L_x_7) ;  /* 0x0000008000ac8947 */ /* 0x000fea0003800000 */
.L_x_8:
[----:B------:R-:W-:-:S08]  /*0930*/  NOP ;  /* 0x0000000000007918 */ /* 0x000fd00000000000 */
[----:B------:R-:W0:Y:S02]  /*0940*/  USETMAXREG.TRY_ALLOC.CTAPOOL UP0, 0xf0 ;  /* 0x000000f0000079c8 */ /* 0x000e240008000600 */
[----:B0-----:R-:W-:-:S13]  /*0950*/  PLOP3.LUT P0, PT, PT, PT, UP0, 0x80, 0x0 ;  /* 0x000000000000781c */ /* 0x001fda0003f0f008 */
[----:B------:R-:W-:Y:S05]  /*0960*/  @!P0 BRA `(.L_x_8) ;  /* 0xfffffffc00f08947 */ /* 0x000fea000383ffff */
[----:B------:R-:W-:Y:S01]  /*0970*/  LOP3.LUT R2, R0, 0xffffff80, RZ, 0xc0, !PT ;  /* 0xffffff8000027812 */ /* 0x000fe200078ec0ff */
[----:B------:R-:W0:Y:S03]  /*0980*/  S2UR UR47, SR_CTAID.X ;  /* 0x00000000002f79c3 */ /* 0x000e260000002500 */
[----:B------:R-:W-:-:S05]  /*0990*/  ISETP.NE.AND P0, PT, R2, 0x80, PT ;  /* 0x000000800200780c */ /* 0x000fca0003f05270 */
[----:B------:R-:W0:Y:S08]  /*09a0*/  LDC R2, c[0x0][0xc34] ;  /* 0x00030d00ff027b82 */ /* 0x000e300000000800 */
[----:B------:R-:W-:Y:S06]  /*09b0*/  @!P0 BAR.ARV 0x8, 0x100 ;  /* 0x0204000000008b1d */ /* 0x000fec0000002000 */
[----:B------:R-:W-:-:S13]  /*09c0*/  ISETP.GE.U32.AND P0, PT, R0, 0x100, PT ;  /* 0x000001000000780c */ /* 0x000fda0003f06070 */
[----:B------:R-:W-:Y:S06]  /*09d0*/  @P0 BAR.ARV 0xf, 0x100 ;  /* 0x03c4000000000b1d */ /* 0x000fec0000002000 */
[----:B0-----:R-:W-:-:S13]  /*09e0*/  ISETP.LE.AND P0, PT, R2, UR47, PT ;  /* 0x0000002f02007c0c */ /* 0x001fda000bf03270 */
[----:B------:R-:W-:Y:S05]  /*09f0*/  @P0 EXIT ;  /* 0x000000000000094d */ /* 0x000fea0003800000 */
[----:B------:R-:W-:Y:S01]  /*0a00*/  VIADD R0, R0, 0xffffff80 ;  /* 0xffffff8000007836 */ /* 0x000fe20000000000 */
[----:B------:R-:W0:Y:S01]  /*0a10*/  S2UR UR4, SR_CgaCtaId ;  /* 0x00000000000479c3 */ /* 0x000e220000008800 */
[----:B------:R-:W-:Y:S01]  /*0a20*/  UMOV UR41, 0x400 ;  /* 0x0000040000297882 */ /* 0x000fe20000000000 */
[----:B------:R-:W-:Y:S01]  /*0a30*/  IMAD.MOV.U32 R23, RZ, RZ, 0x40 ;  /* 0x00000040ff177424 */ /* 0x000fe200078e00ff */
[----:B------:R-:W-:Y:S01]  /*0a40*/  ULOP3.LUT UR40, UR37, 0x1, URZ, 0xfc, !UPT ;  /* 0x0000000125287892 */ /* 0x000fe2000f8efc3f */
[----:B------:R-:W-:Y:S01]  /*0a50*/  SHF.R.S32.HI R3, RZ, 0x1f, R0 ;  /* 0x0000001fff037819 */ /* 0x000fe20000011400 */
[----:B------:R-:W-:Y:S01]  /*0a60*/  UMOV UR36, URZ ;  /* 0x0000003f00247c82 */ /* 0x000fe20008000000 */
[----:B------:R-:W-:Y:S01]  /*0a70*/  UMOV UR38, URZ ;  /* 0x0000003f00267c82 */ /* 0x000fe20008000000 */
[----:B------:R-:W-:Y:S01]  /*0a80*/  UMOV UR39, URZ ;  /* 0x0000003f00277c82 */ /* 0x000fe20008000000 */
[CC--:B------:R-:W-:Y:S02]  /*0a90*/  LEA.HI R2, R3.reuse, R0.reuse, RZ, 0x4 ;  /* 0x0000000003027211 */ /* 0x0c0fe400078f20ff */
[----:B------:R-:W-:-:S02]  /*0aa0*/  LEA.HI R4, R3, R0, RZ, 0x5 ;  /* 0x0000000003047211 */ /* 0x000fc400078f28ff */
[----:B------:R-:W-:Y:S02]  /*0ab0*/  SHF.R.S32.HI R9, RZ, 0x4, R2 ;  /* 0x00000004ff097819 */ /* 0x000fe40000011402 */
[CC--:B------:R-:W-:Y:S02]  /*0ac0*/  LEA.HI R5, R3.reuse, R0.reuse, RZ, 0x7 ;  /* 0x0000000003057211 */ /* 0x0c0fe400078f38ff */
[C---:B------:R-:W-:Y:S02]  /*0ad0*/  LOP3.LUT R7, R2.reuse, 0xfffffff0, RZ, 0xc0, !PT ;  /* 0xfffffff002077812 */ /* 0x040fe400078ec0ff */
[----:B------:R-:W-:Y:S02]  /*0ae0*/  LEA.HI R2, R2, R9, RZ, 0x1 ;  /* 0x0000000902027211 */ /* 0x000fe400078f08ff */
[CC--:B------:R-:W-:Y:S01]  /*0af0*/  LEA.HI R6, R3.reuse, R0.reuse, RZ, 0x2 ;  /* 0x0000000003067211 */ /* 0x0c0fe200078f10ff */
[----:B------:R-:W-:Y:S01]  /*0b00*/  IMAD.IADD R7, R0, 0x1, -R7 ;  /* 0x0000000100077824 */ /* 0x000fe200078e0a07 */
[----:B------:R-:W-:-:S02]  /*0b10*/  LEA.HI R211, R3, R0, RZ, 0x3 ;  /* 0x0000000003d37211 */ /* 0x000fc400078f18ff */
[--C-:B------:R-:W-:Y:S01]  /*0b20*/  SHF.R.S32.HI R11, RZ, 0x5, R4.reuse ;  /* 0x00000005ff0b7819 */ /* 0x100fe20000011404 */
[----:B0-----:R-:W-:Y:S01]  /*0b30*/  ULEA UR41, UR4, UR41, 0x18 ;  /* 0x0000002904297291 */ /* 0x001fe2000f8ec03f */
[----:B------:R-:W-:Y:S02]  /*0b40*/  SHF.R.S32.HI R4, RZ, 0x1f, R4 ;  /* 0x0000001fff047819 */ /* 0x000fe40000011404 */
[----:B------:R-:W-:Y:S02]  /*0b50*/  LOP3.LUT R3, R5, 0xffffff80, RZ, 0xc0, !PT ;  /* 0xffffff8005037812 */ /* 0x000fe400078ec0ff */
[----:B------:R-:W-:Y:S02]  /*0b60*/  LOP3.LUT R2, R2, 0x1ffffffe, RZ, 0xc0, !PT ;  /* 0x1ffffffe02027812 */ /* 0x000fe400078ec0ff */
[----:B------:R-:W-:Y:S01]  /*0b70*/  LOP3.LUT R13, R6, 0xfffffffc, RZ, 0xc0, !PT ;  /* 0xfffffffc060d7812 */ /* 0x000fe200078ec0ff */
[----:B------:R-:W-:Y:S01]  /*0b80*/  IMAD.IADD R3, R0, 0x1, -R3 ;  /* 0x0000000100037824 */ /* 0x000fe200078e0a03 */
[----:B------:R-:W-:Y:S01]  /*0b90*/  LOP3.LUT R209, R211, 0xfffffff8, RZ, 0xc0, !PT ;  /* 0xfffffff8d3d17812 */ /* 0x000fe200078ec0ff */
[----:B------:R-:W-:Y:S01]  /*0ba0*/  IMAD.IADD R9, R9, 0x1, -R2 ;  /* 0x0000000109097824 */ /* 0x000fe200078e0a02 */
[----:B------:R-:W-:Y:S01]  /*0bb0*/  LEA.HI R4, R4, R11, RZ, 0x2 ;  /* 0x0000000b04047211 */ /* 0x000fe200078f10ff */
[C---:B------:R-:W-:Y:S01]  /*0bc0*/  IMAD.IADD R13, R0.reuse, 0x1, -R13 ;  /* 0x00000001000d7824 */ /* 0x040fe200078e0a0d */
[----:B------:R-:W-:Y:S01]  /*0bd0*/  SHF.R.S32.HI R210, RZ, 0x7, R5 ;  /* 0x00000007ffd27819 */ /* 0x000fe20000011405 */
[----:B------:R-:W-:Y:S01]  /*0be0*/  IMAD.IADD R209, R0, 0x1, -R209 ;  /* 0x0000000100d17824 */ /* 0x000fe200078e0ad1 */
[----:B------:R-:W-:Y:S01]  /*0bf0*/  LOP3.LUT R4, R4, 0x3ffffc, RZ, 0xc0, !PT ;  /* 0x003ffffc04047812 */ /* 0x000fe200078ec0ff */
[----:B------:R-:W-:Y:S01]  /*0c00*/  IMAD.SHL.U32 R9, R9, 0x8, RZ ;  /* 0x0000000809097824 */ /* 0x000fe200078e00ff */
[--C-:B------:R-:W-:Y:S01]  /*0c10*/  SHF.R.S32.HI R2, RZ, 0x1f, R7.reuse ;  /* 0x0000001fff027819 */ /* 0x100fe20000011407 */
[----:B------:R-:W-:Y:S01]  /*0c20*/  IMAD R15, R210, 0x100, R7 ;  /* 0x00000100d20f7824 */ /* 0x000fe200078e0207 */
[----:B------:R-:W-:Y:S01]  /*0c30*/  SHF.R.S32.HI R0, RZ, 0x1f, R3 ;  /* 0x0000001fff007819 */ /* 0x000fe20000011403 */
[----:B------:R-:W-:Y:S01]  /*0c40*/  IMAD.IADD R8, R11, 0x1, -R4 ;  /* 0x000000010b087824 */ /* 0x000fe200078e0a04 */
[----:B------:R-:W-:Y:S01]  /*0c50*/  LEA.HI R6, R2, R7, RZ, 0x3 ;  /* 0x0000000702067211 */ /* 0x000fe200078f18ff */
[----:B------:R-:W-:Y:S01]  /*0c60*/  IMAD.SHL.U32 R16, R209, 0x8, RZ ;  /* 0x00000008d1107824 */ /* 0x000fe200078e00ff */
[----:B------:R-:W-:Y:S01]  /*0c70*/  LEA.HI R2, R0, R3, RZ, 0x2 ;  /* 0x0000000300027211 */ /* 0x000fe200078f10ff */
[----:B------:R-:W-:Y:S01]  /*0c80*/  IMAD R12, R8, 0x10, R15 ;  /* 0x00000010080c7824 */ /* 0x000fe200078e020f */
[C---:B------:R-:W-:Y:S01]  /*0c90*/  LOP3.LUT R4, R6.reuse, 0xfffffff8, RZ, 0xc0, !PT ;  /* 0xfffffff806047812 */ /* 0x040fe200078ec0ff */
[----:B------:R-:W-:Y:S01]  /*0ca0*/  IMAD.SHL.U32 R6, R6, 0x40, RZ ;  /* 0x0000004006067824 */ /* 0x000fe200078e00ff */
[----:B------:R-:W-:Y:S01]  /*0cb0*/  LOP3.LUT R8, R2, 0x7ffffffc, RZ, 0xc0, !PT ;  /* 0x7ffffffc02087812 */ /* 0x000fe200078ec0ff */
[--C-:B------:R-:W-:Y:S01]  /*0cc0*/  IMAD.U32 R215, R12, 0x40, R9.reuse ;  /* 0x000000400cd77824 */ /* 0x100fe200078e0009 */
[----:B------:R-:W-:Y:S01]  /*0cd0*/  LEA.HI R10, R13, R13, RZ, 0x1 ;  /* 0x0000000d0d0a7211 */ /* 0x000fe200078f08ff */
[----:B------:R-:W-:Y:S01]  /*0ce0*/  IMAD.IADD R7, R7, 0x1, -R4 ;  /* 0x0000000107077824 */ /* 0x000fe200078e0a04 */
[----:B------:R-:W-:Y:S01]  /*0cf0*/  LEA.HI R4, R0, R3, RZ, 0x5 ;  /* 0x0000000300047211 */ /* 0x000fe200078f28ff */
[----:B------:R-:W-:Y:S01]  /*0d00*/  IMAD.IADD R17, R3, 0x1, -R8 ;  /* 0x0000000103117824 */ /* 0x000fe200078e0a08 */
[--C-:B------:R-:W-:Y:S01]  /*0d10*/  SHF.R.S32.HI R0, RZ, 0x2, R2.reuse ;  /* 0x00000002ff007819 */ /* 0x100fe20000011402 */
[----:B------:R-:W-:Y:S01]  /*0d20*/  VIADD R189, R16, 0x40 ;  /* 0x0000004010bd7836 */ /* 0x000fe20000000000 */
[----:B------:R-:W-:Y:S01]  /*0d30*/  SHF.R.S32.HI R3, RZ, 0x1f, R2 ;  /* 0x0000001fff037819 */ /* 0x000fe20000011402 */
[----:B------:R-:W-:Y:S01]  /*0d40*/  IMAD.SHL.U32 R2, R7, 0x40, RZ ;  /* 0x0000004007027824 */ /* 0x000fe200078e00ff */
[----:B------:R-:W-:Y:S01]  /*0d50*/  LOP3.LUT R6, R6, 0x7ffffe00, RZ, 0xc0, !PT ;  /* 0x7ffffe0006067812 */ /* 0x000fe200078ec0ff */
[C---:B------:R-:W-:Y:S01]  /*0d60*/  VIADD R188, R16.reuse, 0x80 ;  /* 0x0000008010bc7836 */ /* 0x040fe20000000000 */
[----:B------:R-:W-:Y:S01]  /*0d70*/  LEA.HI R3, R3, R0, RZ, 0x3 ;  /* 0x0000000003037211 */ /* 0x000fe200078f18ff */
[----:B------:R-:W-:Y:S01]  /*0d80*/  VIADD R187, R16, 0xc0 ;  /* 0x000000c010bb7836 */ /* 0x000fe20000000000 */
[----:B------:R-:W-:Y:S01]  /*0d90*/  LOP3.LUT R2, R2, 0x1c0, RZ, 0xc0, !PT ;  /* 0x000001c002027812 */ /* 0x000fe200078ec0ff */
[----:B------:R-:W-:Y:S01]  /*0da0*/  IMAD R6, R11, 0x400, R6 ;  /* 0x000004000b067824 */ /* 0x000fe200078e0206 */
[----:B------:R-:W-:Y:S01]  /*0db0*/  R2P PR, R7, 0x6 ;  /* 0x0000000607007804 */ /* 0x000fe20000000000 */
[----:B------:R-:W-:Y:S01]  /*0dc0*/  VIADD R186, R16, 0x100 ;  /* 0x0000010010ba7836 */ /* 0x000fe20000000000 */
[----:B------:R-:W-:Y:S01]  /*0dd0*/  LOP3.LUT R9, R2, 0x8, R9, 0xf8, !PT ;  /* 0x0000000802097812 */ /* 0x000fe200078ef809 */
[C---:B------:R-:W-:Y:S01]  /*0de0*/  VIADD R185, R16.reuse, 0x140 ;  /* 0x0000014010b97836 */ /* 0x040fe20000000000 */
[----:B------:R-:W-:Y:S01]  /*0df0*/  SHF.R.U32.HI R8, RZ, 0x3, R2 ;  /* 0x00000003ff087819 */ /* 0x000fe20000011602 */
[C---:B------:R-:W-:Y:S01]  /*0e00*/  VIADD R213, R16.reuse, 0x180 ;  /* 0x0000018010d57836 */ /* 0x040fe20000000000 */
[----:B------:R-:W-:Y:S01]  /*0e10*/  LOP3.LUT R3, R3, 0xfffffff8, RZ, 0xc0, !PT ;  /* 0xfffffff803037812 */ /* 0x000fe200078ec0ff */
[----:B------:R-:W-:Y:S01]  /*0e20*/  VIADD R212, R16, 0x1c0 ;  /* 0x000001c010d47836 */ /* 0x000fe20000000000 */
[----:B------:R-:W-:Y:S01]  /*0e30*/  LOP3.LUT R9, R9, R8, RZ, 0x3c, !PT ;  /* 0x0000000809097212 */ /* 0x000fe200078e3cff */
[----:B------:R-:W-:Y:S01]  /*0e40*/  IMAD.SHL.U32 R17, R17, 0x2, RZ ;  /* 0x0000000211117824 */ /* 0x000fe200078e00ff */
[----:B------:R-:W-:Y:S01]  /*0e50*/  LEA.HI R5, R5, R210, RZ, 0x1 ;  /* 0x000000d205057211 */ /* 0x000fe200078f08ff */
[----:B------:R-:W-:Y:S01]  /*0e60*/  IMAD.IADD R3, R0, 0x1, -R3 ;  /* 0x0000000100037824 */ /* 0x000fe200078e0a03 */
[----:B------:R-:W-:Y:S01]  /*0e70*/  LOP3.LUT R10, R10, 0x1ffffffe, RZ, 0xc0, !PT ;  /* 0x1ffffffe0a0a7812 */ /* 0x000fe200078ec0ff */
[----:B------:R-:W-:Y:S01]  /*0e80*/  IMAD.IADD R6, R6, 0x1, R9 ;  /* 0x0000000106067824 */ /* 0x000fe200078e0209 */
[----:B------:R-:W-:-:S02]  /*0e90*/  SHF.R.S32.HI R2, RZ, 0x5, R4 ;  /* 0x00000005ff027819 */ /* 0x000fc40000011404 */
[----:B------:R-:W-:Y:S01]  /*0ea0*/  LOP3.LUT R5, R5, 0xfffffe, RZ, 0xc0, !PT ;  /* 0x00fffffe05057812 */ /* 0x000fe200078ec0ff */
[----:B------:R-:W-:Y:S01]  /*0eb0*/  IMAD.IADD R13, R13, 0x1, -R10 ;  /* 0x000000010d0d7824 */ /* 0x000fe200078e0a0a */
[----:B------:R-:W-:Y:S01]  /*0ec0*/  LEA R22, R6, UR41, 0x1 ;  /* 0x0000002906167c11 */ /* 0x000fe2000f8e08ff */
[----:B------:R-:W-:Y:S01]  /*0ed0*/  IMAD R2, R2, 0x10, R3 ;  /* 0x0000001002027824 */ /* 0x000fe200078e0203 */
[----:B------:R-:W-:Y:S01]  /*0ee0*/  SEL R23, R23, 0xffffffc0, !P2 ;  /* 0xffffffc017177807 */ /* 0x000fe20005000000 */
[----:B------:R-:W-:Y:S01]  /*0ef0*/  IMAD.IADD R5, R210, 0x1, -R5 ;  /* 0x00000001d2057824 */ /* 0x000fe200078e0a05 */
[----:B------:R-:W-:Y:S01]  /*0f00*/  SHF.R.S32.HI R211, RZ, 0x3, R211 ;  /* 0x00000003ffd37819 */ /* 0x000fe200000114d3 */
[C---:B------:R-:W-:Y:S01]  /*0f10*/  VIADD R184, R22.reuse, 0x26800 ;  /* 0x0002680016b87836 */ /* 0x040fe20000000000 */
[----:B------:R-:W-:Y:S01]  /*0f20*/  SHF.R.S32.HI R222, RZ, 0x1f, R189 ;  /* 0x0000001fffde7819 */ /* 0x000fe200000114bd */
[----:B------:R-:W-:Y:S01]  /*0f30*/  VIADD R19, R22, 0x26820 ;  /* 0x0002682016137836 */ /* 0x000fe20000000000 */
[----:B------:R-:W-:Y:S01]  /*0f40*/  SHF.R.S32.HI R221, RZ, 0x1f, R188 ;  /* 0x0000001fffdd7819 */ /* 0x000fe200000114bc */
[C---:B------:R-:W-:Y:S01]  /*0f50*/  @P1 VIADD R19, R184.reuse, 0xffffffe0 ;  /* 0xffffffe0b8131836 */ /* 0x040fe20000000000 */
[----:B------:R-:W-:Y:S01]  /*0f60*/  SHF.R.S32.HI R220, RZ, 0x1f, R187 ;  /* 0x0000001fffdc7819 */ /* 0x000fe200000114bb */
[----:B------:R-:W-:Y:S01]  /*0f70*/  IMAD.IADD R184, R184, 0x1, R23 ;  /* 0x00000001b8b87824 */ /* 0x000fe200078e0217 */
[----:B------:R-:W-:Y:S01]  /*0f80*/  SHF.R.S32.HI R219, RZ, 0x1f, R186 ;  /* 0x0000001fffdb7819 */ /* 0x000fe200000114ba */
[----:B------:R-:W-:Y:S01]  /*0f90*/  IMAD.SHL.U32 R18, R5, 0x100, RZ ;  /* 0x0000010005127824 */ /* 0x000fe200078e00ff */
[----:B------:R-:W-:Y:S01]  /*0fa0*/  SHF.R.S32.HI R218, RZ, 0x1f, R185 ;  /* 0x0000001fffda7819 */ /* 0x000fe200000114b9 */
[----:B------:R-:W-:Y:S01]  /*0fb0*/  IMAD R214, R13, 0x8, R2 ;  /* 0x000000080dd67824 */ /* 0x000fe200078e0202 */
[----:B------:R-:W-:Y:S01]  /*0fc0*/  SHF.R.S32.HI R217, RZ, 0x1f, R213 ;  /* 0x0000001fffd97819 */ /* 0x000fe200000114d5 */
[----:B------:R-:W-:Y:S01]  /*0fd0*/  IMAD.IADD R23, R23, 0x1, R19 ;  /* 0x0000000117177824 */ /* 0x000fe200078e0213 */
[----:B------:R-:W-:-:S07]  /*0fe0*/  SHF.R.S32.HI R216, RZ, 0x1f, R212 ;  /* 0x0000001fffd87819 */ /* 0x000fce00000114d4 */
.L_x_44:
[----:B------:R-:W-:Y:S01]  /*0ff0*/  ULDC UR4, c[0x0][0xc38] ;  /* 0x00030e0000047ab9 */ /* 0x000fe20000000800 */
[----:B------:R-:W-:Y:S01]  /*1000*/  ULDC UR50, c[0x0][0x424] ;  /* 0x0001090000327ab9 */ /* 0x000fe20000000800 */
[----:B------:R-:W-:Y:S01]  /*1010*/  UISETP.NE.AND UP1, UPT, UR4, 0x1, UPT ;  /* 0x000000010400788c */ /* 0x000fe2000bf25270 */
[----:B------:R-:W-:Y:S02]  /*1020*/  ULDC UR6, c[0x0][0x2f0] ;  /* 0x0000bc0000067ab9 */ /* 0x000fe40000000800 */
[----:B------:R-:W-:Y:S01]  /*1030*/  ULDC.64 UR4, c[0x0][0x418] ;  /* 0x0001060000047ab9 */ /* 0x000fe20000000a00 */
[----:B------:R-:W-:Y:S01]  /*1040*/  UMOV UR44, UR47 ;  /* 0x0000002f002c7c82 */ /* 0x000fe20008000000 */
[----:B------:R-:W-:Y:S01]  /*1050*/  UISETP.NE.U32.AND UP0, UPT, UR4, URZ, UPT ;  /* 0x0000003f0400728c */ /* 0x000fe2000bf05070 */
[----:B------:R-:W-:Y:S02]  /*1060*/  UMOV UR46, UR47 ;  /* 0x0000002f002e7c82 */ /* 0x000fe40008000000 */
[----:B------:R-:W-:Y:S01]  /*1070*/  ULDC UR4, c[0x0][0xc44] ;  /* 0x0003110000047ab9 */ /* 0x000fe20000000800 */
[----:B------:R-:W-:-:S02]  /*1080*/  UISETP.NE.AND.EX UP0, UPT, UR5, URZ, UPT, UP0 ;  /* 0x0000003f0500728c */ /* 0x000fc4000bf05300 */
[----:B------:R-:W-:Y:S02]  /*1090*/  UISETP.NE.AND UP2, UPT, UR4, 0x1, UPT ;  /* 0x000000010400788c */ /* 0x000fe4000bf45270 */
[----:B------:R-:W-:Y:S01]  /*10a0*/  USEL UR50, UR50, 0x1, UP0 ;  /* 0x0000000132327887 */ /* 0x000fe20008000000 */
[----:B------:R-:W-:Y:S01]  /*10b0*/  @UP1 ULDC UR4, c[0x0][0xc3c] ;  /* 0x00030f0000041ab9 */ /* 0x000fe20000000800 */
[----:B------:R-:W-:Y:S02]  /*10c0*/  UISETP.NE.AND UP0, UPT, UR48, 0x1, UPT ;  /* 0x000000013000788c */ /* 0x000fe4000bf05270 */
[----:B------:R-:W-:Y:S02]  /*10d0*/  UIMAD.WIDE.U32 UR4, UR47, UR4, URZ ;  /* 0x000000042f0472a5 */ /* 0x000fe4000f8e003f */
[----:B------:R-:W-:Y:S02]  /*10e0*/  UIMAD UR50, UR50, UR6, URZ ;  /* 0x00000006323272a4 */ /* 0x000fe4000f8e023f */
[----:B------:R-:W-:Y:S01]  /*10f0*/  PLOP3.LUT P0, PT, PT, PT, UP0, 0x80, 0x0 ;  /* 0x000000000000781c */ /* 0x000fe20003f0f008 */
[----:B------:R-:W-:Y:S01]  /*1100*/  @UP1 ULDC UR6, c[0x0][0xc40] ;  /* 0x0003100000061ab9 */ /* 0x000fe20000000800 */
[----:B------:R-:W-:Y:S01]  /*1110*/  @UP2 ULDC.64 UR8, c[0x0][0xc48] ;  /* 0x0003120000082ab9 */ /* 0x000fe20000000a00 */
[----:B------:R-:W-:-:S02]  /*1120*/  @UP1 USHF.R.U32.HI UR44, URZ, UR6, UR5 ;  /* 0x000000063f2c1299 */ /* 0x000fc40008011605 */
[----:B------:R-:W-:Y:S02]  /*1130*/  UIADD3 UR6, UR50, 0x3f, URZ ;  /* 0x0000003f32067890 */ /* 0x000fe4000fffe03f */
[----:B------:R-:W-:Y:S02]  /*1140*/  UIMAD.WIDE.U32 UR4, UR44, UR8, URZ ;  /* 0x000000082c0472a5 */ /* 0x000fe4000f8e003f */
[----:B------:R-:W-:Y:S01]  /*1150*/  USHF.R.S32.HI UR7, URZ, 0x1f, UR6 ;  /* 0x0000001f3f077899 */ /* 0x000fe20008011406 */
[----:B------:R-:W-:Y:S01]  /*1160*/  UMOV UR45, UR44 ;  /* 0x0000002c002d7c82 */ /* 0x000fe20008000000 */
[----:B------:R-:W-:Y:S02]  /*1170*/  @UP2 USHF.R.U32.HI UR45, URZ, UR9, UR5 ;  /* 0x000000093f2d2299 */ /* 0x000fe40008011605 */
[----:B------:R-:W-:-:S04]  /*1180*/  ULEA.HI UR7, UR7, UR6, URZ, 0x6 ;  /* 0x0000000607077291 */ /* 0x000fc8000f8f303f */
[----:B------:R-:W-:Y:S01]  /*1190*/  USHF.R.S32.HI UR49, URZ, 0x6, UR7 ;  /* 0x000000063f317899 */ /* 0x000fe20008011407 */
[----:B0123-5:R-:W-:Y:S11]  /*11a0*/  @!P0 BRA `(.L_x_9) ;  /* 0x0000001800488947 */ /* 0x02fff60003800000 */
[----:B------:R-:W0:Y:S01]  /*11b0*/  SHFL.IDX PT, R0, R210, RZ, 0x1f ;  /* 0x00001fffd2007589 */ /* 0x000e2200000e0000 */
[----:B------:R-:W-:-:S06]  /*11c0*/  UISETP.NE.AND UP0, UPT, UR40, 0x3, UPT ;  /* 0x000000032800788c */ /* 0x000fcc000bf05270 */
[----:B------:R-:W-:Y:S02]  /*11d0*/  PLOP3.LUT P0, PT, PT, PT, UP0, 0x80, 0x0 ;  /* 0x000000000000781c */ /* 0x000fe40003f0f008 */
[----:B0-----:R-:W-:-:S13]  /*11e0*/  R2UR UR4, R0 ;  /* 0x00000000000472ca */ /* 0x001fda00000e0000 */
[----:B------:R-:W-:-:S04]  /*11f0*/  ULEA.HI UR5, UR4, UR4, URZ, 0x1 ;  /* 0x0000000404057291 */ /* 0x000fc8000f8f083f */
[----:B------:R-:W-:-:S04]  /*1200*/  ULOP3.LUT UR5, UR5, 0x1fffe, URZ, 0xc0, !UPT ;  /* 0x0001fffe05057892 */ /* 0x000fc8000f8ec03f */
[----:B------:R-:W-:-:S04]  /*1210*/  UIADD3 UR5, UR4, -UR5, URZ ;  /* 0x8000000504057290 */ /* 0x000fc8000fffe03f */
[----:B------:R-:W-:-:S04]  /*1220*/  ULEA UR5, UR5, UR41, 0xf ;  /* 0x0000002905057291 */ /* 0x000fc8000f8e783f */
[----:B------:R-:W-:-:S04]  /*1230*/  UIADD3 UR5, UR5, 0x400, URZ ;  /* 0x0000040005057890 */ /* 0x000fc8000fffe03f */
[----:B------:R-:W-:-:S04]  /*1240*/  USHF.R.U32.HI UR5, URZ, 0x4, UR5 ;  /* 0x000000043f057899 */ /* 0x000fc80008011605 */
[----:B------:R-:W-:-:S04]  /*1250*/  ULOP3.LUT UR5, UR5, 0x3fff, URZ, 0xc0, !UPT ;  /* 0x00003fff05057892 */ /* 0x000fc8000f8ec03f */
[----:B------:R-:W-:Y:S01]  /*1260*/  ULOP3.LUT UR20, UR5, 0x2000000, URZ, 0xfc, !UPT ;  /* 0x0200000005147892 */ /* 0x000fe2000f8efc3f */
[----:B------:R-:W-:Y:S11]  /*1270*/  @!P0 BRA `(.L_x_10) ;  /* 0x0000000000048947 */ /* 0x000ff60003800000 */
[----:B------:R-:W-:Y:S01]  /*1280*/  BPT.TRAP 0x1 ;  /* 0x000000040000795c */ /* 0x000fe20000300000 */
.L_x_10:
[----:B------:R-:W-:Y:S01]  /*1290*/  ULEA UR16, UR39, UR41, 0x3 ;  /* 0x0000002927107291 */ /* 0x000fe2000f8e183f */
[----:B------:R-:W-:-:S05]  /*12a0*/  IMAD.U32 R0, RZ, RZ, UR38 ;  /* 0x00000026ff007e24 */ /* 0x000fca000f8e00ff */
[----:B------:R-:W-:-:S04]  /*12b0*/  SHF.L.U32 R0, R0, 0x1f, RZ ;  /* 0x0000001f00007819 */ /* 0x000fc800000006ff */
[----:B------:R-:W0:Y:S02]  /*12c0*/  SYNCS.PHASECHK.TRANS64.TRYWAIT P0, [UR16+0x28c50], R0 ;  /* 0x028c5000ff0075a7 */ /* 0x000e240008000150 */
[----:B0-----:R-:W-:Y:S05]  /*12d0*/  @!P0 BRA `(.L_x_11) ;  /* 0x000000c400888947 */ /* 0x001fea0003800000 */
.L_x_150:
[----:B------:R-:W-:Y:S01]  /*12e0*/  BAR.SYNC.DEFER_BLOCKING 0xe, 0x100 ;  /* 0x0384000000007b1d */ /* 0x000fe20000010000 */
[----:B------:R-:W-:Y:S01]  /*12f0*/  UIADD3 UR4, UR41, 0x26800, URZ ;  /* 0x0002680029047890 */ /* 0x000fe2000fffe03f */
[----:B0-----:R-:W-:Y:S01]  /*1300*/  IMAD.U32 R0, RZ, RZ, UR16 ;  /* 0x00000010ff007e24 */ /* 0x001fe2000f8e00ff */
[----:B------:R-:W-:Y:S02]  /*1310*/  ULEA UR12, UR39, UR20, 0xc ;  /* 0x00000014270c7291 */ /* 0x000fe4000f8e603f */
[----:B------:R-:W-:Y:S01]  /*1320*/  USHF.R.U32.HI UR4, URZ, 0x4, UR4 ;  /* 0x000000043f047899 */ /* 0x000fe20008011604 */
[----:B------:R-:W-:Y:S01]  /*1330*/  UMOV UR7, 0x40000040 ;  /* 0x4000004000077882 */ /* 0x000fe20000000000 */
[----:B------:R-:W-:Y:S02]  /*1340*/  UMOV UR5, 0x40000040 ;  /* 0x4000004000057882 */ /* 0x000fe40000000000 */
[----:B------:R-:W-:Y:S01]  /*1350*/  ULOP3.LUT UR4, UR4, 0x3fff, URZ, 0xc0, !UPT ;  /* 0x00003fff04047892 */ /* 0x000fe2000f8ec03f */
[----:B------:R-:W0:Y:S01]  /*1360*/  S2R R3, SR_TID.X ;  /* 0x0000000000037919 */ /* 0x000e220000002100 */
[----:B------:R-:W-:Y:S01]  /*1370*/  UMOV UR6, UR12 ;  /* 0x0000000c00067c82 */ /* 0x000fe20008000000 */
[----:B------:R-:W-:-:S02]  /*1380*/  UIADD3 UR10, UR12, 0x100, URZ ;  /* 0x000001000c0a7890 */ /* 0x000fc4000fffe03f */
[----:B------:R-:W-:Y:S01]  /*1390*/  ULOP3.LUT UR13, UR4, 0x10000, URZ, 0xfc, !UPT ;  /* 0x00010000040d7892 */ /* 0x000fe2000f8efc3f */
[----:B------:R-:W-:Y:S01]  /*13a0*/  UMOV UR11, 0x40000040 ;  /* 0x40000040000b7882 */ /* 0x000fe20000000000 */
[----:B------:R-:W-:Y:S02]  /*13b0*/  UMOV UR9, 0x40000040 ;  /* 0x4000004000097882 */ /* 0x000fe40000000000 */
[----:B------:R-:W-:Y:S02]  /*13c0*/  UIADD3 UR8, UR13, 0x4, URZ ;  /* 0x000000040d087890 */ /* 0x000fe4000fffe03f */
[----:B------:R-:W-:Y:S01]  /*13d0*/  UIADD3 UR14, UR12, 0x180, URZ ;  /* 0x000001800c0e7890 */ /* 0x000fe2000fffe03f */
[----:B------:R-:W-:Y:S01]  /*13e0*/  UMOV UR4, UR13 ;  /* 0x0000000d00047c82 */ /* 0x000fe20008000000 */
[----:B------:R-:W-:Y:S01]  /*13f0*/  UMOV UR15, 0x40000040 ;  /* 0x40000040000f7882 */ /* 0x000fe20000000000 */
[----:B------:R-:W-:Y:S01]  /*1400*/  WARPGROUP.ARRIVE ;  /* 0x00000000000079c5 */ /* 0x000fe20000000000 */
[----:B------:R-:W-:-:S05]  /*1410*/  UISETP.GE.AND UP0, UPT, UR50, 0x41, UPT ;  /* 0x000000413200788c */ /* 0x000fca000bf06270 */
[----:B------:R-:W-:Y:S01]  /*1420*/  HGMMA.64x256x16.F32.BF16 R24, gdesc[UR4].tnspB, RZ, !UPT, gsb0 ;  /* 0x43e00000041879f0 */ /* 0x000fe2000c0018ff */
[----:B------:R-:W-:Y:S02]  /*1430*/  UIADD3 UR6, UR12, 0x80, URZ ;  /* 0x000000800c067890 */ /* 0x000fe4000fffe03f */
[----:B------:R-:W-:Y:S01]  /*1440*/  UIADD3 UR4, UR13, 0x2, URZ ;  /* 0x000000020d047890 */ /* 0x000fe2000fffe03f */
[----:B------:R-:W-:Y:S01]  /*1450*/  UMOV UR7, 0x40000040 ;  /* 0x4000004000077882 */ /* 0x000fe20000000000 */
[----:B------:R-:W-:Y:S01]  /*1460*/  UMOV UR5, 0x40000040 ;  /* 0x4000004000057882 */ /* 0x000fe20000000000 */
[----:B------:R-:W-:-:S03]  /*1470*/  UIADD3 UR12, UR13, 0x6, URZ ;  /* 0x000000060d0c7890 */ /* 0x000fc6000fffe03f */
[----:B------:R-:W-:Y:S01]  /*1480*/  UMOV UR13, 0x40000040 ;  /* 0x40000040000d7882 */ /* 0x000fe20000000000 */
[----:B0-----:R-:W-:-:S04]  /*1490*/  LOP3.LUT R3, R3, 0x7f, RZ, 0xc0, !PT ;  /* 0x0000007f03037812 */ /* 0x001fc800078ec0ff */
[----:B------:R-:W-:-:S13]  /*14a0*/  ISETP.NE.AND P0, PT, R3, RZ, PT ;  /* 0x000000ff0300720c */ /* 0x000fda0003f05270 */
[----:B------:R-:W-:-:S05]  /*14b0*/  @!P0 VIADD R0, R0, 0x28c60 ;  /* 0x00028c6000008836 */ /* 0x000fca0000000000 */
[----:B------:R-:W-:Y:S01]  /*14c0*/  @!P0 PRMT R0, RZ, 0x654, R0 ;  /* 0x00000654ff008816 */ /* 0x000fe20000000000 */
[----:B------:R-:W-:Y:S02]  /*14d0*/  WARPGROUP.DEPBAR.LE gsb0, 0x0 ;  /* 0x00008000000079c5 */ /* 0x000fe40000010000 */
[----:B------:R-:W-:-:S06]  /*14e0*/  WARPGROUP.ARRIVE ;  /* 0x00000000000079c5 */ /* 0x000fcc0000000000 */
[----:B------:R-:W-:Y:S03]  /*14f0*/  HGMMA.64x256x16.F32.BF16 R24, gdesc[UR4].tnspB, R24, gsb0 ;  /* 0x43e00000041879f0 */ /* 0x000fe60008001818 */
[----:B------:R-:W-:Y:S02]  /*1500*/  WARPGROUP.DEPBAR.LE gsb0, 0x0 ;  /* 0x00008000000079c5 */ /* 0x000fe40000010000 */
[----:B------:R-:W-:-:S15]  /*1510*/  WARPGROUP.ARRIVE ;  /* 0x00000000000079c5 */ /* 0x000fde0000000000 */
[----:B------:R-:W-:-:S08]  /*1520*/  NOP ;  /* 0x0000000000007918 */ /* 0x000fd00000000000 */
[----:B------:R-:W-:Y:S03]  /*1530*/  HGMMA.64x256x16.F32.BF16 R24, gdesc[UR8].tnspB, R24, gsb0 ;  /* 0x43e00000081879f0 */ /* 0x000fe60008001818 */
[----:B------:R-:W-:Y:S02]  /*1540*/  WARPGROUP.DEPBAR.LE gsb0, 0x0 ;  /* 0x00008000000079c5 */ /* 0x000fe40000010000 */
[----:B------:R-:W-:-:S15]  /*1550*/  WARPGROUP.ARRIVE ;  /* 0x00000000000079c5 */ /* 0x000fde0000000000 */
[----:B------:R-:W-:-:S08]  /*1560*/  NOP ;  /* 0x0000000000007918 */ /* 0x000fd00000000000 */
[----:B------:R-:W-:Y:S03]  /*1570*/  HGMMA.64x256x16.F32.BF16 R24, gdesc[UR12].tnspB, R24, gsb0 ;  /* 0x43e000000c1879f0 */ /* 0x000fe60008001818 */
[----:B------:R-:W-:Y:S02]  /*1580*/  WARPGROUP.DEPBAR.LE gsb0, 0x0 ;  /* 0x00008000000079c5 */ /* 0x000fe40000010000 */
[----:B------:R-:W-:Y:S06]  /*1590*/  BAR.ARV 0xf, 0x100 ;  /* 0x03c4000000007b1d */ /* 0x000fec0000002000 */
[----:B------:R0:W-:Y:S01]  /*15a0*/  @!P0 SYNCS.ARRIVE.TRANS64.RED.A1T0 RZ, [R0+URZ], RZ ;  /* 0x000000ff00ff89a7 */ /* 0x0001e2000810043f */
[----:B------:R-:W-:-:S13]  /*15b0*/  PLOP3.LUT P0, PT, PT, PT, UP0, 0x80, 0x0 ;  /* 0x000000000000781c */ /* 0x000fda0003f0f008 */
[----:B0-----:R-:W-:Y:S05]  /*15c0*/  @!P0 BRA `(.L_x_12) ;  /* 0x0000000c00048947 */ /* 0x001fea0003800000 */
[----:B------:R-:W-:-:S06]  /*15d0*/  UIADD3 UR49, UR49, -0x2, URZ ;  /* 0xfffffffe31317890 */ /* 0x000fcc000fffe03f */
[----:B------:R-:W-:-:S07]  /*15e0*/  IMAD.U32 R0, RZ, RZ, UR49 ;  /* 0x00000031ff007e24 */ /* 0x000fce000f8e00ff */
.L_x_17:
[----:B------:R-:W-:Y:S01]  /*15f0*/  BAR.SYNC.DEFER_BLOCKING 0xe, 0x100 ;  /* 0x0384000000007b1d */ /* 0x000fe20000010000 */
[----:B0-----:R-:W-:Y:S01]  /*1600*/  IMAD.U32 R3, RZ, RZ, UR39 ;  /* 0x00000027ff037e24 */ /* 0x001fe2000f8e00ff */
[----:B------:R-:W-:Y:S01]  /*1610*/  UISETP.NE.AND UP1, UPT, UR40, 0x3, UPT ;  /* 0x000000032800788c */ /* 0x000fe2000bf25270 */
[C---:B------:R-:W-:Y:S01]  /*1620*/  ISETP.GT.AND P1, PT, R0.reuse, RZ, PT ;  /* 0x000000ff0000720c */ /* 0x040fe20003f24270 */
[----:B------:R-:W-:Y:S01]  /*1630*/  UIADD3 UR39, UR39, 0x1, URZ ;  /* 0x0000000127277890 */ /* 0x000fe2000fffe03f */
[----:B------:R-:W-:Y:S02]  /*1640*/  IMAD R3, R3, 0x40, R2 ;  /* 0x0000004003037824 */ /* 0x000fe400078e0202 */
[----:B------:R-:W-:Y:S01]  /*1650*/  VIADD R0, R0, 0xffffffff ;  /* 0xffffffff00007836 */ /* 0x000fe20000000000 */
[----:B------:R-:W-:Y:S01]  /*1660*/  PLOP3.LUT P2, PT, PT, PT, UP1, 0x80, 0x0 ;  /* 0x000000000000781c */ /* 0x000fe20003f4f018 */
[----:B------:R-:W-:Y:S01]  /*1670*/  UISETP.NE.AND UP0, UPT, UR39, 0x2, UPT ;  /* 0x000000022700788c */ /* 0x000fe2000bf05270 */
[----:B------:R-:W-:-:S03]  /*1680*/  LEA R3, R3, UR41, 0x2 ;  /* 0x0000002903037c11 */ /* 0x000fc6000f8e10ff */
[----:B------:R-:W-:Y:S02]  /*1690*/  USEL UR6, URZ, 0x1, UP0 ;  /* 0x000000013f067887 */ /* 0x000fe40008000000 */
[----:B------:R-:W-:Y:S02]  /*16a0*/  USEL UR39, UR39, URZ, UP0 ;  /* 0x0000003f27277287 */ /* 0x000fe40008000000 */
[----:B------:R-:W-:Y:S01]  /*16b0*/  ULOP3.LUT UR38, UR38, UR6, URZ, 0x3c, !UPT ;  /* 0x0000000626267292 */ /* 0x000fe2000f8e3c3f */
[----:B------:R-:W0:Y:S04]  /*16c0*/  LDS R4, [R3+0x28800] ;  /* 0x0288000003047984 */ /* 0x000e280000000800 */
[----:B------:R-:W1:Y:S01]  /*16d0*/  LDS R5, [R3+0x28820] ;  /* 0x0288200003057984 */ /* 0x000e620000000800 */
[-C--:B0-----:R-:W-:Y:S01]  /*16e0*/  FMUL.FTZ R24, R24, R4.reuse ;  /* 0x0000000418187220 */ /* 0x081fe20000410000 */
[-C--:B------:R-:W-:Y:S01]  /*16f0*/  FMUL.FTZ R25, R25, R4.reuse ;  /* 0x0000000419197220 */ /* 0x080fe20000410000 */
        /* <DEDUP_REMOVED lines=61> */
[----:B------:R-:W-:Y:S01]  /*1ad0*/  FMUL.FTZ R149, R149, R4 ;  /* 0x0000000495957220 */ /* 0x000fe20000410000 */
[-C--:B-1----:R-:W-:Y:S01]  /*1ae0*/  FMUL.FTZ R26, R26, R5.reuse ;  /* 0x000000051a1a7220 */ /* 0x082fe20000410000 */
        /* <DEDUP_REMOVED lines=63> */
[----:B------:R-:W-:Y:S06]  /*1ee0*/  @!P2 BRA `(.L_x_13) ;  /* 0x000000000004a947 */ /* 0x000fec0003800000 */
[----:B------:R-:W-:Y:S01]  /*1ef0*/  BPT.TRAP 0x1 ;  /* 0x000000040000795c */ /* 0x000fe20000300000 */
.L_x_13:
[----:B------:R-:W-:Y:S01]  /*1f00*/  ULEA UR6, UR39, UR41, 0x3 ;  /* 0x0000002927067291 */ /* 0x000fe2000f8e183f */
[----:B------:R-:W-:-:S05]  /*1f10*/  IMAD.U32 R3, RZ, RZ, UR38 ;  /* 0x00000026ff037e24 */ /* 0x000fca000f8e00ff */
[----:B------:R-:W-:-:S04]  /*1f20*/  SHF.L.U32 R3, R3, 0x1f, RZ ;  /* 0x0000001f03037819 */ /* 0x000fc800000006ff */
[----:B------:R0:W1:Y:S01]  /*1f30*/  SYNCS.PHASECHK.TRANS64.TRYWAIT P0, [UR6+0x28c50], R3 ;  /* 0x028c5003ff0075a7 */ /* 0x0000620008000146 */
[----:B------:R-:W-:Y:S05]  /*1f40*/  @!P2 BRA `(.L_x_14) ;  /* 0x000000000004a947 */ /* 0x000fea0003800000 */
[----:B------:R-:W-:Y:S01]  /*1f50*/  BPT.TRAP 0x1 ;  /* 0x000000040000795c */ /* 0x000fe20000300000 */
.L_x_14:
[----:B-1----:R-:W-:Y:S05]  /*1f60*/  @P0 BRA `(.L_x_15) ;  /* 0x0000000000080947 */ /* 0x002fea0003800000 */
[----:B------:R-:W1:Y:S02]  /*1f70*/  SYNCS.PHASECHK.TRANS64.TRYWAIT P0, [UR6+0x28c50], R3 ;  /* 0x028c5003ff0075a7 */ /* 0x000e640008000146 */
[----:B-1----:R-:W-:Y:S05]  /*1f80*/  @!P0 BRA `(.L_x_16) ;  /* 0x000000b800748947 */ /* 0x002fea0003800000 */
.L_x_15:
[----:B------:R-:W-:Y:S01]  /*1f90*/  UIADD3 UR6, UR41, 0x26800, URZ ;  /* 0x0002680029067890 */ /* 0x000fe2000fffe03f */
[----:B------:R-:W-:Y:S01]  /*1fa0*/  WARPGROUP.ARRIVE ;  /* 0x00000000000079c5 */ /* 0x000fe20000000000 */
[----:B------:R-:W-:-:S05]  /*1fb0*/  ULEA UR18, UR39, UR20, 0xc ;  /* 0x0000001427127291 */ /* 0x000fca000f8e603f */
[----:B-1----:R-:W1:Y:S01]  /*1fc0*/  S2R R4, SR_TID.X ;  /* 0x0000000000047919 */ /* 0x002e620000002100 */
[----:B------:R-:W-:Y:S01]  /*1fd0*/  USHF.R.U32.HI UR6, URZ, 0x4, UR6 ;  /* 0x000000043f067899 */ /* 0x000fe20008011606 */
[----:B0-----:R-:W-:Y:S01]  /*1fe0*/  IMAD.U32 R3, RZ, RZ, UR39 ;  /* 0x00000027ff037e24 */ /* 0x001fe2000f8e00ff */
[----:B------:R-:W-:Y:S01]  /*1ff0*/  UMOV UR19, 0x40000040 ;  /* 0x4000004000137882 */ /* 0x000fe20000000000 */
[----:B------:R-:W-:Y:S01]  /*2000*/  UMOV UR17, 0x40000040 ;  /* 0x4000004000117882 */ /* 0x000fe20000000000 */
[----:B------:R-:W-:Y:S01]  /*2010*/  ULOP3.LUT UR6, UR6, 0x3fff, URZ, 0xc0, !UPT ;  /* 0x00003fff06067892 */ /* 0x000fe2000f8ec03f */
[----:B------:R-:W-:Y:S01]  /*2020*/  UMOV UR7, 0x40000040 ;  /* 0x4000004000077882 */ /* 0x000fe20000000000 */
[----:B------:R-:W-:Y:S02]  /*2030*/  UIADD3 UR10, UR18, 0x100, URZ ;  /* 0x00000100120a7890 */ /* 0x000fe4000fffe03f */
[----:B------:R-:W-:Y:S02]  /*2040*/  ULOP3.LUT UR16, UR6, 0x10000, URZ, 0xfc, !UPT ;  /* 0x0001000006107892 */ /* 0x000fe4000f8efc3f */
[----:B------:R-:W-:Y:S01]  /*2050*/  UIADD3 UR6, UR18, 0x80, URZ ;  /* 0x0000008012067890 */ /* 0x000fe2000fffe03f */
[----:B------:R-:W-:Y:S01]  /*2060*/  UMOV UR11, 0x40000040 ;  /* 0x40000040000b7882 */ /* 0x000fe20000000000 */
[----:B------:R-:W-:Y:S01]  /*2070*/  UIADD3 UR14, UR18, 0x180, URZ ;  /* 0x00000180120e7890 */ /* 0x000fe2000fffe03f */
[----:B------:R-:W-:-:S04]  /*2080*/  UMOV UR15, 0x40000040 ;  /* 0x40000040000f7882 */ /* 0x000fc80000000000 */
[----:B------:R-:W-:Y:S01]  /*2090*/  HGMMA.64x256x16.F32.BF16 R24, gdesc[UR16].tnspB, R24, gsb0 ;  /* 0x43e00000101879f0 */ /* 0x000fe20008001818 */
[----:B-1----:R-:W-:-:S04]  /*20a0*/  LOP3.LUT R4, R4, 0x7f, RZ, 0xc0, !PT ;  /* 0x0000007f04047812 */ /* 0x002fc800078ec0ff */
[----:B------:R-:W-:-:S13]  /*20b0*/  ISETP.NE.AND P0, PT, R4, RZ, PT ;  /* 0x000000ff0400720c */ /* 0x000fda0003f05270 */
[----:B------:R-:W-:-:S05]  /*20c0*/  @!P0 LEA R3, R3, UR41, 0x3 ;  /* 0x0000002903038c11 */ /* 0x000fca000f8e18ff */
        /* <DEDUP_REMOVED lines=16> */
[----:B------:R-:W-:Y:S05]  /*21d0*/  @P1 BRA `(.L_x_17) ;  /* 0xfffffff400041947 */ /* 0x000fea000383ffff */
.L_x_12:
[----:B------:R-:W-:Y:S01]  /*21e0*/  BAR.SYNC.DEFER_BLOCKING 0xe, 0x100 ;  /* 0x0384000000007b1d */ /* 0x000fe20000010000 */
[----:B0-----:R-:W-:Y:S01]  /*21f0*/  IMAD.U32 R3, RZ, RZ, UR39 ;  /* 0x00000027ff037e24 */ /* 0x001fe2000f8e00ff */
[----:B------:R-:W-:-:S03]  /*2200*/  UIADD3 UR39, UR39, 0x1, URZ ;  /* 0x0000000127277890 */ /* 0x000fc6000fffe03f */
[----:B------:R-:W-:Y:S01]  /*2210*/  IMAD R0, R3, 0x40, R2 ;  /* 0x0000004003007824 */ /* 0x000fe200078e0202 */
[----:B------:R-:W-:-:S04]  /*2220*/  UISETP.NE.AND UP0, UPT, UR39, 0x2, UPT ;  /* 0x000000022700788c */ /* 0x000fc8000bf05270 */
[----:B------:R-:W-:Y:S01]  /*2230*/  LEA R3, R0, UR41, 0x2 ;  /* 0x0000002900037c11 */ /* 0x000fe2000f8e10ff */
[----:B------:R-:W-:Y:S02]  /*2240*/  USEL UR4, URZ, 0x1, UP0 ;  /* 0x000000013f047887 */ /* 0x000fe40008000000 */
[----:B------:R-:W-:Y:S02]  /*2250*/  USEL UR39, UR39, URZ, UP0 ;  /* 0x0000003f27277287 */ /* 0x000fe40008000000 */
[----:B------:R-:W-:Y:S01]  /*2260*/  ULOP3.LUT UR38, UR38, UR4, URZ, 0x3c, !UPT ;  /* 0x0000000426267292 */ /* 0x000fe2000f8e3c3f */
[----:B------:R-:W0:Y:S04]  /*2270*/  LDS R4, [R3+0x28800] ;  /* 0x0288000003047984 */ /* 0x000e280000000800 */
[----:B------:R1:W2:Y:S02]  /*2280*/  LDS R0, [R3+0x28820] ;  /* 0x0288200003007984 */ /* 0x0002a40000000800 */
[----:B-1----:R-:W-:-:S02]  /*2290*/  IMAD.MOV.U32 R3, RZ, RZ, RZ ;  /* 0x000000ffff037224 */ /* 0x002fc400078e00ff */
[-C--:B0-----:R-:W-:Y:S01]  /*22a0*/  FMUL.FTZ R154, R92, R4.reuse ;  /* 0x000000045c9a7220 */ /* 0x081fe20000410000 */
[-C--:B------:R-:W-:Y:S01]  /*22b0*/  FMUL.FTZ R208, R24, R4.reuse ;  /* 0x0000000418d07220 */ /* 0x080fe20000410000 */
[-C--:B------:R-:W-:Y:S01]  /*22c0*/  FMUL.FTZ R206, R25, R4.reuse ;  /* 0x0000000419ce7220 */ /* 0x080fe20000410000 */
[----:B------:R-:W-:Y:S01]  /*22d0*/  FMUL.FTZ R205, R28, R4 ;  /* 0x000000041ccd7220 */ /* 0x000fe20000410000 */
[-C--:B--2---:R-:W-:Y:S01]  /*22e0*/  FMUL.FTZ R26, R26, R0.reuse ;  /* 0x000000001a1a7220 */ /* 0x084fe20000410000 */
        /* <DEDUP_REMOVED lines=123> */
[----:B------:R-:W-:Y:S01]  /*2aa0*/  IMAD.MOV.U32 R0, RZ, RZ, RZ ;  /* 0x000000ffff007224 */ /* 0x000fe200078e00ff */
[----:B------:R-:W-:Y:S06]  /*2ab0*/  BAR.ARV 0xf, 0x100 ;  /* 0x03c4000000007b1d */ /* 0x000fec0000002000 */
[----:B------:R-:W-:Y:S05]  /*2ac0*/  BRA `(.L_x_18) ;  /* 0x00000040007c7947 */ /* 0x000fea0003800000 */
.L_x_9:
[----:B------:R-:W0:Y:S02]  /*2ad0*/  SHFL.IDX PT, R0, R210, RZ, 0x1f ;  /* 0x00001fffd2007589 */ /* 0x000e2400000e0000 */
[----:B0-----:R-:W-:-:S13]  /*2ae0*/  R2UR UR4, R0 ;  /* 0x00000000000472ca */ /* 0x001fda00000e0000 */
[----:B------:R-:W-:-:S04]  /*2af0*/  ULEA.HI UR5, UR4, UR4, URZ, 0x1 ;  /* 0x0000000404057291 */ /* 0x000fc8000f8f083f */
[----:B------:R-:W-:-:S04]  /*2b00*/  ULOP3.LUT UR5, UR5, 0x1fffe, URZ, 0xc0, !UPT ;  /* 0x0001fffe05057892 */ /* 0x000fc8000f8ec03f */
[----:B------:R-:W-:Y:S02]  /*2b10*/  UIADD3 UR5, UR4, -UR5, URZ ;  /* 0x8000000504057290 */ /* 0x000fe4000fffe03f */
[----:B------:R-:W-:Y:S02]  /*2b20*/  UIADD3 UR4, UR41, 0x26800, URZ ;  /* 0x0002680029047890 */ /* 0x000fe4000fffe03f */
[----:B------:R-:W-:Y:S02]  /*2b30*/  ULEA UR5, UR5, UR41, 0xf ;  /* 0x0000002905057291 */ /* 0x000fe4000f8e783f */
[----:B------:R-:W-:Y:S02]  /*2b40*/  ULOP3.LUT UP0, URZ, UR4, 0x3ff, URZ, 0xc0, !UPT ;  /* 0x000003ff043f7892 */ /* 0x000fe4000f80c03f */
[----:B------:R-:W-:-:S04]  /*2b50*/  UIADD3 UR5, UR5, 0x400, URZ ;  /* 0x0000040005057890 */ /* 0x000fc8000fffe03f */
[----:B------:R-:W-:Y:S01]  /*2b60*/  PLOP3.LUT P0, PT, PT, PT, UP0, 0x80, 0x0 ;  /* 0x000000000000781c */ /* 0x000fe20003f0f008 */
[----:B------:R-:W-:-:S04]  /*2b70*/  USHF.R.U32.HI UR5, URZ, 0x4, UR5 ;  /* 0x000000043f057899 */ /* 0x000fc80008011605 */
[----:B------:R-:W-:-:S08]  /*2b80*/  ULOP3.LUT UR51, UR5, 0x3fff, URZ, 0xc0, !UPT ;  /* 0x00003fff05337892 */ /* 0x000fd0000f8ec03f */
[----:B------:R-:W-:Y:S05]  /*2b90*/  @!P0 BRA `(.L_x_19) ;  /* 0x0000000000408947 */ /* 0x000fea0003800000 */
[----:B------:R-:W-:Y:S01]  /*2ba0*/  MOV R0, 0x0 ;  /* 0x0000000000007802 */ /* 0x000fe20000000f00 */
[----:B------:R-:W-:Y:S01]  /*2bb0*/  ULDC.64 UR4, c[0x4][0x90] ;  /* 0x0100240000047ab9 */ /* 0x000fe20000000a00 */
[----:B------:R-:W-:Y:S01]  /*2bc0*/  ULDC.64 UR6, c[0x4][0x20] ;  /* 0x0100080000067ab9 */ /* 0x000fe20000000a00 */
[----:B------:R-:W-:Y:S01]  /*2bd0*/  IMAD.U32 R4, RZ, RZ, UR4 ;  /* 0x00000004ff047e24 */ /* 0x000fe2000f8e00ff */
[----:B------:R0:W1:Y:S01]  /*2be0*/  LDC.64 R14, c[0x4][R0] ;  /* 0x01000000000e7b82 */ /* 0x0000620000000a00 */
[----:B------:R-:W-:Y:S01]  /*2bf0*/  IMAD.U32 R5, RZ, RZ, UR5 ;  /* 0x00000005ff057e24 */ /* 0x000fe2000f8e00ff */
[----:B------:R-:W-:Y:S01]  /*2c00*/  ULDC.64 UR4, c[0x4][0x98] ;  /* 0x0100260000047ab9 */ /* 0x000fe20000000a00 */
[----:B------:R-:W-:Y:S02]  /*2c10*/  IMAD.U32 R10, RZ, RZ, UR6 ;  /* 0x00000006ff0a7e24 */ /* 0x000fe4000f8e00ff */
[----:B------:R-:W-:Y:S02]  /*2c20*/  IMAD.U32 R6, RZ, RZ, UR4 ;  /* 0x00000004ff067e24 */ /* 0x000fe4000f8e00ff */
[----:B------:R-:W-:-:S02]  /*2c30*/  IMAD.U32 R7, RZ, RZ, UR5 ;  /* 0x00000005ff077e24 */ /* 0x000fc4000f8e00ff */
[----:B------:R-:W-:Y:S02]  /*2c40*/  IMAD.U32 R11, RZ, RZ, UR7 ;  /* 0x00000007ff0b7e24 */ /* 0x000fe4000f8e00ff */
[----:B------:R-:W-:Y:S02]  /*2c50*/  IMAD.MOV.U32 R8, RZ, RZ, 0x70 ;  /* 0x00000070ff087424 */ /* 0x000fe400078e00ff */
[----:B------:R-:W-:Y:S02]  /*2c60*/  IMAD.MOV.U32 R12, RZ, RZ, 0x1 ;  /* 0x00000001ff0c7424 */ /* 0x000fe400078e00ff */
[----:B0-----:R-:W-:-:S07]  /*2c70*/  IMAD.MOV.U32 R13, RZ, RZ, RZ ;  /* 0x000000ffff0d7224 */ /* 0x001fce00078e00ff */
[----:B------:R-:W-:-:S07]  /*2c80*/  LEPC R20, `(.L_x_19) ;  /* 0x000000001014794e */ /* 0x000fce0000000000 */
[----:B-1----:R-:W-:Y:S05]  /*2c90*/  CALL.ABS.NOINC R14 ;  /* 0x000000000e007343 */ /* 0x002fea0003c00000 */
.L_x_19:
[----:B------:R-:W-:Y:S01]  /*2ca0*/  ULEA.HI UR4, UR36, UR36, URZ, 0x1 ;  /* 0x0000002424047291 */ /* 0x000fe2000f8f083f */
[----:B------:R-:W-:-:S03]  /*2cb0*/  IMAD.U32 R3, RZ, RZ, UR40 ;  /* 0x00000028ff037e24 */ /* 0x000fc6000f8e00ff */
[----:B------:R-:W-:Y:S02]  /*2cc0*/  ULOP3.LUT UR4, UR4, 0xfffffffe, URZ, 0xc0, !UPT ;  /* 0xfffffffe04047892 */ /* 0x000fe4000f8ec03f */
[----:B------:R-:W-:Y:S02]  /*2cd0*/  ISETP.NE.AND P0, PT, R3, 0x3, PT ;  /* 0x000000030300780c */ /* 0x000fe40003f05270 */
[----:B------:R-:W-:-:S06]  /*2ce0*/  UIADD3 UR4, UR36, -UR4, URZ ;  /* 0x8000000424047290 */ /* 0x000fcc000fffe03f */
[----:B------:R-:W-:-:S05]  /*2cf0*/  IMAD.U32 R0, RZ, RZ, UR4 ;  /* 0x00000004ff007e24 */ /* 0x000fca000f8e00ff */
[----:B------:R-:W-:-:S04]  /*2d00*/  SHF.L.U32 R0, R0, 0x1f, RZ ;  /* 0x0000001f00007819 */ /* 0x000fc800000006ff */
[----:B------:R-:W0:Y:S02]  /*2d10*/  SYNCS.PHASECHK.TRANS64.TRYWAIT P1, [UR41+0x28c00], R0 ;  /* 0x028c0000ff0075a7 */ /* 0x000e240008020169 */
[----:B0-----:R-:W-:Y:S05]  /*2d20*/  @!P1 BRA `(.L_x_20) ;  /* 0x000000ac00249947 */ /* 0x001fea0003800000 */
.L_x_151:
[----:B------:R-:W-:Y:S05]  /*2d30*/  @!P0 BRA `(.L_x_21) ;  /* 0x0000000000048947 */ /* 0x000fea0003800000 */
[----:B------:R-:W-:Y:S01]  /*2d40*/  BPT.TRAP 0x1 ;  /* 0x000000040000795c */ /* 0x000fe20000300000 */
.L_x_21:
[----:B------:R-:W-:Y:S02]  /*2d50*/  IMAD.U32 R7, RZ, RZ, UR39 ;  /* 0x00000027ff077e24 */ /* 0x000fe4000f8e00ff */
[----:B------:R-:W-:-:S03]  /*2d60*/  IMAD.U32 R8, RZ, RZ, UR38 ;  /* 0x00000026ff087e24 */ /* 0x000fc6000f8e00ff */
[----:B------:R-:W-:Y:S02]  /*2d70*/  LEA R7, R7, UR41, 0x3 ;  /* 0x0000002907077c11 */ /* 0x000fe4000f8e18ff */
[----:B------:R-:W-:-:S04]  /*2d80*/  SHF.L.U32 R8, R8, 0x1f, RZ ;  /* 0x0000001f08087819 */ /* 0x000fc800000006ff */
[----:B------:R1:W2:Y:S01]  /*2d90*/  SYNCS.PHASECHK.TRANS64.TRYWAIT P1, [R7+URZ+0x28c30], R8 ;  /* 0x028c3008070075a7 */ /* 0x0002a2000802017f */
[----:B------:R-:W-:Y:S05]  /*2da0*/  @!P0 BRA `(.L_x_22) ;  /* 0x0000000000048947 */ /* 0x000fea0003800000 */
[----:B------:R-:W-:Y:S01]  /*2db0*/  BPT.TRAP 0x1 ;  /* 0x000000040000795c */ /* 0x000fe20000300000 */
.L_x_22:
[----:B--2---:R-:W-:Y:S05]  /*2dc0*/  @P1 BRA `(.L_x_23) ;  /* 0x0000000000081947 */ /* 0x004fea0003800000 */
[----:B------:R-:W2:Y:S02]  /*2dd0*/  SYNCS.PHASECHK.TRANS64.TRYWAIT P1, [R7+URZ+0x28c30], R8 ;  /* 0x028c3008070075a7 */ /* 0x000ea4000802017f */
[----:B--2---:R-:W-:Y:S05]  /*2de0*/  @!P1 BRA `(.L_x_24) ;  /* 0x000000ac000c9947 */ /* 0x004fea0003800000 */
.L_x_23:
[----:B0-----:R-:W0:Y:S01]  /*2df0*/  S2R R3, SR_TID.X ;  /* 0x0000000000037919 */ /* 0x001e220000002100 */
[----:B------:R-:W-:-:S04]  /*2e00*/  UIADD3 UR4, UR41, 0x22400, URZ ;  /* 0x0002240029047890 */ /* 0x000fc8000fffe03f */
[----:B------:R-:W-:-:S04]  /*2e10*/  USHF.R.U32.HI UR4, URZ, 0x4, UR4 ;  /* 0x000000043f047899 */ /* 0x000fc80008011604 */
[----:B------:R-:W-:-:S06]  /*2e20*/  ULOP3.LUT UR4, UR4, 0x3fff, URZ, 0xc0, !UPT ;  /* 0x00003fff04047892 */ /* 0x000fcc000f8ec03f */
[----:B------:R-:W-:Y:S01]  /*2e30*/  IMAD.U32 R0, RZ, RZ, UR4 ;  /* 0x00000004ff007e24 */ /* 0x000fe2000f8e00ff */
[----:B------:R-:W-:Y:S05]  /*2e40*/  WARPSYNC.ALL ;  /* 0x0000000000007948 */ /* 0x000fea0003800000 */
[----:B------:R-:W-:Y:S02]  /*2e50*/  LOP3.LUT R0, R0, 0x10000, RZ, 0xfc, !PT ;  /* 0x0001000000007812 */ /* 0x000fe400078efcff */
[----:B0-----:R-:W-:-:S04]  /*2e60*/  LOP3.LUT R3, R3, 0x7f, RZ, 0xc0, !PT ;  /* 0x0000007f03037812 */ /* 0x001fc800078ec0ff */
[----:B------:R-:W-:Y:S02]  /*2e70*/  ISETP.NE.AND P1, PT, R3, RZ, PT ;  /* 0x000000ff0300720c */ /* 0x000fe40003f25270 */
[----:B------:R-:W-:Y:S01]  /*2e80*/  R2UR UR12, R0 ;  /* 0x00000000000c72ca */ /* 0x000fe200000e0000 */
[----:B------:R-:W-:Y:S01]  /*2e90*/  UIADD3 UR4, UR41, 0x20400, URZ ;  /* 0x0002040029047890 */ /* 0x000fe2000fffe03f */
[----:B------:R-:W-:Y:S01]  /*2ea0*/  WARPGROUP.ARRIVE ;  /* 0x00000000000079c5 */ /* 0x000fe20000000000 */
[----:B------:R-:W-:Y:S01]  /*2eb0*/  UMOV UR7, 0x40000040 ;  /* 0x4000004000077882 */ /* 0x000fe20000000000 */
[----:B------:R-:W-:Y:S01]  /*2ec0*/  UMOV UR5, 0x40000040 ;  /* 0x4000004000057882 */ /* 0x000fe20000000000 */
[----:B------:R-:W-:Y:S01]  /*2ed0*/  USHF.R.U32.HI UR4, URZ, 0x4, UR4 ;  /* 0x000000043f047899 */ /* 0x000fe20008011604 */
[----:B------:R-:W-:Y:S01]  /*2ee0*/  UMOV UR11, 0x40000040 ;  /* 0x40000040000b7882 */ /* 0x000fe20000000000 */
[----:B------:R-:W-:Y:S02]  /*2ef0*/  UMOV UR9, 0x40000040 ;  /* 0x4000004000097882 */ /* 0x000fe40000000000 */
[----:B------:R-:W-:Y:S01]  /*2f00*/  ULOP3.LUT UR4, UR4, 0x3fff, URZ, 0xc0, !UPT ;  /* 0x00003fff04047892 */ /* 0x000fe2000f8ec03f */
[----:B------:R-:W-:Y:S01]  /*2f10*/  UMOV UR15, 0x40000040 ;  /* 0x40000040000f7882 */ /* 0x000fe20000000000 */
[----:B------:R-:W-:-:S02]  /*2f20*/  ULDC UR20, c[0x0][0x988] ;  /* 0x0002620000147ab9 */ /* 0x000fc40000000800 */
[----:B------:R-:W-:Y:S02]  /*2f30*/  ULEA UR12, UR39, UR12, 0x9 ;  /* 0x0000000c270c7291 */ /* 0x000fe4000f8e483f */
[----:B------:R-:W-:Y:S02]  /*2f40*/  ULOP3.LUT UR13, UR4, 0x10000, URZ, 0xfc, !UPT ;  /* 0x00010000040d7892 */ /* 0x000fe4000f8efc3f */
[----:B------:R-:W-:Y:S02]  /*2f50*/  UIADD3 UR10, UR12, 0x4, URZ ;  /* 0x000000040c0a7890 */ /* 0x000fe4000fffe03f */
[----:B------:R-:W-:Y:S01]  /*2f60*/  UIADD3 UR8, UR13, 0x4, URZ ;  /* 0x000000040d087890 */ /* 0x000fe2000fffe03f */
[----:B------:R-:W-:Y:S02]  /*2f70*/  UMOV UR6, UR12 ;  /* 0x0000000c00067c82 */ /* 0x000fe40008000000 */
[----:B------:R-:W-:Y:S01]  /*2f80*/  UMOV UR4, UR13 ;  /* 0x0000000d00047c82 */ /* 0x000fe20008000000 */
[----:B------:R-:W-:Y:S01]  /*2f90*/  UIADD3 UR14, UR12, 0x6, URZ ;  /* 0x000000060c0e7890 */ /* 0x000fe2000fffe03f */
[----:B------:R-:W-:Y:S01]  /*2fa0*/  HGMMA.64x64x16.F32.BF16 R24, gdesc[UR4], RZ, !UPT, gsb0 ;  /* 0x00e00000041879f0 */ /* 0x000fe2000c0018ff */
[----:B------:R-:W-:-:S02]  /*2fb0*/  UIADD3 UR6, UR12, 0x2, URZ ;  /* 0x000000020c067890 */ /* 0x000fc4000fffe03f */
[----:B------:R-:W-:Y:S01]  /*2fc0*/  UIADD3 UR4, UR13, 0x2, URZ ;  /* 0x000000020d047890 */ /* 0x000fe2000fffe03f */
[----:B------:R-:W-:Y:S01]  /*2fd0*/  UMOV UR7, 0x40000040 ;  /* 0x4000004000077882 */ /* 0x000fe20000000000 */
[----:B------:R-:W-:Y:S01]  /*2fe0*/  UMOV UR5, 0x40000040 ;  /* 0x4000004000057882 */ /* 0x000fe20000000000 */
[----:B------:R-:W-:-:S03]  /*2ff0*/  UIADD3 UR12, UR13, 0x6, URZ ;  /* 0x000000060d0c7890 */ /* 0x000fc6000fffe03f */
[----:B------:R-:W-:Y:S01]  /*3000*/  UMOV UR13, 0x40000040 ;  /* 0x40000040000d7882 */ /* 0x000fe20000000000 */
[----:B------:R-:W-:Y:S02]  /*3010*/  WARPGROUP.DEPBAR.LE gsb0, 0x0 ;  /* 0x00008000000079c5 */ /* 0x000fe40000010000 */
[----:B------:R-:W-:-:S06]  /*3020*/  WARPGROUP.ARRIVE ;  /* 0x00000000000079c5 */ /* 0x000fcc0000000000 */
[----:B------:R-:W-:Y:S01]  /*3030*/  HGMMA.64x64x16.F32.BF16 R24, gdesc[UR4], R24, gsb0 ;  /* 0x00e00000041879f0 */ /* 0x000fe20008001818 */
[----:B------:R-:W-:Y:S01]  /*3040*/  ULDC UR7, c[0x0][0x9d8] ;  /* 0x0002760000077ab9 */ /* 0x000fe20000000800 */
[----:B------:R-:W-:-:S06]  /*3050*/  UIMAD UR6, UR49, -0x40, UR50 ;  /* 0xffffffc0310678a4 */ /* 0x000fcc000f8e0232 */
[----:B------:R-:W-:-:S05]  /*3060*/  IMAD.U32 R4, RZ, RZ, UR6 ;  /* 0x00000006ff047e24 */ /* 0x000fca000f8e00ff */
[----:B------:R-:W-:-:S04]  /*3070*/  IADD3 R3, -R17, 0x40, R4 ;  /* 0x0000004011037810 */ /* 0x000fc80007ffe104 */
[C---:B------:R-:W-:Y:S02]  /*3080*/  ISETP.GT.AND P3, PT, R3.reuse, RZ, PT ;  /* 0x000000ff0300720c */ /* 0x040fe40003f64270 */
[C---:B------:R-:W-:Y:S02]  /*3090*/  ISETP.GT.AND P6, PT, R3.reuse, 0x1, PT ;  /* 0x000000010300780c */ /* 0x040fe40003fc4270 */
[C---:B------:R-:W-:Y:S02]  /*30a0*/  ISETP.GT.AND P5, PT, R3.reuse, 0x8, PT ;  /* 0x000000080300780c */ /* 0x040fe40003fa4270 */
[C---:B------:R-:W-:Y:S02]  /*30b0*/  ISETP.GT.AND P4, PT, R3.reuse, 0x9, PT ;  /* 0x000000090300780c */ /* 0x040fe40003f84270 */
[----:B------:R-:W-:Y:S01]  /*30c0*/  ISETP.GT.AND P2, PT, R3, 0x10, PT ;  /* 0x000000100300780c */ /* 0x000fe20003f44270 */
[----:B------:R-:W-:Y:S02]  /*30d0*/  WARPGROUP.DEPBAR.LE gsb0, 0x0 ;  /* 0x00008000000079c5 */ /* 0x000fe40000010000 */
[----:B------:R-:W-:-:S06]  /*30e0*/  WARPGROUP.ARRIVE ;  /* 0x00000000000079c5 */ /* 0x000fcc0000000000 */
[----:B------:R-:W-:Y:S03]  /*30f0*/  HGMMA.64x64x16.F32.BF16 R24, gdesc[UR8], R24, gsb0 ;  /* 0x00e00000081879f0 */ /* 0x000fe60008001818 */
[----:B------:R-:W-:Y:S02]  /*3100*/  WARPGROUP.DEPBAR.LE gsb0, 0x0 ;  /* 0x00008000000079c5 */ /* 0x000fe40000010000 */
[----:B------:R-:W-:-:S06]  /*3110*/  WARPGROUP.ARRIVE ;  /* 0x00000000000079c5 */ /* 0x000fcc0000000000 */
[----:B------:R-:W-:Y:S03]  /*3120*/  HGMMA.64x64x16.F32.BF16 R24, gdesc[UR12], R24, gsb0 ;  /* 0x00e000000c1879f0 */ /* 0x000fe60008001818 */
[----:B------:R-:W-:Y:S02]  /*3130*/  WARPGROUP.DEPBAR.LE gsb0, 0x0 ;  /* 0x00008000000079c5 */ /* 0x000fe40000010000 */
[----:B------:R-:W-:Y:S01]  /*3140*/  FMUL.FTZ R24, R24, UR7 ;  /* 0x0000000718187c20 */ /* 0x000fe20008410000 */
[----:B------:R-:W-:Y:S01]  /*3150*/  FMUL.FTZ R25, R25, UR7 ;  /* 0x0000000719197c20 */ /* 0x000fe20008410000 */
[----:B------:R-:W-:Y:S01]  /*3160*/  FMUL.FTZ R28, R28, UR7 ;  /* 0x000000071c1c7c20 */ /* 0x000fe20008410000 */
[----:B------:R-:W-:Y:S01]  /*3170*/  FMUL.FTZ R29, R29, UR7 ;  /* 0x000000071d1d7c20 */ /* 0x000fe20008410000 */
[----:B------:R-:W-:Y:S01]  /*3180*/  FMUL.FTZ R26, R26, UR7 ;  /* 0x000000071a1a7c20 */ /* 0x000fe20008410000 */
[----:B------:R-:W-:Y:S01]  /*3190*/  FMUL.FTZ R32, R32, UR7 ;  /* 0x0000000720207c20 */ /* 0x000fe20008410000 */
[----:B------:R-:W0:Y:S01]  /*31a0*/  MUFU.TANH R24, R24 ;  /* 0x0000001800187308 */ /* 0x000e220000002400 */
[----:B------:R-:W-:Y:S01]  /*31b0*/  FMUL.FTZ R27, R27, UR7 ;  /* 0x000000071b1b7c20 */ /* 0x000fe20008410000 */
[----:B------:R-:W-:Y:S01]  /*31c0*/  FMUL.FTZ R33, R33, UR7 ;  /* 0x0000000721217c20 */ /* 0x000fe20008410000 */
[----:B------:R-:W-:Y:S01]  /*31d0*/  FMUL.FTZ R30, R30, UR7 ;  /* 0x000000071e1e7c20 */ /* 0x000fe20008410000 */
[----:B------:R-:W-:Y:S01]  /*31e0*/  FMUL.FTZ R36, R36, UR7 ;  /* 0x0000000724247c20 */ /* 0x000fe20008410000 */
[----:B------:R-:W-:Y:S01]  /*31f0*/  FMUL.FTZ R31, R31, UR7 ;  /* 0x000000071f1f7c20 */ /* 0x000fe20008410000 */
[----:B------:R-:W-:Y:S01]  /*3200*/  FMUL.FTZ R37, R37, UR7 ;  /* 0x0000000725257c20 */ /* 0x000fe20008410000 */
[----:B------:R-:W-:Y:S01]  /*3210*/  FMUL.FTZ R35, R35, UR7 ;  /* 0x0000000723237c20 */ /* 0x000fe20008410000 */
[----:B------:R-:W3:Y:S01]  /*3220*/  MUFU.TANH R25, R25 ;  /* 0x0000001900197308 */ /* 0x000ee20000002400 */
[----:B------:R-:W-:Y:S01]  /*3230*/  FMUL.FTZ R40, R40, UR7 ;  /* 0x0000000728287c20 */ /* 0x000fe20008410000 */
[----:B------:R-:W-:Y:S01]  /*3240*/  FMUL.FTZ R34, R34, UR7 ;  /* 0x0000000722227c20 */ /* 0x000fe20008410000 */
[----:B------:R-:W-:Y:S01]  /*3250*/  FMUL.FTZ R41, R41, UR7 ;  /* 0x0000000729297c20 */ /* 0x000fe20008410000 */
[----:B------:R-:W-:Y:S01]  /*3260*/  FMUL.FTZ R38, R38, UR7 ;  /* 0x0000000726267c20 */ /* 0x000fe20008410000 */
[----:B------:R-:W-:Y:S01]  /*3270*/  FMUL.FTZ R44, R44, UR7 ;  /* 0x000000072c2c7c20 */ /* 0x000fe20008410000 */
[----:B------:R-:W-:Y:S01]  /*3280*/  FMUL.FTZ R39, R39, UR7 ;  /* 0x0000000727277c20 */ /* 0x000fe20008410000 */
[----:B------:R-:W-:Y:S01]  /*3290*/  FMUL.FTZ R45, R45, UR7 ;  /* 0x000000072d2d7c20 */ /* 0x000fe20008410000 */
[----:B------:R-:W4:Y:S01]  /*32a0*/  MUFU.TANH R28, R28 ;  /* 0x0000001c001c7308 */ /* 0x000f220000002400 */
[----:B0-----:R-:W-:Y:S01]  /*32b0*/  FSEL R24, R24, -INF , P3 ;  /* 0xff80000018187808 */ /* 0x001fe20001800000 */
[----:B------:R-:W-:Y:S01]  /*32c0*/  FMUL.FTZ R42, R42, UR7 ;  /* 0x000000072a2a7c20 */ /* 0x000fe20008410000 */
[----:B------:R-:W-:Y:S01]  /*32d0*/  FMUL.FTZ R48, R48, UR7 ;  /* 0x0000000730307c20 */ /* 0x000fe20008410000 */
[----:B------:R-:W-:Y:S01]  /*32e0*/  FMUL.FTZ R43, R43, UR7 ;  /* 0x000000072b2b7c20 */ /* 0x000fe20008410000 */
[----:B------:R-:W-:Y:S01]  /*32f0*/  FMUL.FTZ R49, R49, UR7 ;  /* 0x0000000731317c20 */ /* 0x000fe20008410000 */
[----:B------:R-:W-:Y:S01]  /*3300*/  FMUL.FTZ R46, R46, UR7 ;  /* 0x000000072e2e7c20 */ /* 0x000fe20008410000 */
[----:B------:R-:W-:Y:S01]  /*3310*/  FMUL.FTZ R52, R52, UR7 ;  /* 0x0000000734347c20 */ /* 0x000fe20008410000 */
[----:B------:R-:W0:Y:S01]  /*3320*/  MUFU.TANH R29, R29 ;  /* 0x0000001d001d7308 */ /* 0x000e220000002400 */
[----:B---3--:R-:W-:Y:S01]  /*3330*/  FSEL R25, R25, -INF , P6 ;  /* 0xff80000019197808 */ /* 0x008fe20003000000 */
[----:B------:R-:W-:Y:S01]  /*3340*/  FMUL.FTZ R53, R53, UR7 ;  /* 0x0000000735357c20 */ /* 0x000fe20008410000 */
[----:B------:R-:W-:Y:S01]  /*3350*/  FMUL.FTZ R47, R47, UR7 ;  /* 0x000000072f2f7c20 */ /* 0x000fe20008410000 */
[----:B------:R-:W-:Y:S01]  /*3360*/  FMUL.FTZ R50, R50, UR7 ;  /* 0x0000000732327c20 */ /* 0x000fe20008410000 */
[----:B------:R-:W-:Y:S01]  /*3370*/  FMNMX.FTZ R5, R24, R25, !PT ;  /* 0x0000001918057209 */ /* 0x000fe20007810000 */
[----:B------:R-:W-:Y:S01]  /*3380*/  FMUL.FTZ R51, R51, UR7 ;  /* 0x0000000733337c20 */ /* 0x000fe20008410000 */
[----:B------:R-:W-:Y:S01]  /*3390*/  FMUL.FTZ R54, R54, UR7 ;  /* 0x0000000736367c20 */ /* 0x000fe20008410000 */
[----:B------:R-:W3:Y:S01]  /*33a0*/  MUFU.TANH R26, R26 ;  /* 0x0000001a001a7308 */ /* 0x000ee20000002400 */
[----:B----4-:R-:W-:Y:S01]  /*33b0*/  FSEL R28, R28, -INF , P5 ;  /* 0xff8000001c1c7808 */ /* 0x010fe20002800000 */
[----:B------:R-:W-:-:S03]  /*33c0*/  FMUL.FTZ R55, R55, UR7 ;  /* 0x0000000737377c20 */ /* 0x000fc60008410000 */
[----:B------:R-:W-:-:S03]  /*33d0*/  FMNMX.FTZ R4, R28, R5, !PT ;  /* 0x000000051c047209 */ /* 0x000fc60007810000 */
[----:B------:R-:W4:Y:S01]  /*33e0*/  MUFU.TANH R32, R32 ;  /* 0x0000002000207308 */ /* 0x000f220000002400 */
[----:B0-----:R-:W-:-:S04]  /*33f0*/  FSEL R29, R29, -INF , P4 ;  /* 0xff8000001d1d7808 */ /* 0x001fc80002000000 */
[----:B------:R-:W-:-:S03]  /*3400*/  FMNMX.FTZ R5, R29, R4, !PT ;  /* 0x000000041d057209 */ /* 0x000fc60007810000 */
[----:B------:R-:W0:Y:S01]  /*3410*/  MUFU.TANH R27, R27 ;  /* 0x0000001b001b7308 */ /* 0x000e220000002400 */
[----:B---3--:R-:W-:Y:S02]  /*3420*/  FSEL R26, R26, -INF , P3 ;  /* 0xff8000001a1a7808 */ /* 0x008fe40001800000 */
[----:B------:R-:W-:-:S05]  /*3430*/  ISETP.GT.AND P3, PT, R3, 0x11, PT ;  /* 0x000000110300780c */ /* 0x000fca0003f64270 */
[----:B------:R-:W3:Y:S01]  /*3440*/  MUFU.TANH R33, R33 ;  /* 0x0000002100217308 */ /* 0x000ee20000002400 */
[----:B----4-:R-:W-:-:S04]  /*3450*/  FSEL R32, R32, -INF , P2 ;  /* 0xff80000020207808 */ /* 0x010fc80001000000 */
[----:B------:R-:W-:-:S03]  /*3460*/  FMNMX.FTZ R4, R32, R5, !PT ;  /* 0x0000000520047209 */ /* 0x000fc60007810000 */
[----:B------:R-:W4:Y:S01]  /*3470*/  MUFU.TANH R30, R30 ;  /* 0x0000001e001e7308 */ /* 0x000f220000002400 */
[----:B0-----:R-:W-:Y:S02]  /*3480*/  FSEL R27, R27, -INF , P6 ;  /* 0xff8000001b1b7808 */ /* 0x001fe40003000000 */
[----:B------:R-:W-:-:S05]  /*3490*/  ISETP.GT.AND P6, PT, R3, 0x18, PT ;  /* 0x000000180300780c */ /* 0x000fca0003fc4270 */
[----:B------:R-:W0:Y:S01]  /*34a0*/  MUFU.TANH R36, R36 ;  /* 0x0000002400247308 */ /* 0x000e220000002400 */
[----:B---3--:R-:W-:-:S04]  /*34b0*/  FSEL R33, R33, -INF , P3 ;  /* 0xff80000021217808 */ /* 0x008fc80001800000 */
[----:B------:R-:W-:-:S03]  /*34c0*/  FMNMX.FTZ R5, R33, R4, !PT ;  /* 0x0000000421057209 */ /* 0x000fc60007810000 */
[----:B------:R-:W3:Y:S01]  /*34d0*/  MUFU.TANH R31, R31 ;  /* 0x0000001f001f7308 */ /* 0x000ee20000002400 */
[----:B----4-:R-:W-:Y:S02]  /*34e0*/  FSEL R30, R30, -INF , P5 ;  /* 0xff8000001e1e7808 */ /* 0x010fe40002800000 */
[----:B------:R-:W-:-:S05]  /*34f0*/  ISETP.GT.AND P5, PT, R3, 0x19, PT ;  /* 0x000000190300780c */ /* 0x000fca0003fa4270 */
        /* <DEDUP_REMOVED lines=43> */
[----:B----4-:R-:W-:-:S07]  /*37b0*/  FSEL R49, R49, -INF , P4 ;  /* 0xff80000031317808 */ /* 0x010fce0002000000 */
[----:B------:R-:W4:Y:S01]  /*37c0*/  MUFU.TANH R53, R53 ;  /* 0x0000003500357308 */ /* 0x000f220000002400 */
[----:B0-----:R-:W-:Y:S02]  /*37d0*/  FSEL R46, R46, -INF , P2 ;  /* 0xff8000002e2e7808 */ /* 0x001fe40001000000 */
[----:B------:R-:W-:Y:S02]  /*37e0*/  ISETP.GT.AND P2, PT, R3, 0x39, PT ;  /* 0x000000390300780c */ /* 0x000fe40003f44270 */
[----:B------:R-:W-:-:S03]  /*37f0*/  FMNMX.FTZ R3, R49, R4, !PT ;  /* 0x0000000431037209 */ /* 0x000fc60007810000 */
[----:B------:R-:W0:Y:S01]  /*3800*/  MUFU.TANH R47, R47 ;  /* 0x0000002f002f7308 */ /* 0x000e220000002400 */
[----:B---3--:R-:W-:-:S04]  /*3810*/  FSEL R52, R52, -INF , P3 ;  /* 0xff80000034347808 */ /* 0x008fc80001800000 */
[----:B------:R-:W-:Y:S02]  /*3820*/  FMNMX.FTZ R4, R52, R3, !PT ;  /* 0x0000000334047209 */ /* 0x000fe40007810000 */
[----:B------:R-:W-:Y:S01]  /*3830*/  FMNMX.FTZ R3, R26, R27, !PT ;  /* 0x0000001b1a037209 */ /* 0x000fe20007810000 */
[----:B------:R-:W3:Y:S01]  /*3840*/  MUFU.TANH R50, R50 ;  /* 0x0000003200327308 */ /* 0x000ee20000002400 */
[----:B----4-:R-:W-:-:S04]  /*3850*/  FSEL R53, R53, -INF , P2 ;  /* 0xff80000035357808 */ /* 0x010fc80001000000 */
[----:B------:R-:W-:-:S03]  /*3860*/  FMNMX.FTZ R5, R53, R4, !PT ;  /* 0x0000000435057209 */ /* 0x000fc60007810000 */
[----:B------:R-:W4:Y:S01]  /*3870*/  MUFU.TANH R51, R51 ;  /* 0x0000003300337308 */ /* 0x000f220000002400 */
[----:B0-----:R-:W-:Y:S01]  /*3880*/  FSEL R47, R47, -INF , P6 ;  /* 0xff8000002f2f7808 */ /* 0x001fe20003000000 */
[----:B------:R-:W0:Y:S06]  /*3890*/  SHFL.BFLY PT, R4, R5, 0x2, 0x1f ;  /* 0x0c401f0005047f89 */ /* 0x000e2c00000e0000 */
[----:B------:R-:W5:Y:S01]  /*38a0*/  MUFU.TANH R54, R54 ;  /* 0x0000003600367308 */ /* 0x000f620000002400 */
[----:B---3--:R-:W-:-:S07]  /*38b0*/  FSEL R50, R50, -INF , P5 ;  /* 0xff80000032327808 */ /* 0x008fce0002800000 */
[----:B------:R-:W3:Y:S01]  /*38c0*/  MUFU.TANH R55, R55 ;  /* 0x0000003700377308 */ /* 0x000ee20000002400 */
[----:B----4-:R-:W-:Y:S02]  /*38d0*/  FSEL R51, R51, -INF , P4 ;  /* 0xff80000033337808 */ /* 0x010fe40002000000 */
[----:B-----5:R-:W-:Y:S02]  /*38e0*/  FSEL R54, R54, -INF , P3 ;  /* 0xff80000036367808 */ /* 0x020fe40001800000 */
[----:B0-----:R-:W-:Y:S02]  /*38f0*/  FMNMX.FTZ R9, R5, R4, !PT ;  /* 0x0000000405097209 */ /* 0x001fe40007810000 */
[----:B------:R-:W-:-:S03]  /*3900*/  FMNMX.FTZ R4, R30, R3, !PT ;  /* 0x000000031e047209 */ /* 0x000fc60007810000 */
[----:B------:R-:W0:Y:S01]  /*3910*/  SHFL.BFLY PT, R10, R9, 0x1, 0x1f ;  /* 0x0c201f00090a7f89 */ /* 0x000e2200000e0000 */
[----:B------:R-:W-:Y:S02]  /*3920*/  FMNMX.FTZ R3, R31, R4, !PT ;  /* 0x000000041f037209 */ /* 0x000fe40007810000 */
[----:B---3--:R-:W-:Y:S02]  /*3930*/  FSEL R55, R55, -INF , P2 ;  /* 0xff80000037377808 */ /* 0x008fe40001000000 */
[----:B------:R-:W-:-:S04]  /*3940*/  FMNMX.FTZ R4, R34, R3, !PT ;  /* 0x0000000322047209 */ /* 0x000fc80007810000 */
[----:B------:R-:W-:-:S04]  /*3950*/  FMNMX.FTZ R3, R35, R4, !PT ;  /* 0x0000000423037209 */ /* 0x000fc80007810000 */
[----:B------:R-:W-:-:S04]  /*3960*/  FMNMX.FTZ R6, R38, R3, !PT ;  /* 0x0000000326067209 */ /* 0x000fc80007810000 */
[----:B------:R-:W-:-:S04]  /*3970*/  FMNMX.FTZ R3, R39, R6, !PT ;  /* 0x0000000627037209 */ /* 0x000fc80007810000 */
[----:B------:R-:W-:Y:S02]  /*3980*/  FMNMX.FTZ R6, R42, R3, !PT ;  /* 0x000000032a067209 */ /* 0x000fe40007810000 */
[----:B0-----:R-:W-:Y:S02]  /*3990*/  FMNMX.FTZ R4, R9, R10, !PT ;  /* 0x0000000a09047209 */ /* 0x001fe40007810000 */
[----:B------:R-:W-:Y:S02]  /*39a0*/  FMNMX.FTZ R3, R43, R6, !PT ;  /* 0x000000062b037209 */ /* 0x000fe40007810000 */
[C---:B------:R-:W-:Y:S01]  /*39b0*/  FSETP.NEU.FTZ.AND P6, PT, R4.reuse, -INF , PT ;  /* 0xff8000000400780b */ /* 0x040fe20003fdd000 */
[----:B------:R-:W-:Y:S01]  /*39c0*/  FMUL.FTZ R5, R4, UR20 ;  /* 0x0000001404057c20 */ /* 0x000fe20008410000 */
[----:B------:R-:W-:-:S04]  /*39d0*/  FMNMX.FTZ R6, R46, R3, !PT ;  /* 0x000000032e067209 */ /* 0x000fc80007810000 */
[----:B------:R-:W-:Y:S02]  /*39e0*/  FMNMX.FTZ R3, R47, R6, !PT ;  /* 0x000000062f037209 */ /* 0x000fe40007810000 */
[----:B------:R-:W-:Y:S02]  /*39f0*/  FSEL R9, R5, RZ, P6 ;  /* 0x000000ff05097208 */ /* 0x000fe40003000000 */
[----:B------:R-:W-:-:S03]  /*3a00*/  FMNMX.FTZ R6, R50, R3, !PT ;  /* 0x0000000332067209 */ /* 0x000fc60007810000 */
[--C-:B------:R-:W-:Y:S01]  /*3a10*/  FFMA.FTZ R24, R24, UR20, -R9.reuse ;  /* 0x0000001418187c23 */ /* 0x100fe20008010809 */
[----:B------:R-:W-:Y:S01]  /*3a20*/  FMNMX.FTZ R3, R51, R6, !PT ;  /* 0x0000000633037209 */ /* 0x000fe20007810000 */
[--C-:B------:R-:W-:Y:S01]  /*3a30*/  FFMA.FTZ R25, R25, UR20, -R9.reuse ;  /* 0x0000001419197c23 */ /* 0x100fe20008010809 */
[--C-:B------:R-:W-:Y:S01]  /*3a40*/  FFMA.FTZ R28, R28, UR20, -R9.reuse ;  /* 0x000000141c1c7c23 */ /* 0x100fe20008010809 */
[--C-:B------:R-:W-:Y:S01]  /*3a50*/  FFMA.FTZ R29, R29, UR20, -R9.reuse ;  /* 0x000000141d1d7c23 */ /* 0x100fe20008010809 */
[----:B------:R-:W-:Y:S01]  /*3a60*/  FMNMX.FTZ R6, R54, R3, !PT ;  /* 0x0000000336067209 */ /* 0x000fe20007810000 */
[----:B------:R-:W-:Y:S01]  /*3a70*/  MUFU.EX2 R24, R24 ;  /* 0x0000001800187308 */ /* 0x000fe20000000800 */
[--C-:B------:R-:W-:Y:S01]  /*3a80*/  FFMA.FTZ R32, R32, UR20, -R9.reuse ;  /* 0x0000001420207c23 */ /* 0x100fe20008010809 */
[--C-:B------:R-:W-:Y:S01]  /*3a90*/  FFMA.FTZ R33, R33, UR20, -R9.reuse ;  /* 0x0000001421217c23 */ /* 0x100fe20008010809 */
[----:B------:R-:W-:Y:S01]  /*3aa0*/  FMNMX.FTZ R6, R55, R6, !PT ;  /* 0x0000000637067209 */ /* 0x000fe20007810000 */
[--C-:B------:R-:W-:Y:S01]  /*3ab0*/  FFMA.FTZ R36, R36, UR20, -R9.reuse ;  /* 0x0000001424247c23 */ /* 0x100fe20008010809 */
[--C-:B------:R-:W-:Y:S01]  /*3ac0*/  FFMA.FTZ R37, R37, UR20, -R9.reuse ;  /* 0x0000001425257c23 */ /* 0x100fe20008010809 */
[--C-:B------:R-:W-:Y:S01]  /*3ad0*/  FFMA.FTZ R40, R40, UR20, -R9.reuse ;  /* 0x0000001428287c23 */ /* 0x100fe20008010809 */
[--C-:B------:R-:W-:Y:S01]  /*3ae0*/  FFMA.FTZ R41, R41, UR20, -R9.reuse ;  /* 0x0000001429297c23 */ /* 0x100fe20008010809 */
[----:B------:R-:W0:Y:S01]  /*3af0*/  SHFL.BFLY PT, R3, R6, 0x2, 0x1f ;  /* 0x0c401f0006037f89 */ /* 0x000e2200000e0000 */
[----:B------:R-:W3:Y:S01]  /*3b00*/  MUFU.EX2 R25, R25 ;  /* 0x0000001900197308 */ /* 0x000ee20000000800 */
[--C-:B------:R-:W-:Y:S01]  /*3b10*/  FFMA.FTZ R44, R44, UR20, -R9.reuse ;  /* 0x000000142c2c7c23 */ /* 0x100fe20008010809 */
[--C-:B------:R-:W-:Y:S01]  /*3b20*/  FFMA.FTZ R45, R45, UR20, -R9.reuse ;  /* 0x000000142d2d7c23 */ /* 0x100fe20008010809 */
[--C-:B------:R-:W-:Y:S01]  /*3b30*/  FFMA.FTZ R48, R48, UR20, -R9.reuse ;  /* 0x0000001430307c23 */ /* 0x100fe20008010809 */
[--C-:B------:R-:W-:Y:S01]  /*3b40*/  FFMA.FTZ R49, R49, UR20, -R9.reuse ;  /* 0x0000001431317c23 */ /* 0x100fe20008010809 */
[--C-:B------:R-:W-:Y:S01]  /*3b50*/  FFMA.FTZ R52, R52, UR20, -R9.reuse ;  /* 0x0000001434347c23 */ /* 0x100fe20008010809 */
[----:B------:R-:W-:-:S02]  /*3b60*/  FFMA.FTZ R9, R53, UR20, -R9 ;  /* 0x0000001435097c23 */ /* 0x000fc40008010809 */
[----:B------:R-:W-:Y:S08]  /*3b70*/  MUFU.EX2 R28, R28 ;  /* 0x0000001c001c7308 */ /* 0x000ff00000000800 */
[----:B------:R-:W4:Y:S01]  /*3b80*/  MUFU.EX2 R29, R29 ;  /* 0x0000001d001d7308 */ /* 0x000f220000000800 */
[----:B---3--:R-:W-:Y:S02]  /*3b90*/  F2FP.BF16.F32.PACK_AB R152, R25, R24 ;  /* 0x000000181998723e */ /* 0x008fe400000010ff */
[----:B0-----:R-:W-:-:S05]  /*3ba0*/  FMNMX.FTZ R3, R6, R3, !PT ;  /* 0x0000000306037209 */ /* 0x001fca0007810000 */
[----:B------:R-:W-:Y:S01]  /*3bb0*/  MUFU.EX2 R32, R32 ;  /* 0x0000002000207308 */ /* 0x000fe20000000800 */
[----:B------:R-:W0:Y:S07]  /*3bc0*/  SHFL.BFLY PT, R6, R3, 0x1, 0x1f ;  /* 0x0c201f0003067f89 */ /* 0x000e2e00000e0000 */
[----:B------:R-:W3:Y:S01]  /*3bd0*/  MUFU.EX2 R33, R33 ;  /* 0x0000002100217308 */ /* 0x000ee20000000800 */
[----:B----4-:R-:W-:-:S07]  /*3be0*/  F2FP.BF16.F32.PACK_AB R154, R29, R28 ;  /* 0x0000001c1d9a723e */ /* 0x010fce00000010ff */
[----:B------:R-:W-:Y:S08]  /*3bf0*/  MUFU.EX2 R36, R36 ;  /* 0x0000002400247308 */ /* 0x000ff00000000800 */
[----:B------:R-:W4:Y:S01]  /*3c00*/  MUFU.EX2 R37, R37 ;  /* 0x0000002500257308 */ /* 0x000f220000000800 */
[----:B---3--:R-:W-:Y:S02]  /*3c10*/  F2FP.BF16.F32.PACK_AB R156, R33, R32 ;  /* 0x00000020219c723e */ /* 0x008fe400000010ff */
[----:B0-----:R-:W-:-:S04]  /*3c20*/  FMNMX.FTZ R5, R3, R6, !PT ;  /* 0x0000000603057209 */ /* 0x001fc80007810000 */
[C---:B------:R-:W-:Y:S01]  /*3c30*/  FSETP.NEU.FTZ.AND P2, PT, R5.reuse, -INF , PT ;  /* 0xff8000000500780b */ /* 0x040fe20003f5d000 */
[----:B------:R-:W-:Y:S01]  /*3c40*/  FMUL.FTZ R3, R5, UR20 ;  /* 0x0000001405037c20 */ /* 0x000fe20008410000 */
[----:B------:R-:W-:Y:S04]  /*3c50*/  MUFU.EX2 R40, R40 ;  /* 0x0000002800287308 */ /* 0x000fe80000000800 */
[----:B------:R-:W-:Y:S01]  /*3c60*/  FSEL R6, R3, RZ, P2 ;  /* 0x000000ff03067208 */ /* 0x000fe20001000000 */
[----:B------:R-:W-:Y:S01]  /*3c70*/  FADD.FTZ R3, R24, R25 ;  /* 0x0000001918037221 */ /* 0x000fe20000010000 */
[----:B----4-:R-:W-:Y:S02]  /*3c80*/  F2FP.BF16.F32.PACK_AB R158, R37, R36 ;  /* 0x00000024259e723e */ /* 0x010fe400000010ff */
[----:B------:R-:W0:Y:S01]  /*3c90*/  MUFU.EX2 R41, R41 ;  /* 0x0000002900297308 */ /* 0x000e220000000800 */
[--C-:B------:R-:W-:Y:S01]  /*3ca0*/  FFMA.FTZ R26, R26, UR20, -R6.reuse ;  /* 0x000000141a1a7c23 */ /* 0x100fe20008010806 */
[--C-:B------:R-:W-:Y:S01]  /*3cb0*/  FFMA.FTZ R27, R27, UR20, -R6.reuse ;  /* 0x000000141b1b7c23 */ /* 0x100fe20008010806 */
[--C-:B------:R-:W-:Y:S01]  /*3cc0*/  FFMA.FTZ R30, R30, UR20, -R6.reuse ;  /* 0x000000141e1e7c23 */ /* 0x100fe20008010806 */
[--C-:B------:R-:W-:Y:S01]  /*3cd0*/  FFMA.FTZ R31, R31, UR20, -R6.reuse ;  /* 0x000000141f1f7c23 */ /* 0x100fe20008010806 */
[--C-:B------:R-:W-:Y:S01]  /*3ce0*/  FFMA.FTZ R34, R34, UR20, -R6.reuse ;  /* 0x0000001422227c23 */ /* 0x100fe20008010806 */
[--C-:B------:R-:W-:Y:S01]  /*3cf0*/  FFMA.FTZ R35, R35, UR20, -R6.reuse ;  /* 0x0000001423237c23 */ /* 0x100fe20008010806 */
[----:B------:R-:W-:Y:S01]  /*3d00*/  FFMA.FTZ R38, R38, UR20, -R6 ;  /* 0x0000001426267c23 */ /* 0x000fe20008010806 */
[----:B------:R-:W-:Y:S01]  /*3d10*/  MUFU.EX2 R26, R26 ;  /* 0x0000001a001a7308 */ /* 0x000fe20000000800 */
[----:B------:R-:W-:Y:S01]  /*3d20*/  FADD.FTZ R10, R28, R3 ;  /* 0x000000031c0a7221 */ /* 0x000fe20000010000 */
[----:B------:R-:W-:-:S02]  /*3d30*/  @!P1 VIADD R3, R7, 0x28c40 ;  /* 0x00028c4007039836 */ /* 0x000fc40000000000 */
[--C-:B------:R-:W-:Y:S01]  /*3d40*/  FFMA.FTZ R39, R39, UR20, -R6.reuse ;  /* 0x0000001427277c23 */ /* 0x100fe20008010806 */
[----:B------:R-:W-:Y:S01]  /*3d50*/  FFMA.FTZ R42, R42, UR20, -R6 ;  /* 0x000000142a2a7c23 */ /* 0x000fe20008010806 */
[----:B------:R-:W-:Y:S01]  /*3d60*/  FADD.FTZ R13, R29, R10 ;  /* 0x0000000a1d0d7221 */ /* 0x000fe20000010000 */
[--C-:B------:R-:W-:Y:S01]  /*3d70*/  FFMA.FTZ R43, R43, UR20, -R6.reuse ;  /* 0x000000142b2b7c23 */ /* 0x100fe20008010806 */
[----:B------:R-:W-:Y:S01]  /*3d80*/  @!P1 PRMT R3, RZ, 0x654, R3 ;  /* 0x00000654ff039816 */ /* 0x000fe20000000003 */
[----:B------:R-:W3:Y:S01]  /*3d90*/  MUFU.EX2 R27, R27 ;  /* 0x0000001b001b7308 */ /* 0x000ee20000000800 */
[----:B------:R-:W-:Y:S01]  /*3da0*/  FADD.FTZ R12, R32, R13 ;  /* 0x0000000d200c7221 */ /* 0x000fe20000010000 */
[--C-:B------:R-:W-:Y:S01]  /*3db0*/  FFMA.FTZ R46, R46, UR20, -R6.reuse ;  /* 0x000000142e2e7c23 */ /* 0x100fe20008010806 */
[----:B------:R4:W-:Y:S01]  /*3dc0*/  @!P1 SYNCS.ARRIVE.TRANS64.RED.A1T0 RZ, [R3+URZ], RZ ;  /* 0x000000ff03ff99a7 */ /* 0x0009e2000810043f */
[--C-:B------:R-:W-:Y:S01]  /*3dd0*/  FFMA.FTZ R47, R47, UR20, -R6.reuse ;  /* 0x000000142f2f7c23 */ /* 0x100fe20008010806 */
[--C-:B------:R-:W-:Y:S01]  /*3de0*/  FFMA.FTZ R50, R50, UR20, -R6.reuse ;  /* 0x0000001432327c23 */ /* 0x100fe20008010806 */
[--C-:B------:R-:W-:Y:S01]  /*3df0*/  FFMA.FTZ R51, R51, UR20, -R6.reuse ;  /* 0x0000001433337c23 */ /* 0x100fe20008010806 */
[--C-:B------:R-:W-:Y:S01]  /*3e00*/  FFMA.FTZ R54, R54, UR20, -R6.reuse ;  /* 0x0000001436367c23 */ /* 0x100fe20008010806 */
[----:B------:R-:W5:Y:S01]  /*3e10*/  MUFU.EX2 R30, R30 ;  /* 0x0000001e001e7308 */ /* 0x000f620000000800 */
[----:B------:R-:W-:Y:S01]  /*3e20*/  FFMA.FTZ R6, R55, UR20, -R6 ;  /* 0x0000001437067c23 */ /* 0x000fe20008010806 */
[----:B0-----:R-:W-:-:S06]  /*3e30*/  F2FP.BF16.F32.PACK_AB R160, R41, R40 ;  /* 0x0000002829a0723e */ /* 0x001fcc00000010ff */
[----:B------:R-:W4:Y:S01]  /*3e40*/  MUFU.EX2 R31, R31 ;  /* 0x0000001f001f7308 */ /* 0x000f220000000800 */
[----:B---3--:R-:W-:Y:S01]  /*3e50*/  FADD.FTZ R11, R26, R27 ;  /* 0x0000001b1a0b7221 */ /* 0x008fe20000010000 */
[----:B------:R-:W-:-:S06]  /*3e60*/  F2FP.BF16.F32.PACK_AB R153, R27, R26 ;  /* 0x0000001a1b99723e */ /* 0x000fcc00000010ff */
[----:B------:R-:W0:Y:S01]  /*3e70*/  MUFU.EX2 R34, R34 ;  /* 0x0000002200227308 */ /* 0x000e220000000800 */
[----:B-----5:R-:W-:Y:S01]  /*3e80*/  FADD.FTZ R10, R30, R11 ;  /* 0x0000000b1e0a7221 */ /* 0x020fe20000010000 */
[----:B------:R-:W-:-:S04]  /*3e90*/  FADD.FTZ R11, R33, R12 ;  /* 0x0000000c210b7221 */ /* 0x000fc80000010000 */
[----:B------:R-:W-:Y:S02]  /*3ea0*/  FADD.FTZ R12, R36, R11 ;  /* 0x0000000b240c7221 */ /* 0x000fe40000010000 */
[----:B------:R-:W3:Y:S01]  /*3eb0*/  MUFU.EX2 R35, R35 ;  /* 0x0000002300237308 */ /* 0x000ee20000000800 */
[----:B----4-:R-:W-:Y:S01]  /*3ec0*/  FADD.FTZ R3, R31, R10 ;  /* 0x0000000a1f037221 */ /* 0x010fe20000010000 */
[----:B------:R-:W-:Y:S01]  /*3ed0*/  FADD.FTZ R11, R37, R12 ;  /* 0x0000000c250b7221 */ /* 0x000fe20000010000 */
[----:B------:R-:W-:Y:S01]  /*3ee0*/  F2FP.BF16.F32.PACK_AB R155, R31, R30 ;  /* 0x0000001e1f9b723e */ /* 0x000fe200000010ff */
[----:B------:R-:W-:Y:S02]  /*3ef0*/  BAR.SYNC.DEFER_BLOCKING 0xf, 0x100 ;  /* 0x03c4000000007b1d */ /* 0x000fe40000010000 */
[----:B------:R-:W-:Y:S01]  /*3f00*/  FADD.FTZ R12, R40, R11 ;  /* 0x0000000b280c7221 */ /* 0x000fe20000010000 */
[----:B0-----:R-:W-:-:S03]  /*3f10*/  FADD.FTZ R10, R34, R3 ;  /* 0x00000003220a7221 */ /* 0x001fc60000010000 */
[----:B------:R-:W0:Y:S01]  /*3f20*/  MUFU.EX2 R38, R38 ;  /* 0x0000002600267308 */ /* 0x000e220000000800 */
[----:B------:R-:W-:Y:S01]  /*3f30*/  FADD.FTZ R13, R41, R12 ;  /* 0x0000000c290d7221 */ /* 0x000fe20000010000 */
[----:B---3--:R-:W-:-:S06]  /*3f40*/  FADD.FTZ R3, R35, R10 ;  /* 0x0000000a23037221 */ /* 0x008fcc0000010000 */
[----:B------:R-:W3:Y:S01]  /*3f50*/  MUFU.EX2 R39, R39 ;  /* 0x0000002700277308 */ /* 0x000ee20000000800 */
[----:B------:R-:W-:-:S07]  /*3f60*/  F2FP.BF16.F32.PACK_AB R157, R35, R34 ;  /* 0x00000022239d723e */ /* 0x000fce00000010ff */
[----:B------:R-:W4:Y:S01]  /*3f70*/  MUFU.EX2 R42, R42 ;  /* 0x0000002a002a7308 */ /* 0x000f220000000800 */
[----:B0-----:R-:W-:Y:S01]  /*3f80*/  FADD.FTZ R10, R38, R3 ;  /* 0x00000003260a7221 */ /* 0x001fe20000010000 */
[----:B------:R0:W-:Y:S06]  /*3f90*/  STSM.16.M88.4 [R22+0x26800], R152 ;  /* 0x0268009816007844 */ /* 0x0001ec0000000200 */
[----:B------:R-:W5:Y:S01]  /*3fa0*/  MUFU.EX2 R43, R43 ;  /* 0x0000002b002b7308 */ /* 0x000f620000000800 */
[C---:B---3--:R-:W-:Y:S01]  /*3fb0*/  FADD.FTZ R11, R39.reuse, R10 ;  /* 0x0000000a270b7221 */ /* 0x048fe20000010000 */
[----:B------:R-:W-:-:S05]  /*3fc0*/  F2FP.BF16.F32.PACK_AB R159, R39, R38 ;  /* 0x00000026279f723e */ /* 0x000fca00000010ff */
[----:B------:R0:W-:Y:S01]  /*3fd0*/  STSM.16.M88.4 [R19], R156 ;  /* 0x0000009c13007844 */ /* 0x0001e20000000200 */
[----:B------:R-:W-:Y:S01]  /*3fe0*/  MUFU.EX2 R44, R44 ;  /* 0x0000002c002c7308 */ /* 0x000fe20000000800 */
[----:B----4-:R-:W-:-:S07]  /*3ff0*/  FADD.FTZ R10, R42, R11 ;  /* 0x0000000b2a0a7221 */ /* 0x010fce0000010000 */
[----:B------:R-:W3:Y:S01]  /*4000*/  MUFU.EX2 R46, R46 ;  /* 0x0000002e002e7308 */ /* 0x000ee20000000800 */
[C---:B-----5:R-:W-:Y:S01]  /*4010*/  FADD.FTZ R11, R43.reuse, R10 ;  /* 0x0000000a2b0b7221 */ /* 0x060fe20000010000 */
[----:B------:R-:W-:-:S06]  /*4020*/  F2FP.BF16.F32.PACK_AB R161, R43, R42 ;  /* 0x0000002a2ba1723e */ /* 0x000fcc00000010ff */
[----:B------:R-:W4:Y:S08]  /*4030*/  MUFU.EX2 R45, R45 ;  /* 0x0000002d002d7308 */ /* 0x000f300000000800 */
[----:B------:R-:W5:Y:S01]  /*4040*/  MUFU.EX2 R47, R47 ;  /* 0x0000002f002f7308 */ /* 0x000f620000000800 */
[----:B---3--:R-:W-:-:S07]  /*4050*/  FADD.FTZ R10, R46, R11 ;  /* 0x0000000b2e0a7221 */ /* 0x008fce0000010000 */
[----:B------:R-:W-:Y:S01]  /*4060*/  MUFU.EX2 R48, R48 ;  /* 0x0000003000307308 */ /* 0x000fe20000000800 */
[----:B----4-:R-:W-:-:S07]  /*4070*/  F2FP.BF16.F32.PACK_AB R162, R45, R44 ;  /* 0x0000002c2da2723e */ /* 0x010fce00000010ff */
[----:B------:R-:W3:Y:S01]  /*4080*/  MUFU.EX2 R49, R49 ;  /* 0x0000003100317308 */ /* 0x000ee20000000800 */
[C---:B-----5:R-:W-:Y:S01]  /*4090*/  F2FP.BF16.F32.PACK_AB R163, R47.reuse, R46 ;  /* 0x0000002e2fa3723e */ /* 0x060fe200000010ff */
[----:B------:R-:W-:-:S04]  /*40a0*/  FADD.FTZ R47, R47, R10 ;  /* 0x0000000a2f2f7221 */ /* 0x000fc80000010000 */
[----:B------:R0:W-:Y:S02]  /*40b0*/  STSM.16.M88.4 [R184], R160 ;  /* 0x000000a0b8007844 */ /* 0x0001e40000000200 */
[----:B------:R-:W-:Y:S08]  /*40c0*/  MUFU.EX2 R50, R50 ;  /* 0x0000003200327308 */ /* 0x000ff00000000800 */
[----:B------:R-:W4:Y:S01]  /*40d0*/  MUFU.EX2 R51, R51 ;  /* 0x0000003300337308 */ /* 0x000f220000000800 */
[----:B---3--:R-:W-:-:S07]  /*40e0*/  F2FP.BF16.F32.PACK_AB R164, R49, R48 ;  /* 0x0000003031a4723e */ /* 0x008fce00000010ff */
[----:B------:R-:W-:Y:S08]  /*40f0*/  MUFU.EX2 R52, R52 ;  /* 0x0000003400347308 */ /* 0x000ff00000000800 */
[----:B------:R-:W3:Y:S01]  /*4100*/  MUFU.EX2 R9, R9 ;  /* 0x0000000900097308 */ /* 0x000ee20000000800 */
[----:B----4-:R-:W-:Y:S01]  /*4110*/  F2FP.BF16.F32.PACK_AB R165, R51, R50 ;  /* 0x0000003233a5723e */ /* 0x010fe200000010ff */
[----:B------:R-:W-:-:S04]  /*4120*/  FADD.FTZ R50, R50, R47 ;  /* 0x0000002f32327221 */ /* 0x000fc80000010000 */
[----:B------:R-:W-:Y:S02]  /*4130*/  FADD.FTZ R51, R51, R50 ;  /* 0x0000003233337221 */ /* 0x000fe40000010000 */
[----:B------:R-:W-:Y:S08]  /*4140*/  MUFU.EX2 R54, R54 ;  /* 0x0000003600367308 */ /* 0x000ff00000000800 */
[----:B------:R4:W5:Y:S01]  /*4150*/  MUFU.EX2 R3, R6 ;  /* 0x0000000600037308 */ /* 0x0009620000000800 */
[----:B---3--:R-:W-:Y:S01]  /*4160*/  F2FP.BF16.F32.PACK_AB R166, R9, R52 ;  /* 0x0000003409a6723e */ /* 0x008fe200000010ff */
[----:B----4-:R-:W-:-:S04]  /*4170*/  FADD.FTZ R6, R44, R13 ;  /* 0x0000000d2c067221 */ /* 0x010fc80000010000 */
[----:B------:R-:W-:-:S04]  /*4180*/  FADD.FTZ R45, R45, R6 ;  /* 0x000000062d2d7221 */ /* 0x000fc80000010000 */
[----:B------:R-:W-:Y:S01]  /*4190*/  FADD.FTZ R48, R48, R45 ;  /* 0x0000002d30307221 */ /* 0x000fe20000010000 */
[----:B-----5:R-:W-:Y:S01]  /*41a0*/  F2FP.BF16.F32.PACK_AB R167, R3, R54 ;  /* 0x0000003603a7723e */ /* 0x020fe200000010ff */
[----:B------:R-:W-:Y:S02]  /*41b0*/  FADD.FTZ R54, R54, R51 ;  /* 0x0000003336367221 */ /* 0x000fe40000010000 */
[----:B------:R-:W-:Y:S02]  /*41c0*/  FADD.FTZ R49, R49, R48 ;  /* 0x0000003031317221 */ /* 0x000fe40000010000 */
[----:B------:R0:W-:Y:S01]  /*41d0*/  STSM.16.M88.4 [R23], R164 ;  /* 0x000000a417007844 */ /* 0x0001e20000000200 */
[----:B------:R-:W-:Y:S01]  /*41e0*/  FADD.FTZ R3, R3, R54 ;  /* 0x0000003603037221 */ /* 0x000fe20000010000 */
[----:B------:R-:W-:-:S04]  /*41f0*/  FADD.FTZ R6, R52, R49 ;  /* 0x0000003134067221 */ /* 0x000fc80000010000 */
[----:B------:R-:W-:Y:S01]  /*4200*/  FADD.FTZ R6, R9, R6 ;  /* 0x0000000609067221 */ /* 0x000fe20000010000 */
[----:B------:R-:W-:Y:S06]  /*4210*/  @!P0 BRA `(.L_x_25) ;  /* 0x0000000000048947 */ /* 0x000fec0003800000 */
[----:B------:R-:W-:Y:S01]  /*4220*/  BPT.TRAP 0x1 ;  /* 0x000000040000795c */ /* 0x000fe20000300000 */
.L_x_25:
[----:B------:R3:W4:Y:S01]  /*4230*/  SYNCS.PHASECHK.TRANS64.TRYWAIT P2, [R7+URZ+0x28c50], R8 ;  /* 0x028c5008070075a7 */ /* 0x000722000804017f */
[----:B------:R-:W-:Y:S05]  /*4240*/  @!P0 BRA `(.L_x_26) ;  /* 0x0000000000048947 */ /* 0x000fea0003800000 */
[----:B------:R-:W-:Y:S01]  /*4250*/  BPT.TRAP 0x1 ;  /* 0x000000040000795c */ /* 0x000fe20000300000 */
.L_x_26:
[----:B------:R-:W-:Y:S01]  /*4260*/  ULOP3.LUT UR51, UR51, 0x2000000, URZ, 0xfc, !UPT ;  /* 0x0200000033337892 */ /* 0x000fe2000f8efc3f */
[----:B----4-:R-:W-:Y:S11]  /*4270*/  @P2 BRA `(.L_x_27) ;  /* 0x0000000000082947 */ /* 0x010ff60003800000 */
[----:B------:R-:W4:Y:S02]  /*4280*/  SYNCS.PHASECHK.TRANS64.TRYWAIT P2, [R7+URZ+0x28c50], R8 ;  /* 0x028c5008070075a7 */ /* 0x000f24000804017f */
[----:B----4-:R-:W-:Y:S05]  /*4290*/  @!P2 BRA `(.L_x_28) ;  /* 0x0000009400f4a947 */ /* 0x010fea0003800000 */
.L_x_27:
[----:B------:R-:W-:Y:S01]  /*42a0*/  ULEA UR10, UR39, UR51, 0xc ;  /* 0x00000033270a7291 */ /* 0x000fe2000f8e603f */
[----:B------:R-:W-:Y:S01]  /*42b0*/  WARPGROUP.ARRIVE ;  /* 0x00000000000079c5 */ /* 0x000fe20000000000 */
[----:B------:R-:W-:Y:S01]  /*42c0*/  UMOV UR7, 0x40000040 ;  /* 0x4000004000077882 */ /* 0x000fe20000000000 */
[----:B------:R-:W-:Y:S01]  /*42d0*/  UISETP.GE.AND UP0, UPT, UR50, 0x41, UPT ;  /* 0x000000413200788c */ /* 0x000fe2000bf06270 */
[----:B-1234-:R-:W-:-:S03]  /*42e0*/  @!P1 VIADD R7, R7, 0x28c60 ;  /* 0x00028c6007079836 */ /* 0x01efc60000000000 */
[----:B------:R-:W-:Y:S02]  /*42f0*/  UMOV UR6, UR10 ;  /* 0x0000000a00067c82 */ /* 0x000fe40008000000 */
[----:B------:R-:W-:Y:S01]  /*4300*/  HGMMA.64x256x16.F32.BF16 R24, R152, gdesc[UR4].tnspB, RZ, !UPT, gsb0 ;  /* 0x43e0000498187df0 */ /* 0x000fe2000c0018ff */
[----:B------:R-:W-:Y:S01]  /*4310*/  UIADD3 UR6, UR10, 0x80, URZ ;  /* 0x000000800a067890 */ /* 0x000fe2000fffe03f */
[----:B------:R-:W-:Y:S01]  /*4320*/  PLOP3.LUT P2, PT, PT, PT, UP0, 0x80, 0x0 ;  /* 0x000000000000781c */ /* 0x000fe20003f4f008 */
[----:B------:R-:W-:Y:S01]  /*4330*/  UMOV UR7, 0x40000040 ;  /* 0x4000004000077882 */ /* 0x000fe20000000000 */
[----:B------:R-:W-:Y:S01]  /*4340*/  @!P1 PRMT R7, RZ, 0x654, R7 ;  /* 0x00000654ff079816 */ /* 0x000fe20000000007 */
[----:B------:R-:W-:Y:S02]  /*4350*/  WARPGROUP.DEPBAR.LE gsb0, 0x0 ;  /* 0x00008000000079c5 */ /* 0x000fe40000010000 */
[----:B------:R-:W-:-:S15]  /*4360*/  WARPGROUP.ARRIVE ;  /* 0x00000000000079c5 */ /* 0x000fde0000000000 */
[----:B------:R-:W-:-:S06]  /*4370*/  NOP ;  /* 0x0000000000007918 */ /* 0x000fcc0000000000 */
[----:B------:R-:W-:Y:S01]  /*4380*/  HGMMA.64x256x16.F32.BF16 R24, R156, gdesc[UR4].tnspB, R24, gsb0 ;  /* 0x43e000049c187df0 */ /* 0x000fe20008001818 */
[----:B------:R-:W-:Y:S01]  /*4390*/  UIADD3 UR6, UR10, 0x100, URZ ;  /* 0x000001000a067890 */ /* 0x000fe2000fffe03f */
[----:B------:R-:W-:Y:S01]  /*43a0*/  UMOV UR7, 0x40000040 ;  /* 0x4000004000077882 */ /* 0x000fe20000000000 */
[----:B------:R-:W-:Y:S02]  /*43b0*/  WARPGROUP.DEPBAR.LE gsb0, 0x0 ;  /* 0x00008000000079c5 */ /* 0x000fe40000010000 */
[----:B------:R-:W-:-:S15]  /*43c0*/  WARPGROUP.ARRIVE ;  /* 0x00000000000079c5 */ /* 0x000fde0000000000 */
[----:B------:R-:W-:-:S08]  /*43d0*/  NOP ;  /* 0x0000000000007918 */ /* 0x000fd00000000000 */
[----:B------:R-:W-:Y:S01]  /*43e0*/  HGMMA.64x256x16.F32.BF16 R24, R160, gdesc[UR4].tnspB, R24, gsb0 ;  /* 0x43e00004a0187df0 */ /* 0x000fe20008001818 */
[----:B------:R-:W-:Y:S01]  /*43f0*/  UIADD3 UR6, UR10, 0x180, URZ ;  /* 0x000001800a067890 */ /* 0x000fe2000fffe03f */
[----:B------:R-:W-:Y:S01]  /*4400*/  UMOV UR7, 0x40000040 ;  /* 0x4000004000077882 */ /* 0x000fe20000000000 */
[----:B------:R-:W-:Y:S02]  /*4410*/  WARPGROUP.DEPBAR.LE gsb0, 0x0 ;  /* 0x00008000000079c5 */ /* 0x000fe40000010000 */
[----:B------:R-:W-:-:S15]  /*4420*/  WARPGROUP.ARRIVE ;  /* 0x00000000000079c5 */ /* 0x000fde0000000000 */
[----:B------:R-:W-:-:S08]  /*4430*/  NOP ;  /* 0x0000000000007918 */ /* 0x000fd00000000000 */
[----:B------:R-:W-:Y:S03]  /*4440*/  HGMMA.64x256x16.F32.BF16 R24, R164, gdesc[UR4].tnspB, R24, gsb0 ;  /* 0x43e00004a4187df0 */ /* 0x000fe60008001818 */
[----:B------:R-:W-:Y:S02]  /*4450*/  WARPGROUP.DEPBAR.LE gsb0, 0x0 ;  /* 0x00008000000079c5 */ /* 0x000fe40000010000 */
[----:B------:R-:W-:Y:S01]  /*4460*/  @!PT LDS RZ, [RZ] ;  /* 0x00000000fffff984 */ /* 0x000fe20000000800 */
[----:B------:R-:W-:Y:S01]  /*4470*/  @!PT LDS RZ, [RZ] ;  /* 0x00000000fffff984 */ /* 0x000fe20000000800 */
[----:B------:R-:W-:Y:S01]  /*4480*/  @!PT LDS RZ, [RZ] ;  /* 0x00000000fffff984 */ /* 0x000fe20000000800 */
[----:B------:R-:W-:Y:S01]  /*4490*/  @!PT LDS RZ, [RZ] ;  /* 0x00000000fffff984 */ /* 0x000fe20000000800 */
[----:B------:R1:W-:Y:S06]  /*44a0*/  MEMBAR.ALL.CTA ;  /* 0x0000000000007992 */ /* 0x0003ec0000008000 */
[----:B-1----:R-:W1:Y:S02]  /*44b0*/  FENCE.VIEW.ASYNC.S ;  /* 0x00000000000073c6 */ /* 0x002e640000000000 */
[----:B-1----:R-:W-:Y:S01]  /*44c0*/  NOP ;  /* 0x0000000000007918 */ /* 0x002fe20000000000 */
[----:B------:R-:W-:Y:S06]  /*44d0*/  BAR.ARV 0xe, 0x100 ;  /* 0x0384000000007b1d */ /* 0x000fec0000002000 */
[----:B------:R1:W-:Y:S01]  /*44e0*/  @!P1 SYNCS.ARRIVE.TRANS64.RED.A1T0 RZ, [R7+URZ], RZ ;  /* 0x000000ff07ff99a7 */ /* 0x0003e2000810043f */
[----:B------:R-:W-:Y:S05]  /*44f0*/  @!P2 BRA `(.L_x_29) ;  /* 0x0000001c0048a947 */ /* 0x000fea0003800000 */
[----:B------:R-:W-:Y:S01]  /*4500*/  IMAD.MOV.U32 R8, RZ, RZ, R5 ;  /* 0x000000ffff087224 */ /* 0x000fe200078e0005 */
[----:B------:R-:W-:Y:S01]  /*4510*/  UIADD3 UR49, UR49, -0x2, URZ ;  /* 0xfffffffe31317890 */ /* 0x000fe2000fffe03f */
[----:B------:R-:W-:Y:S01]  /*4520*/  IMAD.MOV.U32 R13, RZ, RZ, R4 ;  /* 0x000000ffff0d7224 */ /* 0x000fe200078e0004 */
[----:B------:R-:W-:Y:S01]  /*4530*/  UMOV UR21, UR39 ;  /* 0x0000002700157c82 */ /* 0x000fe20008000000 */
[----:B------:R-:W-:Y:S01]  /*4540*/  ULDC UR22, c[0x0][0x9d8] ;  /* 0x0002760000167ab9 */ /* 0x000fe20000000800 */
[----:B------:R-:W-:-:S08]  /*4550*/  ULDC UR20, c[0x0][0x988] ;  /* 0x0002620000147ab9 */ /* 0x000fd00000000800 */
.L_x_38:
[----:B------:R-:W-:Y:S01]  /*4560*/  UIADD3 UR39, UR21, 0x1, URZ ;  /* 0x0000000115277890 */ /* 0x000fe2000fffe03f */
[----:B------:R-:W-:Y:S01]  /*4570*/  IMAD.U32 R4, RZ, RZ, UR49 ;  /* 0x00000031ff047e24 */ /* 0x000fe2000f8e00ff */
[----:B------:R-:W-:Y:S02]  /*4580*/  UIADD3 UR49, UR49, -0x1, URZ ;  /* 0xffffffff31317890 */ /* 0x000fe4000fffe03f */
[----:B------:R-:W-:Y:S02]  /*4590*/  UISETP.NE.AND UP0, UPT, UR39, 0x2, UPT ;  /* 0x000000022700788c */ /* 0x000fe4000bf05270 */
[----:B------:R-:W-:Y:S02]  /*45a0*/  ISETP.GT.AND P2, PT, R4, RZ, PT ;  /* 0x000000ff0400720c */ /* 0x000fe40003f44270 */
[----:B------:R-:W-:Y:S02]  /*45b0*/  USEL UR6, URZ, 0x1, UP0 ;  /* 0x000000013f067887 */ /* 0x000fe40008000000 */
[----:B------:R-:W-:-:S02]  /*45c0*/  USEL UR39, UR39, URZ, UP0 ;  /* 0x0000003f27277287 */ /* 0x000fc40008000000 */
[----:B------:R-:W-:Y:S01]  /*45d0*/  ULOP3.LUT UR38, UR38, UR6, URZ, 0x3c, !UPT ;  /* 0x0000000626267292 */ /* 0x000fe2000f8e3c3f */
[----:B012---:R-:W-:Y:S11]  /*45e0*/  @!P0 BRA `(.L_x_30) ;  /* 0x0000000000048947 */ /* 0x007ff60003800000 */
[----:B------:R-:W-:Y:S01]  /*45f0*/  BPT.TRAP 0x1 ;  /* 0x000000040000795c */ /* 0x000fe20000300000 */
.L_x_30:
[----:B------:R-:W-:Y:S01]  /*4600*/  ULEA UR23, UR39, UR41, 0x3 ;  /* 0x0000002927177291 */ /* 0x000fe2000f8e183f */
[----:B-1----:R-:W-:-:S05]  /*4610*/  IMAD.U32 R7, RZ, RZ, UR38 ;  /* 0x00000026ff077e24 */ /* 0x002fca000f8e00ff */
[----:B------:R-:W-:-:S04]  /*4620*/  SHF.L.U32 R7, R7, 0x1f, RZ ;  /* 0x0000001f07077819 */ /* 0x000fc800000006ff */
[----:B------:R1:W2:Y:S01]  /*4630*/  SYNCS.PHASECHK.TRANS64.TRYWAIT P3, [UR23+0x28c30], R7 ;  /* 0x028c3007ff0075a7 */ /* 0x0002a20008060157 */
[----:B------:R-:W-:Y:S05]  /*4640*/  @!P0 BRA `(.L_x_31) ;  /* 0x0000000000048947 */ /* 0x000fea0003800000 */
[----:B------:R-:W-:Y:S01]  /*4650*/  BPT.TRAP 0x1 ;  /* 0x000000040000795c */ /* 0x000fe20000300000 */
.L_x_31:
[----:B--2---:R-:W-:Y:S05]  /*4660*/  @P3 BRA `(.L_x_32) ;  /* 0x0000000000083947 */ /* 0x004fea0003800000 */
[----:B------:R-:W2:Y:S02]  /*4670*/  SYNCS.PHASECHK.TRANS64.TRYWAIT P3, [UR23+0x28c30], R7 ;  /* 0x028c3007ff0075a7 */ /* 0x000ea40008060157 */
[----:B--2---:R-:W-:Y:S05]  /*4680*/  @!P3 BRA `(.L_x_33) ;  /* 0x00000094000cb947 */ /* 0x004fea0003800000 */
.L_x_32:
[----:B------:R-:W-:Y:S01]  /*4690*/  R2UR UR18, R0 ;  /* 0x00000000001272ca */ /* 0x000fe200000e0000 */
[----:B------:R-:W-:Y:S01]  /*46a0*/  UIADD3 UR6, UR41, 0x20400, URZ ;  /* 0x0002040029067890 */ /* 0x000fe2000fffe03f */
[----:B0-----:R-:W-:Y:S01]  /*46b0*/  WARPGROUP.ARRIVE ;  /* 0x00000000000079c5 */ /* 0x001fe20000000000 */
[----:B------:R-:W-:Y:S01]  /*46c0*/  UMOV UR19, 0x40000040 ;  /* 0x4000004000137882 */ /* 0x000fe20000000000 */
[----:B------:R-:W-:Y:S01]  /*46d0*/  UMOV UR17, 0x40000040 ;  /* 0x4000004000117882 */ /* 0x000fe20000000000 */
[----:B------:R-:W-:Y:S01]  /*46e0*/  USHF.R.U32.HI UR6, URZ, 0x4, UR6 ;  /* 0x000000043f067899 */ /* 0x000fe20008011606 */
[----:B------:R-:W-:Y:S01]  /*46f0*/  UMOV UR7, 0x40000040 ;  /* 0x4000004000077882 */ /* 0x000fe20000000000 */
[----:B------:R-:W-:Y:S02]  /*4700*/  UMOV UR11, 0x40000040 ;  /* 0x40000040000b7882 */ /* 0x000fe40000000000 */
[----:B------:R-:W-:Y:S01]  /*4710*/  ULOP3.LUT UR6, UR6, 0x3fff, URZ, 0xc0, !UPT ;  /* 0x00003fff06067892 */ /* 0x000fe2000f8ec03f */
[----:B------:R-:W-:-:S03]  /*4720*/  UMOV UR15, 0x40000040 ;  /* 0x40000040000f7882 */ /* 0x000fc60000000000 */
[----:B------:R-:W-:Y:S02]  /*4730*/  ULEA UR18, UR39, UR18, 0x9 ;  /* 0x0000001227127291 */ /* 0x000fe4000f8e483f */
[----:B------:R-:W-:Y:S02]  /*4740*/  ULOP3.LUT UR16, UR6, 0x10000, URZ, 0xfc, !UPT ;  /* 0x0001000006107892 */ /* 0x000fe4000f8efc3f */
[----:B------:R-:W-:Y:S02]  /*4750*/  UIADD3 UR6, UR18, 0x2, URZ ;  /* 0x0000000212067890 */ /* 0x000fe4000fffe03f */
[----:B------:R-:W-:Y:S02]  /*4760*/  UIADD3 UR10, UR18, 0x4, URZ ;  /* 0x00000004120a7890 */ /* 0x000fe4000fffe03f */
[----:B------:R-:W-:-:S03]  /*4770*/  UIADD3 UR14, UR18, 0x6, URZ ;  /* 0x00000006120e7890 */ /* 0x000fc6000fffe03f */
[----:B------:R-:W-:Y:S03]  /*4780*/  HGMMA.64x64x16.F32.BF16 R152, gdesc[UR16], RZ, !UPT, gsb0 ;  /* 0x00e00000109879f0 */ /* 0x000fe6000c0018ff */
[----:B------:R-:W-:Y:S02]  /*4790*/  WARPGROUP.DEPBAR.LE gsb0, 0x0 ;  /* 0x00008000000079c5 */ /* 0x000fe40000010000 */
[----:B------:R-:W-:-:S06]  /*47a0*/  WARPGROUP.ARRIVE ;  /* 0x00000000000079c5 */ /* 0x000fcc0000000000 */
[----:B------:R-:W-:Y:S03]  /*47b0*/  HGMMA.64x64x16.F32.BF16 R152, gdesc[UR4], R152, gsb0 ;  /* 0x00e00000049879f0 */ /* 0x000fe60008001898 */
        /* <DEDUP_REMOVED lines=13> */
[----:B------:R-:W2:Y:S01]  /*4890*/  MUFU.TANH R14, R14 ;  /* 0x0000000e000e7308 */ /* 0x000ea20000002400 */
[----:B------:R-:W-:Y:S01]  /*48a0*/  FMUL.FTZ R153, R164, UR22 ;  /* 0x00000016a4997c20 */ /* 0x000fe20008410000 */
        /* <DEDUP_REMOVED lines=15> */
[----:B--2---:R-:W-:Y:S01]  /*49a0*/  FMNMX.FTZ R4, R14, R13, !PT ;  /* 0x0000000d0e047209 */ /* 0x004fe20007810000 */
[----:B------:R-:W-:Y:S01]  /*49b0*/  FMUL.FTZ R156, R162, UR22 ;  /* 0x00000016a29c7c20 */ /* 0x000fe20008410000 */
[----:B------:R-:W-:Y:S01]  /*49c0*/  FMUL.FTZ R162, R166, UR22 ;  /* 0x00000016a6a27c20 */ /* 0x000fe20008410000 */
[----:B------:R-:W-:Y:S01]  /*49d0*/  FMUL.FTZ R172, R175, UR22 ;  /* 0x00000016afac7c20 */ /* 0x000fe20008410000 */
[----:B------:R-:W-:Y:S01]  /*49e0*/  FMUL.FTZ R166, R170, UR22 ;  /* 0x00000016aaa67c20 */ /* 0x000fe20008410000 */
[----:B------:R-:W-:Y:S01]  /*49f0*/  FMUL.FTZ R170, R178, UR22 ;  /* 0x00000016b2aa7c20 */ /* 0x000fe20008410000 */
[----:B------:R-:W-:Y:S01]  /*4a00*/  IMAD.U32 R181, RZ, RZ, UR21 ;  /* 0x00000015ffb57e24 */ /* 0x000fe2000f8e00ff */
[----:B------:R-:W2:Y:S01]  /*4a10*/  MUFU.TANH R20, R20 ;  /* 0x0000001400147308 */ /* 0x000ea20000002400 */
[----:B0-----:R-:W-:-:S07]  /*4a20*/  FMNMX.FTZ R4, R5, R4, !PT ;  /* 0x0000000405047209 */ /* 0x001fce0007810000 */
[----:B------:R-:W0:Y:S01]  /*4a30*/  MUFU.TANH R21, R21 ;  /* 0x0000001500157308 */ /* 0x000e220000002400 */
[----:B---3--:R-:W-:-:S07]  /*4a40*/  FMNMX.FTZ R165, R15, R4, !PT ;  /* 0x000000040fa57209 */ /* 0x008fce0007810000 */
[----:B------:R-:W3:Y:S01]  /*4a50*/  MUFU.TANH R152, R152 ;  /* 0x0000009800987308 */ /* 0x000ee20000002400 */
[----:B--2---:R-:W-:-:S07]  /*4a60*/  FMNMX.FTZ R4, R20, R165, !PT ;  /* 0x000000a514047209 */ /* 0x004fce0007810000 */
[----:B------:R-:W2:Y:S01]  /*4a70*/  MUFU.TANH R153, R153 ;  /* 0x0000009900997308 */ /* 0x000ea20000002400 */
[----:B0-----:R-:W-:-:S07]  /*4a80*/  FMNMX.FTZ R165, R21, R4, !PT ;  /* 0x0000000415a57209 */ /* 0x001fce0007810000 */
[----:B------:R-:W0:Y:S01]  /*4a90*/  MUFU.TANH R154, R154 ;  /* 0x0000009a009a7308 */ /* 0x000e220000002400 */
[----:B---3--:R-:W-:Y:S01]  /*4aa0*/  FMNMX.FTZ R4, R152, R165, !PT ;  /* 0x000000a598047209 */ /* 0x008fe20007810000 */
[----:B------:R-:W-:-:S06]  /*4ab0*/  FMUL.FTZ R165, R180, UR22 ;  /* 0x00000016b4a57c20 */ /* 0x000fcc0008410000 */
[----:B------:R-:W3:Y:S01]  /*4ac0*/  MUFU.TANH R155, R155 ;  /* 0x0000009b009b7308 */ /* 0x000ee20000002400 */
[----:B--2---:R-:W-:-:S07]  /*4ad0*/  FMNMX.FTZ R169, R153, R4, !PT ;  /* 0x0000000499a97209 */ /* 0x004fce0007810000 */
        /* <DEDUP_REMOVED lines=13> */
[----:B0-----:R-:W-:Y:S01]  /*4bb0*/  FMNMX.FTZ R4, R164, R169, !PT ;  /* 0x000000a9a4047209 */ /* 0x001fe20007810000 */
[----:B------:R-:W-:Y:S01]  /*4bc0*/  FMUL.FTZ R169, R174, UR22 ;  /* 0x00000016aea97c20 */ /* 0x000fe20008410000 */
[----:B------:R-:W-:-:S05]  /*4bd0*/  FMUL.FTZ R174, R183, UR22 ;  /* 0x00000016b7ae7c20 */ /* 0x000fca0008410000 */
[----:B------:R-:W0:Y:S01]  /*4be0*/  MUFU.TANH R9, R9 ;  /* 0x0000000900097308 */ /* 0x000e220000002400 */
[----:B---3--:R-:W-:-:S07]  /*4bf0*/  FMNMX.FTZ R163, R165, R4, !PT ;  /* 0x00000004a5a37209 */ /* 0x008fce0007810000 */
[----:B------:R-:W3:Y:S01]  /*4c00*/  MUFU.TANH R10, R10 ;  /* 0x0000000a000a7308 */ /* 0x000ee20000002400 */
[----:B--2---:R-:W-:Y:S01]  /*4c10*/  FMNMX.FTZ R4, R168, R163, !PT ;  /* 0x000000a3a8047209 */ /* 0x004fe20007810000 */
[----:B------:R-:W-:Y:S01]  /*4c20*/  FMUL.FTZ R163, R167, UR22 ;  /* 0x00000016a7a37c20 */ /* 0x000fe20008410000 */
[----:B------:R-:W-:Y:S01]  /*4c30*/  FMUL.FTZ R167, R171, UR22 ;  /* 0x00000016aba77c20 */ /* 0x000fe20008410000 */
[----:B------:R-:W-:Y:S02]  /*4c40*/  FMUL.FTZ R171, R179, UR22 ;  /* 0x00000016b3ab7c20 */ /* 0x000fe40008410000 */
[----:B------:R-:W2:Y:S02]  /*4c50*/  SHFL.BFLY PT, R173, R4, 0x2, 0x1f ;  /* 0x0c401f0004ad7f89 */ /* 0x000ea400000e0000 */
[----:B------:R-:W4:Y:S08]  /*4c60*/  MUFU.TANH R11, R11 ;  /* 0x0000000b000b7308 */ /* 0x000f300000002400 */
[----:B------:R-:W5:Y:S08]  /*4c70*/  MUFU.TANH R12, R12 ;  /* 0x0000000c000c7308 */ /* 0x000f700000002400 */
[----:B------:R-:W1:Y:S01]  /*4c80*/  MUFU.TANH R156, R156 ;  /* 0x0000009c009c7308 */ /* 0x000e620000002400 */
[----:B--2---:R-:W-:-:S02]  /*4c90*/  FMNMX.FTZ R176, R4, R173, !PT ;  /* 0x000000ad04b07209 */ /* 0x004fc40007810000 */
[----:B0-----:R-:W-:-:S05]  /*4ca0*/  FMNMX.FTZ R173, R9, R8, !PT ;  /* 0x0000000809ad7209 */ /* 0x001fca0007810000 */
[----:B------:R-:W0:Y:S01]  /*4cb0*/  MUFU.TANH R158, R158 ;  /* 0x0000009e009e7308 */ /* 0x000e220000002400 */
[----:B------:R-:W2:Y:S01]  /*4cc0*/  SHFL.BFLY PT, R177, R176, 0x1, 0x1f ;  /* 0x0c201f00b0b17f89 */ /* 0x000ea200000e0000 */
[----:B---3--:R-:W-:Y:S01]  /*4cd0*/  FMNMX.FTZ R4, R10, R173, !PT ;  /* 0x000000ad0a047209 */ /* 0x008fe20007810000 */
[----:B------:R-:W-:-:S03]  /*4ce0*/  FMUL.FTZ R173, R182, UR22 ;  /* 0x00000016b6ad7c20 */ /* 0x000fc60008410000 */
[----:B----4-:R-:W-:Y:S02]  /*4cf0*/  FMNMX.FTZ R175, R11, R4, !PT ;  /* 0x000000040baf7209 */ /* 0x010fe40007810000 */
[----:B------:R-:W3:Y:S02]  /*4d00*/  MUFU.TANH R162, R162 ;  /* 0x000000a200a27308 */ /* 0x000ee40000002400 */
[----:B-----5:R-:W-:-:S04]  /*4d10*/  FMNMX.FTZ R175, R12, R175, !PT ;  /* 0x000000af0caf7209 */ /* 0x020fc80007810000 */
[----:B-1----:R-:W-:Y:S02]  /*4d20*/  FMNMX.FTZ R175, R156, R175, !PT ;  /* 0x000000af9caf7209 */ /* 0x002fe40007810000 */
[----:B------:R-:W1:Y:S02]  /*4d30*/  MUFU.TANH R163, R163 ;  /* 0x000000a300a37308 */ /* 0x000e640000002400 */
[----:B0-----:R-:W-:-:S06]  /*4d40*/  FMNMX.FTZ R175, R158, R175, !PT ;  /* 0x000000af9eaf7209 */ /* 0x001fcc0007810000 */
[----:B------:R-:W0:Y:S01]  /*4d50*/  MUFU.TANH R166, R166 ;  /* 0x000000a600a67308 */ /* 0x000e220000002400 */
[----:B--2---:R-:W-:Y:S02]  /*4d60*/  FMNMX.FTZ R4, R176, R177, !PT ;  /* 0x000000b1b0047209 */ /* 0x004fe40007810000 */
[----:B---3--:R-:W-:-:S03]  /*4d70*/  FMNMX.FTZ R176, R162, R175, !PT ;  /* 0x000000afa2b07209 */ /* 0x008fc60007810000 */
[C---:B------:R-:W-:Y:S02]  /*4d80*/  FMUL.FTZ R180, R4.reuse, UR20 ;  /* 0x0000001404b47c20 */ /* 0x040fe40008410000 */
[----:B------:R-:W2:Y:S01]  /*4d90*/  MUFU.TANH R167, R167 ;  /* 0x000000a700a77308 */ /* 0x000ea20000002400 */
[----:B-1----:R-:W-:Y:S01]  /*4da0*/  FMNMX.FTZ R175, R163, R176, !PT ;  /* 0x000000b0a3af7209 */ /* 0x002fe20007810000 */
[----:B------:R-:W-:Y:S01]  /*4db0*/  FADD.FTZ R13, -R4, R13 ;  /* 0x0000000d040d7221 */ /* 0x000fe20000010100 */
[--C-:B------:R-:W-:Y:S01]  /*4dc0*/  FFMA.FTZ R177, R5, UR20, -R180.reuse ;  /* 0x0000001405b17c23 */ /* 0x100fe200080108b4 */
[--C-:B------:R-:W-:Y:S01]  /*4dd0*/  FFMA.FTZ R14, R14, UR20, -R180.reuse ;  /* 0x000000140e0e7c23 */ /* 0x100fe200080108b4 */
[--C-:B------:R-:W-:Y:S01]  /*4de0*/  FFMA.FTZ R15, R15, UR20, -R180.reuse ;  /* 0x000000140f0f7c23 */ /* 0x100fe200080108b4 */
[----:B------:R-:W-:Y:S01]  /*4df0*/  FMUL.FTZ R13, R13, UR20 ;  /* 0x000000140d0d7c20 */ /* 0x000fe20008410000 */
[--C-:B------:R-:W-:Y:S01]  /*4e00*/  FFMA.FTZ R20, R20, UR20, -R180.reuse ;  /* 0x0000001414147c23 */ /* 0x100fe200080108b4 */
[----:B------:R-:W1:Y:S01]  /*4e10*/  MUFU.TANH R169, R169 ;  /* 0x000000a900a97308 */ /* 0x000e620000002400 */
[----:B0-----:R-:W-:Y:S01]  /*4e20*/  FMNMX.FTZ R176, R166, R175, !PT ;  /* 0x000000afa6b07209 */ /* 0x001fe20007810000 */
[--C-:B------:R-:W-:Y:S01]  /*4e30*/  FFMA.FTZ R21, R21, UR20, -R180.reuse ;  /* 0x0000001415157c23 */ /* 0x100fe200080108b4 */
[--C-:B------:R-:W-:Y:S01]  /*4e40*/  FFMA.FTZ R153, R153, UR20, -R180.reuse ;  /* 0x0000001499997c23 */ /* 0x100fe200080108b4 */
[--C-:B------:R-:W-:Y:S01]  /*4e50*/  FFMA.FTZ R178, R154, UR20, -R180.reuse ;  /* 0x000000149ab27c23 */ /* 0x100fe200080108b4 */
[--C-:B------:R-:W-:Y:S01]  /*4e60*/  FFMA.FTZ R155, R155, UR20, -R180.reuse ;  /* 0x000000149b9b7c23 */ /* 0x100fe200080108b4 */
[--C-:B------:R-:W-:Y:S01]  /*4e70*/  FFMA.FTZ R190, R160, UR20, -R180.reuse ;  /* 0x00000014a0be7c23 */ /* 0x100fe200080108b4 */
[--C-:B------:R-:W-:Y:S01]  /*4e80*/  FFMA.FTZ R164, R164, UR20, -R180.reuse ;  /* 0x00000014a4a47c23 */ /* 0x100fe200080108b4 */
[----:B------:R-:W0:Y:S01]  /*4e90*/  MUFU.TANH R172, R172 ;  /* 0x000000ac00ac7308 */ /* 0x000e220000002400 */
[----:B--2---:R-:W-:Y:S01]  /*4ea0*/  FMNMX.FTZ R176, R167, R176, !PT ;  /* 0x000000b0a7b07209 */ /* 0x004fe20007810000 */
[----:B------:R-:W-:-:S06]  /*4eb0*/  FFMA.FTZ R168, R168, UR20, -R180 ;  /* 0x00000014a8a87c23 */ /* 0x000fcc00080108b4 */
[----:B------:R-:W2:Y:S01]  /*4ec0*/  MUFU.TANH R170, R170 ;  /* 0x000000aa00aa7308 */ /* 0x000ea20000002400 */
[----:B-1----:R-:W-:-:S07]  /*4ed0*/  FMNMX.FTZ R175, R169, R176, !PT ;  /* 0x000000b0a9af7209 */ /* 0x002fce0007810000 */
[----:B------:R-:W1:Y:S01]  /*4ee0*/  MUFU.TANH R171, R171 ;  /* 0x000000ab00ab7308 */ /* 0x000e620000002400 */
[----:B0-----:R-:W-:-:S07]  /*4ef0*/  FMNMX.FTZ R5, R172, R175, !PT ;  /* 0x000000afac057209 */ /* 0x001fce0007810000 */
[----:B------:R-:W0:Y:S01]  /*4f00*/  MUFU.TANH R173, R173 ;  /* 0x000000ad00ad7308 */ /* 0x000e220000002400 */
[----:B--2---:R-:W-:-:S07]  /*4f10*/  FMNMX.FTZ R176, R170, R5, !PT ;  /* 0x00000005aab07209 */ /* 0x004fce0007810000 */
[----:B------:R-:W2:Y:S01]  /*4f20*/  MUFU.TANH R174, R174 ;  /* 0x000000ae00ae7308 */ /* 0x000ea20000002400 */
[----:B-1----:R-:W-:-:S07]  /*4f30*/  FMNMX.FTZ R176, R171, R176, !PT ;  /* 0x000000b0abb07209 */ /* 0x002fce0007810000 */
[----:B------:R-:W1:Y:S01]  /*4f40*/  MUFU.EX2 R13, R13 ;  /* 0x0000000d000d7308 */ /* 0x000e620000000800 */
[----:B0-----:R-:W-:Y:S01]  /*4f50*/  FMNMX.FTZ R5, R173, R176, !PT ;  /* 0x000000b0ad057209 */ /* 0x001fe20007810000 */
[----:B------:R-:W-:-:S06]  /*4f60*/  FFMA.FTZ R176, R152, UR20, -R180 ;  /* 0x0000001498b07c23 */ /* 0x000fcc00080108b4 */
[----:B------:R-:W0:Y:S01]  /*4f70*/  MUFU.EX2 R14, R14 ;  /* 0x0000000e000e7308 */ /* 0x000e220000000800 */
[----:B--2---:R-:W-:-:S05]  /*4f80*/  FMNMX.FTZ R5, R174, R5, !PT ;  /* 0x00000005ae057209 */ /* 0x004fca0007810000 */
[----:B------:R-:W2:Y:S02]  /*4f90*/  SHFL.BFLY PT, R182, R5, 0x2, 0x1f ;  /* 0x0c401f0005b67f89 */ /* 0x000ea400000e0000 */
[----:B------:R-:W3:Y:S01]  /*4fa0*/  MUFU.EX2 R175, R177 ;  /* 0x000000b100af7308 */ /* 0x000ee20000000800 */
[-C--:B-1----:R-:W-:Y:S01]  /*4fb0*/  FMUL.FTZ R24, R24, R13.reuse ;  /* 0x0000000d18187220 */ /* 0x082fe20000410000 */
[-C--:B------:R-:W-:Y:S01]  /*4fc0*/  FMUL.FTZ R25, R25, R13.reuse ;  /* 0x0000000d19197220 */ /* 0x080fe20000410000 */
[-C--:B------:R-:W-:Y:S01]  /*4fd0*/  FMUL.FTZ R28, R28, R13.reuse ;  /* 0x0000000d1c1c7220 */ /* 0x080fe20000410000 */
[-C--:B------:R-:W-:Y:S01]  /*4fe0*/  FMUL.FTZ R29, R29, R13.reuse ;  /* 0x0000000d1d1d7220 */ /* 0x080fe20000410000 */
[-C--:B------:R-:W-:Y:S01]  /*4ff0*/  FMUL.FTZ R32, R32, R13.reuse ;  /* 0x0000000d20207220 */ /* 0x080fe20000410000 */
[-C--:B------:R-:W-:Y:S01]  /*5000*/  FMUL.FTZ R33, R33, R13.reuse ;  /* 0x0000000d21217220 */ /* 0x080fe20000410000 */
[-C--:B------:R-:W-:Y:S01]  /*5010*/  FMUL.FTZ R36, R36, R13.reuse ;  /* 0x0000000d24247220 */ /* 0x080fe20000410000 */
[----:B------:R-:W1:Y:S01]  /*5020*/  MUFU.EX2 R15, R15 ;  /* 0x0000000f000f7308 */ /* 0x000e620000000800 */
[----:B0-----:R-:W-:Y:S01]  /*5030*/  FFMA.FTZ R6, R13, R6, R14 ;  /* 0x000000060d067223 */ /* 0x001fe2000001000e */
[-C--:B------:R-:W-:Y:S01]  /*5040*/  FMUL.FTZ R37, R37, R13.reuse ;  /* 0x0000000d25257220 */ /* 0x080fe20000410000 */
[-C--:B------:R-:W-:Y:S01]  /*5050*/  FMUL.FTZ R40, R40, R13.reuse ;  /* 0x0000000d28287220 */ /* 0x080fe20000410000 */
[-C--:B------:R-:W-:Y:S01]  /*5060*/  FMUL.FTZ R41, R41, R13.reuse ;  /* 0x0000000d29297220 */ /* 0x080fe20000410000 */
[-C--:B------:R-:W-:Y:S01]  /*5070*/  FMUL.FTZ R44, R44, R13.reuse ;  /* 0x0000000d2c2c7220 */ /* 0x080fe20000410000 */
[-C--:B------:R-:W-:Y:S01]  /*5080*/  FMUL.FTZ R45, R45, R13.reuse ;  /* 0x0000000d2d2d7220 */ /* 0x080fe20000410000 */
[-C--:B------:R-:W-:Y:S01]  /*5090*/  FMUL.FTZ R48, R48, R13.reuse ;  /* 0x0000000d30307220 */ /* 0x080fe20000410000 */
[----:B------:R-:W0:Y:S01]  /*50a0*/  MUFU.EX2 R20, R20 ;  /* 0x0000001400147308 */ /* 0x000e220000000800 */
[----:B---3--:R-:W-:Y:S01]  /*50b0*/  FADD.FTZ R6, R175, R6 ;  /* 0x00000006af067221 */ /* 0x008fe20000010000 */
[-C--:B------:R-:W-:Y:S01]  /*50c0*/  FMUL.FTZ R49, R49, R13.reuse ;  /* 0x0000000d31317220 */ /* 0x080fe20000410000 */
[-C--:B------:R-:W-:Y:S01]  /*50d0*/  FMUL.FTZ R52, R52, R13.reuse ;  /* 0x0000000d34347220 */ /* 0x080fe20000410000 */
[-C--:B------:R-:W-:Y:S01]  /*50e0*/  FMUL.FTZ R53, R53, R13.reuse ;  /* 0x0000000d35357220 */ /* 0x080fe20000410000 */
[-C--:B------:R-:W-:Y:S01]  /*50f0*/  FMUL.FTZ R56, R56, R13.reuse ;  /* 0x0000000d38387220 */ /* 0x080fe20000410000 */
[----:B--2---:R-:W-:Y:S01]  /*5100*/  FMNMX.FTZ R152, R5, R182, !PT ;  /* 0x000000b605987209 */ /* 0x004fe20007810000 */
[--C-:B------:R-:W-:Y:S01]  /*5110*/  FFMA.FTZ R182, R157, UR20, -R180.reuse ;  /* 0x000000149db67c23 */ /* 0x100fe200080108b4 */
[--C-:B------:R-:W-:Y:S01]  /*5120*/  FFMA.FTZ R157, R159, UR20, -R180.reuse ;  /* 0x000000149f9d7c23 */ /* 0x100fe200080108b4 */
[--C-:B------:R-:W-:Y:S01]  /*5130*/  FFMA.FTZ R159, R161, UR20, -R180.reuse ;  /* 0x00000014a19f7c23 */ /* 0x100fe200080108b4 */
[----:B------:R-:W-:Y:S01]  /*5140*/  MUFU.EX2 R21, R21 ;  /* 0x0000001500157308 */ /* 0x000fe20000000800 */
[----:B------:R-:W2:Y:S01]  /*5150*/  SHFL.BFLY PT, R5, R152, 0x1, 0x1f ;  /* 0x0c201f0098057f89 */ /* 0x000ea200000e0000 */
[----:B------:R-:W-:Y:S01]  /*5160*/  FFMA.FTZ R161, R165, UR20, -R180 ;  /* 0x00000014a5a17c23 */ /* 0x000fe200080108b4 */
[-C--:B------:R-:W-:Y:S01]  /*5170*/  FMUL.FTZ R57, R57, R13.reuse ;  /* 0x0000000d39397220 */ /* 0x080fe20000410000 */
[-C--:B------:R-:W-:Y:S01]  /*5180*/  FMUL.FTZ R60, R60, R13.reuse ;  /* 0x0000000d3c3c7220 */ /* 0x080fe20000410000 */
[-C--:B------:R-:W-:Y:S01]  /*5190*/  FMUL.FTZ R61, R61, R13.reuse ;  /* 0x0000000d3d3d7220 */ /* 0x080fe20000410000 */
[-C--:B------:R-:W-:Y:S01]  /*51a0*/  FMUL.FTZ R64, R64, R13.reuse ;  /* 0x0000000d40407220 */ /* 0x080fe20000410000 */
[-C--:B------:R-:W-:Y:S01]  /*51b0*/  FMUL.FTZ R65, R65, R13.reuse ;  /* 0x0000000d41417220 */ /* 0x080fe20000410000 */
[----:B------:R-:W-:Y:S01]  /*51c0*/  MUFU.EX2 R176, R176 ;  /* 0x000000b000b07308 */ /* 0x000fe20000000800 */
[-C--:B------:R-:W-:Y:S01]  /*51d0*/  FMUL.FTZ R68, R68, R13.reuse ;  /* 0x0000000d44447220 */ /* 0x080fe20000410000 */
[-C--:B------:R-:W-:Y:S01]  /*51e0*/  FMUL.FTZ R69, R69, R13.reuse ;  /* 0x0000000d45457220 */ /* 0x080fe20000410000 */
        /* <DEDUP_REMOVED lines=12> */
[----:B------:R-:W-:Y:S01]  /*52b0*/  FMUL.FTZ R93, R93, R13 ;  /* 0x0000000d5d5d7220 */ /* 0x000fe20000410000 */
[----:B------:R-:W-:Y:S01]  /*52c0*/  MUFU.EX2 R178, R178 ;  /* 0x000000b200b27308 */ /* 0x000fe20000000800 */
[----:B--2---:R-:W-:Y:S01]  /*52d0*/  FMNMX.FTZ R5, R152, R5, !PT ;  /* 0x0000000598057209 */ /* 0x004fe20007810000 */
[----:B------:R-:W-:-:S02]  /*52e0*/  IMAD.MOV R152, RZ, RZ, -R18 ;  /* 0x000000ffff987224 */ /* 0x000fc400078e0a12 */
[-C--:B------:R-:W-:Y:S01]  /*52f0*/  FMUL.FTZ R96, R96, R13.reuse ;  /* 0x0000000d60607220 */ /* 0x080fe20000410000 */
[-C--:B------:R-:W-:Y:S01]  /*5300*/  FMUL.FTZ R97, R97, R13.reuse ;  /* 0x0000000d61617220 */ /* 0x080fe20000410000 */
[----:B------:R-:W-:Y:S01]  /*5310*/  FMUL.FTZ R100, R100, R13 ;  /* 0x0000000d64647220 */ /* 0x000fe20000410000 */
[C---:B------:R-:W-:Y:S01]  /*5320*/  FADD.FTZ R8, -R5.reuse, R8 ;  /* 0x0000000805087221 */ /* 0x040fe20000010100 */
[----:B------:R-:W-:Y:S01]  /*5330*/  FMUL.FTZ R179, R5, UR20 ;  /* 0x0000001405b37c20 */ /* 0x000fe20008410000 */
[----:B------:R-:W-:Y:S01]  /*5340*/  ISETP.NE.AND P3, PT, R17, R152, PT ;  /* 0x000000981100720c */ /* 0x000fe20003f65270 */
[----:B------:R-:W-:Y:S01]  /*5350*/  MUFU.EX2 R155, R155 ;  /* 0x0000009b009b7308 */ /* 0x000fe20000000800 */
[----:B------:R-:W-:Y:S01]  /*5360*/  FMUL.FTZ R8, R8, UR20 ;  /* 0x0000001408087c20 */ /* 0x000fe20008410000 */
[--C-:B------:R-:W-:Y:S01]  /*5370*/  FFMA.FTZ R9, R9, UR20, -R179.reuse ;  /* 0x0000001409097c23 */ /* 0x100fe200080108b3 */
[--C-:B------:R-:W-:Y:S01]  /*5380*/  FFMA.FTZ R10, R10, UR20, -R179.reuse ;  /* 0x000000140a0a7c23 */ /* 0x100fe200080108b3 */
[--C-:B------:R-:W-:Y:S01]  /*5390*/  FFMA.FTZ R11, R11, UR20, -R179.reuse ;  /* 0x000000140b0b7c23 */ /* 0x100fe200080108b3 */
[--C-:B------:R-:W-:Y:S01]  /*53a0*/  FFMA.FTZ R12, R12, UR20, -R179.reuse ;  /* 0x000000140c0c7c23 */ /* 0x100fe200080108b3 */
[--C-:B------:R-:W-:Y:S01]  /*53b0*/  FFMA.FTZ R196, R172, UR20, -R179.reuse ;  /* 0x00000014acc47c23 */ /* 0x100fe200080108b3 */
[----:B------:R-:W-:Y:S01]  /*53c0*/  IMAD.U32 R172, RZ, RZ, UR23 ;  /* 0x00000017ffac7e24 */ /* 0x000fe2000f8e00ff */
[----:B------:R-:W-:Y:S01]  /*53d0*/  MUFU.EX2 R8, R8 ;  /* 0x0000000800087308 */ /* 0x000fe20000000800 */
[--C-:B------:R-:W-:Y:S01]  /*53e0*/  FFMA.FTZ R165, R156, UR20, -R179.reuse ;  /* 0x000000149ca57c23 */ /* 0x100fe200080108b3 */
[----:B------:R-:W-:Y:S01]  /*53f0*/  FFMA.FTZ R180, R158, UR20, -R179 ;  /* 0x000000149eb47c23 */ /* 0x000fe200080108b3 */
[----:B------:R-:W-:-:S02]  /*5400*/  @!P1 VIADD R152, R172, 0x28c40 ;  /* 0x00028c40ac989836 */ /* 0x000fc40000000000 */
[--C-:B------:R-:W-:Y:S01]  /*5410*/  FFMA.FTZ R194, R167, UR20, -R179.reuse ;  /* 0x00000014a7c27c23 */ /* 0x100fe200080108b3 */
[--C-:B------:R-:W-:Y:S01]  /*5420*/  FFMA.FTZ R167, R169, UR20, -R179.reuse ;  /* 0x00000014a9a77c23 */ /* 0x100fe200080108b3 */
[--C-:B------:R-:W-:Y:S01]  /*5430*/  FFMA.FTZ R169, R170, UR20, -R179.reuse ;  /* 0x00000014aaa97c23 */ /* 0x100fe200080108b3 */
[--C-:B------:R-:W-:Y:S01]  /*5440*/  FFMA.FTZ R170, R171, UR20, -R179.reuse ;  /* 0x00000014abaa7c23 */ /* 0x100fe200080108b3 */
[----:B------:R-:W2:Y:S01]  /*5450*/  MUFU.EX2 R9, R9 ;  /* 0x0000000900097308 */ /* 0x000ea20000000800 */
[----:B------:R-:W-:Y:S01]  /*5460*/  @!P1 PRMT R152, RZ, 0x654, R152 ;  /* 0x00000654ff989816 */ /* 0x000fe20000000098 */
[--C-:B------:R-:W-:Y:S01]  /*5470*/  FFMA.FTZ R177, R162, UR20, -R179.reuse ;  /* 0x00000014a2b17c23 */ /* 0x100fe200080108b3 */
[----:B-1----:R-:W-:Y:S01]  /*5480*/  FADD.FTZ R171, R15, R6 ;  /* 0x000000060fab7221 */ /* 0x002fe20000010000 */
[--C-:B------:R-:W-:Y:S01]  /*5490*/  FFMA.FTZ R192, R163, UR20, -R179.reuse ;  /* 0x00000014a3c07c23 */ /* 0x100fe200080108b3 */
[----:B------:R0:W-:Y:S01]  /*54a0*/  @!P1 SYNCS.ARRIVE.TRANS64.RED.A1T0 RZ, [R152+URZ], RZ ;  /* 0x000000ff98ff99a7 */ /* 0x0001e2000810043f */
[--C-:B------:R-:W-:Y:S01]  /*54b0*/  FFMA.FTZ R163, R166, UR20, -R179.reuse ;  /* 0x00000014a6a37c23 */ /* 0x100fe200080108b3 */
[----:B------:R-:W-:Y:S01]  /*54c0*/  @!P3 IMAD R154, R181, 0x40, R2 ;  /* 0x00000040b59ab824 */ /* 0x000fe200078e0202 */
[----:B------:R-:W1:Y:S01]  /*54d0*/  MUFU.EX2 R10, R10 ;  /* 0x0000000a000a7308 */ /* 0x000e620000000800 */
[--C-:B------:R-:W-:Y:S01]  /*54e0*/  FFMA.FTZ R173, R173, UR20, -R179.reuse ;  /* 0x00000014adad7c23 */ /* 0x100fe200080108b3 */
[----:B------:R-:W-:Y:S01]  /*54f0*/  FFMA.FTZ R174, R174, UR20, -R179 ;  /* 0x00000014aeae7c23 */ /* 0x000fe200080108b3 */
[-C--:B------:R-:W-:Y:S01]  /*5500*/  FMUL.FTZ R101, R101, R13.reuse ;  /* 0x0000000d65657220 */ /* 0x080fe20000410000 */
[----:B------:R-:W-:Y:S01]  /*5510*/  @!P3 LEA R154, R154, UR41, 0x2 ;  /* 0x000000299a9abc11 */ /* 0x000fe2000f8e10ff */
[----:B0-----:R-:W-:Y:S01]  /*5520*/  FADD.FTZ R152, R20, R171 ;  /* 0x000000ab14987221 */ /* 0x001fe20000010000 */
[-C--:B------:R-:W-:Y:S01]  /*5530*/  FMUL.FTZ R104, R104, R13.reuse ;  /* 0x0000000d68687220 */ /* 0x080fe20000410000 */
[----:B------:R-:W-:Y:S01]  /*5540*/  FMUL.FTZ R105, R105, R13 ;  /* 0x0000000d69697220 */ /* 0x000fe20000410000 */
[----:B------:R-:W0:Y:S01]  /*5550*/  MUFU.EX2 R11, R11 ;  /* 0x0000000b000b7308 */ /* 0x000e220000000800 */
[----:B--2---:R-:W-:Y:S01]  /*5560*/  FFMA.FTZ R3, R8, R3, R9 ;  /* 0x0000000308037223 */ /* 0x004fe20000010009 */
[----:B------:R-:W-:Y:S01]  /*5570*/  FADD.FTZ R171, R21, R152 ;  /* 0x0000009815ab7221 */ /* 0x000fe20000010000 */
[----:B------:R-:W-:Y:S01]  /*5580*/  @!P3 STS [R154+0x28800], R13 ;  /* 0x0288000d9a00b388 */ /* 0x000fe20000000800 */
[-C--:B------:R-:W-:Y:S01]  /*5590*/  FMUL.FTZ R108, R108, R13.reuse ;  /* 0x0000000d6c6c7220 */ /* 0x080fe20000410000 */
[-C--:B------:R-:W-:Y:S01]  /*55a0*/  FMUL.FTZ R109, R109, R13.reuse ;  /* 0x0000000d6d6d7220 */ /* 0x080fe20000410000 */
[----:B------:R-:W-:Y:S01]  /*55b0*/  FADD.FTZ R152, R176, R171 ;  /* 0x000000abb0987221 */ /* 0x000fe20000010000 */
[----:B------:R2:W-:Y:S01]  /*55c0*/  @!P3 STS [R154+0x28820], R8 ;  /* 0x028820089a00b388 */ /* 0x0005e20000000800 */
[----:B------:R-:W3:Y:S01]  /*55d0*/  MUFU.EX2 R12, R12 ;  /* 0x0000000c000c7308 */ /* 0x000ee20000000800 */
[----:B-1----:R-:W-:Y:S01]  /*55e0*/  FADD.FTZ R6, R10, R3 ;  /* 0x000000030a067221 */ /* 0x002fe20000010000 */
[----:B------:R-:W-:Y:S01]  /*55f0*/  FADD.FTZ R171, R153, R152 ;  /* 0x0000009899ab7221 */ /* 0x000fe20000010000 */
[-C--:B------:R-:W-:Y:S01]  /*5600*/  FMUL.FTZ R112, R112, R13.reuse ;  /* 0x0000000d70707220 */ /* 0x080fe20000410000 */
[-C--:B------:R-:W-:Y:S01]  /*5610*/  FMUL.FTZ R113, R113, R13.reuse ;  /* 0x0000000d71717220 */ /* 0x080fe20000410000 */
[-C--:B------:R-:W-:Y:S01]  /*5620*/  FMUL.FTZ R116, R116, R13.reuse ;  /* 0x0000000d74747220 */ /* 0x080fe20000410000 */
[----:B------:R-:W-:Y:S01]  /*5630*/  FADD.FTZ R152, R178, R171 ;  /* 0x000000abb2987221 */ /* 0x000fe20000010000 */
[-C--:B------:R-:W-:Y:S01]  /*5640*/  FMUL.FTZ R117, R117, R13.reuse ;  /* 0x0000000d75757220 */ /* 0x080fe20000410000 */
[----:B------:R-:W1:Y:S01]  /*5650*/  MUFU.EX2 R165, R165 ;  /* 0x000000a500a57308 */ /* 0x000e620000000800 */
[----:B0-----:R-:W-:Y:S01]  /*5660*/  FADD.FTZ R3, R11, R6 ;  /* 0x000000060b037221 */ /* 0x001fe20000010000 */
[----:B------:R-:W-:Y:S01]  /*5670*/  FADD.FTZ R171, R155, R152 ;  /* 0x000000989bab7221 */ /* 0x000fe20000010000 */
        /* <DEDUP_REMOVED lines=11> */
[-C--:B------:R-:W-:Y:S01]  /*5730*/  FMUL.FTZ R137, R137, R13.reuse ;  /* 0x0000000d89897220 */ /* 0x080fe20000410000 */
[-C--:B------:R-:W-:Y:S01]  /*5740*/  FMUL.FTZ R140, R140, R13.reuse ;  /* 0x0000000d8c8c7220 */ /* 0x080fe20000410000 */
[----:B------:R-:W3:Y:S01]  /*5750*/  MUFU.EX2 R177, R177 ;  /* 0x000000b100b17308 */ /* 0x000ee20000000800 */
[----:B-1----:R-:W-:Y:S01]  /*5760*/  FADD.FTZ R3, R165, R6 ;  /* 0x00000006a5037221 */ /* 0x002fe20000010000 */
[-C--:B------:R-:W-:Y:S01]  /*5770*/  FMUL.FTZ R141, R141, R13.reuse ;  /* 0x0000000d8d8d7220 */ /* 0x080fe20000410000 */
[-C--:B------:R-:W-:Y:S01]  /*5780*/  FMUL.FTZ R144, R144, R13.reuse ;  /* 0x0000000d90907220 */ /* 0x080fe20000410000 */
[-C--:B------:R-:W-:Y:S01]  /*5790*/  FMUL.FTZ R145, R145, R13.reuse ;  /* 0x0000000d91917220 */ /* 0x080fe20000410000 */
[-C--:B------:R-:W-:Y:S01]  /*57a0*/  FMUL.FTZ R148, R148, R13.reuse ;  /* 0x0000000d94947220 */ /* 0x080fe20000410000 */
[----:B------:R-:W-:Y:S01]  /*57b0*/  FMUL.FTZ R149, R149, R13 ;  /* 0x0000000d95957220 */ /* 0x000fe20000410000 */
[----:B------:R-:W-:Y:S01]  /*57c0*/  F2FP.BF16.F32.PACK_AB R158, R178, R153 ;  /* 0x00000099b29e723e */ /* 0x000fe200000010ff */
[----:B------:R-:W1:Y:S01]  /*57d0*/  MUFU.EX2 R192, R192 ;  /* 0x000000c000c07308 */ /* 0x000e620000000800 */
[----:B0-----:R-:W-:Y:S01]  /*57e0*/  FADD.FTZ R6, R180, R3 ;  /* 0x00000003b4067221 */ /* 0x001fe20000010000 */
[----:B--2---:R-:W-:Y:S01]  /*57f0*/  F2FP.BF16.F32.PACK_AB R154, R20, R15 ;  /* 0x0000000f149a723e */ /* 0x004fe200000010ff */
[-C--:B------:R-:W-:Y:S01]  /*5800*/  FMUL.FTZ R26, R26, R8.reuse ;  /* 0x000000081a1a7220 */ /* 0x080fe20000410000 */
[----:B------:R-:W-:Y:S01]  /*5810*/  F2FP.BF16.F32.PACK_AB R153, R10, R9 ;  /* 0x000000090a99723e */ /* 0x000fe200000010ff */
[-C--:B------:R-:W-:Y:S01]  /*5820*/  FMUL.FTZ R27, R27, R8.reuse ;  /* 0x000000081b1b7220 */ /* 0x080fe20000410000 */
[----:B------:R-:W-:Y:S01]  /*5830*/  F2FP.BF16.F32.PACK_AB R156, R176, R21 ;  /* 0x00000015b09c723e */ /* 0x000fe200000010ff */
        /* <DEDUP_REMOVED lines=9> */
[----:B------:R-:W2:Y:S01]  /*58d0*/  MUFU.EX2 R163, R163 ;  /* 0x000000a300a37308 */ /* 0x000ea20000000800 */
[----:B-1----:R-:W-:Y:S01]  /*58e0*/  FADD.FTZ R6, R192, R3 ;  /* 0x00000003c0067221 */ /* 0x002fe20000010000 */
[-C--:B------:R-:W-:Y:S01]  /*58f0*/  FMUL.FTZ R43, R43, R8.reuse ;  /* 0x000000082b2b7220 */ /* 0x080fe20000410000 */
[-C--:B------:R-:W-:Y:S01]  /*5900*/  FMUL.FTZ R46, R46, R8.reuse ;  /* 0x000000082e2e7220 */ /* 0x080fe20000410000 */
[-C--:B------:R-:W-:Y:S01]  /*5910*/  FMUL.FTZ R47, R47, R8.reuse ;  /* 0x000000082f2f7220 */ /* 0x080fe20000410000 */
[-C--:B------:R-:W-:Y:S01]  /*5920*/  FMUL.FTZ R50, R50, R8.reuse ;  /* 0x0000000832327220 */ /* 0x080fe20000410000 */
[-C--:B------:R-:W-:Y:S01]  /*5930*/  FMUL.FTZ R51, R51, R8.reuse ;  /* 0x0000000833337220 */ /* 0x080fe20000410000 */
[-C--:B------:R-:W-:Y:S01]  /*5940*/  FMUL.FTZ R54, R54, R8.reuse ;  /* 0x0000000836367220 */ /* 0x080fe20000410000 */
[----:B------:R-:W1:Y:S01]  /*5950*/  MUFU.EX2 R157, R157 ;  /* 0x0000009d009d7308 */ /* 0x000e620000000800 */
[C---:B0-----:R-:W-:Y:S01]  /*5960*/  FADD.FTZ R152, R182.reuse, R171 ;  /* 0x000000abb6987221 */ /* 0x041fe20000010000 */
[----:B------:R-:W-:Y:S01]  /*5970*/  F2FP.BF16.F32.PACK_AB R160, R182, R155 ;  /* 0x0000009bb6a0723e */ /* 0x000fe200000010ff */
[-C--:B------:R-:W-:Y:S01]  /*5980*/  FMUL.FTZ R55, R55, R8.reuse ;  /* 0x0000000837377220 */ /* 0x080fe20000410000 */
[----:B------:R-:W-:Y:S01]  /*5990*/  F2FP.BF16.F32.PACK_AB R155, R12, R11 ;  /* 0x0000000b0c9b723e */ /* 0x000fe200000010ff */
[-C--:B------:R-:W-:Y:S01]  /*59a0*/  FMUL.FTZ R58, R58, R8.reuse ;  /* 0x000000083a3a7220 */ /* 0x080fe20000410000 */
[-C--:B------:R-:W-:Y:S01]  /*59b0*/  FMUL.FTZ R59, R59, R8.reuse ;  /* 0x000000083b3b7220 */ /* 0x080fe20000410000 */
[-C--:B------:R-:W-:Y:S01]  /*59c0*/  FMUL.FTZ R62, R62, R8.reuse ;  /* 0x000000083e3e7220 */ /* 0x080fe20000410000 */
[----:B------:R-:W0:Y:S01]  /*59d0*/  MUFU.EX2 R194, R194 ;  /* 0x000000c200c27308 */ /* 0x000e220000000800 */
[----:B--2---:R-:W-:Y:S01]  /*59e0*/  FADD.FTZ R3, R163, R6 ;  /* 0x00000006a3037221 */ /* 0x004fe20000010000 */
[-C--:B------:R-:W-:Y:S01]  /*59f0*/  FMUL.FTZ R63, R63, R8.reuse ;  /* 0x000000083f3f7220 */ /* 0x080fe20000410000 */
[-C--:B------:R-:W-:Y:S01]  /*5a00*/  FMUL.FTZ R66, R66, R8.reuse ;  /* 0x0000000842427220 */ /* 0x080fe20000410000 */
[-C--:B------:R-:W-:Y:S01]  /*5a10*/  FMUL.FTZ R67, R67, R8.reuse ;  /* 0x0000000843437220 */ /* 0x080fe20000410000 */
[-C--:B------:R-:W-:Y:S01]  /*5a20*/  FMUL.FTZ R70, R70, R8.reuse ;  /* 0x0000000846467220 */ /* 0x080fe20000410000 */
[-C--:B------:R-:W-:Y:S01]  /*5a30*/  FMUL.FTZ R71, R71, R8.reuse ;  /* 0x0000000847477220 */ /* 0x080fe20000410000 */
[----:B------:R-:W-:Y:S01]  /*5a40*/  FMUL.FTZ R74, R74, R8 ;  /* 0x000000084a4a7220 */ /* 0x000fe20000410000 */
[----:B------:R-:W2:Y:S01]  /*5a50*/  MUFU.EX2 R190, R190 ;  /* 0x000000be00be7308 */ /* 0x000ea20000000800 */
[----:B-1----:R-:W-:Y:S01]  /*5a60*/  FADD.FTZ R171, R157, R152 ;  /* 0x000000989dab7221 */ /* 0x002fe20000010000 */
[----:B------:R-:W-:Y:S01]  /*5a70*/  F2FP.BF16.F32.PACK_AB R152, R175, R14 ;  /* 0x0000000eaf98723e */ /* 0x000fe200000010ff */
[----:B------:R-:W-:Y:S01]  /*5a80*/  BAR.SYNC.DEFER_BLOCKING 0xf, 0x100 ;  /* 0x03c4000000007b1d */ /* 0x000fe20000010000 */
[-C--:B------:R-:W-:Y:S01]  /*5a90*/  FMUL.FTZ R75, R75, R8.reuse ;  /* 0x000000084b4b7220 */ /* 0x080fe20000410000 */
[-C--:B------:R-:W-:Y:S01]  /*5aa0*/  FMUL.FTZ R78, R78, R8.reuse ;  /* 0x000000084e4e7220 */ /* 0x080fe20000410000 */
[-C--:B------:R-:W-:Y:S01]  /*5ab0*/  FMUL.FTZ R79, R79, R8.reuse ;  /* 0x000000084f4f7220 */ /* 0x080fe20000410000 */
[-C--:B------:R-:W-:Y:S01]  /*5ac0*/  FMUL.FTZ R82, R82, R8.reuse ;  /* 0x0000000852527220 */ /* 0x080fe20000410000 */
[-C--:B------:R-:W-:Y:S01]  /*5ad0*/  FMUL.FTZ R83, R83, R8.reuse ;  /* 0x0000000853537220 */ /* 0x080fe20000410000 */
[----:B------:R-:W1:Y:S01]  /*5ae0*/  MUFU.EX2 R167, R167 ;  /* 0x000000a700a77308 */ /* 0x000e620000000800 */
[----:B0-----:R-:W-:Y:S01]  /*5af0*/  FADD.FTZ R6, R194, R3 ;  /* 0x00000003c2067221 */ /* 0x001fe20000010000 */
[-C--:B------:R-:W-:Y:S01]  /*5b00*/  FMUL.FTZ R86, R86, R8.reuse ;  /* 0x0000000856567220 */ /* 0x080fe20000410000 */
[-C--:B------:R-:W-:Y:S01]  /*5b10*/  FMUL.FTZ R87, R87, R8.reuse ;  /* 0x0000000857577220 */ /* 0x080fe20000410000 */
[-C--:B------:R-:W-:Y:S01]  /*5b20*/  FMUL.FTZ R90, R90, R8.reuse ;  /* 0x000000085a5a7220 */ /* 0x080fe20000410000 */
[-C--:B------:R-:W-:Y:S01]  /*5b30*/  FMUL.FTZ R91, R91, R8.reuse ;  /* 0x000000085b5b7220 */ /* 0x080fe20000410000 */
[-C--:B------:R-:W-:Y:S01]  /*5b40*/  FMUL.FTZ R94, R94, R8.reuse ;  /* 0x000000085e5e7220 */ /* 0x080fe20000410000 */
[-C--:B------:R-:W-:Y:S01]  /*5b50*/  FMUL.FTZ R95, R95, R8.reuse ;  /* 0x000000085f5f7220 */ /* 0x080fe20000410000 */
[----:B------:R-:W0:Y:S01]  /*5b60*/  MUFU.EX2 R159, R159 ;  /* 0x0000009f009f7308 */ /* 0x000e220000000800 */
[C---:B--2---:R-:W-:Y:S01]  /*5b70*/  FADD.FTZ R14, R190.reuse, R171 ;  /* 0x000000abbe0e7221 */ /* 0x044fe20000010000 */
[----:B------:R-:W-:Y:S01]  /*5b80*/  F2FP.BF16.F32.PACK_AB R162, R190, R157 ;  /* 0x0000009dbea2723e */ /* 0x000fe200000010ff */
[-C--:B------:R-:W-:Y:S01]  /*5b90*/  FMUL.FTZ R98, R98, R8.reuse ;  /* 0x0000000862627220 */ /* 0x080fe20000410000 */
[----:B------:R-:W-:Y:S01]  /*5ba0*/  F2FP.BF16.F32.PACK_AB R157, R180, R165 ;  /* 0x000000a5b49d723e */ /* 0x000fe200000010ff */
[-C--:B------:R-:W-:Y:S01]  /*5bb0*/  FMUL.FTZ R99, R99, R8.reuse ;  /* 0x0000000863637220 */ /* 0x080fe20000410000 */
[-C--:B------:R-:W-:Y:S01]  /*5bc0*/  FMUL.FTZ R102, R102, R8.reuse ;  /* 0x0000000866667220 */ /* 0x080fe20000410000 */
[-C--:B------:R-:W-:Y:S01]  /*5bd0*/  FMUL.FTZ R103, R103, R8.reuse ;  /* 0x0000000867677220 */ /* 0x080fe20000410000 */
[----:B------:R-:W2:Y:S01]  /*5be0*/  MUFU.EX2 R196, R196 ;  /* 0x000000c400c47308 */ /* 0x000ea20000000800 */
[----:B-1----:R-:W-:Y:S01]  /*5bf0*/  FADD.FTZ R3, R167, R6 ;  /* 0x00000006a7037221 */ /* 0x002fe20000010000 */
[----:B------:R1:W-:Y:S01]  /*5c00*/  STSM.16.M88.4 [R22+0x26800], R152 ;  /* 0x0268009816007844 */ /* 0x0003e20000000200 */
[-C--:B------:R-:W-:Y:S01]  /*5c10*/  FMUL.FTZ R106, R106, R8.reuse ;  /* 0x000000086a6a7220 */ /* 0x080fe20000410000 */
[-C--:B------:R-:W-:Y:S01]  /*5c20*/  FMUL.FTZ R107, R107, R8.reuse ;  /* 0x000000086b6b7220 */ /* 0x080fe20000410000 */
[-C--:B------:R-:W-:Y:S01]  /*5c30*/  FMUL.FTZ R110, R110, R8.reuse ;  /* 0x000000086e6e7220 */ /* 0x080fe20000410000 */
[-C--:B------:R-:W-:Y:S01]  /*5c40*/  FMUL.FTZ R111, R111, R8.reuse ;  /* 0x000000086f6f7220 */ /* 0x080fe20000410000 */
[-C--:B------:R-:W-:Y:S01]  /*5c50*/  FMUL.FTZ R114, R114, R8.reuse ;  /* 0x0000000872727220 */ /* 0x080fe20000410000 */
[----:B------:R-:W3:Y:S01]  /*5c60*/  MUFU.EX2 R164, R164 ;  /* 0x000000a400a47308 */ /* 0x000ee20000000800 */
        /* <DEDUP_REMOVED lines=14> */
[-C--:B------:R-:W-:Y:S01]  /*5d50*/  FMUL.FTZ R138, R138, R8.reuse ;  /* 0x000000088a8a7220 */ /* 0x080fe20000410000 */
[----:B------:R-:W2:Y:S01]  /*5d60*/  MUFU.EX2 R161, R161 ;  /* 0x000000a100a17308 */ /* 0x000ea20000000800 */
[C---:B---3--:R-:W-:Y:S01]  /*5d70*/  FADD.FTZ R14, R164.reuse, R13 ;  /* 0x0000000da40e7221 */ /* 0x048fe20000010000 */
[----:B------:R-:W-:Y:S01]  /*5d80*/  F2FP.BF16.F32.PACK_AB R164, R164, R159 ;  /* 0x0000009fa4a4723e */ /* 0x000fe200000010ff */
[-C--:B------:R-:W-:Y:S01]  /*5d90*/  FMUL.FTZ R139, R139, R8.reuse ;  /* 0x000000088b8b7220 */ /* 0x080fe20000410000 */
[----:B------:R-:W-:Y:S01]  /*5da0*/  F2FP.BF16.F32.PACK_AB R159, R192, R177 ;  /* 0x000000b1c09f723e */ /* 0x000fe200000010ff */
[-C--:B------:R-:W-:Y:S01]  /*5db0*/  FMUL.FTZ R142, R142, R8.reuse ;  /* 0x000000088e8e7220 */ /* 0x080fe20000410000 */
[-C--:B------:R-:W-:Y:S01]  /*5dc0*/  FMUL.FTZ R143, R143, R8.reuse ;  /* 0x000000088f8f7220 */ /* 0x080fe20000410000 */
[-C--:B------:R-:W-:Y:S01]  /*5dd0*/  FMUL.FTZ R146, R146, R8.reuse ;  /* 0x0000000892927220 */ /* 0x080fe20000410000 */
[----:B------:R-:W3:Y:S01]  /*5de0*/  MUFU.EX2 R168, R168 ;  /* 0x000000a800a87308 */ /* 0x000ee20000000800 */
[----:B0-----:R-:W-:Y:S01]  /*5df0*/  FADD.FTZ R3, R169, R6 ;  /* 0x00000006a9037221 */ /* 0x001fe20000010000 */
[----:B------:R1:W-:Y:S01]  /*5e00*/  STSM.16.M88.4 [R19], R156 ;  /* 0x0000009c13007844 */ /* 0x0003e20000000200 */
[-C--:B------:R-:W-:Y:S01]  /*5e10*/  FMUL.FTZ R147, R147, R8.reuse ;  /* 0x0000000893937220 */ /* 0x080fe20000410000 */
[-C--:B------:R-:W-:Y:S01]  /*5e20*/  FMUL.FTZ R150, R150, R8.reuse ;  /* 0x0000000896967220 */ /* 0x080fe20000410000 */
[----:B------:R-:W-:-:S03]  /*5e30*/  FMUL.FTZ R151, R151, R8 ;  /* 0x0000000897977220 */ /* 0x000fc60000410000 */
[----:B------:R-:W0:Y:S01]  /*5e40*/  MUFU.EX2 R170, R170 ;  /* 0x000000aa00aa7308 */ /* 0x000e220000000800 */
[----:B--2---:R-:W-:-:S07]  /*5e50*/  FADD.FTZ R13, R161, R14 ;  /* 0x0000000ea10d7221 */ /* 0x004fce0000010000 */
[----:B------:R-:W2:Y:S01]  /*5e60*/  MUFU.EX2 R173, R173 ;  /* 0x000000ad00ad7308 */ /* 0x000ea20000000800 */
[C---:B---3--:R-:W-:Y:S01]  /*5e70*/  F2FP.BF16.F32.PACK_AB R166, R168.reuse, R161 ;  /* 0x000000a1a8a6723e */ /* 0x048fe200000010ff */
[----:B------:R-:W-:Y:S01]  /*5e80*/  FADD.FTZ R6, R168, R13 ;  /* 0x0000000da8067221 */ /* 0x000fe20000010000 */
[----:B------:R-:W-:Y:S02]  /*5e90*/  F2FP.BF16.F32.PACK_AB R161, R194, R163 ;  /* 0x000000a3c2a1723e */ /* 0x000fe400000010ff */
[----:B------:R-:W-:-:S03]  /*5ea0*/  F2FP.BF16.F32.PACK_AB R163, R196, R167 ;  /* 0x000000a7c4a3723e */ /* 0x000fc600000010ff */
[----:B------:R-:W3:Y:S01]  /*5eb0*/  MUFU.EX2 R174, R174 ;  /* 0x000000ae00ae7308 */ /* 0x000ee20000000800 */
[C---:B0-----:R-:W-:Y:S01]  /*5ec0*/  FADD.FTZ R10, R170.reuse, R3 ;  /* 0x00000003aa0a7221 */ /* 0x041fe20000010000 */
[----:B------:R-:W-:Y:S01]  /*5ed0*/  F2FP.BF16.F32.PACK_AB R165, R170, R169 ;  /* 0x000000a9aaa5723e */ /* 0x000fe200000010ff */
[----:B------:R1:W-:Y:S02]  /*5ee0*/  STSM.16.M88.4 [R184], R160 ;  /* 0x000000a0b8007844 */ /* 0x0003e40000000200 */
[----:B--2---:R-:W-:Y:S01]  /*5ef0*/  FADD.FTZ R3, R173, R10 ;  /* 0x0000000aad037221 */ /* 0x004fe20000010000 */
[----:B---3--:R-:W-:-:S03]  /*5f00*/  F2FP.BF16.F32.PACK_AB R167, R174, R173 ;  /* 0x000000adaea7723e */ /* 0x008fc600000010ff */
[----:B------:R-:W-:Y:S02]  /*5f10*/  FADD.FTZ R3, R174, R3 ;  /* 0x00000003ae037221 */ /* 0x000fe40000010000 */
[----:B------:R1:W-:Y:S01]  /*5f20*/  STSM.16.M88.4 [R23], R164 ;  /* 0x000000a417007844 */ /* 0x0003e20000000200 */
[----:B------:R-:W-:Y:S05]  /*5f30*/  @!P0 BRA `(.L_x_34) ;  /* 0x0000000000048947 */ /* 0x000fea0003800000 */
[----:B------:R-:W-:Y:S01]  /*5f40*/  BPT.TRAP 0x1 ;  /* 0x000000040000795c */ /* 0x000fe20000300000 */
.L_x_34:
[----:B------:R0:W2:Y:S01]  /*5f50*/  SYNCS.PHASECHK.TRANS64.TRYWAIT P3, [UR23+0x28c50], R7 ;  /* 0x028c5007ff0075a7 */ /* 0x0000a20008060157 */
[----:B------:R-:W-:Y:S05]  /*5f60*/  @!P0 BRA `(.L_x_35) ;  /* 0x0000000000048947 */ /* 0x000fea0003800000 */
[----:B------:R-:W-:Y:S01]  /*5f70*/  BPT.TRAP 0x1 ;  /* 0x000000040000795c */ /* 0x000fe20000300000 */
.L_x_35:
[----:B--2---:R-:W-:Y:S05]  /*5f80*/  @P3 BRA `(.L_x_36) ;  /* 0x0000000000083947 */ /* 0x004fea0003800000 */
[----:B------:R-:W2:Y:S02]  /*5f90*/  SYNCS.PHASECHK.TRANS64.TRYWAIT P3, [UR23+0x28c50], R7 ;  /* 0x028c5007ff0075a7 */ /* 0x000ea40008060157 */
[----:B--2---:R-:W-:Y:S05]  /*5fa0*/  @!P3 BRA `(.L_x_37) ;  /* 0x0000007800dcb947 */ /* 0x004fea0003800000 */
.L_x_36:
[----:B------:R-:W-:Y:S01]  /*5fb0*/  ULEA UR10, UR39, UR51, 0xc ;  /* 0x00000033270a7291 */ /* 0x000fe2000f8e603f */
[----:B------:R-:W-:Y:S01]  /*5fc0*/  WARPGROUP.ARRIVE ;  /* 0x00000000000079c5 */ /* 0x000fe20000000000 */
[----:B------:R-:W-:Y:S01]  /*5fd0*/  UMOV UR7, 0x40000040 ;  /* 0x4000004000077882 */ /* 0x000fe20000000000 */
[----:B--2---:R-:W-:Y:S01]  /*5fe0*/  @!P1 VIADD R172, R172, 0x28c60 ;  /* 0x00028c60acac9836 */ /* 0x004fe20000000000 */
[----:B------:R-:W-:Y:S01]  /*5ff0*/  UMOV UR21, UR39 ;  /* 0x0000002700157c82 */ /* 0x000fe20008000000 */
[----:B------:R-:W-:Y:S02]  /*6000*/  IMAD.MOV.U32 R8, RZ, RZ, R5 ;  /* 0x000000ffff087224 */ /* 0x000fe400078e0005 */
[----:B------:R-:W-:Y:S01]  /*6010*/  UMOV UR6, UR10 ;  /* 0x0000000a00067c82 */ /* 0x000fe20008000000 */
[----:B------:R-:W-:Y:S01]  /*6020*/  @!P1 PRMT R172, RZ, 0x654, R172 ;  /* 0x00000654ffac9816 */ /* 0x000fe200000000ac */
[----:B------:R-:W-:Y:S01]  /*6030*/  HGMMA.64x256x16.F32.BF16 R24, R152, gdesc[UR4].tnspB, R24, gsb0 ;  /* 0x43e0000498187df0 */ /* 0x000fe20008001818 */
[----:B------:R-:W-:Y:S01]  /*6040*/  UIADD3 UR6, UR10, 0x80, URZ ;  /* 0x000000800a067890 */ /* 0x000fe2000fffe03f */
[----:B------:R-:W-:Y:S01]  /*6050*/  IMAD.MOV.U32 R13, RZ, RZ, R4 ;  /* 0x000000ffff0d7224 */ /* 0x000fe200078e0004 */
[----:B------:R-:W-:Y:S01]  /*6060*/  UMOV UR7, 0x40000040 ;  /* 0x4000004000077882 */ /* 0x000fe20000000000 */
[----:B------:R-:W-:-:S02]  /*6070*/  WARPGROUP.DEPBAR.LE gsb0, 0x0 ;  /* 0x00008000000079c5 */ /* 0x000fc40000010000 */
[----:B------:R-:W-:-:S15]  /*6080*/  WARPGROUP.ARRIVE ;  /* 0x00000000000079c5 */ /* 0x000fde0000000000 */
[----:B------:R-:W-:-:S07]  /*6090*/  NOP ;  /* 0x0000000000007918 */ /* 0x000fce0000000000 */
        /* <DEDUP_REMOVED lines=19> */
[----:B--2---:R-:W2:Y:S02]  /*61d0*/  FENCE.VIEW.ASYNC.S ;  /* 0x00000000000073c6 */ /* 0x004ea40000000000 */
[----:B--2---:R-:W-:Y:S01]  /*61e0*/  NOP ;  /* 0x0000000000007918 */ /* 0x004fe20000000000 */
[----:B------:R-:W-:Y:S06]  /*61f0*/  BAR.ARV 0xe, 0x100 ;  /* 0x0384000000007b1d */ /* 0x000fec0000002000 */
[----:B------:R2:W-:Y:S01]  /*6200*/  @!P1 SYNCS.ARRIVE.TRANS64.RED.A1T0 RZ, [R172+URZ], RZ ;  /* 0x000000ffacff99a7 */ /* 0x0005e2000810043f */
[----:B------:R-:W-:Y:S05]  /*6210*/  @P2 BRA `(.L_x_38) ;  /* 0xffffffe000d02947 */ /* 0x000fea000383ffff */
.L_x_29:
[----:B01----:R-:W0:Y:S01]  /*6220*/  SHFL.BFLY PT, R7, R6, 0x2, 0x1f ;  /* 0x0c401f0006077f89 */ /* 0x003e2200000e0000 */
[----:B------:R-:W-:Y:S01]  /*6230*/  IMAD.MOV.U32 R10, RZ, RZ, RZ ;  /* 0x000000ffff0a7224 */ /* 0x000fe200078e00ff */
[----:B------:R-:W-:Y:S01]  /*6240*/  UIADD3 UR36, UR36, 0x1, URZ ;  /* 0x0000000124247890 */ /* 0x000fe2000fffe03f */
[----:B------:R-:W-:Y:S01]  /*6250*/  IMAD.U32 R14, RZ, RZ, UR20 ;  /* 0x00000014ff0e7e24 */ /* 0x000fe2000f8e00ff */
[----:B------:R-:W1:Y:S01]  /*6260*/  SHFL.BFLY PT, R8, R3, 0x2, 0x1f ;  /* 0x0c401f0003087f89 */ /* 0x000e6200000e0000 */
[----:B------:R-:W-:Y:S08]  /*6270*/  BAR.ARV 0x8, 0x100 ;  /* 0x0204000000007b1d */ /* 0x000ff00000002000 */
[----:B------:R-:W-:Y:S01]  /*6280*/  BAR.SYNC.DEFER_BLOCKING 0xf, 0x100 ;  /* 0x03c4000000007b1d */ /* 0x000fe20000010000 */
[----:B0-----:R-:W-:Y:S01]  /*6290*/  FADD.FTZ R7, R7, R6 ;  /* 0x0000000607077221 */ /* 0x001fe20000010000 */
[----:B------:R-:W-:-:S02]  /*62a0*/  IMAD.MOV.U32 R6, RZ, RZ, RZ ;  /* 0x000000ffff067224 */ /* 0x000fc400078e00ff */
[----:B-1----:R-:W-:Y:S02]  /*62b0*/  FADD.FTZ R8, R8, R3 ;  /* 0x0000000308087221 */ /* 0x002fe40000010000 */
[----:B------:R-:W0:Y:S01]  /*62c0*/  SHFL.BFLY PT, R0, R7, 0x1, 0x1f ;  /* 0x0c201f0007007f89 */ /* 0x000e2200000e0000 */
[----:B------:R-:W-:Y:S01]  /*62d0*/  IMAD.U32 R3, RZ, RZ, UR39 ;  /* 0x00000027ff037e24 */ /* 0x000fe2000f8e00ff */
[----:B------:R-:W-:Y:S02]  /*62e0*/  UIADD3 UR39, UR39, 0x1, URZ ;  /* 0x0000000127277890 */ /* 0x000fe4000fffe03f */
[----:B------:R-:W1:Y:S02]  /*62f0*/  SHFL.BFLY PT, R9, R8, 0x1, 0x1f ;  /* 0x0c201f0008097f89 */ /* 0x000e6400000e0000 */
[----:B------:R-:W-:-:S04]  /*6300*/  UISETP.NE.AND UP0, UPT, UR39, 0x2, UPT ;  /* 0x000000022700788c */ /* 0x000fc8000bf05270 */
[----:B------:R-:W-:Y:S02]  /*6310*/  USEL UR4, URZ, 0x1, UP0 ;  /* 0x000000013f047887 */ /* 0x000fe40008000000 */
[----:B------:R-:W-:Y:S02]  /*6320*/  USEL UR39, UR39, URZ, UP0 ;  /* 0x0000003f27277287 */ /* 0x000fe40008000000 */
[----:B------:R-:W-:Y:S01]  /*6330*/  ULOP3.LUT UR38, UR38, UR4, URZ, 0x3c, !UPT ;  /* 0x0000000426267292 */ /* 0x000fe2000f8e3c3f */
[----:B0-----:R-:W-:Y:S01]  /*6340*/  FADD.FTZ R12, R7, R0 ;  /* 0x00000000070c7221 */ /* 0x001fe20000010000 */
[----:B------:R-:W-:Y:S02]  /*6350*/  IMAD.MOV R0, RZ, RZ, -R18 ;  /* 0x000000ffff007224 */ /* 0x000fe400078e0a12 */
[----:B-1----:R-:W-:Y:S02]  /*6360*/  FADD.FTZ R13, R8, R9 ;  /* 0x00000009080d7221 */ /* 0x002fe40000010000 */
[----:B------:R-:W-:Y:S01]  /*6370*/  FSETP.NE.FTZ.AND P0, PT, R12, RZ, PT ;  /* 0x000000ff0c00720b */ /* 0x000fe20003f15000 */
[----:B------:R-:W-:Y:S01]  /*6380*/  IMAD.U32 R9, RZ, RZ, UR20 ;  /* 0x00000014ff097e24 */ /* 0x000fe2000f8e00ff */
[----:B------:R-:W-:-:S02]  /*6390*/  ISETP.NE.AND P2, PT, R17, R0, PT ;  /* 0x000000001100720c */ /* 0x000fc40003f45270 */
[----:B------:R-:W-:-:S09]  /*63a0*/  FSETP.NE.FTZ.AND P1, PT, R13, RZ, PT ;  /* 0x000000ff0d00720b */ /* 0x000fd20003f35000 */
[----:B------:R-:W0:Y:S01]  /*63b0*/  @P0 MUFU.RCP R10, R12 ;  /* 0x0000000c000a0308 */ /* 0x000e220000001000 */
[----:B------:R-:W-:Y:S01]  /*63c0*/  @P0 FMUL.FTZ R9, R9, 0.69314718246459960938 ;  /* 0x3f31721809090820 */ /* 0x000fe20000410000 */
[----:B------:R-:W-:Y:S02]  /*63d0*/  @!P2 IMAD R0, R3, 0x40, R2 ;  /* 0x000000400300a824 */ /* 0x000fe400078e0202 */
[----:B------:R-:W-:-:S03]  /*63e0*/  IMAD.MOV.U32 R3, RZ, RZ, -0x800000 ;  /* 0xff800000ff037424 */ /* 0x000fc600078e00ff */
[----:B------:R-:W-:Y:S01]  /*63f0*/  @!P2 LEA R11, R0, UR41, 0x2 ;  /* 0x00000029000bac11 */ /* 0x000fe2000f8e10ff */
[----:B------:R-:W-:Y:S01]  /*6400*/  @P1 MUFU.RCP R6, R13 ;  /* 0x0000000d00061308 */ /* 0x000fe20000001000 */
[----:B------:R-:W-:-:S07]  /*6410*/  IMAD.MOV.U32 R0, RZ, RZ, -0x800000 ;  /* 0xff800000ff007424 */ /* 0x000fce00078e00ff */
[----:B------:R-:W1:Y:S01]  /*6420*/  @P0 MUFU.LG2 R8, R12 ;  /* 0x0000000c00080308 */ /* 0x000e620000000c00 */
        /* <DEDUP_REMOVED lines=64> */
[----:B------:R0:W-:Y:S01]  /*6830*/  @!P2 STS [R11+0x28800], R10 ;  /* 0x0288000a0b00a388 */ /* 0x0001e20000000800 */
[----:B-1----:R-:W-:Y:S01]  /*6840*/  @P0 FMUL.FTZ R8, R8, 0.69314718246459960938 ;  /* 0x3f31721808080820 */ /* 0x002fe20000410000 */
[-C--:B------:R-:W-:Y:S01]  /*6850*/  FMUL.FTZ R26, R26, R6.reuse ;  /* 0x000000061a1a7220 */ /* 0x080fe20000410000 */
[-C--:B------:R-:W-:Y:S01]  /*6860*/  FMUL.FTZ R27, R27, R6.reuse ;  /* 0x000000061b1b7220 */ /* 0x080fe20000410000 */
[----:B------:R1:W-:Y:S01]  /*6870*/  @!P2 STS [R11+0x28820], R6 ;  /* 0x028820060b00a388 */ /* 0x0003e20000000800 */
[-C--:B------:R-:W-:Y:S01]  /*6880*/  FMUL.FTZ R30, R30, R6.reuse ;  /* 0x000000061e1e7220 */ /* 0x080fe20000410000 */
[-C--:B------:R-:W-:Y:S01]  /*6890*/  FMUL.FTZ R31, R31, R6.reuse ;  /* 0x000000061f1f7220 */ /* 0x080fe20000410000 */
[-C--:B------:R-:W-:Y:S01]  /*68a0*/  FMUL.FTZ R34, R34, R6.reuse ;  /* 0x0000000622227220 */ /* 0x080fe20000410000 */
[-C--:B------:R-:W-:Y:S01]  /*68b0*/  FMUL.FTZ R35, R35, R6.reuse ;  /* 0x0000000623237220 */ /* 0x080fe20000410000 */
[-C--:B------:R-:W-:Y:S01]  /*68c0*/  FMUL.FTZ R38, R38, R6.reuse ;  /* 0x0000000626267220 */ /* 0x080fe20000410000 */
[----:B0-----:R-:W0:Y:S01]  /*68d0*/  @P1 MUFU.LG2 R10, R13 ;  /* 0x0000000d000a1308 */ /* 0x001e220000000c00 */
[-C--:B------:R-:W-:Y:S01]  /*68e0*/  FMUL.FTZ R39, R39, R6.reuse ;  /* 0x0000000627277220 */ /* 0x080fe20000410000 */
[-C--:B------:R-:W-:Y:S01]  /*68f0*/  FMUL.FTZ R42, R42, R6.reuse ;  /* 0x000000062a2a7220 */ /* 0x080fe20000410000 */
[-C--:B------:R-:W-:Y:S01]  /*6900*/  FMUL.FTZ R43, R43, R6.reuse ;  /* 0x000000062b2b7220 */ /* 0x080fe20000410000 */
[----:B-1----:R-:W-:Y:S01]  /*6910*/  @P1 FMUL.FTZ R11, R14, 0.69314718246459960938 ;  /* 0x3f3172180e0b1820 */ /* 0x002fe20000410000 */
        /* <DEDUP_REMOVED lines=12> */
[----:B0-----:R-:W-:Y:S01]  /*69e0*/  @P1 FMUL.FTZ R10, R10, 0.69314718246459960938 ;  /* 0x3f3172180a0a1820 */ /* 0x001fe20000410000 */
        /* <DEDUP_REMOVED lines=42> */
[----:B------:R-:W-:Y:S01]  /*6c90*/  @P0 FFMA.FTZ R3, R9, R4, R8 ;  /* 0x0000000409030223 */ /* 0x000fe20000010008 */
[----:B------:R-:W-:Y:S01]  /*6ca0*/  @P1 FFMA.FTZ R0, R11, R5, R10 ;  /* 0x000000050b001223 */ /* 0x000fe2000001000a */
[----:B------:R-:W-:Y:S06]  /*6cb0*/  BAR.ARV 0xe, 0x100 ;  /* 0x0384000000007b1d */ /* 0x000fec0000002000 */
.L_x_18:
[----:B------:R-:W0:Y:S01]  /*6cc0*/  S2UR UR6, SR_SWINHI ;  /* 0x00000000000679c3 */ /* 0x000e220000002f00 */
[----:B------:R-:W1:Y:S01]  /*6cd0*/  SHFL.IDX PT, R6, R210, RZ, 0x1f ;  /* 0x00001fffd2067589 */ /* 0x000e6200000e0000 */
[----:B------:R-:W-:Y:S01]  /*6ce0*/  IMAD R9, R211, 0x40, R16 ;  /* 0x00000040d3097824 */ /* 0x000fe200078e0210 */
[----:B------:R-:W-:Y:S01]  /*6cf0*/  F2FP.BF16.F32.PACK_AB R96, R97, R96 ;  /* 0x000000606160723e */ /* 0x000fe200000010ff */
[----:B------:R-:W-:Y:S01]  /*6d00*/  ULDC UR7, c[0x0][0xc44] ;  /* 0x0003110000077ab9 */ /* 0x000fe20000000800 */
[----:B------:R-:W-:Y:S01]  /*6d10*/  F2FP.BF16.F32.PACK_AB R97, R99, R98 ;  /* 0x000000626361723e */ /* 0x000fe200000010ff */
[----:B------:R-:W-:Y:S01]  /*6d20*/  USHF.R.S32.HI UR11, URZ, 0x1f, UR45 ;  /* 0x0000001f3f0b7899 */ /* 0x000fe2000801142d */
[----:B------:R-:W-:Y:S02]  /*6d30*/  F2FP.BF16.F32.PACK_AB R104, R105, R104 ;  /* 0x000000686968723e */ /* 0x000fe400000010ff */
[----:B------:R-:W-:Y:S02]  /*6d40*/  F2FP.BF16.F32.PACK_AB R98, R101, R100 ;  /* 0x000000646562723e */ /* 0x000fe400000010ff */
[----:B------:R-:W-:-:S02]  /*6d50*/  F2FP.BF16.F32.PACK_AB R99, R103, R102 ;  /* 0x000000666763723e */ /* 0x000fc400000010ff */
[----:B------:R-:W-:Y:S02]  /*6d60*/  F2FP.BF16.F32.PACK_AB R105, R107, R106 ;  /* 0x0000006a6b69723e */ /* 0x000fe400000010ff */
[----:B------:R-:W-:Y:S02]  /*6d70*/  F2FP.BF16.F32.PACK_AB R106, R109, R108 ;  /* 0x0000006c6d6a723e */ /* 0x000fe400000010ff */
[----:B------:R-:W-:Y:S02]  /*6d80*/  F2FP.BF16.F32.PACK_AB R107, R152, R92 ;  /* 0x0000005c986b723e */ /* 0x000fe400000010ff */
[----:B------:R-:W-:Y:S02]  /*6d90*/  F2FP.BF16.F32.PACK_AB R112, R113, R112 ;  /* 0x000000707170723e */ /* 0x000fe400000010ff */
[----:B------:R-:W-:Y:S02]  /*6da0*/  F2FP.BF16.F32.PACK_AB R113, R155, R153 ;  /* 0x000000999b71723e */ /* 0x000fe400000010ff */
[----:B------:R-:W-:Y:S01]  /*6db0*/  F2FP.BF16.F32.PACK_AB R120, R121, R120 ;  /* 0x000000787978723e */ /* 0x000fe200000010ff */
[----:B------:R-:W-:Y:S01]  /*6dc0*/  UMOV UR4, UR41 ;  /* 0x0000002900047c82 */ /* 0x000fe20008000000 */
[----:B0-----:R-:W-:Y:S01]  /*6dd0*/  UMOV UR5, UR6 ;  /* 0x0000000600057c82 */ /* 0x001fe20008000000 */
[----:B------:R-:W-:Y:S01]  /*6de0*/  BAR.SYNC.DEFER_BLOCKING 0x1, 0x100 ;  /* 0x0044000000007b1d */ /* 0x000fe20000010000 */
[----:B------:R-:W-:Y:S01]  /*6df0*/  IMAD.U32 R110, RZ, RZ, UR4 ;  /* 0x00000004ff6e7e24 */ /* 0x000fe2000f8e00ff */
[----:B-1----:R-:W-:Y:S01]  /*6e00*/  ISETP.NE.AND P0, PT, R6, RZ, PT ;  /* 0x000000ff0600720c */ /* 0x002fe20003f05270 */
[----:B------:R-:W-:Y:S01]  /*6e10*/  IMAD.U32 R111, RZ, RZ, UR5 ;  /* 0x00000005ff6f7e24 */ /* 0x000fe2000f8e00ff */
[----:B------:R-:W-:Y:S01]  /*6e20*/  F2FP.BF16.F32.PACK_AB R121, R159, R158 ;  /* 0x0000009e9f79723e */ /* 0x000fe200000010ff */
[----:B------:R-:W-:Y:S01]  /*6e30*/  UIADD3 UR5, -UR45, URZ, URZ ;  /* 0x0000003f2d057290 */ /* 0x000fe2000fffe13f */
[----:B------:R-:W-:Y:S01]  /*6e40*/  F2FP.BF16.F32.PACK_AB R128, R129, R128 ;  /* 0x000000808180723e */ /* 0x000fe200000010ff */
[--C-:B------:R-:W-:Y:S01]  /*6e50*/  IMAD.WIDE R4, R215, 0x2, R110.reuse ;  /* 0x00000002d7047825 */ /* 0x100fe200078e026e */
[----:B------:R-:W-:Y:S01]  /*6e60*/  F2FP.BF16.F32.PACK_AB R129, R164, R163 ;  /* 0x000000a3a481723e */ /* 0x000fe200000010ff */
[----:B------:R-:W-:Y:S01]  /*6e70*/  UIMAD UR7, UR7, UR5, UR44 ;  /* 0x00000005070772a4 */ /* 0x000fe2000f8e022c */
[----:B------:R-:W-:Y:S01]  /*6e80*/  F2FP.BF16.F32.PACK_AB R144, R145, R144 ;  /* 0x000000909190723e */ /* 0x000fe200000010ff */
[----:B------:R-:W-:Y:S01]  /*6e90*/  IMAD.WIDE R110, R9, 0x2, R110 ;  /* 0x00000002096e7825 */ /* 0x000fe200078e026e */
[C---:B------:R-:W-:Y:S01]  /*6ea0*/  IADD3 R21, P2, R4.reuse, 0x20, RZ ;  /* 0x0000002004157810 */ /* 0x040fe20007f5e0ff */
[----:B------:R-:W-:Y:S01]  /*6eb0*/  ULDC UR4, c[0x0][0xc] ;  /* 0x0000030000047ab9 */ /* 0x000fe20000000800 */
[C---:B------:R-:W-:Y:S01]  /*6ec0*/  IADD3 R33, P3, R4.reuse, 0x40, RZ ;  /* 0x0000004004217810 */ /* 0x040fe20007f7e0ff */
[----:B------:R-:W-:Y:S01]  /*6ed0*/  UIADD3 UR47, UR4, UR47, URZ ;  /* 0x0000002f042f7290 */ /* 0x000fe2000fffe03f */
[----:B------:R-:W-:Y:S01]  /*6ee0*/  LOP3.LUT R8, R21, 0x380, RZ, 0xc0, !PT ;  /* 0x0000038015087812 */ /* 0x000fe200078ec0ff */
[--C-:B------:R-:W-:Y:S01]  /*6ef0*/  IMAD.X R9, RZ, RZ, R5.reuse, P2 ;  /* 0x000000ffff097224 */ /* 0x100fe200010e0605 */
[----:B------:R-:W-:Y:S01]  /*6f00*/  IADD3 R32, P6, R4, 0x2020, RZ ;  /* 0x0000202004207810 */ /* 0x000fe20007fde0ff */
[--C-:B------:R-:W-:Y:S01]  /*6f10*/  IMAD.X R11, RZ, RZ, R5.reuse, P3 ;  /* 0x000000ffff0b7224 */ /* 0x100fe200018e0605 */
[----:B------:R-:W-:Y:S01]  /*6f20*/  SHF.R.U64 R8, R8, 0x3, RZ ;  /* 0x0000000308087819 */ /* 0x000fe200000012ff */
[----:B------:R-:W-:Y:S01]  /*6f30*/  USHF.R.S32.HI UR10, URZ, 0x1f, UR7 ;  /* 0x0000001f3f0a7899 */ /* 0x000fe20008011407 */
[----:B------:R-:W-:Y:S01]  /*6f40*/  IADD3 R37, P4, R4, 0x60, RZ ;  /* 0x0000006004257810 */ /* 0x000fe20007f9e0ff */
[----:B------:R-:W-:Y:S01]  /*6f50*/  IMAD.X R49, RZ, RZ, R5, P6 ;  /* 0x000000ffff317224 */ /* 0x000fe200030e0605 */
[----:B------:R-:W-:-:S02]  /*6f60*/  LOP3.LUT R8, R8, R21, RZ, 0x3c, !PT ;  /* 0x0000001508087212 */ /* 0x000fc400078e3cff */
[----:B------:R-:W-:Y:S01]  /*6f70*/  IADD3 R41, P5, R4, 0x2000, RZ ;  /* 0x0000200004297810 */ /* 0x000fe20007fbe0ff */
[--C-:B------:R-:W-:Y:S01]  /*6f80*/  IMAD.X R25, RZ, RZ, R5.reuse, P4 ;  /* 0x000000ffff197224 */ /* 0x100fe200020e0605 */
[----:B------:R-:W-:Y:S02]  /*6f90*/  LOP3.LUT R21, R32, 0x380, RZ, 0xc0, !PT ;  /* 0x0000038020157812 */ /* 0x000fe400078ec0ff */
[----:B------:R-:W-:Y:S01]  /*6fa0*/  IADD3 R36, P3, R4, 0x4000, RZ ;  /* 0x0000400004247810 */ /* 0x000fe20007f7e0ff */
[--C-:B------:R-:W-:Y:S01]  /*6fb0*/  IMAD.X R29, RZ, RZ, R5.reuse, P5 ;  /* 0x000000ffff1d7224 */ /* 0x100fe200028e0605 */
[----:B------:R-:W-:Y:S02]  /*6fc0*/  LOP3.LUT R14, R37, 0x380, RZ, 0xc0, !PT ;  /* 0x00000380250e7812 */ /* 0x000fe400078ec0ff */
[----:B------:R-:W-:Y:S01]  /*6fd0*/  LOP3.LUT R20, R41, 0x380, RZ, 0xc0, !PT ;  /* 0x0000038029147812 */ /* 0x000fe200078ec0ff */
[----:B------:R-:W-:Y:S01]  /*6fe0*/  IMAD.X R123, RZ, RZ, R5, P3 ;  /* 0x000000ffff7b7224 */ /* 0x000fe200018e0605 */
[----:B------:R-:W-:-:S02]  /*6ff0*/  SHF.R.U64 R21, R21, 0x3, RZ ;  /* 0x0000000315157819 */ /* 0x000fc400000012ff */
[----:B------:R-:W-:Y:S02]  /*7000*/  SHF.R.U64 R14, R14, 0x3, RZ ;  /* 0x000000030e0e7819 */ /* 0x000fe400000012ff */
[C---:B------:R-:W-:Y:S02]  /*7010*/  IADD3 R45, P1, R4.reuse, 0x2040, RZ ;  /* 0x00002040042d7810 */ /* 0x040fe40007f3e0ff */
[----:B------:R-:W-:Y:S02]  /*7020*/  IADD3 R12, P3, R4, 0x6040, RZ ;  /* 0x00006040040c7810 */ /* 0x000fe40007f7e0ff */
[----:B------:R-:W-:Y:S01]  /*7030*/  SHF.R.U64 R20, R20, 0x3, RZ ;  /* 0x0000000314147819 */ /* 0x000fe200000012ff */
[----:B------:R-:W-:Y:S01]  /*7040*/  IMAD.X R115, RZ, RZ, R5, P1 ;  /* 0x000000ffff737224 */ /* 0x000fe200008e0605 */
[----:B------:R-:W-:Y:S02]  /*7050*/  LOP3.LUT R48, R21, R32, RZ, 0x3c, !PT ;  /* 0x0000002015307212 */ /* 0x000fe400078e3cff */
[----:B------:R-:W-:-:S02]  /*7060*/  IADD3 R53, P2, R4, 0x2060, RZ ;  /* 0x0000206004357810 */ /* 0x000fc40007f5e0ff */
[----:B------:R-:W-:Y:S02]  /*7070*/  IADD3 R57, P4, R4, 0x4020, RZ ;  /* 0x0000402004397810 */ /* 0x000fe40007f9e0ff */
[----:B------:R-:W-:Y:S01]  /*7080*/  LOP3.LUT R21, R36, 0x380, RZ, 0xc0, !PT ;  /* 0x0000038024157812 */ /* 0x000fe200078ec0ff */
[--C-:B------:R-:W-:Y:S01]  /*7090*/  IMAD.X R119, RZ, RZ, R5.reuse, P2 ;  /* 0x000000ffff777224 */ /* 0x100fe200010e0605 */
[----:B------:R-:W-:Y:S01]  /*70a0*/  LOP3.LUT R24, R14, R37, RZ, 0x3c, !PT ;  /* 0x000000250e187212 */ /* 0x000fe200078e3cff */
[----:B------:R-:W-:Y:S01]  /*70b0*/  IMAD.X R127, RZ, RZ, R5, P4 ;  /* 0x000000ffff7f7224 */ /* 0x000fe200020e0605 */
[----:B------:R-:W-:Y:S02]  /*70c0*/  LOP3.LUT R28, R20, R41, RZ, 0x3c, !PT ;  /* 0x00000029141c7212 */ /* 0x000fe400078e3cff */
[----:B------:R-:W-:Y:S02]  /*70d0*/  LOP3.LUT R37, R12, 0x380, RZ, 0xc0, !PT ;  /* 0x000003800c257812 */ /* 0x000fe400078ec0ff */
[----:B------:R-:W-:-:S02]  /*70e0*/  LOP3.LUT R20, R53, 0x380, RZ, 0xc0, !PT ;  /* 0x0000038035147812 */ /* 0x000fc400078ec0ff */
[----:B------:R-:W-:Y:S02]  /*70f0*/  LOP3.LUT R32, R57, 0x380, RZ, 0xc0, !PT ;  /* 0x0000038039207812 */ /* 0x000fe400078ec0ff */
[----:B------:R-:W-:Y:S02]  /*7100*/  SHF.R.U64 R21, R21, 0x3, RZ ;  /* 0x0000000315157819 */ /* 0x000fe400000012ff */
[C---:B------:R-:W-:Y:S02]  /*7110*/  IADD3 R40, P1, R4.reuse, 0x6000, RZ ;  /* 0x0000600004287810 */ /* 0x040fe40007f3e0ff */
[C---:B------:R-:W-:Y:S02]  /*7120*/  IADD3 R69, P2, R4.reuse, 0x6020, RZ ;  /* 0x0000602004457810 */ /* 0x040fe40007f5e0ff */
[----:B------:R-:W-:Y:S01]  /*7130*/  SHF.R.U64 R37, R37, 0x3, RZ ;  /* 0x0000000325257819 */ /* 0x000fe200000012ff */
[--C-:B------:R-:W-:Y:S01]  /*7140*/  IMAD.X R139, RZ, RZ, R5.reuse, P1 ;  /* 0x000000ffff8b7224 */ /* 0x100fe200008e0605 */
[----:B------:R-:W-:Y:S01]  /*7150*/  LOP3.LUT R13, R4, 0x380, RZ, 0xc0, !PT ;  /* 0x00000380040d7812 */ /* 0x000fe200078ec0ff */
[----:B------:R-:W-:Y:S01]  /*7160*/  IMAD.X R143, RZ, RZ, R5, P2 ;  /* 0x000000ffff8f7224 */ /* 0x000fe200010e0605 */
[----:B------:R-:W-:-:S02]  /*7170*/  SHF.R.U64 R20, R20, 0x3, RZ ;  /* 0x0000000314147819 */ /* 0x000fc400000012ff */
[----:B------:R-:W-:Y:S02]  /*7180*/  SHF.R.U64 R32, R32, 0x3, RZ ;  /* 0x0000000320207819 */ /* 0x000fe400000012ff */
[----:B------:R-:W-:Y:S02]  /*7190*/  LOP3.LUT R122, R21, R36, RZ, 0x3c, !PT ;  /* 0x00000024157a7212 */ /* 0x000fe400078e3cff */
[----:B------:R-:W-:Y:S02]  /*71a0*/  IADD3 R65, P6, R4, 0x4060, RZ ;  /* 0x0000406004417810 */ /* 0x000fe40007fde0ff */
[----:B------:R-:W-:Y:S02]  /*71b0*/  LOP3.LUT R10, R33, 0x380, RZ, 0xc0, !PT ;  /* 0x00000380210a7812 */ /* 0x000fe400078ec0ff */
[----:B------:R-:W-:Y:S01]  /*71c0*/  LOP3.LUT R21, R40, 0x380, RZ, 0xc0, !PT ;  /* 0x0000038028157812 */ /* 0x000fe200078ec0ff */
[----:B------:R-:W-:Y:S01]  /*71d0*/  IMAD.X R135, RZ, RZ, R5, P6 ;  /* 0x000000ffff877224 */ /* 0x000fe200030e0605 */
[----:B------:R-:W-:-:S02]  /*71e0*/  LOP3.LUT R12, R37, R12, RZ, 0x3c, !PT ;  /* 0x0000000c250c7212 */ /* 0x000fc400078e3cff */
[----:B------:R-:W-:Y:S02]  /*71f0*/  IADD3 R6, P4, R4, 0x6060, RZ ;  /* 0x0000606004067810 */ /* 0x000fe40007f9e0ff */
[----:B------:R-:W-:Y:S02]  /*7200*/  SHF.R.U64 R13, R13, 0x3, RZ ;  /* 0x000000030d0d7819 */ /* 0x000fe400000012ff */
[----:B------:R-:W-:Y:S01]  /*7210*/  LOP3.LUT R118, R20, R53, RZ, 0x3c, !PT ;  /* 0x0000003514767212 */ /* 0x000fe200078e3cff */
[----:B------:R-:W-:Y:S01]  /*7220*/  IMAD.X R15, RZ, RZ, R5, P4 ;  /* 0x000000ffff0f7224 */ /* 0x000fe200020e0605 */
[----:B------:R-:W-:Y:S02]  /*7230*/  LOP3.LUT R126, R32, R57, RZ, 0x3c, !PT ;  /* 0x00000039207e7212 */ /* 0x000fe400078e3cff */
[----:B------:R-:W-:Y:S02]  /*7240*/  IADD3 R37, P2, R110, 0x3000, RZ ;  /* 0x000030006e257810 */ /* 0x000fe40007f5e0ff */
[----:B------:R-:W-:-:S02]  /*7250*/  SHF.R.U64 R10, R10, 0x3, RZ ;  /* 0x000000030a0a7819 */ /* 0x000fc400000012ff */
[----:B------:R-:W-:Y:S02]  /*7260*/  LOP3.LUT R14, R45, 0x380, RZ, 0xc0, !PT ;  /* 0x000003802d0e7812 */ /* 0x000fe400078ec0ff */
[----:B------:R-:W-:Y:S02]  /*7270*/  LOP3.LUT R20, R65, 0x380, RZ, 0xc0, !PT ;  /* 0x0000038041147812 */ /* 0x000fe400078ec0ff */
[----:B------:R-:W-:Y:S02]  /*7280*/  LOP3.LUT R32, R69, 0x380, RZ, 0xc0, !PT ;  /* 0x0000038045207812 */ /* 0x000fe400078ec0ff */
[----:B------:R-:W-:Y:S02]  /*7290*/  SHF.R.U64 R21, R21, 0x3, RZ ;  /* 0x0000000315157819 */ /* 0x000fe400000012ff */
[----:B------:R-:W-:Y:S02]  /*72a0*/  IADD3 R61, P5, R4, 0x4040, RZ ;  /* 0x00004040043d7810 */ /* 0x000fe40007fbe0ff */
[----:B------:R-:W-:Y:S01]  /*72b0*/  LOP3.LUT R4, R13, R4, RZ, 0x3c, !PT ;  /* 0x000000040d047212 */ /* 0x000fe200078e3cff */
[--C-:B------:R-:W-:Y:S01]  /*72c0*/  IMAD.X R13, RZ, RZ, R5.reuse, P3 ;  /* 0x000000ffff0d7224 */ /* 0x100fe200018e0605 */
[----:B------:R-:W-:Y:S01]  /*72d0*/  LOP3.LUT R36, R37, 0x380, RZ, 0xc0, !PT ;  /* 0x0000038025247812 */ /* 0x000fe200078ec0ff */
[----:B------:R-:W-:Y:S01]  /*72e0*/  IMAD.X R131, RZ, RZ, R5, P5 ;  /* 0x000000ffff837224 */ /* 0x000fe200028e0605 */
[----:B------:R-:W-:-:S02]  /*72f0*/  LOP3.LUT R10, R10, R33, RZ, 0x3c, !PT ;  /* 0x000000210a0a7212 */ /* 0x000fc400078e3cff */
[----:B------:R-:W-:Y:S02]  /*7300*/  SHF.R.U64 R14, R14, 0x3, RZ ;  /* 0x000000030e0e7819 */ /* 0x000fe400000012ff */
[----:B------:R-:W-:Y:S02]  /*7310*/  SHF.R.U64 R20, R20, 0x3, RZ ;  /* 0x0000000314147819 */ /* 0x000fe400000012ff */
[----:B------:R-:W-:Y:S02]  /*7320*/  SHF.R.U64 R32, R32, 0x3, RZ ;  /* 0x0000000320207819 */ /* 0x000fe400000012ff */
[----:B------:R-:W-:Y:S02]  /*7330*/  LOP3.LUT R138, R21, R40, RZ, 0x3c, !PT ;  /* 0x00000028158a7212 */ /* 0x000fe400078e3cff */
[C---:B------:R-:W-:Y:S02]  /*7340*/  IADD3 R21, P4, R110.reuse, 0x1000, RZ ;  /* 0x000010006e157810 */ /* 0x040fe40007f9e0ff */
[----:B------:R-:W-:-:S02]  /*7350*/  IADD3 R33, P3, R110, 0x2000, RZ ;  /* 0x000020006e217810 */ /* 0x000fc40007f7e0ff */
[----:B------:R-:W-:Y:S02]  /*7360*/  SHF.R.U64 R36, R36, 0x3, RZ ;  /* 0x0000000324247819 */ /* 0x000fe400000012ff */
[----:B------:R-:W-:Y:S02]  /*7370*/  LOP3.LUT R114, R14, R45, RZ, 0x3c, !PT ;  /* 0x0000002d0e727212 */ /* 0x000fe400078e3cff */
[----:B------:R-:W-:Y:S02]  /*7380*/  LOP3.LUT R134, R20, R65, RZ, 0x3c, !PT ;  /* 0x0000004114867212 */ /* 0x000fe400078e3cff */
[----:B------:R-:W-:Y:S02]  /*7390*/  LOP3.LUT R142, R32, R69, RZ, 0x3c, !PT ;  /* 0x00000045208e7212 */ /* 0x000fe400078e3cff */
[----:B------:R-:W-:Y:S02]  /*73a0*/  LOP3.LUT R14, R61, 0x380, RZ, 0xc0, !PT ;  /* 0x000003803d0e7812 */ /* 0x000fe400078ec0ff */
[----:B------:R-:W-:-:S02]  /*73b0*/  LOP3.LUT R20, R21, 0x380, RZ, 0xc0, !PT ;  /* 0x0000038015147812 */ /* 0x000fc400078ec0ff */
[----:B------:R-:W-:Y:S02]  /*73c0*/  LOP3.LUT R32, R33, 0x380, RZ, 0xc0, !PT ;  /* 0x0000038021207812 */ /* 0x000fe400078ec0ff */
[----:B------:R-:W-:Y:S02]  /*73d0*/  LOP3.LUT R41, R6, 0x380, RZ, 0xc0, !PT ;  /* 0x0000038006297812 */ /* 0x000fe400078ec0ff */
[----:B------:R-:W-:Y:S01]  /*73e0*/  LOP3.LUT R36, R36, R37, RZ, 0x3c, !PT ;  /* 0x0000002524247212 */ /* 0x000fe200078e3cff */
[----:B------:R-:W-:Y:S01]  /*73f0*/  IMAD.X R37, RZ, RZ, R111, P2 ;  /* 0x000000ffff257224 */ /* 0x000fe200010e066f */
[----:B------:R-:W-:Y:S02]  /*7400*/  SHF.R.U64 R14, R14, 0x3, RZ ;  /* 0x000000030e0e7819 */ /* 0x000fe400000012ff */
[----:B------:R-:W-:Y:S02]  /*7410*/  SHF.R.U64 R20, R20, 0x3, RZ ;  /* 0x0000000314147819 */ /* 0x000fe400000012ff */
[----:B------:R-:W-:-:S02]  /*7420*/  SHF.R.U64 R32, R32, 0x3, RZ ;  /* 0x0000000320207819 */ /* 0x000fc400000012ff */
[----:B------:R-:W-:Y:S02]  /*7430*/  IADD3 R65, P2, R110, 0x9000, RZ ;  /* 0x000090006e417810 */ /* 0x000fe40007f5e0ff */
[----:B------:R-:W-:Y:S02]  /*7440*/  SHF.R.U64 R41, R41, 0x3, RZ ;  /* 0x0000000329297819 */ /* 0x000fe400000012ff */
[----:B------:R-:W-:Y:S02]  /*7450*/  LOP3.LUT R130, R14, R61, RZ, 0x3c, !PT ;  /* 0x0000003d0e827212 */ /* 0x000fe400078e3cff */
[----:B------:R-:W-:Y:S01]  /*7460*/  LOP3.LUT R20, R20, R21, RZ, 0x3c, !PT ;  /* 0x0000001514147212 */ /* 0x000fe200078e3cff */
[--C-:B------:R-:W-:Y:S01]  /*7470*/  IMAD.X R21, RZ, RZ, R111.reuse, P4 ;  /* 0x000000ffff157224 */ /* 0x100fe200020e066f */
[----:B------:R-:W-:Y:S01]  /*7480*/  LOP3.LUT R32, R32, R33, RZ, 0x3c, !PT ;  /* 0x0000002120207212 */ /* 0x000fe200078e3cff */
[----:B------:R-:W-:Y:S01]  /*7490*/  IMAD.X R33, RZ, RZ, R111, P3 ;  /* 0x000000ffff217224 */ /* 0x000fe200018e066f */
[----:B------:R-:W-:-:S02]  /*74a0*/  LOP3.LUT R64, R65, 0x380, RZ, 0xc0, !PT ;  /* 0x0000038041407812 */ /* 0x000fc400078ec0ff */
[----:B------:R-:W-:Y:S02]  /*74b0*/  LOP3.LUT R14, R41, R6, RZ, 0x3c, !PT ;  /* 0x00000006290e7212 */ /* 0x000fe400078e3cff */
[C---:B------:R-:W-:Y:S02]  /*74c0*/  IADD3 R41, P1, R110.reuse, 0x4000, RZ ;  /* 0x000040006e297810 */ /* 0x040fe40007f3e0ff */
[C---:B------:R-:W-:Y:S02]  /*74d0*/  IADD3 R45, P6, R110.reuse, 0x5000, RZ ;  /* 0x000050006e2d7810 */ /* 0x040fe40007fde0ff */
[C---:B------:R-:W-:Y:S02]  /*74e0*/  IADD3 R53, P5, R110.reuse, 0x6000, RZ ;  /* 0x000060006e357810 */ /* 0x040fe40007fbe0ff */
[C---:B------:R-:W-:Y:S02]  /*74f0*/  IADD3 R57, P4, R110.reuse, 0x7000, RZ ;  /* 0x000070006e397810 */ /* 0x040fe40007f9e0ff */
[----:B------:R-:W-:-:S02]  /*7500*/  IADD3 R61, P3, R110, 0x8000, RZ ;  /* 0x000080006e3d7810 */ /* 0x000fc40007f7e0ff */
[----:B------:R-:W-:Y:S02]  /*7510*/  SHF.R.U64 R64, R64, 0x3, RZ ;  /* 0x0000000340407819 */ /* 0x000fe400000012ff */
[----:B------:R-:W-:Y:S02]  /*7520*/  LOP3.LUT R40, R41, 0x380, RZ, 0xc0, !PT ;  /* 0x0000038029287812 */ /* 0x000fe400078ec0ff */
[----:B------:R-:W-:Y:S02]  /*7530*/  LOP3.LUT R44, R45, 0x380, RZ, 0xc0, !PT ;  /* 0x000003802d2c7812 */ /* 0x000fe400078ec0ff */
[----:B------:R-:W-:Y:S02]  /*7540*/  LOP3.LUT R52, R53, 0x380, RZ, 0xc0, !PT ;  /* 0x0000038035347812 */ /* 0x000fe400078ec0ff */
[----:B------:R-:W-:Y:S02]  /*7550*/  LOP3.LUT R56, R57, 0x380, RZ, 0xc0, !PT ;  /* 0x0000038039387812 */ /* 0x000fe400078ec0ff */
[----:B------:R-:W-:-:S02]  /*7560*/  LOP3.LUT R60, R61, 0x380, RZ, 0xc0, !PT ;  /* 0x000003803d3c7812 */ /* 0x000fc400078ec0ff */
[----:B------:R-:W-:Y:S02]  /*7570*/  MOV R223, R4 ;  /* 0x0000000400df7202 */ /* 0x000fe40000000f00 */
[----:B------:R-:W-:Y:S01]  /*7580*/  LOP3.LUT R64, R64, R65, RZ, 0x3c, !PT ;  /* 0x0000004140407212 */ /* 0x000fe200078e3cff */
[----:B------:R-:W-:Y:S01]  /*7590*/  IMAD.X R65, RZ, RZ, R111, P2 ;  /* 0x000000ffff417224 */ /* 0x000fe200010e066f */
[----:B------:R-:W-:Y:S02]  /*75a0*/  F2FP.BF16.F32.PACK_AB R5, R27, R26 ;  /* 0x0000001a1b05723e */ /* 0x000fe400000010ff */
[----:B------:R-:W-:Y:S02]  /*75b0*/  LOP3.LUT R26, R110, 0x380, RZ, 0xc0, !PT ;  /* 0x000003806e1a7812 */ /* 0x000fe400078ec0ff */
[----:B------:R-:W-:Y:S02]  /*75c0*/  SHF.R.U64 R40, R40, 0x3, RZ ;  /* 0x0000000328287819 */ /* 0x000fe400000012ff */
[----:B------:R-:W-:-:S02]  /*75d0*/  SHF.R.U64 R44, R44, 0x3, RZ ;  /* 0x000000032c2c7819 */ /* 0x000fc400000012ff */
[----:B------:R-:W-:Y:S02]  /*75e0*/  SHF.R.U64 R52, R52, 0x3, RZ ;  /* 0x0000000334347819 */ /* 0x000fe400000012ff */
[----:B------:R-:W-:Y:S02]  /*75f0*/  SHF.R.U64 R56, R56, 0x3, RZ ;  /* 0x0000000338387819 */ /* 0x000fe400000012ff */
[----:B------:R-:W-:Y:S02]  /*7600*/  SHF.R.U64 R60, R60, 0x3, RZ ;  /* 0x000000033c3c7819 */ /* 0x000fe400000012ff */
[----:B------:R-:W-:Y:S02]  /*7610*/  IADD3 R27, P2, R110, 0xf000, RZ ;  /* 0x0000f0006e1b7810 */ /* 0x000fe40007f5e0ff */
[----:B------:R-:W-:Y:S02]  /*7620*/  F2FP.BF16.F32.PACK_AB R6, R7, R205 ;  /* 0x000000cd0706723e */ /* 0x000fe400000010ff */
[----:B------:R-:W-:Y:S01]  /*7630*/  F2FP.BF16.F32.PACK_AB R4, R206, R208 ;  /* 0x000000d0ce04723e */ /* 0x000fe200000010ff */
[----:B------:R-:W-:Y:S01]  /*7640*/  IMAD.X R89, RZ, RZ, R111, P2 ;  /* 0x000000ffff597224 */ /* 0x000fe200010e066f */
[----:B------:R-:W-:-:S02]  /*7650*/  F2FP.BF16.F32.PACK_AB R7, R31, R30 ;  /* 0x0000001e1f07723e */ /* 0x000fc400000010ff */
[----:B------:R-:W-:Y:S02]  /*7660*/  SHF.R.U64 R31, R26, 0x3, RZ ;  /* 0x000000031a1f7819 */ /* 0x000fe400000012ff */
[----:B------:R-:W-:Y:S01]  /*7670*/  LOP3.LUT R40, R40, R41, RZ, 0x3c, !PT ;  /* 0x0000002928287212 */ /* 0x000fe200078e3cff */
[--C-:B------:R-:W-:Y:S01]  /*7680*/  IMAD.X R41, RZ, RZ, R111.reuse, P1 ;  /* 0x000000ffff297224 */ /* 0x100fe200008e066f */
[----:B------:R-:W-:Y:S01]  /*7690*/  LOP3.LUT R44, R44, R45, RZ, 0x3c, !PT ;  /* 0x0000002d2c2c7212 */ /* 0x000fe200078e3cff */
[--C-:B------:R-:W-:Y:S01]  /*76a0*/  IMAD.X R45, RZ, RZ, R111.reuse, P6 ;  /* 0x000000ffff2d7224 */ /* 0x100fe200030e066f */
[----:B------:R-:W-:Y:S01]  /*76b0*/  LOP3.LUT R52, R52, R53, RZ, 0x3c, !PT ;  /* 0x0000003534347212 */ /* 0x000fe200078e3cff */
[--C-:B------:R-:W-:Y:S01]  /*76c0*/  IMAD.X R53, RZ, RZ, R111.reuse, P5 ;  /* 0x000000ffff357224 */ /* 0x100fe200028e066f */
[----:B------:R-:W-:Y:S01]  /*76d0*/  LOP3.LUT R56, R56, R57, RZ, 0x3c, !PT ;  /* 0x0000003938387212 */ /* 0x000fe200078e3cff */
[--C-:B------:R-:W-:Y:S01]  /*76e0*/  IMAD.X R57, RZ, RZ, R111.reuse, P4 ;  /* 0x000000ffff397224 */ /* 0x100fe200020e066f */
[----:B------:R-:W-:Y:S01]  /*76f0*/  LOP3.LUT R60, R60, R61, RZ, 0x3c, !PT ;  /* 0x0000003d3c3c7212 */ /* 0x000fe200078e3cff */
[----:B------:R-:W-:Y:S01]  /*7700*/  IMAD.X R61, RZ, RZ, R111, P3 ;  /* 0x000000ffff3d7224 */ /* 0x000fe200018e066f */
[----:B------:R-:W-:Y:S01]  /*7710*/  LOP3.LUT R26, R27, 0x380, RZ, 0xc0, !PT ;  /* 0x000003801b1a7812 */ /* 0x000fe200078ec0ff */
[----:B------:R0:W-:Y:S01]  /*7720*/  STSM.16.M88.4 [R223], R4 ;  /* 0x00000004df007844 */ /* 0x0001e20000000200 */
[----:B------:R-:W-:-:S02]  /*7730*/  IADD3 R69, P1, R110, 0xa000, RZ ;  /* 0x0000a0006e457810 */ /* 0x000fc40007f3e0ff */
[C---:B------:R-:W-:Y:S02]  /*7740*/  IADD3 R73, P6, R110.reuse, 0xb000, RZ ;  /* 0x0000b0006e497810 */ /* 0x040fe40007fde0ff */
[C---:B------:R-:W-:Y:S02]  /*7750*/  IADD3 R77, P5, R110.reuse, 0xc000, RZ ;  /* 0x0000c0006e4d7810 */ /* 0x040fe40007fbe0ff */
[C---:B------:R-:W-:Y:S02]  /*7760*/  IADD3 R81, P4, R110.reuse, 0xd000, RZ ;  /* 0x0000d0006e517810 */ /* 0x040fe40007f9e0ff */
[----:B------:R-:W-:Y:S02]  /*7770*/  IADD3 R85, P3, R110, 0xe000, RZ ;  /* 0x0000e0006e557810 */ /* 0x000fe40007f7e0ff */
[----:B------:R-:W-:Y:S02]  /*7780*/  LOP3.LUT R110, R31, R110, RZ, 0x3c, !PT ;  /* 0x0000006e1f6e7212 */ /* 0x000fe400078e3cff */
[----:B------:R-:W-:-:S02]  /*7790*/  SHF.R.U64 R26, R26, 0x3, RZ ;  /* 0x000000031a1a7819 */ /* 0x000fc400000012ff */
[----:B------:R-:W-:Y:S02]  /*77a0*/  MOV R31, R8 ;  /* 0x00000008001f7202 */ /* 0x000fe40000000f00 */
[----:B0-----:R-:W-:Y:S02]  /*77b0*/  F2FP.BF16.F32.PACK_AB R4, R204, R207 ;  /* 0x000000cfcc04723e */ /* 0x001fe400000010ff */
[----:B------:R-:W-:Y:S02]  /*77c0*/  F2FP.BF16.F32.PACK_AB R5, R35, R34 ;  /* 0x000000222305723e */ /* 0x000fe400000010ff */
[----:B------:R-:W-:Y:S02]  /*77d0*/  F2FP.BF16.F32.PACK_AB R6, R202, R203 ;  /* 0x000000cbca06723e */ /* 0x000fe400000010ff */
[----:B------:R-:W-:Y:S02]  /*77e0*/  F2FP.BF16.F32.PACK_AB R7, R39, R38 ;  /* 0x000000262707723e */ /* 0x000fe400000010ff */
[----:B------:R-:W-:-:S02]  /*77f0*/  MOV R30, R10 ;  /* 0x0000000a001e7202 */ /* 0x000fc40000000f00 */
[----:B------:R-:W-:Y:S01]  /*7800*/  F2FP.BF16.F32.PACK_AB R8, R200, R201 ;  /* 0x000000c9c808723e */ /* 0x000fe200000010ff */
[----:B------:R0:W-:Y:S01]  /*7810*/  STSM.16.M88.4 [R31], R4 ;  /* 0x000000041f007844 */ /* 0x0001e20000000200 */
[----:B------:R-:W-:Y:S02]  /*7820*/  F2FP.BF16.F32.PACK_AB R9, R43, R42 ;  /* 0x0000002a2b09723e */ /* 0x000fe400000010ff */
[----:B------:R-:W-:Y:S02]  /*7830*/  F2FP.BF16.F32.PACK_AB R10, R198, R199 ;  /* 0x000000c7c60a723e */ /* 0x000fe400000010ff */
[----:B------:R-:W-:Y:S02]  /*7840*/  F2FP.BF16.F32.PACK_AB R11, R47, R46 ;  /* 0x0000002e2f0b723e */ /* 0x000fe400000010ff */
[----:B------:R-:W-:Y:S02]  /*7850*/  MOV R34, R12 ;  /* 0x0000000c00227202 */ /* 0x000fe40000000f00 */
[----:B------:R-:W-:Y:S01]  /*7860*/  MOV R35, R14 ;  /* 0x0000000e00237202 */ /* 0x000fe20000000f00 */
[----:B------:R1:W-:Y:S01]  /*7870*/  STSM.16.M88.4 [R30], R8 ;  /* 0x000000081e007844 */ /* 0x0003e20000000200 */
[----:B------:R-:W-:-:S02]  /*7880*/  LOP3.LUT R88, R26, R27, RZ, 0x3c, !PT ;  /* 0x0000001b1a587212 */ /* 0x000fc400078e3cff */
[----:B------:R-:W-:Y:S02]  /*7890*/  MOV R205, R24 ;  /* 0x0000001800cd7202 */ /* 0x000fe40000000f00 */
[----:B------:R-:W-:Y:S02]  /*78a0*/  F2FP.BF16.F32.PACK_AB R12, R196, R197 ;  /* 0x000000c5c40c723e */ /* 0x000fe400000010ff */
[----:B------:R-:W-:Y:S02]  /*78b0*/  F2FP.BF16.F32.PACK_AB R13, R51, R50 ;  /* 0x00000032330d723e */ /* 0x000fe400000010ff */
[----:B------:R-:W-:Y:S02]  /*78c0*/  F2FP.BF16.F32.PACK_AB R14, R194, R195 ;  /* 0x000000c3c20e723e */ /* 0x000fe400000010ff */
[----:B------:R-:W-:Y:S02]  /*78d0*/  F2FP.BF16.F32.PACK_AB R15, R55, R54 ;  /* 0x00000036370f723e */ /* 0x000fe400000010ff */
[----:B------:R-:W-:-:S02]  /*78e0*/  MOV R206, R28 ;  /* 0x0000001c00ce7202 */ /* 0x000fc40000000f00 */
[----:B------:R-:W-:Y:S01]  /*78f0*/  F2FP.BF16.F32.PACK_AB R24, R192, R193 ;  /* 0x000000c1c018723e */ /* 0x000fe200000010ff */
[----:B------:R-:W-:Y:S01]  /*7900*/  STSM.16.M88.4 [R205], R12 ;  /* 0x0000000ccd007844 */ /* 0x000fe20000000200 */
[----:B------:R-:W-:Y:S02]  /*7910*/  F2FP.BF16.F32.PACK_AB R25, R59, R58 ;  /* 0x0000003a3b19723e */ /* 0x000fe400000010ff */
[----:B------:R-:W-:Y:S02]  /*7920*/  F2FP.BF16.F32.PACK_AB R26, R190, R191 ;  /* 0x000000bfbe1a723e */ /* 0x000fe400000010ff */
[----:B------:R-:W-:Y:S02]  /*7930*/  F2FP.BF16.F32.PACK_AB R27, R63, R62 ;  /* 0x0000003e3f1b723e */ /* 0x000fe400000010ff */
[----:B------:R-:W-:Y:S02]  /*7940*/  MOV R48, R48 ;  /* 0x0000003000307202 */ /* 0x000fe40000000f00 */
[----:B0-----:R-:W-:Y:S01]  /*7950*/  F2FP.BF16.F32.PACK_AB R4, R182, R183 ;  /* 0x000000b7b604723e */ /* 0x001fe200000010ff */
[----:B------:R-:W-:Y:S01]  /*7960*/  STSM.16.M88.4 [R206], R24 ;  /* 0x00000018ce007844 */ /* 0x000fe20000000200 */
[----:B------:R-:W-:-:S02]  /*7970*/  F2FP.BF16.F32.PACK_AB R5, R67, R66 ;  /* 0x000000424305723e */ /* 0x000fc400000010ff */
[----:B------:R-:W-:Y:S02]  /*7980*/  F2FP.BF16.F32.PACK_AB R6, R180, R181 ;  /* 0x000000b5b406723e */ /* 0x000fe400000010ff */
[----:B------:R-:W-:Y:S02]  /*7990*/  F2FP.BF16.F32.PACK_AB R7, R71, R70 ;  /* 0x000000464707723e */ /* 0x000fe400000010ff */
[----:B------:R-:W-:Y:S02]  /*79a0*/  MOV R114, R114 ;  /* 0x0000007200727202 */ /* 0x000fe40000000f00 */
[----:B-1----:R-:W-:Y:S01]  /*79b0*/  F2FP.BF16.F32.PACK_AB R8, R178, R179 ;  /* 0x000000b3b208723e */ /* 0x002fe200000010ff */
[----:B------:R0:W-:Y:S01]  /*79c0*/  STSM.16.M88.4 [R48], R4 ;  /* 0x0000000430007844 */ /* 0x0001e20000000200 */
[----:B------:R-:W-:Y:S02]  /*79d0*/  F2FP.BF16.F32.PACK_AB R9, R75, R74 ;  /* 0x0000004a4b09723e */ /* 0x000fe400000010ff */
[----:B------:R-:W-:-:S02]  /*79e0*/  F2FP.BF16.F32.PACK_AB R10, R176, R177 ;  /* 0x000000b1b00a723e */ /* 0x000fc400000010ff */
[----:B------:R-:W-:Y:S02]  /*79f0*/  F2FP.BF16.F32.PACK_AB R11, R79, R78 ;  /* 0x0000004e4f0b723e */ /* 0x000fe400000010ff */
[----:B------:R-:W-:Y:S02]  /*7a00*/  MOV R119, R118 ;  /* 0x0000007600777202 */ /* 0x000fe40000000f00 */
[----:B------:R-:W-:Y:S01]  /*7a10*/  F2FP.BF16.F32.PACK_AB R28, R174, R175 ;  /* 0x000000afae1c723e */ /* 0x000fe200000010ff */
[----:B------:R1:W-:Y:S01]  /*7a20*/  STSM.16.M88.4 [R114], R8 ;  /* 0x0000000872007844 */ /* 0x0003e20000000200 */
[----:B------:R-:W-:Y:S02]  /*7a30*/  F2FP.BF16.F32.PACK_AB R29, R83, R82 ;  /* 0x00000052531d723e */ /* 0x000fe400000010ff */
[----:B------:R-:W-:Y:S02]  /*7a40*/  F2FP.BF16.F32.PACK_AB R30, R172, R173 ;  /* 0x000000adac1e723e */ /* 0x000fe400000010ff */
[----:B------:R-:W-:-:S02]  /*7a50*/  F2FP.BF16.F32.PACK_AB R31, R87, R86 ;  /* 0x00000056571f723e */ /* 0x000fc400000010ff */
[----:B------:R-:W-:Y:S02]  /*7a60*/  MOV R118, R122 ;  /* 0x0000007a00767202 */ /* 0x000fe40000000f00 */
[----:B0-----:R-:W-:Y:S01]  /*7a70*/  F2FP.BF16.F32.PACK_AB R48, R160, R171 ;  /* 0x000000aba030723e */ /* 0x001fe200000010ff */
[----:B------:R-:W-:Y:S01]  /*7a80*/  STSM.16.M88.4 [R119], R28 ;  /* 0x0000001c77007844 */ /* 0x000fe20000000200 */
[----:B------:R-:W-:Y:S02]  /*7a90*/  F2FP.BF16.F32.PACK_AB R49, R91, R90 ;  /* 0x0000005a5b31723e */ /* 0x000fe400000010ff */
[----:B------:R-:W-:Y:S02]  /*7aa0*/  F2FP.BF16.F32.PACK_AB R50, R93, R154 ;  /* 0x0000009a5d32723e */ /* 0x000fe400000010ff */
[----:B------:R-:W-:Y:S02]  /*7ab0*/  F2FP.BF16.F32.PACK_AB R51, R95, R94 ;  /* 0x0000005e5f33723e */ /* 0x000fe400000010ff */
[----:B------:R-:W-:-:S02]  /*7ac0*/  MOV R126, R126 ;  /* 0x0000007e007e7202 */ /* 0x000fc40000000f00 */
[----:B------:R-:W-:Y:S01]  /*7ad0*/  MOV R130, R130 ;  /* 0x0000008200827202 */ /* 0x000fe20000000f00 */
[----:B------:R-:W-:Y:S01]  /*7ae0*/  STSM.16.M88.4 [R118], R48 ;  /* 0x0000003076007844 */ /* 0x000fe20000000200 */
[----:B------:R-:W-:Y:S02]  /*7af0*/  MOV R134, R134 ;  /* 0x0000008600867202 */ /* 0x000fe40000000f00 */
[----:B-1----:R-:W-:Y:S01]  /*7b00*/  F2FP.BF16.F32.PACK_AB R114, R117, R116 ;  /* 0x000000747572723e */ /* 0x002fe200000010ff */
[----:B------:R-:W-:Y:S01]  /*7b10*/  STSM.16.M88.4 [R126], R96 ;  /* 0x000000607e007844 */ /* 0x000fe20000000200 */
[----:B------:R-:W-:Y:S02]  /*7b20*/  F2FP.BF16.F32.PACK_AB R115, R157, R156 ;  /* 0x0000009c9d73723e */ /* 0x000fe400000010ff */
[----:B------:R-:W-:Y:S01]  /*7b30*/  MOV R138, R138 ;  /* 0x0000008a008a7202 */ /* 0x000fe20000000f00 */
[----:B------:R0:W-:Y:S01]  /*7b40*/  STSM.16.M88.4 [R130], R104 ;  /* 0x0000006882007844 */ /* 0x0001e20000000200 */
[----:B------:R-:W-:-:S02]  /*7b50*/  F2FP.BF16.F32.PACK_AB R122, R125, R124 ;  /* 0x0000007c7d7a723e */ /* 0x000fc400000010ff */
[----:B------:R-:W-:Y:S01]  /*7b60*/  F2FP.BF16.F32.PACK_AB R123, R162, R161 ;  /* 0x000000a1a27b723e */ /* 0x000fe200000010ff */
[----:B------:R1:W-:Y:S01]  /*7b70*/  STSM.16.M88.4 [R134], R112 ;  /* 0x0000007086007844 */ /* 0x0003e20000000200 */
[----:B------:R-:W-:Y:S02]  /*7b80*/  MOV R142, R142 ;  /* 0x0000008e008e7202 */ /* 0x000fe40000000f00 */
[----:B------:R-:W-:Y:S01]  /*7b90*/  F2FP.BF16.F32.PACK_AB R131, R166, R165 ;  /* 0x000000a5a683723e */ /* 0x000fe200000010ff */
[----:B------:R1:W-:Y:S01]  /*7ba0*/  STSM.16.M88.4 [R138], R120 ;  /* 0x000000788a007844 */ /* 0x0003e20000000200 */
[----:B------:R-:W-:Y:S02]  /*7bb0*/  F2FP.BF16.F32.PACK_AB R4, R137, R136 ;  /* 0x000000888904723e */ /* 0x000fe400000010ff */
[----:B------:R-:W-:Y:S02]  /*7bc0*/  F2FP.BF16.F32.PACK_AB R5, R168, R167 ;  /* 0x000000a7a805723e */ /* 0x000fe400000010ff */
[----:B------:R-:W-:-:S02]  /*7bd0*/  F2FP.BF16.F32.PACK_AB R6, R141, R140 ;  /* 0x0000008c8d06723e */ /* 0x000fc400000010ff */
[----:B------:R-:W-:Y:S02]  /*7be0*/  F2FP.BF16.F32.PACK_AB R7, R170, R169 ;  /* 0x000000a9aa07723e */ /* 0x000fe400000010ff */
[----:B0-----:R-:W-:Y:S02]  /*7bf0*/  F2FP.BF16.F32.PACK_AB R130, R133, R132 ;  /* 0x000000848582723e */ /* 0x001fe400000010ff */
[----:B------:R-:W-:Y:S02]  /*7c00*/  F2FP.BF16.F32.PACK_AB R145, R147, R146 ;  /* 0x000000929391723e */ /* 0x000fe400000010ff */
[----:B------:R-:W-:Y:S01]  /*7c10*/  LOP3.LUT R68, R69, 0x380, RZ, 0xc0, !PT ;  /* 0x0000038045447812 */ /* 0x000fe200078ec0ff */
[----:B------:R1:W-:Y:S01]  /*7c20*/  STSM.16.M88.4 [R142], R128 ;  /* 0x000000808e007844 */ /* 0x0003e20000000200 */
[----:B------:R-:W-:Y:S02]  /*7c30*/  LOP3.LUT R72, R73, 0x380, RZ, 0xc0, !PT ;  /* 0x0000038049487812 */ /* 0x000fe400078ec0ff */
[----:B------:R-:W-:Y:S01]  /*7c40*/  LOP3.LUT R76, R77, 0x380, RZ, 0xc0, !PT ;  /* 0x000003804d4c7812 */ /* 0x000fe200078ec0ff */
[----:B------:R1:W-:Y:S01]  /*7c50*/  STSM.16.M88.4 [R34], R4 ;  /* 0x0000000422007844 */ /* 0x0003e20000000200 */
[----:B------:R-:W-:-:S02]  /*7c60*/  LOP3.LUT R80, R81, 0x380, RZ, 0xc0, !PT ;  /* 0x0000038051507812 */ /* 0x000fc400078ec0ff */
[----:B------:R-:W-:Y:S02]  /*7c70*/  LOP3.LUT R84, R85, 0x380, RZ, 0xc0, !PT ;  /* 0x0000038055547812 */ /* 0x000fe400078ec0ff */
[----:B------:R-:W-:Y:S02]  /*7c80*/  F2FP.BF16.F32.PACK_AB R146, R149, R148 ;  /* 0x000000949592723e */ /* 0x000fe400000010ff */
[----:B------:R-:W-:Y:S02]  /*7c90*/  F2FP.BF16.F32.PACK_AB R147, R151, R150 ;  /* 0x000000969793723e */ /* 0x000fe400000010ff */
[----:B------:R-:W-:Y:S02]  /*7ca0*/  SHF.R.U64 R68, R68, 0x3, RZ ;  /* 0x0000000344447819 */ /* 0x000fe400000012ff */
[----:B------:R-:W-:Y:S01]  /*7cb0*/  SHF.R.U64 R72, R72, 0x3, RZ ;  /* 0x0000000348487819 */ /* 0x000fe200000012ff */
[----:B------:R1:W-:Y:S01]  /*7cc0*/  STSM.16.M88.4 [R35], R144 ;  /* 0x0000009023007844 */ /* 0x0003e20000000200 */
[----:B------:R-:W-:-:S02]  /*7cd0*/  SHF.R.U64 R76, R76, 0x3, RZ ;  /* 0x000000034c4c7819 */ /* 0x000fc400000012ff */
[----:B------:R-:W-:Y:S02]  /*7ce0*/  SHF.R.U64 R80, R80, 0x3, RZ ;  /* 0x0000000350507819 */ /* 0x000fe400000012ff */
[----:B------:R-:W-:Y:S02]  /*7cf0*/  SHF.R.U64 R84, R84, 0x3, RZ ;  /* 0x0000000354547819 */ /* 0x000fe400000012ff */
[----:B------:R-:W-:Y:S01]  /*7d00*/  LOP3.LUT R68, R68, R69, RZ, 0x3c, !PT ;  /* 0x0000004544447212 */ /* 0x000fe200078e3cff */
[--C-:B------:R-:W-:Y:S01]  /*7d10*/  IMAD.X R69, RZ, RZ, R111.reuse, P1 ;  /* 0x000000ffff457224 */ /* 0x100fe200008e066f */
[----:B------:R-:W-:Y:S01]  /*7d20*/  LOP3.LUT R72, R72, R73, RZ, 0x3c, !PT ;  /* 0x0000004948487212 */ /* 0x000fe200078e3cff */
[--C-:B------:R-:W-:Y:S01]  /*7d30*/  IMAD.X R73, RZ, RZ, R111.reuse, P6 ;  /* 0x000000ffff497224 */ /* 0x100fe200030e066f */
[----:B------:R-:W-:Y:S02]  /*7d40*/  LOP3.LUT R76, R76, R77, RZ, 0x3c, !PT ;  /* 0x0000004d4c4c7212 */ /* 0x000fe400078e3cff */
[----:B------:R-:W-:Y:S01]  /*7d50*/  LOP3.LUT R80, R80, R81, RZ, 0x3c, !PT ;  /* 0x0000005150507212 */ /* 0x000fe200078e3cff */
[--C-:B------:R-:W-:Y:S01]  /*7d60*/  IMAD.X R81, RZ, RZ, R111.reuse, P4 ;  /* 0x000000ffff517224 */ /* 0x100fe200020e066f */
[----:B------:R-:W-:Y:S01]  /*7d70*/  LOP3.LUT R84, R84, R85, RZ, 0x3c, !PT ;  /* 0x0000005554547212 */ /* 0x000fe200078e3cff */
[----:B------:R-:W-:Y:S01]  /*7d80*/  IMAD.X R85, RZ, RZ, R111, P3 ;  /* 0x000000ffff557224 */ /* 0x000fe200018e066f */
[----:B------:R-:W-:Y:S01]  /*7d90*/  IADD3.X R77, RZ, R111, RZ, P5, !PT ;  /* 0x0000006fff4d7210 */ /* 0x000fe20002ffe4ff */
[----:B------:R-:W-:Y:S06]  /*7da0*/  BAR.SYNC.DEFER_BLOCKING 0x1, 0x100 ;  /* 0x0044000000007b1d */ /* 0x000fec0000010000 */
[----:B-1----:R-:W-:Y:S05]  /*7db0*/  @P0 BRA `(.L_x_39) ;  /* 0x0000000000cc0947 */ /* 0x002fea0003800000 */
[----:B------:R-:W0:Y:S01]  /*7dc0*/  LDC R10, c[0x0][0xbe8] ;  /* 0x0002fa00ff0a7b82 */ /* 0x000e220000000800 */
[----:B------:R-:W-:Y:S01]  /*7dd0*/  IMAD R4, RZ, RZ, -UR44 ;  /* 0x8000002cff047e24 */ /* 0x000fe2000f8e02ff */
[----:B------:R-:W-:Y:S01]  /*7de0*/  ULDC.64 UR8, c[0x0][0xb90] ;  /* 0x0002e40000087ab9 */ /* 0x000fe20000000a00 */
[----:B------:R-:W-:Y:S01]  /*7df0*/  IMAD.MOV R14, RZ, RZ, -R18 ;  /* 0x000000ffff0e7224 */ /* 0x000fe200078e0a12 */
[----:B------:R-:W-:Y:S02]  /*7e00*/  UIMAD UR6, UR10, UR8, URZ ;  /* 0x000000080a0672a4 */ /* 0x000fe4000f8e023f */
[----:B------:R-:W-:Y:S02]  /*7e10*/  UIMAD.WIDE.U32 UR4, UR7, UR8, URZ ;  /* 0x00000008070472a5 */ /* 0x000fe4000f8e003f */
[----:B------:R-:W1:Y:S01]  /*7e20*/  LDC R15, c[0x0][0xc38] ;  /* 0x00030e00ff0f7b82 */ /* 0x000e620000000800 */
[----:B------:R-:W-:-:S04]  /*7e30*/  UIMAD UR6, UR7, UR9, UR6 ;  /* 0x00000009070672a4 */ /* 0x000fc8000f8e0206 */
[----:B------:R-:W-:-:S03]  /*7e40*/  UIADD3 UR6, UR5, UR6, URZ ;  /* 0x0000000605067290 */ /* 0x000fc6000fffe03f */
[----:B------:R-:W2:Y:S01]  /*7e50*/  LDC.64 R12, c[0x0][0xb98] ;  /* 0x0002e600ff0c7b82 */ /* 0x000ea20000000a00 */
[----:B0-----:R-:W-:Y:S01]  /*7e60*/  ISETP.NE.AND P0, PT, R10, 0x1, PT ;  /* 0x000000010a00780c */ /* 0x001fe20003f05270 */
[----:B-1----:R-:W-:-:S04]  /*7e70*/  IMAD R15, R15, R4, UR46 ;  /* 0x0000002e0f0f7e24 */ /* 0x002fc8000f8e0204 */
[----:B------:R-:W-:-:S08]  /*7e80*/  IMAD R8, R15, 0x40, R214 ;  /* 0x000000400f087824 */ /* 0x000fd000078e02d6 */
[----:B------:R-:W0:Y:S01]  /*7e90*/  @P0 LDC R5, c[0x0][0xbec] ;  /* 0x0002fb00ff050b82 */ /* 0x000e220000000800 */
[----:B------:R-:W-:Y:S02]  /*7ea0*/  IMAD R15, R15, 0x40, R2 ;  /* 0x000000400f0f7824 */ /* 0x000fe400078e0202 */
[----:B------:R-:W-:Y:S02]  /*7eb0*/  IMAD.MOV.U32 R7, RZ, RZ, R8 ;  /* 0x000000ffff077224 */ /* 0x000fe400078e0008 */
[----:B--2---:R-:W-:-:S03]  /*7ec0*/  IMAD R6, R12, UR11, RZ ;  /* 0x0000000b0c067c24 */ /* 0x004fc6000f8e02ff */
[----:B------:R-:W1:Y:S01]  /*7ed0*/  @P0 LDC R9, c[0x0][0xbf0] ;  /* 0x0002fc00ff090b82 */ /* 0x000e620000000800 */
[----:B0-----:R-:W-:-:S04]  /*7ee0*/  @P0 IMAD.HI.U32 R4, R8, R5, RZ ;  /* 0x0000000508040227 */ /* 0x001fc800078e00ff */
[----:B------:R-:W-:Y:S02]  /*7ef0*/  IMAD.U32 R5, RZ, RZ, UR5 ;  /* 0x00000005ff057e24 */ /* 0x000fe4000f8e00ff */
[----:B------:R-:W-:Y:S01]  /*7f00*/  IMAD.U32 R5, RZ, RZ, UR6 ;  /* 0x00000006ff057e24 */ /* 0x000fe2000f8e00ff */
[----:B-1----:R-:W-:Y:S01]  /*7f10*/  @P0 SHF.R.U32.HI R7, RZ, R9, R4 ;  /* 0x00000009ff070219 */ /* 0x002fe20000011604 */
[----:B------:R-:W-:Y:S01]  /*7f20*/  IMAD.U32 R4, RZ, RZ, UR4 ;  /* 0x00000004ff047e24 */ /* 0x000fe2000f8e00ff */
[----:B------:R-:W-:Y:S02]  /*7f30*/  ULDC.64 UR4, c[0x0][0xb88] ;  /* 0x0002e20000047ab9 */ /* 0x000fe40000000a00 */
[--C-:B------:R-:W-:Y:S01]  /*7f40*/  SHF.R.S32.HI R11, RZ, 0x1f, R7.reuse ;  /* 0x0000001fff0b7819 */ /* 0x100fe20000011407 */
[----:B------:R-:W-:Y:S02]  /*7f50*/  IMAD.MOV R9, RZ, RZ, -R7 ;  /* 0x000000ffff097224 */ /* 0x000fe400078e0a07 */
[----:B------:R-:W-:-:S04]  /*7f60*/  IMAD.WIDE.U32 R4, R12, UR45, R4 ;  /* 0x0000002d0c047c25 */ /* 0x000fc8000f8e0004 */
[----:B------:R-:W-:Y:S01]  /*7f70*/  IMAD R9, R10, R9, R8 ;  /* 0x000000090a097224 */ /* 0x000fe200078e0208 */
[----:B------:R-:W-:Y:S01]  /*7f80*/  IADD3 R4, P0, R7, R4, RZ ;  /* 0x0000000407047210 */ /* 0x000fe20007f1e0ff */
[----:B------:R-:W-:-:S03]  /*7f90*/  IMAD R8, R13, UR45, R6 ;  /* 0x0000002d0d087c24 */ /* 0x000fc6000f8e0206 */
[----:B------:R-:W-:Y:S02]  /*7fa0*/  SHF.R.S32.HI R6, RZ, 0x1f, R9 ;  /* 0x0000001fff067819 */ /* 0x000fe40000011409 */
[----:B------:R-:W-:-:S03]  /*7fb0*/  IADD3.X R5, R11, R5, R8, P0, !PT ;  /* 0x000000050b057210 */ /* 0x000fc600007fe408 */
[----:B------:R-:W-:Y:S02]  /*7fc0*/  IMAD R6, R6, UR4, RZ ;  /* 0x0000000406067c24 */ /* 0x000fe4000f8e02ff */
[----:B------:R-:W-:-:S04]  /*7fd0*/  IMAD.WIDE.U32 R4, R9, UR4, R4 ;  /* 0x0000000409047c25 */ /* 0x000fc8000f8e0004 */
[----:B------:R-:W-:Y:S01]  /*7fe0*/  IMAD R7, R9, UR5, R6 ;  /* 0x0000000509077c24 */ /* 0x000fe2000f8e0206 */
[----:B------:R-:W-:Y:S01]  /*7ff0*/  ULDC.64 UR4, c[0x0][0xb50] ;  /* 0x0002d40000047ab9 */ /* 0x000fe20000000a00 */
[----:B------:R-:W-:Y:S01]  /*8000*/  VIADD R9, R15, 0x8 ;  /* 0x000000080f097836 */ /* 0x000fe20000000000 */
[----:B------:R-:W-:Y:S01]  /*8010*/  LEA R11, P0, R4, UR4, 0x2 ;  /* 0x00000004040b7c11 */ /* 0x000fe2000f8010ff */
[----:B------:R-:W-:Y:S01]  /*8020*/  IMAD.IADD R5, R5, 0x1, R7 ;  /* 0x0000000105057824 */ /* 0x000fe200078e0207 */
[----:B------:R-:W-:Y:S02]  /*8030*/  ULDC UR4, c[0x0][0xa88] ;  /* 0x0002a20000047ab9 */ /* 0x000fe40000000800 */
[----:B------:R-:W-:Y:S01]  /*8040*/  IMAD R8, R10, UR4, RZ ;  /* 0x000000040a087c24 */ /* 0x000fe2000f8e02ff */
[----:B------:R-:W-:Y:S01]  /*8050*/  SHFL.IDX PT, R6, R11, 0x1, 0x1c1f ;  /* 0x003c1f000b067f89 */ /* 0x000fe200000e0000 */
[----:B------:R-:W-:Y:S02]  /*8060*/  LEA.HI.X R12, R4, UR5, R5, 0x2, P0 ;  /* 0x00000005040c7c11 */ /* 0x000fe400080f1405 */
[----:B------:R-:W-:Y:S01]  /*8070*/  ISETP.NE.AND P0, PT, R17, R14, PT ;  /* 0x0000000e1100720c */ /* 0x000fe20003f05270 */
[----:B------:R-:W-:Y:S03]  /*8080*/  SHFL.IDX PT, R4, R11, RZ, 0x1c1f ;  /* 0x001c1fff0b047589 */ /* 0x000fe600000e0000 */
[-C--:B------:R-:W-:Y:S01]  /*8090*/  ISETP.GE.OR P1, PT, R15, R8.reuse, P0 ;  /* 0x000000080f00720c */ /* 0x080fe20000726670 */
[----:B------:R-:W0:Y:S01]  /*80a0*/  SHFL.IDX PT, R5, R12, RZ, 0x1c1f ;  /* 0x001c1fff0c057589 */ /* 0x000e2200000e0000 */
[----:B------:R-:W-:-:S03]  /*80b0*/  ISETP.GE.OR P0, PT, R9, R8, P0 ;  /* 0x000000080900720c */ /* 0x000fc60000706670 */
[----:B------:R-:W1:Y:S08]  /*80c0*/  SHFL.IDX PT, R7, R12, 0x1, 0x1c1f ;  /* 0x003c1f000c077f89 */ /* 0x000e7000000e0000 */
[----:B0-----:R0:W-:Y:S04]  /*80d0*/  @!P1 ST.E desc[UR42][R4.64], R3 ;  /* 0x0000000304009985 */ /* 0x0011e8000c10192a */
[----:B-1----:R0:W-:Y:S02]  /*80e0*/  @!P0 ST.E desc[UR42][R6.64], R0 ;  /* 0x0000000006008985 */ /* 0x0021e4000c10192a */
.L_x_39:
[----:B------:R-:W1:Y:S01]  /*80f0*/  LDC R14, c[0x0][0xbe8] ;  /* 0x0002fa00ff0e7b82 */ /* 0x000e620000000800 */
[----:B------:R-:W-:Y:S01]  /*8100*/  ULDC UR12, c[0x0][0xac8] ;  /* 0x0002b200000c7ab9 */ /* 0x000fe20000000800 */
[----:B0-----:R0:W5:Y:S04]  /*8110*/  LD.E.128 R4, desc[UR42][R20.64] ;  /* 0x0000002a14047980 */ /* 0x001168000c101d00 */
[----:B------:R-:W5:Y:S02]  /*8120*/  LD.E.128 R108, desc[UR42][R110.64] ;  /* 0x0000002a6e6c7980 */ /* 0x000f64000c101d00 */
[----:B------:R-:W2:Y:S01]  /*8130*/  LDC R10, c[0x0][0xc38] ;  /* 0x00030e00ff0a7b82 */ /* 0x000ea20000000800 */
[----:B------:R-:W-:Y:S01]  /*8140*/  ISETP.GE.AND P1, PT, R189, UR12, PT ;  /* 0x0000000cbd007c0c */ /* 0x000fe2000bf26270 */
[----:B------:R-:W-:Y:S01]  /*8150*/  IMAD R9, RZ, RZ, -UR44 ;  /* 0x8000002cff097e24 */ /* 0x000fe2000f8e02ff */
[----:B------:R-:W-:Y:S01]  /*8160*/  ULDC.64 UR8, c[0x0][0xae8] ;  /* 0x0002ba0000087ab9 */ /* 0x000fe20000000a00 */
[----:B------:R-:W5:Y:S04]  /*8170*/  LD.E.128 R32, desc[UR42][R32.64] ;  /* 0x0000002a20207980 */ /* 0x000f68000c101d00 */
[----:B------:R-:W3:Y:S01]  /*8180*/  LDC.64 R12, c[0x0][0xae0] ;  /* 0x0002b800ff0c7b82 */ /* 0x000ee20000000a00 */
[----:B------:R-:W5:Y:S04]  /*8190*/  LD.E.128 R36, desc[UR42][R36.64] ;  /* 0x0000002a24247980 */ /* 0x000f68000c101d00 */
[----:B------:R-:W5:Y:S01]  /*81a0*/  LD.E.128 R40, desc[UR42][R40.64] ;  /* 0x0000002a28287980 */ /* 0x000f62000c101d00 */
[----:B-1----:R-:W-:-:S03]  /*81b0*/  ISETP.NE.AND P3, PT, R14, 0x1, PT ;  /* 0x000000010e00780c */ /* 0x002fc60003f65270 */
[----:B------:R-:W5:Y:S01]  /*81c0*/  LD.E.128 R44, desc[UR42][R44.64] ;  /* 0x0000002a2c2c7980 */ /* 0x000f62000c101d00 */
[----:B------:R-:W-:Y:S02]  /*81d0*/  ISETP.GE.AND P0, PT, R188, UR12, PT ;  /* 0x0000000cbc007c0c */ /* 0x000fe4000bf06270 */
[----:B------:R-:W-:Y:S01]  /*81e0*/  SEL R3, RZ, 0xffffffff, P1 ;  /* 0xffffffffff037807 */ /* 0x000fe20000800000 */
[----:B------:R-:W5:Y:S01]  /*81f0*/  LD.E.128 R52, desc[UR42][R52.64] ;  /* 0x0000002a34347980 */ /* 0x000f62000c101d00 */
[----:B------:R-:W-:-:S03]  /*8200*/  ISETP.GE.AND P2, PT, R16, UR12, PT ;  /* 0x0000000c10007c0c */ /* 0x000fc6000bf46270 */
[----:B------:R-:W5:Y:S02]  /*8210*/  LD.E.128 R56, desc[UR42][R56.64] ;  /* 0x0000002a38387980 */ /* 0x000f64000c101d00 */
[----:B0-----:R-:W0:Y:S01]  /*8220*/  @P3 LDC R20, c[0x0][0xbec] ;  /* 0x0002fb00ff143b82 */ /* 0x001e220000000800 */
[----:B------:R-:W-:Y:S01]  /*8230*/  SEL R8, RZ, 0xffffffff, P0 ;  /* 0xffffffffff087807 */ /* 0x000fe20000000000 */
[----:B------:R-:W-:Y:S01]  /*8240*/  IMAD.SHL.U32 R3, R3, 0x2, RZ ;  /* 0x0000000203037824 */ /* 0x000fe200078e00ff */
[----:B------:R-:W-:Y:S01]  /*8250*/  SEL R0, RZ, 0x1, P2 ;  /* 0x00000001ff007807 */ /* 0x000fe20001000000 */
[----:B------:R-:W5:Y:S04]  /*8260*/  LD.E.128 R60, desc[UR42][R60.64] ;  /* 0x0000002a3c3c7980 */ /* 0x000f68000c101d00 */
[----:B------:R-:W1:Y:S01]  /*8270*/  @P3 LDC R11, c[0x0][0xbf0] ;  /* 0x0002fc00ff0b3b82 */ /* 0x000e620000000800 */
[----:B------:R-:W-:Y:S01]  /*8280*/  IMAD.SHL.U32 R8, R8, 0x4, RZ ;  /* 0x0000000408087824 */ /* 0x000fe200078e00ff */
[----:B------:R-:W-:Y:S01]  /*8290*/  LOP3.LUT R3, R3, 0x2, R0, 0xe2, !PT ;  /* 0x0000000203037812 */ /* 0x000fe200078ee200 */
[----:B------:R-:W5:Y:S01]  /*82a0*/  LD.E.128 R64, desc[UR42][R64.64] ;  /* 0x0000002a40407980 */ /* 0x000f62000c101d00 */
[----:B------:R-:W-:Y:S01]  /*82b0*/  ISETP.GE.AND P0, PT, R187, UR12, PT ;  /* 0x0000000cbb007c0c */ /* 0x000fe2000bf06270 */
[----:B--2---:R-:W-:Y:S01]  /*82c0*/  IMAD R28, R10, R9, UR46 ;  /* 0x0000002e0a1c7e24 */ /* 0x004fe2000f8e0209 */
[----:B------:R-:W-:Y:S01]  /*82d0*/  LOP3.LUT R3, R8, 0x4, R3, 0xe2, !PT ;  /* 0x0000000408037812 */ /* 0x000fe200078ee203 */
[----:B------:R-:W-:Y:S01]  /*82e0*/  IMAD R0, R209, 0x20, R211 ;  /* 0x00000020d1007824 */ /* 0x000fe200078e02d3 */
[----:B------:R-:W-:Y:S01]  /*82f0*/  SEL R8, RZ, 0xffffffff, P0 ;  /* 0xffffffffff087807 */ /* 0x000fe20000000000 */
[----:B------:R-:W5:Y:S02]  /*8300*/  LD.E.128 R68, desc[UR42][R68.64] ;  /* 0x0000002a44447980 */ /* 0x000f64000c101d00 */
[----:B------:R-:W-:-:S02]  /*8310*/  IMAD R15, R28, 0x40, R0 ;  /* 0x000000401c0f7824 */ /* 0x000fc400078e0200 */
[----:B------:R-:W-:Y:S01]  /*8320*/  IMAD.SHL.U32 R8, R8, 0x8, RZ ;  /* 0x0000000808087824 */ /* 0x000fe200078e00ff */
[----:B------:R-:W-:Y:S01]  /*8330*/  UIMAD UR6, UR10, UR8, URZ ;  /* 0x000000080a0672a4 */ /* 0x000fe2000f8e023f */
[----:B------:R-:W5:Y:S01]  /*8340*/  LD.E.128 R72, desc[UR42][R72.64] ;  /* 0x0000002a48487980 */ /* 0x000f62000c101d00 */
[----:B0-----:R-:W-:Y:S01]  /*8350*/  @P3 IMAD.HI.U32 R0, R15, R20, RZ ;  /* 0x000000140f003227 */ /* 0x001fe200078e00ff */
[----:B------:R-:W-:Y:S02]  /*8360*/  ISETP.GE.AND P1, PT, R186, UR12, PT ;  /* 0x0000000cba007c0c */ /* 0x000fe4000bf26270 */
[----:B------:R-:W-:Y:S01]  /*8370*/  LOP3.LUT R3, R8, 0x8, R3, 0xe2, !PT ;  /* 0x0000000808037812 */ /* 0x000fe200078ee203 */
[----:B------:R-:W-:Y:S01]  /*8380*/  IMAD.MOV.U32 R8, RZ, RZ, R15 ;  /* 0x000000ffff087224 */ /* 0x000fe200078e000f */
[----:B------:R-:W-:Y:S01]  /*8390*/  UIMAD.WIDE.U32 UR4, UR7, UR8, URZ ;  /* 0x00000008070472a5 */ /* 0x000fe2000f8e003f */
[----:B------:R-:W5:Y:S01]  /*83a0*/  LD.E.128 R76, desc[UR42][R76.64] ;  /* 0x0000002a4c4c7980 */ /* 0x000f62000c101d00 */
[----:B------:R-:W-:Y:S01]  /*83b0*/  UIMAD UR6, UR7, UR9, UR6 ;  /* 0x00000009070672a4 */ /* 0x000fe2000f8e0206 */
[----:B-1----:R-:W-:-:S02]  /*83c0*/  @P3 SHF.R.U32.HI R8, RZ, R11, R0 ;  /* 0x0000000bff083219 */ /* 0x002fc40000011600 */
[----:B------:R-:W-:Y:S01]  /*83d0*/  SEL R0, RZ, 0xffffffff, P1 ;  /* 0xffffffffff007807 */ /* 0x000fe20000800000 */
[----:B------:R-:W-:Y:S01]  /*83e0*/  ULDC.64 UR8, c[0x0][0xaf0] ;  /* 0x0002bc0000087ab9 */ /* 0x000fe20000000a00 */
[----:B------:R-:W-:Y:S01]  /*83f0*/  UIADD3 UR5, UR5, UR6, URZ ;  /* 0x0000000605057290 */ /* 0x000fe2000fffe03f */
[--C-:B------:R-:W-:Y:S01]  /*8400*/  SHF.R.S32.HI R11, RZ, 0x1f, R8.reuse ;  /* 0x0000001fff0b7819 */ /* 0x100fe20000011408 */
[----:B------:R-:W-:Y:S01]  /*8410*/  UIMAD UR6, UR11, UR8, URZ ;  /* 0x000000080b0672a4 */ /* 0x000fe2000f8e023f */
[----:B------:R-:W-:Y:S01]  /*8420*/  ISETP.GE.AND P0, PT, R185, UR12, PT ;  /* 0x0000000cb9007c0c */ /* 0x000fe2000bf06270 */
[----:B------:R-:W-:Y:S01]  /*8430*/  IMAD.SHL.U32 R0, R0, 0x10, RZ ;  /* 0x0000001000007824 */ /* 0x000fe200078e00ff */
[----:B------:R-:W-:Y:S01]  /*8440*/  UIMAD.WIDE.U32 UR4, UR45, UR8, UR4 ;  /* 0x000000082d0472a5 */ /* 0x000fe2000f8e0004 */
[----:B------:R-:W-:Y:S01]  /*8450*/  IMAD.MOV R10, RZ, RZ, -R8 ;  /* 0x000000ffff0a7224 */ /* 0x000fe200078e0a08 */
[----:B------:R-:W-:Y:S01]  /*8460*/  UIMAD UR6, UR45, UR9, UR6 ;  /* 0x000000092d0672a4 */ /* 0x000fe2000f8e0206 */
[----:B------:R-:W-:Y:S01]  /*8470*/  SEL R9, RZ, 0xffffffff, P0 ;  /* 0xffffffffff097807 */ /* 0x000fe20000000000 */
[----:B---3--:R-:W-:Y:S01]  /*8480*/  IMAD R11, R11, R12, RZ ;  /* 0x0000000c0b0b7224 */ /* 0x008fe200078e02ff */
[----:B------:R-:W-:Y:S01]  /*8490*/  LOP3.LUT R0, R0, 0x10, R3, 0xe2, !PT ;  /* 0x0000001000007812 */ /* 0x000fe200078ee203 */
[----:B------:R-:W-:Y:S01]  /*84a0*/  IMAD R3, R14, R10, R15 ;  /* 0x0000000a0e037224 */ /* 0x000fe200078e020f */
[----:B------:R-:W-:Y:S01]  /*84b0*/  UIADD3 UR5, UR5, UR6, URZ ;  /* 0x0000000605057290 */ /* 0x000fe2000fffe03f */
[----:B------:R-:W-:Y:S01]  /*84c0*/  IMAD R13, R8, R13, R11 ;  /* 0x0000000d080d7224 */ /* 0x000fe200078e020b */
[----:B------:R-:W5:Y:S01]  /*84d0*/  LD.E.128 R80, desc[UR42][R80.64] ;  /* 0x0000002a50507980 */ /* 0x000f62000c101d00 */
[----:B------:R-:W-:Y:S01]  /*84e0*/  IMAD.SHL.U32 R11, R9, 0x20, RZ ;  /* 0x00000020090b7824 */ /* 0x000fe200078e00ff */
[----:B------:R-:W-:-:S02]  /*84f0*/  ISETP.GE.AND P0, PT, R213, UR12, PT ;  /* 0x0000000cd5007c0c */ /* 0x000fc4000bf06270 */
[----:B------:R-:W5:Y:S01]  /*8500*/  LD.E.128 R84, desc[UR42][R84.64] ;  /* 0x0000002a54547980 */ /* 0x000f62000c101d00 */
[----:B------:R-:W-:Y:S01]  /*8510*/  SHF.R.S32.HI R10, RZ, 0x1f, R3 ;  /* 0x0000001fff0a7819 */ /* 0x000fe20000011403 */
[----:B------:R-:W-:Y:S01]  /*8520*/  IMAD.WIDE.U32 R8, R8, R12, UR4 ;  /* 0x0000000408087e25 */ /* 0x000fe2000f8e000c */
[----:B------:R-:W-:Y:S01]  /*8530*/  LOP3.LUT R0, R11, 0x20, R0, 0xe2, !PT ;  /* 0x000000200b007812 */ /* 0x000fe200078ee200 */
[----:B------:R-:W-:Y:S01]  /*8540*/  ULDC.64 UR4, c[0x0][0xad8] ;  /* 0x0002b60000047ab9 */ /* 0x000fe20000000a00 */
[----:B------:R-:W5:Y:S01]  /*8550*/  LD.E.128 R88, desc[UR42][R88.64] ;  /* 0x0000002a58587980 */ /* 0x000f62000c101d00 */
[----:B------:R-:W-:Y:S01]  /*8560*/  SEL R11, RZ, 0x40, P0 ;  /* 0x00000040ff0b7807 */ /* 0x000fe20000000000 */
[----:B------:R-:W-:Y:S01]  /*8570*/  IMAD R10, R10, UR4, RZ ;  /* 0x000000040a0a7c24 */ /* 0x000fe2000f8e02ff */
[----:B------:R-:W-:Y:S01]  /*8580*/  ULDC.64 UR6, c[0x0][0xa80] ;  /* 0x0002a00000067ab9 */ /* 0x000fe20000000a00 */
[----:B------:R-:W-:Y:S01]  /*8590*/  @!PT LDS RZ, [RZ] ;  /* 0x00000000fffff984 */ /* 0x000fe20000000800 */
[----:B------:R-:W-:Y:S01]  /*85a0*/  @!PT LDS RZ, [RZ] ;  /* 0x00000000fffff984 */ /* 0x000fe20000000800 */
[----:B------:R-:W-:Y:S01]  /*85b0*/  @!PT LDS RZ, [RZ] ;  /* 0x00000000fffff984 */ /* 0x000fe20000000800 */
[----:B------:R-:W-:Y:S01]  /*85c0*/  @!PT LDS RZ, [RZ] ;  /* 0x00000000fffff984 */ /* 0x000fe20000000800 */
[----:B------:R0:W-:Y:S06]  /*85d0*/  MEMBAR.ALL.CTA ;  /* 0x0000000000007992 */ /* 0x0001ec0000008000 */
[----:B0-----:R-:W0:Y:S01]  /*85e0*/  FENCE.VIEW.ASYNC.S ;  /* 0x00000000000073c6 */ /* 0x001e220000000000 */
[----:B------:R-:W-:Y:S01]  /*85f0*/  LOP3.LUT R0, R0, R11, RZ, 0xfc, !PT ;  /* 0x0000000b00007212 */ /* 0x000fe200078efcff */
[----:B------:R-:W-:Y:S01]  /*8600*/  IMAD R11, R3, UR5, R10 ;  /* 0x00000005030b7c24 */ /* 0x000fe2000f8e020a */
[----:B------:R-:W-:Y:S01]  /*8610*/  ULDC UR5, c[0x0][0xa88] ;  /* 0x0002a20000057ab9 */ /* 0x000fe20000000800 */
[----:B------:R-:W-:Y:S01]  /*8620*/  IMAD.IADD R9, R9, 0x1, R13 ;  /* 0x0000000109097824 */ /* 0x000fe200078e020d */
[----:B------:R-:W-:Y:S01]  /*8630*/  ISETP.GE.AND P0, PT, R212, UR12, PT ;  /* 0x0000000cd4007c0c */ /* 0x000fe2000bf06270 */
[----:B------:R-:W-:-:S02]  /*8640*/  IMAD R29, R14, UR5, RZ ;  /* 0x000000050e1d7c24 */ /* 0x000fc4000f8e02ff */
[----:B------:R-:W-:Y:S02]  /*8650*/  IMAD R28, R28, 0x40, R211 ;  /* 0x000000401c1c7824 */ /* 0x000fe400078e02d3 */
[----:B------:R-:W-:Y:S01]  /*8660*/  IMAD.WIDE.U32 R8, R3, UR4, R8 ;  /* 0x0000000403087c25 */ /* 0x000fe2000f8e0008 */
[----:B------:R-:W-:Y:S01]  /*8670*/  SEL R3, RZ, 0x80, P0 ;  /* 0x00000080ff037807 */ /* 0x000fe20000000000 */
[----:B------:R-:W-:Y:S01]  /*8680*/  UIADD3 UR4, UR41, 0x28c20, URZ ;  /* 0x00028c2029047890 */ /* 0x000fe2000fffe03f */
[----:B------:R-:W-:Y:S01]  /*8690*/  ISETP.GE.AND P0, PT, R28, R29, PT ;  /* 0x0000001d1c00720c */ /* 0x000fe20003f06270 */
[----:B------:R-:W-:Y:S01]  /*86a0*/  IMAD.IADD R9, R9, 0x1, R11 ;  /* 0x0000000109097824 */ /* 0x000fe200078e020b */
[----:B------:R-:W-:Y:S01]  /*86b0*/  LEA R26, P1, R8, UR6, 0x1 ;  /* 0x00000006081a7c11 */ /* 0x000fe2000f8208ff */
[----:B------:R-:W-:-:S03]  /*86c0*/  UPRMT UR4, URZ, 0x654, UR4 ;  /* 0x000006543f047896 */ /* 0x000fc60008000004 */
[----:B------:R-:W-:Y:S01]  /*86d0*/  LEA.HI.X R27, R8, UR7, R9, 0x1, P1 ;  /* 0x00000007081b7c11 */ /* 0x000fe200088f0c09 */
[----:B0-----:R0:W1:Y:S01]  /*86e0*/  SHFL.IDX PT, R10, R26, RZ, 0x181f ;  /* 0x00181fff1a0a7589 */ /* 0x00106200000e0000 */
[----:B------:R-:W-:Y:S03]  /*86f0*/  BSSY B0, `(.L_x_40) ;  /* 0x0000024000007945 */ /* 0x000fe60003800000 */
[----:B------:R0:W2:Y:S01]  /*8700*/  SHFL.IDX PT, R11, R27, RZ, 0x181f ;  /* 0x00181fff1b0b7589 */ /* 0x0000a200000e0000 */
[----:B------:R-:W-:Y:S01]  /*8710*/  SYNCS.ARRIVE.TRANS64.RED.A1T0 RZ, [UR4], RZ ;  /* 0x000000ffffff79a7 */ /* 0x000fe20008100404 */
[----:B------:R-:W-:Y:S01]  /*8720*/  LOP3.LUT R3, R0, R3, RZ, 0xfc, !PT ;  /* 0x0000000300037212 */ /* 0x000fe200078efcff */
[----:B------:R-:W-:Y:S06]  /*8730*/  @P0 BRA `(.L_x_41) ;  /* 0x00000000007c0947 */ /* 0x000fec0003800000 */
[----:B------:R-:W-:Y:S02]  /*8740*/  ISETP.GE.AND P1, PT, R189, UR12, PT ;  /* 0x0000000cbd007c0c */ /* 0x000fe4000bf26270 */
[----:B------:R-:W-:Y:S02]  /*8750*/  ISETP.GE.AND P0, PT, R16, UR12, PT ;  /* 0x0000000c10007c0c */ /* 0x000fe4000bf06270 */
[----:B------:R-:W-:Y:S02]  /*8760*/  ISETP.GE.AND P5, PT, R188, UR12, PT ;  /* 0x0000000cbc007c0c */ /* 0x000fe4000bfa6270 */
[----:B------:R-:W-:-:S07]  /*8770*/  ISETP.GE.AND P3, PT, R187, UR12, PT ;  /* 0x0000000cbb007c0c */ /* 0x000fce000bf66270 */
[CC--:B-1----:R-:W-:Y:S02]  /*8780*/  @!P1 LEA R12, P2, R189.reuse, R10.reuse, 0x1 ;  /* 0x0000000abd0c9211 */ /* 0x0c2fe400078408ff */
[----:B--2---:R-:W-:Y:S02]  /*8790*/  @!P0 IMAD.WIDE R8, R16, 0x2, R10 ;  /* 0x0000000210088825 */ /* 0x004fe400078e020a */
[----:B------:R-:W-:Y:S02]  /*87a0*/  @!P1 LEA.HI.X R13, R189, R11, R222, 0x1, P2 ;  /* 0x0000000bbd0d9211 */ /* 0x000fe400010f0cde */
[----:B------:R-:W-:Y:S01]  /*87b0*/  ISETP.GE.AND P2, PT, R186, UR12, PT ;  /* 0x0000000cba007c0c */ /* 0x000fe2000bf46270 */
[----:B-----5:R1:W-:Y:S01]  /*87c0*/  @!P0 ST.E.128 desc[UR42][R8.64], R108 ;  /* 0x0000006c08008985 */ /* 0x0203e2000c101d2a */
[----:B------:R-:W-:Y:S02]  /*87d0*/  @!P5 LEA R14, P4, R188, R10, 0x1 ;  /* 0x0000000abc0ed211 */ /* 0x000fe400078808ff */
[----:B------:R-:W-:Y:S01]  /*87e0*/  LOP3.LUT P0, RZ, R0, 0x40, RZ, 0xc0, !PT ;  /* 0x0000004000ff7812 */ /* 0x000fe2000780c0ff */
[----:B------:R2:W-:Y:S01]  /*87f0*/  @!P1 ST.E.128 desc[UR42][R12.64], R32 ;  /* 0x000000200c009985 */ /* 0x0005e2000c101d2a */
[----:B------:R-:W-:-:S02]  /*8800*/  ISETP.GE.AND P1, PT, R185, UR12, PT ;  /* 0x0000000cb9007c0c */ /* 0x000fc4000bf26270 */
[-C--:B------:R-:W-:Y:S02]  /*8810*/  @!P5 LEA.HI.X R15, R188, R11.reuse, R221, 0x1, P4 ;  /* 0x0000000bbc0fd211 */ /* 0x080fe400020f0cdd */
[----:B------:R-:W-:Y:S02]  /*8820*/  LOP3.LUT P4, RZ, R3, 0x80, RZ, 0xc0, !PT ;  /* 0x0000008003ff7812 */ /* 0x000fe4000788c0ff */
[CC--:B------:R-:W-:Y:S01]  /*8830*/  @!P3 LEA R20, P6, R187.reuse, R10.reuse, 0x1 ;  /* 0x0000000abb14b211 */ /* 0x0c0fe200078c08ff */
[----:B------:R3:W-:Y:S03]  /*8840*/  @!P5 ST.E.128 desc[UR42][R14.64], R40 ;  /* 0x000000280e00d985 */ /* 0x0007e6000c101d2a */
[----:B------:R-:W-:Y:S02]  /*8850*/  @!P3 LEA.HI.X R21, R187, R11, R220, 0x1, P6 ;  /* 0x0000000bbb15b211 */ /* 0x000fe400030f0cdc */
[----:B-1----:R-:W-:-:S03]  /*8860*/  @!P2 LEA R8, P5, R186, R10, 0x1 ;  /* 0x0000000aba08a211 */ /* 0x002fc600078a08ff */
[----:B------:R3:W-:Y:S01]  /*8870*/  @!P3 ST.E.128 desc[UR42][R20.64], R52 ;  /* 0x000000341400b985 */ /* 0x0007e2000c101d2a */
[-C--:B------:R-:W-:Y:S02]  /*8880*/  @P0 LEA R24, P3, R213, R10.reuse, 0x1 ;  /* 0x0000000ad5180211 */ /* 0x080fe400078608ff */
[CC--:B--2---:R-:W-:Y:S02]  /*8890*/  @!P1 LEA R12, P6, R185.reuse, R10.reuse, 0x1 ;  /* 0x0000000ab90c9211 */ /* 0x0c4fe400078c08ff */
[-C--:B------:R-:W-:Y:S02]  /*88a0*/  @!P2 LEA.HI.X R9, R186, R11.reuse, R219, 0x1, P5 ;  /* 0x0000000bba09a211 */ /* 0x080fe400028f0cdb */
[----:B------:R-:W-:Y:S02]  /*88b0*/  @P4 LEA R10, P5, R212, R10, 0x1 ;  /* 0x0000000ad40a4211 */ /* 0x000fe400078a08ff */
[-C--:B------:R-:W-:Y:S01]  /*88c0*/  @!P1 LEA.HI.X R13, R185, R11.reuse, R218, 0x1, P6 ;  /* 0x0000000bb90d9211 */ /* 0x080fe200030f0cda */
[----:B------:R3:W-:Y:S01]  /*88d0*/  @!P2 ST.E.128 desc[UR42][R8.64], R60 ;  /* 0x0000003c0800a985 */ /* 0x0007e2000c101d2a */
[----:B------:R-:W-:-:S02]  /*88e0*/  @P0 LEA.HI.X R25, R213, R11, R217, 0x1, P3 ;  /* 0x0000000bd5190211 */ /* 0x000fc400018f0cd9 */
[----:B------:R-:W-:Y:S01]  /*88f0*/  @P4 LEA.HI.X R11, R212, R11, R216, 0x1, P5 ;  /* 0x0000000bd40b4211 */ /* 0x000fe200028f0cd8 */
[----:B------:R3:W-:Y:S04]  /*8900*/  @!P1 ST.E.128 desc[UR42][R12.64], R68 ;  /* 0x000000440c009985 */ /* 0x0007e8000c101d2a */
[----:B------:R3:W-:Y:S04]  /*8910*/  @P0 ST.E.128 desc[UR42][R24.64], R76 ;  /* 0x0000004c18000985 */ /* 0x0007e8000c101d2a */
[----:B------:R3:W-:Y:S02]  /*8920*/  @P4 ST.E.128 desc[UR42][R10.64], R84 ;  /* 0x000000540a004985 */ /* 0x0007e4000c101d2a */
.L_x_41:
[----:B------:R-:W-:Y:S05]  /*8930*/  BSYNC B0 ;  /* 0x0000000000007941 */ /* 0x000fea0003800000 */
.L_x_40:
[----:B---3--:R-:W-:Y:S01]  /*8940*/  VIADD R8, R28, 0x20 ;  /* 0x000000201c087836 */ /* 0x008fe20000000000 */
[----:B--2---:R2:W3:Y:S01]  /*8950*/  SHFL.IDX PT, R11, R27, 0x1, 0x181f ;  /* 0x00381f001b0b7f89 */ /* 0x0044e200000e0000 */
[----:B------:R-:W-:Y:S03]  /*8960*/  BSSY B0, `(.L_x_42) ;  /* 0x0000023000007945 */ /* 0x000fe60003800000 */
[----:B------:R-:W-:Y:S01]  /*8970*/  ISETP.GE.AND P0, PT, R8, R29, PT ;  /* 0x0000001d0800720c */ /* 0x000fe20003f06270 */
[----:B-1----:R2:W1:-:S12]  /*8980*/  SHFL.IDX PT, R10, R26, 0x1, 0x181f ;  /* 0x00381f001a0a7f89 */ /* 0x00245800000e0000 */
[----:B--2---:R-:W-:Y:S05]  /*8990*/  @P0 BRA `(.L_x_43) ;  /* 0x00000000007c0947 */ /* 0x004fea0003800000 */
[----:B------:R-:W-:Y:S02]  /*89a0*/  ISETP.GE.AND P2, PT, R189, UR12, PT ;  /* 0x0000000cbd007c0c */ /* 0x000fe4000bf46270 */
[----:B------:R-:W-:Y:S02]  /*89b0*/  ISETP.GE.AND P3, PT, R16, UR12, PT ;  /* 0x0000000c10007c0c */ /* 0x000fe4000bf66270 */
[----:B------:R-:W-:Y:S02]  /*89c0*/  ISETP.GE.AND P5, PT, R188, UR12, PT ;  /* 0x0000000cbc007c0c */ /* 0x000fe4000bfa6270 */
[----:B------:R-:W-:Y:S02]  /*89d0*/  ISETP.GE.AND P4, PT, R187, UR12, PT ;  /* 0x0000000cbb007c0c */ /* 0x000fe4000bf86270 */
[----:B------:R-:W-:-:S05]  /*89e0*/  LOP3.LUT P1, RZ, R0, 0x40, RZ, 0xc0, !PT ;  /* 0x0000004000ff7812 */ /* 0x000fca000782c0ff */
[CC--:B-1----:R-:W-:Y:S02]  /*89f0*/  @!P2 LEA R12, P0, R189.reuse, R10.reuse, 0x1 ;  /* 0x0000000abd0ca211 */ /* 0x0c2fe400078008ff */
[----:B---3--:R-:W-:Y:S02]  /*8a00*/  @!P3 IMAD.WIDE R8, R16, 0x2, R10 ;  /* 0x000000021008b825 */ /* 0x008fe400078e020a */
[-C--:B------:R-:W-:Y:S02]  /*8a10*/  @!P2 LEA.HI.X R13, R189, R11.reuse, R222, 0x1, P0 ;  /* 0x0000000bbd0da211 */ /* 0x080fe400000f0cde */
[----:B------:R-:W-:Y:S01]  /*8a20*/  @!P5 LEA R14, P0, R188, R10, 0x1 ;  /* 0x0000000abc0ed211 */ /* 0x000fe200078008ff */
[----:B-----5:R1:W-:Y:S01]  /*8a30*/  @!P3 ST.E.128 desc[UR42][R8.64], R4 ;  /* 0x000000040800b985 */ /* 0x0203e2000c101d2a */
[----:B------:R-:W-:Y:S02]  /*8a40*/  ISETP.GE.AND P3, PT, R186, UR12, PT ;  /* 0x0000000cba007c0c */ /* 0x000fe4000bf66270 */
[----:B------:R-:W-:Y:S01]  /*8a50*/  @!P5 LEA.HI.X R15, R188, R11, R221, 0x1, P0 ;  /* 0x0000000bbc0fd211 */ /* 0x000fe200000f0cdd */
[----:B------:R2:W-:Y:S01]  /*8a60*/  @!P2 ST.E.128 desc[UR42][R12.64], R36 ;  /* 0x000000240c00a985 */ /* 0x0005e2000c101d2a */
[----:B------:R-:W-:-:S02]  /*8a70*/  ISETP.GE.AND P2, PT, R185, UR12, PT ;  /* 0x0000000cb9007c0c */ /* 0x000fc4000bf46270 */
[----:B------:R-:W-:Y:S01]  /*8a80*/  LOP3.LUT P0, RZ, R3, 0x80, RZ, 0xc0, !PT ;  /* 0x0000008003ff7812 */ /* 0x000fe2000780c0ff */
[----:B------:R2:W-:Y:S01]  /*8a90*/  @!P5 ST.E.128 desc[UR42][R14.64], R44 ;  /* 0x0000002c0e00d985 */ /* 0x0005e2000c101d2a */
[----:B------:R-:W-:-:S04]  /*8aa0*/  @!P4 LEA R20, P6, R187, R10, 0x1 ;  /* 0x0000000abb14c211 */ /* 0x000fc800078c08ff */
[----:B------:R-:W-:Y:S02]  /*8ab0*/  @!P4 LEA.HI.X R21, R187, R11, R220, 0x1, P6 ;  /* 0x0000000bbb15c211 */ /* 0x000fe400030f0cdc */
[----:B------:R-:W-:-:S03]  /*8ac0*/  @!P3 LEA R24, P5, R186, R10, 0x1 ;  /* 0x0000000aba18b211 */ /* 0x000fc600078a08ff */
[----:B------:R2:W-:Y:S01]  /*8ad0*/  @!P4 ST.E.128 desc[UR42][R20.64], R56 ;  /* 0x000000381400c985 */ /* 0x0005e2000c101d2a */
[-C--:B-1----:R-:W-:Y:S02]  /*8ae0*/  @!P2 LEA R4, P6, R185, R10.reuse, 0x1 ;  /* 0x0000000ab904a211 */ /* 0x082fe400078c08ff */
[-C--:B------:R-:W-:Y:S02]  /*8af0*/  @P1 LEA R6, P4, R213, R10.reuse, 0x1 ;  /* 0x0000000ad5061211 */ /* 0x080fe400078808ff */
        /* <DEDUP_REMOVED lines=9> */
.L_x_43:
[----:B------:R-:W-:Y:S05]  /*8b90*/  BSYNC B0 ;  /* 0x0000000000007941 */ /* 0x000fea0003800000 */
.L_x_42:
[----:B------:R-:W4:Y:S02]  /*8ba0*/  LDC R0, c[0x0][0xc34] ;  /* 0x00030d00ff007b82 */ /* 0x000f240000000800 */
[----:B----4-:R-:W-:-:S13]  /*8bb0*/  ISETP.LE.AND P0, PT, R0, UR47, PT ;  /* 0x0000002f00007c0c */ /* 0x010fda000bf03270 */
[----:B------:R-:W-:Y:S05]  /*8bc0*/  @!P0 BRA `(.L_x_44) ;  /* 0xffffff8400088947 */ /* 0x000fea000383ffff */
[----:B------:R-:W-:Y:S05]  /*8bd0*/  EXIT ;  /* 0x000000000000794d */ /* 0x000fea0003800000 */
.L_x_7:
[----:B------:R-:W-:-:S08]  /*8be0*/  NOP ;  /* 0x0000000000007918 */ /* 0x000fd00000000000 */
[----:B------:R-:W0:-:S00]  /*8bf0*/  USETMAXREG.DEALLOC.CTAPOOL 0x18 ;  /* 0x00000018000079c8 */ /* 0x000e0000080e0500 */
[----:B------:R-:W1:Y:S01]  /*8c00*/  S2UR UR5, SR_CTAID.X ;  /* 0x00000000000579c3 */ /* 0x000e620000002500 */
[----:B0-----:R-:W-:Y:S02]  /*8c10*/  IMAD.MOV.U32 R2, RZ, RZ, 0x1 ;  /* 0x00000001ff027424 */ /* 0x001fe400078e00ff */
[----:B------:R-:W-:-:S05]  /*8c20*/  IMAD.MOV.U32 R18, RZ, RZ, RZ ;  /* 0x000000ffff127224 */ /* 0x000fca00078e00ff */
[----:B------:R-:W1:Y:S02]  /*8c30*/  LDC R3, c[0x0][0xc34] ;  /* 0x00030d00ff037b82 */ /* 0x000e640000000800 */
[----:B-1----:R-:W-:Y:S01]  /*8c40*/  ISETP.LE.AND P0, PT, R3, UR5, PT ;  /* 0x0000000503007c0c */ /* 0x002fe2000bf03270 */
[----:B------:R-:W-:-:S05]  /*8c50*/  IMAD.MOV.U32 R3, RZ, RZ, 0x1 ;  /* 0x00000001ff037424 */ /* 0x000fca00078e00ff */
[----:B------:R0:W-:Y:S07]  /*8c60*/  STL [R1], R3 ;  /* 0x0000000301007387 */ /* 0x0001ee0000100800 */
[----:B------:R-:W-:Y:S05]  /*8c70*/  @P0 BRA `(.L_x_45) ;  /* 0x0000004800480947 */ /* 0x000fea0003800000 */
[----:B------:R-:W1:Y:S01]  /*8c80*/  S2UR UR4, SR_CgaCtaId ;  /* 0x00000000000479c3 */ /* 0x000e620000008800 */
[C---:B------:R-:W-:Y:S01]  /*8c90*/  IMAD.SHL.U32 R2, R0.reuse, 0x8, RZ ;  /* 0x0000000800027824 */ /* 0x040fe200078e00ff */
[----:B------:R-:W-:Y:S01]  /*8ca0*/  LOP3.LUT R5, R0, 0x7f, RZ, 0xc0, !PT ;  /* 0x0000007f00057812 */ /* 0x000fe200078ec0ff */
[----:B------:R-:W-:Y:S01]  /*8cb0*/  UMOV UR36, 0x400 ;  /* 0x0000040000247882 */ /* 0x000fe20000000000 */
[----:B------:R-:W-:Y:S01]  /*8cc0*/  IMAD.MOV.U32 R18, RZ, RZ, RZ ;  /* 0x000000ffff127224 */ /* 0x000fe200078e00ff */
[----:B------:R-:W-:Y:S01]  /*8cd0*/  ULDC.64 UR40, c[0x0][0x198] ;  /* 0x0000660000287ab9 */ /* 0x000fe20000000a00 */
[----:B0-----:R-:W-:Y:S01]  /*8ce0*/  LOP3.LUT R3, R2, 0x1f8, RZ, 0xc0, !PT ;  /* 0x000001f802037812 */ /* 0x001fe200078ec0ff */
[----:B------:R-:W-:Y:S01]  /*8cf0*/  IMAD.U32 R2, RZ, RZ, UR5 ;  /* 0x00000005ff027e24 */ /* 0x000fe2000f8e00ff */
[----:B------:R-:W-:Y:S02]  /*8d00*/  ULDC UR38, c[0x0][0xc] ;  /* 0x0000030000267ab9 */ /* 0x000fe40000000800 */
[----:B------:R-:W-:Y:S01]  /*8d10*/  LOP3.LUT R4, R3, 0x38, R0, 0x78, !PT ;  /* 0x0000003803047812 */ /* 0x000fe200078e7800 */
[----:B------:R-:W-:Y:S01]  /*8d20*/  IMAD.SHL.U32 R3, R5, 0x8, RZ ;  /* 0x0000000805037824 */ /* 0x000fe200078e00ff */
[----:B------:R-:W-:-:S04]  /*8d30*/  SHF.R.U32.HI R5, RZ, 0x3, R5 ;  /* 0x00000003ff057819 */ /* 0x000fc80000011605 */
[----:B------:R-:W-:Y:S01]  /*8d40*/  LOP3.LUT R3, R4, 0x200, R3, 0xf8, !PT ;  /* 0x0000020004037812 */ /* 0x000fe200078ef803 */
[----:B------:R-:W-:-:S05]  /*8d50*/  IMAD.SHL.U32 R4, R0, 0x10, RZ ;  /* 0x0000001000047824 */ /* 0x000fca00078e00ff */
[----:B------:R-:W-:Y:S01]  /*8d60*/  LOP3.LUT R0, R5, 0x70, R4, 0xf8, !PT ;  /* 0x0000007005007812 */ /* 0x000fe200078ef804 */
[----:B------:R-:W-:Y:S01]  /*8d70*/  IMAD.MOV.U32 R0, RZ, RZ, 0x1 ;  /* 0x00000001ff007424 */ /* 0x000fe200078e00ff */
[----:B-1----:R-:W-:-:S06]  /*8d80*/  ULEA UR36, UR4, UR36, 0x18 ;  /* 0x0000002404247291 */ /* 0x002fcc000f8ec03f */
[----:B------:R-:W-:-:S05]  /*8d90*/  LEA R3, R3, UR36, 0x1 ;  /* 0x0000002403037c11 */ /* 0x000fca000f8e08ff */
[----:B------:R0:W-:Y:S04]  /*8da0*/  STL [R1+0x28], R3 ;  /* 0x0000280301007387 */ /* 0x0001e80000100800 */
[----:B------:R0:W-:Y:S04]  /*8db0*/  STL [R1+0x20], R2 ;  /* 0x0000200201007387 */ /* 0x0001e80000100800 */
[----:B------:R0:W-:Y:S04]  /*8dc0*/  STL [R1], R0 ;  /* 0x0000000001007387 */ /* 0x0001e80000100800 */
[----:B------:R0:W-:Y:S02]  /*8dd0*/  STL [R1+0x30], RZ ;  /* 0x000030ff01007387 */ /* 0x0001e40000100800 */
.L_x_137:
[----:B------:R-:W2:Y:S01]  /*8de0*/  LDL R4, [R1+0x20] ;  /* 0x0000200001047983 */ /* 0x000ea20000100800 */
[----:B0-----:R-:W0:Y:S01]  /*8df0*/  LDC R0, c[0x0][0xc38] ;  /* 0x00030e00ff007b82 */ /* 0x001e220000000800 */
[----:B------:R-:W-:Y:S05]  /*8e00*/  YIELD ;  /* 0x0000000000007946 */ /* 0x000fea0003800000 */
[----:B------:R-:W-:Y:S02]  /*8e10*/  ULDC.64 UR4, c[0x0][0x418] ;  /* 0x0001060000047ab9 */ /* 0x000fe40000000a00 */
[----:B-1----:R-:W1:Y:S01]  /*8e20*/  LDC R17, c[0x0][0xc44] ;  /* 0x00031100ff117b82 */ /* 0x002e620000000800 */
[----:B------:R-:W-:-:S03]  /*8e30*/  UISETP.NE.U32.AND UP0, UPT, UR4, URZ, UPT ;  /* 0x0000003f0400728c */ /* 0x000fc6000bf05070 */
[----:B------:R-:W-:Y:S01]  /*8e40*/  ULDC UR4, c[0x0][0x424] ;  /* 0x0001090000047ab9 */ /* 0x000fe20000000800 */
[----:B------:R-:W-:Y:S02]  /*8e50*/  UISETP.NE.AND.EX UP0, UPT, UR5, URZ, UPT, UP0 ;  /* 0x0000003f0500728c */ /* 0x000fe4000bf05300 */
[----:B------:R-:W-:Y:S02]  /*8e60*/  UIADD3 UR5, UR36, 0x22400, URZ ;  /* 0x0002240024057890 */ /* 0x000fe4000fffe03f */
[----:B------:R-:W-:Y:S02]  /*8e70*/  USEL UR4, UR4, 0x1, UP0 ;  /* 0x0000000104047887 */ /* 0x000fe40008000000 */
[----:B------:R-:W-:Y:S01]  /*8e80*/  ULOP3.LUT UP0, URZ, UR5, 0x3ff, URZ, 0xc0, !UPT ;  /* 0x000003ff053f7892 */ /* 0x000fe2000f80c03f */
[----:B0-----:R-:W-:Y:S02]  /*8e90*/  ISETP.NE.AND P0, PT, R0, 0x1, PT ;  /* 0x000000010000780c */ /* 0x001fe40003f05270 */
[----:B-1----:R-:W-:-:S11]  /*8ea0*/  ISETP.NE.AND P1, PT, R17, 0x1, PT ;  /* 0x000000011100780c */ /* 0x002fd60003f25270 */
[----:B------:R-:W2:Y:S08]  /*8eb0*/  @P0 LDC R0, c[0x0][0xc3c] ;  /* 0x00030f00ff000b82 */ /* 0x000eb00000000800 */
[----:B------:R-:W0:Y:S08]  /*8ec0*/  @P0 LDC R5, c[0x0][0xc40] ;  /* 0x00031000ff050b82 */ /* 0x000e300000000800 */
[----:B------:R-:W1:Y:S01]  /*8ed0*/  @P1 LDC.64 R2, c[0x0][0xc48] ;  /* 0x00031200ff021b82 */ /* 0x000e620000000a00 */
[----:B--2---:R-:W-:-:S04]  /*8ee0*/  @P0 IMAD.HI.U32 R0, R4, R0, RZ ;  /* 0x0000000004000227 */ /* 0x004fc800078e00ff */
[----:B------:R-:W-:Y:S01]  /*8ef0*/  IMAD.MOV.U32 R6, RZ, RZ, R4 ;  /* 0x000000ffff067224 */ /* 0x000fe200078e0004 */
[----:B0-----:R-:W-:Y:S02]  /*8f00*/  @P0 SHF.R.U32.HI R6, RZ, R5, R0 ;  /* 0x00000005ff060219 */ /* 0x001fe40000011600 */
[----:B------:R-:W-:-:S03]  /*8f10*/  PLOP3.LUT P0, PT, PT, PT, UP0, 0x80, 0x0 ;  /* 0x000000000000781c */ /* 0x000fc60003f0f008 */
[----:B-1----:R-:W-:Y:S01]  /*8f20*/  @P1 IMAD.HI.U32 R2, R6, R2, RZ ;  /* 0x0000000206021227 */ /* 0x002fe200078e00ff */
[----:B------:R0:W-:Y:S03]  /*8f30*/  STL [R1+0x18], R6 ;  /* 0x0000180601007387 */ /* 0x0001e60000100800 */
[----:B------:R-:W-:Y:S01]  /*8f40*/  IMAD.MOV.U32 R19, RZ, RZ, R6 ;  /* 0x000000ffff137224 */ /* 0x000fe200078e0006 */
[----:B------:R-:W-:Y:S02]  /*8f50*/  @P1 SHF.R.U32.HI R19, RZ, R3, R2 ;  /* 0x00000003ff131219 */ /* 0x000fe40000011602 */
[----:B------:R-:W1:Y:S03]  /*8f60*/  LDC R2, c[0x0][0x2f0] ;  /* 0x0000bc00ff027b82 */ /* 0x000e660000000800 */
[----:B------:R-:W-:Y:S01]  /*8f70*/  IMAD.MOV R0, RZ, RZ, -R19 ;  /* 0x000000ffff007224 */ /* 0x000fe200078e0a13 */
[----:B------:R0:W-:Y:S03]  /*8f80*/  STL [R1+0x10], R19 ;  /* 0x0000101301007387 */ /* 0x0001e60000100800 */
[----:B------:R-:W-:-:S02]  /*8f90*/  IMAD R17, R17, R0, R6 ;  /* 0x0000000011117224 */ /* 0x000fc400078e0206 */
[----:B-1----:R-:W-:-:S04]  /*8fa0*/  IMAD R4, R2, UR4, RZ ;  /* 0x0000000402047c24 */ /* 0x002fc8000f8e02ff */
[----:B------:R-:W-:Y:S01]  /*8fb0*/  VIADD R0, R4, 0x3f ;  /* 0x0000003f04007836 */ /* 0x000fe20000000000 */
[----:B------:R0:W-:Y:S04]  /*8fc0*/  STL [R1+0x2c], R4 ;  /* 0x00002c0401007387 */ /* 0x0001e80000100800 */
[----:B------:R-:W-:-:S04]  /*8fd0*/  SHF.R.S32.HI R3, RZ, 0x1f, R0 ;  /* 0x0000001fff037819 */ /* 0x000fc80000011400 */
[----:B------:R-:W-:-:S04]  /*8fe0*/  LEA.HI R3, R3, R0, RZ, 0x6 ;  /* 0x0000000003037211 */ /* 0x000fc800078f30ff */
[----:B------:R-:W-:-:S05]  /*8ff0*/  SHF.R.S32.HI R0, RZ, 0x6, R3 ;  /* 0x00000006ff007819 */ /* 0x000fca0000011403 */
[----:B------:R0:W-:Y:S01]  /*9000*/  STL [R1+0x1c], R0 ;  /* 0x00001c0001007387 */ /* 0x0001e20000100800 */
[----:B------:R-:W-:Y:S05]  /*9010*/  @!P0 BRA `(.L_x_46) ;  /* 0x0000000000408947 */ /* 0x000fea0003800000 */
[----:B------:R-:W-:Y:S01]  /*9020*/  MOV R2, 0x0 ;  /* 0x0000000000027802 */ /* 0x000fe20000000f00 */
[----:B------:R-:W-:Y:S01]  /*9030*/  ULDC.64 UR6, c[0x4][0x90] ;  /* 0x0100240000067ab9 */ /* 0x000fe20000000a00 */
[----:B------:R-:W-:Y:S01]  /*9040*/  ULDC.64 UR8, c[0x4][0x98] ;  /* 0x0100260000087ab9 */ /* 0x000fe20000000a00 */
[----:B------:R-:W-:Y:S01]  /*9050*/  ULDC.64 UR4, c[0x4][0x8] ;  /* 0x0100020000047ab9 */ /* 0x000fe20000000a00 */
[----:B0-----:R-:W-:Y:S02]  /*9060*/  IMAD.U32 R4, RZ, RZ, UR6 ;  /* 0x00000006ff047e24 */ /* 0x001fe4000f8e00ff */
[----:B------:R-:W0:Y:S01]  /*9070*/  LDC.64 R2, c[0x4][R2] ;  /* 0x0100000002027b82 */ /* 0x000e220000000a00 */
[----:B------:R-:W-:Y:S02]  /*9080*/  IMAD.U32 R5, RZ, RZ, UR7 ;  /* 0x00000007ff057e24 */ /* 0x000fe4000f8e00ff */
[----:B------:R-:W-:Y:S02]  /*9090*/  IMAD.U32 R6, RZ, RZ, UR8 ;  /* 0x00000008ff067e24 */ /* 0x000fe4000f8e00ff */
[----:B------:R-:W-:-:S02]  /*90a0*/  IMAD.U32 R7, RZ, RZ, UR9 ;  /* 0x00000009ff077e24 */ /* 0x000fc4000f8e00ff */
[----:B------:R-:W-:Y:S02]  /*90b0*/  IMAD.U32 R10, RZ, RZ, UR4 ;  /* 0x00000004ff0a7e24 */ /* 0x000fe4000f8e00ff */
[----:B------:R-:W-:Y:S02]  /*90c0*/  IMAD.U32 R11, RZ, RZ, UR5 ;  /* 0x00000005ff0b7e24 */ /* 0x000fe4000f8e00ff */
[----:B------:R-:W-:Y:S02]  /*90d0*/  IMAD.MOV.U32 R8, RZ, RZ, 0x70 ;  /* 0x00000070ff087424 */ /* 0x000fe400078e00ff */
[----:B------:R-:W-:Y:S02]  /*90e0*/  IMAD.MOV.U32 R12, RZ, RZ, 0x1 ;  /* 0x00000001ff0c7424 */ /* 0x000fe400078e00ff */
[----:B------:R-:W-:-:S07]  /*90f0*/  IMAD.MOV.U32 R13, RZ, RZ, RZ ;  /* 0x000000ffff0d7224 */ /* 0x000fce00078e00ff */
[----:B------:R-:W-:-:S07]  /*9100*/  LEPC R20, `(.L_x_46) ;  /* 0x000000001014794e */ /* 0x000fce0000000000 */
[----:B0-----:R-:W-:Y:S05]  /*9110*/  CALL.ABS.NOINC R2 ;  /* 0x0000000002007343 */ /* 0x001fea0003c00000 */
.L_x_46:
[----:B------:R-:W-:-:S04]  /*9120*/  UIADD3 UR4, UR36, 0x400, URZ ;  /* 0x0000040024047890 */ /* 0x000fc8000fffe03f */
[----:B------:R-:W-:-:S06]  /*9130*/  ULOP3.LUT UP0, URZ, UR4, 0x3ff, URZ, 0xc0, !UPT ;  /* 0x000003ff043f7892 */ /* 0x000fcc000f80c03f */
[----:B------:R-:W-:-:S13]  /*9140*/  PLOP3.LUT P0, PT, PT, PT, UP0, 0x80, 0x0 ;  /* 0x000000000000781c */ /* 0x000fda0003f0f008 */
[----:B------:R-:W-:Y:S05]  /*9150*/  @!P0 BRA `(.L_x_47) ;  /* 0x00000000007c8947 */ /* 0x000fea0003800000 */
[----:B------:R-:W-:Y:S01]  /*9160*/  MOV R16, 0x0 ;  /* 0x0000000000107802 */ /* 0x000fe20000000f00 */
[----:B------:R-:W-:Y:S01]  /*9170*/  ULDC.64 UR6, c[0x4][0x90] ;  /* 0x0100240000067ab9 */ /* 0x000fe20000000a00 */
[----:B------:R-:W-:Y:S01]  /*9180*/  ULDC.64 UR8, c[0x4][0x98] ;  /* 0x0100260000087ab9 */ /* 0x000fe20000000a00 */
[----:B------:R-:W-:Y:S01]  /*9190*/  ULDC.64 UR4, c[0x4][0x10] ;  /* 0x0100040000047ab9 */ /* 0x000fe20000000a00 */
[----:B------:R1:W2:Y:S01]  /*91a0*/  LDC.64 R2, c[0x4][R16] ;  /* 0x0100000010027b82 */ /* 0x0002a20000000a00 */
[----:B0-----:R-:W-:Y:S02]  /*91b0*/  IMAD.U32 R4, RZ, RZ, UR6 ;  /* 0x00000006ff047e24 */ /* 0x001fe4000f8e00ff */
[----:B------:R-:W-:Y:S02]  /*91c0*/  IMAD.U32 R5, RZ, RZ, UR7 ;  /* 0x00000007ff057e24 */ /* 0x000fe4000f8e00ff */
[----:B------:R-:W-:Y:S02]  /*91d0*/  IMAD.U32 R6, RZ, RZ, UR8 ;  /* 0x00000008ff067e24 */ /* 0x000fe4000f8e00ff */
[----:B------:R-:W-:-:S02]  /*91e0*/  IMAD.U32 R7, RZ, RZ, UR9 ;  /* 0x00000009ff077e24 */ /* 0x000fc4000f8e00ff */
[----:B------:R-:W-:Y:S02]  /*91f0*/  IMAD.U32 R10, RZ, RZ, UR4 ;  /* 0x00000004ff0a7e24 */ /* 0x000fe4000f8e00ff */
[----:B------:R-:W-:Y:S02]  /*9200*/  IMAD.U32 R11, RZ, RZ, UR5 ;  /* 0x00000005ff0b7e24 */ /* 0x000fe4000f8e00ff */
[----:B------:R-:W-:Y:S02]  /*9210*/  IMAD.MOV.U32 R8, RZ, RZ, 0x70 ;  /* 0x00000070ff087424 */ /* 0x000fe400078e00ff */
[----:B------:R-:W-:Y:S02]  /*9220*/  IMAD.MOV.U32 R12, RZ, RZ, 0x1 ;  /* 0x00000001ff0c7424 */ /* 0x000fe400078e00ff */
[----:B-1----:R-:W-:-:S07]  /*9230*/  IMAD.MOV.U32 R13, RZ, RZ, RZ ;  /* 0x000000ffff0d7224 */ /* 0x002fce00078e00ff */
[----:B------:R-:W-:-:S07]  /*9240*/  LEPC R20, `(.L_x_48) ;  /* 0x000000001014794e */ /* 0x000fce0000000000 */
[----:B--2---:R-:W-:Y:S05]  /*9250*/  CALL.ABS.NOINC R2 ;  /* 0x0000000002007343 */ /* 0x004fea0003c00000 */
.L_x_48:
[----:B------:R0:W1:Y:S01]  /*9260*/  LDC.64 R2, c[0x4][R16] ;  /* 0x0100000010027b82 */ /* 0x0000620000000a00 */
[----:B------:R-:W-:Y:S01]  /*9270*/  ULDC.64 UR6, c[0x4][0x90] ;  /* 0x0100240000067ab9 */ /* 0x000fe20000000a00 */
[----:B------:R-:W-:Y:S01]  /*9280*/  ULDC.64 UR8, c[0x4][0x98] ;  /* 0x0100260000087ab9 */ /* 0x000fe20000000a00 */
[----:B------:R-:W-:Y:S01]  /*9290*/  ULDC.64 UR4, c[0x4][0x18] ;  /* 0x0100060000047ab9 */ /* 0x000fe20000000a00 */
[----:B------:R-:W-:Y:S02]  /*92a0*/  IMAD.U32 R4, RZ, RZ, UR6 ;  /* 0x00000006ff047e24 */ /* 0x000fe4000f8e00ff */
[----:B------:R-:W-:Y:S02]  /*92b0*/  IMAD.U32 R5, RZ, RZ, UR7 ;  /* 0x00000007ff057e24 */ /* 0x000fe4000f8e00ff */
[----:B------:R-:W-:Y:S02]  /*92c0*/  IMAD.U32 R6, RZ, RZ, UR8 ;  /* 0x00000008ff067e24 */ /* 0x000fe4000f8e00ff */
[----:B------:R-:W-:-:S02]  /*92d0*/  IMAD.U32 R7, RZ, RZ, UR9 ;  /* 0x00000009ff077e24 */ /* 0x000fc4000f8e00ff */
[----:B------:R-:W-:Y:S02]  /*92e0*/  IMAD.U32 R10, RZ, RZ, UR4 ;  /* 0x00000004ff0a7e24 */ /* 0x000fe4000f8e00ff */
[----:B------:R-:W-:Y:S02]  /*92f0*/  IMAD.U32 R11, RZ, RZ, UR5 ;  /* 0x00000005ff0b7e24 */ /* 0x000fe4000f8e00ff */
[----:B------:R-:W-:Y:S02]  /*9300*/  IMAD.MOV.U32 R8, RZ, RZ, 0x70 ;  /* 0x00000070ff087424 */ /* 0x000fe400078e00ff */
[----:B------:R-:W-:Y:S02]  /*9310*/  IMAD.MOV.U32 R12, RZ, RZ, 0x1 ;  /* 0x00000001ff0c7424 */ /* 0x000fe400078e00ff */
[----:B0-----:R-:W-:-:S07]  /*9320*/  IMAD.MOV.U32 R13, RZ, RZ, RZ ;  /* 0x000000ffff0d7224 */ /* 0x001fce00078e00ff */
[----:B------:R-:W-:-:S07]  /*9330*/  LEPC R20, `(.L_x_47) ;  /* 0x000000001014794e */ /* 0x000fce0000000000 */
[----:B-1----:R-:W-:Y:S05]  /*9340*/  CALL.ABS.NOINC R2 ;  /* 0x0000000002007343 */ /* 0x002fea0003c00000 */
.L_x_47:
[----:B------:R-:W-:Y:S01]  /*9350*/  ULDC.64 UR4, c[0x0][0x9f8] ;  /* 0x00027e0000047ab9 */ /* 0x000fe20000000a00 */
[----:B------:R-:W2:Y:S01]  /*9360*/  LDL R16, [R1+0x1c] ;  /* 0x00001c0001107983 */ /* 0x000ea20000100800 */
[----:B------:R-:W-:-:S04]  /*9370*/  ISETP.NE.U32.AND P0, PT, RZ, UR4, PT ;  /* 0x00000004ff007c0c */ /* 0x000fc8000bf05070 */
[----:B------:R-:W-:-:S13]  /*9380*/  ISETP.NE.AND.EX P0, PT, RZ, UR5, PT, P0 ;  /* 0x00000005ff007c0c */ /* 0x000fda000bf05300 */
[----:B------:R-:W1:Y:S02]  /*9390*/  @P0 LDC.64 R2, c[0x0][0x9f8] ;  /* 0x00027e00ff020b82 */ /* 0x000e640000000a00 */
[----:B-1----:R-:W-:-:S05]  /*93a0*/  @P0 IMAD.WIDE R2, R19, 0x4, R2 ;  /* 0x0000000413020825 */ /* 0x002fca00078e0202 */
[----:B0-----:R0:W3:Y:S01]  /*93b0*/  @P0 LDG.E R19, desc[UR42][R2.64] ;  /* 0x0000002a02130981 */ /* 0x0010e2000c1e1900 */
[----:B------:R-:W-:Y:S01]  /*93c0*/  UMOV UR4, 0xffffffff ;  /* 0xffffffff00047882 */ /* 0x000fe20000000000 */
[----:B0-----:R-:W0:Y:S02]  /*93d0*/  LDC.64 R2, c[0x0][0x418] ;  /* 0x00010600ff027b82 */ /* 0x001e240000000a00 */
[----:B0-----:R-:W-:-:S04]  /*93e0*/  ISETP.NE.U32.AND P0, PT, R2, RZ, PT ;  /* 0x000000ff0200720c */ /* 0x001fc80003f05070 */
[----:B------:R-:W-:-:S04]  /*93f0*/  ISETP.NE.AND.EX P1, PT, R3, RZ, PT, P0 ;  /* 0x000000ff0300720c */ /* 0x000fc80003f25300 */
[----:B------:R-:W-:Y:S01]  /*9400*/  P2R R0, PR, RZ, 0x2 ;  /* 0x00000002ff007803 */ /* 0x000fe20000000000 */
[----:B--2---:R-:W-:-:S05]  /*9410*/  VIADD R8, R16, 0xffffffff ;  /* 0xffffffff10087836 */ /* 0x004fca0000000000 */
[----:B------:R0:W-:Y:S04]  /*9420*/  STL [R1+0x14], R8 ;  /* 0x0000140801007387 */ /* 0x0001e80000100800 */
[----:B------:R0:W-:Y:S01]  /*9430*/  STL [R1+0xc], R0 ;  /* 0x00000c0001007387 */ /* 0x0001e20000100800 */
[----:B---3--:R-:W-:Y:S02]  /*9440*/  SHF.R.S32.HI R7, RZ, 0x1f, R19 ;  /* 0x0000001fff077819 */ /* 0x008fe40000011413 */
[----:B------:R-:W-:-:S03]  /*9450*/  SEL R16, R19, RZ, !P1 ;  /* 0x000000ff13107207 */ /* 0x000fc60004800000 */
[----:B------:R0:W-:Y:S01]  /*9460*/  STL [R1+0x4], R7 ;  /* 0x0000040701007387 */ /* 0x0001e20000100800 */
[----:B------:R-:W-:Y:S05]  /*9470*/  BRA.DIV UR4, `(.L_x_49) ;  /* 0x0000004604bc7947 */ /* 0x000fea000b800000 */
[----:B0-----:R-:W0:Y:S02]  /*9480*/  S2R R0, SR_TID.X ;  /* 0x0000000000007919 */ /* 0x001e240000002100 */
[----:B0-----:R-:W-:-:S04]  /*9490*/  SHF.R.U32.HI R0, RZ, 0x5, R0 ;  /* 0x00000005ff007819 */ /* 0x001fc80000011600 */
[----:B------:R-:W-:-:S05]  /*94a0*/  LOP3.LUT R0, R0, 0x3, RZ, 0xc0, !PT ;  /* 0x0000000300007812 */ /* 0x000fca00078ec0ff */
[----:B------:R0:W1:Y:S02]  /*94b0*/  SHFL.IDX PT, R14, R0, RZ, 0x1f ;  /* 0x00001fff000e7589 */ /* 0x00006400000e0000 */
.L_x_154:
[----:B------:R-:W-:Y:S02]  /*94c0*/  PLOP3.LUT P2, PT, PT, PT, PT, 0x8, 0x0 ;  /* 0x000000000000781c */ /* 0x000fe40003f4e170 */
[----:B-1----:R-:W-:Y:S02]  /*94d0*/  ISETP.NE.AND P0, PT, R14, RZ, PT ;  /* 0x000000ff0e00720c */ /* 0x002fe40003f05270 */
[----:B0-----:R-:W-:-:S05]  /*94e0*/  P2R R0, PR, RZ, 0x4 ;  /* 0x00000004ff007803 */ /* 0x001fca0000000000 */
[----:B------:R0:W-:Y:S06]  /*94f0*/  STL [R1+0x8], R0 ;  /* 0x0000080001007387 */ /* 0x0001ec0000100800 */
[----:B------:R-:W-:Y:S05]  /*9500*/  @P0 BRA `(.L_x_50) ;  /* 0x0000000000f80947 */ /* 0x000fea0003800000 */
[----:B------:R-:W-:-:S03]  /*9510*/  UMOV UR4, 0xffffffff ;  /* 0xffffffff00047882 */ /* 0x000fc60000000000 */
[----:B------:R-:W-:Y:S05]  /*9520*/  BRA.DIV UR4, `(.L_x_51) ;  /* 0x0000004604c47947 */ /* 0x000fea000b800000 */
[----:B------:R-:W-:-:S13]  /*9530*/  ELECT P6, URZ, PT ;  /* 0x00000000003f782f */ /* 0x000fda00038c0000 */
.L_x_157:
[----:B------:R-:W-:Y:S05]  /*9540*/  @!P6 BRA `(.L_x_50) ;  /* 0x0000000000e8e947 */ /* 0x000fea0003800000 */
[----:B------:R1:W-:Y:S01]  /*9550*/  STL [R1+0x24], R8 ;  /* 0x0000240801007387 */ /* 0x0003e20000100800 */
[----:B------:R-:W-:Y:S01]  /*9560*/  IMAD.MOV.U32 R16, RZ, RZ, R19 ;  /* 0x000000ffff107224 */ /* 0x000fe200078e0013 */
[----:B------:R-:W-:Y:S06]  /*9570*/  @!P1 BRA `(.L_x_52) ;  /* 0x00000000004c9947 */ /* 0x000fec0003800000 */
[----:B------:R-:W2:Y:S01]  /*9580*/  LDC R6, c[0x0][0x43c] ;  /* 0x00010f00ff067b82 */ /* 0x000ea20000000800 */
[----:B0-----:R-:W-:Y:S01]  /*9590*/  IMAD.MOV.U32 R0, RZ, RZ, R8 ;  /* 0x000000ffff007224 */ /* 0x001fe200078e0008 */
[----:B------:R-:W-:Y:S01]  /*95a0*/  ULDC.64 UR4, c[0x0][0x428] ;  /* 0x00010a0000047ab9 */ /* 0x000fe20000000a00 */
[----:B--2---:R-:W-:-:S13]  /*95b0*/  ISETP.NE.AND P0, PT, R6, 0x1, PT ;  /* 0x000000010600780c */ /* 0x004fda0003f05270 */
[----:B------:R-:W0:Y:S02]  /*95c0*/  @P0 LDC.64 R4, c[0x0][0x440] ;  /* 0x00011000ff040b82 */ /* 0x000e240000000a00 */
[----:B0-----:R-:W-:-:S05]  /*95d0*/  @P0 IMAD.HI.U32 R4, R8, R4, RZ ;  /* 0x0000000408040227 */ /* 0x001fca00078e00ff */
[----:B------:R-:W-:-:S04]  /*95e0*/  @P0 SHF.R.U32.HI R0, RZ, R5, R4 ;  /* 0x00000005ff000219 */ /* 0x000fc80000011604 */
[--C-:B------:R-:W-:Y:S01]  /*95f0*/  SHF.R.S32.HI R5, RZ, 0x1f, R0.reuse ;  /* 0x0000001fff057819 */ /* 0x100fe20000011400 */
[----:B------:R-:W-:-:S04]  /*9600*/  IMAD.MOV R4, RZ, RZ, -R0 ;  /* 0x000000ffff047224 */ /* 0x000fc800078e0a00 */
[----:B------:R-:W-:Y:S02]  /*9610*/  IMAD R6, R6, R4, R8 ;  /* 0x0000000406067224 */ /* 0x000fe400078e0208 */
[----:B------:R-:W-:-:S03]  /*9620*/  IMAD.MOV.U32 R4, RZ, RZ, R0 ;  /* 0x000000ffff047224 */ /* 0x000fc600078e0000 */
[----:B------:R0:W-:Y:S01]  /*9630*/  STL [R1+0x24], R6 ;  /* 0x0000240601007387 */ /* 0x0001e20000100800 */
[----:B------:R-:W-:-:S03]  /*9640*/  IMAD.WIDE.U32 R4, R19, UR4, R4 ;  /* 0x0000000413047c25 */ /* 0x000fc6000f8e0004 */
[----:B------:R-:W-:Y:S01]  /*9650*/  LEA R2, P0, R4, R2, 0x2 ;  /* 0x0000000204027211 */ /* 0x000fe200078010ff */
[----:B0-----:R-:W-:-:S04]  /*9660*/  IMAD R6, R7, UR4, RZ ;  /* 0x0000000407067c24 */ /* 0x001fc8000f8e02ff */
[----:B------:R-:W-:-:S04]  /*9670*/  IMAD R0, R19, UR5, R6 ;  /* 0x0000000513007c24 */ /* 0x000fc8000f8e0206 */
[----:B------:R-:W-:-:S05]  /*9680*/  IMAD.IADD R0, R5, 0x1, R0 ;  /* 0x0000000105007824 */ /* 0x000fca00078e0200 */
[----:B------:R-:W-:-:S05]  /*9690*/  LEA.HI.X R3, R4, R3, R0, 0x2, P0 ;  /* 0x0000000304037211 */ /* 0x000fca00000f1400 */
[----:B------:R2:W5:Y:S02]  /*96a0*/  LDG.E R16, desc[UR42][R2.64] ;  /* 0x0000002a02107981 */ /* 0x000564000c1e1900 */
.L_x_52:
[----:B--2---:R-:W2:Y:S01]  /*96b0*/  LDL R2, [R1] ;  /* 0x0000000001027983 */ /* 0x004ea20000100800 */
[----:B0-----:R-:W-:Y:S02]  /*96c0*/  LEA R0, R18, UR36, 0x3 ;  /* 0x0000002412007c11 */ /* 0x001fe4000f8e18ff */
[----:B--2---:R-:W-:-:S04]  /*96d0*/  SHF.L.U32 R2, R2, 0x1f, RZ ;  /* 0x0000001f02027819 */ /* 0x004fc800000006ff */
[----:B------:R-:W0:Y:S02]  /*96e0*/  SYNCS.PHASECHK.TRANS64.TRYWAIT P0, [R0+URZ+0x28c40], R2 ;  /* 0x028c4002000075a7 */ /* 0x000e24000800017f */
[----:B0-----:R-:W-:Y:S05]  /*96f0*/  @!P0 BRA `(.L_x_53) ;  /* 0x0000004400708947 */ /* 0x001fea0003800000 */
.L_x_158:
[----:B------:R-:W2:Y:S02]  /*9700*/  S2R R3, SR_TID.X ;  /* 0x0000000000037919 */ /* 0x000ea40000002100 */
[----:B--2---:R-:W-:-:S04]  /*9710*/  LOP3.LUT R3, R3, 0x7f, RZ, 0xc0, !PT ;  /* 0x0000007f03037812 */ /* 0x004fc800078ec0ff */
[----:B------:R-:W-:-:S13]  /*9720*/  ISETP.NE.AND P0, PT, R3, RZ, PT ;  /* 0x000000ff0300720c */ /* 0x000fda0003f05270 */
[----:B------:R-:W-:Y:S05]  /*9730*/  @P0 BRA `(.L_x_54) ;  /* 0x00000000001c0947 */ /* 0x000fea0003800000 */
[----:B------:R-:W2:Y:S01]  /*9740*/  S2R R3, SR_TID.X ;  /* 0x0000000000037919 */ /* 0x000ea20000002100 */
[----:B0-----:R-:W-:-:S04]  /*9750*/  IMAD.MOV.U32 R2, RZ, RZ, 0x2000 ;  /* 0x00002000ff027424 */ /* 0x001fc800078e00ff */
[----:B------:R3:W-:Y:S01]  /*9760*/  SYNCS.ARRIVE.TRANS64 RZ, [R0+URZ+0x28c30], R2 ;  /* 0x028c300200ff79a7 */ /* 0x0007e2000800003f */
[----:B--2---:R-:W-:-:S04]  /*9770*/  LOP3.LUT R3, R3, 0x1f, RZ, 0xc0, !PT ;  /* 0x0000001f03037812 */ /* 0x004fc800078ec0ff */
[----:B------:R-:W-:-:S13]  /*9780*/  ISETP.NE.AND P0, PT, R3, RZ, PT ;  /* 0x000000ff0300720c */ /* 0x000fda0003f05270 */
[----:B---3--:R-:W-:Y:S05]  /*9790*/  @!P0 BRA `(.L_x_54) ;  /* 0x0000000000048947 */ /* 0x008fea0003800000 */
[----:B------:R-:W-:Y:S01]  /*97a0*/  BPT.TRAP 0x1 ;  /* 0x000000040000795c */ /* 0x000fe20000300000 */
.L_x_54:
[----:B0-----:R-:W2:Y:S01]  /*97b0*/  LDL R2, [R1+0x24] ;  /* 0x0000240001027983 */ /* 0x001ea20000100800 */
[----:B------:R-:W-:Y:S01]  /*97c0*/  R2UR UR8, R18 ;  /* 0x00000000120872ca */ /* 0x000fe200000e0000 */
[----:B------:R-:W-:Y:S01]  /*97d0*/  UIADD3 UR4, UP0, UR40, 0x370, URZ ;  /* 0x0000037028047890 */ /* 0x000fe2000ff1e03f */
[----:B------:R-:W-:Y:S01]  /*97e0*/  R2UR UR9, R0 ;  /* 0x00000000000972ca */ /* 0x000fe200000e0000 */
[----:B------:R-:W-:Y:S01]  /*97f0*/  UMOV UR6, 0x0 ;  /* 0x0000000000067882 */ /* 0x000fe20000000000 */
[----:B------:R-:W-:Y:S01]  /*9800*/  R2UR UR12, R17 ;  /* 0x00000000110c72ca */ /* 0x000fe200000e0000 */
[----:B------:R-:W-:Y:S01]  /*9810*/  UIADD3.X UR5, URZ, UR41, URZ, UP0, !UPT ;  /* 0x000000293f057290 */ /* 0x000fe200087fe43f */
[----:B-----5:R-:W-:Y:S01]  /*9820*/  R2UR UR13, R16 ;  /* 0x00000000100d72ca */ /* 0x020fe200000e0000 */
[----:B------:R-:W-:Y:S01]  /*9830*/  UMOV UR7, 0x14f00000 ;  /* 0x14f0000000077882 */ /* 0x000fe20000000000 */
[----:B------:R-:W-:Y:S01]  /*9840*/  PLOP3.LUT P0, PT, PT, PT, PT, 0x80, 0x0 ;  /* 0x000000000000781c */ /* 0x000fe20003f0f070 */
[----:B------:R-:W-:-:S03]  /*9850*/  UMOV UR10, URZ ;  /* 0x0000003f000a7c82 */ /* 0x000fc60008000000 */
[----:B------:R-:W-:Y:S01]  /*9860*/  P2R R0, PR, RZ, 0x1 ;  /* 0x00000001ff007803 */ /* 0x000fe20000000000 */
[----:B------:R-:W-:Y:S02]  /*9870*/  ULEA UR8, UR8, UR36, 0xd ;  /* 0x0000002408087291 */ /* 0x000fe4000f8e683f */
[----:B------:R-:W-:Y:S02]  /*9880*/  UIADD3 UR9, UR9, 0x28c30, URZ ;  /* 0x00028c3009097890 */ /* 0x000fe4000fffe03f */
[----:B------:R-:W-:Y:S01]  /*9890*/  UIADD3 UR8, UR8, 0x22400, URZ ;  /* 0x0002240008087890 */ /* 0x000fe2000fffe03f */
[----:B------:R3:W-:Y:S01]  /*98a0*/  STL [R1+0x8], R0 ;  /* 0x0000080001007387 */ /* 0x0007e20000100800 */
[----:B--2---:R-:W-:-:S13]  /*98b0*/  R2UR UR11, R2 ;  /* 0x00000000020b72ca */ /* 0x004fda00000e0000 */
[----:B------:R-:W-:-:S09]  /*98c0*/  USHF.L.U32 UR11, UR11, 0x6, URZ ;  /* 0x000000060b0b7899 */ /* 0x000fd2000800063f */
[----:B------:R3:W-:Y:S02]  /*98d0*/  UTMALDG.4D [UR8], [UR4], desc[UR6] ;  /* 0x00000608040075b4 */ /* 0x0007e40008019000 */
[----:B---3--:R-:W-:Y:S01]  /*98e0*/  NOP ;  /* 0x0000000000007918 */ /* 0x008fe20000000000 */
.L_x_50:
[----:B------:R-:W-:Y:S05]  /*98f0*/  WARPSYNC.ALL ;  /* 0x0000000000007948 */ /* 0x000fea0003800000 */
[----:B------:R-:W-:Y:S01]  /*9900*/  UIADD3 UR4, UR36, 0x20400, URZ ;  /* 0x0002040024047890 */ /* 0x000fe2000fffe03f */
[----:B------:R-:W-:Y:S03]  /*9910*/  BAR.SYNC.DEFER_BLOCKING 0x8, 0x100 ;  /* 0x0204000000007b1d */ /* 0x000fe60000010000 */
[----:B------:R-:W-:-:S06]  /*9920*/  ULOP3.LUT UP0, URZ, UR4, 0x3ff, URZ, 0xc0, !UPT ;  /* 0x000003ff043f7892 */ /* 0x000fcc000f80c03f */
[----:B------:R-:W-:-:S13]  /*9930*/  PLOP3.LUT P0, PT, PT, PT, UP0, 0x80, 0x0 ;  /* 0x000000000000781c */ /* 0x000fda0003f0f008 */
[----:B------:R-:W-:Y:S05]  /*9940*/  @!P0 BRA `(.L_x_55) ;  /* 0x0000000000408947 */ /* 0x000fea0003800000 */
[----:B------:R-:W-:Y:S01]  /*9950*/  MOV R2, 0x0 ;  /* 0x0000000000027802 */ /* 0x000fe20000000f00 */
[----:B------:R-:W-:Y:S01]  /*9960*/  ULDC.64 UR4, c[0x4][0x90] ;  /* 0x0100240000047ab9 */ /* 0x000fe20000000a00 */
[----:B------:R-:W-:Y:S01]  /*9970*/  ULDC.64 UR6, c[0x4][0x98] ;  /* 0x0100260000067ab9 */ /* 0x000fe20000000a00 */
[----:B------:R-:W-:Y:S01]  /*9980*/  ULDC.64 UR8, c[0x4][0x20] ;  /* 0x0100080000087ab9 */ /* 0x000fe20000000a00 */
[----:B------:R-:W-:Y:S01]  /*9990*/  IMAD.U32 R4, RZ, RZ, UR4 ;  /* 0x00000004ff047e24 */ /* 0x000fe2000f8e00ff */
[----:B------:R-:W-:Y:S01]  /*99a0*/  MOV R11, UR9 ;  /* 0x00000009000b7c02 */ /* 0x000fe20008000f00 */
[----:B------:R-:W2:Y:S01]  /*99b0*/  LDC.64 R2, c[0x4][R2] ;  /* 0x0100000002027b82 */ /* 0x000ea20000000a00 */
[----:B------:R-:W-:Y:S02]  /*99c0*/  IMAD.U32 R5, RZ, RZ, UR5 ;  /* 0x00000005ff057e24 */ /* 0x000fe4000f8e00ff */
[----:B------:R-:W-:Y:S02]  /*99d0*/  IMAD.U32 R6, RZ, RZ, UR6 ;  /* 0x00000006ff067e24 */ /* 0x000fe4000f8e00ff */
[----:B------:R-:W-:-:S02]  /*99e0*/  IMAD.U32 R7, RZ, RZ, UR7 ;  /* 0x00000007ff077e24 */ /* 0x000fc4000f8e00ff */
[----:B------:R-:W-:Y:S02]  /*99f0*/  IMAD.U32 R10, RZ, RZ, UR8 ;  /* 0x00000008ff0a7e24 */ /* 0x000fe4000f8e00ff */
[----:B-1----:R-:W-:Y:S02]  /*9a00*/  IMAD.MOV.U32 R8, RZ, RZ, 0x70 ;  /* 0x00000070ff087424 */ /* 0x002fe400078e00ff */
[----:B------:R-:W-:Y:S02]  /*9a10*/  IMAD.MOV.U32 R12, RZ, RZ, 0x1 ;  /* 0x00000001ff0c7424 */ /* 0x000fe400078e00ff */
[----:B------:R-:W-:-:S07]  /*9a20*/  IMAD.MOV.U32 R13, RZ, RZ, RZ ;  /* 0x000000ffff0d7224 */ /* 0x000fce00078e00ff */
[----:B------:R-:W-:-:S07]  /*9a30*/  LEPC R20, `(.L_x_55) ;  /* 0x000000001014794e */ /* 0x000fce0000000000 */
[----:B0-2---:R-:W-:Y:S05]  /*9a40*/  CALL.ABS.NOINC R2 ;  /* 0x0000000002007343 */ /* 0x005fea0003c00000 */
.L_x_55:
[----:B------:R-:W2:Y:S01]  /*9a50*/  LDL.LU R5, [R1+0x10] ;  /* 0x0000100001057983 */ /* 0x000ea20000300800 */
[----:B0-----:R-:W-:Y:S01]  /*9a60*/  SHF.R.S32.HI R0, RZ, 0x1f, R17 ;  /* 0x0000001fff007819 */ /* 0x001fe20000011411 */
[----:B------:R-:W-:Y:S01]  /*9a70*/  ULDC.64 UR4, c[0x0][0x2d8] ;  /* 0x0000b60000047ab9 */ /* 0x000fe20000000a00 */
[----:B-1----:R-:W0:Y:S01]  /*9a80*/  LDC R8, c[0x0][0x448] ;  /* 0x00011200ff087b82 */ /* 0x002e220000000800 */
[----:B------:R-:W3:Y:S01]  /*9a90*/  LDL.LU R4, [R1+0x18] ;  /* 0x0000180001047983 */ /* 0x000ee20000300800 */
[----:B------:R-:W-:-:S03]  /*9aa0*/  ULDC UR6, c[0x0][0x2b8] ;  /* 0x0000ae0000067ab9 */ /* 0x000fc60000000800 */
[----:B------:R-:W4:Y:S01]  /*9ab0*/  LDL R9, [R1+0x20] ;  /* 0x0000200001097983 */ /* 0x000f220000100800 */
[----:B------:R-:W-:Y:S02]  /*9ac0*/  IMAD R0, R0, UR4, RZ ;  /* 0x0000000400007c24 */ /* 0x000fe4000f8e02ff */
[----:B------:R-:W-:-:S04]  /*9ad0*/  IMAD.WIDE.U32 R2, R17, UR4, RZ ;  /* 0x0000000411027c25 */ /* 0x000fc8000f8e00ff */
[----:B------:R-:W-:Y:S01]  /*9ae0*/  IMAD R0, R17, UR5, R0 ;  /* 0x0000000511007c24 */ /* 0x000fe2000f8e0200 */
[----:B------:R-:W-:-:S03]  /*9af0*/  ULDC.64 UR4, c[0x0][0x2e0] ;  /* 0x0000b80000047ab9 */ /* 0x000fc60000000a00 */
[----:B------:R-:W-:Y:S01]  /*9b00*/  IMAD.IADD R3, R3, 0x1, R0 ;  /* 0x0000000103037824 */ /* 0x000fe200078e0200 */
[----:B0-----:R-:W-:-:S13]  /*9b10*/  ISETP.NE.AND P0, PT, R8, 0x1, PT ;  /* 0x000000010800780c */ /* 0x001fda0003f05270 */
[----:B------:R-:W0:Y:S08]  /*9b20*/  @P0 LDC R6, c[0x0][0x44c] ;  /* 0x00011300ff060b82 */ /* 0x000e300000000800 */
[----:B------:R-:W1:Y:S01]  /*9b30*/  @P0 LDC R7, c[0x0][0x450] ;  /* 0x00011400ff070b82 */ /* 0x000e620000000800 */
[----:B--2---:R-:W-:Y:S01]  /*9b40*/  SHF.R.S32.HI R0, RZ, 0x1f, R5 ;  /* 0x0000001fff007819 */ /* 0x004fe20000011405 */
[----:B------:R-:W-:-:S04]  /*9b50*/  IMAD.WIDE.U32 R2, R5, UR4, R2 ;  /* 0x0000000405027c25 */ /* 0x000fc8000f8e0002 */
[----:B---3--:R-:W-:Y:S02]  /*9b60*/  IMAD.MOV R4, RZ, RZ, -R4 ;  /* 0x000000ffff047224 */ /* 0x008fe400078e0a04 */
[----:B------:R-:W-:Y:S01]  /*9b70*/  IMAD R0, R0, UR4, RZ ;  /* 0x0000000400007c24 */ /* 0x000fe2000f8e02ff */
[----:B------:R-:W-:Y:S02]  /*9b80*/  ULDC UR4, c[0x0][0xc38] ;  /* 0x00030e0000047ab9 */ /* 0x000fe40000000800 */
[----:B----4-:R-:W-:Y:S02]  /*9b90*/  IMAD R4, R4, UR4, R9 ;  /* 0x0000000404047c24 */ /* 0x010fe4000f8e0209 */
[----:B------:R2:W5:Y:S01]  /*9ba0*/  LDL R9, [R1+0x28] ;  /* 0x0000280001097983 */ /* 0x0005620000100800 */
[----:B------:R-:W-:Y:S01]  /*9bb0*/  IMAD R0, R5, UR5, R0 ;  /* 0x0000000505007c24 */ /* 0x000fe2000f8e0200 */
[----:B------:R-:W-:Y:S01]  /*9bc0*/  ULDC.64 UR4, c[0x0][0x2d0] ;  /* 0x0000b40000047ab9 */ /* 0x000fe20000000a00 */
[----:B------:R-:W3:Y:S02]  /*9bd0*/  S2R R5, SR_TID.X ;  /* 0x0000000000057919 */ /* 0x000ee40000002100 */
[----:B------:R-:W-:Y:S01]  /*9be0*/  IMAD.IADD R3, R3, 0x1, R0 ;  /* 0x0000000103037824 */ /* 0x000fe200078e0200 */
[----:B---3--:R-:W-:-:S04]  /*9bf0*/  LOP3.LUT R5, R5, 0x7f, RZ, 0xc0, !PT ;  /* 0x0000007f05057812 */ /* 0x008fc800078ec0ff */
[----:B------:R-:W-:Y:S02]  /*9c00*/  SHF.R.U32.HI R10, RZ, 0x3, R5 ;  /* 0x00000003ff0a7819 */ /* 0x000fe40000011605 */
[----:B------:R-:W3:Y:S02]  /*9c10*/  S2R R5, SR_TID.X ;  /* 0x0000000000057919 */ /* 0x000ee40000002100 */
[----:B---3--:R-:W-:-:S05]  /*9c20*/  IMAD.SHL.U32 R5, R5, 0x10, RZ ;  /* 0x0000001005057824 */ /* 0x008fca00078e00ff */
[----:B------:R-:W-:-:S05]  /*9c30*/  LOP3.LUT R5, R10, 0x70, R5, 0xf8, !PT ;  /* 0x000000700a057812 */ /* 0x000fca00078ef805 */
[----:B------:R-:W-:Y:S01]  /*9c40*/  IMAD R0, R4, 0x40, R5 ;  /* 0x0000004004007824 */ /* 0x000fe200078e0205 */
[----:B------:R-:W3:Y:S03]  /*9c50*/  S2R R10, SR_TID.X ;  /* 0x00000000000a7919 */ /* 0x000ee60000002100 */
[----:B0-----:R-:W-:-:S04]  /*9c60*/  @P0 IMAD.HI.U32 R6, R0, R6, RZ ;  /* 0x0000000600060227 */ /* 0x001fc800078e00ff */
[----:B------:R-:W-:Y:S01]  /*9c70*/  IMAD.MOV.U32 R5, RZ, RZ, R0 ;  /* 0x000000ffff057224 */ /* 0x000fe200078e0000 */
[----:B-1----:R-:W-:-:S05]  /*9c80*/  @P0 SHF.R.U32.HI R5, RZ, R7, R6 ;  /* 0x00000007ff050219 */ /* 0x002fca0000011606 */
[----:B------:R-:W-:-:S04]  /*9c90*/  IMAD.MOV R6, RZ, RZ, -R5 ;  /* 0x000000ffff067224 */ /* 0x000fc800078e0a05 */
[----:B------:R-:W-:Y:S01]  /*9ca0*/  IMAD R0, R8, R6, R0 ;  /* 0x0000000608007224 */ /* 0x000fe200078e0200 */
[----:B------:R-:W-:Y:S01]  /*9cb0*/  SHF.R.S32.HI R6, RZ, 0x1f, R5 ;  /* 0x0000001fff067819 */ /* 0x000fe20000011405 */
[----:B------:R-:W-:-:S04]  /*9cc0*/  IMAD.WIDE.U32 R2, R5, UR4, R2 ;  /* 0x0000000405027c25 */ /* 0x000fc8000f8e0002 */
[----:B------:R-:W-:-:S04]  /*9cd0*/  IMAD R6, R6, UR4, RZ ;  /* 0x0000000406067c24 */ /* 0x000fc8000f8e02ff */
[----:B------:R-:W-:Y:S01]  /*9ce0*/  IMAD R6, R5, UR5, R6 ;  /* 0x0000000505067c24 */ /* 0x000fe2000f8e0206 */
[----:B------:R-:W-:Y:S01]  /*9cf0*/  SHF.R.S32.HI R5, RZ, 0x1f, R0 ;  /* 0x0000001fff057819 */ /* 0x000fe20000011400 */
[----:B------:R-:W-:Y:S02]  /*9d00*/  ULDC.64 UR4, c[0x0][0x2c8] ;  /* 0x0000b20000047ab9 */ /* 0x000fe40000000a00 */
[----:B------:R-:W-:Y:S02]  /*9d10*/  IMAD.IADD R3, R3, 0x1, R6 ;  /* 0x0000000103037824 */ /* 0x000fe400078e0206 */
[----:B------:R-:W-:Y:S02]  /*9d20*/  IMAD R5, R5, UR4, RZ ;  /* 0x0000000405057c24 */ /* 0x000fe4000f8e02ff */
[----:B------:R-:W-:-:S04]  /*9d30*/  IMAD.WIDE.U32 R2, R0, UR4, R2 ;  /* 0x0000000400027c25 */ /* 0x000fc8000f8e0002 */
[----:B---3--:R-:W-:Y:S02]  /*9d40*/  IMAD.SHL.U32 R10, R10, 0x8, RZ ;  /* 0x000000080a0a7824 */ /* 0x008fe400078e00ff */
[----:B------:R-:W-:Y:S01]  /*9d50*/  IMAD R5, R0, UR5, R5 ;  /* 0x0000000500057c24 */ /* 0x000fe2000f8e0205 */
[----:B------:R-:W-:Y:S02]  /*9d60*/  ULDC.64 UR4, c[0x0][0x280] ;  /* 0x0000a00000047ab9 */ /* 0x000fe40000000a00 */
[----:B------:R-:W-:Y:S01]  /*9d70*/  LOP3.LUT R10, R10, 0x38, RZ, 0xc0, !PT ;  /* 0x000000380a0a7812 */ /* 0x000fe200078ec0ff */
[----:B------:R-:W-:Y:S01]  /*9d80*/  IMAD.IADD R5, R3, 0x1, R5 ;  /* 0x0000000103057824 */ /* 0x000fe200078e0205 */
[----:B------:R-:W-:Y:S01]  /*9d90*/  LEA R0, P1, R2, UR4, 0x1 ;  /* 0x0000000402007c11 */ /* 0x000fe2000f8208ff */
[----:B------:R-:W-:Y:S01]  /*9da0*/  UMOV UR4, 0xffffffff ;  /* 0xffffffff00047882 */ /* 0x000fe20000000000 */
[----:B------:R-:W-:Y:S02]  /*9db0*/  ISETP.GE.AND P0, PT, R10, UR6, PT ;  /* 0x000000060a007c0c */ /* 0x000fe4000bf06270 */
[----:B------:R-:W-:Y:S01]  /*9dc0*/  LEA.HI.X R2, R2, UR5, R5, 0x1, P1 ;  /* 0x0000000502027c11 */ /* 0x000fe200088f0c05 */
[----:B--2---:R-:W-:Y:S10]  /*9dd0*/  BRA.DIV UR4, `(.L_x_56) ;  /* 0x0000003e04cc7947 */ /* 0x004ff4000b800000 */
[----:B------:R-:W0:Y:S01]  /*9de0*/  S2R R6, SR_TID.X ;  /* 0x0000000000067919 */ /* 0x000e220000002100 */
[----:B------:R-:W-:Y:S02]  /*9df0*/  ULDC UR4, c[0x0][0x288] ;  /* 0x0000a20000047ab9 */ /* 0x000fe40000000800 */
[----:B------:R-:W-:Y:S01]  /*9e00*/  IMAD R3, R8, UR4, RZ ;  /* 0x0000000408037c24 */ /* 0x000fe2000f8e02ff */
[----:B------:R-:W1:Y:S01]  /*9e10*/  SHFL.IDX PT, R7, R0, RZ, 0x181f ;  /* 0x00181fff00077589 */ /* 0x000e6200000e0000 */
[----:B0-----:R-:W-:-:S04]  /*9e20*/  LOP3.LUT R6, R6, 0x7f, RZ, 0xc0, !PT ;  /* 0x0000007f06067812 */ /* 0x001fc800078ec0ff */
[----:B------:R-:W-:Y:S02]  /*9e30*/  SHF.R.U32.HI R11, RZ, 0x3, R6 ;  /* 0x00000003ff0b7819 */ /* 0x000fe40000011606 */
[----:B------:R-:W0:Y:S03]  /*9e40*/  SHFL.IDX PT, R6, R2, RZ, 0x181f ;  /* 0x00181fff02067589 */ /* 0x000e2600000e0000 */
[----:B------:R-:W-:-:S04]  /*9e50*/  IMAD R4, R4, 0x40, R11 ;  /* 0x0000004004047824 */ /* 0x000fc800078e020b */
[C---:B------:R-:W-:Y:S01]  /*9e60*/  VIADD R5, R4.reuse, 0x10 ;  /* 0x0000001004057836 */ /* 0x040fe20000000000 */
[----:B------:R-:W-:-:S13]  /*9e70*/  ISETP.GE.AND P1, PT, R4, R3, PT ;  /* 0x000000030400720c */ /* 0x000fda0003f26270 */
[----:B-1----:R-:W-:-:S05]  /*9e80*/  @!P1 LEA R7, P2, R10, R7, 0x1 ;  /* 0x000000070a079211 */ /* 0x002fca00078408ff */
[----:B0-----:R-:W-:-:S05]  /*9e90*/  @!P1 IMAD.X R6, RZ, RZ, R6, P2 ;  /* 0x000000ffff069224 */ /* 0x001fca00010e0606 */
[----:B------:R-:W-:-:S04]  /*9ea0*/  @!P1 LOP3.LUT R7, R7, R6, RZ, 0x3c, !PT ;  /* 0x0000000607079212 */ /* 0x000fc800078e3cff */
[----:B------:R-:W-:-:S04]  /*9eb0*/  @!P1 LOP3.LUT R6, R7, R6, RZ, 0x3c, !PT ;  /* 0x0000000607069212 */ /* 0x000fc800078e3cff */
[----:B------:R-:W-:-:S05]  /*9ec0*/  @!P1 LOP3.LUT R7, R7, R6, RZ, 0x3c, !PT ;  /* 0x0000000607079212 */ /* 0x000fca00078e3cff */
[----:B------:R-:W-:Y:S01]  /*9ed0*/  @!PT LDS RZ, [RZ] ;  /* 0x00000000fffff984 */ /* 0x000fe20000000800 */
[----:B-----5:R0:W-:Y:S01]  /*9ee0*/  @!P1 LDGSTS.E.BYPASS.LTC128B.128 [R9+0x20400], desc[UR42][R6.64], !P0 ;  /* 0x2040000006099fae */ /* 0x0201e2000c101d6a */
[----:B------:R-:W-:Y:S01]  /*9ef0*/  ISETP.GE.AND P1, PT, R5, R3, PT ;  /* 0x000000030500720c */ /* 0x000fe20003f26270 */
[----:B------:R-:W-:Y:S02]  /*9f00*/  VIADD R5, R4, 0x20 ;  /* 0x0000002004057836 */ /* 0x000fe40000000000 */
[----:B0-----:R-:W0:Y:S04]  /*9f10*/  SHFL.IDX PT, R7, R0, 0x1, 0x181f ;  /* 0x00381f0000077f89 */ /* 0x001e2800000e0000 */
[----:B------:R-:W1:Y:S06]  /*9f20*/  SHFL.IDX PT, R6, R2, 0x1, 0x181f ;  /* 0x00381f0002067f89 */ /* 0x000e6c00000e0000 */
[----:B0-----:R-:W-:-:S05]  /*9f30*/  @!P1 LEA R7, P2, R10, R7, 0x1 ;  /* 0x000000070a079211 */ /* 0x001fca00078408ff */
[----:B-1----:R-:W-:-:S05]  /*9f40*/  @!P1 IMAD.X R6, RZ, RZ, R6, P2 ;  /* 0x000000ffff069224 */ /* 0x002fca00010e0606 */
[----:B------:R-:W-:-:S04]  /*9f50*/  @!P1 LOP3.LUT R7, R7, R6, RZ, 0x3c, !PT ;  /* 0x0000000607079212 */ /* 0x000fc800078e3cff */
[----:B------:R-:W-:-:S04]  /*9f60*/  @!P1 LOP3.LUT R6, R7, R6, RZ, 0x3c, !PT ;  /* 0x0000000607069212 */ /* 0x000fc800078e3cff */
[----:B------:R-:W-:-:S05]  /*9f70*/  @!P1 LOP3.LUT R7, R7, R6, RZ, 0x3c, !PT ;  /* 0x0000000607079212 */ /* 0x000fca00078e3cff */
[----:B------:R0:W-:Y:S01]  /*9f80*/  @!P1 LDGSTS.E.BYPASS.LTC128B.128 [R9+0x20c00], desc[UR42][R6.64], !P0 ;  /* 0x20c0000006099fae */ /* 0x0001e2000c101d6a */
[----:B------:R-:W-:-:S03]  /*9f90*/  ISETP.GE.AND P1, PT, R5, R3, PT ;  /* 0x000000030500720c */ /* 0x000fc60003f26270 */
[----:B------:R-:W-:Y:S04]  /*9fa0*/  SHFL.IDX PT, R5, R2, 0x3, 0x181f ;  /* 0x00781f0002057f89 */ /* 0x000fe800000e0000 */
[----:B0-----:R-:W0:Y:S04]  /*9fb0*/  SHFL.IDX PT, R7, R0, 0x2, 0x181f ;  /* 0x00581f0000077f89 */ /* 0x001e2800000e0000 */
[----:B------:R-:W1:Y:S04]  /*9fc0*/  SHFL.IDX PT, R6, R2, 0x2, 0x181f ;  /* 0x00581f0002067f89 */ /* 0x000e6800000e0000 */
[----:B------:R-:W2:Y:S01]  /*9fd0*/  SHFL.IDX PT, R0, R0, 0x3, 0x181f ;  /* 0x00781f0000007f89 */ /* 0x000ea200000e0000 */
[----:B0-----:R-:W-:-:S05]  /*9fe0*/  @!P1 LEA R7, P2, R10, R7, 0x1 ;  /* 0x000000070a079211 */ /* 0x001fca00078408ff */
[----:B-1----:R-:W-:-:S05]  /*9ff0*/  @!P1 IMAD.X R6, RZ, RZ, R6, P2 ;  /* 0x000000ffff069224 */ /* 0x002fca00010e0606 */
[----:B------:R-:W-:-:S04]  /*a000*/  @!P1 LOP3.LUT R7, R7, R6, RZ, 0x3c, !PT ;  /* 0x0000000607079212 */ /* 0x000fc800078e3cff */
[----:B------:R-:W-:-:S04]  /*a010*/  @!P1 LOP3.LUT R6, R7, R6, RZ, 0x3c, !PT ;  /* 0x0000000607069212 */ /* 0x000fc800078e3cff */
[----:B------:R-:W-:-:S05]  /*a020*/  @!P1 LOP3.LUT R7, R7, R6, RZ, 0x3c, !PT ;  /* 0x0000000607079212 */ /* 0x000fca00078e3cff */
[----:B--2---:R0:W-:Y:S02]  /*a030*/  @!P1 LDGSTS.E.BYPASS.LTC128B.128 [R9+0x21400], desc[UR42][R6.64], !P0 ;  /* 0x2140000006099fae */ /* 0x0041e4000c101d6a */
.L_x_167:
[----:B01----:R-:W2:Y:S01]  /*a040*/  LDL R6, [R1+0x30] ;  /* 0x0000300001067983 */ /* 0x003ea20000100800 */
[----:B------:R-:W-:-:S05]  /*a050*/  VIADD R4, R4, 0x30 ;  /* 0x0000003004047836 */ /* 0x000fca0000000000 */
[----:B------:R-:W-:-:S13]  /*a060*/  ISETP.GE.AND P1, PT, R4, R3, PT ;  /* 0x000000030400720c */ /* 0x000fda0003f26270 */
[----:B------:R-:W-:-:S05]  /*a070*/  @!P1 LEA R2, P2, R10, R0, 0x1 ;  /* 0x000000000a029211 */ /* 0x000fca00078408ff */
[----:B------:R-:W-:-:S05]  /*a080*/  @!P1 IMAD.X R3, RZ, RZ, R5, P2 ;  /* 0x000000ffff039224 */ /* 0x000fca00010e0605 */
[----:B------:R-:W-:Y:S01]  /*a090*/  @!PT LDS RZ, [RZ] ;  /* 0x00000000fffff984 */ /* 0x000fe20000000800 */
[----:B------:R-:W-:Y:S01]  /*a0a0*/  @!PT LDS RZ, [RZ] ;  /* 0x00000000fffff984 */ /* 0x000fe20000000800 */
[----:B------:R-:W-:Y:S01]  /*a0b0*/  @!PT LDS RZ, [RZ] ;  /* 0x00000000fffff984 */ /* 0x000fe20000000800 */
[----:B------:R0:W-:Y:S01]  /*a0c0*/  @!P1 LDGSTS.E.BYPASS.LTC128B.128 [R9+0x21c00], desc[UR42][R2.64], !P0 ;  /* 0x21c0000002099fae */ /* 0x0001e2000c101d6a */
[----:B------:R-:W-:Y:S01]  /*a0d0*/  NOP ;  /* 0x0000000000007918 */ /* 0x000fe20000000000 */
[----:B------:R-:W-:Y:S02]  /*a0e0*/  SYNCS.ARRIVE.TRANS64.RED.A0T1 RZ, [UR36+0x28c00], RZ ;  /* 0x028c00ffffff79a7 */ /* 0x000fe40008200424 */
[----:B------:R-:W-:Y:S01]  /*a0f0*/  ARRIVES.LDGSTSBAR.64.TRANSCNT [UR36+0x28c00] ;  /* 0x028c0000ff0079b0 */ /* 0x000fe20008000aa4 */
[----:B--2---:R-:W-:-:S04]  /*a100*/  LOP3.LUT R0, R6, 0x1, RZ, 0xc, !PT ;  /* 0x0000000106007812 */ /* 0x004fc800078e0cff */
[----:B------:R-:W-:Y:S01]  /*a110*/  SHF.L.U32 R0, R0, 0x1f, RZ ;  /* 0x0000001f00007819 */ /* 0x000fe200000006ff */
[----:B------:R-:W-:Y:S01]  /*a120*/  NOP ;  /* 0x0000000000007918 */ /* 0x000fe20000000000 */
[----:B------:R-:W-:Y:S01]  /*a130*/  SYNCS.ARRIVE.TRANS64.A1T0 RZ, [UR36+0x28c00], RZ ;  /* 0x028c00ffffff79a7 */ /* 0x000fe20008100024 */
[----:B------:R-:W-:Y:S01]  /*a140*/  BSSY B0, `(.L_x_57) ;  /* 0x0000003000007945 */ /* 0x000fe20003800000 */
[----:B------:R-:W1:Y:S03]  /*a150*/  SYNCS.PHASECHK.TRANS64.TRYWAIT P0, [UR36+0x28c20], R0 ;  /* 0x028c2000ff0075a7 */ /* 0x000e660008000164 */
[----:B01----:R-:W-:Y:S05]  /*a160*/  @!P0 BRA `(.L_x_58) ;  /* 0x00000040003c8947 */ /* 0x003fea0003800000 */
.L_x_168:
[----:B------:R-:W-:Y:S05]  /*a170*/  BSYNC B0 ;  /* 0x0000000000007941 */ /* 0x000fea0003800000 */
.L_x_57:
[----:B------:R-:W2:Y:S01]  /*a180*/  LDL R2, [R1+0x8] ;  /* 0x0000080001027983 */ /* 0x000ea20000100800 */
[----:B------:R-:W-:Y:S01]  /*a190*/  BSSY B0, `(.L_x_59) ;  /* 0x0000095000007945 */ /* 0x000fe20003800000 */
[----:B--2---:R-:W-:-:S13]  /*a1a0*/  ISETP.NE.AND P0, PT, R2, RZ, PT ;  /* 0x000000ff0200720c */ /* 0x004fda0003f05270 */
[----:B------:R-:W-:Y:S05]  /*a1b0*/  @!P0 BRA `(.L_x_60) ;  /* 0x0000000800488947 */ /* 0x000fea0003800000 */
[----:B------:R-:W2:Y:S01]  /*a1c0*/  LDL R4, [R1] ;  /* 0x0000000001047983 */ /* 0x000ea20000100800 */
[----:B0-----:R-:W-:Y:S01]  /*a1d0*/  LEA R3, R18, UR36, 0x3 ;  /* 0x0000002412037c11 */ /* 0x001fe2000f8e18ff */
[----:B------:R-:W-:Y:S01]  /*a1e0*/  BSSY B1, `(.L_x_61) ;  /* 0x0000007000017945 */ /* 0x000fe20003800000 */
[----:B------:R-:W0:Y:S02]  /*a1f0*/  S2R R2, SR_TID.X ;  /* 0x0000000000027919 */ /* 0x000e240000002100 */
[----:B0-----:R-:W-:-:S04]  /*a200*/  LOP3.LUT R2, R2, 0x7f, RZ, 0xc0, !PT ;  /* 0x0000007f02027812 */ /* 0x001fc800078ec0ff */
[----:B------:R-:W-:Y:S02]  /*a210*/  ISETP.NE.AND P1, PT, R2, RZ, PT ;  /* 0x000000ff0200720c */ /* 0x000fe40003f25270 */
[----:B--2---:R-:W-:-:S04]  /*a220*/  SHF.L.U32 R0, R4, 0x1f, RZ ;  /* 0x0000001f04007819 */ /* 0x004fc800000006ff */
[----:B------:R-:W0:Y:S02]  /*a230*/  SYNCS.PHASECHK.TRANS64.TRYWAIT P0, [R3+URZ+0x28c60], R0 ;  /* 0x028c6000030075a7 */ /* 0x000e24000800017f */
[----:B0-----:R-:W-:Y:S05]  /*a240*/  @!P0 BRA `(.L_x_62) ;  /* 0x00000040001c8947 */ /* 0x001fea0003800000 */
.L_x_169:
[----:B------:R-:W-:Y:S05]  /*a250*/  BSYNC B1 ;  /* 0x0000000000017941 */ /* 0x000fea0003800000 */
.L_x_61:
[----:B------:R-:W-:Y:S04]  /*a260*/  BSSY B1, `(.L_x_63) ;  /* 0x0000009000017945 */ /* 0x000fe80003800000 */
[----:B------:R-:W-:Y:S05]  /*a270*/  @P1 BRA `(.L_x_64) ;  /* 0x00000000001c1947 */ /* 0x000fea0003800000 */
[----:B------:R-:W1:Y:S01]  /*a280*/  S2R R2, SR_TID.X ;  /* 0x0000000000027919 */ /* 0x000e620000002100 */
[----:B0-----:R-:W-:-:S04]  /*a290*/  IMAD.MOV.U32 R0, RZ, RZ, 0x10000 ;  /* 0x00010000ff007424 */ /* 0x001fc800078e00ff */
[----:B------:R2:W-:Y:S01]  /*a2a0*/  SYNCS.ARRIVE.TRANS64 RZ, [R3+URZ+0x28c50], R0 ;  /* 0x028c500003ff79a7 */ /* 0x0005e2000800003f */
[----:B-1----:R-:W-:-:S04]  /*a2b0*/  LOP3.LUT R2, R2, 0x1f, RZ, 0xc0, !PT ;  /* 0x0000001f02027812 */ /* 0x002fc800078ec0ff */
[----:B------:R-:W-:-:S13]  /*a2c0*/  ISETP.NE.AND P0, PT, R2, RZ, PT ;  /* 0x000000ff0200720c */ /* 0x000fda0003f05270 */
[----:B--2---:R-:W-:Y:S05]  /*a2d0*/  @!P0 BRA `(.L_x_64) ;  /* 0x0000000000048947 */ /* 0x004fea0003800000 */
[----:B------:R-:W-:Y:S01]  /*a2e0*/  BPT.TRAP 0x1 ;  /* 0x000000040000795c */ /* 0x000fe20000300000 */
.L_x_64:
[----:B------:R-:W-:Y:S05]  /*a2f0*/  BSYNC B1 ;  /* 0x0000000000017941 */ /* 0x000fea0003800000 */
.L_x_63:
[----:B0-----:R-:W2:Y:S01]  /*a300*/  LDL R0, [R1+0x24] ;  /* 0x0000240001007983 */ /* 0x001ea20000100800 */
[----:B------:R-:W-:Y:S01]  /*a310*/  LEA R2, R18, UR36, 0x10 ;  /* 0x0000002412027c11 */ /* 0x000fe2000f8e80ff */
[----:B------:R-:W-:Y:S01]  /*a320*/  UIADD3 UR4, UP0, UR40, 0x470, URZ ;  /* 0x0000047028047890 */ /* 0x000fe2000ff1e03f */
[----:B------:R-:W-:Y:S01]  /*a330*/  VIADD R3, R3, 0x28c50 ;  /* 0x00028c5003037836 */ /* 0x000fe20000000000 */
[----:B------:R-:W-:Y:S01]  /*a340*/  PLOP3.LUT P0, PT, PT, PT, PT, 0x80, 0x0 ;  /* 0x000000000000781c */ /* 0x000fe20003f0f070 */
[----:B------:R-:W-:Y:S01]  /*a350*/  UMOV UR6, 0x0 ;  /* 0x0000000000067882 */ /* 0x000fe20000000000 */
[----:B------:R-:W-:Y:S01]  /*a360*/  VIADD R4, R2, 0x400 ;  /* 0x0000040002047836 */ /* 0x000fe20000000000 */
[----:B------:R-:W-:Y:S01]  /*a370*/  UIADD3.X UR5, URZ, UR41, URZ, UP0, !UPT ;  /* 0x000000293f057290 */ /* 0x000fe200087fe43f */
[----:B------:R-:W-:Y:S01]  /*a380*/  UMOV UR7, 0x14f00000 ;  /* 0x14f0000000077882 */ /* 0x000fe20000000000 */
[----:B------:R-:W-:Y:S01]  /*a390*/  UMOV UR10, URZ ;  /* 0x0000003f000a7c82 */ /* 0x000fe20008000000 */
[----:B--2---:R-:W-:-:S09]  /*a3a0*/  IMAD.SHL.U32 R0, R0, 0x40, RZ ;  /* 0x0000004000007824 */ /* 0x004fd200078e00ff */
.L_x_65:
[----:B------:R-:W-:-:S13]  /*a3b0*/  @P0 ELECT P1, URZ, PT ;  /* 0x00000000003f082f */ /* 0x000fda0003820000 */
[----:B------:R-:W-:Y:S02]  /*a3c0*/  @P1 R2UR UR13, R16 ;  /* 0x00000000100d12ca */ /* 0x000fe400000e0000 */
[----:B------:R-:W-:Y:S02]  /*a3d0*/  @P1 R2UR UR12, R17 ;  /* 0x00000000110c12ca */ /* 0x000fe400000e0000 */
[----:B------:R-:W-:Y:S02]  /*a3e0*/  @P1 R2UR UR11, R0 ;  /* 0x00000000000b12ca */ /* 0x000fe400000e0000 */
[----:B------:R-:W-:Y:S02]  /*a3f0*/  @P1 R2UR UR9, R3 ;  /* 0x00000000030912ca */ /* 0x000fe400000e0000 */
[----:B------:R-:W-:Y:S02]  /*a400*/  @P1 R2UR UR8, R4 ;  /* 0x00000000040812ca */ /* 0x000fe400000e0000 */
[----:B------:R-:W-:-:S02]  /*a410*/  @P1 PLOP3.LUT P0, PT, P1, PT, PT, 0x8, 0x0 ;  /* 0x000000000000181c */ /* 0x000fc40000f0e170 */
[----:B------:R-:W-:-:S09]  /*a420*/  PLOP3.LUT P1, PT, PT, PT, PT, 0x8, 0x0 ;  /* 0x000000000000781c */ /* 0x000fd20003f2e170 */
[----:B------:R0:W-:Y:S02]  /*a430*/  UTMALDG.4D [UR8], [UR4], desc[UR6] ;  /* 0x00000608040075b4 */ /* 0x0001e40008019000 */
[----:B0-----:R-:W-:Y:S05]  /*a440*/  @P0 BRA.U.ANY `(.L_x_65) ;  /* 0xfffffffd00d80947 */ /* 0x001fea000393ffff */
[----:B------:R-:W-:Y:S01]  /*a450*/  PLOP3.LUT P0, PT, PT, PT, PT, 0x80, 0x0 ;  /* 0x000000000000781c */ /* 0x000fe20003f0f070 */
[----:B------:R-:W-:Y:S01]  /*a460*/  VIADD R4, R2, 0x2400 ;  /* 0x0000240002047836 */ /* 0x000fe20000000000 */
[----:B------:R-:W-:Y:S01]  /*a470*/  UMOV UR6, 0x0 ;  /* 0x0000000000067882 */ /* 0x000fe20000000000 */
[----:B------:R-:W-:Y:S01]  /*a480*/  UMOV UR7, 0x14f00000 ;  /* 0x14f0000000077882 */ /* 0x000fe20000000000 */
[----:B------:R-:W-:-:S09]  /*a490*/  UMOV UR10, 0x40 ;  /* 0x00000040000a7882 */ /* 0x000fd20000000000 */
.L_x_66:
        /* <DEDUP_REMOVED lines=15> */
.L_x_67:
        /* <DEDUP_REMOVED lines=15> */
.L_x_68:
        /* <DEDUP_REMOVED lines=15> */
.L_x_69:
        /* <DEDUP_REMOVED lines=15> */
.L_x_70:
        /* <DEDUP_REMOVED lines=15> */
.L_x_71:
        /* <DEDUP_REMOVED lines=15> */
.L_x_72:
        /* <DEDUP_REMOVED lines=9> */
[----:B-1----:R-:W-:Y:S05]  /*aad0*/  @P0 BRA.U.ANY `(.L_x_72) ;  /* 0xfffffffd00d80947 */ /* 0x002fea000393ffff */
.L_x_60:
[----:B------:R-:W-:Y:S05]  /*aae0*/  BSYNC B0 ;  /* 0x0000000000007941 */ /* 0x000fea0003800000 */
.L_x_59:
[----:B------:R-:W2:Y:S04]  /*aaf0*/  LDL.LU R4, [R1+0x2c] ;  /* 0x00002c0001047983 */ /* 0x000ea80000300800 */
[----:B------:R-:W3:Y:S01]  /*ab00*/  LDL.LU R7, [R1] ;  /* 0x0000000001077983 */ /* 0x000ee20000300800 */
[----:B------:R-:W-:-:S05]  /*ab10*/  VIADD R18, R18, 0x1 ;  /* 0x0000000112127836 */ /* 0x000fca0000000000 */
[----:B------:R-:W-:-:S04]  /*ab20*/  ISETP.NE.AND P0, PT, R18, 0x2, PT ;  /* 0x000000021200780c */ /* 0x000fc80003f05270 */
[----:B0-----:R-:W-:Y:S02]  /*ab30*/  SEL R0, RZ, 0x1, P0 ;  /* 0x00000001ff007807 */ /* 0x001fe40000000000 */
[----:B------:R-:W-:Y:S02]  /*ab40*/  SEL R18, R18, RZ, P0 ;  /* 0x000000ff12127207 */ /* 0x000fe40000000000 */
[----:B--2---:R-:W-:Y:S02]  /*ab50*/  ISETP.GE.AND P1, PT, R4, 0x41, PT ;  /* 0x000000410400780c */ /* 0x004fe40003f26270 */
[----:B---3--:R-:W-:-:S05]  /*ab60*/  LOP3.LUT R7, R7, R0, RZ, 0x3c, !PT ;  /* 0x0000000007077212 */ /* 0x008fca00078e3cff */
[----:B------:R0:W-:Y:S06]  /*ab70*/  STL [R1], R7 ;  /* 0x0000000701007387 */ /* 0x0001ec0000100800 */
[----:B------:R-:W-:Y:S05]  /*ab80*/  @!P1 BRA `(.L_x_73) ;  /* 0x00000028005c9947 */ /* 0x000fea0003800000 */
[----:B------:R-:W2:Y:S01]  /*ab90*/  LDL R4, [R1+0x1c] ;  /* 0x00001c0001047983 */ /* 0x000ea20000100800 */
[----:B------:R-:W-:Y:S02]  /*aba0*/  IMAD.MOV.U32 R0, RZ, RZ, 0x1 ;  /* 0x00000001ff007424 */ /* 0x000fe400078e00ff */
[----:B--2---:R-:W-:-:S05]  /*abb0*/  IMAD.MOV R6, RZ, RZ, -R4 ;  /* 0x000000ffff067224 */ /* 0x004fca00078e0a04 */
[----:B------:R-:W-:-:S05]  /*abc0*/  VIADDMNMX R6, R6, R0, 0xffffffff, !PT ;  /* 0xffffffff06067446 */ /* 0x000fca0007800100 */
[----:B------:R-:W-:-:S05]  /*abd0*/  IMAD.IADD R0, R4, 0x1, R6 ;  /* 0x0000000104007824 */ /* 0x000fca00078e0206 */
[----:B------:R-:W-:-:S04]  /*abe0*/  LOP3.LUT R0, R0, 0x1, RZ, 0xc0, !PT ;  /* 0x0000000100007812 */ /* 0x000fc800078ec0ff */
[----:B------:R-:W-:Y:S01]  /*abf0*/  ISETP.NE.U32.AND P0, PT, R0, 0x1, PT ;  /* 0x000000010000780c */ /* 0x000fe20003f05070 */
[----:B------:R-:W-:-:S12]  /*ac00*/  VIADD R0, R4, 0xfffffffe ;  /* 0xfffffffe04007836 */ /* 0x000fd80000000000 */
[----:B------:R-:W-:Y:S05]  /*ac10*/  @P0 BRA `(.L_x_74) ;  /* 0x0000000c00600947 */ /* 0x000fea0003800000 */
[----:B------:R-:W2:Y:S01]  /*ac20*/  LDL R4, [R1+0x8] ;  /* 0x0000080001047983 */ /* 0x000ea20000100800 */
[----:B------:R-:W-:Y:S01]  /*ac30*/  BSSY B0, `(.L_x_75) ;  /* 0x00000cd000007945 */ /* 0x000fe20003800000 */
[----:B--2---:R-:W-:-:S13]  /*ac40*/  ISETP.NE.AND P2, PT, R4, RZ, PT ;  /* 0x000000ff0400720c */ /* 0x004fda0003f45270 */
[----:B------:R-:W-:Y:S05]  /*ac50*/  @!P2 BRA `(.L_x_76) ;  /* 0x0000000c0028a947 */ /* 0x000fea0003800000 */
[----:B------:R-:W2:Y:S02]  /*ac60*/  LDL R4, [R1+0xc] ;  /* 0x00000c0001047983 */ /* 0x000ea40000100800 */
[----:B--2---:R-:W-:-:S13]  /*ac70*/  ISETP.NE.AND P2, PT, R4, RZ, PT ;  /* 0x000000ff0400720c */ /* 0x004fda0003f45270 */
[----:B------:R-:W-:Y:S05]  /*ac80*/  @!P2 BRA `(.L_x_77) ;  /* 0x00000000004ca947 */ /* 0x000fea0003800000 */
[----:B------:R-:W2:Y:S01]  /*ac90*/  LDL R8, [R1+0x4] ;  /* 0x0000040001087983 */ /* 0x000ea20000100800 */
[----:B------:R-:W1:Y:S01]  /*aca0*/  LDC R5, c[0x0][0x43c] ;  /* 0x00010f00ff057b82 */ /* 0x000e620000000800 */
[----:B------:R-:W-:Y:S01]  /*acb0*/  ULDC.64 UR4, c[0x0][0x428] ;  /* 0x00010a0000047ab9 */ /* 0x000fe20000000a00 */
[----:B-1----:R-:W-:-:S13]  /*acc0*/  ISETP.NE.AND P0, PT, R5, 0x1, PT ;  /* 0x000000010500780c */ /* 0x002fda0003f05270 */
[----:B------:R-:W1:Y:S02]  /*acd0*/  @P0 LDC.64 R2, c[0x0][0x440] ;  /* 0x00011000ff020b82 */ /* 0x000e640000000a00 */
[----:B-1----:R-:W-:-:S04]  /*ace0*/  @P0 IMAD.HI.U32 R4, R0, R2, RZ ;  /* 0x0000000200040227 */ /* 0x002fc800078e00ff */
[----:B------:R-:W-:Y:S01]  /*acf0*/  IMAD.MOV.U32 R2, RZ, RZ, R0 ;  /* 0x000000ffff027224 */ /* 0x000fe200078e0000 */
[----:B------:R-:W-:-:S05]  /*ad00*/  @P0 SHF.R.U32.HI R2, RZ, R3, R4 ;  /* 0x00000003ff020219 */ /* 0x000fca0000011604 */
[----:B------:R-:W-:-:S04]  /*ad10*/  IMAD.MOV R3, RZ, RZ, -R2 ;  /* 0x000000ffff037224 */ /* 0x000fc800078e0a02 */
[----:B------:R-:W-:Y:S01]  /*ad20*/  IMAD R0, R5, R3, R0 ;  /* 0x0000000305007224 */ /* 0x000fe200078e0200 */
[----:B------:R-:W-:-:S03]  /*ad30*/  SHF.R.S32.HI R3, RZ, 0x1f, R2 ;  /* 0x0000001fff037819 */ /* 0x000fc60000011402 */
[----:B------:R-:W-:-:S04]  /*ad40*/  IMAD.WIDE.U32 R2, R19, UR4, R2 ;  /* 0x0000000413027c25 */ /* 0x000fc8000f8e0002 */
[----:B--2---:R-:W-:-:S04]  /*ad50*/  IMAD R4, R8, UR4, RZ ;  /* 0x0000000408047c24 */ /* 0x004fc8000f8e02ff */
[----:B------:R-:W-:Y:S01]  /*ad60*/  IMAD R4, R19, UR5, R4 ;  /* 0x0000000513047c24 */ /* 0x000fe2000f8e0204 */
[----:B------:R-:W-:-:S03]  /*ad70*/  ULDC.64 UR4, c[0x0][0x418] ;  /* 0x0001060000047ab9 */ /* 0x000fc60000000a00 */
[----:B------:R-:W-:Y:S01]  /*ad80*/  IMAD.IADD R3, R4, 0x1, R3 ;  /* 0x0000000104037824 */ /* 0x000fe200078e0203 */
[----:B------:R-:W-:-:S04]  /*ad90*/  LEA R4, P0, R2, UR4, 0x2 ;  /* 0x0000000402047c11 */ /* 0x000fc8000f8010ff */
[----:B------:R-:W-:-:S05]  /*ada0*/  LEA.HI.X R5, R2, UR5, R3, 0x2, P0 ;  /* 0x0000000502057c11 */ /* 0x000fca00080f1403 */
[----:B------:R1:W5:Y:S04]  /*adb0*/  LDG.E R16, desc[UR42][R4.64] ;  /* 0x0000002a04107981 */ /* 0x000368000c1e1900 */
.L_x_77:
[----:B------:R-:W-:Y:S01]  /*adc0*/  LEA R3, R18, UR36, 0x3 ;  /* 0x0000002412037c11 */ /* 0x000fe2000f8e18ff */
[----:B-1----:R-:W1:Y:S01]  /*add0*/  S2R R4, SR_TID.X ;  /* 0x0000000000047919 */ /* 0x002e620000002100 */
[----:B------:R-:W-:Y:S01]  /*ade0*/  SHF.L.U32 R2, R7, 0x1f, RZ ;  /* 0x0000001f07027819 */ /* 0x000fe200000006ff */
[----:B------:R-:W-:Y:S03]  /*adf0*/  BSSY B1, `(.L_x_78) ;  /* 0x0000005000017945 */ /* 0x000fe60003800000 */
[----:B------:R-:W2:Y:S01]  /*ae00*/  SYNCS.PHASECHK.TRANS64.TRYWAIT P0, [R3+URZ+0x28c40], R2 ;  /* 0x028c4002030075a7 */ /* 0x000ea2000800017f */
[----:B-1----:R-:W-:-:S04]  /*ae10*/  LOP3.LUT R4, R4, 0x7f, RZ, 0xc0, !PT ;  /* 0x0000007f04047812 */ /* 0x002fc800078ec0ff */
[----:B------:R-:W-:Y:S01]  /*ae20*/  ISETP.NE.AND P1, PT, R4, RZ, PT ;  /* 0x000000ff0400720c */ /* 0x000fe20003f25270 */
[----:B--2---:R-:W-:-:S12]  /*ae30*/  @!P0 BRA `(.L_x_79) ;  /* 0x0000003400348947 */ /* 0x004fd80003800000 */
.L_x_170:
[----:B------:R-:W-:Y:S05]  /*ae40*/  BSYNC B1 ;  /* 0x0000000000017941 */ /* 0x000fea0003800000 */
.L_x_78:
[----:B------:R-:W-:Y:S04]  /*ae50*/  BSSY B1, `(.L_x_80) ;  /* 0x0000009000017945 */ /* 0x000fe80003800000 */
[----:B------:R-:W-:Y:S05]  /*ae60*/  @P1 BRA `(.L_x_81) ;  /* 0x00000000001c1947 */ /* 0x000fea0003800000 */
[----:B------:R-:W2:Y:S01]  /*ae70*/  S2R R5, SR_TID.X ;  /* 0x0000000000057919 */ /* 0x000ea20000002100 */
[----:B------:R-:W-:-:S04]  /*ae80*/  IMAD.MOV.U32 R4, RZ, RZ, 0x2000 ;  /* 0x00002000ff047424 */ /* 0x000fc800078e00ff */
[----:B------:R3:W-:Y:S01]  /*ae90*/  SYNCS.ARRIVE.TRANS64 RZ, [R3+URZ+0x28c30], R4 ;  /* 0x028c300403ff79a7 */ /* 0x0007e2000800003f */
[----:B--2---:R-:W-:-:S04]  /*aea0*/  LOP3.LUT R5, R5, 0x1f, RZ, 0xc0, !PT ;  /* 0x0000001f05057812 */ /* 0x004fc800078ec0ff */
[----:B------:R-:W-:-:S13]  /*aeb0*/  ISETP.NE.AND P0, PT, R5, RZ, PT ;  /* 0x000000ff0500720c */ /* 0x000fda0003f05270 */
[----:B---3--:R-:W-:Y:S05]  /*aec0*/  @!P0 BRA `(.L_x_81) ;  /* 0x0000000000048947 */ /* 0x008fea0003800000 */
[----:B------:R-:W-:Y:S01]  /*aed0*/  BPT.TRAP 0x1 ;  /* 0x000000040000795c */ /* 0x000fe20000300000 */
.L_x_81:
[----:B------:R-:W-:Y:S05]  /*aee0*/  BSYNC B1 ;  /* 0x0000000000017941 */ /* 0x000fea0003800000 */
.L_x_80:
[----:B0-----:R-:W-:Y:S01]  /*aef0*/  IMAD.MOV.U32 R7, RZ, RZ, RZ ;  /* 0x000000ffff077224 */ /* 0x001fe200078e00ff */
[----:B------:R-:W-:Y:S01]  /*af00*/  LEA R4, R18, UR36, 0xd ;  /* 0x0000002412047c11 */ /* 0x000fe2000f8e68ff */
[----:B------:R-:W-:Y:S01]  /*af10*/  UIADD3 UR4, UP0, UR40, 0x370, URZ ;  /* 0x0000037028047890 */ /* 0x000fe2000ff1e03f */
[----:B------:R-:W-:Y:S01]  /*af20*/  PLOP3.LUT P0, PT, PT, PT, PT, 0x80, 0x0 ;  /* 0x000000000000781c */ /* 0x000fe20003f0f070 */
[----:B------:R-:W-:Y:S01]  /*af30*/  IMAD.SHL.U32 R0, R0, 0x40, RZ ;  /* 0x0000004000007824 */ /* 0x000fe200078e00ff */
[----:B------:R-:W-:Y:S01]  /*af40*/  R2UR UR10, R7 ;  /* 0x00000000070a72ca */ /* 0x000fe200000e0000 */
[----:B------:R-:W-:Y:S01]  /*af50*/  VIADD R4, R4, 0x22400 ;  /* 0x0002240004047836 */ /* 0x000fe20000000000 */
[----:B------:R-:W-:Y:S01]  /*af60*/  UIADD3.X UR5, URZ, UR41, URZ, UP0, !UPT ;  /* 0x000000293f057290 */ /* 0x000fe200087fe43f */
[----:B------:R-:W-:Y:S01]  /*af70*/  VIADD R5, R3, 0x28c30 ;  /* 0x00028c3003057836 */ /* 0x000fe20000000000 */
[----:B------:R-:W-:Y:S01]  /*af80*/  UMOV UR6, 0x0 ;  /* 0x0000000000067882 */ /* 0x000fe20000000000 */
[----:B------:R-:W-:-:S10]  /*af90*/  UMOV UR7, 0x14f00000 ;  /* 0x14f0000000077882 */ /* 0x000fd40000000000 */
.L_x_82:
[----:B------:R-:W-:-:S13]  /*afa0*/  @P0 ELECT P2, URZ, PT ;  /* 0x00000000003f082f */ /* 0x000fda0003840000 */
[----:B-----5:R-:W-:Y:S02]  /*afb0*/  @P2 R2UR UR13, R16 ;  /* 0x00000000100d22ca */ /* 0x020fe400000e0000 */
        /* <DEDUP_REMOVED lines=8> */
[----:B------:R-:W0:Y:S01]  /*b040*/  SYNCS.PHASECHK.TRANS64.TRYWAIT P0, [R3+URZ+0x28c60], R2 ;  /* 0x028c6002030075a7 */ /* 0x000e22000800017f */
[----:B------:R-:W-:Y:S04]  /*b050*/  BSSY B1, `(.L_x_83) ;  /* 0x0000002000017945 */ /* 0x000fe80003800000 */
[----:B0-----:R-:W-:Y:S05]  /*b060*/  @!P0 BRA `(.L_x_84) ;  /* 0x0000003000bc8947 */ /* 0x001fea0003800000 */
.L_x_171:
[----:B------:R-:W-:Y:S05]  /*b070*/  BSYNC B1 ;  /* 0x0000000000017941 */ /* 0x000fea0003800000 */
.L_x_83:
[----:B------:R-:W-:Y:S01]  /*b080*/  BSSY B1, `(.L_x_85) ;  /* 0x000000b000017945 */ /* 0x000fe20003800000 */
[----:B------:R-:W-:Y:S02]  /*b090*/  IMAD.MOV.U32 R8, RZ, RZ, 0x0 ;  /* 0x00000000ff087424 */ /* 0x000fe400078e00ff */
[----:B------:R-:W-:Y:S01]  /*b0a0*/  IMAD.MOV.U32 R9, RZ, RZ, 0x14f00000 ;  /* 0x14f00000ff097424 */ /* 0x000fe200078e00ff */
[----:B------:R-:W-:Y:S06]  /*b0b0*/  @P1 BRA `(.L_x_86) ;  /* 0x00000000001c1947 */ /* 0x000fec0003800000 */
[----:B------:R-:W2:Y:S01]  /*b0c0*/  S2R R4, SR_TID.X ;  /* 0x0000000000047919 */ /* 0x000ea20000002100 */
[----:B01----:R-:W-:-:S04]  /*b0d0*/  IMAD.MOV.U32 R2, RZ, RZ, 0x10000 ;  /* 0x00010000ff027424 */ /* 0x003fc800078e00ff */
[----:B------:R3:W-:Y:S01]  /*b0e0*/  SYNCS.ARRIVE.TRANS64 RZ, [R3+URZ+0x28c50], R2 ;  /* 0x028c500203ff79a7 */ /* 0x0007e2000800003f */
[----:B--2---:R-:W-:-:S04]  /*b0f0*/  LOP3.LUT R4, R4, 0x1f, RZ, 0xc0, !PT ;  /* 0x0000001f04047812 */ /* 0x004fc800078ec0ff */
[----:B------:R-:W-:-:S13]  /*b100*/  ISETP.NE.AND P0, PT, R4, RZ, PT ;  /* 0x000000ff0400720c */ /* 0x000fda0003f05270 */
[----:B---3--:R-:W-:Y:S05]  /*b110*/  @!P0 BRA `(.L_x_86) ;  /* 0x0000000000048947 */ /* 0x008fea0003800000 */
[----:B------:R-:W-:Y:S01]  /*b120*/  BPT.TRAP 0x1 ;  /* 0x000000040000795c */ /* 0x000fe20000300000 */
.L_x_86:
[----:B------:R-:W-:Y:S05]  /*b130*/  BSYNC B1 ;  /* 0x0000000000017941 */ /* 0x000fea0003800000 */
.L_x_85:
[----:B------:R-:W-:Y:S01]  /*b140*/  R2UR UR10, R7 ;  /* 0x00000000070a72ca */ /* 0x000fe200000e0000 */
[----:B------:R-:W-:Y:S01]  /*b150*/  UIADD3 UR4, UP0, UR40, 0x470, URZ ;  /* 0x0000047028047890 */ /* 0x000fe2000ff1e03f */
[----:B------:R-:W-:Y:S01]  /*b160*/  R2UR UR6, R8 ;  /* 0x00000000080672ca */ /* 0x000fe200000e0000 */
[----:B01----:R-:W-:Y:S01]  /*b170*/  VIADD R3, R3, 0x28c50 ;  /* 0x00028c5003037836 */ /* 0x003fe20000000000 */
[----:B------:R-:W-:Y:S01]  /*b180*/  R2UR UR7, R9 ;  /* 0x00000000090772ca */ /* 0x000fe200000e0000 */
[----:B------:R-:W-:Y:S01]  /*b190*/  UIADD3.X UR5, URZ, UR41, URZ, UP0, !UPT ;  /* 0x000000293f057290 */ /* 0x000fe200087fe43f */
[----:B------:R-:W-:Y:S02]  /*b1a0*/  LEA R2, R18, UR36, 0x10 ;  /* 0x0000002412027c11 */ /* 0x000fe4000f8e80ff */
[----:B------:R-:W-:-:S03]  /*b1b0*/  PLOP3.LUT P0, PT, PT, PT, PT, 0x80, 0x0 ;  /* 0x000000000000781c */ /* 0x000fc60003f0f070 */
[----:B------:R-:W-:-:S10]  /*b1c0*/  VIADD R4, R2, 0x400 ;  /* 0x0000040002047836 */ /* 0x000fd40000000000 */
.L_x_87:
        /* <DEDUP_REMOVED lines=10> */
[----:B------:R-:W-:Y:S01]  /*b270*/  R2UR UR6, R8 ;  /* 0x00000000080672ca */ /* 0x000fe200000e0000 */
[----:B------:R-:W-:Y:S01]  /*b280*/  VIADD R4, R2, 0x2400 ;  /* 0x0000240002047836 */ /* 0x000fe20000000000 */
[----:B------:R-:W-:Y:S01]  /*b290*/  R2UR UR7, R9 ;  /* 0x00000000090772ca */ /* 0x000fe200000e0000 */
[----:B------:R-:W-:Y:S01]  /*b2a0*/  UMOV UR10, 0x40 ;  /* 0x00000040000a7882 */ /* 0x000fe20000000000 */
[----:B------:R-:W-:-:S13]  /*b2b0*/  PLOP3.LUT P0, PT, PT, PT, PT, 0x80, 0x0 ;  /* 0x000000000000781c */ /* 0x000fda0003f0f070 */
.L_x_88:
        /* <DEDUP_REMOVED lines=15> */
.L_x_89:
        /* <DEDUP_REMOVED lines=15> */
.L_x_90:
        /* <DEDUP_REMOVED lines=15> */
.L_x_91:
        /* <DEDUP_REMOVED lines=15> */
.L_x_92:
        /* <DEDUP_REMOVED lines=15> */
.L_x_93:
        /* <DEDUP_REMOVED lines=15> */
.L_x_94:
        /* <DEDUP_REMOVED lines=10> */
.L_x_76:
[----:B------:R-:W-:Y:S05]  /*b900*/  BSYNC B0 ;  /* 0x0000000000007941 */ /* 0x000fea0003800000 */
.L_x_75:
[----:B------:R-:W2:Y:S04]  /*b910*/  LDL.LU R5, [R1] ;  /* 0x0000000001057983 */ /* 0x000ea80000300800 */
[----:B------:R-:W3:Y:S01]  /*b920*/  LDL.LU R4, [R1+0x1c] ;  /* 0x00001c0001047983 */ /* 0x000ee20000300800 */
[----:B------:R-:W-:-:S05]  /*b930*/  VIADD R18, R18, 0x1 ;  /* 0x0000000112127836 */ /* 0x000fca0000000000 */
[----:B------:R-:W-:-:S04]  /*b940*/  ISETP.NE.AND P0, PT, R18, 0x2, PT ;  /* 0x000000021200780c */ /* 0x000fc80003f05270 */
[----:B------:R-:W-:Y:S02]  /*b950*/  SEL R0, RZ, 0x1, P0 ;  /* 0x00000001ff007807 */ /* 0x000fe40000000000 */
[----:B------:R-:W-:Y:S02]  /*b960*/  SEL R18, R18, RZ, P0 ;  /* 0x000000ff12127207 */ /* 0x000fe40000000000 */
[----:B--2---:R-:W-:Y:S01]  /*b970*/  LOP3.LUT R5, R5, R0, RZ, 0x3c, !PT ;  /* 0x0000000005057212 */ /* 0x004fe200078e3cff */
[----:B---3--:R-:W-:-:S04]  /*b980*/  VIADD R0, R4, 0xfffffffd ;  /* 0xfffffffd04007836 */ /* 0x008fc80000000000 */
[----:B------:R1:W-:Y:S03]  /*b990*/  STL [R1], R5 ;  /* 0x0000000501007387 */ /* 0x0003e60000100800 */
.L_x_74:
[----:B------:R-:W2:Y:S01]  /*b9a0*/  LDL.LU R2, [R1+0x14] ;  /* 0x0000140001027983 */ /* 0x000ea20000300800 */
[----:B------:R-:W-:Y:S01]  /*b9b0*/  IMAD.MOV R6, RZ, RZ, -R6 ;  /* 0x000000ffff067224 */ /* 0x000fe200078e0a06 */
[----:B------:R-:W-:Y:S04]  /*b9c0*/  BSSY B0, `(.L_x_73) ;  /* 0x00001b3000007945 */ /* 0x000fe80003800000 */
[----:B--2---:R-:W-:-:S13]  /*b9d0*/  ISETP.NE.AND P0, PT, R2, R6, PT ;  /* 0x000000060200720c */ /* 0x004fda0003f05270 */
[----:B------:R-:W-:Y:S05]  /*b9e0*/  @!P0 BRA `(.L_x_95) ;  /* 0x0000001800c08947 */ /* 0x000fea0003800000 */
.L_x_136:
[----:B--2---:R-:W2:Y:S01]  /*b9f0*/  LDL R2, [R1+0x8] ;  /* 0x0000080001027983 */ /* 0x004ea20000100800 */
[----:B------:R-:W-:Y:S01]  /*ba00*/  BSSY B1, `(.L_x_96) ;  /* 0x00000cf000017945 */ /* 0x000fe20003800000 */
[----:B--2---:R-:W-:-:S13]  /*ba10*/  ISETP.NE.AND P0, PT, R2, RZ, PT ;  /* 0x000000ff0200720c */ /* 0x004fda0003f05270 */
[----:B------:R-:W-:Y:S05]  /*ba20*/  @!P0 BRA `(.L_x_97) ;  /* 0x0000000c00308947 */ /* 0x000fea0003800000 */
[----:B------:R-:W2:Y:S01]  /*ba30*/  LDL R2, [R1+0xc] ;  /* 0x00000c0001027983 */ /* 0x000ea20000100800 */
[----:B------:R-:W-:Y:S01]  /*ba40*/  IMAD.MOV.U32 R6, RZ, RZ, R0 ;  /* 0x000000ffff067224 */ /* 0x000fe200078e0000 */
[----:B--2---:R-:W-:-:S13]  /*ba50*/  ISETP.NE.AND P0, PT, R2, RZ, PT ;  /* 0x000000ff0200720c */ /* 0x004fda0003f05270 */
[----:B------:R-:W-:Y:S05]  /*ba60*/  @!P0 BRA `(.L_x_98) ;  /* 0x00000000004c8947 */ /* 0x000fea0003800000 */
[----:B-1----:R-:W2:Y:S01]  /*ba70*/  LDL R5, [R1+0x4] ;  /* 0x0000040001057983 */ /* 0x002ea20000100800 */
        /* <DEDUP_REMOVED lines=18> */
.L_x_98:
[----:B------:R-:W3:Y:S01]  /*bba0*/  LDL R2, [R1] ;  /* 0x0000000001027983 */ /* 0x000ee20000100800 */
[----:B--2---:R-:W-:Y:S01]  /*bbb0*/  LEA R4, R18, UR36, 0x3 ;  /* 0x0000002412047c11 */ /* 0x004fe2000f8e18ff */
[----:B------:R-:W-:Y:S01]  /*bbc0*/  BSSY B2, `(.L_x_99) ;  /* 0x0000007000027945 */ /* 0x000fe20003800000 */
[----:B------:R-:W2:Y:S02]  /*bbd0*/  S2R R3, SR_TID.X ;  /* 0x0000000000037919 */ /* 0x000ea40000002100 */
[----:B--2---:R-:W-:-:S04]  /*bbe0*/  LOP3.LUT R3, R3, 0x7f, RZ, 0xc0, !PT ;  /* 0x0000007f03037812 */ /* 0x004fc800078ec0ff */
[----:B------:R-:W-:Y:S02]  /*bbf0*/  ISETP.NE.AND P1, PT, R3, RZ, PT ;  /* 0x000000ff0300720c */ /* 0x000fe40003f25270 */
[----:B---3--:R-:W-:-:S04]  /*bc00*/  SHF.L.U32 R2, R2, 0x1f, RZ ;  /* 0x0000001f02027819 */ /* 0x008fc800000006ff */
[----:B------:R-:W2:Y:S02]  /*bc10*/  SYNCS.PHASECHK.TRANS64.TRYWAIT P0, [R4+URZ+0x28c40], R2 ;  /* 0x028c4002040075a7 */ /* 0x000ea4000800017f */
[----:B--2---:R-:W-:Y:S05]  /*bc20*/  @!P0 BRA `(.L_x_100) ;  /* 0x0000002400e08947 */ /* 0x004fea0003800000 */
.L_x_172:
[----:B------:R-:W-:Y:S05]  /*bc30*/  BSYNC B2 ;  /* 0x0000000000027941 */ /* 0x000fea0003800000 */
.L_x_99:
[----:B------:R-:W-:Y:S04]  /*bc40*/  BSSY B2, `(.L_x_101) ;  /* 0x0000009000027945 */ /* 0x000fe80003800000 */
[----:B------:R-:W-:Y:S05]  /*bc50*/  @P1 BRA `(.L_x_102) ;  /* 0x00000000001c1947 */ /* 0x000fea0003800000 */
[----:B-1----:R-:W1:Y:S01]  /*bc60*/  S2R R5, SR_TID.X ;  /* 0x0000000000057919 */ /* 0x002e620000002100 */
[----:B------:R-:W-:-:S04]  /*bc70*/  IMAD.MOV.U32 R3, RZ, RZ, 0x2000 ;  /* 0x00002000ff037424 */ /* 0x000fc800078e00ff */
[----:B------:R3:W-:Y:S01]  /*bc80*/  SYNCS.ARRIVE.TRANS64 RZ, [R4+URZ+0x28c30], R3 ;  /* 0x028c300304ff79a7 */ /* 0x0007e2000800003f */
[----:B-1----:R-:W-:-:S04]  /*bc90*/  LOP3.LUT R5, R5, 0x1f, RZ, 0xc0, !PT ;  /* 0x0000001f05057812 */ /* 0x002fc800078ec0ff */
[----:B------:R-:W-:-:S13]  /*bca0*/  ISETP.NE.AND P0, PT, R5, RZ, PT ;  /* 0x000000ff0500720c */ /* 0x000fda0003f05270 */
[----:B---3--:R-:W-:Y:S05]  /*bcb0*/  @!P0 BRA `(.L_x_102) ;  /* 0x0000000000048947 */ /* 0x008fea0003800000 */
[----:B------:R-:W-:Y:S01]  /*bcc0*/  BPT.TRAP 0x1 ;  /* 0x000000040000795c */ /* 0x000fe20000300000 */
.L_x_102:
[----:B------:R-:W-:Y:S05]  /*bcd0*/  BSYNC B2 ;  /* 0x0000000000027941 */ /* 0x000fea0003800000 */
.L_x_101:
[----:B-1----:R-:W-:Y:S01]  /*bce0*/  IMAD.MOV.U32 R5, RZ, RZ, RZ ;  /* 0x000000ffff057224 */ /* 0x002fe200078e00ff */
[----:B------:R-:W-:Y:S01]  /*bcf0*/  LEA R3, R18, UR36, 0xd ;  /* 0x0000002412037c11 */ /* 0x000fe2000f8e68ff */
[----:B------:R-:W-:Y:S01]  /*bd00*/  UIADD3 UR4, UP0, UR40, 0x370, URZ ;  /* 0x0000037028047890 */ /* 0x000fe2000ff1e03f */
[----:B------:R-:W-:Y:S01]  /*bd10*/  PLOP3.LUT P0, PT, PT, PT, PT, 0x80, 0x0 ;  /* 0x000000000000781c */ /* 0x000fe20003f0f070 */
[----:B------:R-:W-:Y:S01]  /*bd20*/  IMAD.SHL.U32 R6, R6, 0x40, RZ ;  /* 0x0000004006067824 */ /* 0x000fe200078e00ff */
[----:B------:R-:W-:Y:S01]  /*bd30*/  R2UR UR10, R5 ;  /* 0x00000000050a72ca */ /* 0x000fe200000e0000 */
[----:B------:R-:W-:Y:S01]  /*bd40*/  VIADD R3, R3, 0x22400 ;  /* 0x0002240003037836 */ /* 0x000fe20000000000 */
[----:B------:R-:W-:Y:S01]  /*bd50*/  UIADD3.X UR5, URZ, UR41, URZ, UP0, !UPT ;  /* 0x000000293f057290 */ /* 0x000fe200087fe43f */
[----:B0-----:R-:W-:Y:S01]  /*bd60*/  VIADD R7, R4, 0x28c30 ;  /* 0x00028c3004077836 */ /* 0x001fe20000000000 */
[----:B------:R-:W-:Y:S01]  /*bd70*/  UMOV UR6, 0x0 ;  /* 0x0000000000067882 */ /* 0x000fe20000000000 */
[----:B------:R-:W-:-:S10]  /*bd80*/  UMOV UR7, 0x14f00000 ;  /* 0x14f0000000077882 */ /* 0x000fd40000000000 */
.L_x_103:
        /* <DEDUP_REMOVED lines=13> */
.L_x_173:
[----:B------:R-:W-:Y:S05]  /*be60*/  BSYNC B2 ;  /* 0x0000000000027941 */ /* 0x000fea0003800000 */
.L_x_104:
[----:B------:R-:W-:Y:S01]  /*be70*/  BSSY B2, `(.L_x_106) ;  /* 0x000000b000027945 */ /* 0x000fe20003800000 */
[----:B0-2---:R-:W-:Y:S02]  /*be80*/  IMAD.MOV.U32 R2, RZ, RZ, 0x0 ;  /* 0x00000000ff027424 */ /* 0x005fe400078e00ff */
[----:B------:R-:W-:Y:S01]  /*be90*/  IMAD.MOV.U32 R3, RZ, RZ, 0x14f00000 ;  /* 0x14f00000ff037424 */ /* 0x000fe200078e00ff */
[----:B------:R-:W-:Y:S06]  /*bea0*/  @P1 BRA `(.L_x_107) ;  /* 0x00000000001c1947 */ /* 0x000fec0003800000 */
[----:B------:R-:W0:Y:S01]  /*beb0*/  S2R R8, SR_TID.X ;  /* 0x0000000000087919 */ /* 0x000e220000002100 */
[----:B------:R-:W-:-:S04]  /*bec0*/  IMAD.MOV.U32 R7, RZ, RZ, 0x10000 ;  /* 0x00010000ff077424 */ /* 0x000fc800078e00ff */
[----:B------:R1:W-:Y:S01]  /*bed0*/  SYNCS.ARRIVE.TRANS64 RZ, [R4+URZ+0x28c50], R7 ;  /* 0x028c500704ff79a7 */ /* 0x0003e2000800003f */
[----:B0-----:R-:W-:-:S04]  /*bee0*/  LOP3.LUT R8, R8, 0x1f, RZ, 0xc0, !PT ;  /* 0x0000001f08087812 */ /* 0x001fc800078ec0ff */
[----:B------:R-:W-:-:S13]  /*bef0*/  ISETP.NE.AND P0, PT, R8, RZ, PT ;  /* 0x000000ff0800720c */ /* 0x000fda0003f05270 */
[----:B-1----:R-:W-:Y:S05]  /*bf00*/  @!P0 BRA `(.L_x_107) ;  /* 0x0000000000048947 */ /* 0x002fea0003800000 */
[----:B------:R-:W-:Y:S01]  /*bf10*/  BPT.TRAP 0x1 ;  /* 0x000000040000795c */ /* 0x000fe20000300000 */
.L_x_107:
[----:B------:R-:W-:Y:S05]  /*bf20*/  BSYNC B2 ;  /* 0x0000000000027941 */ /* 0x000fea0003800000 */
.L_x_106:
[----:B------:R-:W-:Y:S01]  /*bf30*/  R2UR UR6, R2 ;  /* 0x00000000020672ca */ /* 0x000fe200000e0000 */
[----:B------:R-:W-:Y:S01]  /*bf40*/  UIADD3 UR4, UP0, UR40, 0x470, URZ ;  /* 0x0000047028047890 */ /* 0x000fe2000ff1e03f */
[----:B------:R-:W-:Y:S01]  /*bf50*/  R2UR UR7, R3 ;  /* 0x00000000030772ca */ /* 0x000fe200000e0000 */
[----:B------:R-:W-:Y:S01]  /*bf60*/  VIADD R4, R4, 0x28c50 ;  /* 0x00028c5004047836 */ /* 0x000fe20000000000 */
[----:B------:R-:W-:Y:S01]  /*bf70*/  R2UR UR10, R5 ;  /* 0x00000000050a72ca */ /* 0x000fe200000e0000 */
[----:B------:R-:W-:Y:S01]  /*bf80*/  UIADD3.X UR5, URZ, UR41, URZ, UP0, !UPT ;  /* 0x000000293f057290 */ /* 0x000fe200087fe43f */
[----:B------:R-:W-:Y:S02]  /*bf90*/  LEA R5, R18, UR36, 0x10 ;  /* 0x0000002412057c11 */ /* 0x000fe4000f8e80ff */
[----:B------:R-:W-:-:S03]  /*bfa0*/  PLOP3.LUT P0, PT, PT, PT, PT, 0x80, 0x0 ;  /* 0x000000000000781c */ /* 0x000fc60003f0f070 */
[----:B------:R-:W-:-:S10]  /*bfb0*/  VIADD R7, R5, 0x400 ;  /* 0x0000040005077836 */ /* 0x000fd40000000000 */
.L_x_108:
        /* <DEDUP_REMOVED lines=15> */
.L_x_109:
        /* <DEDUP_REMOVED lines=15> */
.L_x_110:
        /* <DEDUP_REMOVED lines=15> */
.L_x_111:
        /* <DEDUP_REMOVED lines=15> */
.L_x_112:
        /* <DEDUP_REMOVED lines=15> */
.L_x_113:
        /* <DEDUP_REMOVED lines=11> */
[----:B------:R-:W-:Y:S01]  /*c520*/  UMOV UR10, 0x180 ;  /* 0x00000180000a7882 */ /* 0x000fe20000000000 */
[----:B------:R-:W-:Y:S02]  /*c530*/  R2UR UR7, R3 ;  /* 0x00000000030772ca */ /* 0x000fe400000e0000 */
[----:B------:R-:W-:Y:S02]  /*c540*/  PLOP3.LUT P0, PT, PT, PT, PT, 0x80, 0x0 ;  /* 0x000000000000781c */ /* 0x000fe40003f0f070 */
[----:B------:R-:W-:-:S11]  /*c550*/  IADD3 R7, R5, 0xc400, RZ ;  /* 0x0000c40005077810 */ /* 0x000fd60007ffe0ff */
.L_x_114:
        /* <DEDUP_REMOVED lines=15> */
.L_x_115:
        /* <DEDUP_REMOVED lines=9> */
[----:B--2---:R-:W-:Y:S05]  /*c6e0*/  @P0 BRA.U.ANY `(.L_x_115) ;  /* 0xfffffffd00d80947 */ /* 0x004fea000393ffff */
.L_x_97:
[----:B------:R-:W-:Y:S05]  /*c6f0*/  BSYNC B1 ;  /* 0x0000000000017941 */ /* 0x000fea0003800000 */
.L_x_96:
[----:B------:R-:W2:Y:S04]  /*c700*/  LDL R3, [R1+0x8] ;  /* 0x0000080001037983 */ /* 0x000ea80000100800 */
[----:B------:R-:W3:Y:S01]  /*c710*/  LDL.LU R2, [R1] ;  /* 0x0000000001027983 */ /* 0x000ee20000300800 */
[----:B0-----:R-:W-:Y:S01]  /*c720*/  VIADD R7, R18, 0x1 ;  /* 0x0000000112077836 */ /* 0x001fe20000000000 */
[----:B------:R-:W-:Y:S04]  /*c730*/  BSSY B1, `(.L_x_116) ;  /* 0x00000d2000017945 */ /* 0x000fe80003800000 */
[----:B------:R-:W-:-:S04]  /*c740*/  ISETP.NE.AND P0, PT, R7, 0x2, PT ;  /* 0x000000020700780c */ /* 0x000fc80003f05270 */
[----:B------:R-:W-:Y:S02]  /*c750*/  SEL R6, RZ, 0x1, P0 ;  /* 0x00000001ff067807 */ /* 0x000fe40000000000 */
[----:B------:R-:W-:Y:S02]  /*c760*/  SEL R7, R7, RZ, P0 ;  /* 0x000000ff07077207 */ /* 0x000fe40000000000 */
[----:B--2---:R-:W-:Y:S02]  /*c770*/  ISETP.NE.AND P2, PT, R3, RZ, PT ;  /* 0x000000ff0300720c */ /* 0x004fe40003f45270 */
[----:B---3--:R-:W-:-:S11]  /*c780*/  LOP3.LUT R6, R2, R6, RZ, 0x3c, !PT ;  /* 0x0000000602067212 */ /* 0x008fd600078e3cff */
[----:B------:R-:W-:Y:S05]  /*c790*/  @!P2 BRA `(.L_x_117) ;  /* 0x0000000c002ca947 */ /* 0x000fea0003800000 */
[----:B------:R-:W2:Y:S01]  /*c7a0*/  LDL R2, [R1+0xc] ;  /* 0x00000c0001027983 */ /* 0x000ea20000100800 */
[----:B------:R-:W-:Y:S01]  /*c7b0*/  VIADD R8, R0, 0xffffffff ;  /* 0xffffffff00087836 */ /* 0x000fe20000000000 */
[----:B--2---:R-:W-:-:S13]  /*c7c0*/  ISETP.NE.AND P2, PT, R2, RZ, PT ;  /* 0x000000ff0200720c */ /* 0x004fda0003f45270 */
[----:B------:R-:W-:Y:S05]  /*c7d0*/  @!P2 BRA `(.L_x_118) ;  /* 0x00000000004ca947 */ /* 0x000fea0003800000 */
[----:B------:R-:W2:Y:S01]  /*c7e0*/  LDL R9, [R1+0x4] ;  /* 0x0000040001097983 */ /* 0x000ea20000100800 */
[----:B------:R-:W0:Y:S01]  /*c7f0*/  LDC R4, c[0x0][0x43c] ;  /* 0x00010f00ff047b82 */ /* 0x000e220000000800 */
[----:B------:R-:W-:Y:S01]  /*c800*/  ULDC.64 UR4, c[0x0][0x428] ;  /* 0x00010a0000047ab9 */ /* 0x000fe20000000a00 */
[----:B0-----:R-:W-:-:S13]  /*c810*/  ISETP.NE.AND P0, PT, R4, 0x1, PT ;  /* 0x000000010400780c */ /* 0x001fda0003f05270 */
        /* <DEDUP_REMOVED lines=15> */
.L_x_118:
[----:B0-----:R-:W-:Y:S01]  /*c910*/  LEA R4, R7, UR36, 0x3 ;  /* 0x0000002407047c11 */ /* 0x001fe2000f8e18ff */
[----:B------:R-:W0:Y:S01]  /*c920*/  S2R R3, SR_TID.X ;  /* 0x0000000000037919 */ /* 0x000e220000002100 */
[----:B------:R-:W-:Y:S01]  /*c930*/  SHF.L.U32 R2, R6, 0x1f, RZ ;  /* 0x0000001f06027819 */ /* 0x000fe200000006ff */
[----:B------:R-:W-:Y:S03]  /*c940*/  BSSY B2, `(.L_x_119) ;  /* 0x0000005000027945 */ /* 0x000fe60003800000 */
[----:B------:R-:W2:Y:S01]  /*c950*/  SYNCS.PHASECHK.TRANS64.TRYWAIT P0, [R4+URZ+0x28c40], R2 ;  /* 0x028c4002040075a7 */ /* 0x000ea2000800017f */
[----:B0-----:R-:W-:-:S04]  /*c960*/  LOP3.LUT R3, R3, 0x7f, RZ, 0xc0, !PT ;  /* 0x0000007f03037812 */ /* 0x001fc800078ec0ff */
[----:B------:R-:W-:Y:S01]  /*c970*/  ISETP.NE.AND P1, PT, R3, RZ, PT ;  /* 0x000000ff0300720c */ /* 0x000fe20003f25270 */
[----:B--2---:R-:W-:-:S12]  /*c980*/  @!P0 BRA `(.L_x_120) ;  /* 0x0000001800b08947 */ /* 0x004fd80003800000 */
.L_x_174:
[----:B------:R-:W-:Y:S05]  /*c990*/  BSYNC B2 ;  /* 0x0000000000027941 */ /* 0x000fea0003800000 */
.L_x_119:
[----:B------:R-:W-:Y:S04]  /*c9a0*/  BSSY B2, `(.L_x_121) ;  /* 0x0000009000027945 */ /* 0x000fe80003800000 */
[----:B------:R-:W-:Y:S05]  /*c9b0*/  @P1 BRA `(.L_x_122) ;  /* 0x00000000001c1947 */ /* 0x000fea0003800000 */
[----:B-1----:R-:W1:Y:S01]  /*c9c0*/  S2R R5, SR_TID.X ;  /* 0x0000000000057919 */ /* 0x002e620000002100 */
[----:B------:R-:W-:-:S04]  /*c9d0*/  IMAD.MOV.U32 R3, RZ, RZ, 0x2000 ;  /* 0x00002000ff037424 */ /* 0x000fc800078e00ff */
[----:B------:R2:W-:Y:S01]  /*c9e0*/  SYNCS.ARRIVE.TRANS64 RZ, [R4+URZ+0x28c30], R3 ;  /* 0x028c300304ff79a7 */ /* 0x0005e2000800003f */
[----:B-1----:R-:W-:-:S04]  /*c9f0*/  LOP3.LUT R5, R5, 0x1f, RZ, 0xc0, !PT ;  /* 0x0000001f05057812 */ /* 0x002fc800078ec0ff */
[----:B------:R-:W-:-:S13]  /*ca00*/  ISETP.NE.AND P0, PT, R5, RZ, PT ;  /* 0x000000ff0500720c */ /* 0x000fda0003f05270 */
[----:B--2---:R-:W-:Y:S05]  /*ca10*/  @!P0 BRA `(.L_x_122) ;  /* 0x0000000000048947 */ /* 0x004fea0003800000 */
[----:B------:R-:W-:Y:S01]  /*ca20*/  BPT.TRAP 0x1 ;  /* 0x000000040000795c */ /* 0x000fe20000300000 */
.L_x_122:
[----:B------:R-:W-:Y:S05]  /*ca30*/  BSYNC B2 ;  /* 0x0000000000027941 */ /* 0x000fea0003800000 */
.L_x_121:
        /* <DEDUP_REMOVED lines=11> */
.L_x_123:
        /* <DEDUP_REMOVED lines=10> */
[----:B------:R-:W1:Y:S01]  /*cb90*/  SYNCS.PHASECHK.TRANS64.TRYWAIT P0, [R4+URZ+0x28c60], R2 ;  /* 0x028c6002040075a7 */ /* 0x000e62000800017f */
[----:B------:R-:W-:Y:S04]  /*cba0*/  BSSY B2, `(.L_x_124) ;  /* 0x0000002000027945 */ /* 0x000fe80003800000 */
[----:B-1----:R-:W-:Y:S05]  /*cbb0*/  @!P0 BRA `(.L_x_125) ;  /* 0x0000001800388947 */ /* 0x002fea0003800000 */
.L_x_175:
[----:B------:R-:W-:Y:S05]  /*cbc0*/  BSYNC B2 ;  /* 0x0000000000027941 */ /* 0x000fea0003800000 */
.L_x_124:
[----:B------:R-:W-:Y:S01]  /*cbd0*/  BSSY B2, `(.L_x_126) ;  /* 0x000000b000027945 */ /* 0x000fe20003800000 */
[----:B01----:R-:W-:Y:S02]  /*cbe0*/  IMAD.MOV.U32 R2, RZ, RZ, 0x0 ;  /* 0x00000000ff027424 */ /* 0x003fe400078e00ff */
        /* <DEDUP_REMOVED lines=9> */
.L_x_127:
[----:B------:R-:W-:Y:S05]  /*cc80*/  BSYNC B2 ;  /* 0x0000000000027941 */ /* 0x000fea0003800000 */
.L_x_126:
        /* <DEDUP_REMOVED lines=9> */
.L_x_128:
        /* <DEDUP_REMOVED lines=15> */
.L_x_129:
        /* <DEDUP_REMOVED lines=15> */
.L_x_130:
        /* <DEDUP_REMOVED lines=15> */
.L_x_131:
        /* <DEDUP_REMOVED lines=15> */
.L_x_132:
        /* <DEDUP_REMOVED lines=15> */
.L_x_133:
        /* <DEDUP_REMOVED lines=15> */
.L_x_134:
        /* <DEDUP_REMOVED lines=15> */
.L_x_135:
        /* <DEDUP_REMOVED lines=10> */
.L_x_117:
[----:B------:R-:W-:Y:S05]  /*d450*/  BSYNC B1 ;  /* 0x0000000000017941 */ /* 0x000fea0003800000 */
.L_x_116:
[----:B------:R-:W-:Y:S01]  /*d460*/  VIADD R7, R7, 0x1 ;  /* 0x0000000107077836 */ /* 0x000fe20000000000 */
[C---:B------:R-:W-:Y:S01]  /*d470*/  ISETP.GT.AND P1, PT, R0.reuse, 0x1, PT ;  /* 0x000000010000780c */ /* 0x040fe20003f24270 */
[----:B------:R-:W-:-:S03]  /*d480*/  VIADD R0, R0, 0xfffffffe ;  /* 0xfffffffe00007836 */ /* 0x000fc60000000000 */
[----:B------:R-:W-:-:S04]  /*d490*/  ISETP.NE.AND P0, PT, R7, 0x2, PT ;  /* 0x000000020700780c */ /* 0x000fc80003f05270 */
[----:B------:R-:W-:Y:S02]  /*d4a0*/  SEL R3, RZ, 0x1, P0 ;  /* 0x00000001ff037807 */ /* 0x000fe40000000000 */
[----:B------:R-:W-:Y:S02]  /*d4b0*/  SEL R18, R7, RZ, P0 ;  /* 0x000000ff07127207 */ /* 0x000fe40000000000 */
[----:B------:R-:W-:-:S05]  /*d4c0*/  LOP3.LUT R2, R6, R3, RZ, 0x3c, !PT ;  /* 0x0000000306027212 */ /* 0x000fca00078e3cff */
[----:B------:R2:W-:Y:S01]  /*d4d0*/  STL [R1], R2 ;  /* 0x0000000201007387 */ /* 0x0005e20000100800 */
[----:B------:R-:W-:Y:S05]  /*d4e0*/  @P1 BRA `(.L_x_136) ;  /* 0xffffffe400401947 */ /* 0x000fea000383ffff */
.L_x_95:
[----:B------:R-:W-:Y:S05]  /*d4f0*/  BSYNC B0 ;  /* 0x0000000000007941 */ /* 0x000fea0003800000 */
.L_x_73:
[----:B--2---:R-:W2:Y:S01]  /*d500*/  LDL.LU R2, [R1+0x20] ;  /* 0x0000200001027983 */ /* 0x004ea20000300800 */
[----:B------:R-:W-:-:S03]  /*d510*/  ULDC UR4, c[0x0][0xc34] ;  /* 0x00030d0000047ab9 */ /* 0x000fc60000000800 */
[----:B------:R-:W3:Y:S01]  /*d520*/  LDL.LU R0, [R1+0x30] ;  /* 0x0000300001007983 */ /* 0x000ee20000300800 */
[----:B--2---:R-:W-:Y:S02]  /*d530*/  VIADD R2, R2, UR38 ;  /* 0x0000002602027c36 */ /* 0x004fe40008000000 */
[----:B---3--:R-:W-:-:S03]  /*d540*/  VIADD R0, R0, 0x1 ;  /* 0x0000000100007836 */ /* 0x008fc60000000000 */
[----:B------:R2:W-:Y:S01]  /*d550*/  STL [R1+0x20], R2 ;  /* 0x0000200201007387 */ /* 0x0005e20000100800 */
[----:B------:R-:W-:-:S03]  /*d560*/  ISETP.GE.AND P0, PT, R2, UR4, PT ;  /* 0x0000000402007c0c */ /* 0x000fc6000bf06270 */
[----:B------:R2:W-:Y:S10]  /*d570*/  STL [R1+0x30], R0 ;  /* 0x0000300001007387 */ /* 0x0005f40000100800 */
[----:B--2---:R-:W-:Y:S05]  /*d580*/  @!P0 BRA `(.L_x_137) ;  /* 0xffffffb800148947 */ /* 0x004fea000383ffff */
[----:B------:R-:W-:-:S07]  /*d590*/  LOP3.LUT R2, R0, 0x1, RZ, 0xc, !PT ;  /* 0x0000000100027812 */ /* 0x000fce00078e0cff */
.L_x_45:
[----:B0-----:R-:W0:Y:S01]  /*d5a0*/  S2R R3, SR_CgaCtaId ;  /* 0x0000000000037919 */ /* 0x001e220000008800 */
[----:B------:R-:W-:Y:S01]  /*d5b0*/  MOV R0, 0x400 ;  /* 0x0000040000007802 */ /* 0x000fe20000000f00 */
[----:B------:R-:W-:Y:S03]  /*d5c0*/  BSSY B0, `(.L_x_138) ;  /* 0x0000005000007945 */ /* 0x000fe60003800000 */
[----:B0-----:R-:W-:Y:S02]  /*d5d0*/  LEA R0, R3, R0, 0x18 ;  /* 0x0000000003007211 */ /* 0x001fe400078ec0ff */
[----:B------:R-:W-:-:S04]  /*d5e0*/  SHF.L.U32 R3, R2, 0x1f, RZ ;  /* 0x0000001f02037819 */ /* 0x000fc800000006ff */
[----:B------:R-:W0:Y:S02]  /*d5f0*/  SYNCS.PHASECHK.TRANS64.TRYWAIT P0, [R0+URZ+0x28c20], R3 ;  /* 0x028c2003000075a7 */ /* 0x000e24000800017f */
[----:B0-----:R-:W-:Y:S05]  /*d600*/  @!P0 BRA `(.L_x_139) ;  /* 0x0000000c00b88947 */ /* 0x001fea0003800000 */
.L_x_176:
[----:B------:R-:W-:Y:S05]  /*d610*/  BSYNC B0 ;  /* 0x0000000000007941 */ /* 0x000fea0003800000 */
.L_x_138:
[----:B------:R-:W-:-:S03]  /*d620*/  UMOV UR4, 0xffffffff ;  /* 0xffffffff00047882 */ /* 0x000fc60000000000 */
[----:B------:R-:W-:Y:S05]  /*d630*/  BRA.DIV UR4, `(.L_x_140) ;  /* 0x0000000e04c07947 */ /* 0x000fea000b800000 */
[----:B------:R-:W2:Y:S02]  /*d640*/  S2R R2, SR_TID.X ;  /* 0x0000000000027919 */ /* 0x000ea40000002100 */
[----:B--2---:R-:W-:-:S04]  /*d650*/  SHF.R.U32.HI R2, RZ, 0x5, R2 ;  /* 0x00000005ff027819 */ /* 0x004fc80000011602 */
[----:B------:R-:W-:-:S05]  /*d660*/  LOP3.LUT R2, R2, 0x3, RZ, 0xc0, !PT ;  /* 0x0000000302027812 */ /* 0x000fca00078ec0ff */
[----:B------:R2:W3:Y:S02]  /*d670*/  SHFL.IDX PT, R14, R2, RZ, 0x1f ;  /* 0x00001fff020e7589 */ /* 0x0004e400000e0000 */
.L_x_179:
[----:B---3--:R-:W-:Y:S01]  /*d680*/  ISETP.NE.AND P0, PT, R14, RZ, PT ;  /* 0x000000ff0e00720c */ /* 0x008fe20003f05270 */
[----:B------:R-:W-:-:S12]  /*d690*/  BSSY B0, `(.L_x_141) ;  /* 0x0000025000007945 */ /* 0x000fd80003800000 */
[----:B------:R-:W-:Y:S05]  /*d6a0*/  @P0 BRA `(.L_x_142) ;  /* 0x00000000008c0947 */ /* 0x000fea0003800000 */
[----:B------:R-:W-:-:S03]  /*d6b0*/  UMOV UR4, 0xffffffff ;  /* 0xffffffff00047882 */ /* 0x000fc60000000000 */
[----:B------:R-:W-:Y:S05]  /*d6c0*/  BRA.DIV UR4, `(.L_x_143) ;  /* 0x0000000e04d07947 */ /* 0x000fea000b800000 */
[----:B------:R-:W-:-:S13]  /*d6d0*/  ELECT P6, URZ, PT ;  /* 0x00000000003f782f */ /* 0x000fda00038c0000 */
.L_x_182:
[----:B------:R-:W-:Y:S05]  /*d6e0*/  @!P6 BRA `(.L_x_142) ;  /* 0x00000000007ce947 */ /* 0x000fea0003800000 */
[----:B------:R-:W-:-:S06]  /*d6f0*/  ULOP3.LUT UR4, UR37, 0x2, URZ, 0xfc, !UPT ;  /* 0x0000000225047892 */ /* 0x000fcc000f8efc3f */
[----:B--2---:R-:W-:-:S05]  /*d700*/  IMAD.U32 R2, RZ, RZ, UR4 ;  /* 0x00000004ff027e24 */ /* 0x004fca000f8e00ff */
[----:B------:R-:W-:-:S13]  /*d710*/  ISETP.NE.AND P2, PT, R2, 0x3, PT ;  /* 0x000000030200780c */ /* 0x000fda0003f45270 */
[----:B------:R-:W-:Y:S05]  /*d720*/  @!P2 BRA `(.L_x_144) ;  /* 0x000000000004a947 */ /* 0x000fea0003800000 */
[----:B------:R-:W-:Y:S01]  /*d730*/  BPT.TRAP 0x1 ;  /* 0x000000040000795c */ /* 0x000fe20000300000 */
.L_x_144:
[----:B------:R-:W1:Y:S01]  /*d740*/  LDL.LU R7, [R1] ;  /* 0x0000000001077983 */ /* 0x000e620000300800 */
[----:B0-----:R-:W-:Y:S02]  /*d750*/  VIADD R3, R0, 0x28c40 ;  /* 0x00028c4000037836 */ /* 0x001fe40000000000 */
[C---:B------:R-:W-:Y:S02]  /*d760*/  VIADD R2, R18.reuse, 0x1 ;  /* 0x0000000112027836 */ /* 0x040fe40000000000 */
[----:B------:R-:W-:-:S03]  /*d770*/  IMAD R6, R18, 0x8, R3 ;  /* 0x0000000812067824 */ /* 0x000fc600078e0203 */
[----:B------:R-:W-:-:S04]  /*d780*/  ISETP.NE.AND P1, PT, R2, 0x2, PT ;  /* 0x000000020200780c */ /* 0x000fc80003f25270 */
[----:B------:R-:W-:Y:S02]  /*d790*/  SEL R4, RZ, 0x1, P1 ;  /* 0x00000001ff047807 */ /* 0x000fe40000800000 */
[C---:B-1----:R-:W-:Y:S02]  /*d7a0*/  SHF.L.U32 R5, R7.reuse, 0x1f, RZ ;  /* 0x0000001f07057819 */ /* 0x042fe400000006ff */
[----:B------:R-:W-:Y:S02]  /*d7b0*/  LOP3.LUT R7, R7, R4, RZ, 0x3c, !PT ;  /* 0x0000000407077212 */ /* 0x000fe400078e3cff */
[----:B------:R-:W0:Y:S01]  /*d7c0*/  SYNCS.PHASECHK.TRANS64.TRYWAIT P0, [R6+URZ], R5 ;  /* 0x00000005060075a7 */ /* 0x000e22000800017f */
[----:B------:R-:W-:Y:S02]  /*d7d0*/  SEL R4, R2, RZ, P1 ;  /* 0x000000ff02047207 */ /* 0x000fe40000800000 */
[----:B------:R-:W-:-:S03]  /*d7e0*/  SHF.L.U32 R2, R7, 0x1f, RZ ;  /* 0x0000001f07027819 */ /* 0x000fc600000006ff */
[----:B------:R-:W-:Y:S01]  /*d7f0*/  IMAD R3, R4, 0x8, R3 ;  /* 0x0000000804037824 */ /* 0x000fe200078e0203 */
[----:B0-----:R-:W-:Y:S06]  /*d800*/  @!P0 BRA `(.L_x_145) ;  /* 0x0000000c00a08947 */ /* 0x001fec0003800000 */
.L_x_183:
[----:B------:R-:W1:Y:S02]  /*d810*/  SYNCS.PHASECHK.TRANS64.TRYWAIT P0, [R3+URZ], R2 ;  /* 0x00000002030075a7 */ /* 0x000e64000800017f */
[----:B-1----:R-:W-:Y:S05]  /*d820*/  @!P0 BRA `(.L_x_146) ;  /* 0x0000000c00ac8947 */ /* 0x002fea0003800000 */
.L_x_184:
[----:B------:R-:W-:Y:S05]  /*d830*/  @!P2 BRA `(.L_x_147) ;  /* 0x000000000004a947 */ /* 0x000fea0003800000 */
[----:B------:R-:W-:Y:S01]  /*d840*/  BPT.TRAP 0x1 ;  /* 0x000000040000795c */ /* 0x000fe20000300000 */
.L_x_147:
[----:B-1----:R-:W-:-:S04]  /*d850*/  VIADD R3, R0, 0x28c60 ;  /* 0x00028c6000037836 */ /* 0x002fc80000000000 */
[----:B------:R-:W-:-:S04]  /*d860*/  IMAD R18, R18, 0x8, R3 ;  /* 0x0000000812127824 */ /* 0x000fc800078e0203 */
[----:B------:R-:W1:Y:S02]  /*d870*/  SYNCS.PHASECHK.TRANS64.TRYWAIT P0, [R18+URZ], R5 ;  /* 0x00000005120075a7 */ /* 0x000e64000800017f */
[----:B-1----:R-:W-:Y:S05]  /*d880*/  @!P0 BRA `(.L_x_148) ;  /* 0x0000000c00a88947 */ /* 0x002fea0003800000 */
.L_x_185:
[----:B------:R-:W-:-:S07]  /*d890*/  IMAD R3, R4, 0x8, R3 ;  /* 0x0000000804037824 */ /* 0x000fce00078e0203 */
.L_x_149:
[----:B--2---:R2:W3:Y:S02]  /*d8a0*/  SYNCS.PHASECHK.TRANS64.TRYWAIT P0, [R3+URZ], R2 ;  /* 0x00000002030075a7 */ /* 0x0044e4000800017f */
[----:B---3--:R-:W-:Y:S05]  /*d8b0*/  @!P0 NANOSLEEP.SYNCS 0x989680 ;  /* 0x009896800000895d */ /* 0x008fea0003900000 */
[----:B------:R-:W3:Y:S02]  /*d8c0*/  @!P0 SYNCS.PHASECHK.TRANS64 P0, [R3+URZ], R2 ;  /* 0x00000002030085a7 */ /* 0x000ee4000800007f */
[----:B---3--:R-:W-:Y:S05]  /*d8d0*/  @!P0 BRA `(.L_x_149) ;  /* 0xfffffffc00f08947 */ /* 0x008fea000383ffff */
.L_x_142:
[----:B------:R-:W-:Y:S05]  /*d8e0*/  BSYNC B0 ;  /* 0x0000000000007941 */ /* 0x000fea0003800000 */
.L_x_141:
[----:B------:R-:W-:Y:S05]  /*d8f0*/  EXIT ;  /* 0x000000000000794d */ /* 0x000fea0003800000 */
.L_x_11:
[----:B0-----:R-:W-:-:S04]  /*d900*/  IMAD.U32 R3, RZ, RZ, UR16 ;  /* 0x00000010ff037e24 */ /* 0x001fc8000f8e00ff */
[----:B------:R0:W1:Y:S03]  /*d910*/  SYNCS.PHASECHK.TRANS64.TRYWAIT P0, [R3+URZ+0x28c50], R0 ;  /* 0x028c5000030075a7 */ /* 0x000066000800017f */
[----:B-1----:R-:W-:Y:S05]  /*d920*/  @!P0 NANOSLEEP.SYNCS 0x989680 ;  /* 0x009896800000895d */ /* 0x002fea0003900000 */
[----:B------:R-:W1:Y:S02]  /*d930*/  @!P0 SYNCS.PHASECHK.TRANS64 P0, [R3+URZ+0x28c50], R0 ;  /* 0x028c5000030085a7 */ /* 0x000e64000800007f */
[----:B-1----:R-:W-:Y:S05]  /*d940*/  @!P0 BRA `(.L_x_11) ;  /* 0xfffffffc00ec8947 */ /* 0x002fea000383ffff */
[----:B------:R-:W-:Y:S05]  /*d950*/  BRA `(.L_x_150) ;  /* 0xffffff3800607947 */ /* 0x000fea000383ffff */
.L_x_16:
[----:B-1----:R-:W-:-:S04]  /*d960*/  IMAD.U32 R4, RZ, RZ, UR6 ;  /* 0x00000006ff047e24 */ /* 0x002fc8000f8e00ff */
[----:B------:R1:W2:Y:S03]  /*d970*/  SYNCS.PHASECHK.TRANS64.TRYWAIT P0, [R4+URZ+0x28c50], R3 ;  /* 0x028c5003040075a7 */ /* 0x0002a6000800017f */
[----:B--2---:R-:W-:Y:S05]  /*d980*/  @!P0 NANOSLEEP.SYNCS 0x989680 ;  /* 0x009896800000895d */ /* 0x004fea0003900000 */
[----:B------:R-:W2:Y:S02]  /*d990*/  @!P0 SYNCS.PHASECHK.TRANS64 P0, [R4+URZ+0x28c50], R3 ;  /* 0x028c5003040085a7 */ /* 0x000ea4000800007f */
[----:B--2---:R-:W-:Y:S05]  /*d9a0*/  @!P0 BRA `(.L_x_16) ;  /* 0xfffffffc00ec8947 */ /* 0x004fea000383ffff */
[----:B------:R-:W-:Y:S05]  /*d9b0*/  BRA `(.L_x_15) ;  /* 0xffffff4400747947 */ /* 0x000fea000383ffff */
.L_x_20:
[----:B0-----:R-:W-:-:S04]  /*d9c0*/  IMAD.U32 R3, RZ, RZ, UR41 ;  /* 0x00000029ff037e24 */ /* 0x001fc8000f8e00ff */
[----:B------:R0:W1:Y:S03]  /*d9d0*/  SYNCS.PHASECHK.TRANS64.TRYWAIT P1, [R3+URZ+0x28c00], R0 ;  /* 0x028c0000030075a7 */ /* 0x000066000802017f */
[----:B-1----:R-:W-:Y:S05]  /*d9e0*/  @!P1 NANOSLEEP.SYNCS 0x989680 ;  /* 0x009896800000995d */ /* 0x002fea0003900000 */
[----:B------:R-:W1:Y:S02]  /*d9f0*/  @!P1 SYNCS.PHASECHK.TRANS64 P1, [R3+URZ+0x28c00], R0 ;  /* 0x028c0000030095a7 */ /* 0x000e64000802007f */
[----:B-1----:R-:W-:Y:S05]  /*da00*/  @!P1 BRA `(.L_x_20) ;  /* 0xfffffffc00ec9947 */ /* 0x002fea000383ffff */
[----:B------:R-:W-:Y:S05]  /*da10*/  BRA `(.L_x_151) ;  /* 0xffffff5000c47947 */ /* 0x000fea000383ffff */
.L_x_24:
[----:B--2---:R2:W3:Y:S02]  /*da20*/  SYNCS.PHASECHK.TRANS64.TRYWAIT P1, [R7+URZ+0x28c30], R8 ;  /* 0x028c3008070075a7 */ /* 0x0044e4000802017f */
[----:B---3--:R-:W-:Y:S05]  /*da30*/  @!P1 NANOSLEEP.SYNCS 0x989680 ;  /* 0x009896800000995d */ /* 0x008fea0003900000 */
[----:B------:R-:W3:Y:S02]  /*da40*/  @!P1 SYNCS.PHASECHK.TRANS64 P1, [R7+URZ+0x28c30], R8 ;  /* 0x028c3008070095a7 */ /* 0x000ee4000802007f */
[----:B---3--:R-:W-:Y:S05]  /*da50*/  @!P1 BRA `(.L_x_24) ;  /* 0xfffffffc00f09947 */ /* 0x008fea000383ffff */
[----:B------:R-:W-:Y:S05]  /*da60*/  BRA `(.L_x_23) ;  /* 0xffffff5000e07947 */ /* 0x000fea000383ffff */
.L_x_28:
[----:B----4-:R4:W0:Y:S02]  /*da70*/  SYNCS.PHASECHK.TRANS64.TRYWAIT P2, [R7+URZ+0x28c50], R8 ;  /* 0x028c5008070075a7 */ /* 0x010824000804017f */
[----:B0-----:R-:W-:Y:S05]  /*da80*/  @!P2 NANOSLEEP.SYNCS 0x989680 ;  /* 0x009896800000a95d */ /* 0x001fea0003900000 */
[----:B------:R-:W0:Y:S02]  /*da90*/  @!P2 SYNCS.PHASECHK.TRANS64 P2, [R7+URZ+0x28c50], R8 ;  /* 0x028c50080700a5a7 */ /* 0x000e24000804007f */
[----:B0-----:R-:W-:Y:S05]  /*daa0*/  @!P2 BRA `(.L_x_28) ;  /* 0xfffffffc00f0a947 */ /* 0x001fea000383ffff */
[----:B------:R-:W-:Y:S05]  /*dab0*/  BRA `(.L_x_27) ;  /* 0xffffff6400f87947 */ /* 0x000fea000383ffff */
.L_x_33:
[----:B--2---:R-:W-:-:S04]  /*dac0*/  IMAD.U32 R4, RZ, RZ, UR23 ;  /* 0x00000017ff047e24 */ /* 0x004fc8000f8e00ff */
[----:B------:R2:W3:Y:S03]  /*dad0*/  SYNCS.PHASECHK.TRANS64.TRYWAIT P3, [R4+URZ+0x28c30], R7 ;  /* 0x028c3007040075a7 */ /* 0x0004e6000806017f */
[----:B---3--:R-:W-:Y:S05]  /*dae0*/  @!P3 NANOSLEEP.SYNCS 0x989680 ;  /* 0x009896800000b95d */ /* 0x008fea0003900000 */
[----:B------:R-:W3:Y:S02]  /*daf0*/  @!P3 SYNCS.PHASECHK.TRANS64 P3, [R4+URZ+0x28c30], R7 ;  /* 0x028c30070400b5a7 */ /* 0x000ee4000806007f */
[----:B---3--:R-:W-:Y:S05]  /*db00*/  @!P3 BRA `(.L_x_33) ;  /* 0xfffffffc00ecb947 */ /* 0x008fea000383ffff */
[----:B------:R-:W-:Y:S05]  /*db10*/  BRA `(.L_x_32) ;  /* 0xffffff6800dc7947 */ /* 0x000fea000383ffff */
.L_x_37:
[----:B--2---:R2:W3:Y:S02]  /*db20*/  SYNCS.PHASECHK.TRANS64.TRYWAIT P3, [R172+URZ+0x28c50], R7 ;  /* 0x028c5007ac0075a7 */ /* 0x0044e4000806017f */
[----:B---3--:R-:W-:Y:S05]  /*db30*/  @!P3 NANOSLEEP.SYNCS 0x989680 ;  /* 0x009896800000b95d */ /* 0x008fea0003900000 */
[----:B------:R-:W3:Y:S02]  /*db40*/  @!P3 SYNCS.PHASECHK.TRANS64 P3, [R172+URZ+0x28c50], R7 ;  /* 0x028c5007ac00b5a7 */ /* 0x000ee4000806007f */
[----:B---3--:R-:W-:Y:S05]  /*db50*/  @!P3 BRA `(.L_x_37) ;  /* 0xfffffffc00f0b947 */ /* 0x008fea000383ffff */
[----:B------:R-:W-:Y:S05]  /*db60*/  BRA `(.L_x_36) ;  /* 0xffffff8400107947 */ /* 0x000fea000383ffff */
.L_x_49:
[----:B0-----:R-:W0:Y:S01]  /*db70*/  S2R R0, SR_TID.X ;  /* 0x0000000000007919 */ /* 0x001e220000002100 */
[----:B------:R-:W-:Y:S01]  /*db80*/  BSSY B0, `(.L_x_152) ;  /* 0x000000a000007945 */ /* 0x000fe20003800000 */
[----:B------:R-:W-:Y:S02]  /*db90*/  IMAD.MOV.U32 R12, RZ, RZ, RZ ;  /* 0x000000ffff0c7224 */ /* 0x000fe400078e00ff */
[----:B------:R-:W-:Y:S02]  /*dba0*/  IMAD.MOV.U32 R11, RZ, RZ, 0x1f ;  /* 0x0000001fff0b7424 */ /* 0x000fe400078e00ff */
[----:B------:R-:W-:Y:S01]  /*dbb0*/  IMAD.MOV.U32 R15, RZ, RZ, -0x1 ;  /* 0xffffffffff0f7424 */ /* 0x000fe200078e00ff */
[----:B0-----:R-:W-:-:S04]  /*dbc0*/  SHF.R.U32.HI R0, RZ, 0x5, R0 ;  /* 0x00000005ff007819 */ /* 0x001fc80000011600 */
[----:B------:R-:W-:-:S05]  /*dbd0*/  LOP3.LUT R0, R0, 0x3, RZ, 0xc0, !PT ;  /* 0x0000000300007812 */ /* 0x000fca00078ec0ff */
[----:B------:R-:W-:-:S07]  /*dbe0*/  IMAD.MOV.U32 R13, RZ, RZ, R0 ;  /* 0x000000ffff0d7224 */ /* 0x000fce00078e0000 */
[----:B------:R-:W-:Y:S05]  /*dbf0*/  WARPSYNC.COLLECTIVE R15, `(.L_x_153) ;  /* 0x000000000f087348 */ /* 0x000fea0003c00000 */
[----:B------:R0:W1:Y:S02]  /*dc00*/  SHFL.IDX P6, R14, R13, R12, R11 ;  /* 0x0000000c0d0e7389 */ /* 0x00006400000c000b */
[----:B01----:R-:W-:Y:S01]  /*dc10*/  ENDCOLLECTIVE ;  /* 0x000000000000791b */ /* 0x003fe20003800000 */
.L_x_153:
[----:B------:R-:W-:Y:S05]  /*dc20*/  BSYNC B0 ;  /* 0x0000000000007941 */ /* 0x000fea0003800000 */
.L_x_152:
[----:B------:R-:W-:Y:S05]  /*dc30*/  BRA `(.L_x_154) ;  /* 0xffffffb800207947 */ /* 0x000fea000383ffff */
.L_x_51:
[----:B------:R-:W-:Y:S01]  /*dc40*/  BSSY B0, `(.L_x_155) ;  /* 0x0000006000007945 */ /* 0x000fe20003800000 */
[----:B------:R-:W-:-:S07]  /*dc50*/  IMAD.MOV.U32 R15, RZ, RZ, -0x1 ;  /* 0xffffffffff0f7424 */ /* 0x000fce00078e00ff */
[----:B0-----:R-:W-:Y:S05]  /*dc60*/  WARPSYNC.COLLECTIVE R15, `(.L_x_156) ;  /* 0x000000000f0c7348 */ /* 0x001fea0003c00000 */
[----:B------:R-:W-:Y:S02]  /*dc70*/  ELECT P6, UR62, PT ;  /* 0x00000000003e782f */ /* 0x000fe400038c0000 */
[----:B------:R-:W-:Y:S01]  /*dc80*/  MOV R14, UR62 ;  /* 0x0000003e000e7c02 */ /* 0x000fe20008000f00 */
[----:B0-----:R-:W-:Y:S10]  /*dc90*/  ENDCOLLECTIVE ;  /* 0x000000000000791b */ /* 0x001ff40003800000 */
.L_x_156:
[----:B------:R-:W-:Y:S05]  /*dca0*/  BSYNC B0 ;  /* 0x0000000000007941 */ /* 0x000fea0003800000 */
.L_x_155:
[----:B------:R-:W-:Y:S05]  /*dcb0*/  BRA `(.L_x_157) ;  /* 0xffffffb800207947 */ /* 0x000fea000383ffff */
.L_x_53:
[----:B0-----:R0:W2:Y:S02]  /*dcc0*/  SYNCS.PHASECHK.TRANS64.TRYWAIT P0, [R0+URZ+0x28c40], R2 ;  /* 0x028c4002000075a7 */ /* 0x0010a4000800017f */
[----:B--2---:R-:W-:Y:S05]  /*dcd0*/  @!P0 NANOSLEEP.SYNCS 0x989680 ;  /* 0x009896800000895d */ /* 0x004fea0003900000 */
[----:B------:R-:W2:Y:S02]  /*dce0*/  @!P0 SYNCS.PHASECHK.TRANS64 P0, [R0+URZ+0x28c40], R2 ;  /* 0x028c4002000085a7 */ /* 0x000ea4000800007f */
[----:B--2---:R-:W-:Y:S05]  /*dcf0*/  @!P0 BRA `(.L_x_53) ;  /* 0xfffffffc00f08947 */ /* 0x004fea000383ffff */
[----:B------:R-:W-:Y:S05]  /*dd00*/  BRA `(.L_x_158) ;  /* 0xffffffb8007c7947 */ /* 0x000fea000383ffff */
.L_x_56:
[----:B------:R-:W-:Y:S01]  /*dd10*/  IMAD.MOV.U32 R13, RZ, RZ, R2 ;  /* 0x000000ffff0d7224 */ /* 0x000fe200078e0002 */
[----:B------:R-:W0:Y:S01]  /*dd20*/  S2R R7, SR_TID.X ;  /* 0x0000000000077919 */ /* 0x000e220000002100 */
[----:B------:R-:W-:Y:S02]  /*dd30*/  IMAD.MOV.U32 R12, RZ, RZ, RZ ;  /* 0x000000ffff0c7224 */ /* 0x000fe400078e00ff */
[----:B------:R-:W-:Y:S02]  /*dd40*/  IMAD.MOV.U32 R11, RZ, RZ, 0x181f ;  /* 0x0000181fff0b7424 */ /* 0x000fe400078e00ff */
[----:B------:R-:W-:-:S07]  /*dd50*/  IMAD.MOV.U32 R15, RZ, RZ, -0x1 ;  /* 0xffffffffff0f7424 */ /* 0x000fce00078e00ff */
[----:B0----5:R-:W-:Y:S05]  /*dd60*/  WARPSYNC.COLLECTIVE R15, `(.L_x_159) ;  /* 0x000000000f087348 */ /* 0x021fea0003c00000 */
[----:B------:R1:W2:Y:S02]  /*dd70*/  SHFL.IDX P6, R14, R13, R12, R11 ;  /* 0x0000000c0d0e7389 */ /* 0x0002a400000c000b */
[----:B012--5:R-:W-:Y:S01]  /*dd80*/  ENDCOLLECTIVE ;  /* 0x000000000000791b */ /* 0x027fe20003800000 */
.L_x_159:
[----:B------:R-:W-:Y:S01]  /*dd90*/  IMAD.MOV.U32 R13, RZ, RZ, R0 ;  /* 0x000000ffff0d7224 */ /* 0x000fe200078e0000 */
[----:B------:R-:W-:Y:S01]  /*dda0*/  LOP3.LUT R7, R7, 0x7f, RZ, 0xc0, !PT ;  /* 0x0000007f07077812 */ /* 0x000fe200078ec0ff */
[----:B------:R-:W-:-:S07]  /*ddb0*/  IMAD.MOV.U32 R6, RZ, RZ, R14 ;  /* 0x000000ffff067224 */ /* 0x000fce00078e000e */
[----:B------:R-:W-:Y:S05]  /*ddc0*/  WARPSYNC.COLLECTIVE R15, `(.L_x_160) ;  /* 0x000000000f087348 */ /* 0x000fea0003c00000 */
[----:B------:R0:W1:Y:S02]  /*ddd0*/  SHFL.IDX P6, R14, R13, R12, R11 ;  /* 0x0000000c0d0e7389 */ /* 0x00006400000c000b */
[----:B01----:R-:W-:Y:S01]  /*dde0*/  ENDCOLLECTIVE ;  /* 0x000000000000791b */ /* 0x003fe20003800000 */
.L_x_160:
[----:B------:R-:W-:Y:S01]  /*ddf0*/  SHF.R.U32.HI R5, RZ, 0x3, R7 ;  /* 0x00000003ff057819 */ /* 0x000fe20000011607 */
[----:B------:R-:W-:Y:S02]  /*de00*/  ULDC UR4, c[0x0][0x288] ;  /* 0x0000a20000047ab9 */ /* 0x000fe40000000800 */
[----:B------:R-:W-:Y:S02]  /*de10*/  IMAD R3, R8, UR4, RZ ;  /* 0x0000000408037c24 */ /* 0x000fe4000f8e02ff */
[----:B------:R-:W-:-:S04]  /*de20*/  IMAD R4, R4, 0x40, R5 ;  /* 0x0000004004047824 */ /* 0x000fc800078e0205 */
[C---:B------:R-:W-:Y:S01]  /*de30*/  VIADD R5, R4.reuse, 0x10 ;  /* 0x0000001004057836 */ /* 0x040fe20000000000 */
[----:B------:R-:W-:Y:S01]  /*de40*/  ISETP.GE.AND P1, PT, R4, R3, PT ;  /* 0x000000030400720c */ /* 0x000fe20003f26270 */
[----:B------:R-:W-:Y:S02]  /*de50*/  IMAD.MOV.U32 R13, RZ, RZ, R2 ;  /* 0x000000ffff0d7224 */ /* 0x000fe400078e0002 */
[----:B------:R-:W-:Y:S02]  /*de60*/  IMAD.MOV.U32 R12, RZ, RZ, 0x1 ;  /* 0x00000001ff0c7424 */ /* 0x000fe400078e00ff */
[----:B------:R-:W-:-:S08]  /*de70*/  IMAD.MOV.U32 R7, RZ, RZ, R14 ;  /* 0x000000ffff077224 */ /* 0x000fd000078e000e */
[----:B------:R-:W-:Y:S05]  /*de80*/  WARPSYNC.COLLECTIVE R15, `(.L_x_161) ;  /* 0x000000000f087348 */ /* 0x000fea0003c00000 */
[----:B------:R0:W1:Y:S02]  /*de90*/  SHFL.IDX P6, R14, R13, R12, R11 ;  /* 0x0000000c0d0e7389 */ /* 0x00006400000c000b */
[----:B01----:R-:W-:Y:S01]  /*dea0*/  ENDCOLLECTIVE ;  /* 0x000000000000791b */ /* 0x003fe20003800000 */
.L_x_161:
[----:B------:R-:W-:-:S05]  /*deb0*/  @!P1 LEA R7, P2, R10, R7, 0x1 ;  /* 0x000000070a079211 */ /* 0x000fca00078408ff */
[----:B------:R-:W-:-:S05]  /*dec0*/  @!P1 IMAD.X R6, RZ, RZ, R6, P2 ;  /* 0x000000ffff069224 */ /* 0x000fca00010e0606 */
[----:B------:R-:W-:Y:S01]  /*ded0*/  @!P1 LOP3.LUT R7, R7, R6, RZ, 0x3c, !PT ;  /* 0x0000000607079212 */ /* 0x000fe200078e3cff */
[----:B------:R-:W-:-:S03]  /*dee0*/  IMAD.MOV.U32 R13, RZ, RZ, R0 ;  /* 0x000000ffff0d7224 */ /* 0x000fc600078e0000 */
[----:B------:R-:W-:-:S04]  /*def0*/  @!P1 LOP3.LUT R6, R7, R6, RZ, 0x3c, !PT ;  /* 0x0000000607069212 */ /* 0x000fc800078e3cff */
[----:B------:R-:W-:-:S05]  /*df00*/  @!P1 LOP3.LUT R7, R7, R6, RZ, 0x3c, !PT ;  /* 0x0000000607079212 */ /* 0x000fca00078e3cff */
[----:B------:R-:W-:Y:S01]  /*df10*/  @!PT LDS RZ, [RZ] ;  /* 0x00000000fffff984 */ /* 0x000fe20000000800 */
[----:B------:R-:W-:Y:S01]  /*df20*/  @!PT LDS RZ, [RZ] ;  /* 0x00000000fffff984 */ /* 0x000fe20000000800 */
[----:B------:R-:W-:Y:S01]  /*df30*/  @!PT LDS RZ, [RZ] ;  /* 0x00000000fffff984 */ /* 0x000fe20000000800 */
[----:B------:R0:W-:Y:S01]  /*df40*/  @!P1 LDGSTS.E.BYPASS.LTC128B.128 [R9+0x20400], desc[UR42][R6.64], !P0 ;  /* 0x2040000006099fae */ /* 0x0001e2000c101d6a */
[----:B------:R-:W-:Y:S01]  /*df50*/  ISETP.GE.AND P1, PT, R5, R3, PT ;  /* 0x000000030500720c */ /* 0x000fe20003f26270 */
[----:B------:R-:W-:Y:S02]  /*df60*/  VIADD R5, R4, 0x20 ;  /* 0x0000002004057836 */ /* 0x000fe40000000000 */
[----:B0-----:R-:W-:-:S10]  /*df70*/  IMAD.MOV.U32 R6, RZ, RZ, R14 ;  /* 0x000000ffff067224 */ /* 0x001fd400078e000e */
[----:B------:R-:W-:Y:S05]  /*df80*/  WARPSYNC.COLLECTIVE R15, `(.L_x_162) ;  /* 0x000000000f087348 */ /* 0x000fea0003c00000 */
[----:B------:R0:W1:Y:S02]  /*df90*/  SHFL.IDX P6, R14, R13, R12, R11 ;  /* 0x0000000c0d0e7389 */ /* 0x00006400000c000b */
[----:B01----:R-:W-:Y:S01]  /*dfa0*/  ENDCOLLECTIVE ;  /* 0x000000000000791b */ /* 0x003fe20003800000 */
.L_x_162:
[----:B------:R-:W-:Y:S02]  /*dfb0*/  IMAD.MOV.U32 R13, RZ, RZ, R2 ;  /* 0x000000ffff0d7224 */ /* 0x000fe400078e0002 */
[----:B------:R-:W-:Y:S02]  /*dfc0*/  IMAD.MOV.U32 R12, RZ, RZ, 0x2 ;  /* 0x00000002ff0c7424 */ /* 0x000fe400078e00ff */
[----:B------:R-:W-:-:S07]  /*dfd0*/  IMAD.MOV.U32 R7, RZ, RZ, R14 ;  /* 0x000000ffff077224 */ /* 0x000fce00078e000e */
[----:B------:R-:W-:Y:S05]  /*dfe0*/  WARPSYNC.COLLECTIVE R15, `(.L_x_163) ;  /* 0x000000000f087348 */ /* 0x000fea0003c00000 */
[----:B------:R0:W1:Y:S02]  /*dff0*/  SHFL.IDX P6, R14, R13, R12, R11 ;  /* 0x0000000c0d0e7389 */ /* 0x00006400000c000b */
[----:B01----:R-:W-:Y:S01]  /*e000*/  ENDCOLLECTIVE ;  /* 0x000000000000791b */ /* 0x003fe20003800000 */
.L_x_163:
        /* <DEDUP_REMOVED lines=11> */
[----:B0-----:R-:W-:-:S12]  /*e0c0*/  IMAD.MOV.U32 R6, RZ, RZ, R14 ;  /* 0x000000ffff067224 */ /* 0x001fd800078e000e */
[----:B------:R-:W-:Y:S05]  /*e0d0*/  WARPSYNC.COLLECTIVE R15, `(.L_x_164) ;  /* 0x000000000f087348 */ /* 0x000fea0003c00000 */
[----:B------:R0:W1:Y:S02]  /*e0e0*/  SHFL.IDX P6, R14, R13, R12, R11 ;  /* 0x0000000c0d0e7389 */ /* 0x00006400000c000b */
[----:B01----:R-:W-:Y:S01]  /*e0f0*/  ENDCOLLECTIVE ;  /* 0x000000000000791b */ /* 0x003fe20003800000 */
.L_x_164:
[----:B------:R-:W-:Y:S02]  /*e100*/  IMAD.MOV.U32 R13, RZ, RZ, R2 ;  /* 0x000000ffff0d7224 */ /* 0x000fe400078e0002 */
[----:B------:R-:W-:Y:S02]  /*e110*/  IMAD.MOV.U32 R12, RZ, RZ, 0x3 ;  /* 0x00000003ff0c7424 */ /* 0x000fe400078e00ff */
[----:B------:R-:W-:-:S07]  /*e120*/  IMAD.MOV.U32 R7, RZ, RZ, R14 ;  /* 0x000000ffff077224 */ /* 0x000fce00078e000e */
[----:B------:R-:W-:Y:S05]  /*e130*/  WARPSYNC.COLLECTIVE R15, `(.L_x_165) ;  /* 0x000000000f087348 */ /* 0x000fea0003c00000 */
[----:B------:R0:W1:Y:S02]  /*e140*/  SHFL.IDX P6, R14, R13, R12, R11 ;  /* 0x0000000c0d0e7389 */ /* 0x00006400000c000b */
[----:B01----:R-:W-:Y:S01]  /*e150*/  ENDCOLLECTIVE ;  /* 0x000000000000791b */ /* 0x003fe20003800000 */
.L_x_165:
[----:B------:R-:W-:-:S05]  /*e160*/  @!P1 LEA R7, P2, R10, R7, 0x1 ;  /* 0x000000070a079211 */ /* 0x000fca00078408ff */
[----:B------:R-:W-:-:S05]  /*e170*/  @!P1 IMAD.X R6, RZ, RZ, R6, P2 ;  /* 0x000000ffff069224 */ /* 0x000fca00010e0606 */
[----:B------:R-:W-:Y:S01]  /*e180*/  @!P1 LOP3.LUT R7, R7, R6, RZ, 0x3c, !PT ;  /* 0x0000000607079212 */ /* 0x000fe200078e3cff */
[----:B------:R-:W-:-:S03]  /*e190*/  IMAD.MOV.U32 R13, RZ, RZ, R0 ;  /* 0x000000ffff0d7224 */ /* 0x000fc600078e0000 */
[----:B------:R-:W-:-:S04]  /*e1a0*/  @!P1 LOP3.LUT R6, R7, R6, RZ, 0x3c, !PT ;  /* 0x0000000607069212 */ /* 0x000fc800078e3cff */
[----:B------:R-:W-:Y:S01]  /*e1b0*/  @!P1 LOP3.LUT R7, R7, R6, RZ, 0x3c, !PT ;  /* 0x0000000607079212 */ /* 0x000fe200078e3cff */
[----:B------:R-:W-:-:S07]  /*e1c0*/  IMAD.MOV.U32 R5, RZ, RZ, R14 ;  /* 0x000000ffff057224 */ /* 0x000fce00078e000e */
[----:B------:R-:W-:Y:S05]  /*e1d0*/  WARPSYNC.COLLECTIVE R15, `(.L_x_166) ;  /* 0x000000000f087348 */ /* 0x000fea0003c00000 */
[----:B------:R0:W1:Y:S02]  /*e1e0*/  SHFL.IDX P6, R14, R13, R12, R11 ;  /* 0x0000000c0d0e7389 */ /* 0x00006400000c000b */
[----:B01----:R-:W-:Y:S01]  /*e1f0*/  ENDCOLLECTIVE ;  /* 0x000000000000791b */ /* 0x003fe20003800000 */
.L_x_166:
[----:B------:R-:W-:Y:S01]  /*e200*/  @!PT LDS RZ, [RZ] ;  /* 0x00000000fffff984 */ /* 0x000fe20000000800 */
[----:B------:R-:W-:Y:S01]  /*e210*/  @!PT LDS RZ, [RZ] ;  /* 0x00000000fffff984 */ /* 0x000fe20000000800 */
[----:B------:R-:W-:Y:S01]  /*e220*/  @!PT LDS RZ, [RZ] ;  /* 0x00000000fffff984 */ /* 0x000fe20000000800 */
[----:B------:R1:W-:Y:S01]  /*e230*/  @!P1 LDGSTS.E.BYPASS.LTC128B.128 [R9+0x21400], desc[UR42][R6.64], !P0 ;  /* 0x2140000006099fae */ /* 0x0003e2000c101d6a */
[----:B------:R-:W-:Y:S01]  /*e240*/  IMAD.MOV.U32 R0, RZ, RZ, R14 ;  /* 0x000000ffff007224 */ /* 0x000fe200078e000e */
[----:B------:R-:W-:Y:S06]  /*e250*/  BRA `(.L_x_167) ;  /* 0xffffffbc00787947 */ /* 0x000fec000383ffff */
.L_x_58:
[----:B0-----:R-:W-:-:S04]  /*e260*/  IMAD.U32 R3, RZ, RZ, UR36 ;  /* 0x00000024ff037e24 */ /* 0x001fc8000f8e00ff */
[----:B------:R0:W1:Y:S03]  /*e270*/  SYNCS.PHASECHK.TRANS64.TRYWAIT P0, [R3+URZ+0x28c20], R0 ;  /* 0x028c2000030075a7 */ /* 0x000066000800017f */
[----:B-1----:R-:W-:Y:S05]  /*e280*/  @!P0 NANOSLEEP.SYNCS 0x989680 ;  /* 0x009896800000895d */ /* 0x002fea0003900000 */
[----:B------:R-:W1:Y:S02]  /*e290*/  @!P0 SYNCS.PHASECHK.TRANS64 P0, [R3+URZ+0x28c20], R0 ;  /* 0x028c2000030085a7 */ /* 0x000e64000800007f */
[----:B-1----:R-:W-:Y:S05]  /*e2a0*/  @!P0 BRA `(.L_x_58) ;  /* 0xfffffffc00ec8947 */ /* 0x002fea000383ffff */
[----:B------:R-:W-:Y:S05]  /*e2b0*/  BRA `(.L_x_168) ;  /* 0xffffffbc00ac7947 */ /* 0x000fea000383ffff */
.L_x_62:
[----:B0-----:R0:W1:Y:S02]  /*e2c0*/  SYNCS.PHASECHK.TRANS64.TRYWAIT P0, [R3+URZ+0x28c60], R0 ;  /* 0x028c6000030075a7 */ /* 0x001064000800017f */
[----:B-1----:R-:W-:Y:S05]  /*e2d0*/  @!P0 NANOSLEEP.SYNCS 0x989680 ;  /* 0x009896800000895d */ /* 0x002fea0003900000 */
[----:B------:R-:W1:Y:S02]  /*e2e0*/  @!P0 SYNCS.PHASECHK.TRANS64 P0, [R3+URZ+0x28c60], R0 ;  /* 0x028c6000030085a7 */ /* 0x000e64000800007f */
[----:B-1----:R-:W-:Y:S05]  /*e2f0*/  @!P0 BRA `(.L_x_62) ;  /* 0xfffffffc00f08947 */ /* 0x002fea000383ffff */
[----:B------:R-:W-:Y:S05]  /*e300*/  BRA `(.L_x_169) ;  /* 0xffffffbc00d07947 */ /* 0x000fea000383ffff */
.L_x_79:
[----:B-1----:R1:W2:Y:S02]  /*e310*/  SYNCS.PHASECHK.TRANS64.TRYWAIT P0, [R3+URZ+0x28c40], R2 ;  /* 0x028c4002030075a7 */ /* 0x0022a4000800017f */
[----:B--2---:R-:W-:Y:S05]  /*e320*/  @!P0 NANOSLEEP.SYNCS 0x989680 ;  /* 0x009896800000895d */ /* 0x004fea0003900000 */
[----:B------:R-:W2:Y:S02]  /*e330*/  @!P0 SYNCS.PHASECHK.TRANS64 P0, [R3+URZ+0x28c40], R2 ;  /* 0x028c4002030085a7 */ /* 0x000ea4000800007f */
[----:B--2---:R-:W-:Y:S05]  /*e340*/  @!P0 BRA `(.L_x_79) ;  /* 0xfffffffc00f08947 */ /* 0x004fea000383ffff */
[----:B------:R-:W-:Y:S05]  /*e350*/  BRA `(.L_x_170) ;  /* 0xffffffc800b87947 */ /* 0x000fea000383ffff */
.L_x_84:
[----:B0-----:R0:W2:Y:S02]  /*e360*/  SYNCS.PHASECHK.TRANS64.TRYWAIT P0, [R3+URZ+0x28c60], R2 ;  /* 0x028c6002030075a7 */ /* 0x0010a4000800017f */
[----:B--2---:R-:W-:Y:S05]  /*e370*/  @!P0 NANOSLEEP.SYNCS 0x989680 ;  /* 0x009896800000895d */ /* 0x004fea0003900000 */
[----:B------:R-:W2:Y:S02]  /*e380*/  @!P0 SYNCS.PHASECHK.TRANS64 P0, [R3+URZ+0x28c60], R2 ;  /* 0x028c6002030085a7 */ /* 0x000ea4000800007f */
[----:B--2---:R-:W-:Y:S05]  /*e390*/  @!P0 BRA `(.L_x_84) ;  /* 0xfffffffc00f08947 */ /* 0x004fea000383ffff */
[----:B------:R-:W-:Y:S05]  /*e3a0*/  BRA `(.L_x_171) ;  /* 0xffffffcc00307947 */ /* 0x000fea000383ffff */
.L_x_100:
[----:B--2---:R2:W3:Y:S02]  /*e3b0*/  SYNCS.PHASECHK.TRANS64.TRYWAIT P0, [R4+URZ+0x28c40], R2 ;  /* 0x028c4002040075a7 */ /* 0x0044e4000800017f */
[----:B---3--:R-:W-:Y:S05]  /*e3c0*/  @!P0 NANOSLEEP.SYNCS 0x989680 ;  /* 0x009896800000895d */ /* 0x008fea0003900000 */
[----:B------:R-:W3:Y:S02]  /*e3d0*/  @!P0 SYNCS.PHASECHK.TRANS64 P0, [R4+URZ+0x28c40], R2 ;  /* 0x028c4002040085a7 */ /* 0x000ee4000800007f */
[----:B---3--:R-:W-:Y:S05]  /*e3e0*/  @!P0 BRA `(.L_x_100) ;  /* 0xfffffffc00f08947 */ /* 0x008fea000383ffff */
[----:B------:R-:W-:Y:S05]  /*e3f0*/  BRA `(.L_x_172) ;  /* 0xffffffd8000c7947 */ /* 0x000fea000383ffff */
.L_x_105:
[----:B0-----:R0:W1:Y:S02]  /*e400*/  SYNCS.PHASECHK.TRANS64.TRYWAIT P0, [R4+URZ+0x28c60], R2 ;  /* 0x028c6002040075a7 */ /* 0x001064000800017f */
[----:B-1----:R-:W-:Y:S05]  /*e410*/  @!P0 NANOSLEEP.SYNCS 0x989680 ;  /* 0x009896800000895d */ /* 0x002fea0003900000 */
[----:B------:R-:W1:Y:S02]  /*e420*/  @!P0 SYNCS.PHASECHK.TRANS64 P0, [R4+URZ+0x28c60], R2 ;  /* 0x028c6002040085a7 */ /* 0x000e64000800007f */
[----:B-1----:R-:W-:Y:S05]  /*e430*/  @!P0 BRA `(.L_x_105) ;  /* 0xfffffffc00f08947 */ /* 0x002fea000383ffff */
[----:B------:R-:W-:Y:S05]  /*e440*/  BRA `(.L_x_173) ;  /* 0xffffffd800847947 */ /* 0x000fea000383ffff */
.L_x_120:
[----:B0-----:R0:W2:Y:S02]  /*e450*/  SYNCS.PHASECHK.TRANS64.TRYWAIT P0, [R4+URZ+0x28c40], R2 ;  /* 0x028c4002040075a7 */ /* 0x0010a4000800017f */
[----:B--2---:R-:W-:Y:S05]  /*e460*/  @!P0 NANOSLEEP.SYNCS 0x989680 ;  /* 0x009896800000895d */ /* 0x004fea0003900000 */
[----:B------:R-:W2:Y:S02]  /*e470*/  @!P0 SYNCS.PHASECHK.TRANS64 P0, [R4+URZ+0x28c40], R2 ;  /* 0x028c4002040085a7 */ /* 0x000ea4000800007f */
[----:B--2---:R-:W-:Y:S05]  /*e480*/  @!P0 BRA `(.L_x_120) ;  /* 0xfffffffc00f08947 */ /* 0x004fea000383ffff */
[----:B------:R-:W-:Y:S05]  /*e490*/  BRA `(.L_x_174) ;  /* 0xffffffe4003c7947 */ /* 0x000fea000383ffff */
.L_x_125:
[----:B-1----:R1:W2:Y:S02]  /*e4a0*/  SYNCS.PHASECHK.TRANS64.TRYWAIT P0, [R4+URZ+0x28c60], R2 ;  /* 0x028c6002040075a7 */ /* 0x0022a4000800017f */
[----:B--2---:R-:W-:Y:S05]  /*e4b0*/  @!P0 NANOSLEEP.SYNCS 0x989680 ;  /* 0x009896800000895d */ /* 0x004fea0003900000 */
[----:B------:R-:W2:Y:S02]  /*e4c0*/  @!P0 SYNCS.PHASECHK.TRANS64 P0, [R4+URZ+0x28c60], R2 ;  /* 0x028c6002040085a7 */ /* 0x000ea4000800007f */
[----:B--2---:R-:W-:Y:S05]  /*e4d0*/  @!P0 BRA `(.L_x_125) ;  /* 0xfffffffc00f08947 */ /* 0x004fea000383ffff */
[----:B------:R-:W-:Y:S05]  /*e4e0*/  BRA `(.L_x_175) ;  /* 0xffffffe400b47947 */ /* 0x000fea000383ffff */
.L_x_139:
[----:B0-----:R0:W2:Y:S02]  /*e4f0*/  SYNCS.PHASECHK.TRANS64.TRYWAIT P0, [R0+URZ+0x28c20], R3 ;  /* 0x028c2003000075a7 */ /* 0x0010a4000800017f */
[----:B--2---:R-:W-:Y:S05]  /*e500*/  @!P0 NANOSLEEP.SYNCS 0x989680 ;  /* 0x009896800000895d */ /* 0x004fea0003900000 */
[----:B------:R-:W2:Y:S02]  /*e510*/  @!P0 SYNCS.PHASECHK.TRANS64 P0, [R0+URZ+0x28c20], R3 ;  /* 0x028c2003000085a7 */ /* 0x000ea4000800007f */
[----:B--2---:R-:W-:Y:S05]  /*e520*/  @!P0 BRA `(.L_x_139) ;  /* 0xfffffffc00f08947 */ /* 0x004fea000383ffff */
[----:B------:R-:W-:Y:S05]  /*e530*/  BRA `(.L_x_176) ;  /* 0xfffffff000347947 */ /* 0x000fea000383ffff */
.L_x_140:
[----:B------:R-:W2:Y:S01]  /*e540*/  S2R R2, SR_TID.X ;  /* 0x0000000000027919 */ /* 0x000ea20000002100 */
[----:B------:R-:W-:Y:S01]  /*e550*/  BSSY B0, `(.L_x_177) ;  /* 0x000000a000007945 */ /* 0x000fe20003800000 */
[----:B------:R-:W-:Y:S02]  /*e560*/  IMAD.MOV.U32 R12, RZ, RZ, RZ ;  /* 0x000000ffff0c7224 */ /* 0x000fe400078e00ff */
[----:B------:R-:W-:Y:S02]  /*e570*/  IMAD.MOV.U32 R11, RZ, RZ, 0x1f ;  /* 0x0000001fff0b7424 */ /* 0x000fe400078e00ff */
[----:B------:R-:W-:Y:S01]  /*e580*/  IMAD.MOV.U32 R15, RZ, RZ, -0x1 ;  /* 0xffffffffff0f7424 */ /* 0x000fe200078e00ff */
[----:B--2---:R-:W-:-:S04]  /*e590*/  SHF.R.U32.HI R2, RZ, 0x5, R2 ;  /* 0x00000005ff027819 */ /* 0x004fc80000011602 */
[----:B------:R-:W-:-:S05]  /*e5a0*/  LOP3.LUT R2, R2, 0x3, RZ, 0xc0, !PT ;  /* 0x0000000302027812 */ /* 0x000fca00078ec0ff */
[----:B------:R-:W-:-:S07]  /*e5b0*/  IMAD.MOV.U32 R13, RZ, RZ, R2 ;  /* 0x000000ffff0d7224 */ /* 0x000fce00078e0002 */
[----:B01----:R-:W-:Y:S05]  /*e5c0*/  WARPSYNC.COLLECTIVE R15, `(.L_x_178) ;  /* 0x000000000f087348 */ /* 0x003fea0003c00000 */
[----:B------:R2:W3:Y:S02]  /*e5d0*/  SHFL.IDX P6, R14, R13, R12, R11 ;  /* 0x0000000c0d0e7389 */ /* 0x0004e400000c000b */
[----:B0123--:R-:W-:Y:S01]  /*e5e0*/  ENDCOLLECTIVE ;  /* 0x000000000000791b */ /* 0x00ffe20003800000 */
.L_x_178:
[----:B------:R-:W-:Y:S05]  /*e5f0*/  BSYNC B0 ;  /* 0x0000000000007941 */ /* 0x000fea0003800000 */
.L_x_177:
[----:B------:R-:W-:Y:S05]  /*e600*/  BRA `(.L_x_179) ;  /* 0xfffffff0001c7947 */ /* 0x000fea000383ffff */
.L_x_143:
[----:B------:R-:W-:Y:S01]  /*e610*/  BSSY B1, `(.L_x_180) ;  /* 0x0000006000017945 */ /* 0x000fe20003800000 */
[----:B------:R-:W-:-:S07]  /*e620*/  IMAD.MOV.U32 R15, RZ, RZ, -0x1 ;  /* 0xffffffffff0f7424 */ /* 0x000fce00078e00ff */
[----:B012---:R-:W-:Y:S05]  /*e630*/  WARPSYNC.COLLECTIVE R15, `(.L_x_181) ;  /* 0x000000000f0c7348 */ /* 0x007fea0003c00000 */
[----:B------:R-:W-:Y:S02]  /*e640*/  ELECT P6, UR62, PT ;  /* 0x00000000003e782f */ /* 0x000fe400038c0000 */
[----:B------:R-:W-:Y:S01]  /*e650*/  MOV R14, UR62 ;  /* 0x0000003e000e7c02 */ /* 0x000fe20008000f00 */
[----:B012---:R-:W-:Y:S10]  /*e660*/  ENDCOLLECTIVE ;  /* 0x000000000000791b */ /* 0x007ff40003800000 */
.L_x_181:
[----:B------:R-:W-:Y:S05]  /*e670*/  BSYNC B1 ;  /* 0x0000000000017941 */ /* 0x000fea0003800000 */
.L_x_180:
[----:B------:R-:W-:Y:S05]  /*e680*/  BRA `(.L_x_182) ;  /* 0xfffffff000147947 */ /* 0x000fea000383ffff */
.L_x_145:
[----:B0-----:R0:W1:Y:S02]  /*e690*/  SYNCS.PHASECHK.TRANS64.TRYWAIT P0, [R6+URZ], R5 ;  /* 0x00000005060075a7 */ /* 0x001064000800017f */
[----:B-1----:R-:W-:Y:S05]  /*e6a0*/  @!P0 NANOSLEEP.SYNCS 0x989680 ;  /* 0x009896800000895d */ /* 0x002fea0003900000 */
[----:B------:R-:W1:Y:S02]  /*e6b0*/  @!P0 SYNCS.PHASECHK.TRANS64 P0, [R6+URZ], R5 ;  /* 0x00000005060085a7 */ /* 0x000e64000800007f */
[----:B-1----:R-:W-:Y:S05]  /*e6c0*/  @!P0 BRA `(.L_x_145) ;  /* 0xfffffffc00f08947 */ /* 0x002fea000383ffff */
[----:B------:R-:W-:Y:S05]  /*e6d0*/  BRA `(.L_x_183) ;  /* 0xfffffff0004c7947 */ /* 0x000fea000383ffff */
.L_x_146:
[----:B-1----:R1:W2:Y:S02]  /*e6e0*/  SYNCS.PHASECHK.TRANS64.TRYWAIT P0, [R3+URZ], R2 ;  /* 0x00000002030075a7 */ /* 0x0022a4000800017f */
[----:B--2---:R-:W-:Y:S05]  /*e6f0*/  @!P0 NANOSLEEP.SYNCS 0x989680 ;  /* 0x009896800000895d */ /* 0x004fea0003900000 */
[----:B------:R-:W2:Y:S02]  /*e700*/  @!P0 SYNCS.PHASECHK.TRANS64 P0, [R3+URZ], R2 ;  /* 0x00000002030085a7 */ /* 0x000ea4000800007f */
[----:B--2---:R-:W-:Y:S05]  /*e710*/  @!P0 BRA `(.L_x_146) ;  /* 0xfffffffc00f08947 */ /* 0x004fea000383ffff */
[----:B------:R-:W-:Y:S05]  /*e720*/  BRA `(.L_x_184) ;  /* 0xfffffff000407947 */ /* 0x000fea000383ffff */
.L_x_148:
[----:B-1----:R1:W2:Y:S02]  /*e730*/  SYNCS.PHASECHK.TRANS64.TRYWAIT P0, [R18+URZ], R5 ;  /* 0x00000005120075a7 */ /* 0x0022a4000800017f */
[----:B--2---:R-:W-:Y:S05]  /*e740*/  @!P0 NANOSLEEP.SYNCS 0x989680 ;  /* 0x009896800000895d */ /* 0x004fea0003900000 */
[----:B------:R-:W2:Y:S02]  /*e750*/  @!P0 SYNCS.PHASECHK.TRANS64 P0, [R18+URZ], R5 ;  /* 0x00000005120085a7 */ /* 0x000ea4000800007f */
[----:B--2---:R-:W-:Y:S05]  /*e760*/  @!P0 BRA `(.L_x_148) ;  /* 0xfffffffc00f08947 */ /* 0x004fea000383ffff */
[----:B------:R-:W-:Y:S05]  /*e770*/  BRA `(.L_x_185) ;  /* 0xfffffff000447947 */ /* 0x000fea000383ffff */
.L_x_186:
[----:B------:R-:W-:-:S00]  /*e780*/  BRA `(.L_x_186) ;  /* 0xfffffffc00fc7947 */ /* 0x000fc0000383ffff */
[----:B------:R-:W-:-:S00]  /*e790*/  NOP ;  /* 0x0000000000007918 */ /* 0x000fc00000000000 */
        /* <DEDUP_REMOVED lines=14> */
.L_x_6019:


//--------------------- .text._ZN7cutlass13device_kernelIN5flash11enable_sm90INS1_16FlashAttnFwdSm90INS1_25CollectiveMainloopFwdSm90ILi2EN4cute5tupleIJNS5_1CILi1EEES8_S8_EEENS6_IJNS7_ILi64EEESA_SA_EEELi512ENS_10bfloat16_tEfNS_4arch4Sm90ELb0ELb0ELb1ELb0ELb0ELb0ELb1ELb0ELb0ELb1ELb0ELb0EEENS1_21CollectiveEpilogueFwdINS6_IJSA_NS7_ILi512EEESA_EEES9_SC_SE_Li256ELb0ELb1ELb0ELb0EEENS1_29StaticPersistentTileSchedulerILb0EEEEEEEEEvNT_6ParamsE --------------------------
	.section	.text._ZN7cutlass13device_kernelIN5flash11enable_sm90INS1_16FlashAttnFwdSm90INS1_25CollectiveMainloopFwdSm90ILi2EN4cute5tupleIJNS5_1CILi1EEES8_S8_EEENS6_IJNS7_ILi64EEESA_SA_EEELi512ENS_10bfloat16_tEfNS_4arch4Sm90ELb0ELb0ELb1ELb0ELb0ELb0ELb1ELb0ELb0ELb1ELb0ELb0EEENS1_21CollectiveEpilogueFwdINS6_IJSA_NS7_ILi512EEESA_EEES9_SC_SE_Li256ELb0ELb1ELb0ELb0EEENS1_29StaticPersistentTileSchedulerILb0EEEEEEEEEvNT_6ParamsE,"ax",@progbits
	.align	128
.text._ZN7cutlass13device_kernelIN5flash11enable_sm90INS1_16FlashAttnFwdSm90INS1_25CollectiveMainloopFwdSm90ILi2EN4cute5tupleIJNS5_1CILi1EEES8_S8_EEENS6_IJNS7_ILi64EEESA_SA_EEELi512ENS_10bfloat16_tEfNS_4arch4Sm90ELb0ELb0ELb1ELb0ELb0ELb0ELb1ELb0ELb0ELb1ELb0ELb0EEENS1_21CollectiveEpilogueFwdINS6_IJSA_NS7_ILi512EEESA_EEES9_SC_SE_Li256ELb0ELb1ELb0ELb0EEENS1_29StaticPersistentTileSchedulerILb0EEEEEEEEEvNT_6ParamsE:
        .type           _ZN7cutlass13device_kernelIN5flash11enable_sm90INS1_16FlashAttnFwdSm90INS1_25CollectiveMainloopFwdSm90ILi2EN4cute5tupleIJNS5_1CILi1EEES8_S8_EEENS6_IJNS7_ILi64EEESA_SA_EEELi512ENS_10bfloat16_tEfNS_4arch4Sm90ELb0ELb0ELb1ELb0ELb0ELb0ELb1ELb0ELb0ELb1ELb0ELb0EEENS1_21CollectiveEpilogueFwdINS6_IJSA_NS7_ILi512EEESA_EEES9_SC_SE_Li256ELb0ELb1ELb0ELb0EEENS1_29StaticPersistentTileSchedulerILb0EEEEEEEEEvNT_6ParamsE,@function
        .size           _ZN7cutlass13device_kernelIN5flash11enable_sm90INS1_16FlashAttnFwdSm90INS1_25CollectiveMainloopFwdSm90ILi2EN4cute5tupleIJNS5_1CILi1EEES8_S8_EEENS6_IJNS7_ILi64EEESA_SA_EEELi512ENS_10bfloat16_tEfNS_4arch4Sm90ELb0ELb0ELb1ELb0ELb0ELb0ELb1ELb0ELb0ELb1ELb0ELb0EEENS1_21CollectiveEpilogueFwdINS6_IJSA_NS7_ILi512EEESA_EEES9_SC_SE_Li256ELb0ELb1ELb0ELb0EEENS1_29StaticPersistentTileSchedulerILb0EEEEEEEEEvNT_6ParamsE,(.L_x_6020 - _ZN7cutlass13device_kernelIN5flash11enable_sm90INS1_16FlashAttnFwdSm90INS1_25CollectiveMainloopFwdSm90ILi2EN4cute5tupleIJNS5_1CILi1EEES8_S8_EEENS6_IJNS7_ILi64EEESA_SA_EEELi512ENS_10bfloat16_tEfNS_4arch4Sm90ELb0ELb0ELb1ELb0ELb0ELb0ELb1ELb0ELb0ELb1ELb0ELb0EEENS1_21CollectiveEpilogueFwdINS6_IJSA_NS7_ILi512EEESA_EEES9_SC_SE_Li256ELb0ELb1ELb0ELb0EEENS1_29StaticPersistentTileSchedulerILb0EEEEEEEEEvNT_6ParamsE)
        .other          _ZN7cutlass13device_kernelIN5flash11enable_sm90INS1_16FlashAttnFwdSm90INS1_25CollectiveMainloopFwdSm90ILi2EN4cute5tupleIJNS5_1CILi1EEES8_S8_EEENS6_IJNS7_ILi64EEESA_SA_EEELi512ENS_10bfloat16_tEfNS_4arch4Sm90ELb0ELb0ELb1ELb0ELb0ELb0ELb1ELb0ELb0ELb1ELb0ELb0EEENS1_21CollectiveEpilogueFwdINS6_IJSA_NS7_ILi512EEESA_EEES9_SC_SE_Li256ELb0ELb1ELb0ELb0EEENS1_29StaticPersistentTileSchedulerILb0EEEEEEEEEvNT_6ParamsE,@"STO_CUDA_ENTRY STV_DEFAULT"
_ZN7cutlass13device_kernelIN5flash11enable_sm90INS1_16FlashAttnFwdSm90INS1_25CollectiveMainloopFwdSm90ILi2EN4cute5tupleIJNS5_1CILi1EEES8_S8_EEENS6_IJNS7_ILi64EEESA_SA_EEELi512ENS_10bfloat16_tEfNS_4arch4Sm90ELb0ELb0ELb1ELb0ELb0ELb0ELb1ELb0ELb0ELb1ELb0ELb0EEENS1_21CollectiveEpilogueFwdINS6_IJSA_NS7_ILi512EEESA_EEES9_SC_SE_Li256ELb0ELb1ELb0ELb0EEENS1_29StaticPersistentTileSchedulerILb0EEEEEEEEEvNT_6ParamsE:
[----:B------:R-:W0:Y:S02]  /*0000*/  LDC R1, c[0x0][0x28] ;  /* 0x00000a00ff017b82 */ /* 0x000e240000000800 */
[----:B0-----:R-:W-:Y:S01]  /*0010*/  VIADD R1, R1, 0xffffffa8 ;  /* 0xffffffa801017836 */ /* 0x001fe20000000000 */
[----:B------:R-:W0:Y:S01]  /*0020*/  S2R R0, SR_TID.X ;  /* 0x0000000000007919 */ /* 0x000e220000002100 */
[----:B------:R-:W-:Y:S01]  /*0030*/  ELECT P0, URZ, PT ;  /* 0x00000000003f782f */ /* 0x000fe20003800000 */
[----:B------:R-:W-:Y:S01]  /*0040*/  BSSY B0, `(.L_x_187) ;  /* 0x000000d000007945 */ /* 0x000fe20003800000 */
[----:B0-----:R-:W-:-:S05]  /*0050*/  SHF.R.U32.HI R2, RZ, 0x5, R0 ;  /* 0x00000005ff027819 */ /* 0x001fca0000011600 */
[----:B------:R-:W0:Y:S02]  /*0060*/  SHFL.IDX PT, R3, R2, RZ, 0x1f ;  /* 0x00001fff02037589 */ /* 0x000e2400000e0000 */
[----:B0-----:R-:W-:-:S13]  /*0070*/  ISETP.EQ.AND P0, PT, R3, RZ, P0 ;  /* 0x000000ff0300720c */ /* 0x001fda0000702270 */
        /* <DEDUP_REMOVED lines=9> */
.L_x_188:
[----:B------:R-:W-:Y:S05]  /*0110*/  BSYNC B0 ;  /* 0x0000000000007941 */ /* 0x000fea0003800000 */
.L_x_187:
[----:B------:R-:W-:Y:S01]  /*0120*/  SHF.R.U32.HI R4, RZ, 0x7, R0 ;  /* 0x00000007ff047819 */ /* 0x000fe20000011600 */
[----:B------:R-:W-:Y:S01]  /*0130*/  VOTEU.ANY UP0, P0 ;  /* 0x00000000003f7886 */ /* 0x000fe20000000100 */
[----:B------:R-:W0:Y:S01]  /*0140*/  SHFL.IDX PT, R3, R2, RZ, 0x1f ;  /* 0x00001fff02037589 */ /* 0x000e2200000e0000 */
[----:B------:R-:W-:Y:S01]  /*0150*/  UMOV UR4, 0x80 ;  /* 0x0000008000047882 */ /* 0x000fe20000000000 */
[----:B------:R-:W-:Y:S01]  /*0160*/  UMOV UR7, 0x100 ;  /* 0x0000010000077882 */ /* 0x000fe20000000000 */
[----:B------:R-:W-:Y:S01]  /*0170*/  VOTEU.ANY UP1, P0 ;  /* 0x00000000003f7886 */ /* 0x000fe20000020100 */
[----:B------:R-:W1:Y:S01]  /*0180*/  SHFL.IDX PT, R4, R4, RZ, 0x1f ;  /* 0x00001fff04047589 */ /* 0x000e6200000e0000 */
[----:B------:R-:W2:Y:S01]  /*0190*/  @UP0 S2UR UR8, SR_CgaCtaId ;  /* 0x00000000000809c3 */ /* 0x000ea20000008800 */
[----:B------:R-:W-:Y:S01]  /*01a0*/  @UP0 UMOV UR6, 0x400 ;  /* 0x0000040000060882 */ /* 0x000fe20000000000 */
[----:B------:R-:W-:-:S04]  /*01b0*/  @UP0 UIADD3 UR4, -UR4, 0x100000, URZ ;  /* 0x0010000004040890 */ /* 0x000fc8000fffe13f */
[----:B------:R-:W-:Y:S02]  /*01c0*/  @UP0 USHF.L.U32 UR5, UR4, 0xb, URZ ;  /* 0x0000000b04050899 */ /* 0x000fe4000800063f */
[----:B------:R-:W-:Y:S01]  /*01d0*/  @UP0 USHF.L.U32 UR4, UR4, 0x1, URZ ;  /* 0x0000000104040899 */ /* 0x000fe2000800063f */
[----:B------:R-:W-:Y:S01]  /*01e0*/  VOTEU.ANY UP2, P0 ;  /* 0x00000000003f7886 */ /* 0x000fe20000040100 */
[----:B0-----:R-:W-:Y:S01]  /*01f0*/  ISETP.NE.AND P1, PT, R3, RZ, PT ;  /* 0x000000ff0300720c */ /* 0x001fe20003f25270 */
[----:B-1----:R0:W-:Y:S01]  /*0200*/  STL [R1], R4 ;  /* 0x0000000401007387 */ /* 0x0021e20000100800 */
[----:B--2---:R-:W-:Y:S02]  /*0210*/  @UP0 ULEA UR8, UR8, UR6, 0x18 ;  /* 0x0000000608080291 */ /* 0x004fe4000f8ec03f */
[----:B------:R-:W-:-:S04]  /*0220*/  @UP0 UIADD3 UR6, -UR7, 0x100000, URZ ;  /* 0x0010000007060890 */ /* 0x000fc8000fffe13f */
[----:B------:R-:W-:Y:S02]  /*0230*/  @UP0 USHF.L.U32 UR7, UR6, 0xb, URZ ;  /* 0x0000000b06070899 */ /* 0x000fe4000800063f */
[----:B------:R-:W-:Y:S01]  /*0240*/  @UP0 USHF.L.U32 UR6, UR6, 0x1, URZ ;  /* 0x0000000106060899 */ /* 0x000fe2000800063f */
[----:B------:R-:W-:Y:S01]  /*0250*/  VOTEU.ANY UP0, P0 ;  /* 0x00000000003f7886 */ /* 0x000fe20000000100 */
[----:B------:R-:W1:Y:S04]  /*0260*/  FENCE.VIEW.ASYNC.S ;  /* 0x00000000000073c6 */ /* 0x000e680000000000 */
[----:B-1----:R0:W1:Y:S01]  /*0270*/  @UP0 SYNCS.EXCH.64 URZ, [UR8+0x38800], UR4 ;  /* 0x03880004083f05b2 */ /* 0x0020620008000100 */
[----:B------:R0:W2:Y:S05]  /*0280*/  @UP1 SYNCS.EXCH.64 URZ, [UR8+0x38810], UR4 ;  /* 0x03881004083f15b2 */ /* 0x0000aa0008000100 */
[----:B------:R0:W3:Y:S02]  /*0290*/  @UP2 SYNCS.EXCH.64 URZ, [UR8+0x38820], UR6 ;  /* 0x03882006083f25b2 */ /* 0x0000e40008000100 */
[----:B0-----:R-:W-:Y:S05]  /*02a0*/  @P1 BRA `(.L_x_189) ;  /* 0x0000000000381947 */ /* 0x001fea0003800000 */
[----:B------:R-:W0:Y:S01]  /*02b0*/  S2UR UR5, SR_CgaCtaId ;  /* 0x00000000000579c3 */ /* 0x000e220000008800 */
        /* <DEDUP_REMOVED lines=11> */
[----:B------:R0:W0:Y:S01]  /*0370*/  SYNCS.EXCH.64 URZ, [UR6+0x38848], UR4 ;  /* 0x03884804063f75b2 */ /* 0x0000220008000100 */
[----:B------:R-:W-:Y:S01]  /*0380*/  NOP ;  /* 0x0000000000007918 */ /* 0x000fe20000000000 */
.L_x_189:
[----:B------:R-:W5:Y:S01]  /*0390*/  SHFL.IDX PT, R3, R2, RZ, 0x1f ;  /* 0x00001fff02037589 */ /* 0x000f6200000e0000 */
[----:B------:R-:W-:Y:S01]  /*03a0*/  NOP ;  /* 0x0000000000007918 */ /* 0x000fe20000000000 */
[----:B-----5:R-:W-:-:S13]  /*03b0*/  ISETP.NE.AND P0, PT, R3, RZ, PT ;  /* 0x000000ff0300720c */ /* 0x020fda0003f05270 */
        /* <DEDUP_REMOVED lines=17> */
[----:B------:R0:W0:Y:S01]  /*04d0*/  SYNCS.EXCH.64 URZ, [UR8+0x38868], UR4 ;  /* 0x03886804083f75b2 */ /* 0x0000220008000100 */
[----:B------:R-:W-:Y:S01]  /*04e0*/  NOP ;  /* 0x0000000000007918 */ /* 0x000fe20000000000 */
.L_x_190:
[----:B------:R-:W5:Y:S01]  /*04f0*/  SHFL.IDX PT, R3, R2, RZ, 0x1f ;  /* 0x00001fff02037589 */ /* 0x000f6200000e0000 */
[----:B------:R-:W-:Y:S01]  /*0500*/  NOP ;  /* 0x0000000000007918 */ /* 0x000fe20000000000 */
[----:B-----5:R-:W-:-:S13]  /*0510*/  ISETP.NE.AND P0, PT, R3, RZ, PT ;  /* 0x000000ff0300720c */ /* 0x020fda0003f05270 */
        /* <DEDUP_REMOVED lines=13> */
[----:B------:R0:W0:Y:S01]  /*05f0*/  SYNCS.EXCH.64 URZ, [UR6+0x38888], UR4 ;  /* 0x03888804063f75b2 */ /* 0x0000220008000100 */
[----:B------:R-:W-:Y:S01]  /*0600*/  NOP ;  /* 0x0000000000007918 */ /* 0x000fe20000000000 */
.L_x_191:
        /* <DEDUP_REMOVED lines=22> */
.L_x_192:
        /* <DEDUP_REMOVED lines=22> */
.L_x_193:
[----:B------:R-:W-:Y:S01]  /*08d0*/  ISETP.NE.AND P0, PT, R4, RZ, PT ;  /* 0x000000ff0400720c */ /* 0x000fe20003f05270 */
[----:B------:R-:W-:Y:S01]  /*08e0*/  NOP ;  /* 0x0000000000007918 */ /* 0x000fe20000000000 */
[----:B------:R-:W-:Y:S01]  /*08f0*/  ULDC.64 UR38, c[0x0][0x208] ;  /* 0x0000820000267ab9 */ /* 0x000fe20000000a00 */
[----:B01234-:R-:W-:Y:S10]  /*0900*/  BAR.SYNC.DEFER_BLOCKING 0x0 ;  /* 0x0000000000007b1d */ /* 0x01fff40000010000 */
[----:B------:R-:W-:Y:S05]  /*0910*/  @!P0 BRA `(.L_x_194) ;  /* 0x000000a0009c8947 */ /* 0x000fea0003800000 */
.L_x_195:
        /* <DEDUP_REMOVED lines=17> */
[----:B------:R-:W-:Y:S01]  /*0a30*/  UMOV UR36, URZ ;  /* 0x0000003f00247c82 */ /* 0x000fe20008000000 */
[----:B------:R-:W-:Y:S01]  /*0a40*/  SHF.R.S32.HI R3, RZ, 0x1f, R0 ;  /* 0x0000001fff037819 */ /* 0x000fe20000011400 */
[----:B------:R-:W-:-:S03]  /*0a50*/  IMAD.MOV.U32 R200, RZ, RZ, RZ ;  /* 0x000000ffffc87224 */ /* 0x000fc600078e00ff */
[CC--:B------:R-:W-:Y:S02]  /*0a60*/  LEA.HI R2, R3.reuse, R0.reuse, RZ, 0x4 ;  /* 0x0000000003027211 */ /* 0x0c0fe400078f20ff */
[CC--:B------:R-:W-:Y:S02]  /*0a70*/  LEA.HI R4, R3.reuse, R0.reuse, RZ, 0x5 ;  /* 0x0000000003047211 */ /* 0x0c0fe400078f28ff */
[CC--:B------:R-:W-:Y:S02]  /*0a80*/  LEA.HI R5, R3.reuse, R0.reuse, RZ, 0x7 ;  /* 0x0000000003057211 */ /* 0x0c0fe400078f38ff */
[CC--:B------:R-:W-:Y:S02]  /*0a90*/  LEA.HI R6, R3.reuse, R0.reuse, RZ, 0x2 ;  /* 0x0000000003067211 */ /* 0x0c0fe400078f10ff */
[----:B------:R-:W-:Y:S02]  /*0aa0*/  LEA.HI R213, R3, R0, RZ, 0x3 ;  /* 0x0000000003d57211 */ /* 0x000fe400078f18ff */
[----:B------:R-:W-:-:S02]  /*0ab0*/  SHF.R.S32.HI R11, RZ, 0x5, R4 ;  /* 0x00000005ff0b7819 */ /* 0x000fc40000011404 */
[----:B------:R-:W-:Y:S02]  /*0ac0*/  LOP3.LUT R7, R2, 0xfffffff0, RZ, 0xc0, !PT ;  /* 0xfffffff002077812 */ /* 0x000fe400078ec0ff */
[----:B------:R-:W-:Y:S02]  /*0ad0*/  SHF.R.S32.HI R4, RZ, 0x1f, R4 ;  /* 0x0000001fff047819 */ /* 0x000fe40000011404 */
[----:B------:R-:W-:Y:S01]  /*0ae0*/  SHF.R.S32.HI R9, RZ, 0x4, R2 ;  /* 0x00000004ff097819 */ /* 0x000fe20000011402 */
[----:B------:R-:W-:Y:S01]  /*0af0*/  IMAD.IADD R7, R0, 0x1, -R7 ;  /* 0x0000000100077824 */ /* 0x000fe200078e0a07 */
[----:B------:R-:W-:Y:S01]  /*0b00*/  LOP3.LUT R13, R6, 0xfffffffc, RZ, 0xc0, !PT ;  /* 0xfffffffc060d7812 */ /* 0x000fe200078ec0ff */
[----:B0-----:R-:W-:Y:S01]  /*0b10*/  ULEA UR37, UR4, UR37, 0x18 ;  /* 0x0000002504257291 */ /* 0x001fe2000f8ec03f */
[----:B------:R-:W-:Y:S02]  /*0b20*/  LOP3.LUT R3, R5, 0xffffff80, RZ, 0xc0, !PT ;  /* 0xffffff8005037812 */ /* 0x000fe400078ec0ff */
[----:B------:R-:W-:Y:S01]  /*0b30*/  LOP3.LUT R211, R213, 0xfffffff8, RZ, 0xc0, !PT ;  /* 0xfffffff8d5d37812 */ /* 0x000fe200078ec0ff */
[----:B------:R-:W-:Y:S01]  /*0b40*/  IMAD.IADD R13, R0, 0x1, -R13 ;  /* 0x00000001000d7824 */ /* 0x000fe200078e0a0d */
[----:B------:R-:W-:Y:S01]  /*0b50*/  LEA.HI R4, R4, R11, RZ, 0x2 ;  /* 0x0000000b04047211 */ /* 0x000fe200078f10ff */
[----:B------:R-:W-:Y:S01]  /*0b60*/  IMAD.IADD R3, R0, 0x1, -R3 ;  /* 0x0000000100037824 */ /* 0x000fe200078e0a03 */
[----:B------:R-:W-:Y:S01]  /*0b70*/  LEA.HI R2, R2, R9, RZ, 0x1 ;  /* 0x0000000902027211 */ /* 0x000fe200078f08ff */
[----:B------:R-:W-:Y:S01]  /*0b80*/  IMAD.IADD R211, R0, 0x1, -R211 ;  /* 0x0000000100d37824 */ /* 0x000fe200078e0ad3 */
[----:B------:R-:W-:-:S02]  /*0b90*/  SHF.R.S32.HI R212, RZ, 0x7, R5 ;  /* 0x00000007ffd47819 */ /* 0x000fc40000011405 */
[----:B------:R-:W-:Y:S01]  /*0ba0*/  LOP3.LUT R6, R4, 0x3ffffc, RZ, 0xc0, !PT ;  /* 0x003ffffc04067812 */ /* 0x000fe200078ec0ff */
[----:B------:R-:W-:Y:S01]  /*0bb0*/  IMAD.SHL.U32 R17, R211, 0x8, RZ ;  /* 0x00000008d3117824 */ /* 0x000fe200078e00ff */
[--C-:B------:R-:W-:Y:S01]  /*0bc0*/  SHF.R.S32.HI R0, RZ, 0x1f, R7.reuse ;  /* 0x0000001fff007819 */ /* 0x100fe20000011407 */
[----:B------:R-:W-:Y:S01]  /*0bd0*/  IMAD R15, R212, 0x100, R7 ;  /* 0x00000100d40f7824 */ /* 0x000fe200078e0207 */
[----:B------:R-:W-:Y:S01]  /*0be0*/  LOP3.LUT R4, R2, 0x1ffffffe, RZ, 0xc0, !PT ;  /* 0x1ffffffe02047812 */ /* 0x000fe200078ec0ff */
[----:B------:R-:W-:Y:S01]  /*0bf0*/  IMAD.IADD R6, R11, 0x1, -R6 ;  /* 0x000000010b067824 */ /* 0x000fe200078e0a06 */
[----:B------:R-:W-:Y:S01]  /*0c00*/  LEA.HI R2, R0, R7, RZ, 0x3 ;  /* 0x0000000700027211 */ /* 0x000fe200078f18ff */
[----:B------:R-:W-:Y:S01]  /*0c10*/  VIADD R190, R17, 0x40 ;  /* 0x0000004011be7836 */ /* 0x000fe20000000000 */
[----:B------:R-:W-:Y:S01]  /*0c20*/  SHF.R.S32.HI R0, RZ, 0x1f, R3 ;  /* 0x0000001fff007819 */ /* 0x000fe20000011403 */
[----:B------:R-:W-:Y:S01]  /*0c30*/  IMAD.IADD R9, R9, 0x1, -R4 ;  /* 0x0000000109097824 */ /* 0x000fe200078e0a04 */
[----:B------:R-:W-:Y:S01]  /*0c40*/  LEA.HI R4, R13, R13, RZ, 0x1 ;  /* 0x0000000d0d047211 */ /* 0x000fe200078f08ff */
[----:B------:R-:W-:Y:S01]  /*0c50*/  IMAD R12, R6, 0x10, R15 ;  /* 0x00000010060c7824 */ /* 0x000fe200078e020f */
[----:B------:R-:W-:Y:S01]  /*0c60*/  LEA.HI R5, R5, R212, RZ, 0x1 ;  /* 0x000000d405057211 */ /* 0x000fe200078f08ff */
[----:B------:R-:W-:Y:S01]  /*0c70*/  IMAD.SHL.U32 R6, R2, 0x40, RZ ;  /* 0x0000004002067824 */ /* 0x000fe200078e00ff */
[----:B------:R-:W-:Y:S01]  /*0c80*/  LOP3.LUT R10, R4, 0x1ffffffe, RZ, 0xc0, !PT ;  /* 0x1ffffffe040a7812 */ /* 0x000fe200078ec0ff */
[----:B------:R-:W-:Y:S01]  /*0c90*/  IMAD.SHL.U32 R9, R9, 0x8, RZ ;  /* 0x0000000809097824 */ /* 0x000fe200078e00ff */
[----:B------:R-:W-:Y:S01]  /*0ca0*/  LOP3.LUT R4, R2, 0xfffffff8, RZ, 0xc0, !PT ;  /* 0xfffffff802047812 */ /* 0x000fe200078ec0ff */
[----:B------:R-:W-:Y:S01]  /*0cb0*/  VIADD R189, R17, 0x80 ;  /* 0x0000008011bd7836 */ /* 0x000fe20000000000 */
[----:B------:R-:W-:Y:S01]  /*0cc0*/  LOP3.LUT R8, R6, 0x7ffffe00, RZ, 0xc0, !PT ;  /* 0x7ffffe0006087812 */ /* 0x000fe200078ec0ff */
[--C-:B------:R-:W-:Y:S01]  /*0cd0*/  IMAD.U32 R217, R12, 0x40, R9.reuse ;  /* 0x000000400cd97824 */ /* 0x100fe200078e0009 */
[CC--:B------:R-:W-:Y:S01]  /*0ce0*/  LEA.HI R2, R0.reuse, R3.reuse, RZ, 0x2 ;  /* 0x0000000300027211 */ /* 0x0c0fe200078f10ff */
[----:B------:R-:W-:Y:S01]  /*0cf0*/  IMAD.IADD R6, R7, 0x1, -R4 ;  /* 0x0000000107067824 */ /* 0x000fe200078e0a04 */
[----:B------:R-:W-:Y:S01]  /*0d00*/  LEA.HI R0, R0, R3, RZ, 0x5 ;  /* 0x0000000300007211 */ /* 0x000fe200078f28ff */
[----:B------:R-:W-:Y:S01]  /*0d10*/  IMAD R11, R11, 0x400, R8 ;  /* 0x000004000b0b7824 */ /* 0x000fe200078e0208 */
[--C-:B------:R-:W-:Y:S01]  /*0d20*/  SHF.R.S32.HI R4, RZ, 0x2, R2.reuse ;  /* 0x00000002ff047819 */ /* 0x100fe20000011402 */
[C---:B------:R-:W-:Y:S01]  /*0d30*/  IMAD.SHL.U32 R8, R6.reuse, 0x40, RZ ;  /* 0x0000004006087824 */ /* 0x040fe200078e00ff */
[----:B------:R-:W-:Y:S01]  /*0d40*/  SHF.R.S32.HI R7, RZ, 0x1f, R2 ;  /* 0x0000001fff077819 */ /* 0x000fe20000011402 */
[C---:B------:R-:W-:Y:S01]  /*0d50*/  VIADD R188, R17.reuse, 0xc0 ;  /* 0x000000c011bc7836 */ /* 0x040fe20000000000 */
[----:B------:R-:W-:Y:S01]  /*0d60*/  R2P PR, R6, 0x6 ;  /* 0x0000000606007804 */ /* 0x000fe20000000000 */
[C---:B------:R-:W-:Y:S01]  /*0d70*/  VIADD R187, R17.reuse, 0x100 ;  /* 0x0000010011bb7836 */ /* 0x040fe20000000000 */
[----:B------:R-:W-:Y:S01]  /*0d80*/  LOP3.LUT R8, R8, 0x1c0, RZ, 0xc0, !PT ;  /* 0x000001c008087812 */ /* 0x000fe200078ec0ff */
[----:B------:R-:W-:Y:S01]  /*0d90*/  VIADD R186, R17, 0x140 ;  /* 0x0000014011ba7836 */ /* 0x000fe20000000000 */
[----:B------:R-:W-:Y:S01]  /*0da0*/  LEA.HI R7, R7, R4, RZ, 0x3 ;  /* 0x0000000407077211 */ /* 0x000fe200078f18ff */
[C---:B------:R-:W-:Y:S01]  /*0db0*/  VIADD R215, R17.reuse, 0x180 ;  /* 0x0000018011d77836 */ /* 0x040fe20000000000 */
[----:B------:R-:W-:Y:S01]  /*0dc0*/  LOP3.LUT R9, R8, 0x8, R9, 0xf8, !PT ;  /* 0x0000000808097812 */ /* 0x000fe200078ef809 */
[----:B------:R-:W-:Y:S01]  /*0dd0*/  VIADD R214, R17, 0x1c0 ;  /* 0x000001c011d67836 */ /* 0x000fe20000000000 */
[----:B------:R-:W-:Y:S01]  /*0de0*/  SHF.R.U32.HI R8, RZ, 0x3, R8 ;  /* 0x00000003ff087819 */ /* 0x000fe20000011608 */
[----:B------:R-:W-:Y:S01]  /*0df0*/  IMAD.IADD R13, R13, 0x1, -R10 ;  /* 0x000000010d0d7824 */ /* 0x000fe200078e0a0a */
[----:B------:R-:W-:-:S02]  /*0e00*/  LOP3.LUT R7, R7, 0xfffffff8, RZ, 0xc0, !PT ;  /* 0xfffffff807077812 */ /* 0x000fc400078ec0ff */
[----:B------:R-:W-:Y:S02]  /*0e10*/  LOP3.LUT R8, R9, R8, RZ, 0x3c, !PT ;  /* 0x0000000809087212 */ /* 0x000fe400078e3cff */
[----:B------:R-:W-:Y:S01]  /*0e20*/  LOP3.LUT R2, R2, 0x7ffffffc, RZ, 0xc0, !PT ;  /* 0x7ffffffc02027812 */ /* 0x000fe200078ec0ff */
[----:B------:R-:W-:Y:S01]  /*0e30*/  IMAD.IADD R7, R4, 0x1, -R7 ;  /* 0x0000000104077824 */ /* 0x000fe200078e0a07 */
[----:B------:R-:W-:Y:S01]  /*0e40*/  SHF.R.S32.HI R0, RZ, 0x5, R0 ;  /* 0x00000005ff007819 */ /* 0x000fe20000011400 */
[----:B------:R-:W-:Y:S01]  /*0e50*/  IMAD.IADD R8, R11, 0x1, R8 ;  /* 0x000000010b087824 */ /* 0x000fe200078e0208 */
[----:B------:R-:W-:Y:S01]  /*0e60*/  LOP3.LUT R5, R5, 0xfffffe, RZ, 0xc0, !PT ;  /* 0x00fffffe05057812 */ /* 0x000fe200078ec0ff */
[----:B------:R-:W-:Y:S01]  /*0e70*/  IMAD.IADD R18, R3, 0x1, -R2 ;  /* 0x0000000103127824 */ /* 0x000fe200078e0a02 */
[----:B------:R-:W-:Y:S01]  /*0e80*/  SEL R184, R184, 0xffffffc0, !P2 ;  /* 0xffffffc0b8b87807 */ /* 0x000fe20005000000 */
[----:B------:R-:W-:Y:S01]  /*0e90*/  IMAD R16, R0, 0x10, R7 ;  /* 0x0000001000107824 */ /* 0x000fe200078e0207 */
[----:B------:R-:W-:Y:S01]  /*0ea0*/  LEA R23, R8, UR37, 0x1 ;  /* 0x0000002508177c11 */ /* 0x000fe2000f8e08ff */
[----:B------:R-:W-:Y:S01]  /*0eb0*/  IMAD.IADD R5, R212, 0x1, -R5 ;  /* 0x00000001d4057824 */ /* 0x000fe200078e0a05 */
[----:B------:R-:W-:Y:S01]  /*0ec0*/  SHF.R.S32.HI R213, RZ, 0x3, R213 ;  /* 0x00000003ffd57819 */ /* 0x000fe200000114d5 */
[----:B------:R-:W-:Y:S01]  /*0ed0*/  IMAD.MOV.U32 R2, RZ, RZ, RZ ;  /* 0x000000ffff027224 */ /* 0x000fe200078e00ff */
        /* <DEDUP_REMOVED lines=11> */
[----:B------:R-:W-:Y:S01]  /*0f90*/  IMAD.SHL.U32 R18, R18, 0x2, RZ ;  /* 0x0000000212127824 */ /* 0x000fe200078e00ff */
[----:B------:R-:W-:Y:S01]  /*0fa0*/  SHF.R.S32.HI R218, RZ, 0x1f, R214 ;  /* 0x0000001fffda7819 */ /* 0x000fe200000114d6 */
[----:B------:R-:W-:-:S02]  /*0fb0*/  IMAD R216, R13, 0x8, R16 ;  /* 0x000000080dd87824 */ /* 0x000fc400078e0210 */
[----:B------:R-:W-:-:S07]  /*0fc0*/  IMAD.IADD R184, R184, 0x1, R22 ;  /* 0x00000001b8b87824 */ /* 0x000fce00078e0216 */
.L_x_226:
[----:B--2---:R-:W2:Y:S01]  /*0fd0*/  LDL R0, [R1] ;  /* 0x0000000001007983 */ /* 0x004ea20000100800 */
[----:B------:R-:W-:Y:S01]  /*0fe0*/  ULDC UR4, c[0x0][0xd38] ;  /* 0x00034e0000047ab9 */ /* 0x000fe20000000800 */
[----:B0-----:R-:W0:Y:S01]  /*0ff0*/  LDC R152, c[0x0][0x2f0] ;  /* 0x0000bc00ff987b82 */ /* 0x001e220000000800 */
[----:B------:R-:W-:Y:S01]  /*1000*/  UISETP.NE.AND UP2, UPT, UR4, 0x1, UPT ;  /* 0x000000010400788c */ /* 0x000fe2000bf45270 */
[----:B------:R-:W-:Y:S02]  /*1010*/  ULDC.64 UR6, c[0x0][0x418] ;  /* 0x0001060000067ab9 */ /* 0x000fe40000000a00 */
[----:B------:R-:W-:Y:S01]  /*1020*/  ULDC UR4, c[0x0][0xd44] ;  /* 0x0003510000047ab9 */ /* 0x000fe20000000800 */
[----:B------:R-:W-:Y:S02]  /*1030*/  UISETP.NE.U32.AND UP0, UPT, UR6, URZ, UPT ;  /* 0x0000003f0600728c */ /* 0x000fe4000bf05070 */
[----:B------:R-:W-:Y:S01]  /*1040*/  UISETP.NE.AND UP1, UPT, UR4, 0x1, UPT ;  /* 0x000000010400788c */ /* 0x000fe2000bf25270 */
[----:B------:R-:W-:Y:S01]  /*1050*/  UMOV UR41, UR40 ;  /* 0x0000002800297c82 */ /* 0x000fe20008000000 */
[----:B------:R-:W-:-:S03]  /*1060*/  UISETP.NE.AND.EX UP0, UPT, UR7, URZ, UPT, UP0 ;  /* 0x0000003f0700728c */ /* 0x000fc6000bf05300 */
[----:B------:R-:W-:Y:S01]  /*1070*/  @UP2 ULDC UR4, c[0x0][0xd3c] ;  /* 0x00034f0000042ab9 */ /* 0x000fe20000000800 */
[----:B------:R-:W-:Y:S01]  /*1080*/  @UP2 ULDC UR6, c[0x0][0xd40] ;  /* 0x0003500000062ab9 */ /* 0x000fe20000000800 */
[----:B------:R-:W-:Y:S02]  /*1090*/  UIMAD.WIDE.U32 UR4, UR40, UR4, URZ ;  /* 0x00000004280472a5 */ /* 0x000fe4000f8e003f */
[----:B------:R-:W-:Y:S02]  /*10a0*/  UMOV UR43, UR40 ;  /* 0x00000028002b7c82 */ /* 0x000fe40008000000 */
[----:B------:R-:W-:-:S03]  /*10b0*/  @UP2 USHF.R.U32.HI UR41, URZ, UR6, UR5 ;  /* 0x000000063f292299 */ /* 0x000fc60008011605 */
[----:B------:R-:W-:Y:S02]  /*10c0*/  @UP1 ULDC.64 UR6, c[0x0][0xd48] ;  /* 0x0003520000061ab9 */ /* 0x000fe40000000a00 */
[----:B------:R-:W-:Y:S02]  /*10d0*/  UIMAD.WIDE.U32 UR4, UR41, UR6, URZ ;  /* 0x00000006290472a5 */ /* 0x000fe4000f8e003f */
[----:B------:R-:W-:Y:S01]  /*10e0*/  UMOV UR42, UR41 ;  /* 0x00000029002a7c82 */ /* 0x000fe20008000000 */
[----:B------:R-:W-:Y:S01]  /*10f0*/  ULDC UR6, c[0x0][0x424] ;  /* 0x0001090000067ab9 */ /* 0x000fe20000000800 */
[----:B------:R-:W-:Y:S02]  /*1100*/  @UP1 USHF.R.U32.HI UR42, URZ, UR7, UR5 ;  /* 0x000000073f2a1299 */ /* 0x000fe40008011605 */
[----:B------:R-:W-:-:S06]  /*1110*/  USEL UR6, UR6, 0x1, UP0 ;  /* 0x0000000106067887 */ /* 0x000fcc0008000000 */
[----:B0-----:R-:W-:Y:S01]  /*1120*/  IMAD R152, R152, UR6, RZ ;  /* 0x0000000698987c24 */ /* 0x001fe2000f8e02ff */
[----:B--2---:R-:W-:-:S13]  /*1130*/  ISETP.NE.AND P0, PT, R0, 0x1, PT ;  /* 0x000000010000780c */ /* 0x004fda0003f05270 */
[----:B-1-34-:R-:W-:Y:S05]  /*1140*/  @!P0 BRA `(.L_x_196) ;  /* 0x0000001400d88947 */ /* 0x01afea0003800000 */
[----:B------:R-:W0:Y:S01]  /*1150*/  SHFL.IDX PT, R0, R212, RZ, 0x1f ;  /* 0x00001fffd4007589 */ /* 0x000e2200000e0000 */
[----:B------:R-:W-:Y:S01]  /*1160*/  UMOV UR7, 0x40000040 ;  /* 0x4000004000077882 */ /* 0x000fe20000000000 */
[----:B------:R-:W-:Y:S01]  /*1170*/  UMOV UR9, 0x40000040 ;  /* 0x4000004000097882 */ /* 0x000fe20000000000 */
[----:B------:R-:W-:Y:S01]  /*1180*/  UMOV UR11, 0x40000040 ;  /* 0x40000040000b7882 */ /* 0x000fe20000000000 */
[----:B------:R-:W-:Y:S01]  /*1190*/  BAR.SYNC.DEFER_BLOCKING 0xe, 0x100 ;  /* 0x0384000000007b1d */ /* 0x000fe20000010000 */
[----:B------:R-:W-:-:S05]  /*11a0*/  ISETP.GE.AND P0, PT, R152, 0x41, PT ;  /* 0x000000419800780c */ /* 0x000fca0003f06270 */
[----:B------:R-:W-:Y:S01]  /*11b0*/  UMOV UR13, 0x40000040 ;  /* 0x40000040000d7882 */ /* 0x000fe20000000000 */
[----:B------:R-:W-:Y:S01]  /*11c0*/  UMOV UR15, 0x40000040 ;  /* 0x40000040000f7882 */ /* 0x000fe20000000000 */
[----:B------:R-:W-:Y:S01]  /*11d0*/  UMOV UR17, 0x40000040 ;  /* 0x4000004000117882 */ /* 0x000fe20000000000 */
[----:B------:R-:W-:Y:S01]  /*11e0*/  UMOV UR19, 0x40000040 ;  /* 0x4000004000137882 */ /* 0x000fe20000000000 */
[----:B------:R-:W1:Y:S01]  /*11f0*/  S2R R3, SR_TID.X ;  /* 0x0000000000037919 */ /* 0x000e620000002100 */
[----:B0-----:R-:W-:Y:S01]  /*1200*/  R2UR UR4, R0 ;  /* 0x00000000000472ca */ /* 0x001fe200000e0000 */
[----:B------:R-:W-:Y:S01]  /*1210*/  IMAD.U32 R0, RZ, RZ, UR36 ;  /* 0x00000024ff007e24 */ /* 0x000fe2000f8e00ff */
[----:B------:R-:W-:-:S11]  /*1220*/  WARPGROUP.ARRIVE ;  /* 0x00000000000079c5 */ /* 0x000fd60000000000 */
[----:B------:R-:W-:-:S04]  /*1230*/  ULEA.HI UR5, UR4, UR4, URZ, 0x1 ;  /* 0x0000000404057291 */ /* 0x000fc8000f8f083f */
[----:B------:R-:W-:-:S04]  /*1240*/  ULOP3.LUT UR5, UR5, 0x1fffe, URZ, 0xc0, !UPT ;  /* 0x0001fffe05057892 */ /* 0x000fc8000f8ec03f */
[----:B------:R-:W-:Y:S01]  /*1250*/  UIADD3 UR5, UR4, -UR5, URZ ;  /* 0x8000000504057290 */ /* 0x000fe2000fffe03f */
[----:B-1----:R-:W-:Y:S01]  /*1260*/  LOP3.LUT R3, R3, 0x7f, RZ, 0xc0, !PT ;  /* 0x0000007f03037812 */ /* 0x002fe200078ec0ff */
[----:B------:R-:W-:Y:S02]  /*1270*/  UIADD3 UR4, UR37, 0x36400, URZ ;  /* 0x0003640025047890 */ /* 0x000fe4000fffe03f */
[----:B------:R-:W-:Y:S01]  /*1280*/  ULEA UR5, UR5, UR37, 0xf ;  /* 0x0000002505057291 */ /* 0x000fe2000f8e783f */
[----:B------:R-:W-:Y:S01]  /*1290*/  ISETP.NE.AND P1, PT, R3, RZ, PT ;  /* 0x000000ff0300720c */ /* 0x000fe20003f25270 */
[----:B------:R-:W-:Y:S02]  /*12a0*/  USHF.R.U32.HI UR4, URZ, 0x4, UR4 ;  /* 0x000000043f047899 */ /* 0x000fe40008011604 */
[----:B------:R-:W-:Y:S02]  /*12b0*/  UIADD3 UR5, UR5, 0x400, URZ ;  /* 0x0000040005057890 */ /* 0x000fe4000fffe03f */
[----:B------:R-:W-:-:S02]  /*12c0*/  ULOP3.LUT UR4, UR4, 0x3fff, URZ, 0xc0, !UPT ;  /* 0x00003fff04047892 */ /* 0x000fc4000f8ec03f */
[----:B------:R-:W-:Y:S02]  /*12d0*/  USHF.R.U32.HI UR5, URZ, 0x4, UR5 ;  /* 0x000000043f057899 */ /* 0x000fe40008011605 */
[----:B------:R-:W-:Y:S02]  /*12e0*/  ULOP3.LUT UR4, UR4, 0x10000, URZ, 0xfc, !UPT ;  /* 0x0001000004047892 */ /* 0x000fe4000f8efc3f */
[----:B------:R-:W-:Y:S02]  /*12f0*/  ULOP3.LUT UR5, UR5, 0x3fff, URZ, 0xc0, !UPT ;  /* 0x00003fff05057892 */ /* 0x000fe4000f8ec03f */
[----:B------:R-:W-:Y:S01]  /*1300*/  UIADD3 UR8, UR4, 0x2, URZ ;  /* 0x0000000204087890 */ /* 0x000fe2000fffe03f */
[----:B------:R-:W-:Y:S01]  /*1310*/  @!P1 LEA R0, R0, UR37, 0x3 ;  /* 0x0000002500009c11 */ /* 0x000fe2000f8e18ff */
[----:B------:R-:W-:Y:S02]  /*1320*/  ULOP3.LUT UR20, UR5, 0x2000000, URZ, 0xfc, !UPT ;  /* 0x0200000005147892 */ /* 0x000fe4000f8efc3f */
[----:B------:R-:W-:-:S02]  /*1330*/  UIADD3 UR12, UR4, 0x4, URZ ;  /* 0x00000004040c7890 */ /* 0x000fc4000fffe03f */
[----:B------:R-:W-:Y:S01]  /*1340*/  ULEA UR6, UR36, UR20, 0xc ;  /* 0x0000001424067291 */ /* 0x000fe2000f8e603f */
[----:B------:R-:W-:Y:S01]  /*1350*/  @!P1 VIADD R0, R0, 0x38860 ;  /* 0x0003886000009836 */ /* 0x000fe20000000000 */
[----:B------:R-:W-:Y:S01]  /*1360*/  UMOV UR5, 0x40000040 ;  /* 0x4000004000057882 */ /* 0x000fe20000000000 */
[----:B------:R-:W-:Y:S02]  /*1370*/  UIADD3 UR16, UR4, 0x6, URZ ;  /* 0x0000000604107890 */ /* 0x000fe4000fffe03f */
[----:B------:R-:W-:Y:S01]  /*1380*/  UIADD3 UR10, UR6, 0x80, URZ ;  /* 0x00000080060a7890 */ /* 0x000fe2000fffe03f */
[----:B------:R-:W-:Y:S01]  /*1390*/  @!P1 PRMT R0, RZ, 0x654, R0 ;  /* 0x00000654ff009816 */ /* 0x000fe20000000000 */
[----:B------:R-:W-:Y:S02]  /*13a0*/  UIADD3 UR14, UR6, 0x100, URZ ;  /* 0x00000100060e7890 */ /* 0x000fe4000fffe03f */
[----:B------:R-:W-:Y:S01]  /*13b0*/  HGMMA.64x256x16.F32.BF16 R24, gdesc[UR4].tnspB, RZ, !UPT, gsb0 ;  /* 0x43e00000041879f0 */ /* 0x000fe2000c0018ff */
[----:B------:R-:W-:-:S02]  /*13c0*/  UIADD3 UR18, UR6, 0x180, URZ ;  /* 0x0000018006127890 */ /* 0x000fc4000fffe03f */
        /* <DEDUP_REMOVED lines=15> */
[----:B------:R-:W-:Y:S05]  /*14c0*/  @!P0 BRA `(.L_x_197) ;  /* 0x0000000800bc8947 */ /* 0x000fea0003800000 */
[----:B------:R-:W-:-:S05]  /*14d0*/  VIADD R152, R152, 0x3f ;  /* 0x0000003f98987836 */ /* 0x000fca0000000000 */
[----:B------:R-:W-:-:S04]  /*14e0*/  SHF.R.S32.HI R3, RZ, 0x1f, R152 ;  /* 0x0000001fff037819 */ /* 0x000fc80000011498 */
[----:B------:R-:W-:-:S04]  /*14f0*/  LEA.HI R3, R3, R152, RZ, 0x6 ;  /* 0x0000009803037211 */ /* 0x000fc800078f30ff */
[----:B------:R-:W-:-:S07]  /*1500*/  LEA.HI.SX32 R3, R3, 0xfffffffe, 0x1a ;  /* 0xfffffffe03037811 */ /* 0x000fce00078fd2ff */
.L_x_198:
[----:B------:R-:W-:Y:S01]  /*1510*/  BAR.SYNC.DEFER_BLOCKING 0xe, 0x100 ;  /* 0x0384000000007b1d */ /* 0x000fe20000010000 */
[----:B------:R-:W-:Y:S01]  /*1520*/  IMAD.U32 R5, RZ, RZ, UR36 ;  /* 0x00000024ff057e24 */ /* 0x000fe2000f8e00ff */
[----:B------:R-:W-:Y:S01]  /*1530*/  UIADD3 UR36, UR36, 0x1, URZ ;  /* 0x0000000124247890 */ /* 0x000fe2000fffe03f */
[C---:B------:R-:W-:Y:S01]  /*1540*/  ISETP.GT.AND P0, PT, R3.reuse, RZ, PT ;  /* 0x000000ff0300720c */ /* 0x040fe20003f04270 */
[----:B------:R-:W-:Y:S02]  /*1550*/  VIADD R3, R3, 0xffffffff ;  /* 0xffffffff03037836 */ /* 0x000fe40000000000 */
[----:B01----:R-:W-:Y:S01]  /*1560*/  IMAD R0, R5, 0x40, R16 ;  /* 0x0000004005007824 */ /* 0x003fe200078e0210 */
[----:B------:R-:W-:Y:S01]  /*1570*/  UISETP.NE.AND UP0, UPT, UR36, 0x2, UPT ;  /* 0x000000022400788c */ /* 0x000fe2000bf05270 */
[----:B------:R-:W-:Y:S01]  /*1580*/  UMOV UR7, 0x40000040 ;  /* 0x4000004000077882 */ /* 0x000fe20000000000 */
[----:B------:R-:W-:Y:S02]  /*1590*/  UMOV UR11, 0x40000040 ;  /* 0x40000040000b7882 */ /* 0x000fe40000000000 */
[----:B------:R-:W-:Y:S01]  /*15a0*/  LEA R0, R0, UR37, 0x2 ;  /* 0x0000002500007c11 */ /* 0x000fe2000f8e10ff */
[----:B------:R-:W-:Y:S01]  /*15b0*/  USEL UR36, UR36, URZ, UP0 ;  /* 0x0000003f24247287 */ /* 0x000fe20008000000 */
[----:B------:R-:W-:Y:S01]  /*15c0*/  UMOV UR15, 0x40000040 ;  /* 0x40000040000f7882 */ /* 0x000fe20000000000 */
[----:B------:R-:W-:-:S02]  /*15d0*/  UMOV UR19, 0x40000040 ;  /* 0x4000004000137882 */ /* 0x000fc40000000000 */
[----:B------:R-:W-:-:S04]  /*15e0*/  ULEA UR6, UR36, UR20, 0xc ;  /* 0x0000001424067291 */ /* 0x000fc8000f8e603f */
[----:B------:R-:W-:Y:S02]  /*15f0*/  UIADD3 UR10, UR6, 0x80, URZ ;  /* 0x00000080060a7890 */ /* 0x000fe4000fffe03f */
[----:B------:R-:W-:Y:S01]  /*1600*/  UIADD3 UR14, UR6, 0x100, URZ ;  /* 0x00000100060e7890 */ /* 0x000fe2000fffe03f */
[----:B------:R-:W0:Y:S01]  /*1610*/  LDS R4, [R0+0x38400] ;  /* 0x0384000000047984 */ /* 0x000e220000000800 */
[----:B------:R-:W-:-:S03]  /*1620*/  UIADD3 UR18, UR6, 0x180, URZ ;  /* 0x0000018006127890 */ /* 0x000fc6000fffe03f */
[----:B------:R1:W2:Y:S02]  /*1630*/  LDS R5, [R0+0x38420] ;  /* 0x0384200000057984 */ /* 0x0002a40000000800 */
[----:B-1----:R-:W-:-:S05]  /*1640*/  IMAD.U32 R0, RZ, RZ, UR36 ;  /* 0x00000024ff007e24 */ /* 0x002fca000f8e00ff */
[----:B------:R-:W-:-:S05]  /*1650*/  @!P1 LEA R0, R0, UR37, 0x3 ;  /* 0x0000002500009c11 */ /* 0x000fca000f8e18ff */
[----:B------:R-:W-:-:S05]  /*1660*/  @!P1 VIADD R0, R0, 0x38860 ;  /* 0x0003886000009836 */ /* 0x000fca0000000000 */
[----:B------:R-:W-:Y:S01]  /*1670*/  @!P1 PRMT R0, RZ, 0x654, R0 ;  /* 0x00000654ff009816 */ /* 0x000fe20000000000 */
        /* <DEDUP_REMOVED lines=127> */
[----:B------:R-:W-:-:S06]  /*1e70*/  FMUL.FTZ R151, R151, R5 ;  /* 0x0000000597977220 */ /* 0x000fcc0000410000 */
[----:B------:R-:W-:-:S06]  /*1e80*/  WARPGROUP.ARRIVE ;  /* 0x00000000000079c5 */ /* 0x000fcc0000000000 */
[----:B------:R-:W-:Y:S01]  /*1e90*/  HGMMA.64x256x16.F32.BF16 R24, gdesc[UR4].tnspB, R24, gsb0 ;  /* 0x43e00000041879f0 */ /* 0x000fe20008001818 */
[----:B------:R-:W-:-:S06]  /*1ea0*/  USEL UR6, URZ, 0x1, UP0 ;  /* 0x000000013f067887 */ /* 0x000fcc0008000000 */
[----:B------:R-:W-:Y:S01]  /*1eb0*/  LOP3.LUT R2, R2, UR6, RZ, 0x3c, !PT ;  /* 0x0000000602027c12 */ /* 0x000fe2000f8e3cff */
[----:B------:R-:W-:Y:S02]  /*1ec0*/  WARPGROUP.DEPBAR.LE gsb0, 0x0 ;  /* 0x00008000000079c5 */ /* 0x000fe40000010000 */
[----:B------:R-:W-:-:S15]  /*1ed0*/  WARPGROUP.ARRIVE ;  /* 0x00000000000079c5 */ /* 0x000fde0000000000 */
[----:B------:R-:W-:-:S03]  /*1ee0*/  NOP ;  /* 0x0000000000007918 */ /* 0x000fc60000000000 */
        /* <DEDUP_REMOVED lines=13> */
.L_x_197:
[----:B------:R-:W-:Y:S01]  /*1fc0*/  BAR.SYNC.DEFER_BLOCKING 0xe, 0x100 ;  /* 0x0384000000007b1d */ /* 0x000fe20000010000 */
[----:B------:R-:W-:Y:S01]  /*1fd0*/  IMAD.U32 R3, RZ, RZ, UR36 ;  /* 0x00000024ff037e24 */ /* 0x000fe2000f8e00ff */
[----:B------:R-:W-:-:S03]  /*1fe0*/  UIADD3 UR36, UR36, 0x1, URZ ;  /* 0x0000000124247890 */ /* 0x000fc6000fffe03f */
[----:B01----:R-:W-:Y:S01]  /*1ff0*/  IMAD R0, R3, 0x40, R16 ;  /* 0x0000004003007824 */ /* 0x003fe200078e0210 */
[----:B------:R-:W-:-:S04]  /*2000*/  UISETP.NE.AND UP0, UPT, UR36, 0x2, UPT ;  /* 0x000000022400788c */ /* 0x000fc8000bf05270 */
[----:B------:R-:W-:Y:S01]  /*2010*/  LEA R4, R0, UR37, 0x2 ;  /* 0x0000002500047c11 */ /* 0x000fe2000f8e10ff */
[----:B------:R-:W-:Y:S02]  /*2020*/  USEL UR4, URZ, 0x1, UP0 ;  /* 0x000000013f047887 */ /* 0x000fe40008000000 */
[----:B------:R-:W-:-:S04]  /*2030*/  USEL UR36, UR36, URZ, UP0 ;  /* 0x0000003f24247287 */ /* 0x000fc80008000000 */
[----:B------:R-:W-:Y:S01]  /*2040*/  LOP3.LUT R2, R2, UR4, RZ, 0x3c, !PT ;  /* 0x0000000402027c12 */ /* 0x000fe2000f8e3cff */
        /* <DEDUP_REMOVED lines=130> */
[----:B------:R-:W-:-:S02]  /*2870*/  IMAD.MOV.U32 R0, RZ, RZ, RZ ;  /* 0x000000ffff007224 */ /* 0x000fc400078e00ff */
[----:B------:R-:W-:Y:S01]  /*2880*/  IMAD.MOV.U32 R3, RZ, RZ, RZ ;  /* 0x000000ffff037224 */ /* 0x000fe200078e00ff */
[----:B------:R-:W-:Y:S06]  /*2890*/  BAR.ARV 0xf, 0x100 ;  /* 0x03c4000000007b1d */ /* 0x000fec0000002000 */
[----:B------:R-:W-:Y:S05]  /*28a0*/  BRA `(.L_x_199) ;  /* 0x0000006000f07947 */ /* 0x000fea0003800000 */
.L_x_196:
[----:B------:R-:W0:Y:S02]  /*28b0*/  SHFL.IDX PT, R0, R212, RZ, 0x1f ;  /* 0x00001fffd4007589 */ /* 0x000e2400000e0000 */
[----:B0-----:R-:W-:Y:S01]  /*28c0*/  R2UR UR4, R0 ;  /* 0x00000000000472ca */ /* 0x001fe200000e0000 */
[----:B------:R-:W-:-:S05]  /*28d0*/  VIADD R0, R152, 0x3f ;  /* 0x0000003f98007836 */ /* 0x000fca0000000000 */
[----:B------:R-:W-:-:S04]  /*28e0*/  SHF.R.S32.HI R3, RZ, 0x1f, R0 ;  /* 0x0000001fff037819 */ /* 0x000fc80000011400 */
[----:B------:R-:W-:-:S03]  /*28f0*/  LEA.HI R3, R3, R0, RZ, 0x6 ;  /* 0x0000000003037211 */ /* 0x000fc600078f30ff */
[----:B------:R-:W-:Y:S01]  /*2900*/  ULEA.HI UR5, UR4, UR4, URZ, 0x1 ;  /* 0x0000000404057291 */ /* 0x000fe2000f8f083f */
[----:B------:R-:W-:-:S03]  /*2910*/  SHF.R.S32.HI R153, RZ, 0x6, R3 ;  /* 0x00000006ff997819 */ /* 0x000fc60000011403 */
        /* <DEDUP_REMOVED lines=26> */
.L_x_200:
[----:B------:R-:W2:Y:S01]  /*2ac0*/  LDL R20, [R1] ;  /* 0x0000000001147983 */ /* 0x000ea20000100800 */
[----:B------:R-:W-:-:S04]  /*2ad0*/  LEA.HI R0, R200, R200, RZ, 0x1 ;  /* 0x000000c8c8007211 */ /* 0x000fc800078f08ff */
[----:B------:R-:W-:-:S05]  /*2ae0*/  LOP3.LUT R3, R0, 0xfffffffe, RZ, 0xc0, !PT ;  /* 0xfffffffe00037812 */ /* 0x000fca00078ec0ff */
[----:B------:R-:W-:-:S05]  /*2af0*/  IMAD.IADD R3, R200, 0x1, -R3 ;  /* 0x00000001c8037824 */ /* 0x000fca00078e0a03 */
[----:B------:R-:W-:-:S04]  /*2b00*/  SHF.L.U32 R4, R3, 0x1f, RZ ;  /* 0x0000001f03047819 */ /* 0x000fc800000006ff */
[----:B------:R-:W0:Y:S01]  /*2b10*/  SYNCS.PHASECHK.TRANS64.TRYWAIT P1, [UR37+0x38800], R4 ;  /* 0x03880004ff0075a7 */ /* 0x000e220008020165 */
[----:B--2---:R-:W-:Y:S01]  /*2b20*/  ISETP.NE.AND P0, PT, R20, RZ, PT ;  /* 0x000000ff1400720c */ /* 0x004fe20003f05270 */
[----:B0-----:R-:W-:-:S12]  /*2b30*/  @!P1 BRA `(.L_x_201) ;  /* 0x000000dc00489947 */ /* 0x001fd80003800000 */
.L_x_334:
[----:B------:R-:W-:Y:S05]  /*2b40*/  @P0 BRA `(.L_x_202) ;  /* 0x0000000000040947 */ /* 0x000fea0003800000 */
[----:B------:R-:W-:Y:S01]  /*2b50*/  BPT.TRAP 0x1 ;  /* 0x000000040000795c */ /* 0x000fe20000300000 */
.L_x_202:
[----:B0-----:R-:W-:Y:S01]  /*2b60*/  IMAD.U32 R3, RZ, RZ, UR36 ;  /* 0x00000024ff037e24 */ /* 0x001fe2000f8e00ff */
[----:B------:R-:W-:-:S04]  /*2b70*/  SHF.L.U32 R6, R2, 0x1f, RZ ;  /* 0x0000001f02067819 */ /* 0x000fc800000006ff */
[----:B------:R-:W-:-:S04]  /*2b80*/  LEA R3, R3, UR37, 0x3 ;  /* 0x0000002503037c11 */ /* 0x000fc8000f8e18ff */
[----:B------:R0:W1:Y:S01]  /*2b90*/  SYNCS.PHASECHK.TRANS64.TRYWAIT P1, [R3+URZ+0x38830], R6 ;  /* 0x03883006030075a7 */ /* 0x000062000802017f */
[----:B------:R-:W-:Y:S05]  /*2ba0*/  @P0 BRA `(.L_x_203) ;  /* 0x0000000000040947 */ /* 0x000fea0003800000 */
[----:B------:R-:W-:Y:S01]  /*2bb0*/  BPT.TRAP 0x1 ;  /* 0x000000040000795c */ /* 0x000fe20000300000 */
.L_x_203:
[----:B-1----:R-:W-:Y:S05]  /*2bc0*/  @P1 BRA `(.L_x_204) ;  /* 0x0000000000081947 */ /* 0x002fea0003800000 */
[----:B------:R-:W1:Y:S02]  /*2bd0*/  SYNCS.PHASECHK.TRANS64.TRYWAIT P1, [R3+URZ+0x38830], R6 ;  /* 0x03883006030075a7 */ /* 0x000e64000802017f */
[----:B-1----:R-:W-:Y:S05]  /*2be0*/  @!P1 BRA `(.L_x_205) ;  /* 0x000000dc00349947 */ /* 0x002fea0003800000 */
.L_x_204:
[----:B------:R-:W-:-:S04]  /*2bf0*/  UIADD3 UR4, UR37, 0x22400, URZ ;  /* 0x0002240025047890 */ /* 0x000fc8000fffe03f */
[----:B------:R-:W-:-:S04]  /*2c00*/  USHF.R.U32.HI UR4, URZ, 0x4, UR4 ;  /* 0x000000043f047899 */ /* 0x000fc80008011604 */
[----:B------:R-:W-:-:S06]  /*2c10*/  ULOP3.LUT UR4, UR4, 0x3fff, URZ, 0xc0, !UPT ;  /* 0x00003fff04047892 */ /* 0x000fcc000f8ec03f */
[----:B------:R-:W-:Y:S01]  /*2c20*/  IMAD.U32 R0, RZ, RZ, UR4 ;  /* 0x00000004ff007e24 */ /* 0x000fe2000f8e00ff */
[----:B------:R-:W-:Y:S05]  /*2c30*/  WARPSYNC.ALL ;  /* 0x0000000000007948 */ /* 0x000fea0003800000 */
[----:B------:R-:W-:-:S04]  /*2c40*/  LOP3.LUT R0, R0, 0x10000, RZ, 0xfc, !PT ;  /* 0x0001000000007812 */ /* 0x000fc800078efcff */
        /* <DEDUP_REMOVED lines=10> */
[----:B------:R-:W-:-:S02]  /*2cf0*/  UMOV UR13, 0x40000040 ;  /* 0x40000040000d7882 */ /* 0x000fc40000000000 */
[----:B------:R-:W-:Y:S02]  /*2d00*/  ULEA UR6, UR36, UR6, 0x9 ;  /* 0x0000000624067291 */ /* 0x000fe4000f8e483f */
[----:B------:R-:W-:Y:S02]  /*2d10*/  ULOP3.LUT UR4, UR4, 0x10000, URZ, 0xfc, !UPT ;  /* 0x0001000004047892 */ /* 0x000fe4000f8efc3f */
[----:B------:R-:W-:Y:S02]  /*2d20*/  UIADD3 UR10, UR6, 0x2, URZ ;  /* 0x00000002060a7890 */ /* 0x000fe4000fffe03f */
[----:B------:R-:W-:Y:S02]  /*2d30*/  UIADD3 UR8, UR4, 0x2, URZ ;  /* 0x0000000204087890 */ /* 0x000fe4000fffe03f */
[----:B------:R-:W-:Y:S02]  /*2d40*/  UIADD3 UR14, UR6, 0x4, URZ ;  /* 0x00000004060e7890 */ /* 0x000fe4000fffe03f */
[----:B------:R-:W-:-:S02]  /*2d50*/  UIADD3 UR12, UR4, 0x4, URZ ;  /* 0x00000004040c7890 */ /* 0x000fc4000fffe03f */
[----:B------:R-:W-:Y:S01]  /*2d60*/  HGMMA.64x64x16.F32.BF16 R24, gdesc[UR4], RZ, !UPT, gsb0 ;  /* 0x00e00000041879f0 */ /* 0x000fe2000c0018ff */
[----:B------:R-:W-:Y:S02]  /*2d70*/  UIADD3 UR18, UR6, 0x6, URZ ;  /* 0x0000000606127890 */ /* 0x000fe4000fffe03f */
[----:B------:R-:W-:Y:S01]  /*2d80*/  UIADD3 UR16, UR4, 0x6, URZ ;  /* 0x0000000604107890 */ /* 0x000fe2000fffe03f */
[----:B------:R-:W-:Y:S01]  /*2d90*/  UMOV UR19, 0x40000040 ;  /* 0x4000004000137882 */ /* 0x000fe20000000000 */
[----:B------:R-:W-:Y:S01]  /*2da0*/  UMOV UR17, 0x40000040 ;  /* 0x4000004000117882 */ /* 0x000fe20000000000 */
        /* <DEDUP_REMOVED lines=10> */
[----:B------:R-:W2:Y:S02]  /*2e50*/  SYNCS.PHASECHK.TRANS64.TRYWAIT P1, [UR37+0x38810], R4 ;  /* 0x03881004ff0075a7 */ /* 0x000ea40008020165 */
[----:B--2---:R-:W-:Y:S05]  /*2e60*/  @!P1 BRA `(.L_x_206) ;  /* 0x000000d800a89947 */ /* 0x004fea0003800000 */
.L_x_335:
[----:B------:R-:W-:Y:S05]  /*2e70*/  @P0 BRA `(.L_x_207) ;  /* 0x0000000000040947 */ /* 0x000fea0003800000 */
[----:B------:R-:W-:Y:S01]  /*2e80*/  BPT.TRAP 0x1 ;  /* 0x000000040000795c */ /* 0x000fe20000300000 */
.L_x_207:
[----:B------:R3:W4:Y:S01]  /*2e90*/  SYNCS.PHASECHK.TRANS64.TRYWAIT P1, [R3+URZ+0x38850], R6 ;  /* 0x03885006030075a7 */ /* 0x000722000802017f */
[----:B------:R-:W-:Y:S05]  /*2ea0*/  @P0 BRA `(.L_x_208) ;  /* 0x0000000000040947 */ /* 0x000fea0003800000 */
[----:B------:R-:W-:Y:S01]  /*2eb0*/  BPT.TRAP 0x1 ;  /* 0x000000040000795c */ /* 0x000fe20000300000 */
.L_x_208:
[----:B----4-:R-:W-:Y:S05]  /*2ec0*/  @P1 BRA `(.L_x_209) ;  /* 0x0000000000081947 */ /* 0x010fea0003800000 */
[----:B------:R-:W4:Y:S02]  /*2ed0*/  SYNCS.PHASECHK.TRANS64.TRYWAIT P1, [R3+URZ+0x38850], R6 ;  /* 0x03885006030075a7 */ /* 0x000f24000802017f */
[----:B----4-:R-:W-:Y:S05]  /*2ee0*/  @!P1 BRA `(.L_x_210) ;  /* 0x000000d800a09947 */ /* 0x010fea0003800000 */
.L_x_209:
[----:B------:R-:W-:Y:S01]  /*2ef0*/  UIADD3 UR4, UR37, 0x400, URZ ;  /* 0x0000040025047890 */ /* 0x000fe2000fffe03f */
[----:B------:R-:W-:Y:S01]  /*2f00*/  WARPGROUP.ARRIVE ;  /* 0x00000000000079c5 */ /* 0x000fe20000000000 */
[----:B------:R-:W-:-:S05]  /*2f10*/  UIADD3 UR5, UR37, 0x26400, URZ ;  /* 0x0002640025057890 */ /* 0x000fca000fffe03f */
[----:B--2---:R-:W2:Y:S01]  /*2f20*/  S2R R4, SR_TID.X ;  /* 0x0000000000047919 */ /* 0x004ea20000002100 */
[----:B------:R-:W-:Y:S01]  /*2f30*/  USHF.R.U32.HI UR4, URZ, 0x4, UR4 ;  /* 0x000000043f047899 */ /* 0x000fe20008011604 */
[----:B------:R-:W-:Y:S01]  /*2f40*/  IMAD R5, R153, -0x40, R152 ;  /* 0xffffffc099057824 */ /* 0x000fe200078e0298 */
[----:B------:R-:W-:Y:S01]  /*2f50*/  USHF.R.U32.HI UR5, URZ, 0x4, UR5 ;  /* 0x000000043f057899 */ /* 0x000fe20008011605 */
[----:B------:R-:W5:Y:S01]  /*2f60*/  S2R R57, SR_TID.X ;  /* 0x0000000000397919 */ /* 0x000f620000002100 */
[----:B------:R-:W-:Y:S02]  /*2f70*/  ULOP3.LUT UR4, UR4, 0x3fff, URZ, 0xc0, !UPT ;  /* 0x00003fff04047892 */ /* 0x000fe4000f8ec03f */
[----:B------:R-:W-:Y:S01]  /*2f80*/  ULOP3.LUT UR5, UR5, 0x3fff, URZ, 0xc0, !UPT ;  /* 0x00003fff05057892 */ /* 0x000fe2000f8ec03f */
[----:B------:R-:W-:Y:S01]  /*2f90*/  IADD3 R5, -R18, 0x40, R5 ;  /* 0x0000004012057810 */ /* 0x000fe20007ffe105 */
[----:B------:R-:W-:Y:S02]  /*2fa0*/  ULOP3.LUT UR4, UR4, 0x10000, URZ, 0xfc, !UPT ;  /* 0x0001000004047892 */ /* 0x000fe4000f8efc3f */
[----:B------:R-:W-:Y:S01]  /*2fb0*/  ULOP3.LUT UR6, UR5, 0x10000, URZ, 0xfc, !UPT ;  /* 0x0001000005067892 */ /* 0x000fe2000f8efc3f */
[C---:B------:R-:W-:Y:S01]  /*2fc0*/  ISETP.GT.AND P1, PT, R5.reuse, RZ, PT ;  /* 0x000000ff0500720c */ /* 0x040fe20003f24270 */
[----:B------:R-:W-:Y:S01]  /*2fd0*/  ULEA UR5, UR36, UR4, 0xc ;  /* 0x0000000424057291 */ /* 0x000fe2000f8e603f */
[C---:B------:R-:W-:Y:S01]  /*2fe0*/  ISETP.GT.AND P2, PT, R5.reuse, 0x1, PT ;  /* 0x000000010500780c */ /* 0x040fe20003f44270 */
[----:B------:R-:W-:Y:S01]  /*2ff0*/  UMOV UR21, 0x40000040 ;  /* 0x4000004000157882 */ /* 0x000fe20000000000 */
[----:B------:R-:W-:Y:S01]  /*3000*/  UMOV UR23, 0x40000040 ;  /* 0x4000004000177882 */ /* 0x000fe20000000000 */
[----:B------:R-:W-:Y:S01]  /*3010*/  UIADD3 UR14, UR6, 0x800, URZ ;  /* 0x00000800060e7890 */ /* 0x000fe2000fffe03f */
[C---:B------:R-:W-:Y:S01]  /*3020*/  ISETP.GT.AND P3, PT, R5.reuse, 0x8, PT ;  /* 0x000000080500780c */ /* 0x040fe20003f64270 */
[----:B------:R-:W-:Y:S01]  /*3030*/  UMOV UR20, UR6 ;  /* 0x0000000600147c82 */ /* 0x000fe20008000000 */
[----:B------:R-:W-:Y:S01]  /*3040*/  UMOV UR22, UR5 ;  /* 0x0000000500167c82 */ /* 0x000fe20008000000 */
[----:B------:R-:W-:Y:S01]  /*3050*/  UIADD3 UR15, UR5, 0x800, URZ ;  /* 0x00000800050f7890 */ /* 0x000fe2000fffe03f */
[----:B------:R-:W-:Y:S01]  /*3060*/  HGMMA.64x64x16.F32.BF16 R24, gdesc[UR20], R24, gsb0 ;  /* 0x00e00000141879f0 */ /* 0x000fe20008001818 */
[----:B------:R-:W-:Y:S01]  /*3070*/  UIADD3 UR20, UR6, 0x2, URZ ;  /* 0x0000000206147890 */ /* 0x000fe2000fffe03f */
[C---:B------:R-:W-:Y:S01]  /*3080*/  ISETP.GT.AND P4, PT, R5.reuse, 0x9, PT ;  /* 0x000000090500780c */ /* 0x040fe20003f84270 */
[----:B------:R-:W-:Y:S01]  /*3090*/  UIADD3 UR22, UR5, 0x2, URZ ;  /* 0x0000000205167890 */ /* 0x000fe2000fffe03f */
[C---:B------:R-:W-:Y:S01]  /*30a0*/  ISETP.GT.AND P5, PT, R5.reuse, 0x10, PT ;  /* 0x000000100500780c */ /* 0x040fe20003fa4270 */
[----:B------:R-:W-:Y:S01]  /*30b0*/  UMOV UR21, 0x40000040 ;  /* 0x4000004000157882 */ /* 0x000fe20000000000 */
[----:B------:R-:W-:Y:S01]  /*30c0*/  UMOV UR23, 0x40000040 ;  /* 0x4000004000177882 */ /* 0x000fe20000000000 */
[----:B------:R-:W-:-:S02]  /*30d0*/  ISETP.GT.AND P6, PT, R5, 0x11, PT ;  /* 0x000000110500780c */ /* 0x000fc40003fc4270 */
[----:B--2---:R-:W-:Y:S02]  /*30e0*/  SHF.R.U32.HI R4, RZ, 0x7, R4 ;  /* 0x00000007ff047819 */ /* 0x004fe40000011604 */
[----:B-----5:R-:W-:-:S04]  /*30f0*/  LOP3.LUT R57, R57, 0x7f, RZ, 0xc0, !PT ;  /* 0x0000007f39397812 */ /* 0x020fc800078ec0ff */
[----:B------:R-:W2:Y:S02]  /*3100*/  SHFL.IDX PT, R4, R4, RZ, 0x1f ;  /* 0x00001fff04047589 */ /* 0x000ea400000e0000 */
[----:B--2---:R-:W-:-:S13]  /*3110*/  R2UR UR7, R4 ;  /* 0x00000000040772ca */ /* 0x004fda00000e0000 */
[----:B------:R-:W-:-:S03]  /*3120*/  UISETP.GT.AND UP0, UPT, UR7, 0x7f, UPT ;  /* 0x0000007f0700788c */ /* 0x000fc6000bf04270 */
[----:B------:R-:W-:Y:S01]  /*3130*/  UMOV UR7, 0x4 ;  /* 0x0000000400077882 */ /* 0x000fe20000000000 */
[----:B------:R-:W-:Y:S02]  /*3140*/  USEL UR11, URZ, 0x2, !UP0 ;  /* 0x000000023f0b7887 */ /* 0x000fe4000c000000 */
[----:B------:R-:W-:Y:S02]  /*3150*/  USEL UR10, UR7, 0x2, UP0 ;  /* 0x00000002070a7887 */ /* 0x000fe40008000000 */
[----:B------:R-:W-:Y:S01]  /*3160*/  USEL UR7, UR7, 0x6, !UP0 ;  /* 0x0000000607077887 */ /* 0x000fe2000c000000 */
[----:B------:R-:W-:Y:S02]  /*3170*/  WARPGROUP.DEPBAR.LE gsb0, 0x0 ;  /* 0x00008000000079c5 */ /* 0x000fe40000010000 */
[----:B------:R-:W-:-:S06]  /*3180*/  WARPGROUP.ARRIVE ;  /* 0x00000000000079c5 */ /* 0x000fcc0000000000 */
[----:B------:R-:W-:Y:S01]  /*3190*/  HGMMA.64x64x16.F32.BF16 R24, gdesc[UR20], R24, gsb0 ;  /* 0x00e00000141879f0 */ /* 0x000fe20008001818 */
[----:B------:R-:W-:Y:S02]  /*31a0*/  UIADD3 UR20, UR6, 0x4, URZ ;  /* 0x0000000406147890 */ /* 0x000fe4000fffe03f */
[----:B------:R-:W-:Y:S01]  /*31b0*/  UIADD3 UR22, UR5, 0x4, URZ ;  /* 0x0000000405167890 */ /* 0x000fe2000fffe03f */
[----:B------:R-:W-:Y:S01]  /*31c0*/  UMOV UR21, 0x40000040 ;  /* 0x4000004000157882 */ /* 0x000fe20000000000 */
[----:B------:R-:W-:Y:S01]  /*31d0*/  UMOV UR23, 0x40000040 ;  /* 0x4000004000177882 */ /* 0x000fe20000000000 */
        /* <DEDUP_REMOVED lines=94> */
[----:B------:R-:W-:Y:S02]  /*37c0*/  UIADD3 UR20, UR11, UR14, URZ ;  /* 0x0000000e0b147290 */ /* 0x000fe4000fffe03f */
[----:B------:R-:W-:Y:S01]  /*37d0*/  UIADD3 UR22, UR11, UR15, URZ ;  /* 0x0000000f0b167290 */ /* 0x000fe2000fffe03f */
        /* <DEDUP_REMOVED lines=16> */
[----:B------:R-:W-:Y:S01]  /*38e0*/  UMOV UR14, 0x28 ;  /* 0x00000028000e7882 */ /* 0x000fe20000000000 */
[----:B------:R-:W-:Y:S01]  /*38f0*/  UMOV UR15, 0xa00 ;  /* 0x00000a00000f7882 */ /* 0x000fe20000000000 */
[----:B------:R-:W-:Y:S02]  /*3900*/  USEL UR14, UR14, 0x26, UP0 ;  /* 0x000000260e0e7887 */ /* 0x000fe40008000000 */
[----:B------:R-:W-:-:S02]  /*3910*/  USEL UR15, UR15, 0x980, UP0 ;  /* 0x000009800f0f7887 */ /* 0x000fc40008000000 */
[----:B------:R-:W-:Y:S02]  /*3920*/  ULOP3.LUT UR14, UR14, 0x6, URZ, 0xc0, !UPT ;  /* 0x000000060e0e7892 */ /* 0x000fe4000f8ec03f */
[----:B------:R-:W-:Y:S01]  /*3930*/  ULOP3.LUT UR15, UR15, 0xa00, URZ, 0xc0, !UPT ;  /* 0x00000a000f0f7892 */ /* 0x000fe2000f8ec03f */
[----:B------:R-:W-:Y:S02]  /*3940*/  WARPGROUP.DEPBAR.LE gsb0, 0x0 ;  /* 0x00008000000079c5 */ /* 0x000fe40000010000 */
[----:B------:R-:W-:-:S06]  /*3950*/  WARPGROUP.ARRIVE ;  /* 0x00000000000079c5 */ /* 0x000fcc0000000000 */
[----:B------:R-:W-:Y:S01]  /*3960*/  HGMMA.64x64x16.F32.BF16 R24, gdesc[UR20], R24, gsb0 ;  /* 0x00e00000141879f0 */ /* 0x000fe20008001818 */
[----:B------:R-:W-:Y:S02]  /*3970*/  UIADD3 UR20, UR14, UR15, UR6 ;  /* 0x0000000f0e147290 */ /* 0x000fe4000fffe006 */
[----:B------:R-:W-:Y:S01]  /*3980*/  UIADD3 UR22, UR14, UR15, UR5 ;  /* 0x0000000f0e167290 */ /* 0x000fe2000fffe005 */
[----:B------:R-:W-:Y:S01]  /*3990*/  UMOV UR21, 0x40000040 ;  /* 0x4000004000157882 */ /* 0x000fe20000000000 */
[----:B------:R-:W-:Y:S01]  /*39a0*/  UMOV UR23, 0x40000040 ;  /* 0x4000004000177882 */ /* 0x000fe20000000000 */
[----:B------:R-:W-:Y:S02]  /*39b0*/  UIADD3 UR14, UR6, 0xa00, URZ ;  /* 0x00000a00060e7890 */ /* 0x000fe4000fffe03f */
[----:B------:R-:W-:Y:S01]  /*39c0*/  UIADD3 UR15, UR5, 0xa00, URZ ;  /* 0x00000a00050f7890 */ /* 0x000fe2000fffe03f */
        /* <DEDUP_REMOVED lines=87> */
[----:B------:R-:W-:Y:S02]  /*3f40*/  UMOV UR10, 0x1000 ;  /* 0x00001000000a7882 */ /* 0x000fe40000000000 */
[----:B------:R-:W-:-:S04]  /*3f50*/  USEL UR10, UR10, 0xf80, UP0 ;  /* 0x00000f800a0a7887 */ /* 0x000fc80008000000 */
[----:B------:R-:W-:Y:S01]  /*3f60*/  ULOP3.LUT UR10, UR10, 0x1e00, URZ, 0xc0, !UPT ;  /* 0x00001e000a0a7892 */ /* 0x000fe2000f8ec03f */
        /* <DEDUP_REMOVED lines=9> */
[----:B------:R-:W-:-:S04]  /*4000*/  USEL UR7, UR7, 0x3e, UP0 ;  /* 0x0000003e07077887 */ /* 0x000fc80008000000 */
        /* <DEDUP_REMOVED lines=8> */
[----:B------:R-:W-:Y:S01]  /*4090*/  ULDC UR5, c[0x0][0xad0] ;  /* 0x0002b40000057ab9 */ /* 0x000fe20000000800 */
[----:B------:R-:W-:Y:S01]  /*40a0*/  ULDC UR7, c[0x0][0xa80] ;  /* 0x0002a00000077ab9 */ /* 0x000fe20000000800 */
        /* <DEDUP_REMOVED lines=18> */
[----:B------:R-:W5:Y:S01]  /*41d0*/  MUFU.TANH R25, R25 ;  /* 0x0000001900197308 */ /* 0x000f620000002400 */
        /* <DEDUP_REMOVED lines=8> */
[----:B--2---:R-:W-:Y:S01]  /*4260*/  FSEL R24, R24, -INF , P1 ;  /* 0xff80000018187808 */ /* 0x004fe20000800000 */
[----:B------:R-:W-:Y:S01]  /*4270*/  FMUL.FTZ R48, R48, UR5 ;  /* 0x0000000530307c20 */ /* 0x000fe20008410000 */
[----:B------:R-:W-:Y:S01]  /*4280*/  FMUL.FTZ R42, R42, UR5 ;  /* 0x000000052a2a7c20 */ /* 0x000fe20008410000 */
[----:B------:R-:W-:Y:S01]  /*4290*/  FMUL.FTZ R49, R49, UR5 ;  /* 0x0000000531317c20 */ /* 0x000fe20008410000 */
[----:B------:R-:W-:Y:S01]  /*42a0*/  FMUL.FTZ R43, R43, UR5 ;  /* 0x000000052b2b7c20 */ /* 0x000fe20008410000 */
[----:B------:R-:W-:Y:S01]  /*42b0*/  FMUL.FTZ R52, R52, UR5 ;  /* 0x0000000534347c20 */ /* 0x000fe20008410000 */
[----:B------:R-:W-:Y:S01]  /*42c0*/  FMUL.FTZ R53, R53, UR5 ;  /* 0x0000000535357c20 */ /* 0x000fe20008410000 */
[----:B------:R-:W2:Y:S01]  /*42d0*/  MUFU.TANH R29, R29 ;  /* 0x0000001d001d7308 */ /* 0x000ea20000002400 */
[----:B-----5:R-:W-:Y:S01]  /*42e0*/  FSEL R25, R25, -INF , P2 ;  /* 0xff80000019197808 */ /* 0x020fe20001000000 */
[----:B------:R-:W-:Y:S01]  /*42f0*/  FMUL.FTZ R46, R46, UR5 ;  /* 0x000000052e2e7c20 */ /* 0x000fe20008410000 */
[----:B------:R-:W-:Y:S01]  /*4300*/  FMUL.FTZ R47, R47, UR5 ;  /* 0x000000052f2f7c20 */ /* 0x000fe20008410000 */
[----:B------:R-:W-:Y:S01]  /*4310*/  FMUL.FTZ R50, R50, UR5 ;  /* 0x0000000532327c20 */ /* 0x000fe20008410000 */
[----:B------:R-:W-:Y:S01]  /*4320*/  FMNMX.FTZ R7, R24, R25, !PT ;  /* 0x0000001918077209 */ /* 0x000fe20007810000 */
[----:B------:R-:W-:Y:S01]  /*4330*/  FMUL.FTZ R51, R51, UR5 ;  /* 0x0000000533337c20 */ /* 0x000fe20008410000 */
[----:B------:R-:W-:Y:S01]  /*4340*/  FMUL.FTZ R54, R54, UR5 ;  /* 0x0000000536367c20 */ /* 0x000fe20008410000 */
[----:B------:R-:W5:Y:S01]  /*4350*/  MUFU.TANH R32, R32 ;  /* 0x0000002000207308 */ /* 0x000f620000002400 */
[----:B0-----:R-:W-:Y:S01]  /*4360*/  FSEL R28, R28, -INF , P3 ;  /* 0xff8000001c1c7808 */ /* 0x001fe20001800000 */
[----:B------:R-:W-:-:S03]  /*4370*/  FMUL.FTZ R55, R55, UR5 ;  /* 0x0000000537377c20 */ /* 0x000fc60008410000 */
[----:B------:R-:W-:-:S03]  /*4380*/  FMNMX.FTZ R7, R28, R7, !PT ;  /* 0x000000071c077209 */ /* 0x000fc60007810000 */
[----:B------:R-:W0:Y:S01]  /*4390*/  MUFU.TANH R26, R26 ;  /* 0x0000001a001a7308 */ /* 0x000e220000002400 */
[----:B--2---:R-:W-:-:S04]  /*43a0*/  FSEL R10, R29, -INF , P4 ;  /* 0xff8000001d0a7808 */ /* 0x004fc80002000000 */
[----:B------:R-:W-:-:S03]  /*43b0*/  FMNMX.FTZ R7, R10, R7, !PT ;  /* 0x000000070a077209 */ /* 0x000fc60007810000 */
[----:B------:R-:W2:Y:S01]  /*43c0*/  MUFU.TANH R33, R33 ;  /* 0x0000002100217308 */ /* 0x000ea20000002400 */
[----:B-----5:R-:W-:-:S04]  /*43d0*/  FSEL R32, R32, -INF , P5 ;  /* 0xff80000020207808 */ /* 0x020fc80002800000 */
[----:B------:R-:W-:-:S03]  /*43e0*/  FMNMX.FTZ R7, R32, R7, !PT ;  /* 0x0000000720077209 */ /* 0x000fc60007810000 */
[----:B------:R-:W5:Y:S01]  /*43f0*/  MUFU.TANH R27, R27 ;  /* 0x0000001b001b7308 */ /* 0x000f620000002400 */
[----:B0-----:R-:W-:Y:S02]  /*4400*/  FSEL R26, R26, -INF , P1 ;  /* 0xff8000001a1a7808 */ /* 0x001fe40000800000 */
[----:B------:R-:W-:-:S05]  /*4410*/  ISETP.GT.AND P1, PT, R5, 0x18, PT ;  /* 0x000000180500780c */ /* 0x000fca0003f24270 */
[----:B------:R-:W0:Y:S01]  /*4420*/  MUFU.TANH R36, R36 ;  /* 0x0000002400247308 */ /* 0x000e220000002400 */
[----:B--2---:R-:W-:-:S04]  /*4430*/  FSEL R12, R33, -INF , P6 ;  /* 0xff800000210c7808 */ /* 0x004fc80003000000 */
[----:B------:R-:W-:-:S03]  /*4440*/  FMNMX.FTZ R7, R12, R7, !PT ;  /* 0x000000070c077209 */ /* 0x000fc60007810000 */
[----:B------:R-:W2:Y:S01]  /*4450*/  MUFU.TANH R30, R30 ;  /* 0x0000001e001e7308 */ /* 0x000ea20000002400 */
[----:B-----5:R-:W-:Y:S02]  /*4460*/  FSEL R27, R27, -INF , P2 ;  /* 0xff8000001b1b7808 */ /* 0x020fe40001000000 */
[----:B------:R-:W-:-:S05]  /*4470*/  ISETP.GT.AND P2, PT, R5, 0x19, PT ;  /* 0x000000190500780c */ /* 0x000fca0003f44270 */
[----:B------:R-:W5:Y:S01]  /*4480*/  MUFU.TANH R37, R37 ;  /* 0x0000002500257308 */ /* 0x000f620000002400 */
[----:B0-----:R-:W-:-:S04]  /*4490*/  FSEL R14, R36, -INF , P1 ;  /* 0xff800000240e7808 */ /* 0x001fc80000800000 */
[----:B------:R-:W-:-:S03]  /*44a0*/  FMNMX.FTZ R7, R14, R7, !PT ;  /* 0x000000070e077209 */ /* 0x000fc60007810000 */
[----:B------:R-:W0:Y:S01]  /*44b0*/  MUFU.TANH R31, R31 ;  /* 0x0000001f001f7308 */ /* 0x000e220000002400 */
[----:B--2---:R-:W-:Y:S02]  /*44c0*/  FSEL R30, R30, -INF , P3 ;  /* 0xff8000001e1e7808 */ /* 0x004fe40001800000 */
[----:B------:R-:W-:-:S05]  /*44d0*/  ISETP.GT.AND P3, PT, R5, 0x20, PT ;  /* 0x000000200500780c */ /* 0x000fca0003f64270 */
        /* <DEDUP_REMOVED lines=41> */
[----:B------:R-:W-:Y:S02]  /*4770*/  ISETP.GT.AND P4, PT, R5, 0x39, PT ;  /* 0x000000390500780c */ /* 0x000fe40003f84270 */
[----:B------:R-:W-:-:S03]  /*4780*/  FMNMX.FTZ R5, R26, R27, !PT ;  /* 0x0000001b1a057209 */ /* 0x000fc60007810000 */
[----:B------:R-:W0:Y:S01]  /*4790*/  MUFU.TANH R46, R46 ;  /* 0x0000002e002e7308 */ /* 0x000e220000002400 */
[----:B--2---:R-:W-:Y:S02]  /*47a0*/  FSEL R52, R52, -INF , P3 ;  /* 0xff80000034347808 */ /* 0x004fe40001800000 */
[----:B------:R-:W-:Y:S02]  /*47b0*/  FMNMX.FTZ R5, R30, R5, !PT ;  /* 0x000000051e057209 */ /* 0x000fe40007810000 */
[----:B------:R-:W-:Y:S02]  /*47c0*/  FMNMX.FTZ R7, R52, R7, !PT ;  /* 0x0000000734077209 */ /* 0x000fe40007810000 */
[----:B------:R-:W-:Y:S01]  /*47d0*/  FMNMX.FTZ R5, R56, R5, !PT ;  /* 0x0000000538057209 */ /* 0x000fe20007810000 */
[----:B------:R-:W2:Y:S01]  /*47e0*/  MUFU.TANH R47, R47 ;  /* 0x0000002f002f7308 */ /* 0x000ea20000002400 */
[----:B-----5:R-:W-:Y:S02]  /*47f0*/  FSEL R72, R53, -INF , P4 ;  /* 0xff80000035487808 */ /* 0x020fe40002000000 */
[----:B------:R-:W-:-:S02]  /*4800*/  FMNMX.FTZ R5, R34, R5, !PT ;  /* 0x0000000522057209 */ /* 0x000fc40007810000 */
[----:B------:R-:W-:Y:S02]  /*4810*/  FMNMX.FTZ R7, R72, R7, !PT ;  /* 0x0000000748077209 */ /* 0x000fe40007810000 */
[----:B------:R-:W-:Y:S01]  /*4820*/  FMNMX.FTZ R5, R36, R5, !PT ;  /* 0x0000000524057209 */ /* 0x000fe20007810000 */
[----:B------:R-:W5:Y:S01]  /*4830*/  MUFU.TANH R50, R50 ;  /* 0x0000003200327308 */ /* 0x000f620000002400 */
[----:B0-----:R-:W-:Y:S01]  /*4840*/  FSEL R46, R46, -INF , P5 ;  /* 0xff8000002e2e7808 */ /* 0x001fe20002800000 */
[----:B------:R-:W0:Y:S01]  /*4850*/  SHFL.BFLY PT, R4, R7, 0x2, 0x1f ;  /* 0x0c401f0007047f89 */ /* 0x000e2200000e0000 */
[----:B------:R-:W-:-:S04]  /*4860*/  FMNMX.FTZ R5, R38, R5, !PT ;  /* 0x0000000526057209 */ /* 0x000fc80007810000 */
[----:B------:R-:W-:Y:S01]  /*4870*/  FMNMX.FTZ R5, R40, R5, !PT ;  /* 0x0000000528057209 */ /* 0x000fe20007810000 */
[----:B------:R-:W-:Y:S01]  /*4880*/  MUFU.TANH R51, R51 ;  /* 0x0000003300337308 */ /* 0x000fe20000002400 */
[----:B--2---:R-:W-:Y:S02]  /*4890*/  FSEL R48, R47, -INF , P6 ;  /* 0xff8000002f307808 */ /* 0x004fe40003000000 */
[----:B------:R-:W-:-:S04]  /*48a0*/  FMNMX.FTZ R5, R42, R5, !PT ;  /* 0x000000052a057209 */ /* 0x000fc80007810000 */
[----:B------:R-:W-:Y:S01]  /*48b0*/  FMNMX.FTZ R5, R44, R5, !PT ;  /* 0x000000052c057209 */ /* 0x000fe20007810000 */
[----:B------:R-:W2:Y:S01]  /*48c0*/  MUFU.TANH R54, R54 ;  /* 0x0000003600367308 */ /* 0x000ea20000002400 */
[----:B-----5:R-:W-:Y:S02]  /*48d0*/  FSEL R50, R50, -INF , P1 ;  /* 0xff80000032327808 */ /* 0x020fe40000800000 */
[----:B------:R-:W-:-:S04]  /*48e0*/  FMNMX.FTZ R5, R46, R5, !PT ;  /* 0x000000052e057209 */ /* 0x000fc80007810000 */
[----:B------:R-:W-:Y:S01]  /*48f0*/  FMNMX.FTZ R5, R48, R5, !PT ;  /* 0x0000000530057209 */ /* 0x000fe20007810000 */
[----:B------:R-:W5:Y:S01]  /*4900*/  MUFU.TANH R55, R55 ;  /* 0x0000003700377308 */ /* 0x000f620000002400 */
[----:B0-----:R-:W-:Y:S01]  /*4910*/  FMNMX.FTZ R4, R7, R4, !PT ;  /* 0x0000000407047209 */ /* 0x001fe20007810000 */
[----:B------:R-:W-:Y:S01]  /*4920*/  IMAD.U32 R7, RZ, RZ, UR7 ;  /* 0x00000007ff077e24 */ /* 0x000fe2000f8e00ff */
[----:B------:R-:W-:Y:S01]  /*4930*/  FMNMX.FTZ R5, R50, R5, !PT ;  /* 0x0000000532057209 */ /* 0x000fe20007810000 */
[----:B------:R-:W-:Y:S02]  /*4940*/  ULOP3.LUT UR7, UR44, 0x2000000, URZ, 0xfc, !UPT ;  /* 0x020000002c077892 */ /* 0x000fe4000f8efc3f */
[----:B------:R-:W0:Y:S01]  /*4950*/  SHFL.BFLY PT, R9, R4, 0x1, 0x1f ;  /* 0x0c201f0004097f89 */ /* 0x000e2200000e0000 */
[----:B--2---:R-:W-:Y:S01]  /*4960*/  FSEL R54, R54, -INF , P3 ;  /* 0xff80000036367808 */ /* 0x004fe20001800000 */
[----:B------:R-:W-:-:S04]  /*4970*/  ULEA UR10, UR36, UR7, 0xc ;  /* 0x00000007240a7291 */ /* 0x000fc8000f8e603f */
[----:B------:R-:W-:Y:S01]  /*4980*/  UIADD3 UR14, UR10, 0x80, URZ ;  /* 0x000000800a0e7890 */ /* 0x000fe2000fffe03f */
[----:B-----5:R-:W-:Y:S02]  /*4990*/  FSEL R70, R55, -INF , P4 ;  /* 0xff80000037467808 */ /* 0x020fe40002000000 */
[----:B0-----:R-:W-:-:S04]  /*49a0*/  FMNMX.FTZ R4, R4, R9, !PT ;  /* 0x0000000904047209 */ /* 0x001fc80007810000 */
[C---:B------:R-:W-:Y:S01]  /*49b0*/  FSETP.NEU.FTZ.AND P5, PT, R4.reuse, -INF , PT ;  /* 0xff8000000400780b */ /* 0x040fe20003fbd000 */
[----:B-1-34-:R-:W-:-:S05]  /*49c0*/  FMUL.FTZ R6, R4, R7 ;  /* 0x0000000704067220 */ /* 0x01afca0000410000 */
[----:B------:R-:W-:-:S05]  /*49d0*/  FSEL R29, R6, RZ, P5 ;  /* 0x000000ff061d7208 */ /* 0x000fca0002800000 */
[-CC-:B------:R-:W-:Y:S01]  /*49e0*/  FFMA.FTZ R6, R24, R7.reuse, -R29.reuse ;  /* 0x0000000718067223 */ /* 0x180fe2000001081d */
[----:B------:R-:W-:Y:S01]  /*49f0*/  FSEL R24, R51, -INF , P2 ;  /* 0xff80000033187808 */ /* 0x000fe20001000000 */
[-CC-:B------:R-:W-:Y:S01]  /*4a00*/  FFMA.FTZ R8, R28, R7.reuse, -R29.reuse ;  /* 0x000000071c087223 */ /* 0x180fe2000001081d */
[-CC-:B------:R-:W-:Y:S01]  /*4a10*/  FFMA.FTZ R9, R25, R7.reuse, -R29.reuse ;  /* 0x0000000719097223 */ /* 0x180fe2000001081d */
[--C-:B------:R-:W-:Y:S01]  /*4a20*/  FFMA.FTZ R11, R10, R7, -R29.reuse ;  /* 0x000000070a0b7223 */ /* 0x100fe2000001081d */
[----:B------:R-:W-:Y:S01]  /*4a30*/  FMNMX.FTZ R5, R24, R5, !PT ;  /* 0x0000000518057209 */ /* 0x000fe20007810000 */
        /* <DEDUP_REMOVED lines=10> */
[-CC-:B------:R-:W-:Y:S01]  /*4ae0*/  FFMA.FTZ R154, R66, R7.reuse, -R29.reuse ;  /* 0x00000007429a7223 */ /* 0x180fe2000001081d */
[-CC-:B------:R-:W-:Y:S01]  /*4af0*/  FFMA.FTZ R173, R68, R7.reuse, -R29.reuse ;  /* 0x0000000744ad7223 */ /* 0x180fe2000001081d */
[----:B------:R-:W0:Y:S01]  /*4b00*/  SHFL.BFLY PT, R28, R5, 0x2, 0x1f ;  /* 0x0c401f00051c7f89 */ /* 0x000e2200000e0000 */
[-CC-:B------:R-:W-:Y:S01]  /*4b10*/  FFMA.FTZ R172, R52, R7.reuse, -R29.reuse ;  /* 0x0000000734ac7223 */ /* 0x180fe2000001081d */
[----:B------:R-:W-:Y:S01]  /*4b20*/  FFMA.FTZ R175, R72, R7, -R29 ;  /* 0x0000000748af7223 */ /* 0x000fe2000001081d */
[----:B------:R-:W-:Y:S01]  /*4b30*/  MUFU.EX2 R6, R6 ;  /* 0x0000000600067308 */ /* 0x000fe20000000800 */
[----:B------:R-:W-:-:S07]  /*4b40*/  ISETP.GE.AND P2, PT, R152, 0x41, PT ;  /* 0x000000419800780c */ /* 0x000fce0003f46270 */
[----:B------:R-:W1:Y:S08]  /*4b50*/  MUFU.EX2 R9, R9 ;  /* 0x0000000900097308 */ /* 0x000e700000000800 */
[----:B------:R-:W-:Y:S01]  /*4b60*/  MUFU.EX2 R8, R8 ;  /* 0x0000000800087308 */ /* 0x000fe20000000800 */
[----:B0-----:R-:W-:-:S07]  /*4b70*/  FMNMX.FTZ R28, R5, R28, !PT ;  /* 0x0000001c051c7209 */ /* 0x001fce0007810000 */
[----:B------:R-:W0:Y:S01]  /*4b80*/  MUFU.EX2 R11, R11 ;  /* 0x0000000b000b7308 */ /* 0x000e220000000800 */
[----:B-1----:R-:W-:Y:S01]  /*4b90*/  F2FP.BF16.F32.PACK_AB R156, R9, R6 ;  /* 0x00000006099c723e */ /* 0x002fe200000010ff */
[----:B------:R-:W1:Y:S01]  /*4ba0*/  SHFL.BFLY PT, R5, R28, 0x1, 0x1f ;  /* 0x0c201f001c057f89 */ /* 0x000e6200000e0000 */
[----:B------:R-:W-:-:S05]  /*4bb0*/  FADD.FTZ R9, R6, R9 ;  /* 0x0000000906097221 */ /* 0x000fca0000010000 */
[----:B------:R-:W-:Y:S08]  /*4bc0*/  MUFU.EX2 R10, R10 ;  /* 0x0000000a000a7308 */ /* 0x000ff00000000800 */
[----:B------:R-:W2:Y:S01]  /*4bd0*/  MUFU.EX2 R13, R13 ;  /* 0x0000000d000d7308 */ /* 0x000ea20000000800 */
[----:B0-----:R-:W-:Y:S01]  /*4be0*/  F2FP.BF16.F32.PACK_AB R158, R11, R8 ;  /* 0x000000080b9e723e */ /* 0x001fe200000010ff */
[----:B------:R-:W-:-:S04]  /*4bf0*/  FADD.FTZ R8, R8, R9 ;  /* 0x0000000908087221 */ /* 0x000fc80000010000 */
[----:B------:R-:W-:Y:S02]  /*4c00*/  FADD.FTZ R11, R11, R8 ;  /* 0x000000080b0b7221 */ /* 0x000fe40000010000 */
[----:B------:R-:W-:Y:S01]  /*4c10*/  MUFU.EX2 R12, R12 ;  /* 0x0000000c000c7308 */ /* 0x000fe20000000800 */
[----:B-1----:R-:W-:-:S04]  /*4c20*/  FMNMX.FTZ R5, R28, R5, !PT ;  /* 0x000000051c057209 */ /* 0x002fc80007810000 */
[C---:B------:R-:W-:Y:S01]  /*4c30*/  FSETP.NEU.FTZ.AND P1, PT, R5.reuse, -INF , PT ;  /* 0xff8000000500780b */ /* 0x040fe20003f3d000 */
[-C--:B------:R-:W-:Y:S02]  /*4c40*/  FMUL.FTZ R25, R5, R7.reuse ;  /* 0x0000000705197220 */ /* 0x080fe40000410000 */
[----:B------:R-:W0:Y:S01]  /*4c50*/  MUFU.EX2 R15, R15 ;  /* 0x0000000f000f7308 */ /* 0x000e220000000800 */
[----:B--2---:R-:W-:Y:S01]  /*4c60*/  F2FP.BF16.F32.PACK_AB R160, R13, R10 ;  /* 0x0000000a0da0723e */ /* 0x004fe200000010ff */
[----:B------:R-:W-:Y:S01]  /*4c70*/  FADD.FTZ R10, R10, R11 ;  /* 0x0000000b0a0a7221 */ /* 0x000fe20000010000 */
[----:B------:R-:W-:Y:S02]  /*4c80*/  FSEL R25, R25, RZ, P1 ;  /* 0x000000ff19197208 */ /* 0x000fe40000800000 */
[----:B------:R-:W-:Y:S01]  /*4c90*/  ISETP.NE.AND P1, PT, R57, RZ, PT ;  /* 0x000000ff3900720c */ /* 0x000fe20003f25270 */
[----:B------:R-:W-:Y:S02]  /*4ca0*/  FADD.FTZ R13, R13, R10 ;  /* 0x0000000a0d0d7221 */ /* 0x000fe40000010000 */
[----:B------:R-:W-:Y:S01]  /*4cb0*/  MUFU.EX2 R14, R14 ;  /* 0x0000000e000e7308 */ /* 0x000fe20000000800 */
[-CC-:B------:R-:W-:Y:S01]  /*4cc0*/  FFMA.FTZ R195, R24, R7.reuse, -R25.reuse ;  /* 0x0000000718c37223 */ /* 0x180fe20000010819 */
        /* <DEDUP_REMOVED lines=8> */
[----:B------:R-:W-:Y:S01]  /*4d50*/  FFMA.FTZ R182, R42, R7, -R25 ;  /* 0x000000072ab67223 */ /* 0x000fe20000010819 */
[----:B------:R-:W-:-:S02]  /*4d60*/  @!P1 VIADD R24, R3, 0x38840 ;  /* 0x0003884003189836 */ /* 0x000fc40000000000 */
[-CC-:B------:R-:W-:Y:S01]  /*4d70*/  FFMA.FTZ R191, R44, R7.reuse, -R25.reuse ;  /* 0x000000072cbf7223 */ /* 0x180fe20000010819 */
[-CC-:B------:R-:W-:Y:S01]  /*4d80*/  FFMA.FTZ R192, R46, R7.reuse, -R25.reuse ;  /* 0x000000072ec07223 */ /* 0x180fe20000010819 */
[-CC-:B------:R-:W-:Y:S01]  /*4d90*/  FFMA.FTZ R193, R48, R7.reuse, -R25.reuse ;  /* 0x0000000730c17223 */ /* 0x180fe20000010819 */
[-CC-:B------:R-:W-:Y:S01]  /*4da0*/  FFMA.FTZ R194, R50, R7.reuse, -R25.reuse ;  /* 0x0000000732c27223 */ /* 0x180fe20000010819 */
[----:B------:R-:W-:Y:S01]  /*4db0*/  @!P1 PRMT R24, RZ, 0x654, R24 ;  /* 0x00000654ff189816 */ /* 0x000fe20000000018 */
[-CC-:B------:R-:W-:Y:S01]  /*4dc0*/  FFMA.FTZ R196, R54, R7.reuse, -R25.reuse ;  /* 0x0000000736c47223 */ /* 0x180fe20000010819 */
[----:B------:R-:W-:Y:S01]  /*4dd0*/  FFMA.FTZ R197, R70, R7, -R25 ;  /* 0x0000000746c57223 */ /* 0x000fe20000010819 */
[----:B------:R-:W-:Y:S01]  /*4de0*/  MUFU.EX2 R174, R174 ;  /* 0x000000ae00ae7308 */ /* 0x000fe20000000800 */
[----:B------:R1:W-:Y:S01]  /*4df0*/  @!P1 SYNCS.ARRIVE.TRANS64.RED.A1T0 RZ, [R24+URZ], RZ ;  /* 0x000000ff18ff99a7 */ /* 0x0003e2000810043f */
[----:B0-----:R-:W-:Y:S01]  /*4e00*/  F2FP.BF16.F32.PACK_AB R162, R15, R12 ;  /* 0x0000000c0fa2723e */ /* 0x001fe200000010ff */
[----:B------:R-:W-:Y:S01]  /*4e10*/  FADD.FTZ R12, R12, R13 ;  /* 0x0000000d0c0c7221 */ /* 0x000fe20000010000 */
[----:B------:R-:W-:-:S03]  /*4e20*/  @!P1 VIADD R3, R3, 0x38860 ;  /* 0x0003886003039836 */ /* 0x000fc60000000000 */
[----:B------:R-:W-:Y:S01]  /*4e30*/  FADD.FTZ R15, R15, R12 ;  /* 0x0000000c0f0f7221 */ /* 0x000fe20000010000 */
[----:B------:R-:W0:Y:S01]  /*4e40*/  MUFU.EX2 R177, R177 ;  /* 0x000000b100b17308 */ /* 0x000e220000000800 */
[----:B------:R-:W-:-:S07]  /*4e50*/  @!P1 PRMT R3, RZ, 0x654, R3 ;  /* 0x00000654ff039816 */ /* 0x000fce0000000003 */
[----:B------:R-:W-:Y:S08]  /*4e60*/  MUFU.EX2 R176, R176 ;  /* 0x000000b000b07308 */ /* 0x000ff00000000800 */
[----:B------:R-:W2:Y:S01]  /*4e70*/  MUFU.EX2 R179, R179 ;  /* 0x000000b300b37308 */ /* 0x000ea20000000800 */
[----:B0-----:R-:W-:Y:S01]  /*4e80*/  F2FP.BF16.F32.PACK_AB R157, R177, R174 ;  /* 0x000000aeb19d723e */ /* 0x001fe200000010ff */
[----:B------:R-:W-:-:S06]  /*4e90*/  FADD.FTZ R177, R174, R177 ;  /* 0x000000b1aeb17221 */ /* 0x000fcc0000010000 */
[----:B------:R-:W-:Y:S08]  /*4ea0*/  MUFU.EX2 R178, R178 ;  /* 0x000000b200b27308 */ /* 0x000ff00000000800 */
[----:B------:R-:W0:Y:S01]  /*4eb0*/  MUFU.EX2 R181, R181 ;  /* 0x000000b500b57308 */ /* 0x000e220000000800 */
[----:B--2---:R-:W-:Y:S01]  /*4ec0*/  F2FP.BF16.F32.PACK_AB R159, R179, R176 ;  /* 0x000000b0b39f723e */ /* 0x004fe200000010ff */
[----:B------:R-:W-:Y:S01]  /*4ed0*/  BAR.SYNC.DEFER_BLOCKING 0xf, 0x100 ;  /* 0x03c4000000007b1d */ /* 0x000fe20000010000 */
[----:B------:R-:W-:-:S04]  /*4ee0*/  FADD.FTZ R176, R176, R177 ;  /* 0x000000b1b0b07221 */ /* 0x000fc80000010000 */
[----:B------:R-:W-:Y:S01]  /*4ef0*/  FADD.FTZ R179, R179, R176 ;  /* 0x000000b0b3b37221 */ /* 0x000fe20000010000 */
[----:B------:R-:W-:Y:S08]  /*4f00*/  MUFU.EX2 R180, R180 ;  /* 0x000000b400b47308 */ /* 0x000ff00000000800 */
[----:B------:R-:W2:Y:S01]  /*4f10*/  MUFU.EX2 R183, R183 ;  /* 0x000000b700b77308 */ /* 0x000ea20000000800 */
[----:B0-----:R-:W-:Y:S01]  /*4f20*/  F2FP.BF16.F32.PACK_AB R161, R181, R178 ;  /* 0x000000b2b5a1723e */ /* 0x001fe200000010ff */
[----:B------:R-:W-:-:S04]  /*4f30*/  FADD.FTZ R178, R178, R179 ;  /* 0x000000b3b2b27221 */ /* 0x000fc80000010000 */
[----:B------:R-:W-:Y:S02]  /*4f40*/  FADD.FTZ R181, R181, R178 ;  /* 0x000000b2b5b57221 */ /* 0x000fe40000010000 */
[----:B------:R-:W0:Y:S01]  /*4f50*/  MUFU.EX2 R21, R21 ;  /* 0x0000001500157308 */ /* 0x000e220000000800 */
[----:B------:R3:W-:Y:S07]  /*4f60*/  STSM.16.M88.4 [R23+0x36400], R156 ;  /* 0x0364009c17007844 */ /* 0x0007ee0000000200 */
[----:B------:R-:W-:Y:S01]  /*4f70*/  MUFU.EX2 R20, R20 ;  /* 0x0000001400147308 */ /* 0x000fe20000000800 */
[----:B--2---:R-:W-:Y:S01]  /*4f80*/  F2FP.BF16.F32.PACK_AB R163, R183, R180 ;  /* 0x000000b4b7a3723e */ /* 0x004fe200000010ff */
[----:B------:R-:W-:-:S04]  /*4f90*/  FADD.FTZ R180, R180, R181 ;  /* 0x000000b5b4b47221 */ /* 0x000fc80000010000 */
[----:B------:R3:W-:Y:S01]  /*4fa0*/  STSM.16.M88.4 [R22], R160 ;  /* 0x000000a016007844 */ /* 0x0007e20000000200 */
[----:B------:R-:W-:Y:S01]  /*4fb0*/  FADD.FTZ R183, R183, R180 ;  /* 0x000000b4b7b77221 */ /* 0x000fe20000010000 */
[----:B------:R-:W2:Y:S01]  /*4fc0*/  MUFU.EX2 R155, R155 ;  /* 0x0000009b009b7308 */ /* 0x000ea20000000800 */
[----:B0-----:R-:W-:Y:S01]  /*4fd0*/  F2FP.BF16.F32.PACK_AB R164, R21, R14 ;  /* 0x0000000e15a4723e */ /* 0x001fe200000010ff */
[----:B------:R-:W-:-:S04]  /*4fe0*/  FADD.FTZ R14, R14, R15 ;  /* 0x0000000f0e0e7221 */ /* 0x000fc80000010000 */
[----:B------:R-:W-:Y:S02]  /*4ff0*/  FADD.FTZ R21, R21, R14 ;  /* 0x0000000e15157221 */ /* 0x000fe40000010000 */
[----:B------:R-:W-:Y:S08]  /*5000*/  MUFU.EX2 R182, R182 ;  /* 0x000000b600b67308 */ /* 0x000ff00000000800 */
[----:B------:R-:W0:Y:S01]  /*5010*/  MUFU.EX2 R191, R191 ;  /* 0x000000bf00bf7308 */ /* 0x000e220000000800 */
[----:B--2---:R-:W-:Y:S01]  /*5020*/  F2FP.BF16.F32.PACK_AB R166, R155, R20 ;  /* 0x000000149ba6723e */ /* 0x004fe200000010ff */
[----:B------:R-:W-:-:S04]  /*5030*/  FADD.FTZ R20, R20, R21 ;  /* 0x0000001514147221 */ /* 0x000fc80000010000 */
[----:B------:R-:W-:Y:S02]  /*5040*/  FADD.FTZ R155, R155, R20 ;  /* 0x000000149b9b7221 */ /* 0x000fe40000010000 */
[----:B------:R-:W-:Y:S08]  /*5050*/  MUFU.EX2 R192, R192 ;  /* 0x000000c000c07308 */ /* 0x000ff00000000800 */
        /* <DEDUP_REMOVED lines=8> */
[----:B------:R3:W-:Y:S01]  /*50e0*/  STSM.16.M88.4 [R185], R164 ;  /* 0x000000a4b9007844 */ /* 0x0007e20000000200 */
[----:B------:R-:W-:Y:S01]  /*50f0*/  FADD.FTZ R193, R193, R192 ;  /* 0x000000c0c1c17221 */ /* 0x000fe20000010000 */
        /* <DEDUP_REMOVED lines=8> */
[----:B------:R-:W-:-:S06]  /*5180*/  FADD.FTZ R172, R172, R173 ;  /* 0x000000adacac7221 */ /* 0x000fcc0000010000 */
[----:B------:R-:W2:Y:S08]  /*5190*/  MUFU.EX2 R196, R196 ;  /* 0x000000c400c47308 */ /* 0x000eb00000000800 */
[----:B------:R-:W4:Y:S01]  /*51a0*/  MUFU.EX2 R197, R197 ;  /* 0x000000c500c57308 */ /* 0x000f220000000800 */
[----:B0-----:R-:W-:Y:S01]  /*51b0*/  F2FP.BF16.F32.PACK_AB R169, R195, R194 ;  /* 0x000000c2c3a9723e */ /* 0x001fe200000010ff */
[----:B------:R-:W-:-:S04]  /*51c0*/  FADD.FTZ R194, R194, R193 ;  /* 0x000000c1c2c27221 */ /* 0x000fc80000010000 */
[----:B------:R-:W-:-:S04]  /*51d0*/  FADD.FTZ R195, R195, R194 ;  /* 0x000000c2c3c37221 */ /* 0x000fc80000010000 */
[----:B--2---:R-:W-:Y:S01]  /*51e0*/  FADD.FTZ R6, R196, R195 ;  /* 0x000000c3c4067221 */ /* 0x004fe20000010000 */
[----:B----4-:R-:W-:-:S03]  /*51f0*/  F2FP.BF16.F32.PACK_AB R171, R197, R196 ;  /* 0x000000c4c5ab723e */ /* 0x010fc600000010ff */
[----:B------:R-:W-:Y:S02]  /*5200*/  FADD.FTZ R6, R197, R6 ;  /* 0x00000006c5067221 */ /* 0x000fe40000010000 */
[----:B------:R3:W-:Y:S01]  /*5210*/  STSM.16.M88.4 [R184], R168 ;  /* 0x000000a8b8007844 */ /* 0x0007e20000000200 */
[----:B-1----:R-:W-:-:S06]  /*5220*/  WARPGROUP.ARRIVE ;  /* 0x00000000000079c5 */ /* 0x002fcc0000000000 */
[----:B------:R-:W-:Y:S01]  /*5230*/  HGMMA.64x256x16.F32.BF16 R24, R156, gdesc[UR8].tnspB, RZ, !UPT, gsb0 ;  /* 0x43e000089c187df0 */ /* 0x000fe2000c0018ff */
[----:B------:R-:W-:Y:S02]  /*5240*/  UMOV UR11, 0x40000040 ;  /* 0x40000040000b7882 */ /* 0x000fe40000000000 */
[----:B------:R-:W-:Y:S02]  /*5250*/  WARPGROUP.DEPBAR.LE gsb0, 0x0 ;  /* 0x00008000000079c5 */ /* 0x000fe40000010000 */
[----:B------:R-:W-:-:S15]  /*5260*/  WARPGROUP.ARRIVE ;  /* 0x00000000000079c5 */ /* 0x000fde0000000000 */
[----:B------:R-:W-:-:S08]  /*5270*/  NOP ;  /* 0x0000000000007918 */ /* 0x000fd00000000000 */
[----:B------:R-:W-:Y:S01]  /*5280*/  HGMMA.64x256x16.F32.BF16 R24, R160, gdesc[UR12].tnspB, R24, gsb0 ;  /* 0x43e0000ca0187df0 */ /* 0x000fe20008001818 */
[----:B------:R-:W-:Y:S01]  /*5290*/  UIADD3 UR14, UR10, 0x100, URZ ;  /* 0x000001000a0e7890 */ /* 0x000fe2000fffe03f */
[----:B------:R-:W-:Y:S01]  /*52a0*/  UMOV UR15, 0x40000040 ;  /* 0x40000040000f7882 */ /* 0x000fe20000000000 */
[----:B------:R-:W-:Y:S01]  /*52b0*/  UIADD3 UR10, UR10, 0x180, URZ ;  /* 0x000001800a0a7890 */ /* 0x000fe2000fffe03f */
[----:B------:R-:W-:Y:S02]  /*52c0*/  WARPGROUP.DEPBAR.LE gsb0, 0x0 ;  /* 0x00008000000079c5 */ /* 0x000fe40000010000 */
[----:B------:R-:W-:-:S15]  /*52d0*/  WARPGROUP.ARRIVE ;  /* 0x00000000000079c5 */ /* 0x000fde0000000000 */
[----:B------:R-:W-:-:S07]  /*52e0*/  NOP ;  /* 0x0000000000007918 */ /* 0x000fce0000000000 */
[----:B------:R-:W-:Y:S03]  /*52f0*/  HGMMA.64x256x16.F32.BF16 R24, R164, gdesc[UR12].tnspB, R24, gsb0 ;  /* 0x43e0000ca4187df0 */ /* 0x000fe60008001818 */
        /* <DEDUP_REMOVED lines=10> */
[----:B0-----:R-:W0:Y:S02]  /*53a0*/  FENCE.VIEW.ASYNC.S ;  /* 0x00000000000073c6 */ /* 0x001e240000000000 */
[----:B0-----:R-:W-:Y:S01]  /*53b0*/  NOP ;  /* 0x0000000000007918 */ /* 0x001fe20000000000 */
[----:B------:R-:W-:Y:S06]  /*53c0*/  BAR.ARV 0xe, 0x100 ;  /* 0x0384000000007b1d */ /* 0x000fec0000002000 */
[----:B------:R0:W-:Y:S02]  /*53d0*/  @!P1 SYNCS.ARRIVE.TRANS64.RED.A1T0 RZ, [R3+URZ], RZ ;  /* 0x000000ff03ff99a7 */ /* 0x0001e4000810043f */
[----:B0-----:R-:W-:Y:S01]  /*53e0*/  FADD.FTZ R3, R175, R172 ;  /* 0x000000acaf037221 */ /* 0x001fe20000010000 */
[----:B---3--:R-:W-:Y:S06]  /*53f0*/  @!P2 BRA `(.L_x_211) ;  /* 0x0000002c007ca947 */ /* 0x008fec0003800000 */
[----:B------:R-:W-:Y:S01]  /*5400*/  VIADD R8, R153, 0xfffffffe ;  /* 0xfffffffe99087836 */ /* 0x000fe20000000000 */
[----:B------:R-:W-:Y:S01]  /*5410*/  UMOV UR24, UR36 ;  /* 0x0000002400187c82 */ /* 0x000fe20008000000 */
[----:B------:R-:W-:Y:S02]  /*5420*/  IMAD.MOV.U32 R10, RZ, RZ, R5 ;  /* 0x000000ffff0a7224 */ /* 0x000fe400078e0005 */
[----:B------:R-:W-:-:S07]  /*5430*/  IMAD.MOV.U32 R11, RZ, RZ, R4 ;  /* 0x000000ffff0b7224 */ /* 0x000fce00078e0004 */
.L_x_220:
[----:B------:R-:W-:Y:S01]  /*5440*/  UIADD3 UR36, UR24, 0x1, URZ ;  /* 0x0000000118247890 */ /* 0x000fe2000fffe03f */
[C---:B------:R-:W-:Y:S01]  /*5450*/  ISETP.GT.AND P2, PT, R8.reuse, RZ, PT ;  /* 0x000000ff0800720c */ /* 0x040fe20003f44270 */
[----:B------:R-:W-:Y:S02]  /*5460*/  VIADD R8, R8, 0xffffffff ;  /* 0xffffffff08087836 */ /* 0x000fe40000000000 */
[----:B------:R-:W-:-:S04]  /*5470*/  UISETP.NE.AND UP0, UPT, UR36, 0x2, UPT ;  /* 0x000000022400788c */ /* 0x000fc8000bf05270 */
[----:B------:R-:W-:Y:S02]  /*5480*/  USEL UR5, URZ, 0x1, UP0 ;  /* 0x000000013f057887 */ /* 0x000fe40008000000 */
[----:B------:R-:W-:-:S04]  /*5490*/  USEL UR36, UR36, URZ, UP0 ;  /* 0x0000003f24247287 */ /* 0x000fc80008000000 */
[----:B------:R-:W-:Y:S01]  /*54a0*/  LOP3.LUT R2, R2, UR5, RZ, 0x3c, !PT ;  /* 0x0000000502027c12 */ /* 0x000fe2000f8e3cff */
[----:B0-----:R-:W-:Y:S07]  /*54b0*/  @P0 BRA `(.L_x_212) ;  /* 0x0000000000040947 */ /* 0x001fee0003800000 */
[----:B------:R-:W-:Y:S01]  /*54c0*/  BPT.TRAP 0x1 ;  /* 0x000000040000795c */ /* 0x000fe20000300000 */
.L_x_212:
[----:B------:R-:W-:Y:S01]  /*54d0*/  ULEA UR5, UR36, UR37, 0x3 ;  /* 0x0000002524057291 */ /* 0x000fe2000f8e183f */
[----:B------:R-:W-:-:S08]  /*54e0*/  SHF.L.U32 R4, R2, 0x1f, RZ ;  /* 0x0000001f02047819 */ /* 0x000fd000000006ff */
[----:B------:R0:W1:Y:S01]  /*54f0*/  SYNCS.PHASECHK.TRANS64.TRYWAIT P3, [UR5+0x38830], R4 ;  /* 0x03883004ff0075a7 */ /* 0x0000620008060145 */
[----:B------:R-:W-:Y:S05]  /*5500*/  @P0 BRA `(.L_x_213) ;  /* 0x0000000000040947 */ /* 0x000fea0003800000 */
[----:B------:R-:W-:Y:S01]  /*5510*/  BPT.TRAP 0x1 ;  /* 0x000000040000795c */ /* 0x000fe20000300000 */
.L_x_213:
[----:B-1----:R-:W-:Y:S05]  /*5520*/  @P3 BRA `(.L_x_214) ;  /* 0x0000000000083947 */ /* 0x002fea0003800000 */
[----:B------:R-:W1:Y:S02]  /*5530*/  SYNCS.PHASECHK.TRANS64.TRYWAIT P3, [UR5+0x38830], R4 ;  /* 0x03883004ff0075a7 */ /* 0x000e640008060145 */
[----:B-1----:R-:W-:Y:S05]  /*5540*/  @!P3 BRA `(.L_x_215) ;  /* 0x000000b4001cb947 */ /* 0x002fea0003800000 */
.L_x_214:
        /* <DEDUP_REMOVED lines=26> */
[----:B------:R-:W-:Y:S05]  /*56f0*/  @P0 BRA `(.L_x_216) ;  /* 0x0000000000040947 */ /* 0x000fea0003800000 */
[----:B------:R-:W-:Y:S01]  /*5700*/  BPT.TRAP 0x1 ;  /* 0x000000040000795c */ /* 0x000fe20000300000 */
.L_x_216:
[----:B------:R2:W3:Y:S01]  /*5710*/  SYNCS.PHASECHK.TRANS64.TRYWAIT P3, [UR5+0x38850], R4 ;  /* 0x03885004ff0075a7 */ /* 0x0004e20008060145 */
[----:B------:R-:W-:Y:S05]  /*5720*/  @P0 BRA `(.L_x_217) ;  /* 0x0000000000040947 */ /* 0x000fea0003800000 */
[----:B------:R-:W-:Y:S01]  /*5730*/  BPT.TRAP 0x1 ;  /* 0x000000040000795c */ /* 0x000fe20000300000 */
.L_x_217:
[----:B---3--:R-:W-:Y:S05]  /*5740*/  @P3 BRA `(.L_x_218) ;  /* 0x0000000000083947 */ /* 0x008fea0003800000 */
[----:B------:R-:W3:Y:S02]  /*5750*/  SYNCS.PHASECHK.TRANS64.TRYWAIT P3, [UR5+0x38850], R4 ;  /* 0x03885004ff0075a7 */ /* 0x000ee40008060145 */
[----:B---3--:R-:W-:Y:S05]  /*5760*/  @!P3 BRA `(.L_x_219) ;  /* 0x000000b000acb947 */ /* 0x008fea0003800000 */
.L_x_218:
[----:B------:R-:W-:Y:S01]  /*5770*/  UIADD3 UR10, UR37, 0x26400, URZ ;  /* 0x00026400250a7890 */ /* 0x000fe2000fffe03f */
[----:B------:R-:W-:Y:S01]  /*5780*/  WARPGROUP.ARRIVE ;  /* 0x00000000000079c5 */ /* 0x000fe20000000000 */
[----:B------:R-:W-:-:S05]  /*5790*/  UIADD3 UR14, UR6, 0x6, URZ ;  /* 0x00000006060e7890 */ /* 0x000fca000fffe03f */
[----:B-1----:R-:W1:Y:S01]  /*57a0*/  S2R R5, SR_TID.X ;  /* 0x0000000000057919 */ /* 0x002e620000002100 */
[----:B------:R-:W-:Y:S01]  /*57b0*/  USHF.R.U32.HI UR10, URZ, 0x4, UR10 ;  /* 0x000000043f0a7899 */ /* 0x000fe2000801160a */
[----:B------:R-:W-:Y:S01]  /*57c0*/  IMAD.U32 R197, RZ, RZ, UR5 ;  /* 0x00000005ffc57e24 */ /* 0x000fe2000f8e00ff */
[----:B------:R-:W-:Y:S02]  /*57d0*/  UIADD3 UR11, UR6, 0x200, URZ ;  /* 0x00000200060b7890 */ /* 0x000fe4000fffe03f */
[----:B------:R-:W-:Y:S02]  /*57e0*/  ULOP3.LUT UR15, UR10, 0x3fff, URZ, 0xc0, !UPT ;  /* 0x00003fff0a0f7892 */ /* 0x000fe4000f8ec03f */
[----:B------:R-:W-:Y:S02]  /*57f0*/  ULEA UR10, UR36, UR4, 0xc ;  /* 0x00000004240a7291 */ /* 0x000fe4000f8e603f */
[----:B------:R-:W-:Y:S01]  /*5800*/  ULOP3.LUT UR6, UR15, 0x10000, URZ, 0xfc, !UPT ;  /* 0x000100000f067892 */ /* 0x000fe2000f8efc3f */
[----:B------:R-:W-:Y:S01]  /*5810*/  UMOV UR23, 0x40000040 ;  /* 0x4000004000177882 */ /* 0x000fe20000000000 */
[----:B------:R-:W-:Y:S01]  /*5820*/  UMOV UR21, 0x40000040 ;  /* 0x4000004000157882 */ /* 0x000fe20000000000 */
[----:B------:R-:W-:-:S02]  /*5830*/  UIADD3 UR18, UR10, 0x800, URZ ;  /* 0x000008000a127890 */ /* 0x000fc4000fffe03f */
[----:B------:R-:W-:Y:S02]  /*5840*/  UMOV UR22, UR10 ;  /* 0x0000000a00167c82 */ /* 0x000fe40008000000 */
[----:B------:R-:W-:Y:S01]  /*5850*/  UMOV UR20, UR6 ;  /* 0x0000000600147c82 */ /* 0x000fe20008000000 */
[----:B------:R-:W-:Y:S01]  /*5860*/  UIADD3 UR19, UR6, 0x800, URZ ;  /* 0x0000080006137890 */ /* 0x000fe2000fffe03f */
[----:B------:R-:W-:Y:S01]  /*5870*/  HGMMA.64x64x16.F32.BF16 R152, gdesc[UR20], R152, gsb0 ;  /* 0x00e00000149879f0 */ /* 0x000fe20008001898 */
[----:B------:R-:W-:Y:S02]  /*5880*/  UIADD3 UR22, UR10, 0x2, URZ ;  /* 0x000000020a167890 */ /* 0x000fe4000fffe03f */
[----:B------:R-:W-:Y:S01]  /*5890*/  UIADD3 UR20, UR6, 0x2, URZ ;  /* 0x0000000206147890 */ /* 0x000fe2000fffe03f */
[----:B------:R-:W-:Y:S01]  /*58a0*/  UMOV UR23, 0x40000040 ;  /* 0x4000004000177882 */ /* 0x000fe20000000000 */
[----:B------:R-:W-:Y:S01]  /*58b0*/  UMOV UR21, 0x40000040 ;  /* 0x4000004000157882 */ /* 0x000fe20000000000 */
[----:B-1----:R-:W-:-:S05]  /*58c0*/  SHF.R.U32.HI R5, RZ, 0x7, R5 ;  /* 0x00000007ff057819 */ /* 0x002fca0000011605 */
[----:B0-2---:R-:W0:Y:S01]  /*58d0*/  SHFL.IDX PT, R4, R5, RZ, 0x1f ;  /* 0x00001fff05047589 */ /* 0x005e2200000e0000 */
        /* <DEDUP_REMOVED lines=10> */
[----:B------:R-:W-:Y:S01]  /*5980*/  UIADD3 UR22, UR10, 0x6, URZ ;  /* 0x000000060a167890 */ /* 0x000fe2000fffe03f */
[----:B------:R-:W-:Y:S01]  /*5990*/  UMOV UR20, UR14 ;  /* 0x0000000e00147c82 */ /* 0x000fe20008000000 */
        /* <DEDUP_REMOVED lines=9> */
[----:B0-----:R-:W-:-:S13]  /*5a30*/  R2UR UR11, R4 ;  /* 0x00000000040b72ca */ /* 0x001fda00000e0000 */
        /* <DEDUP_REMOVED lines=226> */
[----:B------:R-:W-:Y:S01]  /*6860*/  UMOV UR11, 0x40000040 ;  /* 0x40000040000b7882 */ /* 0x000fe20000000000 */
        /* <DEDUP_REMOVED lines=18> */
[----:B------:R-:W1:Y:S01]  /*6990*/  MUFU.TANH R194, R194 ;  /* 0x000000c200c27308 */ /* 0x000e620000002400 */
[----:B------:R-:W-:Y:S01]  /*69a0*/  FMUL.FTZ R153, R180, UR10 ;  /* 0x0000000ab4997c20 */ /* 0x000fe20008410000 */
[----:B------:R-:W-:Y:S01]  /*69b0*/  FMUL.FTZ R228, R181, UR10 ;  /* 0x0000000ab5e47c20 */ /* 0x000fe20008410000 */
[----:B------:R-:W-:Y:S01]  /*69c0*/  FMUL.FTZ R9, R154, UR10 ;  /* 0x0000000a9a097c20 */ /* 0x000fe20008410000 */
[----:B------:R-:W-:Y:S01]  /*69d0*/  FMUL.FTZ R12, R155, UR10 ;  /* 0x0000000a9b0c7c20 */ /* 0x000fe20008410000 */
[----:B------:R-:W-:Y:S01]  /*69e0*/  FMUL.FTZ R14, R158, UR10 ;  /* 0x0000000a9e0e7c20 */ /* 0x000fe20008410000 */
[----:B------:R-:W-:Y:S01]  /*69f0*/  FMUL.FTZ R20, R159, UR10 ;  /* 0x0000000a9f147c20 */ /* 0x000fe20008410000 */
[----:B------:R-:W-:Y:S01]  /*6a00*/  FMUL.FTZ R158, R162, UR10 ;  /* 0x0000000aa29e7c20 */ /* 0x000fe20008410000 */
[----:B------:R-:W2:Y:S01]  /*6a10*/  MUFU.TANH R156, R156 ;  /* 0x0000009c009c7308 */ /* 0x000ea20000002400 */
[----:B0-----:R-:W-:Y:S01]  /*6a20*/  FMNMX.FTZ R5, R192, R11, !PT ;  /* 0x0000000bc0057209 */ /* 0x001fe20007810000 */
[----:B------:R-:W-:Y:S01]  /*6a30*/  FMUL.FTZ R160, R163, UR10 ;  /* 0x0000000aa3a07c20 */ /* 0x000fe20008410000 */
[----:B------:R-:W-:Y:S01]  /*6a40*/  FMUL.FTZ R162, R166, UR10 ;  /* 0x0000000aa6a27c20 */ /* 0x000fe20008410000 */
[----:B------:R-:W-:Y:S01]  /*6a50*/  FMUL.FTZ R166, R167, UR10 ;  /* 0x0000000aa7a67c20 */ /* 0x000fe20008410000 */
[----:B------:R-:W-:Y:S01]  /*6a60*/  FMUL.FTZ R208, R170, UR10 ;  /* 0x0000000aaad07c20 */ /* 0x000fe20008410000 */
[----:B------:R-:W-:Y:S01]  /*6a70*/  FMUL.FTZ R230, R171, UR10 ;  /* 0x0000000aabe67c20 */ /* 0x000fe20008410000 */
[----:B------:R-:W-:Y:S01]  /*6a80*/  FMUL.FTZ R236, R174, UR10 ;  /* 0x0000000aaeec7c20 */ /* 0x000fe20008410000 */
[----:B------:R-:W0:Y:S01]  /*6a90*/  MUFU.TANH R196, R196 ;  /* 0x000000c400c47308 */ /* 0x000e220000002400 */
[----:B-1----:R-:W-:Y:S01]  /*6aa0*/  FMNMX.FTZ R5, R194, R5, !PT ;  /* 0x00000005c2057209 */ /* 0x002fe20007810000 */
[----:B------:R-:W-:Y:S01]  /*6ab0*/  FMUL.FTZ R155, R175, UR10 ;  /* 0x0000000aaf9b7c20 */ /* 0x000fe20008410000 */
[----:B------:R-:W-:Y:S01]  /*6ac0*/  FMUL.FTZ R157, R178, UR10 ;  /* 0x0000000ab29d7c20 */ /* 0x000fe20008410000 */
[----:B------:R-:W-:Y:S01]  /*6ad0*/  FMUL.FTZ R159, R179, UR10 ;  /* 0x0000000ab39f7c20 */ /* 0x000fe20008410000 */
[----:B------:R-:W-:Y:S01]  /*6ae0*/  FMUL.FTZ R152, R182, UR10 ;  /* 0x0000000ab6987c20 */ /* 0x000fe20008410000 */
[----:B------:R-:W-:-:S02]  /*6af0*/  FMUL.FTZ R154, R183, UR10 ;  /* 0x0000000ab79a7c20 */ /* 0x000fc40008410000 */
[----:B------:R-:W1:Y:S01]  /*6b00*/  MUFU.TANH R198, R198 ;  /* 0x000000c600c67308 */ /* 0x000e620000002400 */
[----:B--2---:R-:W-:-:S07]  /*6b10*/  FMNMX.FTZ R5, R156, R5, !PT ;  /* 0x000000059c057209 */ /* 0x004fce0007810000 */
[----:B------:R-:W2:Y:S01]  /*6b20*/  MUFU.TANH R202, R202 ;  /* 0x000000ca00ca7308 */ /* 0x000ea20000002400 */
[----:B0-----:R-:W-:-:S07]  /*6b30*/  FMNMX.FTZ R5, R196, R5, !PT ;  /* 0x00000005c4057209 */ /* 0x001fce0007810000 */
[----:B------:R-:W0:Y:S01]  /*6b40*/  MUFU.TANH R164, R164 ;  /* 0x000000a400a47308 */ /* 0x000e220000002400 */
[----:B-1----:R-:W-:Y:S01]  /*6b50*/  FMNMX.FTZ R7, R198, R5, !PT ;  /* 0x00000005c6077209 */ /* 0x002fe20007810000 */
[----:B------:R-:W-:Y:S01]  /*6b60*/  FMUL.FTZ R5, R177, UR10 ;  /* 0x0000000ab1057c20 */ /* 0x000fe20008410000 */
[----:B------:R-:W-:-:S04]  /*6b70*/  ULEA UR10, UR36, UR7, 0xc ;  /* 0x00000007240a7291 */ /* 0x000fc8000f8e603f */
[----:B------:R-:W-:Y:S01]  /*6b80*/  UIADD3 UR14, UR10, 0x80, URZ ;  /* 0x000000800a0e7890 */ /* 0x000fe2000fffe03f */
[----:B------:R-:W1:Y:S01]  /*6b90*/  MUFU.TANH R204, R204 ;  /* 0x000000cc00cc7308 */ /* 0x000e620000002400 */
[----:B--2---:R-:W-:-:S07]  /*6ba0*/  FMNMX.FTZ R7, R202, R7, !PT ;  /* 0x00000007ca077209 */ /* 0x004fce0007810000 */
[----:B------:R-:W2:Y:S01]  /*6bb0*/  MUFU.TANH R206, R206 ;  /* 0x000000ce00ce7308 */ /* 0x000ea20000002400 */
[----:B0-----:R-:W-:-:S07]  /*6bc0*/  FMNMX.FTZ R7, R164, R7, !PT ;  /* 0x00000007a4077209 */ /* 0x001fce0007810000 */
[----:B------:R-:W0:Y:S01]  /*6bd0*/  MUFU.TANH R210, R210 ;  /* 0x000000d200d27308 */ /* 0x000e220000002400 */
[----:B-1----:R-:W-:-:S07]  /*6be0*/  FMNMX.FTZ R7, R204, R7, !PT ;  /* 0x00000007cc077209 */ /* 0x002fce0007810000 */
        /* <DEDUP_REMOVED lines=15> */
[----:B0-----:R-:W-:-:S05]  /*6ce0*/  FMNMX.FTZ R7, R228, R7, !PT ;  /* 0x00000007e4077209 */ /* 0x001fca0007810000 */
[----:B------:R-:W0:Y:S02]  /*6cf0*/  SHFL.BFLY PT, R4, R7, 0x2, 0x1f ;  /* 0x0c401f0007047f89 */ /* 0x000e2400000e0000 */
[----:B------:R-:W3:Y:S01]  /*6d00*/  MUFU.TANH R14, R14 ;  /* 0x0000000e000e7308 */ /* 0x000ee20000002400 */
[----:B-1----:R-:W-:-:S07]  /*6d10*/  FMNMX.FTZ R13, R9, R10, !PT ;  /* 0x0000000a090d7209 */ /* 0x002fce0007810000 */
[----:B------:R-:W1:Y:S01]  /*6d20*/  MUFU.TANH R20, R20 ;  /* 0x0000001400147308 */ /* 0x000e620000002400 */
[----:B--2---:R-:W-:-:S07]  /*6d30*/  FMNMX.FTZ R13, R12, R13, !PT ;  /* 0x0000000d0c0d7209 */ /* 0x004fce0007810000 */
[----:B------:R-:W2:Y:S01]  /*6d40*/  MUFU.TANH R158, R158 ;  /* 0x0000009e009e7308 */ /* 0x000ea20000002400 */
[----:B---3--:R-:W-:Y:S02]  /*6d50*/  FMNMX.FTZ R13, R14, R13, !PT ;  /* 0x0000000d0e0d7209 */ /* 0x008fe40007810000 */
[----:B0-----:R-:W-:-:S05]  /*6d60*/  FMNMX.FTZ R4, R7, R4, !PT ;  /* 0x0000000407047209 */ /* 0x001fca0007810000 */
[----:B------:R-:W0:Y:S01]  /*6d70*/  MUFU.TANH R160, R160 ;  /* 0x000000a000a07308 */ /* 0x000e220000002400 */
[----:B-1----:R-:W-:Y:S01]  /*6d80*/  FMNMX.FTZ R13, R20, R13, !PT ;  /* 0x0000000d140d7209 */ /* 0x002fe20007810000 */
[----:B------:R-:W1:Y:S01]  /*6d90*/  LDC R7, c[0x0][0xa80] ;  /* 0x0002a000ff077b82 */ /* 0x000e620000000800 */
[----:B------:R-:W3:Y:S05]  /*6da0*/  SHFL.BFLY PT, R15, R4, 0x1, 0x1f ;  /* 0x0c201f00040f7f89 */ /* 0x000eea00000e0000 */
[----:B------:R-:W4:Y:S01]  /*6db0*/  MUFU.TANH R162, R162 ;  /* 0x000000a200a27308 */ /* 0x000f220000002400 */
[----:B--2---:R-:W-:-:S07]  /*6dc0*/  FMNMX.FTZ R13, R158, R13, !PT ;  /* 0x0000000d9e0d7209 */ /* 0x004fce0007810000 */
[----:B------:R-:W2:Y:S01]  /*6dd0*/  MUFU.TANH R166, R166 ;  /* 0x000000a600a67308 */ /* 0x000ea20000002400 */
[----:B0-----:R-:W-:-:S07]  /*6de0*/  FMNMX.FTZ R13, R160, R13, !PT ;  /* 0x0000000da00d7209 */ /* 0x001fce0007810000 */
[----:B------:R-:W0:Y:S01]  /*6df0*/  MUFU.TANH R208, R208 ;  /* 0x000000d000d07308 */ /* 0x000e220000002400 */
[----:B----4-:R-:W-:Y:S02]  /*6e00*/  FMNMX.FTZ R13, R162, R13, !PT ;  /* 0x0000000da20d7209 */ /* 0x010fe40007810000 */
[----:B---3--:R-:W-:-:S05]  /*6e10*/  FMNMX.FTZ R4, R4, R15, !PT ;  /* 0x0000000f04047209 */ /* 0x008fca0007810000 */
[----:B------:R-:W3:Y:S01]  /*6e20*/  MUFU.TANH R230, R230 ;  /* 0x000000e600e67308 */ /* 0x000ee20000002400 */
[----:B--2---:R-:W-:Y:S01]  /*6e30*/  FMNMX.FTZ R13, R166, R13, !PT ;  /* 0x0000000da60d7209 */ /* 0x004fe20007810000 */
[C---:B-1----:R-:W-:Y:S01]  /*6e40*/  FMUL.FTZ R161, R4.reuse, R7 ;  /* 0x0000000704a17220 */ /* 0x042fe20000410000 */
[----:B------:R-:W-:-:S03]  /*6e50*/  FADD.FTZ R168, -R4, R11 ;  /* 0x0000000b04a87221 */ /* 0x000fc60000010100 */
[-CC-:B------:R-:W-:Y:S01]  /*6e60*/  FFMA.FTZ R182, R5, R7.reuse, -R161.reuse ;  /* 0x0000000705b67223 */ /* 0x180fe200000108a1 */
[--C-:B------:R-:W-:Y:S01]  /*6e70*/  FFMA.FTZ R175, R153, R7, -R161.reuse ;  /* 0x0000000799af7223 */ /* 0x100fe200000108a1 */
[----:B------:R-:W1:Y:S01]  /*6e80*/  MUFU.TANH R236, R236 ;  /* 0x000000ec00ec7308 */ /* 0x000e620000002400 */
[----:B0-----:R-:W-:Y:S01]  /*6e90*/  FMNMX.FTZ R13, R208, R13, !PT ;  /* 0x0000000dd00d7209 */ /* 0x001fe20007810000 */
[-C--:B------:R-:W-:Y:S01]  /*6ea0*/  FMUL.FTZ R168, R168, R7.reuse ;  /* 0x00000007a8a87220 */ /* 0x080fe20000410000 */
[-CC-:B------:R-:W-:Y:S01]  /*6eb0*/  FFMA.FTZ R11, R192, R7.reuse, -R161.reuse ;  /* 0x00000007c00b7223 */ /* 0x180fe200000108a1 */
[-CC-:B------:R-:W-:Y:S01]  /*6ec0*/  FFMA.FTZ R194, R194, R7.reuse, -R161.reuse ;  /* 0x00000007c2c27223 */ /* 0x180fe200000108a1 */
[-CC-:B------:R-:W-:Y:S01]  /*6ed0*/  FFMA.FTZ R174, R202, R7.reuse, -R161.reuse ;  /* 0x00000007caae7223 */ /* 0x180fe200000108a1 */
[-CC-:B------:R-:W-:Y:S01]  /*6ee0*/  FFMA.FTZ R21, R164, R7.reuse, -R161.reuse ;  /* 0x00000007a4157223 */ /* 0x180fe200000108a1 */
[--C-:B------:R-:W-:Y:S01]  /*6ef0*/  FFMA.FTZ R176, R204, R7, -R161.reuse ;  /* 0x00000007ccb07223 */ /* 0x100fe200000108a1 */
[----:B------:R-:W0:Y:S01]  /*6f00*/  MUFU.TANH R155, R155 ;  /* 0x0000009b009b7308 */ /* 0x000e220000002400 */
[----:B---3--:R-:W-:Y:S01]  /*6f10*/  FMNMX.FTZ R13, R230, R13, !PT ;  /* 0x0000000de60d7209 */ /* 0x008fe20007810000 */
[-CC-:B------:R-:W-:Y:S01]  /*6f20*/  FFMA.FTZ R169, R206, R7.reuse, -R161.reuse ;  /* 0x00000007cea97223 */ /* 0x180fe200000108a1 */
[-CC-:B------:R-:W-:Y:S01]  /*6f30*/  FFMA.FTZ R178, R210, R7.reuse, -R161.reuse ;  /* 0x00000007d2b27223 */ /* 0x180fe200000108a1 */
[-CC-:B------:R-:W-:Y:S01]  /*6f40*/  FFMA.FTZ R171, R226, R7.reuse, -R161.reuse ;  /* 0x00000007e2ab7223 */ /* 0x180fe200000108a1 */
[-CC-:B------:R-:W-:Y:S01]  /*6f50*/  FFMA.FTZ R180, R232, R7.reuse, -R161.reuse ;  /* 0x00000007e8b47223 */ /* 0x180fe200000108a1 */
[----:B------:R-:W-:-:S02]  /*6f60*/  FFMA.FTZ R173, R234, R7, -R161 ;  /* 0x00000007eaad7223 */ /* 0x000fc400000108a1 */
[----:B------:R-:W2:Y:S01]  /*6f70*/  MUFU.TANH R157, R157 ;  /* 0x0000009d009d7308 */ /* 0x000ea20000002400 */
[----:B-1----:R-:W-:Y:S01]  /*6f80*/  FMNMX.FTZ R170, R236, R13, !PT ;  /* 0x0000000decaa7209 */ /* 0x002fe20007810000 */
[----:B------:R-:W-:-:S06]  /*6f90*/  FFMA.FTZ R13, R156, R7, -R161 ;  /* 0x000000079c0d7223 */ /* 0x000fcc00000108a1 */
[----:B------:R-:W1:Y:S01]  /*6fa0*/  MUFU.TANH R159, R159 ;  /* 0x0000009f009f7308 */ /* 0x000e620000002400 */
[----:B0-----:R-:W-:-:S07]  /*6fb0*/  FMNMX.FTZ R172, R155, R170, !PT ;  /* 0x000000aa9bac7209 */ /* 0x001fce0007810000 */
[----:B------:R-:W0:Y:S01]  /*6fc0*/  MUFU.TANH R152, R152 ;  /* 0x0000009800987308 */ /* 0x000e220000002400 */
[----:B--2---:R-:W-:-:S07]  /*6fd0*/  FMNMX.FTZ R172, R157, R172, !PT ;  /* 0x000000ac9dac7209 */ /* 0x004fce0007810000 */
[----:B------:R-:W2:Y:S01]  /*6fe0*/  MUFU.TANH R154, R154 ;  /* 0x0000009a009a7308 */ /* 0x000ea20000002400 */
[----:B-1----:R-:W-:Y:S01]  /*6ff0*/  FMNMX.FTZ R15, R159, R172, !PT ;  /* 0x000000ac9f0f7209 */ /* 0x002fe20007810000 */
[----:B------:R-:W-:-:S06]  /*7000*/  FFMA.FTZ R172, R196, R7, -R161 ;  /* 0x00000007c4ac7223 */ /* 0x000fcc00000108a1 */
[----:B------:R-:W1:Y:S01]  /*7010*/  MUFU.EX2 R168, R168 ;  /* 0x000000a800a87308 */ /* 0x000e620000000800 */
[----:B0-----:R-:W-:-:S07]  /*7020*/  FMNMX.FTZ R15, R152, R15, !PT ;  /* 0x0000000f980f7209 */ /* 0x001fce0007810000 */
[----:B------:R0:W-:Y:S01]  /*7030*/  MUFU.EX2 R170, R194 ;  /* 0x000000c200aa7308 */ /* 0x0001e20000000800 */
[----:B--2---:R-:W-:Y:S01]  /*7040*/  FMNMX.FTZ R156, R154, R15, !PT ;  /* 0x0000000f9a9c7209 */ /* 0x004fe20007810000 */
[-CC-:B------:R-:W-:Y:S01]  /*7050*/  FFMA.FTZ R15, R198, R7.reuse, -R161.reuse ;  /* 0x00000007c60f7223 */ /* 0x180fe200000108a1 */
[----:B------:R-:W-:-:S03]  /*7060*/  FFMA.FTZ R161, R228, R7, -R161 ;  /* 0x00000007e4a17223 */ /* 0x000fc600000108a1 */
        /* <DEDUP_REMOVED lines=23> */
[----:B--2---:R-:W-:Y:S01]  /*71e0*/  FMNMX.FTZ R163, R156, R163, !PT ;  /* 0x000000a39ca37209 */ /* 0x004fe20007810000 */
[-C--:B------:R-:W-:Y:S01]  /*71f0*/  FMUL.FTZ R61, R61, R168.reuse ;  /* 0x000000a83d3d7220 */ /* 0x080fe20000410000 */
[----:B------:R-:W-:Y:S01]  /*7200*/  MUFU.EX2 R15, R15 ;  /* 0x0000000f000f7308 */ /* 0x000fe20000000800 */
[-C--:B------:R-:W-:Y:S01]  /*7210*/  FMUL.FTZ R64, R64, R168.reuse ;  /* 0x000000a840407220 */ /* 0x080fe20000410000 */
[-C--:B------:R-:W-:Y:S01]  /*7220*/  FMUL.FTZ R65, R65, R168.reuse ;  /* 0x000000a841417220 */ /* 0x080fe20000410000 */
[----:B------:R-:W1:Y:S01]  /*7230*/  SHFL.BFLY PT, R156, R163, 0x1, 0x1f ;  /* 0x0c201f00a39c7f89 */ /* 0x000e6200000e0000 */
        /* <DEDUP_REMOVED lines=22> */
[----:B------:R-:W-:Y:S01]  /*73a0*/  FMUL.FTZ R105, R105, R168 ;  /* 0x000000a869697220 */ /* 0x000fe20000410000 */
[----:B-1----:R-:W-:Y:S01]  /*73b0*/  FMNMX.FTZ R5, R163, R156, !PT ;  /* 0x0000009ca3057209 */ /* 0x002fe20007810000 */
[-C--:B------:R-:W-:Y:S01]  /*73c0*/  FMUL.FTZ R108, R108, R168.reuse ;  /* 0x000000a86c6c7220 */ /* 0x080fe20000410000 */
[-C--:B------:R-:W-:Y:S01]  /*73d0*/  FMUL.FTZ R109, R109, R168.reuse ;  /* 0x000000a86d6d7220 */ /* 0x080fe20000410000 */
[-C--:B------:R-:W-:Y:S01]  /*73e0*/  FMUL.FTZ R112, R112, R168.reuse ;  /* 0x000000a870707220 */ /* 0x080fe20000410000 */
[-C--:B------:R-:W-:Y:S01]  /*73f0*/  FMUL.FTZ R113, R113, R168.reuse ;  /* 0x000000a871717220 */ /* 0x080fe20000410000 */
[CC--:B------:R-:W-:Y:S01]  /*7400*/  FMUL.FTZ R153, R5.reuse, R7.reuse ;  /* 0x0000000705997220 */ /* 0x0c0fe20000410000 */
[----:B------:R-:W-:Y:S01]  /*7410*/  FADD.FTZ R156, -R5, R10 ;  /* 0x0000000a059c7221 */ /* 0x000fe20000010100 */
[----:B------:R-:W-:Y:S01]  /*7420*/  MUFU.EX2 R169, R169 ;  /* 0x000000a900a97308 */ /* 0x000fe20000000800 */
[----:B------:R-:W-:Y:S01]  /*7430*/  FMUL.FTZ R116, R116, R168 ;  /* 0x000000a874747220 */ /* 0x000fe20000410000 */
[----:B------:R-:W-:Y:S01]  /*7440*/  FFMA.FTZ R196, R155, R7, -R153 ;  /* 0x000000079bc47223 */ /* 0x000fe20000010899 */
[----:B------:R-:W-:-:S02]  /*7450*/  IMAD.MOV R155, RZ, RZ, -R19 ;  /* 0x000000ffff9b7224 */ /* 0x000fc400078e0a13 */
[-C--:B------:R-:W-:Y:S01]  /*7460*/  FMUL.FTZ R156, R156, R7.reuse ;  /* 0x000000079c9c7220 */ /* 0x080fe20000410000 */
[-CC-:B------:R-:W-:Y:S01]  /*7470*/  FFMA.FTZ R195, R157, R7.reuse, -R153.reuse ;  /* 0x000000079dc37223 */ /* 0x180fe20000010899 */
[----:B------:R-:W-:Y:S02]  /*7480*/  IMAD.U32 R157, RZ, RZ, UR24 ;  /* 0x00000018ff9d7e24 */ /* 0x000fe4000f8e00ff */
[--C-:B------:R-:W-:Y:S01]  /*7490*/  FFMA.FTZ R192, R9, R7, -R153.reuse ;  /* 0x0000000709c07223 */ /* 0x100fe20000010899 */
[----:B------:R-:W-:Y:S01]  /*74a0*/  ISETP.NE.AND P3, PT, R18, R155, PT ;  /* 0x0000009b1200720c */ /* 0x000fe20003f65270 */
[----:B------:R1:W2:Y:S01]  /*74b0*/  MUFU.EX2 R177, R156 ;  /* 0x0000009c00b17308 */ /* 0x0002a20000000800 */
[----:B------:R-:W-:Y:S02]  /*74c0*/  @!P1 VIADD R155, R197, 0x38840 ;  /* 0x00038840c59b9836 */ /* 0x000fe40000000000 */
[-CC-:B------:R-:W-:Y:S01]  /*74d0*/  FFMA.FTZ R9, R12, R7.reuse, -R153.reuse ;  /* 0x000000070c097223 */ /* 0x180fe20000010899 */
[-CC-:B------:R-:W-:Y:S01]  /*74e0*/  FFMA.FTZ R12, R14, R7.reuse, -R153.reuse ;  /* 0x000000070e0c7223 */ /* 0x180fe20000010899 */
[-CC-:B------:R-:W-:Y:S01]  /*74f0*/  FFMA.FTZ R179, R20, R7.reuse, -R153.reuse ;  /* 0x0000000714b37223 */ /* 0x180fe20000010899 */
[-C--:B------:R-:W-:Y:S01]  /*7500*/  FFMA.FTZ R14, R158, R7.reuse, -R153 ;  /* 0x000000079e0e7223 */ /* 0x080fe20000010899 */
[----:B------:R-:W-:Y:S01]  /*7510*/  @!P1 PRMT R155, RZ, 0x654, R155 ;  /* 0x00000654ff9b9816 */ /* 0x000fe2000000009b */
[-CC-:B------:R-:W-:Y:S01]  /*7520*/  FFMA.FTZ R181, R160, R7.reuse, -R153.reuse ;  /* 0x00000007a0b57223 */ /* 0x180fe20000010899 */
[-CC-:B------:R-:W-:Y:S01]  /*7530*/  FFMA.FTZ R20, R162, R7.reuse, -R153.reuse ;  /* 0x00000007a2147223 */ /* 0x180fe20000010899 */
[-CC-:B------:R-:W-:Y:S01]  /*7540*/  FFMA.FTZ R183, R166, R7.reuse, -R153.reuse ;  /* 0x00000007a6b77223 */ /* 0x180fe20000010899 */
[-CC-:B------:R-:W-:Y:S01]  /*7550*/  FFMA.FTZ R191, R208, R7.reuse, -R153.reuse ;  /* 0x00000007d0bf7223 */ /* 0x180fe20000010899 */
[----:B0-----:R-:W-:Y:S01]  /*7560*/  FFMA.FTZ R194, R230, R7, -R153 ;  /* 0x00000007e6c27223 */ /* 0x001fe20000010899 */
[----:B-1----:R-:W-:-:S02]  /*7570*/  @!P3 IMAD R156, R157, 0x40, R16 ;  /* 0x000000409d9cb824 */ /* 0x002fc400078e0210 */
[-CC-:B------:R-:W-:Y:S01]  /*7580*/  FFMA.FTZ R193, R236, R7.reuse, -R153.reuse ;  /* 0x00000007ecc17223 */ /* 0x180fe20000010899 */
[----:B------:R0:W-:Y:S01]  /*7590*/  @!P1 SYNCS.ARRIVE.TRANS64.RED.A1T0 RZ, [R155+URZ], RZ ;  /* 0x000000ff9bff99a7 */ /* 0x0001e2000810043f */
[-CC-:B------:R-:W-:Y:S01]  /*75a0*/  FFMA.FTZ R198, R159, R7.reuse, -R153.reuse ;  /* 0x000000079fc67223 */ /* 0x180fe20000010899 */
[-CC-:B------:R-:W-:Y:S01]  /*75b0*/  FFMA.FTZ R199, R152, R7.reuse, -R153.reuse ;  /* 0x0000000798c77223 */ /* 0x180fe20000010899 */
[----:B------:R-:W-:Y:S01]  /*75c0*/  @!P3 LEA R156, R156, UR37, 0x2 ;  /* 0x000000259c9cbc11 */ /* 0x000fe2000f8e10ff */
[----:B------:R-:W-:Y:S01]  /*75d0*/  FFMA.FTZ R202, R154, R7, -R153 ;  /* 0x000000079aca7223 */ /* 0x000fe20000010899 */
[----:B------:R-:W-:Y:S01]  /*75e0*/  MUFU.EX2 R192, R192 ;  /* 0x000000c000c07308 */ /* 0x000fe20000000800 */
[----:B---3--:R-:W-:Y:S01]  /*75f0*/  F2FP.BF16.F32.PACK_AB R152, R170, R11 ;  /* 0x0000000baa98723e */ /* 0x008fe200000010ff */
[----:B--2---:R-:W-:Y:S01]  /*7600*/  FMUL.FTZ R26, R26, R177 ;  /* 0x000000b11a1a7220 */ /* 0x004fe20000410000 */
[----:B------:R-:W-:Y:S01]  /*7610*/  @!P3 STS [R156+0x38400], R168 ;  /* 0x038400a89c00b388 */ /* 0x000fe20000000800 */
[----:B------:R-:W-:Y:S01]  /*7620*/  F2FP.BF16.F32.PACK_AB R154, R172, R13 ;  /* 0x0000000dac9a723e */ /* 0x000fe200000010ff */
[----:B------:R-:W-:Y:S01]  /*7630*/  FMUL.FTZ R27, R27, R177 ;  /* 0x000000b11b1b7220 */ /* 0x000fe20000410000 */
[----:B------:R-:W-:Y:S01]  /*7640*/  F2FP.BF16.F32.PACK_AB R158, R176, R21 ;  /* 0x00000015b09e723e */ /* 0x000fe200000010ff */
[----:B------:R1:W-:Y:S01]  /*7650*/  @!P3 STS [R156+0x38420], R177 ;  /* 0x038420b19c00b388 */ /* 0x0003e20000000800 */
[----:B------:R-:W2:Y:S01]  /*7660*/  MUFU.EX2 R9, R9 ;  /* 0x0000000900097308 */ /* 0x000ea20000000800 */
        /* <DEDUP_REMOVED lines=8> */
[----:B-1----:R-:W-:Y:S01]  /*76f0*/  F2FP.BF16.F32.PACK_AB R156, R174, R15 ;  /* 0x0000000fae9c723e */ /* 0x002fe200000010ff */
[-C--:B------:R-:W-:Y:S01]  /*7700*/  FMUL.FTZ R43, R43, R177.reuse ;  /* 0x000000b12b2b7220 */ /* 0x080fe20000410000 */
[-C--:B------:R-:W-:Y:S01]  /*7710*/  FMUL.FTZ R46, R46, R177.reuse ;  /* 0x000000b12e2e7220 */ /* 0x080fe20000410000 */
[-C--:B------:R-:W-:Y:S01]  /*7720*/  FMUL.FTZ R47, R47, R177.reuse ;  /* 0x000000b12f2f7220 */ /* 0x080fe20000410000 */
[-C--:B------:R-:W-:Y:S01]  /*7730*/  FMUL.FTZ R50, R50, R177.reuse ;  /* 0x000000b132327220 */ /* 0x080fe20000410000 */
[-C--:B------:R-:W-:Y:S01]  /*7740*/  FMUL.FTZ R51, R51, R177.reuse ;  /* 0x000000b133337220 */ /* 0x080fe20000410000 */
[-C--:B------:R-:W-:Y:S01]  /*7750*/  FMUL.FTZ R54, R54, R177.reuse ;  /* 0x000000b136367220 */ /* 0x080fe20000410000 */
[----:B------:R-:W0:Y:S01]  /*7760*/  MUFU.EX2 R179, R179 ;  /* 0x000000b300b37308 */ /* 0x000e220000000800 */
[----:B--2---:R-:W-:Y:S01]  /*7770*/  F2FP.BF16.F32.PACK_AB R153, R9, R192 ;  /* 0x000000c00999723e */ /* 0x004fe200000010ff */
        /* <DEDUP_REMOVED lines=14> */
[----:B------:R-:W1:Y:S01]  /*7860*/  MUFU.EX2 R181, R181 ;  /* 0x000000b500b57308 */ /* 0x000e620000000800 */
[----:B0-----:R-:W-:Y:S01]  /*7870*/  F2FP.BF16.F32.PACK_AB R155, R179, R12 ;  /* 0x0000000cb39b723e */ /* 0x001fe200000010ff */
[----:B------:R-:W-:Y:S01]  /*7880*/  BAR.SYNC.DEFER_BLOCKING 0xf, 0x100 ;  /* 0x03c4000000007b1d */ /* 0x000fe20000010000 */
        /* <DEDUP_REMOVED lines=13> */
[----:B------:R-:W0:Y:S01]  /*7960*/  MUFU.EX2 R183, R183 ;  /* 0x000000b700b77308 */ /* 0x000e220000000800 */
[----:B-1----:R-:W-:Y:S01]  /*7970*/  F2FP.BF16.F32.PACK_AB R157, R181, R14 ;  /* 0x0000000eb59d723e */ /* 0x002fe200000010ff */
[-C--:B------:R-:W-:Y:S01]  /*7980*/  FMUL.FTZ R106, R106, R177.reuse ;  /* 0x000000b16a6a7220 */ /* 0x080fe20000410000 */
[-C--:B------:R-:W-:Y:S01]  /*7990*/  FMUL.FTZ R107, R107, R177.reuse ;  /* 0x000000b16b6b7220 */ /* 0x080fe20000410000 */
[-C--:B------:R-:W-:Y:S01]  /*79a0*/  FMUL.FTZ R110, R110, R177.reuse ;  /* 0x000000b16e6e7220 */ /* 0x080fe20000410000 */
[-C--:B------:R-:W-:Y:S01]  /*79b0*/  FMUL.FTZ R111, R111, R177.reuse ;  /* 0x000000b16f6f7220 */ /* 0x080fe20000410000 */
[-C--:B------:R-:W-:Y:S01]  /*79c0*/  FMUL.FTZ R114, R114, R177.reuse ;  /* 0x000000b172727220 */ /* 0x080fe20000410000 */
[-C--:B------:R-:W-:Y:S01]  /*79d0*/  FMUL.FTZ R115, R115, R177.reuse ;  /* 0x000000b173737220 */ /* 0x080fe20000410000 */
[----:B------:R-:W1:Y:S01]  /*79e0*/  MUFU.EX2 R178, R178 ;  /* 0x000000b200b27308 */ /* 0x000e620000000800 */
[-C--:B------:R-:W-:Y:S01]  /*79f0*/  FMUL.FTZ R117, R117, R168.reuse ;  /* 0x000000a875757220 */ /* 0x080fe20000410000 */
[-C--:B------:R-:W-:Y:S01]  /*7a00*/  FMUL.FTZ R118, R118, R177.reuse ;  /* 0x000000b176767220 */ /* 0x080fe20000410000 */
[-C--:B------:R-:W-:Y:S01]  /*7a10*/  FMUL.FTZ R119, R119, R177.reuse ;  /* 0x000000b177777220 */ /* 0x080fe20000410000 */
[-C--:B------:R-:W-:Y:S01]  /*7a20*/  FMUL.FTZ R120, R120, R168.reuse ;  /* 0x000000a878787220 */ /* 0x080fe20000410000 */
[----:B------:R-:W-:Y:S01]  /*7a30*/  FMUL.FTZ R121, R121, R168 ;  /* 0x000000a879797220 */ /* 0x000fe20000410000 */
[-C--:B------:R-:W-:Y:S01]  /*7a40*/  FMUL.FTZ R122, R122, R177.reuse ;  /* 0x000000b17a7a7220 */ /* 0x080fe20000410000 */
[-C--:B------:R-:W-:Y:S01]  /*7a50*/  FMUL.FTZ R123, R123, R177.reuse ;  /* 0x000000b17b7b7220 */ /* 0x080fe20000410000 */
[----:B------:R-:W-:Y:S01]  /*7a60*/  MUFU.EX2 R171, R171 ;  /* 0x000000ab00ab7308 */ /* 0x000fe20000000800 */
[----:B0-----:R-:W-:Y:S01]  /*7a70*/  F2FP.BF16.F32.PACK_AB R159, R183, R20 ;  /* 0x00000014b79f723e */ /* 0x001fe200000010ff */
[-C--:B------:R-:W-:Y:S01]  /*7a80*/  FMUL.FTZ R124, R124, R168.reuse ;  /* 0x000000a87c7c7220 */ /* 0x080fe20000410000 */
[-C--:B------:R-:W-:Y:S01]  /*7a90*/  FMUL.FTZ R125, R125, R168.reuse ;  /* 0x000000a87d7d7220 */ /* 0x080fe20000410000 */
[-C--:B------:R-:W-:Y:S01]  /*7aa0*/  FMUL.FTZ R126, R126, R177.reuse ;  /* 0x000000b17e7e7220 */ /* 0x080fe20000410000 */
[----:B------:R-:W-:Y:S01]  /*7ab0*/  FMUL.FTZ R127, R127, R177 ;  /* 0x000000b17f7f7220 */ /* 0x000fe20000410000 */
        /* <DEDUP_REMOVED lines=19> */
[----:B0-----:R-:W-:Y:S01]  /*7bf0*/  F2FP.BF16.F32.PACK_AB R162, R180, R171 ;  /* 0x000000abb4a2723e */ /* 0x001fe200000010ff */
[-C--:B------:R-:W-:Y:S01]  /*7c00*/  FMUL.FTZ R143, R143, R177.reuse ;  /* 0x000000b18f8f7220 */ /* 0x080fe20000410000 */
[-C--:B------:R-:W-:Y:S01]  /*7c10*/  FMUL.FTZ R144, R144, R168.reuse ;  /* 0x000000a890907220 */ /* 0x080fe20000410000 */
[-C--:B------:R-:W-:Y:S01]  /*7c20*/  FMUL.FTZ R145, R145, R168.reuse ;  /* 0x000000a891917220 */ /* 0x080fe20000410000 */
[-C--:B------:R-:W-:Y:S01]  /*7c30*/  FMUL.FTZ R146, R146, R177.reuse ;  /* 0x000000b192927220 */ /* 0x080fe20000410000 */
[-C--:B------:R-:W-:Y:S01]  /*7c40*/  FMUL.FTZ R147, R147, R177.reuse ;  /* 0x000000b193937220 */ /* 0x080fe20000410000 */
[-C--:B------:R-:W-:Y:S01]  /*7c50*/  FMUL.FTZ R148, R148, R168.reuse ;  /* 0x000000a894947220 */ /* 0x080fe20000410000 */
[----:B------:R-:W-:Y:S01]  /*7c60*/  MUFU.EX2 R193, R193 ;  /* 0x000000c100c17308 */ /* 0x000fe20000000800 */
[----:B------:R-:W-:Y:S01]  /*7c70*/  FMUL.FTZ R149, R149, R168 ;  /* 0x000000a895957220 */ /* 0x000fe20000410000 */
[-C--:B------:R-:W-:Y:S01]  /*7c80*/  FMUL.FTZ R150, R150, R177.reuse ;  /* 0x000000b196967220 */ /* 0x080fe20000410000 */
[----:B------:R-:W-:Y:S01]  /*7c90*/  FMUL.FTZ R151, R151, R177 ;  /* 0x000000b197977220 */ /* 0x000fe20000410000 */
[----:B------:R0:W-:Y:S01]  /*7ca0*/  STSM.16.M88.4 [R23+0x36400], R152 ;  /* 0x0364009817007844 */ /* 0x0001e20000000200 */
[----:B------:R-:W-:Y:S01]  /*7cb0*/  FFMA.FTZ R3, R168, R3, R11 ;  /* 0x00000003a8037223 */ /* 0x000fe2000001000b */
[----:B------:R-:W-:Y:S01]  /*7cc0*/  FFMA.FTZ R6, R177, R6, R192 ;  /* 0x00000006b1067223 */ /* 0x000fe200000100c0 */
[----:B------:R-:W-:Y:S01]  /*7cd0*/  @!P1 VIADD R197, R197, 0x38860 ;  /* 0x00038860c5c59836 */ /* 0x000fe20000000000 */
[----:B------:R-:W1:Y:S01]  /*7ce0*/  MUFU.EX2 R196, R196 ;  /* 0x000000c400c47308 */ /* 0x000e620000000800 */
[----:B------:R0:W-:Y:S01]  /*7cf0*/  STSM.16.M88.4 [R22], R156 ;  /* 0x0000009c16007844 */ /* 0x0001e20000000200 */
[----:B------:R-:W-:Y:S01]  /*7d00*/  FADD.FTZ R170, R170, R3 ;  /* 0x00000003aaaa7221 */ /* 0x000fe20000010000 */
[----:B------:R-:W-:Y:S01]  /*7d10*/  FADD.FTZ R9, R9, R6 ;  /* 0x0000000609097221 */ /* 0x000fe20000010000 */
[----:B------:R-:W-:Y:S01]  /*7d20*/  @!P1 PRMT R197, RZ, 0x654, R197 ;  /* 0x00000654ffc59816 */ /* 0x000fe200000000c5 */
[----:B------:R-:W-:Y:S01]  /*7d30*/  UMOV UR24, UR36 ;  /* 0x0000002400187c82 */ /* 0x000fe20008000000 */
[----:B------:R-:W-:Y:S01]  /*7d40*/  FADD.FTZ R13, R13, R170 ;  /* 0x000000aa0d0d7221 */ /* 0x000fe20000010000 */
[----:B------:R-:W-:Y:S01]  /*7d50*/  FADD.FTZ R12, R12, R9 ;  /* 0x000000090c0c7221 */ /* 0x000fe20000010000 */
[----:B------:R-:W-:Y:S01]  /*7d60*/  MUFU.EX2 R173, R173 ;  /* 0x000000ad00ad7308 */ /* 0x000fe20000000800 */
[----:B------:R-:W-:-:S02]  /*7d70*/  IMAD.MOV.U32 R11, RZ, RZ, R4 ;  /* 0x000000ffff0b7224 */ /* 0x000fc400078e0004 */
[----:B------:R-:W-:Y:S01]  /*7d80*/  FADD.FTZ R172, R172, R13 ;  /* 0x0000000dacac7221 */ /* 0x000fe20000010000 */
[----:B------:R-:W-:-:S03]  /*7d90*/  FADD.FTZ R179, R179, R12 ;  /* 0x0000000cb3b37221 */ /* 0x000fc60000010000 */
[----:B------:R-:W-:Y:S01]  /*7da0*/  FADD.FTZ R15, R15, R172 ;  /* 0x000000ac0f0f7221 */ /* 0x000fe20000010000 */
[----:B------:R-:W-:Y:S01]  /*7db0*/  FADD.FTZ R14, R14, R179 ;  /* 0x000000b30e0e7221 */ /* 0x000fe20000010000 */
[----:B------:R-:W2:Y:S01]  /*7dc0*/  MUFU.EX2 R182, R182 ;  /* 0x000000b600b67308 */ /* 0x000ea20000000800 */
[----:B-1----:R-:W-:Y:S01]  /*7dd0*/  F2FP.BF16.F32.PACK_AB R163, R196, R193 ;  /* 0x000000c1c4a3723e */ /* 0x002fe200000010ff */
[----:B------:R-:W-:Y:S01]  /*7de0*/  FADD.FTZ R174, R174, R15 ;  /* 0x0000000faeae7221 */ /* 0x000fe20000010000 */
[----:B------:R-:W-:-:S03]  /*7df0*/  FADD.FTZ R181, R181, R14 ;  /* 0x0000000eb5b57221 */ /* 0x000fc60000010000 */
[----:B------:R-:W-:Y:S01]  /*7e00*/  FADD.FTZ R21, R21, R174 ;  /* 0x000000ae15157221 */ /* 0x000fe20000010000 */
[----:B------:R-:W-:Y:S01]  /*7e10*/  FADD.FTZ R20, R20, R181 ;  /* 0x000000b514147221 */ /* 0x000fe20000010000 */
[----:B------:R-:W-:Y:S02]  /*7e20*/  MUFU.EX2 R175, R175 ;  /* 0x000000af00af7308 */ /* 0x000fe40000000800 */
[----:B------:R-:W-:Y:S01]  /*7e30*/  FADD.FTZ R176, R176, R21 ;  /* 0x00000015b0b07221 */ /* 0x000fe20000010000 */
[----:B------:R-:W-:-:S03]  /*7e40*/  FADD.FTZ R20, R183, R20 ;  /* 0x00000014b7147221 */ /* 0x000fc60000010000 */
[----:B------:R-:W-:Y:S02]  /*7e50*/  FADD.FTZ R169, R169, R176 ;  /* 0x000000b0a9a97221 */ /* 0x000fe40000010000 */
[----:B------:R1:W3:Y:S01]  /*7e60*/  MUFU.EX2 R10, R161 ;  /* 0x000000a1000a7308 */ /* 0x0002e20000000800 */
[----:B--2---:R-:W-:Y:S01]  /*7e70*/  F2FP.BF16.F32.PACK_AB R164, R182, R173 ;  /* 0x000000adb6a4723e */ /* 0x004fe200000010ff */
[----:B------:R-:W-:-:S04]  /*7e80*/  FADD.FTZ R178, R178, R169 ;  /* 0x000000a9b2b27221 */ /* 0x000fc80000010000 */
[----:B------:R-:W-:Y:S02]  /*7e90*/  FADD.FTZ R171, R171, R178 ;  /* 0x000000b2abab7221 */ /* 0x000fe40000010000 */
[----:B------:R-:W-:Y:S01]  /*7ea0*/  MUFU.EX2 R195, R195 ;  /* 0x000000c300c37308 */ /* 0x000fe20000000800 */
[----:B-1----:R-:W-:Y:S01]  /*7eb0*/  F2FP.BF16.F32.PACK_AB R161, R194, R191 ;  /* 0x000000bfc2a1723e */ /* 0x002fe200000010ff */
[----:B------:R-:W-:Y:S01]  /*7ec0*/  FADD.FTZ R191, R191, R20 ;  /* 0x00000014bfbf7221 */ /* 0x000fe20000010000 */
[----:B------:R-:W-:-:S03]  /*7ed0*/  FADD.FTZ R180, R180, R171 ;  /* 0x000000abb4b47221 */ /* 0x000fc60000010000 */
[----:B------:R0:W-:Y:S01]  /*7ee0*/  STSM.16.M88.4 [R185], R160 ;  /* 0x000000a0b9007844 */ /* 0x0001e20000000200 */
[----:B------:R-:W-:Y:S01]  /*7ef0*/  FADD.FTZ R194, R194, R191 ;  /* 0x000000bfc2c27221 */ /* 0x000fe20000010000 */
[----:B------:R-:W1:Y:S01]  /*7f00*/  MUFU.EX2 R198, R198 ;  /* 0x000000c600c67308 */ /* 0x000e620000000800 */
[----:B---3--:R-:W-:Y:S01]  /*7f10*/  F2FP.BF16.F32.PACK_AB R166, R10, R175 ;  /* 0x000000af0aa6723e */ /* 0x008fe200000010ff */
[----:B------:R-:W-:Y:S01]  /*7f20*/  FADD.FTZ R173, R173, R180 ;  /* 0x000000b4adad7221 */ /* 0x000fe20000010000 */
[----:B------:R-:W-:-:S03]  /*7f30*/  FADD.FTZ R193, R193, R194 ;  /* 0x000000c2c1c17221 */ /* 0x000fc60000010000 */
[----:B------:R-:W-:Y:S01]  /*7f40*/  FADD.FTZ R182, R182, R173 ;  /* 0x000000adb6b67221 */ /* 0x000fe20000010000 */
[----:B------:R-:W-:Y:S01]  /*7f50*/  FADD.FTZ R196, R196, R193 ;  /* 0x000000c1c4c47221 */ /* 0x000fe20000010000 */
[----:B------:R-:W-:Y:S02]  /*7f60*/  MUFU.EX2 R199, R199 ;  /* 0x000000c700c77308 */ /* 0x000fe40000000800 */
[----:B------:R-:W-:-:S04]  /*7f70*/  FADD.FTZ R3, R175, R182 ;  /* 0x000000b6af037221 */ /* 0x000fc80000010000 */
[----:B------:R-:W-:Y:S01]  /*7f80*/  FADD.FTZ R3, R10, R3 ;  /* 0x000000030a037221 */ /* 0x000fe20000010000 */
[----:B------:R-:W-:Y:S01]  /*7f90*/  IMAD.MOV.U32 R10, RZ, RZ, R5 ;  /* 0x000000ffff0a7224 */ /* 0x000fe200078e0005 */
[----:B------:R-:W2:Y:S01]  /*7fa0*/  MUFU.EX2 R202, R202 ;  /* 0x000000ca00ca7308 */ /* 0x000ea20000000800 */
[----:B-1----:R-:W-:Y:S01]  /*7fb0*/  F2FP.BF16.F32.PACK_AB R165, R198, R195 ;  /* 0x000000c3c6a5723e */ /* 0x002fe200000010ff */
[----:B------:R-:W-:-:S04]  /*7fc0*/  FADD.FTZ R195, R195, R196 ;  /* 0x000000c4c3c37221 */ /* 0x000fc80000010000 */
[----:B------:R-:W-:Y:S01]  /*7fd0*/  FADD.FTZ R198, R198, R195 ;  /* 0x000000c3c6c67221 */ /* 0x000fe20000010000 */
[----:B--2---:R-:W-:-:S03]  /*7fe0*/  F2FP.BF16.F32.PACK_AB R167, R202, R199 ;  /* 0x000000c7caa7723e */ /* 0x004fc600000010ff */
[----:B------:R-:W-:Y:S02]  /*7ff0*/  FADD.FTZ R199, R199, R198 ;  /* 0x000000c6c7c77221 */ /* 0x000fe40000010000 */
[----:B------:R0:W-:Y:S01]  /*8000*/  STSM.16.M88.4 [R184], R164 ;  /* 0x000000a4b8007844 */ /* 0x0001e20000000200 */
[----:B------:R-:W-:Y:S01]  /*8010*/  WARPGROUP.ARRIVE ;  /* 0x00000000000079c5 */ /* 0x000fe20000000000 */
[----:B------:R-:W-:-:S05]  /*8020*/  FADD.FTZ R6, R202, R199 ;  /* 0x000000c7ca067221 */ /* 0x000fca0000010000 */
[----:B------:R-:W-:Y:S01]  /*8030*/  HGMMA.64x256x16.F32.BF16 R24, R152, gdesc[UR8].tnspB, R24, gsb0 ;  /* 0x43e0000898187df0 */ /* 0x000fe20008001818 */
        /* <DEDUP_REMOVED lines=26> */
[----:B------:R-:W-:Y:S05]  /*81e0*/  @P2 BRA `(.L_x_220) ;  /* 0xffffffd000942947 */ /* 0x000fea000383ffff */
.L_x_211:
[----:B------:R-:W1:Y:S01]  /*81f0*/  SHFL.BFLY PT, R0, R3, 0x2, 0x1f ;  /* 0x0c401f0003007f89 */ /* 0x000e6200000e0000 */
[----:B------:R-:W-:Y:S02]  /*8200*/  IMAD.MOV R13, RZ, RZ, -R19 ;  /* 0x000000ffff0d7224 */ /* 0x000fe400078e0a13 */
[----:B------:R-:W-:Y:S01]  /*8210*/  VIADD R200, R200, 0x1 ;  /* 0x00000001c8c87836 */ /* 0x000fe20000000000 */
[----:B------:R-:W2:Y:S01]  /*8220*/  SHFL.BFLY PT, R11, R6, 0x2, 0x1f ;  /* 0x0c401f00060b7f89 */ /* 0x000ea200000e0000 */
[----:B------:R-:W-:Y:S08]  /*8230*/  BAR.ARV 0x8, 0x100 ;  /* 0x0204000000007b1d */ /* 0x000ff00000002000 */
[----:B------:R-:W-:Y:S01]  /*8240*/  BAR.SYNC.DEFER_BLOCKING 0xf, 0x100 ;  /* 0x03c4000000007b1d */ /* 0x000fe20000010000 */
[----:B------:R-:W-:Y:S01]  /*8250*/  ISETP.NE.AND P2, PT, R18, R13, PT ;  /* 0x0000000d1200720c */ /* 0x000fe20003f45270 */
[----:B-1----:R-:W-:Y:S01]  /*8260*/  FADD.FTZ R0, R0, R3 ;  /* 0x0000000300007221 */ /* 0x002fe20000010000 */
[----:B------:R-:W-:Y:S01]  /*8270*/  IMAD.U32 R3, RZ, RZ, UR36 ;  /* 0x00000024ff037e24 */ /* 0x000fe2000f8e00ff */
[----:B------:R-:W-:Y:S01]  /*8280*/  UIADD3 UR36, UR36, 0x1, URZ ;  /* 0x0000000124247890 */ /* 0x000fe2000fffe03f */
[----:B--2---:R-:W-:-:S02]  /*8290*/  FADD.FTZ R11, R11, R6 ;  /* 0x000000060b0b7221 */ /* 0x004fc40000010000 */
[----:B------:R-:W1:Y:S01]  /*82a0*/  SHFL.BFLY PT, R9, R0, 0x1, 0x1f ;  /* 0x0c201f0000097f89 */ /* 0x000e6200000e0000 */
[----:B------:R-:W-:Y:S01]  /*82b0*/  IMAD.MOV.U32 R6, RZ, RZ, RZ ;  /* 0x000000ffff067224 */ /* 0x000fe200078e00ff */
[----:B------:R-:W-:Y:S02]  /*82c0*/  UISETP.NE.AND UP0, UPT, UR36, 0x2, UPT ;  /* 0x000000022400788c */ /* 0x000fe4000bf05270 */
[----:B------:R-:W2:Y:S02]  /*82d0*/  SHFL.BFLY PT, R8, R11, 0x1, 0x1f ;  /* 0x0c201f000b087f89 */ /* 0x000ea400000e0000 */
[----:B------:R-:W-:Y:S02]  /*82e0*/  USEL UR4, URZ, 0x1, UP0 ;  /* 0x000000013f047887 */ /* 0x000fe40008000000 */
[----:B------:R-:W-:-:S04]  /*82f0*/  USEL UR36, UR36, URZ, UP0 ;  /* 0x0000003f24247287 */ /* 0x000fc80008000000 */
[----:B------:R-:W-:Y:S01]  /*8300*/  LOP3.LUT R2, R2, UR4, RZ, 0x3c, !PT ;  /* 0x0000000402027c12 */ /* 0x000fe2000f8e3cff */
[----:B-1----:R-:W-:Y:S01]  /*8310*/  FADD.FTZ R10, R0, R9 ;  /* 0x00000009000a7221 */ /* 0x002fe20000010000 */
[----:B------:R-:W-:Y:S02]  /*8320*/  IMAD.MOV.U32 R9, RZ, RZ, RZ ;  /* 0x000000ffff097224 */ /* 0x000fe400078e00ff */
[----:B------:R-:W-:Y:S02]  /*8330*/  @!P2 IMAD R0, R3, 0x40, R16 ;  /* 0x000000400300a824 */ /* 0x000fe400078e0210 */
[----:B--2---:R-:W-:Y:S01]  /*8340*/  FADD.FTZ R8, R11, R8 ;  /* 0x000000080b087221 */ /* 0x004fe20000010000 */
[----:B------:R-:W-:Y:S01]  /*8350*/  FSETP.NE.FTZ.AND P0, PT, R10, RZ, PT ;  /* 0x000000ff0a00720b */ /* 0x000fe20003f15000 */
[----:B------:R-:W-:Y:S01]  /*8360*/  IMAD.MOV.U32 R3, RZ, RZ, -0x800000 ;  /* 0xff800000ff037424 */ /* 0x000fe200078e00ff */
[----:B------:R-:W-:Y:S01]  /*8370*/  @!P2 LEA R12, R0, UR37, 0x2 ;  /* 0x00000025000cac11 */ /* 0x000fe2000f8e10ff */
[----:B------:R-:W-:Y:S01]  /*8380*/  IMAD.MOV.U32 R0, RZ, RZ, -0x800000 ;  /* 0xff800000ff007424 */ /* 0x000fe200078e00ff */
[----:B------:R-:W-:-:S09]  /*8390*/  FSETP.NE.FTZ.AND P1, PT, R8, RZ, PT ;  /* 0x000000ff0800720b */ /* 0x000fd20003f35000 */
[----:B------:R-:W1:Y:S01]  /*83a0*/  @P0 MUFU.RCP R9, R10 ;  /* 0x0000000a00090308 */ /* 0x000e620000001000 */
[----:B------:R-:W-:-:S03]  /*83b0*/  @P0 FMUL.FTZ R11, R7, 0.69314718246459960938 ;  /* 0x3f317218070b0820 */ /* 0x000fc60000410000 */
[----:B------:R-:W-:-:S04]  /*83c0*/  @P1 FMUL.FTZ R7, R7, 0.69314718246459960938 ;  /* 0x3f31721807071820 */ /* 0x000fc80000410000 */
[----:B------:R-:W2:Y:S08]  /*83d0*/  @P1 MUFU.RCP R6, R8 ;  /* 0x0000000800061308 */ /* 0x000eb00000001000 */
[----:B------:R-:W3:Y:S01]  /*83e0*/  @P0 MUFU.LG2 R10, R10 ;  /* 0x0000000a000a0308 */ /* 0x000ee20000000c00 */
[----:B-1----:R1:W-:Y:S01]  /*83f0*/  @!P2 STS [R12+0x38400], R9 ;  /* 0x038400090c00a388 */ /* 0x0023e20000000800 */
[-C--:B0-----:R-:W-:Y:S01]  /*8400*/  FMUL.FTZ R154, R92, R9.reuse ;  /* 0x000000095c9a7220 */ /* 0x081fe20000410000 */
[-C--:B------:R-:W-:Y:S01]  /*8410*/  FMUL.FTZ R207, R24, R9.reuse ;  /* 0x0000000918cf7220 */ /* 0x080fe20000410000 */
[-C--:B------:R-:W-:Y:S01]  /*8420*/  FMUL.FTZ R204, R25, R9.reuse ;  /* 0x0000000919cc7220 */ /* 0x080fe20000410000 */
[-C--:B------:R-:W-:Y:S01]  /*8430*/  FMUL.FTZ R203, R28, R9.reuse ;  /* 0x000000091ccb7220 */ /* 0x080fe20000410000 */
[-C--:B------:R-:W-:Y:S01]  /*8440*/  FMUL.FTZ R21, R29, R9.reuse ;  /* 0x000000091d157220 */ /* 0x080fe20000410000 */
[-C--:B------:R-:W-:Y:S01]  /*8450*/  FMUL.FTZ R210, R32, R9.reuse ;  /* 0x0000000920d27220 */ /* 0x080fe20000410000 */
[----:B------:R-:W0:Y:S01]  /*8460*/  @P1 MUFU.LG2 R8, R8 ;  /* 0x0000000800081308 */ /* 0x000e220000000c00 */
[----:B--2---:R1:W-:Y:S01]  /*8470*/  @!P2 STS [R12+0x38420], R6 ;  /* 0x038420060c00a388 */ /* 0x0043e20000000800 */
[-C--:B------:R-:W-:Y:S01]  /*8480*/  FMUL.FTZ R209, R33, R9.reuse ;  /* 0x0000000921d17220 */ /* 0x080fe20000410000 */
[-C--:B------:R-:W-:Y:S01]  /*8490*/  FMUL.FTZ R208, R36, R9.reuse ;  /* 0x0000000924d07220 */ /* 0x080fe20000410000 */
[-C--:B------:R-:W-:Y:S01]  /*84a0*/  FMUL.FTZ R206, R37, R9.reuse ;  /* 0x0000000925ce7220 */ /* 0x080fe20000410000 */
[-C--:B------:R-:W-:Y:S01]  /*84b0*/  FMUL.FTZ R205, R40, R9.reuse ;  /* 0x0000000928cd7220 */ /* 0x080fe20000410000 */
[-C--:B------:R-:W-:Y:S01]  /*84c0*/  FMUL.FTZ R202, R41, R9.reuse ;  /* 0x0000000929ca7220 */ /* 0x080fe20000410000 */
[-C--:B------:R-:W-:Y:S01]  /*84d0*/  FMUL.FTZ R201, R44, R9.reuse ;  /* 0x000000092cc97220 */ /* 0x080fe20000410000 */
[-C--:B------:R-:W-:Y:S01]  /*84e0*/  FMUL.FTZ R199, R45, R9.reuse ;  /* 0x000000092dc77220 */ /* 0x080fe20000410000 */
[----:B---3--:R-:W-:Y:S01]  /*84f0*/  @P0 FMUL.FTZ R10, R10, 0.69314718246459960938 ;  /* 0x3f3172180a0a0820 */ /* 0x008fe20000410000 */
        /* <DEDUP_REMOVED lines=118> */
[----:B-1----:R-:W-:Y:S06]  /*8c60*/  BAR.ARV 0xe, 0x100 ;  /* 0x0384000000007b1d */ /* 0x002fec0000002000 */
.L_x_199:
        /* <DEDUP_REMOVED lines=43> */
[----:B------:R-:W-:Y:S01]  /*8f20*/  LOP3.LUT R20, R49, 0x380, RZ, 0xc0, !PT ;  /* 0x0000038031147812 */ /* 0x000fe200078ec0ff */
[--C-:B------:R-:W-:Y:S01]  /*8f30*/  IMAD.X R9, RZ, RZ, R5.reuse, P2 ;  /* 0x000000ffff097224 */ /* 0x100fe200010e0605 */
[----:B------:R-:W-:Y:S02]  /*8f40*/  IADD3 R53, P6, R4, 0x2020, RZ ;  /* 0x0000202004357810 */ /* 0x000fe40007fde0ff */
[----:B------:R-:W-:Y:S02]  /*8f50*/  LOP3.LUT R8, R33, 0x380, RZ, 0xc0, !PT ;  /* 0x0000038021087812 */ /* 0x000fe400078ec0ff */
[----:B------:R-:W-:Y:S01]  /*8f60*/  LOP3.LUT R10, R37, 0x380, RZ, 0xc0, !PT ;  /* 0x00000380250a7812 */ /* 0x000fe200078ec0ff */
[----:B------:R-:W-:Y:S01]  /*8f70*/  IMAD.X R45, RZ, RZ, R5, P6 ;  /* 0x000000ffff2d7224 */ /* 0x000fe200030e0605 */
[----:B------:R-:W-:Y:S02]  /*8f80*/  SHF.R.U64 R20, R20, 0x3, RZ ;  /* 0x0000000314147819 */ /* 0x000fe400000012ff */
[----:B------:R-:W-:-:S02]  /*8f90*/  IADD3 R57, P3, R4, 0x4000, RZ ;  /* 0x0000400004397810 */ /* 0x000fc40007f7e0ff */
[----:B------:R-:W-:Y:S02]  /*8fa0*/  IADD3 R40, P2, R4, 0x2060, RZ ;  /* 0x0000206004287810 */ /* 0x000fe40007f5e0ff */
[----:B------:R-:W-:Y:S01]  /*8fb0*/  SHF.R.U64 R8, R8, 0x3, RZ ;  /* 0x0000000308087819 */ /* 0x000fe200000012ff */
[--C-:B------:R-:W-:Y:S01]  /*8fc0*/  IMAD.X R123, RZ, RZ, R5.reuse, P3 ;  /* 0x000000ffff7b7224 */ /* 0x100fe200018e0605 */
[----:B------:R-:W-:Y:S01]  /*8fd0*/  SHF.R.U64 R10, R10, 0x3, RZ ;  /* 0x000000030a0a7819 */ /* 0x000fe200000012ff */
[----:B------:R-:W-:Y:S01]  /*8fe0*/  IMAD.X R119, RZ, RZ, R5, P2 ;  /* 0x000000ffff777224 */ /* 0x000fe200010e0605 */
[----:B------:R-:W-:Y:S02]  /*8ff0*/  LOP3.LUT R32, R53, 0x380, RZ, 0xc0, !PT ;  /* 0x0000038035207812 */ /* 0x000fe400078ec0ff */
[----:B------:R-:W-:Y:S02]  /*9000*/  LOP3.LUT R28, R20, R49, RZ, 0x3c, !PT ;  /* 0x00000031141c7212 */ /* 0x000fe400078e3cff */
[----:B------:R-:W-:-:S02]  /*9010*/  IADD3 R36, P1, R4, 0x2040, RZ ;  /* 0x0000204004247810 */ /* 0x000fc40007f3e0ff */
[----:B------:R-:W-:Y:S02]  /*9020*/  LOP3.LUT R20, R57, 0x380, RZ, 0xc0, !PT ;  /* 0x0000038039147812 */ /* 0x000fe400078ec0ff */
[----:B------:R-:W-:Y:S01]  /*9030*/  IADD3 R48, P5, R4, 0x4040, RZ ;  /* 0x0000404004307810 */ /* 0x000fe20007fbe0ff */
[--C-:B------:R-:W-:Y:S01]  /*9040*/  IMAD.X R115, RZ, RZ, R5.reuse, P1 ;  /* 0x000000ffff737224 */ /* 0x100fe200008e0605 */
[----:B------:R-:W-:Y:S02]  /*9050*/  LOP3.LUT R8, R8, R33, RZ, 0x3c, !PT ;  /* 0x0000002108087212 */ /* 0x000fe400078e3cff */
[----:B------:R-:W-:Y:S01]  /*9060*/  LOP3.LUT R10, R10, R37, RZ, 0x3c, !PT ;  /* 0x000000250a0a7212 */ /* 0x000fe200078e3cff */
[----:B------:R-:W-:Y:S01]  /*9070*/  IMAD.X R131, RZ, RZ, R5, P5 ;  /* 0x000000ffff837224 */ /* 0x000fe200028e0605 */
[----:B------:R-:W-:Y:S02]  /*9080*/  SHF.R.U64 R32, R32, 0x3, RZ ;  /* 0x0000000320207819 */ /* 0x000fe400000012ff */
[----:B------:R-:W-:-:S02]  /*9090*/  IADD3 R61, P4, R4, 0x4020, RZ ;  /* 0x00004020043d7810 */ /* 0x000fc40007f9e0ff */
[----:B------:R-:W-:Y:S02]  /*90a0*/  IADD3 R14, P2, R4, 0x6020, RZ ;  /* 0x00006020040e7810 */ /* 0x000fe40007f5e0ff */
[----:B------:R-:W-:Y:S01]  /*90b0*/  LOP3.LUT R33, R36, 0x380, RZ, 0xc0, !PT ;  /* 0x0000038024217812 */ /* 0x000fe200078ec0ff */
[--C-:B------:R-:W-:Y:S01]  /*90c0*/  IMAD.X R127, RZ, RZ, R5.reuse, P4 ;  /* 0x000000ffff7f7224 */ /* 0x100fe200020e0605 */
[----:B------:R-:W-:Y:S01]  /*90d0*/  LOP3.LUT R37, R40, 0x380, RZ, 0xc0, !PT ;  /* 0x0000038028257812 */ /* 0x000fe200078ec0ff */
[----:B------:R-:W-:Y:S01]  /*90e0*/  IMAD.X R143, RZ, RZ, R5, P2 ;  /* 0x000000ffff8f7224 */ /* 0x000fe200010e0605 */
[----:B------:R-:W-:Y:S02]  /*90f0*/  SHF.R.U64 R20, R20, 0x3, RZ ;  /* 0x0000000314147819 */ /* 0x000fe400000012ff */
[----:B------:R-:W-:Y:S02]  /*9100*/  LOP3.LUT R15, R4, 0x380, RZ, 0xc0, !PT ;  /* 0x00000380040f7812 */ /* 0x000fe400078ec0ff */
[----:B------:R-:W-:-:S02]  /*9110*/  LOP3.LUT R44, R32, R53, RZ, 0x3c, !PT ;  /* 0x00000035202c7212 */ /* 0x000fc400078e3cff */
[----:B------:R-:W-:Y:S02]  /*9120*/  SHF.R.U64 R33, R33, 0x3, RZ ;  /* 0x0000000321217819 */ /* 0x000fe400000012ff */
[----:B------:R-:W-:Y:S02]  /*9130*/  SHF.R.U64 R37, R37, 0x3, RZ ;  /* 0x0000000325257819 */ /* 0x000fe400000012ff */
[----:B------:R-:W-:Y:S02]  /*9140*/  LOP3.LUT R32, R61, 0x380, RZ, 0xc0, !PT ;  /* 0x000003803d207812 */ /* 0x000fe400078ec0ff */
[----:B------:R-:W-:Y:S02]  /*9150*/  LOP3.LUT R122, R20, R57, RZ, 0x3c, !PT ;  /* 0x00000039147a7212 */ /* 0x000fe400078e3cff */
[----:B------:R-:W-:Y:S02]  /*9160*/  IADD3 R57, P5, R110, 0x6000, RZ ;  /* 0x000060006e397810 */ /* 0x000fe40007fbe0ff */
[----:B------:R-:W-:-:S02]  /*9170*/  IADD3 R12, P3, R4, 0x6040, RZ ;  /* 0x00006040040c7810 */ /* 0x000fc40007f7e0ff */
[----:B------:R-:W-:Y:S02]  /*9180*/  IADD3 R7, P4, R4, 0x6060, RZ ;  /* 0x0000606004077810 */ /* 0x000fe40007f9e0ff */
[----:B------:R-:W-:Y:S01]  /*9190*/  SHF.R.U64 R15, R15, 0x3, RZ ;  /* 0x000000030f0f7819 */ /* 0x000fe200000012ff */
[--C-:B------:R-:W-:Y:S01]  /*91a0*/  IMAD.X R13, RZ, RZ, R5.reuse, P3 ;  /* 0x000000ffff0d7224 */ /* 0x100fe200018e0605 */
[----:B------:R-:W-:Y:S02]  /*91b0*/  IADD3 R69, P2, R110, 0x3000, RZ ;  /* 0x000030006e457810 */ /* 0x000fe40007f5e0ff */
[----:B------:R-:W-:Y:S02]  /*91c0*/  IADD3 R65, P6, R4, 0x4060, RZ ;  /* 0x0000406004417810 */ /* 0x000fe40007fde0ff */
[----:B------:R-:W-:Y:S02]  /*91d0*/  LOP3.LUT R114, R33, R36, RZ, 0x3c, !PT ;  /* 0x0000002421727212 */ /* 0x000fe400078e3cff */
[----:B------:R-:W-:Y:S01]  /*91e0*/  LOP3.LUT R118, R37, R40, RZ, 0x3c, !PT ;  /* 0x0000002825767212 */ /* 0x000fe200078e3cff */
[----:B------:R-:W-:Y:S01]  /*91f0*/  IMAD.X R135, RZ, RZ, R5, P6 ;  /* 0x000000ffff877224 */ /* 0x000fe200030e0605 */
[----:B------:R-:W-:-:S02]  /*9200*/  SHF.R.U64 R32, R32, 0x3, RZ ;  /* 0x0000000320207819 */ /* 0x000fc400000012ff */
[----:B------:R-:W-:Y:S02]  /*9210*/  IADD3 R6, P1, R4, 0x6000, RZ ;  /* 0x0000600004067810 */ /* 0x000fe40007f3e0ff */
[----:B------:R-:W-:Y:S02]  /*9220*/  LOP3.LUT R33, R48, 0x380, RZ, 0xc0, !PT ;  /* 0x0000038030217812 */ /* 0x000fe400078ec0ff */
[----:B------:R-:W-:Y:S01]  /*9230*/  LOP3.LUT R37, R14, 0x380, RZ, 0xc0, !PT ;  /* 0x000003800e257812 */ /* 0x000fe200078ec0ff */
[--C-:B------:R-:W-:Y:S01]  /*9240*/  IMAD.X R139, RZ, RZ, R5.reuse, P1 ;  /* 0x000000ffff8b7224 */ /* 0x100fe200008e0605 */
[----:B------:R-:W-:Y:S02]  /*9250*/  LOP3.LUT R56, R57, 0x380, RZ, 0xc0, !PT ;  /* 0x0000038039387812 */ /* 0x000fe400078ec0ff */
[----:B------:R-:W-:Y:S01]  /*9260*/  LOP3.LUT R4, R15, R4, RZ, 0x3c, !PT ;  /* 0x000000040f047212 */ /* 0x000fe200078e3cff */
[----:B------:R-:W-:Y:S01]  /*9270*/  IMAD.X R15, RZ, RZ, R5, P4 ;  /* 0x000000ffff0f7224 */ /* 0x000fe200020e0605 */
[----:B------:R-:W-:-:S02]  /*9280*/  LOP3.LUT R20, R7, 0x380, RZ, 0xc0, !PT ;  /* 0x0000038007147812 */ /* 0x000fc400078ec0ff */
[----:B------:R-:W-:Y:S02]  /*9290*/  LOP3.LUT R68, R69, 0x380, RZ, 0xc0, !PT ;  /* 0x0000038045447812 */ /* 0x000fe400078ec0ff */
[----:B------:R-:W-:Y:S02]  /*92a0*/  LOP3.LUT R41, R12, 0x380, RZ, 0xc0, !PT ;  /* 0x000003800c297812 */ /* 0x000fe400078ec0ff */
[----:B------:R-:W-:Y:S02]  /*92b0*/  LOP3.LUT R126, R32, R61, RZ, 0x3c, !PT ;  /* 0x0000003d207e7212 */ /* 0x000fe400078e3cff */
[C---:B------:R-:W-:Y:S02]  /*92c0*/  IADD3 R77, P4, R110.reuse, 0x1000, RZ ;  /* 0x000010006e4d7810 */ /* 0x040fe40007f9e0ff */
[----:B------:R-:W-:Y:S02]  /*92d0*/  IADD3 R73, P3, R110, 0x2000, RZ ;  /* 0x000020006e497810 */ /* 0x000fe40007f7e0ff */
[----:B------:R-:W-:-:S02]  /*92e0*/  SHF.R.U64 R33, R33, 0x3, RZ ;  /* 0x0000000321217819 */ /* 0x000fc400000012ff */
[----:B------:R-:W-:Y:S02]  /*92f0*/  SHF.R.U64 R37, R37, 0x3, RZ ;  /* 0x0000000325257819 */ /* 0x000fe400000012ff */
[----:B------:R-:W-:Y:S02]  /*9300*/  IADD3 R61, P6, R110, 0x5000, RZ ;  /* 0x000050006e3d7810 */ /* 0x000fe40007fde0ff */
[----:B------:R-:W-:Y:S02]  /*9310*/  SHF.R.U64 R56, R56, 0x3, RZ ;  /* 0x0000000338387819 */ /* 0x000fe400000012ff */
[----:B------:R-:W-:Y:S02]  /*9320*/  SHF.R.U64 R20, R20, 0x3, RZ ;  /* 0x0000000314147819 */ /* 0x000fe400000012ff */
[----:B------:R-:W-:Y:S02]  /*9330*/  SHF.R.U64 R68, R68, 0x3, RZ ;  /* 0x0000000344447819 */ /* 0x000fe400000012ff */
[----:B------:R-:W-:-:S02]  /*9340*/  SHF.R.U64 R41, R41, 0x3, RZ ;  /* 0x0000000329297819 */ /* 0x000fc400000012ff */
[----:B------:R-:W-:Y:S02]  /*9350*/  LOP3.LUT R76, R77, 0x380, RZ, 0xc0, !PT ;  /* 0x000003804d4c7812 */ /* 0x000fe400078ec0ff */
[----:B------:R-:W-:Y:S02]  /*9360*/  LOP3.LUT R72, R73, 0x380, RZ, 0xc0, !PT ;  /* 0x0000038049487812 */ /* 0x000fe400078ec0ff */
[----:B------:R-:W-:Y:S02]  /*9370*/  LOP3.LUT R36, R65, 0x380, RZ, 0xc0, !PT ;  /* 0x0000038041247812 */ /* 0x000fe400078ec0ff */
[----:B------:R-:W-:Y:S02]  /*9380*/  LOP3.LUT R130, R33, R48, RZ, 0x3c, !PT ;  /* 0x0000003021827212 */ /* 0x000fe400078e3cff */
[----:B------:R-:W-:Y:S02]  /*9390*/  LOP3.LUT R142, R37, R14, RZ, 0x3c, !PT ;  /* 0x0000000e258e7212 */ /* 0x000fe400078e3cff */
[----:B------:R-:W-:-:S02]  /*93a0*/  LOP3.LUT R60, R61, 0x380, RZ, 0xc0, !PT ;  /* 0x000003803d3c7812 */ /* 0x000fc400078ec0ff */
[----:B------:R-:W-:Y:S01]  /*93b0*/  LOP3.LUT R56, R56, R57, RZ, 0x3c, !PT ;  /* 0x0000003938387212 */ /* 0x000fe200078e3cff */
[--C-:B------:R-:W-:Y:S01]  /*93c0*/  IMAD.X R57, RZ, RZ, R111.reuse, P5 ;  /* 0x000000ffff397224 */ /* 0x100fe200028e066f */
[----:B------:R-:W-:Y:S02]  /*93d0*/  LOP3.LUT R33, R6, 0x380, RZ, 0xc0, !PT ;  /* 0x0000038006217812 */ /* 0x000fe400078ec0ff */
[----:B------:R-:W-:Y:S02]  /*93e0*/  LOP3.LUT R14, R20, R7, RZ, 0x3c, !PT ;  /* 0x00000007140e7212 */ /* 0x000fe400078e3cff */
[----:B------:R-:W-:Y:S01]  /*93f0*/  LOP3.LUT R68, R68, R69, RZ, 0x3c, !PT ;  /* 0x0000004544447212 */ /* 0x000fe200078e3cff */
[----:B------:R-:W-:Y:S01]  /*9400*/  IMAD.X R69, RZ, RZ, R111, P2 ;  /* 0x000000ffff457224 */ /* 0x000fe200010e066f */
[----:B------:R-:W-:Y:S02]  /*9410*/  LOP3.LUT R12, R41, R12, RZ, 0x3c, !PT ;  /* 0x0000000c290c7212 */ /* 0x000fe400078e3cff */
[----:B------:R-:W-:-:S02]  /*9420*/  IADD3 R7, P5, R110, 0xc000, RZ ;  /* 0x0000c0006e077810 */ /* 0x000fc40007fbe0ff */
[----:B------:R-:W-:Y:S02]  /*9430*/  SHF.R.U64 R76, R76, 0x3, RZ ;  /* 0x000000034c4c7819 */ /* 0x000fe400000012ff */
[----:B------:R-:W-:Y:S02]  /*9440*/  SHF.R.U64 R72, R72, 0x3, RZ ;  /* 0x0000000348487819 */ /* 0x000fe400000012ff */
[----:B------:R-:W-:Y:S02]  /*9450*/  IADD3 R41, P2, R110, 0x9000, RZ ;  /* 0x000090006e297810 */ /* 0x000fe40007f5e0ff */
[----:B------:R-:W-:Y:S02]  /*9460*/  SHF.R.U64 R36, R36, 0x3, RZ ;  /* 0x0000000324247819 */ /* 0x000fe400000012ff */
[----:B------:R-:W-:Y:S02]  /*9470*/  SHF.R.U64 R60, R60, 0x3, RZ ;  /* 0x000000033c3c7819 */ /* 0x000fe400000012ff */
[----:B------:R-:W-:-:S02]  /*9480*/  SHF.R.U64 R33, R33, 0x3, RZ ;  /* 0x0000000321217819 */ /* 0x000fc400000012ff */
[----:B------:R-:W-:Y:S02]  /*9490*/  LOP3.LUT R20, R7, 0x380, RZ, 0xc0, !PT ;  /* 0x0000038007147812 */ /* 0x000fe400078ec0ff */
[----:B------:R-:W-:Y:S01]  /*94a0*/  LOP3.LUT R76, R76, R77, RZ, 0x3c, !PT ;  /* 0x0000004d4c4c7212 */ /* 0x000fe200078e3cff */
[--C-:B------:R-:W-:Y:S01]  /*94b0*/  IMAD.X R77, RZ, RZ, R111.reuse, P4 ;  /* 0x000000ffff4d7224 */ /* 0x100fe200020e066f */
[----:B------:R-:W-:Y:S01]  /*94c0*/  LOP3.LUT R72, R72, R73, RZ, 0x3c, !PT ;  /* 0x0000004948487212 */ /* 0x000fe200078e3cff */
[--C-:B------:R-:W-:Y:S01]  /*94d0*/  IMAD.X R73, RZ, RZ, R111.reuse, P3 ;  /* 0x000000ffff497224 */ /* 0x100fe200018e066f */
[----:B------:R-:W-:Y:S02]  /*94e0*/  LOP3.LUT R40, R41, 0x380, RZ, 0xc0, !PT ;  /* 0x0000038029287812 */ /* 0x000fe400078ec0ff */
[----:B------:R-:W-:Y:S02]  /*94f0*/  LOP3.LUT R134, R36, R65, RZ, 0x3c, !PT ;  /* 0x0000004124867212 */ /* 0x000fe400078e3cff */
[----:B------:R-:W-:Y:S01]  /*9500*/  LOP3.LUT R60, R60, R61, RZ, 0x3c, !PT ;  /* 0x0000003d3c3c7212 */ /* 0x000fe200078e3cff */
[----:B------:R-:W-:Y:S01]  /*9510*/  IMAD.X R61, RZ, RZ, R111, P6 ;  /* 0x000000ffff3d7224 */ /* 0x000fe200030e066f */
[----:B------:R-:W-:-:S02]  /*9520*/  LOP3.LUT R138, R33, R6, RZ, 0x3c, !PT ;  /* 0x00000006218a7212 */ /* 0x000fc400078e3cff */
[C---:B------:R-:W-:Y:S02]  /*9530*/  IADD3 R65, P1, R110.reuse, 0x4000, RZ ;  /* 0x000040006e417810 */ /* 0x040fe40007f3e0ff */
[C---:B------:R-:W-:Y:S02]  /*9540*/  IADD3 R53, P4, R110.reuse, 0x7000, RZ ;  /* 0x000070006e357810 */ /* 0x040fe40007f9e0ff */
[C---:B------:R-:W-:Y:S02]  /*9550*/  IADD3 R49, P3, R110.reuse, 0x8000, RZ ;  /* 0x000080006e317810 */ /* 0x040fe40007f7e0ff */
[----:B------:R-:W-:Y:S02]  /*9560*/  IADD3 R33, P6, R110, 0xb000, RZ ;  /* 0x0000b0006e217810 */ /* 0x000fe40007fde0ff */
[----:B------:R-:W-:Y:S02]  /*9570*/  SHF.R.U64 R20, R20, 0x3, RZ ;  /* 0x0000000314147819 */ /* 0x000fe400000012ff */
[----:B------:R-:W-:-:S02]  /*9580*/  SHF.R.U64 R40, R40, 0x3, RZ ;  /* 0x0000000328287819 */ /* 0x000fc400000012ff */
[----:B------:R-:W-:Y:S02]  /*9590*/  LOP3.LUT R64, R65, 0x380, RZ, 0xc0, !PT ;  /* 0x0000038041407812 */ /* 0x000fe400078ec0ff */
[----:B------:R-:W-:Y:S02]  /*95a0*/  LOP3.LUT R52, R53, 0x380, RZ, 0xc0, !PT ;  /* 0x0000038035347812 */ /* 0x000fe400078ec0ff */
[----:B------:R-:W-:Y:S02]  /*95b0*/  LOP3.LUT R48, R49, 0x380, RZ, 0xc0, !PT ;  /* 0x0000038031307812 */ /* 0x000fe400078ec0ff */
[----:B------:R-:W-:Y:S02]  /*95c0*/  LOP3.LUT R32, R33, 0x380, RZ, 0xc0, !PT ;  /* 0x0000038021207812 */ /* 0x000fe400078ec0ff */
[----:B------:R-:W-:Y:S02]  /*95d0*/  LOP3.LUT R20, R20, R7, RZ, 0x3c, !PT ;  /* 0x0000000714147212 */ /* 0x000fe400078e3cff */
[----:B------:R-:W-:Y:S01]  /*95e0*/  LOP3.LUT R40, R40, R41, RZ, 0x3c, !PT ;  /* 0x0000002928287212 */ /* 0x000fe200078e3cff */
[----:B------:R-:W-:Y:S01]  /*95f0*/  IMAD.X R41, RZ, RZ, R111, P2 ;  /* 0x000000ffff297224 */ /* 0x000fe200010e066f */
[----:B------:R-:W-:-:S02]  /*9600*/  MOV R81, R4 ;  /* 0x0000000400517202 */ /* 0x000fc40000000f00 */
[----:B------:R-:W-:Y:S02]  /*9610*/  F2FP.BF16.F32.PACK_AB R7, R31, R30 ;  /* 0x0000001e1f07723e */ /* 0x000fe400000010ff */
[----:B------:R-:W-:Y:S02]  /*9620*/  F2FP.BF16.F32.PACK_AB R5, R27, R26 ;  /* 0x0000001a1b05723e */ /* 0x000fe400000010ff */
[----:B------:R-:W-:Y:S02]  /*9630*/  LOP3.LUT R31, R110, 0x380, RZ, 0xc0, !PT ;  /* 0x000003806e1f7812 */ /* 0x000fe400078ec0ff */
[----:B------:R-:W-:Y:S02]  /*9640*/  SHF.R.U64 R64, R64, 0x3, RZ ;  /* 0x0000000340407819 */ /* 0x000fe400000012ff */
[----:B------:R-:W-:Y:S02]  /*9650*/  SHF.R.U64 R52, R52, 0x3, RZ ;  /* 0x0000000334347819 */ /* 0x000fe400000012ff */
[----:B------:R-:W-:-:S02]  /*9660*/  SHF.R.U64 R48, R48, 0x3, RZ ;  /* 0x0000000330307819 */ /* 0x000fc400000012ff */
[----:B------:R-:W-:Y:S02]  /*9670*/  IADD3 R27, P2, R110, 0xf000, RZ ;  /* 0x0000f0006e1b7810 */ /* 0x000fe40007f5e0ff */
[----:B------:R-:W-:Y:S02]  /*9680*/  SHF.R.U64 R32, R32, 0x3, RZ ;  /* 0x0000000320207819 */ /* 0x000fe400000012ff */
[----:B------:R-:W-:Y:S01]  /*9690*/  F2FP.BF16.F32.PACK_AB R4, R204, R207 ;  /* 0x000000cfcc04723e */ /* 0x000fe200000010ff */
[--C-:B------:R-:W-:Y:S01]  /*96a0*/  IMAD.X R89, RZ, RZ, R111.reuse, P2 ;  /* 0x000000ffff597224 */ /* 0x100fe200010e066f */
[----:B------:R-:W-:Y:S01]  /*96b0*/  F2FP.BF16.F32.PACK_AB R6, R21, R203 ;  /* 0x000000cb1506723e */ /* 0x000fe200000010ff */
[--C-:B------:R-:W-:Y:S01]  /*96c0*/  IMAD.X R21, RZ, RZ, R111.reuse, P5 ;  /* 0x000000ffff157224 */ /* 0x100fe200028e066f */
[----:B------:R-:W-:Y:S02]  /*96d0*/  SHF.R.U64 R31, R31, 0x3, RZ ;  /* 0x000000031f1f7819 */ /* 0x000fe400000012ff */
        /* <DEDUP_REMOVED lines=8> */
[----:B------:R-:W-:-:S02]  /*9760*/  LOP3.LUT R32, R32, R33, RZ, 0x3c, !PT ;  /* 0x0000002120207212 */ /* 0x000fc400078e3cff */
[C---:B------:R-:W-:Y:S02]  /*9770*/  IADD3 R37, P1, R110.reuse, 0xa000, RZ ;  /* 0x0000a0006e257810 */ /* 0x040fe40007f3e0ff */
[C---:B------:R-:W-:Y:S02]  /*9780*/  IADD3 R85, P4, R110.reuse, 0xd000, RZ ;  /* 0x0000d0006e557810 */ /* 0x040fe40007f9e0ff */
[----:B------:R-:W-:Y:S02]  /*9790*/  IADD3 R33, P3, R110, 0xe000, RZ ;  /* 0x0000e0006e217810 */ /* 0x000fe40007f7e0ff */
[----:B------:R-:W-:Y:S02]  /*97a0*/  LOP3.LUT R110, R31, R110, RZ, 0x3c, !PT ;  /* 0x0000006e1f6e7212 */ /* 0x000fe400078e3cff */
[----:B------:R-:W-:Y:S02]  /*97b0*/  SHF.R.U64 R26, R26, 0x3, RZ ;  /* 0x000000031a1a7819 */ /* 0x000fe400000012ff */
[----:B------:R-:W-:-:S02]  /*97c0*/  MOV R31, R8 ;  /* 0x00000008001f7202 */ /* 0x000fc40000000f00 */
[----:B------:R-:W-:Y:S01]  /*97d0*/  MOV R30, R10 ;  /* 0x0000000a001e7202 */ /* 0x000fe20000000f00 */
[----:B0-----:R-:W-:Y:S01]  /*97e0*/  IMAD.X R81, RZ, RZ, R111, P3 ;  /* 0x000000ffff517224 */ /* 0x001fe200018e066f */
[----:B------:R-:W-:Y:S02]  /*97f0*/  F2FP.BF16.F32.PACK_AB R4, R209, R210 ;  /* 0x000000d2d104723e */ /* 0x000fe400000010ff */
[----:B------:R-:W-:Y:S02]  /*9800*/  F2FP.BF16.F32.PACK_AB R5, R35, R34 ;  /* 0x000000222305723e */ /* 0x000fe400000010ff */
[----:B------:R-:W-:Y:S02]  /*9810*/  F2FP.BF16.F32.PACK_AB R6, R206, R208 ;  /* 0x000000d0ce06723e */ /* 0x000fe400000010ff */
[----:B------:R-:W-:Y:S02]  /*9820*/  F2FP.BF16.F32.PACK_AB R7, R39, R38 ;  /* 0x000000262707723e */ /* 0x000fe400000010ff */
[----:B------:R-:W-:-:S02]  /*9830*/  F2FP.BF16.F32.PACK_AB R8, R202, R205 ;  /* 0x000000cdca08723e */ /* 0x000fc400000010ff */
[----:B------:R-:W-:Y:S01]  /*9840*/  F2FP.BF16.F32.PACK_AB R9, R43, R42 ;  /* 0x0000002a2b09723e */ /* 0x000fe200000010ff */
[----:B------:R0:W-:Y:S01]  /*9850*/  STSM.16.M88.4 [R31], R4 ;  /* 0x000000041f007844 */ /* 0x0001e20000000200 */
        /* <DEDUP_REMOVED lines=67> */
[----:B------:R-:W-:-:S02]  /*9c90*/  F2FP.BF16.F32.PACK_AB R146, R149, R148 ;  /* 0x000000949592723e */ /* 0x000fc400000010ff */
[----:B------:R-:W-:Y:S02]  /*9ca0*/  F2FP.BF16.F32.PACK_AB R147, R151, R150 ;  /* 0x000000969793723e */ /* 0x000fe400000010ff */
[----:B------:R-:W-:Y:S02]  /*9cb0*/  SHF.R.U64 R36, R36, 0x3, RZ ;  /* 0x0000000324247819 */ /* 0x000fe400000012ff */
[----:B------:R-:W-:Y:S01]  /*9cc0*/  SHF.R.U64 R84, R84, 0x3, RZ ;  /* 0x0000000354547819 */ /* 0x000fe200000012ff */
[----:B------:R1:W-:Y:S01]  /*9cd0*/  STSM.16.M88.4 [R35], R144 ;  /* 0x0000009023007844 */ /* 0x0003e20000000200 */
[----:B------:R-:W-:Y:S02]  /*9ce0*/  SHF.R.U64 R80, R80, 0x3, RZ ;  /* 0x0000000350507819 */ /* 0x000fe400000012ff */
[----:B------:R-:W-:Y:S01]  /*9cf0*/  LOP3.LUT R36, R36, R37, RZ, 0x3c, !PT ;  /* 0x0000002524247212 */ /* 0x000fe200078e3cff */
[--C-:B------:R-:W-:Y:S01]  /*9d00*/  IMAD.X R37, RZ, RZ, R111.reuse, P1 ;  /* 0x000000ffff257224 */ /* 0x100fe200008e066f */
[----:B------:R-:W-:Y:S01]  /*9d10*/  LOP3.LUT R84, R84, R85, RZ, 0x3c, !PT ;  /* 0x0000005554547212 */ /* 0x000fe200078e3cff */
[--C-:B------:R-:W-:Y:S01]  /*9d20*/  IMAD.X R85, RZ, RZ, R111.reuse, P4 ;  /* 0x000000ffff557224 */ /* 0x100fe200020e066f */
[----:B------:R-:W-:Y:S01]  /*9d30*/  LOP3.LUT R80, R80, R33, RZ, 0x3c, !PT ;  /* 0x0000002150507212 */ /* 0x000fe200078e3cff */
[----:B------:R-:W-:Y:S01]  /*9d40*/  IMAD.X R33, RZ, RZ, R111, P6 ;  /* 0x000000ffff217224 */ /* 0x000fe200030e066f */
[----:B------:R-:W-:Y:S06]  /*9d50*/  BAR.SYNC.DEFER_BLOCKING 0x1, 0x100 ;  /* 0x0044000000007b1d */ /* 0x000fec0000010000 */
[----:B------:R-:W-:Y:S05]  /*9d60*/  @P0 BRA `(.L_x_221) ;  /* 0x0000000000cc0947 */ /* 0x000fea0003800000 */
[----:B------:R-:W0:Y:S01]  /*9d70*/  LDC R10, c[0x0][0xce8] ;  /* 0x00033a00ff0a7b82 */ /* 0x000e220000000800 */
[----:B-1----:R-:W-:Y:S01]  /*9d80*/  IMAD R4, RZ, RZ, -UR41 ;  /* 0x80000029ff047e24 */ /* 0x002fe2000f8e02ff */
[----:B------:R-:W-:Y:S02]  /*9d90*/  ULDC.64 UR8, c[0x0][0xc90] ;  /* 0x0003240000087ab9 */ /* 0x000fe40000000a00 */
        /* <DEDUP_REMOVED lines=32> */
[----:B------:R-:W-:Y:S01]  /*9fa0*/  IMAD.MOV R9, RZ, RZ, -R19 ;  /* 0x000000ffff097224 */ /* 0x000fe200078e0a13 */
[----:B------:R-:W-:Y:S01]  /*9fb0*/  LEA R11, P0, R4, UR4, 0x2 ;  /* 0x00000004040b7c11 */ /* 0x000fe2000f8010ff */
[----:B------:R-:W-:Y:S01]  /*9fc0*/  IMAD.IADD R5, R5, 0x1, R7 ;  /* 0x0000000105057824 */ /* 0x000fe200078e0207 */
[----:B------:R-:W-:Y:S02]  /*9fd0*/  ULDC UR4, c[0x0][0xb88] ;  /* 0x0002e20000047ab9 */ /* 0x000fe40000000800 */
[----:B------:R-:W-:Y:S01]  /*9fe0*/  IMAD R8, R10, UR4, RZ ;  /* 0x000000040a087c24 */ /* 0x000fe2000f8e02ff */
[----:B------:R-:W-:Y:S01]  /*9ff0*/  SHFL.IDX PT, R6, R11, 0x1, 0x1c1f ;  /* 0x003c1f000b067f89 */ /* 0x000fe200000e0000 */
[----:B------:R-:W-:Y:S02]  /*a000*/  LEA.HI.X R12, R4, UR5, R5, 0x2, P0 ;  /* 0x00000005040c7c11 */ /* 0x000fe400080f1405 */
[----:B------:R-:W-:Y:S01]  /*a010*/  ISETP.NE.AND P0, PT, R18, R9, PT ;  /* 0x000000091200720c */ /* 0x000fe20003f05270 */
[----:B------:R-:W-:Y:S01]  /*a020*/  SHFL.IDX PT, R4, R11, RZ, 0x1c1f ;  /* 0x001c1fff0b047589 */ /* 0x000fe200000e0000 */
[----:B------:R-:W-:-:S02]  /*a030*/  VIADD R9, R15, 0x8 ;  /* 0x000000080f097836 */ /* 0x000fc40000000000 */
[-C--:B------:R-:W-:Y:S01]  /*a040*/  ISETP.GE.OR P1, PT, R15, R8.reuse, P0 ;  /* 0x000000080f00720c */ /* 0x080fe20000726670 */
[----:B------:R-:W0:Y:S02]  /*a050*/  SHFL.IDX PT, R5, R12, RZ, 0x1c1f ;  /* 0x001c1fff0c057589 */ /* 0x000e2400000e0000 */
[----:B------:R-:W-:Y:S02]  /*a060*/  ISETP.GE.OR P0, PT, R9, R8, P0 ;  /* 0x000000080900720c */ /* 0x000fe40000706670 */
[----:B------:R-:W1:Y:S08]  /*a070*/  SHFL.IDX PT, R7, R12, 0x1, 0x1c1f ;  /* 0x003c1f000c077f89 */ /* 0x000e7000000e0000 */
[----:B0-----:R0:W-:Y:S04]  /*a080*/  @!P1 ST.E desc[UR38][R4.64], R3 ;  /* 0x0000000304009985 */ /* 0x0011e8000c101926 */
[----:B-1----:R0:W-:Y:S02]  /*a090*/  @!P0 ST.E desc[UR38][R6.64], R0 ;  /* 0x0000000006008985 */ /* 0x0021e4000c101926 */
.L_x_221:
[----:B------:R-:W2:Y:S01]  /*a0a0*/  LDC R14, c[0x0][0xce8] ;  /* 0x00033a00ff0e7b82 */ /* 0x000ea20000000800 */
[----:B------:R-:W-:Y:S01]  /*a0b0*/  ULDC UR12, c[0x0][0xbc8] ;  /* 0x0002f200000c7ab9 */ /* 0x000fe20000000800 */
[----:B01----:R0:W5:Y:S04]  /*a0c0*/  LD.E.128 R4, desc[UR38][R20.64] ;  /* 0x0000002614047980 */ /* 0x003168000c101d00 */
[----:B------:R-:W5:Y:S02]  /*a0d0*/  LD.E.128 R108, desc[UR38][R110.64] ;  /* 0x000000266e6c7980 */ /* 0x000f64000c101d00 */
[----:B------:R-:W1:Y:S01]  /*a0e0*/  LDC R10, c[0x0][0xd38] ;  /* 0x00034e00ff0a7b82 */ /* 0x000e620000000800 */
[----:B------:R-:W-:Y:S01]  /*a0f0*/  ISETP.GE.AND P1, PT, R190, UR12, PT ;  /* 0x0000000cbe007c0c */ /* 0x000fe2000bf26270 */
[----:B------:R-:W-:Y:S01]  /*a100*/  IMAD R9, RZ, RZ, -UR41 ;  /* 0x80000029ff097e24 */ /* 0x000fe2000f8e02ff */
[----:B------:R-:W-:Y:S01]  /*a110*/  ULDC.64 UR8, c[0x0][0xbe8] ;  /* 0x0002fa0000087ab9 */ /* 0x000fe20000000a00 */
[----:B------:R-:W5:Y:S04]  /*a120*/  LD.E.128 R76, desc[UR38][R76.64] ;  /* 0x000000264c4c7980 */ /* 0x000f68000c101d00 */
[----:B------:R-:W3:Y:S01]  /*a130*/  LDC.64 R12, c[0x0][0xbe0] ;  /* 0x0002f800ff0c7b82 */ /* 0x000ee20000000a00 */
[----:B------:R-:W5:Y:S04]  /*a140*/  LD.E.128 R72, desc[UR38][R72.64] ;  /* 0x0000002648487980 */ /* 0x000f68000c101d00 */
[----:B------:R-:W5:Y:S01]  /*a150*/  LD.E.128 R68, desc[UR38][R68.64] ;  /* 0x0000002644447980 */ /* 0x000f62000c101d00 */
[----:B--2---:R-:W-:-:S03]  /*a160*/  ISETP.NE.AND P3, PT, R14, 0x1, PT ;  /* 0x000000010e00780c */ /* 0x004fc60003f65270 */
        /* <DEDUP_REMOVED lines=11> */
[----:B------:R-:W2:Y:S01]  /*a220*/  @P3 LDC R11, c[0x0][0xcf0] ;  /* 0x00033c00ff0b3b82 */ /* 0x000ea20000000800 */
[----:B------:R-:W-:Y:S01]  /*a230*/  IMAD.SHL.U32 R8, R8, 0x4, RZ ;  /* 0x0000000408087824 */ /* 0x000fe200078e00ff */
[----:B------:R-:W-:Y:S01]  /*a240*/  LOP3.LUT R3, R3, 0x2, R0, 0xe2, !PT ;  /* 0x0000000203037812 */ /* 0x000fe200078ee200 */
[----:B------:R-:W5:Y:S01]  /*a250*/  LD.E.128 R48, desc[UR38][R48.64] ;  /* 0x0000002630307980 */ /* 0x000f62000c101d00 */
[----:B------:R-:W-:Y:S01]  /*a260*/  ISETP.GE.AND P0, PT, R188, UR12, PT ;  /* 0x0000000cbc007c0c */ /* 0x000fe2000bf06270 */
[----:B-1----:R-:W-:Y:S01]  /*a270*/  IMAD R28, R10, R9, UR43 ;  /* 0x0000002b0a1c7e24 */ /* 0x002fe2000f8e0209 */
[----:B------:R-:W-:Y:S01]  /*a280*/  LOP3.LUT R3, R8, 0x4, R3, 0xe2, !PT ;  /* 0x0000000408037812 */ /* 0x000fe200078ee203 */
[----:B------:R-:W-:Y:S01]  /*a290*/  IMAD R0, R211, 0x20, R213 ;  /* 0x00000020d3007824 */ /* 0x000fe200078e02d5 */
[----:B------:R-:W-:Y:S01]  /*a2a0*/  SEL R8, RZ, 0xffffffff, P0 ;  /* 0xffffffffff087807 */ /* 0x000fe20000000000 */
[----:B------:R-:W5:Y:S02]  /*a2b0*/  LD.E.128 R40, desc[UR38][R40.64] ;  /* 0x0000002628287980 */ /* 0x000f64000c101d00 */
[----:B------:R-:W-:-:S02]  /*a2c0*/  IMAD R15, R28, 0x40, R0 ;  /* 0x000000401c0f7824 */ /* 0x000fc400078e0200 */
[----:B------:R-:W-:Y:S01]  /*a2d0*/  IMAD.SHL.U32 R8, R8, 0x8, RZ ;  /* 0x0000000808087824 */ /* 0x000fe200078e00ff */
[----:B------:R-:W-:Y:S01]  /*a2e0*/  ISETP.GE.AND P1, PT, R187, UR12, PT ;  /* 0x0000000cbb007c0c */ /* 0x000fe2000bf26270 */
[----:B------:R-:W5:Y:S01]  /*a2f0*/  LD.E.128 R36, desc[UR38][R36.64] ;  /* 0x0000002624247980 */ /* 0x000f62000c101d00 */
[----:B0-----:R-:W-:Y:S02]  /*a300*/  @P3 IMAD.HI.U32 R0, R15, R20, RZ ;  /* 0x000000140f003227 */ /* 0x001fe400078e00ff */
[----:B------:R-:W-:Y:S01]  /*a310*/  LOP3.LUT R3, R8, 0x8, R3, 0xe2, !PT ;  /* 0x0000000808037812 */ /* 0x000fe200078ee203 */
[----:B------:R-:W-:Y:S01]  /*a320*/  UIMAD UR6, UR10, UR8, URZ ;  /* 0x000000080a0672a4 */ /* 0x000fe2000f8e023f */
[----:B------:R-:W-:Y:S01]  /*a330*/  IMAD.MOV.U32 R8, RZ, RZ, R15 ;  /* 0x000000ffff087224 */ /* 0x000fe200078e000f */
[----:B------:R-:W5:Y:S01]  /*a340*/  LD.E.128 R32, desc[UR38][R32.64] ;  /* 0x0000002620207980 */ /* 0x000f62000c101d00 */
[----:B--2---:R-:W-:-:S03]  /*a350*/  @P3 SHF.R.U32.HI R8, RZ, R11, R0 ;  /* 0x0000000bff083219 */ /* 0x004fc60000011600 */
[----:B------:R-:W5:Y:S01]  /*a360*/  LD.E.128 R84, desc[UR38][R84.64] ;  /* 0x0000002654547980 */ /* 0x000f62000c101d00 */
[----:B------:R-:W-:Y:S01]  /*a370*/  SEL R0, RZ, 0xffffffff, P1 ;  /* 0xffffffffff007807 */ /* 0x000fe20000800000 */
[----:B------:R-:W-:Y:S01]  /*a380*/  UIMAD.WIDE.U32 UR4, UR7, UR8, URZ ;  /* 0x00000008070472a5 */ /* 0x000fe2000f8e003f */
[--C-:B------:R-:W-:Y:S01]  /*a390*/  SHF.R.S32.HI R11, RZ, 0x1f, R8.reuse ;  /* 0x0000001fff0b7819 */ /* 0x100fe20000011408 */
[----:B------:R-:W-:Y:S01]  /*a3a0*/  UIMAD UR6, UR7, UR9, UR6 ;  /* 0x00000009070672a4 */ /* 0x000fe2000f8e0206 */
[----:B------:R-:W-:Y:S01]  /*a3b0*/  ISETP.GE.AND P0, PT, R186, UR12, PT ;  /* 0x0000000cba007c0c */ /* 0x000fe2000bf06270 */
[----:B------:R-:W-:Y:S01]  /*a3c0*/  IMAD.SHL.U32 R0, R0, 0x10, RZ ;  /* 0x0000001000007824 */ /* 0x000fe200078e00ff */
[----:B------:R-:W-:Y:S01]  /*a3d0*/  ULDC.64 UR8, c[0x0][0xbf0] ;  /* 0x0002fc0000087ab9 */ /* 0x000fe20000000a00 */
[----:B------:R-:W-:Y:S01]  /*a3e0*/  UIADD3 UR5, UR5, UR6, URZ ;  /* 0x0000000605057290 */ /* 0x000fe2000fffe03f */
[----:B------:R-:W-:Y:S01]  /*a3f0*/  IMAD.MOV R10, RZ, RZ, -R8 ;  /* 0x000000ffff0a7224 */ /* 0x000fe200078e0a08 */
[----:B------:R-:W-:Y:S01]  /*a400*/  UIMAD UR6, UR11, UR8, URZ ;  /* 0x000000080b0672a4 */ /* 0x000fe2000f8e023f */
[----:B------:R-:W-:Y:S01]  /*a410*/  SEL R9, RZ, 0xffffffff, P0 ;  /* 0xffffffffff097807 */ /* 0x000fe20000000000 */
[----:B---3--:R-:W-:Y:S01]  /*a420*/  IMAD R11, R11, R12, RZ ;  /* 0x0000000c0b0b7224 */ /* 0x008fe200078e02ff */
[----:B------:R-:W-:Y:S01]  /*a430*/  LOP3.LUT R0, R0, 0x10, R3, 0xe2, !PT ;  /* 0x0000001000007812 */ /* 0x000fe200078ee203 */
[----:B------:R-:W-:Y:S01]  /*a440*/  IMAD R3, R14, R10, R15 ;  /* 0x0000000a0e037224 */ /* 0x000fe200078e020f */
[----:B------:R-:W-:Y:S01]  /*a450*/  UIMAD UR6, UR42, UR9, UR6 ;  /* 0x000000092a0672a4 */ /* 0x000fe2000f8e0206 */
[----:B------:R-:W-:Y:S01]  /*a460*/  IMAD R13, R8, R13, R11 ;  /* 0x0000000d080d7224 */ /* 0x000fe200078e020b */
[----:B------:R-:W-:Y:S01]  /*a470*/  UIMAD.WIDE.U32 UR42, UR42, UR8, UR4 ;  /* 0x000000082a2a72a5 */ /* 0x000fe2000f8e0004 */
[----:B------:R-:W-:Y:S01]  /*a480*/  IMAD.SHL.U32 R11, R9, 0x20, RZ ;  /* 0x00000020090b7824 */ /* 0x000fe200078e00ff */
[----:B------:R-:W-:Y:S01]  /*a490*/  ISETP.GE.AND P0, PT, R215, UR12, PT ;  /* 0x0000000cd7007c0c */ /* 0x000fe2000bf06270 */
[----:B------:R-:W-:Y:S01]  /*a4a0*/  ULDC.64 UR4, c[0x0][0xbd8] ;  /* 0x0002f60000047ab9 */ /* 0x000fe20000000a00 */
[----:B------:R-:W-:Y:S01]  /*a4b0*/  SHF.R.S32.HI R10, RZ, 0x1f, R3 ;  /* 0x0000001fff0a7819 */ /* 0x000fe20000011403 */
[----:B------:R-:W-:Y:S01]  /*a4c0*/  UIADD3 UR43, UR43, UR6, URZ ;  /* 0x000000062b2b7290 */ /* 0x000fe2000fffe03f */
[----:B------:R-:W-:Y:S01]  /*a4d0*/  LOP3.LUT R0, R11, 0x20, R0, 0xe2, !PT ;  /* 0x000000200b007812 */ /* 0x000fe200078ee200 */
[----:B------:R-:W5:Y:S01]  /*a4e0*/  LD.E.128 R80, desc[UR38][R80.64] ;  /* 0x0000002650507980 */ /* 0x000f62000c101d00 */
[----:B------:R-:W-:Y:S01]  /*a4f0*/  SEL R11, RZ, 0x40, P0 ;  /* 0x00000040ff0b7807 */ /* 0x000fe20000000000 */
[----:B------:R-:W-:Y:S01]  /*a500*/  IMAD R10, R10, UR4, RZ ;  /* 0x000000040a0a7c24 */ /* 0x000fe2000f8e02ff */
[----:B------:R-:W-:Y:S01]  /*a510*/  ULDC.64 UR6, c[0x0][0xb80] ;  /* 0x0002e00000067ab9 */ /* 0x000fe20000000a00 */
[----:B------:R-:W5:Y:S01]  /*a520*/  LD.E.128 R88, desc[UR38][R88.64] ;  /* 0x0000002658587980 */ /* 0x000f62000c101d00 */
[----:B------:R-:W-:Y:S01]  /*a530*/  IMAD.WIDE.U32 R8, R8, R12, UR42 ;  /* 0x0000002a08087e25 */ /* 0x000fe2000f8e000c */
        /* <DEDUP_REMOVED lines=48> */
[-C--:B--2---:R-:W-:Y:S02]  /*a840*/  @!P1 LEA R12, P6, R186, R10.reuse, 0x1 ;  /* 0x0000000aba0c9211 */ /* 0x084fe400078c08ff */
        /* <DEDUP_REMOVED lines=9> */
.L_x_223:
[----:B------:R-:W-:Y:S05]  /*a8e0*/  BSYNC B0 ;  /* 0x0000000000007941 */ /* 0x000fea0003800000 */
.L_x_222:
[----:B---3-5:R-:W-:Y:S01]  /*a8f0*/  VIADD R4, R28, 0x20 ;  /* 0x000000201c047836 */ /* 0x028fe20000000000 */
[----:B------:R3:W4:Y:S01]  /*a900*/  SHFL.IDX PT, R7, R27, 0x1, 0x181f ;  /* 0x00381f001b077f89 */ /* 0x00072200000e0000 */
[----:B------:R-:W-:Y:S03]  /*a910*/  BSSY B0, `(.L_x_224) ;  /* 0x0000023000007945 */ /* 0x000fe60003800000 */
[----:B------:R-:W-:Y:S01]  /*a920*/  ISETP.GE.AND P0, PT, R4, R29, PT ;  /* 0x0000001d0400720c */ /* 0x000fe20003f06270 */
[----:B------:R3:W0:-:S12]  /*a930*/  SHFL.IDX PT, R6, R26, 0x1, 0x181f ;  /* 0x00381f001a067f89 */ /* 0x00061800000e0000 */
[----:B---3--:R-:W-:Y:S05]  /*a940*/  @P0 BRA `(.L_x_225) ;  /* 0x00000000007c0947 */ /* 0x008fea0003800000 */
[----:B------:R-:W-:Y:S02]  /*a950*/  ISETP.GE.AND P2, PT, R190, UR12, PT ;  /* 0x0000000cbe007c0c */ /* 0x000fe4000bf46270 */
[----:B------:R-:W-:Y:S02]  /*a960*/  ISETP.GE.AND P3, PT, R17, UR12, PT ;  /* 0x0000000c11007c0c */ /* 0x000fe4000bf66270 */
[----:B------:R-:W-:Y:S02]  /*a970*/  ISETP.GE.AND P5, PT, R189, UR12, PT ;  /* 0x0000000cbd007c0c */ /* 0x000fe4000bfa6270 */
[----:B------:R-:W-:Y:S02]  /*a980*/  ISETP.GE.AND P4, PT, R188, UR12, PT ;  /* 0x0000000cbc007c0c */ /* 0x000fe4000bf86270 */
[----:B------:R-:W-:-:S05]  /*a990*/  LOP3.LUT P1, RZ, R0, 0x40, RZ, 0xc0, !PT ;  /* 0x0000004000ff7812 */ /* 0x000fca000782c0ff */
[CC--:B0-----:R-:W-:Y:S02]  /*a9a0*/  @!P2 LEA R8, P0, R190.reuse, R6.reuse, 0x1 ;  /* 0x00000006be08a211 */ /* 0x0c1fe400078008ff */
[----:B----4-:R-:W-:Y:S02]  /*a9b0*/  @!P3 IMAD.WIDE R4, R17, 0x2, R6 ;  /* 0x000000021104b825 */ /* 0x010fe400078e0206 */
[-C--:B------:R-:W-:Y:S02]  /*a9c0*/  @!P2 LEA.HI.X R9, R190, R7.reuse, R224, 0x1, P0 ;  /* 0x00000007be09a211 */ /* 0x080fe400000f0ce0 */
[----:B-1----:R-:W-:Y:S01]  /*a9d0*/  @!P5 LEA R10, P0, R189, R6, 0x1 ;  /* 0x00000006bd0ad211 */ /* 0x002fe200078008ff */
[----:B------:R0:W-:Y:S01]  /*a9e0*/  @!P3 ST.E.128 desc[UR38][R4.64], R76 ;  /* 0x0000004c0400b985 */ /* 0x0001e2000c101d26 */
[----:B------:R-:W-:Y:S02]  /*a9f0*/  ISETP.GE.AND P3, PT, R187, UR12, PT ;  /* 0x0000000cbb007c0c */ /* 0x000fe4000bf66270 */
[----:B--2---:R-:W-:Y:S01]  /*aa00*/  @!P5 LEA.HI.X R11, R189, R7, R223, 0x1, P0 ;  /* 0x00000007bd0bd211 */ /* 0x004fe200000f0cdf */
        /* <DEDUP_REMOVED lines=8> */
[-C--:B0-----:R-:W-:Y:S02]  /*aa90*/  @!P2 LEA R4, P6, R186, R6.reuse, 0x1 ;  /* 0x00000006ba04a211 */ /* 0x081fe400078c08ff */
        /* <DEDUP_REMOVED lines=10> */
.L_x_225:
[----:B------:R-:W-:Y:S05]  /*ab40*/  BSYNC B0 ;  /* 0x0000000000007941 */ /* 0x000fea0003800000 */
.L_x_224:
[----:B------:R-:W5:Y:S02]  /*ab50*/  LDC R0, c[0x0][0xd34] ;  /* 0x00034d00ff007b82 */ /* 0x000f640000000800 */
[----:B-----5:R-:W-:-:S13]  /*ab60*/  ISETP.LE.AND P0, PT, R0, UR40, PT ;  /* 0x0000002800007c0c */ /* 0x020fda000bf03270 */
[----:B------:R-:W-:Y:S05]  /*ab70*/  @!P0 BRA `(.L_x_226) ;  /* 0xffffff6400148947 */ /* 0x000fea000383ffff */
[----:B------:R-:W-:Y:S05]  /*ab80*/  EXIT ;  /* 0x000000000000794d */ /* 0x000fea0003800000 */
.L_x_194:
        /* <DEDUP_REMOVED lines=8> */
[----:B------:R0:W-:Y:S07]  /*ac10*/  STL [R1+0x8], R3 ;  /* 0x0000080301007387 */ /* 0x0001ee0000100800 */
[----:B------:R-:W-:Y:S05]  /*ac20*/  @P0 BRA `(.L_x_227) ;  /* 0x0000005800500947 */ /* 0x000fea0003800000 */
[----:B------:R-:W1:Y:S01]  /*ac30*/  S2UR UR4, SR_CgaCtaId ;  /* 0x00000000000479c3 */ /* 0x000e620000008800 */
[C---:B------:R-:W-:Y:S01]  /*ac40*/  IMAD.SHL.U32 R2, R0.reuse, 0x8, RZ ;  /* 0x0000000800027824 */ /* 0x040fe200078e00ff */
[----:B------:R-:W-:Y:S01]  /*ac50*/  LOP3.LUT R5, R0, 0x7f, RZ, 0xc0, !PT ;  /* 0x0000007f00057812 */ /* 0x000fe200078ec0ff */
[----:B------:R-:W-:Y:S01]  /*ac60*/  UMOV UR36, 0x400 ;  /* 0x0000040000247882 */ /* 0x000fe20000000000 */
[----:B------:R-:W-:Y:S01]  /*ac70*/  IMAD.MOV.U32 R19, RZ, RZ, RZ ;  /* 0x000000ffff137224 */ /* 0x000fe200078e00ff */
[----:B------:R-:W-:Y:S01]  /*ac80*/  ULDC.64 UR40, c[0x0][0x198] ;  /* 0x0000660000287ab9 */ /* 0x000fe20000000a00 */
[C---:B0-----:R-:W-:Y:S01]  /*ac90*/  LOP3.LUT R3, R2.reuse, 0x1f8, RZ, 0xc0, !PT ;  /* 0x000001f802037812 */ /* 0x041fe200078ec0ff */
[----:B------:R-:W-:Y:S01]  /*aca0*/  ULDC UR37, c[0x0][0xc] ;  /* 0x0000030000257ab9 */ /* 0x000fe20000000800 */
[----:B------:R-:W-:Y:S02]  /*acb0*/  LOP3.LUT R2, R2, 0x38, RZ, 0xc0, !PT ;  /* 0x0000003802027812 */ /* 0x000fe400078ec0ff */
        /* <DEDUP_REMOVED lines=8> */
[----:B------:R-:W-:Y:S01]  /*ad40*/  LEA R4, R3, UR36, 0x1 ;  /* 0x0000002403047c11 */ /* 0x000fe2000f8e08ff */
[----:B------:R-:W-:-:S04]  /*ad50*/  IMAD.U32 R3, RZ, RZ, UR5 ;  /* 0x00000005ff037e24 */ /* 0x000fc8000f8e00ff */
[----:B------:R0:W-:Y:S04]  /*ad60*/  STL [R1+0x4], R4 ;  /* 0x0000040401007387 */ /* 0x0001e80000100800 */
[----:B------:R1:W-:Y:S04]  /*ad70*/  STL [R1+0x24], R3 ;  /* 0x0000240301007387 */ /* 0x0003e80000100800 */
[----:B------:R2:W-:Y:S01]  /*ad80*/  STL [R1+0x8], R0 ;  /* 0x0000080001007387 */ /* 0x0005e20000100800 */
[----:B0-----:R-:W-:-:S03]  /*ad90*/  LOP3.LUT R4, R2, 0x80, RZ, 0xfc, !PT ;  /* 0x0000008002047812 */ /* 0x001fc600078efcff */
[----:B------:R0:W-:Y:S01]  /*ada0*/  STL [R1+0x50], RZ ;  /* 0x000050ff01007387 */ /* 0x0001e20000100800 */
[C---:B------:R-:W-:Y:S02]  /*adb0*/  LOP3.LUT R4, R2.reuse, 0x140, RZ, 0xfc, !PT ;  /* 0x0000014002047812 */ /* 0x040fe400078efcff */
[C---:B-1----:R-:W-:Y:S02]  /*adc0*/  LOP3.LUT R3, R2.reuse, 0xc0, RZ, 0xfc, !PT ;  /* 0x000000c002037812 */ /* 0x042fe400078efcff */
[C---:B------:R-:W-:Y:S02]  /*add0*/  LOP3.LUT R3, R2.reuse, 0x180, RZ, 0xfc, !PT ;  /* 0x0000018002037812 */ /* 0x040fe400078efcff */
[C---:B--2---:R-:W-:Y:S02]  /*ade0*/  LOP3.LUT R0, R2.reuse, 0x40, RZ, 0xfc, !PT ;  /* 0x0000004002007812 */ /* 0x044fe400078efcff */
[C---:B------:R-:W-:Y:S02]  /*adf0*/  LOP3.LUT R0, R2.reuse, 0x100, RZ, 0xfc, !PT ;  /* 0x0000010002007812 */ /* 0x040fe400078efcff */
[----:B0-----:R-:W-:-:S07]  /*ae00*/  LOP3.LUT R0, R2, 0x1c0, RZ, 0xfc, !PT ;  /* 0x000001c002007812 */ /* 0x001fce00078efcff */
.L_x_323:
        /* <DEDUP_REMOVED lines=11> */
[----:B0-----:R-:W-:-:S13]  /*aec0*/  ISETP.NE.AND P0, PT, R0, 0x1, PT ;  /* 0x000000010000780c */ /* 0x001fda0003f05270 */
[----:B------:R-:W2:Y:S08]  /*aed0*/  @P0 LDC R2, c[0x0][0xd3c] ;  /* 0x00034f00ff020b82 */ /* 0x000eb00000000800 */
[----:B------:R-:W0:Y:S01]  /*aee0*/  @P0 LDC R0, c[0x0][0xd40] ;  /* 0x00035000ff000b82 */ /* 0x000e220000000800 */
[----:B--2---:R-:W-:-:S04]  /*aef0*/  @P0 IMAD.HI.U32 R2, R3, R2, RZ ;  /* 0x0000000203020227 */ /* 0x004fc800078e00ff */
[----:B------:R-:W-:Y:S01]  /*af00*/  IMAD.MOV.U32 R4, RZ, RZ, R3 ;  /* 0x000000ffff047224 */ /* 0x000fe200078e0003 */
[----:B0-----:R-:W-:Y:S02]  /*af10*/  @P0 SHF.R.U32.HI R4, RZ, R0, R2 ;  /* 0x00000000ff040219 */ /* 0x001fe40000011602 */
[----:B-1----:R-:W-:-:S03]  /*af20*/  ISETP.NE.AND P0, PT, R17, 0x1, PT ;  /* 0x000000011100780c */ /* 0x002fc60003f05270 */
[----:B------:R-:W-:Y:S01]  /*af30*/  IMAD.MOV.U32 R5, RZ, RZ, R4 ;  /* 0x000000ffff057224 */ /* 0x000fe200078e0004 */
[----:B------:R-:W-:Y:S09]  /*af40*/  STL [R1+0x14], R4 ;  /* 0x0000140401007387 */ /* 0x000ff20000100800 */
[----:B------:R-:W0:Y:S02]  /*af50*/  @P0 LDC.64 R2, c[0x0][0xd48] ;  /* 0x00035200ff020b82 */ /* 0x000e240000000a00 */
[----:B0-----:R-:W-:-:S05]  /*af60*/  @P0 IMAD.HI.U32 R2, R4, R2, RZ ;  /* 0x0000000204020227 */ /* 0x001fca00078e00ff */
[----:B------:R-:W-:Y:S02]  /*af70*/  @P0 SHF.R.U32.HI R5, RZ, R3, R2 ;  /* 0x00000003ff050219 */ /* 0x000fe40000011602 */
[----:B------:R-:W-:-:S03]  /*af80*/  PLOP3.LUT P0, PT, PT, PT, UP0, 0x80, 0x0 ;  /* 0x000000000000781c */ /* 0x000fc60003f0f008 */
[----:B------:R-:W-:Y:S01]  /*af90*/  IMAD.MOV R0, RZ, RZ, -R5 ;  /* 0x000000ffff007224 */ /* 0x000fe200078e0a05 */
[----:B------:R-:W-:Y:S03]  /*afa0*/  STL [R1+0x10], R5 ;  /* 0x0000100501007387 */ /* 0x000fe60000100800 */
[----:B------:R-:W-:Y:S02]  /*afb0*/  IMAD R17, R17, R0, R4 ;  /* 0x0000000011117224 */ /* 0x000fe400078e0204 */
[----:B------:R-:W0:Y:S02]  /*afc0*/  LDC R0, c[0x0][0x2f0] ;  /* 0x0000bc00ff007b82 */ /* 0x000e240000000800 */
[----:B0-----:R-:W-:-:S04]  /*afd0*/  IMAD R2, R0, UR4, RZ ;  /* 0x0000000400027c24 */ /* 0x001fc8000f8e02ff */
[----:B------:R-:W-:Y:S01]  /*afe0*/  VIADD R0, R2, 0x3f ;  /* 0x0000003f02007836 */ /* 0x000fe20000000000 */
[----:B------:R0:W-:Y:S04]  /*aff0*/  STL [R1+0x4c], R2 ;  /* 0x00004c0201007387 */ /* 0x0001e80000100800 */
[----:B0-----:R-:W-:-:S04]  /*b000*/  SHF.R.S32.HI R2, RZ, 0x1f, R0 ;  /* 0x0000001fff027819 */ /* 0x001fc80000011400 */
        /* <DEDUP_REMOVED lines=8> */
[----:B------:R-:W-:Y:S02]  /*b090*/  IMAD.U32 R4, RZ, RZ, UR6 ;  /* 0x00000006ff047e24 */ /* 0x000fe4000f8e00ff */
[----:B------:R-:W1:Y:S01]  /*b0a0*/  LDC.64 R2, c[0x4][R2] ;  /* 0x0100000002027b82 */ /* 0x000e620000000a00 */
        /* <DEDUP_REMOVED lines=9> */
[----:B01----:R-:W-:Y:S05]  /*b140*/  CALL.ABS.NOINC R2 ;  /* 0x0000000002007343 */ /* 0x003fea0003c00000 */
.L_x_228:
        /* <DEDUP_REMOVED lines=19> */
[----:B0-2---:R-:W-:Y:S05]  /*b280*/  CALL.ABS.NOINC R2 ;  /* 0x0000000002007343 */ /* 0x005fea0003c00000 */
.L_x_230:
        /* <DEDUP_REMOVED lines=15> */
.L_x_229:
[----:B------:R-:W2:Y:S01]  /*b380*/  LDL R2, [R1+0x20] ;  /* 0x0000200001027983 */ /* 0x000ea20000100800 */
[----:B------:R-:W-:-:S03]  /*b390*/  ULDC.64 UR4, c[0x0][0xaf0] ;  /* 0x0002bc0000047ab9 */ /* 0x000fc60000000a00 */
[----:B0-----:R-:W3:Y:S01]  /*b3a0*/  LDL R0, [R1+0x10] ;  /* 0x0000100001007983 */ /* 0x001ee20000100800 */
[----:B------:R-:W-:-:S04]  /*b3b0*/  ISETP.NE.U32.AND P0, PT, RZ, UR4, PT ;  /* 0x00000004ff007c0c */ /* 0x000fc8000bf05070 */
[----:B------:R-:W-:Y:S01]  /*b3c0*/  ISETP.NE.AND.EX P0, PT, RZ, UR5, PT, P0 ;  /* 0x00000005ff007c0c */ /* 0x000fe2000bf05300 */
[----:B--2---:R-:W-:-:S12]  /*b3d0*/  IMAD.MOV.U32 R16, RZ, RZ, R2 ;  /* 0x000000ffff107224 */ /* 0x004fd800078e0002 */
[----:B------:R-:W0:Y:S01]  /*b3e0*/  @P0 LDC.64 R2, c[0x0][0xaf0] ;  /* 0x0002bc00ff020b82 */ /* 0x000e220000000a00 */
[----:B---3--:R-:W-:Y:S02]  /*b3f0*/  IMAD.MOV.U32 R7, RZ, RZ, R0 ;  /* 0x000000ffff077224 */ /* 0x008fe400078e0000 */
[----:B0-----:R-:W-:-:S05]  /*b400*/  @P0 IMAD.WIDE R2, R0, 0x4, R2 ;  /* 0x0000000400020825 */ /* 0x001fca00078e0202 */
[----:B------:R0:W2:Y:S01]  /*b410*/  @P0 LDG.E R7, desc[UR38][R2.64] ;  /* 0x0000002602070981 */ /* 0x0000a2000c1e1900 */
[----:B------:R-:W-:Y:S01]  /*b420*/  VIADD R9, R16, 0xffffffff ;  /* 0xffffffff10097836 */ /* 0x000fe20000000000 */
[----:B------:R-:W-:Y:S01]  /*b430*/  UMOV UR4, 0xffffffff ;  /* 0xffffffff00047882 */ /* 0x000fe20000000000 */
[----:B------:R-:W-:Y:S01]  /*b440*/  LOP3.LUT R18, R18, 0xfffffffe, RZ, 0xc0, !PT ;  /* 0xfffffffe12127812 */ /* 0x000fe200078ec0ff */
[----:B0-----:R-:W0:Y:S02]  /*b450*/  LDC.64 R2, c[0x0][0x418] ;  /* 0x00010600ff027b82 */ /* 0x001e240000000a00 */
[----:B0-----:R-:W-:-:S04]  /*b460*/  ISETP.NE.U32.AND P0, PT, R2, RZ, PT ;  /* 0x000000ff0200720c */ /* 0x001fc80003f05070 */
[----:B------:R-:W-:-:S13]  /*b470*/  ISETP.NE.AND.EX P1, PT, R3, RZ, PT, P0 ;  /* 0x000000ff0300720c */ /* 0x000fda0003f25300 */
[----:B------:R-:W-:Y:S02]  /*b480*/  @P1 LOP3.LUT R18, R18, 0x1, RZ, 0xfc, !PT ;  /* 0x0000000112121812 */ /* 0x000fe400078efcff */
[----:B--2---:R-:W-:Y:S01]  /*b490*/  SHF.R.S32.HI R8, RZ, 0x1f, R7 ;  /* 0x0000001fff087819 */ /* 0x004fe20000011407 */
[----:B------:R0:W-:Y:S01]  /*b4a0*/  STL [R1], R7 ;  /* 0x0000000701007387 */ /* 0x0001e20000100800 */
[----:B------:R-:W-:-:S03]  /*b4b0*/  SEL R16, R7, RZ, !P1 ;  /* 0x000000ff07107207 */ /* 0x000fc60004800000 */
[----:B------:R0:W-:Y:S04]  /*b4c0*/  STL [R1+0x1c], R9 ;  /* 0x00001c0901007387 */ /* 0x0001e80000100800 */
[----:B------:R0:W-:Y:S01]  /*b4d0*/  STL [R1+0xc], R8 ;  /* 0x00000c0801007387 */ /* 0x0001e20000100800 */
[----:B------:R-:W-:Y:S05]  /*b4e0*/  BRA.DIV UR4, `(.L_x_231) ;  /* 0x0000005604647947 */ /* 0x000fea000b800000 */
[----:B------:R-:W1:Y:S02]  /*b4f0*/  S2R R0, SR_TID.X ;  /* 0x0000000000007919 */ /* 0x000e640000002100 */
[----:B-1----:R-:W-:-:S04]  /*b500*/  SHF.R.U32.HI R0, RZ, 0x5, R0 ;  /* 0x00000005ff007819 */ /* 0x002fc80000011600 */
[----:B------:R-:W-:-:S05]  /*b510*/  LOP3.LUT R0, R0, 0x3, RZ, 0xc0, !PT ;  /* 0x0000000300007812 */ /* 0x000fca00078ec0ff */
[----:B------:R1:W2:Y:S02]  /*b520*/  SHFL.IDX PT, R14, R0, RZ, 0x1f ;  /* 0x00001fff000e7589 */ /* 0x0002a400000e0000 */
.L_x_338:
[----:B--2---:R-:W-:Y:S02]  /*b530*/  ISETP.NE.AND P0, PT, R14, RZ, PT ;  /* 0x000000ff0e00720c */ /* 0x004fe40003f05270 */
[----:B------:R-:W-:Y:S02]  /*b540*/  PLOP3.LUT P2, PT, PT, PT, PT, 0x8, 0x0 ;  /* 0x000000000000781c */ /* 0x000fe40003f4e170 */
[----:B------:R-:W-:-:S11]  /*b550*/  LOP3.LUT R18, R18, 0xfffffffd, RZ, 0xc0, !PT ;  /* 0xfffffffd12127812 */ /* 0x000fd600078ec0ff */
[----:B------:R-:W-:Y:S01]  /*b560*/  @P2 LOP3.LUT R18, R18, 0x2, RZ, 0xfc, !PT ;  /* 0x0000000212122812 */ /* 0x000fe200078efcff */
[----:B------:R-:W-:Y:S06]  /*b570*/  @P0 BRA `(.L_x_232) ;  /* 0x0000000000f40947 */ /* 0x000fec0003800000 */
[----:B------:R-:W-:-:S03]  /*b580*/  UMOV UR4, 0xffffffff ;  /* 0xffffffff00047882 */ /* 0x000fc60000000000 */
[----:B------:R-:W-:Y:S05]  /*b590*/  BRA.DIV UR4, `(.L_x_233) ;  /* 0x00000056046c7947 */ /* 0x000fea000b800000 */
[----:B------:R-:W-:-:S13]  /*b5a0*/  ELECT P6, URZ, PT ;  /* 0x00000000003f782f */ /* 0x000fda00038c0000 */
.L_x_341:
[----:B------:R-:W-:Y:S05]  /*b5b0*/  @!P6 BRA `(.L_x_232) ;  /* 0x0000000000e4e947 */ /* 0x000fea0003800000 */
[----:B------:R2:W-:Y:S01]  /*b5c0*/  STL [R1+0x40], R9 ;  /* 0x0000400901007387 */ /* 0x0005e20000100800 */
[----:B------:R-:W-:Y:S01]  /*b5d0*/  IMAD.MOV.U32 R16, RZ, RZ, R7 ;  /* 0x000000ffff107224 */ /* 0x000fe200078e0007 */
[----:B------:R-:W-:Y:S06]  /*b5e0*/  @!P1 BRA `(.L_x_234) ;  /* 0x0000000000489947 */ /* 0x000fec0003800000 */
[----:B------:R-:W3:Y:S01]  /*b5f0*/  LDC R6, c[0x0][0x43c] ;  /* 0x00010f00ff067b82 */ /* 0x000ee20000000800 */
[----:B------:R-:W-:Y:S01]  /*b600*/  ULDC.64 UR4, c[0x0][0x428] ;  /* 0x00010a0000047ab9 */ /* 0x000fe20000000a00 */
[----:B---3--:R-:W-:-:S13]  /*b610*/  ISETP.NE.AND P0, PT, R6, 0x1, PT ;  /* 0x000000010600780c */ /* 0x008fda0003f05270 */
[----:B------:R-:W1:Y:S02]  /*b620*/  @P0 LDC.64 R4, c[0x0][0x440] ;  /* 0x00011000ff040b82 */ /* 0x000e640000000a00 */
[----:B-1----:R-:W-:-:S04]  /*b630*/  @P0 IMAD.HI.U32 R0, R9, R4, RZ ;  /* 0x0000000409000227 */ /* 0x002fc800078e00ff */
[----:B------:R-:W-:Y:S01]  /*b640*/  IMAD.MOV.U32 R4, RZ, RZ, R9 ;  /* 0x000000ffff047224 */ /* 0x000fe200078e0009 */
[----:B------:R-:W-:-:S04]  /*b650*/  @P0 SHF.R.U32.HI R4, RZ, R5, R0 ;  /* 0x00000005ff040219 */ /* 0x000fc80000011600 */
[--C-:B------:R-:W-:Y:S01]  /*b660*/  SHF.R.S32.HI R5, RZ, 0x1f, R4.reuse ;  /* 0x0000001fff057819 */ /* 0x100fe20000011404 */
[----:B------:R-:W-:-:S04]  /*b670*/  IMAD.MOV R0, RZ, RZ, -R4 ;  /* 0x000000ffff007224 */ /* 0x000fc800078e0a04 */
[----:B------:R-:W-:Y:S02]  /*b680*/  IMAD R0, R6, R0, R9 ;  /* 0x0000000006007224 */ /* 0x000fe400078e0209 */
[----:B------:R-:W-:-:S03]  /*b690*/  IMAD.WIDE.U32 R4, R7, UR4, R4 ;  /* 0x0000000407047c25 */ /* 0x000fc6000f8e0004 */
[----:B------:R1:W-:Y:S01]  /*b6a0*/  STL [R1+0x40], R0 ;  /* 0x0000400001007387 */ /* 0x0003e20000100800 */
[----:B------:R-:W-:Y:S01]  /*b6b0*/  LEA R2, P0, R4, R2, 0x2 ;  /* 0x0000000204027211 */ /* 0x000fe200078010ff */
[----:B-1----:R-:W-:-:S04]  /*b6c0*/  IMAD R0, R8, UR4, RZ ;  /* 0x0000000408007c24 */ /* 0x002fc8000f8e02ff */
[----:B------:R-:W-:-:S04]  /*b6d0*/  IMAD R0, R7, UR5, R0 ;  /* 0x0000000507007c24 */ /* 0x000fc8000f8e0200 */
[----:B------:R-:W-:-:S05]  /*b6e0*/  IMAD.IADD R0, R5, 0x1, R0 ;  /* 0x0000000105007824 */ /* 0x000fca00078e0200 */
[----:B------:R-:W-:-:S05]  /*b6f0*/  LEA.HI.X R3, R4, R3, R0, 0x2, P0 ;  /* 0x0000000304037211 */ /* 0x000fca00000f1400 */
[----:B------:R3:W5:Y:S02]  /*b700*/  LDG.E R16, desc[UR38][R2.64] ;  /* 0x0000002602107981 */ /* 0x000764000c1e1900 */
.L_x_234:
[----:B---3--:R-:W3:Y:S01]  /*b710*/  LDL R2, [R1+0x8] ;  /* 0x0000080001027983 */ /* 0x008ee20000100800 */
[----:B-1----:R-:W-:Y:S02]  /*b720*/  LEA R0, R19, UR36, 0x3 ;  /* 0x0000002413007c11 */ /* 0x002fe4000f8e18ff */
[----:B---3--:R-:W-:-:S04]  /*b730*/  SHF.L.U32 R2, R2, 0x1f, RZ ;  /* 0x0000001f02027819 */ /* 0x008fc800000006ff */
[----:B------:R-:W1:Y:S02]  /*b740*/  SYNCS.PHASECHK.TRANS64.TRYWAIT P0, [R0+URZ+0x38840], R2 ;  /* 0x03884002000075a7 */ /* 0x000e64000800017f */
[----:B-1----:R-:W-:Y:S05]  /*b750*/  @!P0 BRA `(.L_x_235) ;  /* 0x00000054001c8947 */ /* 0x002fea0003800000 */
.L_x_342:
[----:B------:R-:W3:Y:S02]  /*b760*/  S2R R3, SR_TID.X ;  /* 0x0000000000037919 */ /* 0x000ee40000002100 */
[----:B---3--:R-:W-:-:S04]  /*b770*/  LOP3.LUT R3, R3, 0x7f, RZ, 0xc0, !PT ;  /* 0x0000007f03037812 */ /* 0x008fc800078ec0ff */
[----:B------:R-:W-:-:S13]  /*b780*/  ISETP.NE.AND P0, PT, R3, RZ, PT ;  /* 0x000000ff0300720c */ /* 0x000fda0003f05270 */
[----:B------:R-:W-:Y:S05]  /*b790*/  @P0 BRA `(.L_x_236) ;  /* 0x00000000001c0947 */ /* 0x000fea0003800000 */
[----:B------:R-:W3:Y:S01]  /*b7a0*/  S2R R3, SR_TID.X ;  /* 0x0000000000037919 */ /* 0x000ee20000002100 */
[----:B-1----:R-:W-:-:S04]  /*b7b0*/  IMAD.MOV.U32 R2, RZ, RZ, 0x2000 ;  /* 0x00002000ff027424 */ /* 0x002fc800078e00ff */
[----:B------:R4:W-:Y:S01]  /*b7c0*/  SYNCS.ARRIVE.TRANS64 RZ, [R0+URZ+0x38830], R2 ;  /* 0x0388300200ff79a7 */ /* 0x0009e2000800003f */
[----:B---3--:R-:W-:-:S04]  /*b7d0*/  LOP3.LUT R3, R3, 0x1f, RZ, 0xc0, !PT ;  /* 0x0000001f03037812 */ /* 0x008fc800078ec0ff */
[----:B------:R-:W-:-:S13]  /*b7e0*/  ISETP.NE.AND P0, PT, R3, RZ, PT ;  /* 0x000000ff0300720c */ /* 0x000fda0003f05270 */
[----:B----4-:R-:W-:Y:S05]  /*b7f0*/  @!P0 BRA `(.L_x_236) ;  /* 0x0000000000048947 */ /* 0x010fea0003800000 */
[----:B------:R-:W-:Y:S01]  /*b800*/  BPT.TRAP 0x1 ;  /* 0x000000040000795c */ /* 0x000fe20000300000 */
.L_x_236:
[----:B-1----:R-:W3:Y:S01]  /*b810*/  LDL R2, [R1+0x40] ;  /* 0x0000400001027983 */ /* 0x002ee20000100800 */
        /* <DEDUP_REMOVED lines=8> */
[----:B------:R-:W-:Y:S01]  /*b8a0*/  UMOV UR10, URZ ;  /* 0x0000003f000a7c82 */ /* 0x000fe20008000000 */
[----:B------:R-:W-:-:S02]  /*b8b0*/  PLOP3.LUT P0, PT, PT, PT, PT, 0x80, 0x0 ;  /* 0x000000000000781c */ /* 0x000fc40003f0f070 */
[----:B------:R-:W-:Y:S02]  /*b8c0*/  LOP3.LUT R18, R18, 0xfffffffd, RZ, 0xc0, !PT ;  /* 0xfffffffd12127812 */ /* 0x000fe400078ec0ff */
[----:B------:R-:W-:Y:S02]  /*b8d0*/  ULEA UR8, UR8, UR36, 0xd ;  /* 0x0000002408087291 */ /* 0x000fe4000f8e683f */
[----:B------:R-:W-:Y:S02]  /*b8e0*/  UIADD3 UR9, UR9, 0x38830, URZ ;  /* 0x0003883009097890 */ /* 0x000fe4000fffe03f */
[----:B------:R-:W-:-:S05]  /*b8f0*/  UIADD3 UR8, UR8, 0x22400, URZ ;  /* 0x0002240008087890 */ /* 0x000fca000fffe03f */
[----:B------:R-:W-:Y:S02]  /*b900*/  @P0 LOP3.LUT R18, R18, 0x2, RZ, 0xfc, !PT ;  /* 0x0000000212120812 */ /* 0x000fe400078efcff */
[----:B---3--:R-:W-:-:S13]  /*b910*/  R2UR UR11, R2 ;  /* 0x00000000020b72ca */ /* 0x008fda00000e0000 */
[----:B------:R-:W-:-:S09]  /*b920*/  USHF.L.U32 UR11, UR11, 0x6, URZ ;  /* 0x000000060b0b7899 */ /* 0x000fd2000800063f */
[----:B------:R3:W-:Y:S02]  /*b930*/  UTMALDG.4D [UR8], [UR4], desc[UR6] ;  /* 0x00000608040075b4 */ /* 0x0007e40008019000 */
[----:B---3--:R-:W-:Y:S01]  /*b940*/  NOP ;  /* 0x0000000000007918 */ /* 0x008fe20000000000 */
.L_x_232:
[----:B-1----:R-:W3:Y:S01]  /*b950*/  LDL R0, [R1+0x10] ;  /* 0x0000100001007983 */ /* 0x002ee20000100800 */
[----:B------:R-:W-:Y:S05]  /*b960*/  WARPSYNC.ALL ;  /* 0x0000000000007948 */ /* 0x000fea0003800000 */
[----:B------:R-:W-:Y:S01]  /*b970*/  UIADD3 UR4, UR36, 0x20400, URZ ;  /* 0x0002040024047890 */ /* 0x000fe2000fffe03f */
[----:B------:R-:W-:-:S03]  /*b980*/  SHF.R.S32.HI R2, RZ, 0x1f, R17 ;  /* 0x0000001fff027819 */ /* 0x000fc60000011411 */
[----:B------:R-:W-:Y:S01]  /*b990*/  ULOP3.LUT UP0, URZ, UR4, 0x3ff, URZ, 0xc0, !UPT ;  /* 0x000003ff043f7892 */ /* 0x000fe2000f80c03f */
[----:B------:R-:W-:Y:S05]  /*b9a0*/  BAR.SYNC.DEFER_BLOCKING 0x8, 0x100 ;  /* 0x0204000000007b1d */ /* 0x000fea0000010000 */
[----:B------:R-:W-:Y:S02]  /*b9b0*/  PLOP3.LUT P0, PT, PT, PT, UP0, 0x80, 0x0 ;  /* 0x000000000000781c */ /* 0x000fe40003f0f008 */
[----:B---3--:R-:W-:-:S05]  /*b9c0*/  SHF.R.S32.HI R0, RZ, 0x1f, R0 ;  /* 0x0000001fff007819 */ /* 0x008fca0000011400 */
[----:B------:R1:W-:Y:S04]  /*b9d0*/  STL [R1+0x44], R0 ;  /* 0x0000440001007387 */ /* 0x0003e80000100800 */
[----:B------:R1:W-:Y:S02]  /*b9e0*/  STL [R1+0x30], R2 ;  /* 0x0000300201007387 */ /* 0x0003e40000100800 */
[----:B------:R-:W-:Y:S05]  /*b9f0*/  @!P0 BRA `(.L_x_237) ;  /* 0x0000000000408947 */ /* 0x000fea0003800000 */
[----:B-1----:R-:W-:Y:S01]  /*ba00*/  MOV R2, 0x0 ;  /* 0x0000000000027802 */ /* 0x002fe20000000f00 */
[----:B------:R-:W-:Y:S01]  /*ba10*/  ULDC.64 UR4, c[0x4][0x90] ;  /* 0x0100240000047ab9 */ /* 0x000fe20000000a00 */
[----:B------:R-:W-:Y:S01]  /*ba20*/  ULDC.64 UR6, c[0x4][0x98] ;  /* 0x0100260000067ab9 */ /* 0x000fe20000000a00 */
[----:B------:R-:W-:Y:S01]  /*ba30*/  ULDC.64 UR8, c[0x4][0x20] ;  /* 0x0100080000087ab9 */ /* 0x000fe20000000a00 */
[----:B------:R-:W-:Y:S02]  /*ba40*/  IMAD.U32 R4, RZ, RZ, UR4 ;  /* 0x00000004ff047e24 */ /* 0x000fe4000f8e00ff */
[----:B------:R-:W1:Y:S01]  /*ba50*/  LDC.64 R2, c[0x4][R2] ;  /* 0x0100000002027b82 */ /* 0x000e620000000a00 */
[----:B------:R-:W-:Y:S02]  /*ba60*/  IMAD.U32 R5, RZ, RZ, UR5 ;  /* 0x00000005ff057e24 */ /* 0x000fe4000f8e00ff */
[----:B------:R-:W-:Y:S02]  /*ba70*/  IMAD.U32 R6, RZ, RZ, UR6 ;  /* 0x00000006ff067e24 */ /* 0x000fe4000f8e00ff */
[----:B0-----:R-:W-:-:S02]  /*ba80*/  IMAD.U32 R7, RZ, RZ, UR7 ;  /* 0x00000007ff077e24 */ /* 0x001fc4000f8e00ff */
[----:B------:R-:W-:Y:S02]  /*ba90*/  IMAD.U32 R10, RZ, RZ, UR8 ;  /* 0x00000008ff0a7e24 */ /* 0x000fe4000f8e00ff */
[----:B------:R-:W-:Y:S02]  /*baa0*/  IMAD.U32 R11, RZ, RZ, UR9 ;  /* 0x00000009ff0b7e24 */ /* 0x000fe4000f8e00ff */
[----:B------:R-:W-:Y:S02]  /*bab0*/  IMAD.MOV.U32 R8, RZ, RZ, 0x70 ;  /* 0x00000070ff087424 */ /* 0x000fe400078e00ff */
[----:B------:R-:W-:Y:S02]  /*bac0*/  IMAD.MOV.U32 R12, RZ, RZ, 0x1 ;  /* 0x00000001ff0c7424 */ /* 0x000fe400078e00ff */
[----:B------:R-:W-:-:S07]  /*bad0*/  IMAD.MOV.U32 R13, RZ, RZ, RZ ;  /* 0x000000ffff0d7224 */ /* 0x000fce00078e00ff */
[----:B------:R-:W-:-:S07]  /*bae0*/  LEPC R20, `(.L_x_237) ;  /* 0x000000001014794e */ /* 0x000fce0000000000 */
[----:B-12---:R-:W-:Y:S05]  /*baf0*/  CALL.ABS.NOINC R2 ;  /* 0x0000000002007343 */ /* 0x006fea0003c00000 */
.L_x_237:
[----:B------:R-:W3:Y:S01]  /*bb00*/  LDL.LU R4, [R1+0x14] ;  /* 0x0000140001047983 */ /* 0x000ee20000300800 */
[----:B0-----:R-:W0:Y:S01]  /*bb10*/  LDC R7, c[0x0][0x448] ;  /* 0x00011200ff077b82 */ /* 0x001e220000000800 */
[----:B------:R-:W-:Y:S01]  /*bb20*/  ULDC UR4, c[0x0][0xd38] ;  /* 0x00034e0000047ab9 */ /* 0x000fe20000000800 */
[----:B------:R-:W-:Y:S01]  /*bb30*/  ULDC.64 UR6, c[0x0][0x280] ;  /* 0x0000a00000067ab9 */ /* 0x000fe20000000a00 */
[----:B------:R-:W4:Y:S04]  /*bb40*/  LDL R5, [R1+0x24] ;  /* 0x0000240001057983 */ /* 0x000f280000100800 */
[----:B------:R-:W4:Y:S04]  /*bb50*/  LDL R8, [R1+0x30] ;  /* 0x0000300001087983 */ /* 0x000f280000100800 */
[----:B------:R-:W4:Y:S04]  /*bb60*/  LDL R10, [R1+0x44] ;  /* 0x00004400010a7983 */ /* 0x000f280000100800 */
[----:B--2---:R-:W2:Y:S01]  /*bb70*/  LDL R9, [R1+0x10] ;  /* 0x0000100001097983 */ /* 0x004ea20000100800 */
[----:B-1----:R-:W1:Y:S01]  /*bb80*/  S2R R0, SR_TID.X ;  /* 0x0000000000007919 */ /* 0x002e620000002100 */
[----:B0-----:R-:W-:-:S13]  /*bb90*/  ISETP.NE.AND P0, PT, R7, 0x1, PT ;  /* 0x000000010700780c */ /* 0x001fda0003f05270 */
[----:B------:R-:W0:Y:S08]  /*bba0*/  @P0 LDC R2, c[0x0][0x44c] ;  /* 0x00011300ff020b82 */ /* 0x000e300000000800 */
[----:B------:R-:W0:Y:S01]  /*bbb0*/  @P0 LDC R3, c[0x0][0x450] ;  /* 0x00011400ff030b82 */ /* 0x000e220000000800 */
[----:B-1----:R-:W-:-:S04]  /*bbc0*/  LOP3.LUT R0, R0, 0x7f, RZ, 0xc0, !PT ;  /* 0x0000007f00007812 */ /* 0x002fc800078ec0ff */
[----:B------:R-:W-:Y:S02]  /*bbd0*/  SHF.R.U32.HI R6, RZ, 0x3, R0 ;  /* 0x00000003ff067819 */ /* 0x000fe40000011600 */
[----:B------:R-:W1:Y:S02]  /*bbe0*/  S2R R0, SR_TID.X ;  /* 0x0000000000007919 */ /* 0x000e640000002100 */
[----:B-1----:R-:W-:-:S05]  /*bbf0*/  IMAD.SHL.U32 R0, R0, 0x10, RZ ;  /* 0x0000001000007824 */ /* 0x002fca00078e00ff */
[----:B------:R-:W-:Y:S01]  /*bc00*/  LOP3.LUT R0, R6, 0x70, R0, 0xf8, !PT ;  /* 0x0000007006007812 */ /* 0x000fe200078ef800 */
[----:B---3--:R-:W-:-:S04]  /*bc10*/  IMAD.MOV R4, RZ, RZ, -R4 ;  /* 0x000000ffff047224 */ /* 0x008fc800078e0a04 */
[----:B----4-:R-:W-:Y:S01]  /*bc20*/  IMAD R4, R4, UR4, R5 ;  /* 0x0000000404047c24 */ /* 0x010fe2000f8e0205 */
[----:B------:R-:W-:-:S03]  /*bc30*/  ULDC.64 UR4, c[0x0][0x2d8] ;  /* 0x0000b60000047ab9 */ /* 0x000fc60000000a00 */
[----:B------:R-:W-:Y:S02]  /*bc40*/  IMAD R6, R4, 0x40, R0 ;  /* 0x0000004004067824 */ /* 0x000fe400078e0200 */
[----:B------:R-:W-:Y:S02]  /*bc50*/  IMAD R5, R8, UR4, RZ ;  /* 0x0000000408057c24 */ /* 0x000fe4000f8e02ff */
[----:B0-----:R-:W-:-:S04]  /*bc60*/  @P0 IMAD.HI.U32 R2, R6, R2, RZ ;  /* 0x0000000206020227 */ /* 0x001fc800078e00ff */
[----:B------:R-:W-:Y:S01]  /*bc70*/  IMAD.MOV.U32 R0, RZ, RZ, R6 ;  /* 0x000000ffff007224 */ /* 0x000fe200078e0006 */
[----:B------:R-:W-:Y:S01]  /*bc80*/  @P0 SHF.R.U32.HI R0, RZ, R3, R2 ;  /* 0x00000003ff000219 */ /* 0x000fe20000011602 */
[C---:B------:R-:W-:Y:S02]  /*bc90*/  IMAD R5, R17.reuse, UR5, R5 ;  /* 0x0000000511057c24 */ /* 0x040fe4000f8e0205 */
[----:B------:R-:W-:Y:S01]  /*bca0*/  IMAD.WIDE.U32 R2, R17, UR4, RZ ;  /* 0x0000000411027c25 */ /* 0x000fe2000f8e00ff */
[----:B------:R-:W-:-:S03]  /*bcb0*/  ULDC.64 UR4, c[0x0][0x2e0] ;  /* 0x0000b80000047ab9 */ /* 0x000fc60000000a00 */
[----:B------:R-:W-:Y:S02]  /*bcc0*/  IMAD.IADD R3, R3, 0x1, R5 ;  /* 0x0000000103037824 */ /* 0x000fe400078e0205 */
[----:B------:R-:W-:Y:S01]  /*bcd0*/  IMAD R5, R10, UR4, RZ ;  /* 0x000000040a057c24 */ /* 0x000fe2000f8e02ff */
[----:B------:R0:W-:Y:S01]  /*bce0*/  STL [R1+0x18], R6 ;  /* 0x0000180601007387 */ /* 0x0001e20000100800 */
[----:B--2---:R-:W-:-:S04]  /*bcf0*/  IMAD.WIDE.U32 R2, R9, UR4, R2 ;  /* 0x0000000409027c25 */ /* 0x004fc8000f8e0002 */
[----:B------:R-:W-:Y:S01]  /*bd00*/  IMAD R5, R9, UR5, R5 ;  /* 0x0000000509057c24 */ /* 0x000fe2000f8e0205 */
[----:B------:R-:W1:Y:S01]  /*bd10*/  S2R R10, SR_TID.X ;  /* 0x00000000000a7919 */ /* 0x000e620000002100 */
[----:B------:R-:W-:Y:S01]  /*bd20*/  ULDC.64 UR4, c[0x0][0x2d0] ;  /* 0x0000b40000047ab9 */ /* 0x000fe20000000a00 */
[----:B------:R0:W5:Y:S01]  /*bd30*/  LDL R9, [R1+0x4] ;  /* 0x0000040001097983 */ /* 0x0001620000100800 */
[----:B------:R-:W-:Y:S01]  /*bd40*/  IMAD.IADD R3, R3, 0x1, R5 ;  /* 0x0000000103037824 */ /* 0x000fe200078e0205 */
[----:B------:R-:W-:-:S05]  /*bd50*/  SHF.R.S32.HI R5, RZ, 0x1f, R0 ;  /* 0x0000001fff057819 */ /* 0x000fca0000011400 */
[----:B------:R-:W-:Y:S02]  /*bd60*/  IMAD R5, R5, UR4, RZ ;  /* 0x0000000405057c24 */ /* 0x000fe4000f8e02ff */
[----:B------:R-:W-:-:S04]  /*bd70*/  IMAD.WIDE.U32 R2, R0, UR4, R2 ;  /* 0x0000000400027c25 */ /* 0x000fc8000f8e0002 */
[----:B------:R-:W-:Y:S01]  /*bd80*/  IMAD R5, R0, UR5, R5 ;  /* 0x0000000500057c24 */ /* 0x000fe2000f8e0205 */
[----:B------:R-:W-:Y:S01]  /*bd90*/  ULDC.64 UR4, c[0x0][0x2c8] ;  /* 0x0000b20000047ab9 */ /* 0x000fe20000000a00 */
[----:B------:R-:W-:-:S04]  /*bda0*/  IMAD.MOV R0, RZ, RZ, -R0 ;  /* 0x000000ffff007224 */ /* 0x000fc800078e0a00 */
[----:B------:R-:W-:Y:S02]  /*bdb0*/  IMAD R0, R7, R0, R6 ;  /* 0x0000000007007224 */ /* 0x000fe400078e0206 */
[----:B------:R-:W-:-:S03]  /*bdc0*/  IMAD.IADD R3, R3, 0x1, R5 ;  /* 0x0000000103037824 */ /* 0x000fc600078e0205 */
[----:B------:R-:W-:Y:S01]  /*bdd0*/  SHF.R.S32.HI R5, RZ, 0x1f, R0 ;  /* 0x0000001fff057819 */ /* 0x000fe20000011400 */
[----:B------:R-:W-:-:S04]  /*bde0*/  IMAD.WIDE.U32 R2, R0, UR4, R2 ;  /* 0x0000000400027c25 */ /* 0x000fc8000f8e0002 */
[----:B------:R-:W-:Y:S01]  /*bdf0*/  IMAD R5, R5, UR4, RZ ;  /* 0x0000000405057c24 */ /* 0x000fe2000f8e02ff */
[----:B------:R-:W-:Y:S01]  /*be00*/  ULDC UR4, c[0x0][0x2b8] ;  /* 0x0000ae0000047ab9 */ /* 0x000fe20000000800 */
[----:B-1----:R-:W-:Y:S02]  /*be10*/  IMAD.SHL.U32 R10, R10, 0x8, RZ ;  /* 0x000000080a0a7824 */ /* 0x002fe400078e00ff */
[----:B------:R-:W-:-:S03]  /*be20*/  IMAD R5, R0, UR5, R5 ;  /* 0x0000000500057c24 */ /* 0x000fc6000f8e0205 */
[----:B------:R-:W-:Y:S01]  /*be30*/  LOP3.LUT R10, R10, 0x38, RZ, 0xc0, !PT ;  /* 0x000000380a0a7812 */ /* 0x000fe200078ec0ff */
[----:B------:R-:W-:Y:S01]  /*be40*/  IMAD.IADD R5, R3, 0x1, R5 ;  /* 0x0000000103057824 */ /* 0x000fe200078e0205 */
[----:B------:R-:W-:Y:S02]  /*be50*/  LEA R0, P1, R2, UR6, 0x1 ;  /* 0x0000000602007c11 */ /* 0x000fe4000f8208ff */
[----:B------:R-:W-:Y:S01]  /*be60*/  ISETP.GE.AND P0, PT, R10, UR4, PT ;  /* 0x000000040a007c0c */ /* 0x000fe2000bf06270 */
[----:B------:R-:W-:Y:S01]  /*be70*/  UMOV UR4, 0xffffffff ;  /* 0xffffffff00047882 */ /* 0x000fe20000000000 */
[----:B------:R-:W-:Y:S02]  /*be80*/  LEA.HI.X R2, R2, UR7, R5, 0x1, P1 ;  /* 0x0000000702027c11 */ /* 0x000fe400088f0c05 */
[----:B0-----:R-:W-:Y:S09]  /*be90*/  BRA.DIV UR4, `(.L_x_238) ;  /* 0x0000004e04607947 */ /* 0x001ff2000b800000 */
        /* <DEDUP_REMOVED lines=9> */
[----:B------:R-:W-:Y:S01]  /*bf30*/  ISETP.GE.AND P1, PT, R11, R3, PT ;  /* 0x000000030b00720c */ /* 0x000fe20003f26270 */
[----:B------:R-:W-:Y:S04]  /*bf40*/  STL [R1+0x14], R11 ;  /* 0x0000140b01007387 */ /* 0x000fe80000100800 */
[----:B------:R2:W-:Y:S08]  /*bf50*/  STL [R1+0x28], R7 ;  /* 0x0000280701007387 */ /* 0x0005f00000100800 */
[----:B-1----:R-:W-:-:S05]  /*bf60*/  @!P1 LEA R5, P2, R10, R5, 0x1 ;  /* 0x000000050a059211 */ /* 0x002fca00078408ff */
[----:B0-----:R-:W-:Y:S02]  /*bf70*/  @!P1 IMAD.X R4, RZ, RZ, R6, P2 ;  /* 0x000000ffff049224 */ /* 0x001fe400010e0606 */
[----:B------:R-:W-:Y:S03]  /*bf80*/  SHFL.IDX PT, R6, R2, 0x1, 0x181f ;  /* 0x00381f0002067f89 */ /* 0x000fe600000e0000 */
[----:B------:R-:W-:-:S04]  /*bf90*/  @!P1 LOP3.LUT R5, R5, R4, RZ, 0x3c, !PT ;  /* 0x0000000405059212 */ /* 0x000fc800078e3cff */
[----:B------:R-:W-:-:S04]  /*bfa0*/  @!P1 LOP3.LUT R4, R5, R4, RZ, 0x3c, !PT ;  /* 0x0000000405049212 */ /* 0x000fc800078e3cff */
[----:B------:R-:W-:-:S05]  /*bfb0*/  @!P1 LOP3.LUT R5, R5, R4, RZ, 0x3c, !PT ;  /* 0x0000000405059212 */ /* 0x000fca00078e3cff */
[----:B-----5:R0:W-:Y:S01]  /*bfc0*/  @!P1 LDGSTS.E.BYPASS.LTC128B.128 [R9+0x20400], desc[UR38][R4.64], !P0 ;  /* 0x2040000004099fae */ /* 0x0201e2000c101d66 */
[----:B------:R-:W-:Y:S01]  /*bfd0*/  ISETP.GE.AND P1, PT, R7, R3, PT ;  /* 0x000000030700720c */ /* 0x000fe20003f26270 */
[----:B--2---:R-:W-:-:S05]  /*bfe0*/  VIADD R7, R11, 0x20 ;  /* 0x000000200b077836 */ /* 0x004fca0000000000 */
[----:B------:R-:W-:Y:S04]  /*bff0*/  STL [R1+0x2c], R7 ;  /* 0x00002c0701007387 */ /* 0x000fe80000100800 */
[----:B0-----:R-:W0:Y:S03]  /*c000*/  SHFL.IDX PT, R4, R0, 0x1, 0x181f ;  /* 0x00381f0000047f89 */ /* 0x001e2600000e0000 */
[----:B0-----:R-:W-:-:S05]  /*c010*/  @!P1 LEA R5, P2, R10, R4, 0x1 ;  /* 0x000000040a059211 */ /* 0x001fca00078408ff */
[----:B------:R-:W-:Y:S02]  /*c020*/  @!P1 IMAD.X R4, RZ, RZ, R6, P2 ;  /* 0x000000ffff049224 */ /* 0x000fe400010e0606 */
[----:B------:R-:W-:Y:S03]  /*c030*/  SHFL.IDX PT, R6, R2, 0x2, 0x181f ;  /* 0x00581f0002067f89 */ /* 0x000fe600000e0000 */
[----:B------:R-:W-:-:S04]  /*c040*/  @!P1 LOP3.LUT R5, R5, R4, RZ, 0x3c, !PT ;  /* 0x0000000405059212 */ /* 0x000fc800078e3cff */
[----:B------:R-:W-:-:S04]  /*c050*/  @!P1 LOP3.LUT R4, R5, R4, RZ, 0x3c, !PT ;  /* 0x0000000405049212 */ /* 0x000fc800078e3cff */
[----:B------:R-:W-:-:S05]  /*c060*/  @!P1 LOP3.LUT R5, R5, R4, RZ, 0x3c, !PT ;  /* 0x0000000405059212 */ /* 0x000fca00078e3cff */
[----:B------:R0:W-:Y:S01]  /*c070*/  @!P1 LDGSTS.E.BYPASS.LTC128B.128 [R9+0x20c00], desc[UR38][R4.64], !P0 ;  /* 0x20c0000004099fae */ /* 0x0001e2000c101d66 */
[----:B------:R-:W-:-:S03]  /*c080*/  ISETP.GE.AND P1, PT, R7, R3, PT ;  /* 0x000000030700720c */ /* 0x000fc60003f26270 */
[----:B0-----:R-:W0:Y:S04]  /*c090*/  SHFL.IDX PT, R4, R0, 0x2, 0x181f ;  /* 0x00581f0000047f89 */ /* 0x001e2800000e0000 */
[----:B------:R-:W1:Y:S06]  /*c0a0*/  SHFL.IDX PT, R0, R0, 0x3, 0x181f ;  /* 0x00781f0000007f89 */ /* 0x000e6c00000e0000 */
[----:B0-----:R-:W-:-:S05]  /*c0b0*/  @!P1 LEA R5, P2, R10, R4, 0x1 ;  /* 0x000000040a059211 */ /* 0x001fca00078408ff */
[----:B------:R-:W-:-:S05]  /*c0c0*/  @!P1 IMAD.X R4, RZ, RZ, R6, P2 ;  /* 0x000000ffff049224 */ /* 0x000fca00010e0606 */
[----:B------:R-:W-:-:S04]  /*c0d0*/  @!P1 LOP3.LUT R5, R5, R4, RZ, 0x3c, !PT ;  /* 0x0000000405059212 */ /* 0x000fc800078e3cff */
[----:B------:R-:W-:-:S04]  /*c0e0*/  @!P1 LOP3.LUT R4, R5, R4, RZ, 0x3c, !PT ;  /* 0x0000000405049212 */ /* 0x000fc800078e3cff */
[----:B------:R-:W-:-:S05]  /*c0f0*/  @!P1 LOP3.LUT R5, R5, R4, RZ, 0x3c, !PT ;  /* 0x0000000405059212 */ /* 0x000fca00078e3cff */
[----:B------:R0:W-:Y:S04]  /*c100*/  @!P1 LDGSTS.E.BYPASS.LTC128B.128 [R9+0x21400], desc[UR38][R4.64], !P0 ;  /* 0x2140000004099fae */ /* 0x0001e8000c101d66 */
[----:B01----:R0:W2:Y:S02]  /*c110*/  SHFL.IDX PT, R4, R2, 0x3, 0x181f ;  /* 0x00781f0002047f89 */ /* 0x0030a400000e0000 */
.L_x_351:
[----:B0-----:R-:W3:Y:S02]  /*c120*/  LDL R2, [R1+0x14] ;  /* 0x0000140001027983 */ /* 0x001ee40000100800 */
[----:B---3--:R-:W-:-:S05]  /*c130*/  VIADD R2, R2, 0x30 ;  /* 0x0000003002027836 */ /* 0x008fca0000000000 */
[----:B------:R-:W-:Y:S01]  /*c140*/  ISETP.GE.AND P1, PT, R2, R3, PT ;  /* 0x000000030200720c */ /* 0x000fe20003f26270 */
[----:B------:R0:W-:-:S12]  /*c150*/  STL [R1+0x48], R2 ;  /* 0x0000480201007387 */ /* 0x0001d80000100800 */
[----:B0-----:R-:W-:-:S05]  /*c160*/  @!P1 LEA R2, P2, R10, R0, 0x1 ;  /* 0x000000000a029211 */ /* 0x001fca00078408ff */
[----:B--2---:R-:W-:-:S05]  /*c170*/  @!P1 IMAD.X R3, RZ, RZ, R4, P2 ;  /* 0x000000ffff039224 */ /* 0x004fca00010e0604 */
[----:B------:R-:W-:Y:S01]  /*c180*/  @!PT LDS RZ, [RZ] ;  /* 0x00000000fffff984 */ /* 0x000fe20000000800 */
[----:B------:R-:W-:Y:S01]  /*c190*/  @!PT LDS RZ, [RZ] ;  /* 0x00000000fffff984 */ /* 0x000fe20000000800 */
[----:B------:R-:W-:Y:S01]  /*c1a0*/  @!PT LDS RZ, [RZ] ;  /* 0x00000000fffff984 */ /* 0x000fe20000000800 */
[----:B------:R0:W-:Y:S01]  /*c1b0*/  @!P1 LDGSTS.E.BYPASS.LTC128B.128 [R9+0x21c00], desc[UR38][R2.64], !P0 ;  /* 0x21c0000002099fae */ /* 0x0001e2000c101d66 */
[----:B------:R-:W-:Y:S01]  /*c1c0*/  NOP ;  /* 0x0000000000007918 */ /* 0x000fe20000000000 */
[----:B------:R-:W-:Y:S02]  /*c1d0*/  SYNCS.ARRIVE.TRANS64.RED.A0T1 RZ, [UR36+0x38800], RZ ;  /* 0x038800ffffff79a7 */ /* 0x000fe40008200424 */
[----:B------:R-:W-:Y:S01]  /*c1e0*/  ARRIVES.LDGSTSBAR.64.TRANSCNT [UR36+0x38800] ;  /* 0x03880000ff0079b0 */ /* 0x000fe20008000aa4 */
[----:B------:R-:W-:Y:S01]  /*c1f0*/  NOP ;  /* 0x0000000000007918 */ /* 0x000fe20000000000 */
[----:B------:R-:W-:Y:S01]  /*c200*/  ULDC.64 UR4, c[0x0][0x3d8] ;  /* 0x0000f60000047ab9 */ /* 0x000fe20000000a00 */
[----:B------:R-:W-:Y:S01]  /*c210*/  UIADD3 UR6, UR36, 0x26400, URZ ;  /* 0x0002640024067890 */ /* 0x000fe2000fffe03f */
[----:B------:R-:W-:Y:S01]  /*c220*/  IMAD R0, R8, UR4, RZ ;  /* 0x0000000408007c24 */ /* 0x000fe2000f8e02ff */
[----:B------:R-:W-:Y:S01]  /*c230*/  SYNCS.ARRIVE.TRANS64.A1T0 RZ, [UR36+0x38800], RZ ;  /* 0x038800ffffff79a7 */ /* 0x000fe20008100024 */
[----:B0-----:R-:W-:Y:S01]  /*c240*/  IMAD.WIDE.U32 R2, R17, UR4, RZ ;  /* 0x0000000411027c25 */ /* 0x001fe2000f8e00ff */
[----:B------:R-:W-:-:S03]  /*c250*/  ULOP3.LUT UP0, URZ, UR6, 0x3ff, URZ, 0xc0, !UPT ;  /* 0x000003ff063f7892 */ /* 0x000fc6000f80c03f */
[----:B------:R-:W-:Y:S01]  /*c260*/  IMAD R0, R17, UR5, R0 ;  /* 0x0000000511007c24 */ /* 0x000fe2000f8e0200 */
[----:B------:R0:W-:Y:S02]  /*c270*/  STL.64 [R1+0x38], R2 ;  /* 0x0000380201007387 */ /* 0x0001e40000100a00 */
[----:B------:R-:W-:Y:S01]  /*c280*/  PLOP3.LUT P0, PT, PT, PT, UP0, 0x80, 0x0 ;  /* 0x000000000000781c */ /* 0x000fe20003f0f008 */
[----:B------:R-:W-:-:S05]  /*c290*/  IMAD.IADD R0, R3, 0x1, R0 ;  /* 0x0000000103007824 */ /* 0x000fca00078e0200 */
[----:B------:R0:W-:Y:S07]  /*c2a0*/  STL [R1+0x30], R0 ;  /* 0x0000300001007387 */ /* 0x0001ee0000100800 */
[----:B------:R-:W-:Y:S05]  /*c2b0*/  @!P0 BRA `(.L_x_239) ;  /* 0x0000000000408947 */ /* 0x000fea0003800000 */
[----:B0-----:R-:W-:Y:S01]  /*c2c0*/  MOV R2, 0x0 ;  /* 0x0000000000027802 */ /* 0x001fe20000000f00 */
[----:B------:R-:W-:Y:S01]  /*c2d0*/  ULDC.64 UR6, c[0x4][0x90] ;  /* 0x0100240000067ab9 */ /* 0x000fe20000000a00 */
[----:B------:R-:W-:Y:S01]  /*c2e0*/  ULDC.64 UR8, c[0x4][0x98] ;  /* 0x0100260000087ab9 */ /* 0x000fe20000000a00 */
[----:B------:R-:W-:Y:S01]  /*c2f0*/  ULDC.64 UR4, c[0x4][0x28] ;  /* 0x01000a0000047ab9 */ /* 0x000fe20000000a00 */
[----:B------:R-:W-:Y:S02]  /*c300*/  IMAD.U32 R4, RZ, RZ, UR6 ;  /* 0x00000006ff047e24 */ /* 0x000fe4000f8e00ff */
        /* <DEDUP_REMOVED lines=11> */
.L_x_239:
[----:B------:R-:W2:Y:S01]  /*c3c0*/  LDL.LU R5, [R1+0x30] ;  /* 0x0000300001057983 */ /* 0x000ea20000300800 */
[----:B------:R-:W1:Y:S01]  /*c3d0*/  LDC R8, c[0x0][0x448] ;  /* 0x00011200ff087b82 */ /* 0x000e620000000800 */
[----:B------:R-:W-:Y:S02]  /*c3e0*/  ULDC.64 UR4, c[0x0][0x3e0] ;  /* 0x0000f80000047ab9 */ /* 0x000fe40000000a00 */
[----:B0-----:R-:W2:Y:S04]  /*c3f0*/  LDL.LU.64 R2, [R1+0x38] ;  /* 0x0000380001027983 */ /* 0x001ea80000300a00 */
[----:B------:R-:W3:Y:S04]  /*c400*/  LDL.LU R0, [R1+0x44] ;  /* 0x0000440001007983 */ /* 0x000ee80000300800 */
[----:B------:R-:W4:Y:S04]  /*c410*/  LDL.LU R4, [R1+0x10] ;  /* 0x0000100001047983 */ /* 0x000f280000300800 */
[----:B------:R-:W5:Y:S01]  /*c420*/  LDL.LU R6, [R1+0x18] ;  /* 0x0000180001067983 */ /* 0x000f620000300800 */
[----:B------:R-:W-:Y:S01]  /*c430*/  LOP3.LUT R18, R18, 0xffffffef, RZ, 0xc0, !PT ;  /* 0xffffffef12127812 */ /* 0x000fe200078ec0ff */
[----:B------:R-:W0:Y:S01]  /*c440*/  S2R R7, SR_TID.X ;  /* 0x0000000000077919 */ /* 0x000e220000002100 */
[----:B------:R-:W0:Y:S01]  /*c450*/  S2R R9, SR_TID.X ;  /* 0x0000000000097919 */ /* 0x000e220000002100 */
[----:B-1----:R-:W-:Y:S01]  /*c460*/  ISETP.NE.AND P0, PT, R8, 0x1, PT ;  /* 0x000000010800780c */ /* 0x002fe20003f05270 */
[----:B0-----:R-:W-:-:S02]  /*c470*/  IMAD.SHL.U32 R7, R7, 0x8, RZ ;  /* 0x0000000807077824 */ /* 0x001fc400078e00ff */
[----:B------:R-:W-:-:S03]  /*c480*/  IMAD.SHL.U32 R9, R9, 0x8, RZ ;  /* 0x0000000809097824 */ /* 0x000fc600078e00ff */
[----:B------:R-:W-:-:S04]  /*c490*/  LOP3.LUT R7, R7, 0x38, RZ, 0xc0, !PT ;  /* 0x0000003807077812 */ /* 0x000fc800078ec0ff */
[C---:B------:R-:W-:Y:S02]  /*c4a0*/  LOP3.LUT R10, R7.reuse, 0x80, RZ, 0xfc, !PT ;  /* 0x00000080070a7812 */ /* 0x040fe400078efcff */
[----:B------:R-:W-:Y:S02]  /*c4b0*/  LOP3.LUT R7, R7, 0x40, RZ, 0xfc, !PT ;  /* 0x0000004007077812 */ /* 0x000fe400078efcff */
[----:B------:R-:W-:Y:S01]  /*c4c0*/  LOP3.LUT R9, R9, 0x38, RZ, 0xc0, !PT ;  /* 0x0000003809097812 */ /* 0x000fe200078ec0ff */
[----:B--2---:R-:W-:Y:S02]  /*c4d0*/  IMAD.MOV.U32 R3, RZ, RZ, R5 ;  /* 0x000000ffff037224 */ /* 0x004fe400078e0005 */
[----:B------:R-:W0:Y:S01]  /*c4e0*/  @P0 LDC R5, c[0x0][0x450] ;  /* 0x00011400ff050b82 */ /* 0x000e220000000800 */
[----:B---3--:R-:W-:-:S04]  /*c4f0*/  IMAD R0, R0, UR4, RZ ;  /* 0x0000000400007c24 */ /* 0x008fc8000f8e02ff */
[C---:B----4-:R-:W-:Y:S02]  /*c500*/  IMAD R0, R4.reuse, UR5, R0 ;  /* 0x0000000504007c24 */ /* 0x050fe4000f8e0200 */
[----:B------:R-:W-:Y:S01]  /*c510*/  IMAD.WIDE.U32 R2, R4, UR4, R2 ;  /* 0x0000000404027c25 */ /* 0x000fe2000f8e0002 */
[----:B------:R-:W-:-:S03]  /*c520*/  ULDC.64 UR4, c[0x0][0x3d0] ;  /* 0x0000f40000047ab9 */ /* 0x000fc60000000a00 */
[----:B------:R-:W-:Y:S02]  /*c530*/  IMAD.IADD R3, R3, 0x1, R0 ;  /* 0x0000000103037824 */ /* 0x000fe400078e0200 */
[----:B------:R-:W1:Y:S01]  /*c540*/  @P0 LDC R0, c[0x0][0x44c] ;  /* 0x00011300ff000b82 */ /* 0x000e620000000800 */
[----:B-----5:R-:W-:Y:S02]  /*c550*/  IMAD.MOV.U32 R4, RZ, RZ, R6 ;  /* 0x000000ffff047224 */ /* 0x020fe400078e0006 */
[----:B-1----:R-:W-:-:S05]  /*c560*/  @P0 IMAD.HI.U32 R0, R6, R0, RZ ;  /* 0x0000000006000227 */ /* 0x002fca00078e00ff */
[----:B0-----:R-:W-:-:S04]  /*c570*/  @P0 SHF.R.U32.HI R4, RZ, R5, R0 ;  /* 0x00000005ff040219 */ /* 0x001fc80000011600 */
[--C-:B------:R-:W-:Y:S01]  /*c580*/  SHF.R.S32.HI R5, RZ, 0x1f, R4.reuse ;  /* 0x0000001fff057819 */ /* 0x100fe20000011404 */
[----:B------:R-:W-:Y:S02]  /*c590*/  IMAD.MOV R0, RZ, RZ, -R4 ;  /* 0x000000ffff007224 */ /* 0x000fe400078e0a04 */
[----:B------:R-:W-:-:S04]  /*c5a0*/  IMAD.WIDE.U32 R2, R4, UR4, R2 ;  /* 0x0000000404027c25 */ /* 0x000fc8000f8e0002 */
[----:B------:R-:W-:Y:S02]  /*c5b0*/  IMAD R0, R8, R0, R6 ;  /* 0x0000000008007224 */ /* 0x000fe400078e0206 */
[----:B------:R-:W-:-:S04]  /*c5c0*/  IMAD R5, R5, UR4, RZ ;  /* 0x0000000405057c24 */ /* 0x000fc8000f8e02ff */
[----:B------:R-:W-:Y:S01]  /*c5d0*/  IMAD R5, R4, UR5, R5 ;  /* 0x0000000504057c24 */ /* 0x000fe2000f8e0205 */
[----:B------:R-:W-:Y:S01]  /*c5e0*/  SHF.R.S32.HI R4, RZ, 0x1f, R0 ;  /* 0x0000001fff047819 */ /* 0x000fe20000011400 */
[----:B------:R-:W-:Y:S02]  /*c5f0*/  ULDC.64 UR4, c[0x0][0x3c8] ;  /* 0x0000f20000047ab9 */ /* 0x000fe40000000a00 */
[----:B------:R-:W-:Y:S02]  /*c600*/  IMAD.IADD R3, R3, 0x1, R5 ;  /* 0x0000000103037824 */ /* 0x000fe400078e0205 */
[----:B------:R-:W-:Y:S02]  /*c610*/  IMAD R4, R4, UR4, RZ ;  /* 0x0000000404047c24 */ /* 0x000fe4000f8e02ff */
[----:B------:R-:W-:-:S04]  /*c620*/  IMAD.WIDE.U32 R2, R0, UR4, R2 ;  /* 0x0000000400027c25 */ /* 0x000fc8000f8e0002 */
[----:B------:R-:W-:Y:S01]  /*c630*/  IMAD R4, R0, UR5, R4 ;  /* 0x0000000500047c24 */ /* 0x000fe2000f8e0204 */
[----:B------:R-:W-:Y:S02]  /*c640*/  ULDC.64 UR4, c[0x0][0x390] ;  /* 0x0000e40000047ab9 */ /* 0x000fe40000000a00 */
[----:B------:R-:W-:Y:S01]  /*c650*/  LEA R0, P0, R2, UR4, 0x1 ;  /* 0x0000000402007c11 */ /* 0x000fe2000f8008ff */
[----:B------:R-:W-:Y:S01]  /*c660*/  ULDC UR4, c[0x0][0x3b8] ;  /* 0x0000ee0000047ab9 */ /* 0x000fe20000000800 */
[----:B------:R-:W-:Y:S01]  /*c670*/  IMAD.IADD R6, R3, 0x1, R4 ;  /* 0x0000000103067824 */ /* 0x000fe200078e0204 */
[----:B------:R-:W-:Y:S02]  /*c680*/  ISETP.GE.AND P1, PT, R7, UR4, PT ;  /* 0x0000000407007c0c */ /* 0x000fe4000bf26270 */
[----:B------:R-:W0:Y:S01]  /*c690*/  S2R R7, SR_TID.X ;  /* 0x0000000000077919 */ /* 0x000e220000002100 */
[----:B------:R-:W-:Y:S02]  /*c6a0*/  ISETP.GE.AND P2, PT, R10, UR4, PT ;  /* 0x000000040a007c0c */ /* 0x000fe4000bf46270 */
[----:B------:R-:W-:-:S02]  /*c6b0*/  LEA.HI.X R6, R2, UR5, R6, 0x1, P0 ;  /* 0x0000000502067c11 */ /* 0x000fc400080f0c06 */
[----:B------:R-:W-:Y:S02]  /*c6c0*/  ISETP.GE.AND P3, PT, R9, UR4, PT ;  /* 0x0000000409007c0c */ /* 0x000fe4000bf66270 */
[----:B------:R-:W-:Y:S02]  /*c6d0*/  SEL R2, RZ, 0x4, P2 ;  /* 0x00000004ff027807 */ /* 0x000fe40001000000 */
[----:B------:R-:W-:Y:S02]  /*c6e0*/  SEL R4, RZ, 0x1, P3 ;  /* 0x00000001ff047807 */ /* 0x000fe40001800000 */
[----:B------:R-:W-:-:S04]  /*c6f0*/  SEL R3, RZ, 0x2, P1 ;  /* 0x00000002ff037807 */ /* 0x000fc80000800000 */
[----:B------:R-:W-:-:S03]  /*c700*/  IADD3 R2, R2, R3, R4 ;  /* 0x0000000302027210 */ /* 0x000fc60007ffe004 */
[----:B------:R-:W-:-:S04]  /*c710*/  @P3 LOP3.LUT R18, R18, 0x10, RZ, 0xfc, !PT ;  /* 0x0000001012123812 */ /* 0x000fc800078efcff */
[----:B------:R-:W-:-:S04]  /*c720*/  LOP3.LUT R18, R18, 0xfffffffb, RZ, 0xc0, !PT ;  /* 0xfffffffb12127812 */ /* 0x000fc800078ec0ff */
[----:B------:R-:W-:-:S04]  /*c730*/  @P2 LOP3.LUT R18, R18, 0x4, RZ, 0xfc, !PT ;  /* 0x0000000412122812 */ /* 0x000fc800078efcff */
[----:B------:R-:W-:Y:S01]  /*c740*/  LOP3.LUT R18, R18, 0xfffffff7, RZ, 0xc0, !PT ;  /* 0xfffffff712127812 */ /* 0x000fe200078ec0ff */
[----:B0-----:R-:W-:-:S03]  /*c750*/  IMAD.SHL.U32 R7, R7, 0x8, RZ ;  /* 0x0000000807077824 */ /* 0x001fc600078e00ff */
[----:B------:R-:W-:Y:S02]  /*c760*/  @P1 LOP3.LUT R18, R18, 0x8, RZ, 0xfc, !PT ;  /* 0x0000000812121812 */ /* 0x000fe400078efcff */
[----:B------:R-:W-:-:S04]  /*c770*/  LOP3.LUT R7, R7, 0x38, RZ, 0xc0, !PT ;  /* 0x0000003807077812 */ /* 0x000fc800078ec0ff */
[C---:B------:R-:W-:Y:S02]  /*c780*/  LOP3.LUT R10, R7.reuse, 0x100, RZ, 0xfc, !PT ;  /* 0x00000100070a7812 */ /* 0x040fe400078efcff */
[----:B------:R-:W-:Y:S02]  /*c790*/  LOP3.LUT R7, R7, 0xc0, RZ, 0xfc, !PT ;  /* 0x000000c007077812 */ /* 0x000fe400078efcff */
[----:B------:R-:W-:Y:S02]  /*c7a0*/  ISETP.GE.AND P0, PT, R10, UR4, PT ;  /* 0x000000040a007c0c */ /* 0x000fe4000bf06270 */
[----:B------:R-:W0:Y:S01]  /*c7b0*/  S2R R10, SR_TID.X ;  /* 0x00000000000a7919 */ /* 0x000e220000002100 */
[----:B------:R-:W-:Y:S02]  /*c7c0*/  ISETP.GE.AND P5, PT, R7, UR4, PT ;  /* 0x0000000407007c0c */ /* 0x000fe4000bfa6270 */
[----:B------:R-:W-:Y:S01]  /*c7d0*/  SEL R4, RZ, 0x10, P0 ;  /* 0x00000010ff047807 */ /* 0x000fe20000000000 */
[----:B------:R-:W1:Y:S01]  /*c7e0*/  S2R R7, SR_TID.X ;  /* 0x0000000000077919 */ /* 0x000e620000002100 */
[----:B------:R-:W-:-:S04]  /*c7f0*/  SEL R3, RZ, 0x8, P5 ;  /* 0x00000008ff037807 */ /* 0x000fc80002800000 */
[----:B------:R-:W-:Y:S01]  /*c800*/  IADD3 R2, R4, R2, R3 ;  /* 0x0000000204027210 */ /* 0x000fe20007ffe003 */
[----:B0-----:R-:W-:Y:S02]  /*c810*/  IMAD.SHL.U32 R10, R10, 0x8, RZ ;  /* 0x000000080a0a7824 */ /* 0x001fe400078e00ff */
[----:B-1----:R-:W-:-:S03]  /*c820*/  IMAD.SHL.U32 R7, R7, 0x8, RZ ;  /* 0x0000000807077824 */ /* 0x002fc600078e00ff */
[----:B------:R-:W-:-:S04]  /*c830*/  LOP3.LUT R10, R10, 0x38, RZ, 0xc0, !PT ;  /* 0x000000380a0a7812 */ /* 0x000fc800078ec0ff */
[----:B------:R-:W-:Y:S02]  /*c840*/  LOP3.LUT R11, R10, 0x180, RZ, 0xfc, !PT ;  /* 0x000001800a0b7812 */ /* 0x000fe400078efcff */
[----:B------:R-:W-:Y:S02]  /*c850*/  LOP3.LUT R7, R7, 0x38, RZ, 0xc0, !PT ;  /* 0x0000003807077812 */ /* 0x000fe400078ec0ff */
[----:B------:R-:W-:Y:S02]  /*c860*/  ISETP.GE.AND P1, PT, R11, UR4, PT ;  /* 0x000000040b007c0c */ /* 0x000fe4000bf26270 */
[C---:B------:R-:W-:Y:S02]  /*c870*/  LOP3.LUT R10, R7.reuse, 0x140, RZ, 0xfc, !PT ;  /* 0x00000140070a7812 */ /* 0x040fe400078efcff */
[----:B------:R-:W-:Y:S02]  /*c880*/  SEL R5, RZ, 0x40, P1 ;  /* 0x00000040ff057807 */ /* 0x000fe40000800000 */
[----:B------:R-:W-:-:S02]  /*c890*/  LOP3.LUT R7, R7, 0x1c0, RZ, 0xfc, !PT ;  /* 0x000001c007077812 */ /* 0x000fc400078efcff */
[----:B------:R-:W-:Y:S02]  /*c8a0*/  ISETP.GE.AND P1, PT, R10, UR4, PT ;  /* 0x000000040a007c0c */ /* 0x000fe4000bf26270 */
[----:B------:R-:W-:Y:S01]  /*c8b0*/  ISETP.GE.AND P2, PT, R7, UR4, PT ;  /* 0x0000000407007c0c */ /* 0x000fe2000bf46270 */
[----:B------:R-:W-:Y:S01]  /*c8c0*/  UMOV UR4, 0xffffffff ;  /* 0xffffffff00047882 */ /* 0x000fe20000000000 */
[----:B------:R-:W-:Y:S02]  /*c8d0*/  SEL R3, RZ, 0x20, P1 ;  /* 0x00000020ff037807 */ /* 0x000fe40000800000 */
[----:B------:R-:W-:Y:S02]  /*c8e0*/  SEL R7, RZ, 0x80, P2 ;  /* 0x00000080ff077807 */ /* 0x000fe40001000000 */
[----:B------:R-:W-:-:S05]  /*c8f0*/  IADD3 R5, R5, R2, R3 ;  /* 0x0000000205057210 */ /* 0x000fca0007ffe003 */
[----:B------:R-:W-:Y:S01]  /*c900*/  IMAD.IADD R7, R5, 0x1, R7 ;  /* 0x0000000105077824 */ /* 0x000fe200078e0207 */
[----:B------:R-:W-:Y:S06]  /*c910*/  BRA.DIV UR4, `(.L_x_240) ;  /* 0x0000004a04247947 */ /* 0x000fec000b800000 */
[----:B------:R-:W2:Y:S01]  /*c920*/  LDL.LU R3, [R1+0x14] ;  /* 0x0000140001037983 */ /* 0x000ea20000300800 */
[----:B------:R-:W-:-:S03]  /*c930*/  ULDC UR4, c[0x0][0x288] ;  /* 0x0000a20000047ab9 */ /* 0x000fc60000000800 */
[----:B------:R-:W3:Y:S04]  /*c940*/  LDL.LU R2, [R1+0x28] ;  /* 0x0000280001027983 */ /* 0x000ee80000300800 */
[----:B------:R-:W4:Y:S01]  /*c950*/  LDL R11, [R1+0x4] ;  /* 0x00000400010b7983 */ /* 0x000f220000100800 */
[----:B------:R-:W-:Y:S01]  /*c960*/  IMAD R4, R8, UR4, RZ ;  /* 0x0000000408047c24 */ /* 0x000fe2000f8e02ff */
[----:B------:R-:W-:Y:S02]  /*c970*/  LOP3.LUT R18, R18, 0xfffffdff, RZ, 0xc0, !PT ;  /* 0xfffffdff12127812 */ /* 0x000fe400078ec0ff */
[----:B------:R-:W5:Y:S02]  /*c980*/  LDL.LU R13, [R1+0x2c] ;  /* 0x00002c00010d7983 */ /* 0x000f640000300800 */
[----:B------:R-:W-:Y:S01]  /*c990*/  @P0 LOP3.LUT R18, R18, 0x200, RZ, 0xfc, !PT ;  /* 0x0000020012120812 */ /* 0x000fe200078efcff */
[----:B------:R-:W0:Y:S03]  /*c9a0*/  S2R R12, SR_TID.X ;  /* 0x00000000000c7919 */ /* 0x000e260000002100 */
[----:B------:R-:W-:-:S02]  /*c9b0*/  LOP3.LUT P0, RZ, R18, 0x10, RZ, 0xc0, !PT ;  /* 0x0000001012ff7812 */ /* 0x000fc4000780c0ff */
[----:B------:R-:W-:-:S04]  /*c9c0*/  LOP3.LUT R18, R18, 0xfffffeff, RZ, 0xc0, !PT ;  /* 0xfffffeff12127812 */ /* 0x000fc800078ec0ff */
[----:B------:R-:W-:-:S04]  /*c9d0*/  @P1 LOP3.LUT R18, R18, 0x100, RZ, 0xfc, !PT ;  /* 0x0000010012121812 */ /* 0x000fc800078efcff */
[----:B------:R-:W-:Y:S01]  /*c9e0*/  LOP3.LUT P1, RZ, R18, 0x8, RZ, 0xc0, !PT ;  /* 0x0000000812ff7812 */ /* 0x000fe2000782c0ff */
[----:B0-----:R-:W-:-:S05]  /*c9f0*/  IMAD.SHL.U32 R12, R12, 0x8, RZ ;  /* 0x000000080c0c7824 */ /* 0x001fca00078e00ff */
[----:B------:R-:W-:Y:S02]  /*ca00*/  LOP3.LUT R12, R12, 0x38, RZ, 0xc0, !PT ;  /* 0x000000380c0c7812 */ /* 0x000fe400078ec0ff */
[----:B------:R-:W-:Y:S01]  /*ca10*/  LOP3.LUT R18, R18, 0xffffff7f, RZ, 0xc0, !PT ;  /* 0xffffff7f12127812 */ /* 0x000fe200078ec0ff */
[----:B------:R-:W-:Y:S01]  /*ca20*/  SHFL.IDX PT, R14, R0, 0x1, 0x181f ;  /* 0x00381f00000e7f89 */ /* 0x000fe200000e0000 */
[----:B--2---:R-:W-:-:S03]  /*ca30*/  ISETP.GE.AND P2, PT, R3, R4, PT ;  /* 0x000000040300720c */ /* 0x004fc60003f46270 */
[----:B------:R-:W0:Y:S01]  /*ca40*/  SHFL.IDX PT, R3, R0, RZ, 0x181f ;  /* 0x00181fff00037589 */ /* 0x000e2200000e0000 */
[----:B---3--:R-:W-:-:S03]  /*ca50*/  ISETP.GE.AND P3, PT, R2, R4, PT ;  /* 0x000000040200720c */ /* 0x008fc60003f66270 */
[----:B------:R-:W1:Y:S06]  /*ca60*/  SHFL.IDX PT, R2, R6, RZ, 0x181f ;  /* 0x00181fff06027589 */ /* 0x000e6c00000e0000 */
[----:B0-----:R-:W-:-:S05]  /*ca70*/  @!P2 LEA R3, P6, R12, R3, 0x1 ;  /* 0x000000030c03a211 */ /* 0x001fca00078c08ff */
[----:B-1----:R-:W-:-:S05]  /*ca80*/  @!P2 IMAD.X R2, RZ, RZ, R2, P6 ;  /* 0x000000ffff02a224 */ /* 0x002fca00030e0602 */
[-C--:B------:R-:W-:Y:S02]  /*ca90*/  @!P2 LOP3.LUT R3, R3, R2.reuse, RZ, 0x3c, !PT ;  /* 0x000000020303a212 */ /* 0x080fe400078e3cff */
[----:B------:R-:W-:Y:S02]  /*caa0*/  @!P2 LOP3.LUT R8, R5, 0x40, RZ, 0xc0, !PT ;  /* 0x000000400508a812 */ /* 0x000fe400078ec0ff */
[C---:B------:R-:W-:Y:S02]  /*cab0*/  @!P2 LOP3.LUT R2, R3.reuse, R2, RZ, 0x3c, !PT ;  /* 0x000000020302a212 */ /* 0x040fe400078e3cff */
[----:B------:R-:W-:Y:S02]  /*cac0*/  @P3 LOP3.LUT R18, R18, 0x80, RZ, 0xfc, !PT ;  /* 0x0000008012123812 */ /* 0x000fe400078efcff */
[----:B------:R-:W-:Y:S02]  /*cad0*/  @!P2 LOP3.LUT R3, R3, R2, RZ, 0x3c, !PT ;  /* 0x000000020303a212 */ /* 0x000fe400078e3cff */
[----:B------:R-:W-:-:S02]  /*cae0*/  @!P2 SHF.R.U32.HI R8, RZ, 0x2, R8 ;  /* 0x00000002ff08a819 */ /* 0x000fc40000011608 */
[----:B------:R-:W-:Y:S01]  /*caf0*/  LOP3.LUT P6, RZ, R18, 0x4, RZ, 0xc0, !PT ;  /* 0x0000000412ff7812 */ /* 0x000fe200078cc0ff */
[----:B----4-:R-:W-:Y:S01]  /*cb00*/  @!P2 LDGSTS.E.BYPASS.LTC128B.128 [R11+0x26400], desc[UR38][R2.64], !P0 ;  /* 0x26400000020bafae */ /* 0x010fe2000c101d66 */
[----:B------:R-:W-:Y:S02]  /*cb10*/  @!P2 ISETP.NE.U32.AND P3, PT, R8, RZ, PT ;  /* 0x000000ff0800a20c */ /* 0x000fe40003f65070 */
[----:B------:R-:W-:Y:S01]  /*cb20*/  @!P2 LOP3.LUT R8, R7, 0x80, RZ, 0xc0, !PT ;  /* 0x000000800708a812 */ /* 0x000fe200078ec0ff */
[----:B------:R-:W-:Y:S01]  /*cb30*/  @!P2 LDGSTS.E.BYPASS.LTC128B.128 [R11+0x28400], desc[UR38][R2.64+0x80], !P1 ;  /* 0x28400080020bafae */ /* 0x000fe2000c901d66 */
[C---:B------:R-:W-:Y:S02]  /*cb40*/  LOP3.LUT P0, RZ, R18.reuse, 0x200, RZ, 0xc0, !PT ;  /* 0x0000020012ff7812 */ /* 0x040fe4000780c0ff */
[----:B------:R-:W-:Y:S02]  /*cb50*/  LOP3.LUT P1, RZ, R18, 0x100, RZ, 0xc0, !PT ;  /* 0x0000010012ff7812 */ /* 0x000fe4000782c0ff */
[----:B------:R-:W-:-:S03]  /*cb60*/  @!P2 SHF.R.U32.HI R8, RZ, 0x3, R8 ;  /* 0x00000003ff08a819 */ /* 0x000fc60000011608 */
[----:B------:R-:W-:Y:S01]  /*cb70*/  @!P2 LDGSTS.E.BYPASS.LTC128B.128 [R11+0x2a400], desc[UR38][R2.64+0x100], !P6 ;  /* 0x2a400100020bafae */ /* 0x000fe2000f101d66 */
[----:B------:R-:W-:-:S03]  /*cb80*/  @!P2 ISETP.NE.U32.AND P4, PT, R8, RZ, PT ;  /* 0x000000ff0800a20c */ /* 0x000fc60003f85070 */
[----:B------:R-:W0:Y:S04]  /*cb90*/  SHFL.IDX PT, R8, R6, 0x1, 0x181f ;  /* 0x00381f0006087f89 */ /* 0x000e2800000e0000 */
[----:B------:R-:W-:Y:S04]  /*cba0*/  @!P2 LDGSTS.E.BYPASS.LTC128B.128 [R11+0x2c400], desc[UR38][R2.64+0x180], !P5 ;  /* 0x2c400180020bafae */ /* 0x000fe8000e901d66 */
[----:B------:R-:W-:Y:S04]  /*cbb0*/  @!P2 LDGSTS.E.BYPASS.LTC128B.128 [R11+0x2e400], desc[UR38][R2.64+0x200], !P0 ;  /* 0x2e400200020bafae */ /* 0x000fe8000c101d66 */
[----:B------:R-:W-:Y:S04]  /*cbc0*/  @!P2 LDGSTS.E.BYPASS.LTC128B.128 [R11+0x30400], desc[UR38][R2.64+0x280], !P1 ;  /* 0x30400280020bafae */ /* 0x000fe8000c901d66 */
[----:B------:R-:W-:Y:S01]  /*cbd0*/  @!P2 LDGSTS.E.BYPASS.LTC128B.128 [R11+0x32400], desc[UR38][R2.64+0x300], P3 ;  /* 0x32400300020bafae */ /* 0x000fe20009901d66 */
[----:B------:R-:W-:-:S03]  /*cbe0*/  LOP3.LUT P3, RZ, R18, 0x80, RZ, 0xc0, !PT ;  /* 0x0000008012ff7812 */ /* 0x000fc6000786c0ff */
[----:B------:R1:W-:Y:S10]  /*cbf0*/  @!P2 LDGSTS.E.BYPASS.LTC128B.128 [R11+0x34400], desc[UR38][R2.64+0x380], P4 ;  /* 0x34400380020bafae */ /* 0x0003f4000a101d66 */
[----:B------:R-:W-:-:S05]  /*cc00*/  @!P3 LEA R9, P4, R12, R14, 0x1 ;  /* 0x0000000e0c09b211 */ /* 0x000fca00078808ff */
[----:B0-----:R-:W-:Y:S01]  /*cc10*/  @!P3 IMAD.X R10, RZ, RZ, R8, P4 ;  /* 0x000000ffff0ab224 */ /* 0x001fe200020e0608 */
[C---:B------:R-:W-:Y:S02]  /*cc20*/  LOP3.LUT P4, RZ, R18.reuse, 0x10, RZ, 0xc0, !PT ;  /* 0x0000001012ff7812 */ /* 0x040fe4000788c0ff */
[----:B------:R-:W-:Y:S01]  /*cc30*/  @!P3 LOP3.LUT R8, R5, 0x40, RZ, 0xc0, !PT ;  /* 0x000000400508b812 */ /* 0x000fe200078ec0ff */
[----:B-1----:R-:W-:Y:S01]  /*cc40*/  @!P3 IMAD.MOV.U32 R2, RZ, RZ, R9 ;  /* 0x000000ffff02b224 */ /* 0x002fe200078e0009 */
[----:B------:R-:W-:Y:S01]  /*cc50*/  LOP3.LUT P2, RZ, R18, 0x8, RZ, 0xc0, !PT ;  /* 0x0000000812ff7812 */ /* 0x000fe2000784c0ff */
[----:B------:R-:W-:Y:S01]  /*cc60*/  @!P3 IMAD.MOV.U32 R3, RZ, RZ, R10 ;  /* 0x000000ffff03b224 */ /* 0x000fe200078e000a */
[----:B------:R-:W-:-:S07]  /*cc70*/  @!P3 SHF.R.U32.HI R8, RZ, 0x2, R8 ;  /* 0x00000002ff08b819 */ /* 0x000fce0000011608 */
[----:B------:R-:W-:Y:S01]  /*cc80*/  @!P3 LDGSTS.E.BYPASS.LTC128B.128 [R11+0x26c00], desc[UR38][R2.64], !P4 ;  /* 0x26c00000020bbfae */ /* 0x000fe2000e101d66 */
[----:B------:R-:W-:Y:S02]  /*cc90*/  @!P3 ISETP.NE.U32.AND P4, PT, R8, RZ, PT ;  /* 0x000000ff0800b20c */ /* 0x000fe40003f85070 */
[----:B------:R-:W-:Y:S01]  /*cca0*/  @!P3 LOP3.LUT R8, R7, 0x80, RZ, 0xc0, !PT ;  /* 0x000000800708b812 */ /* 0x000fe200078ec0ff */
[----:B------:R-:W-:Y:S03]  /*ccb0*/  @!P3 LDGSTS.E.BYPASS.LTC128B.128 [R11+0x28c00], desc[UR38][R2.64+0x80], !P2 ;  /* 0x28c00080020bbfae */ /* 0x000fe6000d101d66 */
[----:B------:R-:W-:Y:S01]  /*ccc0*/  @!P3 SHF.R.U32.HI R8, RZ, 0x3, R8 ;  /* 0x00000003ff08b819 */ /* 0x000fe20000011608 */
[----:B------:R-:W-:Y:S04]  /*ccd0*/  @!P3 LDGSTS.E.BYPASS.LTC128B.128 [R11+0x2ac00], desc[UR38][R2.64+0x100], !P6 ;  /* 0x2ac00100020bbfae */ /* 0x000fe8000f101d66 */
[----:B------:R-:W-:Y:S04]  /*cce0*/  @!P3 LDGSTS.E.BYPASS.LTC128B.128 [R11+0x2cc00], desc[UR38][R2.64+0x180], !P5 ;  /* 0x2cc00180020bbfae */ /* 0x000fe8000e901d66 */
[----:B------:R-:W-:Y:S04]  /*ccf0*/  @!P3 LDGSTS.E.BYPASS.LTC128B.128 [R11+0x2ec00], desc[UR38][R2.64+0x200], !P0 ;  /* 0x2ec00200020bbfae */ /* 0x000fe8000c101d66 */
[----:B------:R-:W-:Y:S04]  /*cd00*/  @!P3 LDGSTS.E.BYPASS.LTC128B.128 [R11+0x30c00], desc[UR38][R2.64+0x280], !P1 ;  /* 0x30c00280020bbfae */ /* 0x000fe8000c901d66 */
[----:B------:R-:W-:Y:S01]  /*cd10*/  @!P3 LDGSTS.E.BYPASS.LTC128B.128 [R11+0x32c00], desc[UR38][R2.64+0x300], P4 ;  /* 0x32c00300020bbfae */ /* 0x000fe2000a101d66 */
[----:B------:R-:W-:-:S13]  /*cd20*/  @!P3 ISETP.NE.U32.AND P4, PT, R8, RZ, PT ;  /* 0x000000ff0800b20c */ /* 0x000fda0003f85070 */
[----:B------:R0:W-:Y:S01]  /*cd30*/  @!P3 LDGSTS.E.BYPASS.LTC128B.128 [R11+0x34c00], desc[UR38][R2.64+0x380], P4 ;  /* 0x34c00380020bbfae */ /* 0x0001e2000a101d66 */
[----:B-----5:R-:W-:-:S03]  /*cd40*/  ISETP.GE.AND P2, PT, R13, R4, PT ;  /* 0x000000040d00720c */ /* 0x020fc60003f46270 */
[----:B0-----:R-:W0:Y:S04]  /*cd50*/  SHFL.IDX PT, R3, R0, 0x2, 0x181f ;  /* 0x00581f0000037f89 */ /* 0x001e2800000e0000 */
[----:B------:R-:W1:Y:S06]  /*cd60*/  SHFL.IDX PT, R2, R6, 0x2, 0x181f ;  /* 0x00581f0006027f89 */ /* 0x000e6c00000e0000 */
[----:B------:R-:W-:-:S02]  /*cd70*/  @!P2 LOP3.LUT R8, R5, 0x40, RZ, 0xc0, !PT ;  /* 0x000000400508a812 */ /* 0x000fc400078ec0ff */
[----:B0-----:R-:W-:-:S05]  /*cd80*/  @!P2 LEA R3, P4, R12, R3, 0x1 ;  /* 0x000000030c03a211 */ /* 0x001fca00078808ff */
[----:B-1----:R-:W-:Y:S01]  /*cd90*/  @!P2 IMAD.X R2, RZ, RZ, R2, P4 ;  /* 0x000000ffff02a224 */ /* 0x002fe200020e0602 */
[----:B------:R-:W-:-:S04]  /*cda0*/  LOP3.LUT P4, RZ, R18, 0x10, RZ, 0xc0, !PT ;  /* 0x0000001012ff7812 */ /* 0x000fc8000788c0ff */
[----:B------:R-:W-:-:S04]  /*cdb0*/  @!P2 LOP3.LUT R3, R3, R2, RZ, 0x3c, !PT ;  /* 0x000000020303a212 */ /* 0x000fc800078e3cff */
[C---:B------:R-:W-:Y:S02]  /*cdc0*/  @!P2 LOP3.LUT R2, R3.reuse, R2, RZ, 0x3c, !PT ;  /* 0x000000020302a212 */ /* 0x040fe400078e3cff */
[----:B------:R-:W-:Y:S02]  /*cdd0*/  LOP3.LUT P3, RZ, R18, 0x8, RZ, 0xc0, !PT ;  /* 0x0000000812ff7812 */ /* 0x000fe4000786c0ff */
[----:B------:R-:W-:Y:S02]  /*cde0*/  @!P2 LOP3.LUT R3, R3, R2, RZ, 0x3c, !PT ;  /* 0x000000020303a212 */ /* 0x000fe400078e3cff */
[----:B------:R-:W-:-:S03]  /*cdf0*/  @!P2 SHF.R.U32.HI R8, RZ, 0x2, R8 ;  /* 0x00000002ff08a819 */ /* 0x000fc60000011608 */
[----:B------:R0:W-:Y:S01]  /*ce00*/  @!P2 LDGSTS.E.BYPASS.LTC128B.128 [R11+0x27400], desc[UR38][R2.64], !P4 ;  /* 0x27400000020bafae */ /* 0x0001e2000e101d66 */
[----:B------:R-:W-:Y:S02]  /*ce10*/  @!P2 ISETP.NE.U32.AND P4, PT, R8, RZ, PT ;  /* 0x000000ff0800a20c */ /* 0x000fe40003f85070 */
[----:B------:R-:W-:-:S03]  /*ce20*/  @!P2 LOP3.LUT R8, R7, 0x80, RZ, 0xc0, !PT ;  /* 0x000000800708a812 */ /* 0x000fc600078ec0ff */
[----:B------:R0:W-:Y:S01]  /*ce30*/  @!P2 LDGSTS.E.BYPASS.LTC128B.128 [R11+0x29400], desc[UR38][R2.64+0x80], !P3 ;  /* 0x29400080020bafae */ /* 0x0001e2000d901d66 */
[----:B------:R-:W-:-:S03]  /*ce40*/  @!P2 SHF.R.U32.HI R8, RZ, 0x3, R8 ;  /* 0x00000003ff08a819 */ /* 0x000fc60000011608 */
[----:B------:R0:W-:Y:S04]  /*ce50*/  @!P2 LDGSTS.E.BYPASS.LTC128B.128 [R11+0x2b400], desc[UR38][R2.64+0x100], !P6 ;  /* 0x2b400100020bafae */ /* 0x0001e8000f101d66 */
[----:B------:R0:W-:Y:S04]  /*ce60*/  @!P2 LDGSTS.E.BYPASS.LTC128B.128 [R11+0x2d400], desc[UR38][R2.64+0x180], !P5 ;  /* 0x2d400180020bafae */ /* 0x0001e8000e901d66 */
[----:B------:R0:W-:Y:S04]  /*ce70*/  @!P2 LDGSTS.E.BYPASS.LTC128B.128 [R11+0x2f400], desc[UR38][R2.64+0x200], !P0 ;  /* 0x2f400200020bafae */ /* 0x0001e8000c101d66 */
[----:B------:R0:W-:Y:S04]  /*ce80*/  @!P2 LDGSTS.E.BYPASS.LTC128B.128 [R11+0x31400], desc[UR38][R2.64+0x280], !P1 ;  /* 0x31400280020bafae */ /* 0x0001e8000c901d66 */
[----:B------:R0:W-:Y:S01]  /*ce90*/  @!P2 LDGSTS.E.BYPASS.LTC128B.128 [R11+0x33400], desc[UR38][R2.64+0x300], P4 ;  /* 0x33400300020bafae */ /* 0x0001e2000a101d66 */
[----:B------:R-:W-:-:S03]  /*cea0*/  @!P2 ISETP.NE.U32.AND P4, PT, R8, RZ, PT ;  /* 0x000000ff0800a20c */ /* 0x000fc60003f85070 */
[----:B------:R-:W1:Y:S04]  /*ceb0*/  SHFL.IDX PT, R6, R6, 0x3, 0x181f ;  /* 0x00781f0006067f89 */ /* 0x000e6800000e0000 */
[----:B------:R-:W2:Y:S06]  /*cec0*/  SHFL.IDX PT, R0, R0, 0x3, 0x181f ;  /* 0x00781f0000007f89 */ /* 0x000eac00000e0000 */
[----:B------:R0:W-:Y:S02]  /*ced0*/  @!P2 LDGSTS.E.BYPASS.LTC128B.128 [R11+0x35400], desc[UR38][R2.64+0x380], P4 ;  /* 0x35400380020bafae */ /* 0x0001e4000a101d66 */
.L_x_361:
[----:B0-----:R-:W3:Y:S01]  /*cee0*/  LDL.LU R2, [R1+0x48] ;  /* 0x0000480001027983 */ /* 0x001ee20000300800 */
[----:B------:R-:W-:Y:S01]  /*cef0*/  BSSY B0, `(.L_x_241) ;  /* 0x000001d000007945 */ /* 0x000fe20003800000 */
[----:B---3--:R-:W-:-:S13]  /*cf00*/  ISETP.GE.AND P2, PT, R2, R4, PT ;  /* 0x000000040200720c */ /* 0x008fda0003f46270 */
[----:B------:R-:W-:Y:S05]  /*cf10*/  @P2 BRA `(.L_x_242) ;  /* 0x0000000000682947 */ /* 0x000fea0003800000 */
[----:B------:R-:W3:Y:S01]  /*cf20*/  LDL R8, [R1+0x4] ;  /* 0x0000040001087983 */ /* 0x000ee20000100800 */
[C---:B------:R-:W-:Y:S02]  /*cf30*/  LOP3.LUT P6, RZ, R18.reuse, 0x10, RZ, 0xc0, !PT ;  /* 0x0000001012ff7812 */ /* 0x040fe400078cc0ff */
[C---:B------:R-:W-:Y:S01]  /*cf40*/  LOP3.LUT P4, RZ, R18.reuse, 0x8, RZ, 0xc0, !PT ;  /* 0x0000000812ff7812 */ /* 0x040fe2000788c0ff */
[----:B------:R-:W0:Y:S01]  /*cf50*/  S2R R2, SR_TID.X ;  /* 0x0000000000027919 */ /* 0x000e220000002100 */
[----:B------:R-:W-:Y:S02]  /*cf60*/  LOP3.LUT P3, RZ, R18, 0x4, RZ, 0xc0, !PT ;  /* 0x0000000412ff7812 */ /* 0x000fe4000786c0ff */
[----:B------:R-:W-:Y:S02]  /*cf70*/  LOP3.LUT R5, R5, 0x40, RZ, 0xc0, !PT ;  /* 0x0000004005057812 */ /* 0x000fe400078ec0ff */
[----:B------:R-:W-:Y:S02]  /*cf80*/  LOP3.LUT R7, R7, 0x80, RZ, 0xc0, !PT ;  /* 0x0000008007077812 */ /* 0x000fe400078ec0ff */
[----:B------:R-:W-:-:S02]  /*cf90*/  SHF.R.U32.HI R5, RZ, 0x2, R5 ;  /* 0x00000002ff057819 */ /* 0x000fc40000011605 */
[----:B------:R-:W-:Y:S01]  /*cfa0*/  SHF.R.U32.HI R7, RZ, 0x3, R7 ;  /* 0x00000003ff077819 */ /* 0x000fe20000011607 */
[----:B0-----:R-:W-:-:S05]  /*cfb0*/  IMAD.SHL.U32 R2, R2, 0x8, RZ ;  /* 0x0000000802027824 */ /* 0x001fca00078e00ff */
[----:B------:R-:W-:-:S04]  /*cfc0*/  LOP3.LUT R2, R2, 0x38, RZ, 0xc0, !PT ;  /* 0x0000003802027812 */ /* 0x000fc800078ec0ff */
[----:B--2---:R-:W-:-:S05]  /*cfd0*/  LEA R2, P2, R2, R0, 0x1 ;  /* 0x0000000002027211 */ /* 0x004fca00078408ff */
[----:B-1----:R-:W-:Y:S01]  /*cfe0*/  IMAD.X R3, RZ, RZ, R6, P2 ;  /* 0x000000ffff037224 */ /* 0x002fe200010e0606 */
[----:B------:R-:W-:-:S04]  /*cff0*/  ISETP.NE.U32.AND P2, PT, R5, RZ, PT ;  /* 0x000000ff0500720c */ /* 0x000fc80003f45070 */
[----:B------:R-:W-:Y:S01]  /*d000*/  @!PT LDS RZ, [RZ] ;  /* 0x00000000fffff984 */ /* 0x000fe20000000800 */
[----:B------:R-:W-:Y:S01]  /*d010*/  @!PT LDS RZ, [RZ] ;  /* 0x00000000fffff984 */ /* 0x000fe20000000800 */
[----:B------:R-:W-:Y:S01]  /*d020*/  @!PT LDS RZ, [RZ] ;  /* 0x00000000fffff984 */ /* 0x000fe20000000800 */
[----:B---3--:R0:W-:Y:S04]  /*d030*/  LDGSTS.E.BYPASS.LTC128B.128 [R8+0x27c00], desc[UR38][R2.64], !P6 ;  /* 0x27c0000002087fae */ /* 0x0081e8000f101d66 */
[----:B------:R0:W-:Y:S04]  /*d040*/  LDGSTS.E.BYPASS.LTC128B.128 [R8+0x29c00], desc[UR38][R2.64+0x80], !P4 ;  /* 0x29c0008002087fae */ /* 0x0001e8000e101d66 */
[----:B------:R0:W-:Y:S01]  /*d050*/  LDGSTS.E.BYPASS.LTC128B.128 [R8+0x2bc00], desc[UR38][R2.64+0x100], !P3 ;  /* 0x2bc0010002087fae */ /* 0x0001e2000d901d66 */
[----:B------:R-:W-:-:S03]  /*d060*/  ISETP.NE.U32.AND P3, PT, R7, RZ, PT ;  /* 0x000000ff0700720c */ /* 0x000fc60003f65070 */
[----:B------:R0:W-:Y:S04]  /*d070*/  LDGSTS.E.BYPASS.LTC128B.128 [R8+0x2dc00], desc[UR38][R2.64+0x180], !P5 ;  /* 0x2dc0018002087fae */ /* 0x0001e8000e901d66 */
[----:B------:R0:W-:Y:S04]  /*d080*/  LDGSTS.E.BYPASS.LTC128B.128 [R8+0x2fc00], desc[UR38][R2.64+0x200], !P0 ;  /* 0x2fc0020002087fae */ /* 0x0001e8000c101d66 */
[----:B------:R0:W-:Y:S04]  /*d090*/  LDGSTS.E.BYPASS.LTC128B.128 [R8+0x31c00], desc[UR38][R2.64+0x280], !P1 ;  /* 0x31c0028002087fae */ /* 0x0001e8000c901d66 */
[----:B------:R0:W-:Y:S04]  /*d0a0*/  LDGSTS.E.BYPASS.LTC128B.128 [R8+0x33c00], desc[UR38][R2.64+0x300], P2 ;  /* 0x33c0030002087fae */ /* 0x0001e80009101d66 */
[----:B------:R0:W-:Y:S02]  /*d0b0*/  LDGSTS.E.BYPASS.LTC128B.128 [R8+0x35c00], desc[UR38][R2.64+0x380], P3 ;  /* 0x35c0038002087fae */ /* 0x0001e40009901d66 */
.L_x_242:
[----:B------:R-:W-:Y:S05]  /*d0c0*/  BSYNC B0 ;  /* 0x0000000000007941 */ /* 0x000fea0003800000 */
.L_x_241:
[----:B0-----:R-:W2:Y:S01]  /*d0d0*/  LDL R2, [R1+0x50] ;  /* 0x0000500001027983 */ /* 0x001ea20000100800 */
        /* <DEDUP_REMOVED lines=8> */
[----:B------:R-:W0:Y:S03]  /*d160*/  SYNCS.PHASECHK.TRANS64.TRYWAIT P0, [UR36+0x38820], R0 ;  /* 0x03882000ff0075a7 */ /* 0x000e260008000164 */
[----:B0-----:R-:W-:Y:S05]  /*d170*/  @!P0 BRA `(.L_x_244) ;  /* 0x0000004800608947 */ /* 0x001fea0003800000 */
.L_x_362:
[----:B------:R-:W-:Y:S05]  /*d180*/  BSYNC B0 ;  /* 0x0000000000007941 */ /* 0x000fea0003800000 */
.L_x_243:
[----:B------:R-:W-:Y:S01]  /*d190*/  LOP3.LUT P0, RZ, R18, 0x2, RZ, 0xc0, !PT ;  /* 0x0000000212ff7812 */ /* 0x000fe2000780c0ff */
[----:B------:R-:W-:-:S12]  /*d1a0*/  BSSY B0, `(.L_x_245) ;  /* 0x0000094000007945 */ /* 0x000fd80003800000 */
[----:B------:R-:W-:Y:S05]  /*d1b0*/  @!P0 BRA `(.L_x_246) ;  /* 0x0000000800488947 */ /* 0x000fea0003800000 */
[----:B------:R-:W2:Y:S01]  /*d1c0*/  LDL R4, [R1+0x8] ;  /* 0x0000080001047983 */ /* 0x000ea20000100800 */
        /* <DEDUP_REMOVED lines=8> */
.L_x_363:
[----:B------:R-:W-:Y:S05]  /*d250*/  BSYNC B1 ;  /* 0x0000000000017941 */ /* 0x000fea0003800000 */
.L_x_247:
[----:B------:R-:W-:Y:S04]  /*d260*/  BSSY B1, `(.L_x_249) ;  /* 0x0000009000017945 */ /* 0x000fe80003800000 */
        /* <DEDUP_REMOVED lines=8> */
.L_x_250:
[----:B------:R-:W-:Y:S05]  /*d2f0*/  BSYNC B1 ;  /* 0x0000000000017941 */ /* 0x000fea0003800000 */
.L_x_249:
        /* <DEDUP_REMOVED lines=11> */
.L_x_251:
        /* <DEDUP_REMOVED lines=15> */
.L_x_252:
        /* <DEDUP_REMOVED lines=15> */
.L_x_253:
        /* <DEDUP_REMOVED lines=15> */
.L_x_254:
        /* <DEDUP_REMOVED lines=15> */
.L_x_255:
        /* <DEDUP_REMOVED lines=15> */
.L_x_256:
        /* <DEDUP_REMOVED lines=15> */
.L_x_257:
        /* <DEDUP_REMOVED lines=15> */
.L_x_258:
        /* <DEDUP_REMOVED lines=10> */
.L_x_246:
[----:B------:R-:W-:Y:S05]  /*dae0*/  BSYNC B0 ;  /* 0x0000000000007941 */ /* 0x000fea0003800000 */
.L_x_245:
[----:B------:R-:W2:Y:S04]  /*daf0*/  LDL.LU R4, [R1+0x4c] ;  /* 0x00004c0001047983 */ /* 0x000ea80000300800 */
[----:B------:R-:W3:Y:S01]  /*db00*/  LDL.LU R7, [R1+0x8] ;  /* 0x0000080001077983 */ /* 0x000ee20000300800 */
[----:B------:R-:W-:-:S05]  /*db10*/  VIADD R19, R19, 0x1 ;  /* 0x0000000113137836 */ /* 0x000fca0000000000 */
[----:B------:R-:W-:-:S04]  /*db20*/  ISETP.NE.AND P0, PT, R19, 0x2, PT ;  /* 0x000000021300780c */ /* 0x000fc80003f05270 */
[----:B0-----:R-:W-:Y:S02]  /*db30*/  SEL R0, RZ, 0x1, P0 ;  /* 0x00000001ff007807 */ /* 0x001fe40000000000 */
[----:B------:R-:W-:Y:S02]  /*db40*/  SEL R19, R19, RZ, P0 ;  /* 0x000000ff13137207 */ /* 0x000fe40000000000 */
[----:B--2---:R-:W-:Y:S02]  /*db50*/  ISETP.GE.AND P1, PT, R4, 0x41, PT ;  /* 0x000000410400780c */ /* 0x004fe40003f26270 */
[----:B---3--:R-:W-:-:S05]  /*db60*/  LOP3.LUT R7, R7, R0, RZ, 0x3c, !PT ;  /* 0x0000000007077212 */ /* 0x008fca00078e3cff */
[----:B------:R0:W-:Y:S06]  /*db70*/  STL [R1+0x8], R7 ;  /* 0x0000080701007387 */ /* 0x0001ec0000100800 */
[----:B------:R-:W-:Y:S05]  /*db80*/  @!P1 BRA `(.L_x_259) ;  /* 0x0000002800509947 */ /* 0x000fea0003800000 */
[----:B------:R-:W1:Y:S01]  /*db90*/  LDL R4, [R1+0x20] ;  /* 0x0000200001047983 */ /* 0x000e620000100800 */
[----:B------:R-:W-:Y:S02]  /*dba0*/  IMAD.MOV.U32 R0, RZ, RZ, 0x1 ;  /* 0x00000001ff007424 */ /* 0x000fe400078e00ff */
[----:B-1----:R-:W-:-:S05]  /*dbb0*/  IMAD.MOV R6, RZ, RZ, -R4 ;  /* 0x000000ffff067224 */ /* 0x002fca00078e0a04 */
[----:B------:R-:W-:-:S05]  /*dbc0*/  VIADDMNMX R6, R6, R0, 0xffffffff, !PT ;  /* 0xffffffff06067446 */ /* 0x000fca0007800100 */
[----:B------:R-:W-:-:S05]  /*dbd0*/  IMAD.IADD R0, R4, 0x1, R6 ;  /* 0x0000000104007824 */ /* 0x000fca00078e0206 */
[----:B------:R-:W-:-:S04]  /*dbe0*/  LOP3.LUT R0, R0, 0x1, RZ, 0xc0, !PT ;  /* 0x0000000100007812 */ /* 0x000fc800078ec0ff */
[----:B------:R-:W-:Y:S01]  /*dbf0*/  ISETP.NE.U32.AND P0, PT, R0, 0x1, PT ;  /* 0x000000010000780c */ /* 0x000fe20003f05070 */
[----:B------:R-:W-:-:S12]  /*dc00*/  VIADD R0, R4, 0xfffffffe ;  /* 0xfffffffe04007836 */ /* 0x000fd80000000000 */
[----:B------:R-:W-:Y:S05]  /*dc10*/  @P0 BRA `(.L_x_260) ;  /* 0x0000000c005c0947 */ /* 0x000fea0003800000 */
[----:B------:R-:W-:Y:S01]  /*dc20*/  LOP3.LUT P2, RZ, R18, 0x2, RZ, 0xc0, !PT ;  /* 0x0000000212ff7812 */ /* 0x000fe2000784c0ff */
[----:B------:R-:W-:-:S12]  /*dc30*/  BSSY B0, `(.L_x_261) ;  /* 0x00000cc000007945 */ /* 0x000fd80003800000 */
[----:B------:R-:W-:Y:S05]  /*dc40*/  @!P2 BRA `(.L_x_262) ;  /* 0x0000000c0028a947 */ /* 0x000fea0003800000 */
[----:B------:R-:W-:-:S13]  /*dc50*/  LOP3.LUT P2, RZ, R18, 0x1, RZ, 0xc0, !PT ;  /* 0x0000000112ff7812 */ /* 0x000fda000784c0ff */
[----:B------:R-:W-:Y:S05]  /*dc60*/  @!P2 BRA `(.L_x_263) ;  /* 0x000000000050a947 */ /* 0x000fea0003800000 */
[----:B------:R-:W2:Y:S01]  /*dc70*/  LDL R9, [R1+0xc] ;  /* 0x00000c0001097983 */ /* 0x000ea20000100800 */
[----:B------:R-:W1:Y:S01]  /*dc80*/  LDC R5, c[0x0][0x43c] ;  /* 0x00010f00ff057b82 */ /* 0x000e620000000800 */
[----:B------:R-:W-:Y:S02]  /*dc90*/  ULDC.64 UR4, c[0x0][0x428] ;  /* 0x00010a0000047ab9 */ /* 0x000fe40000000a00 */
[----:B------:R-:W3:Y:S01]  /*dca0*/  LDL R8, [R1] ;  /* 0x0000000001087983 */ /* 0x000ee20000100800 */
[----:B-1----:R-:W-:-:S13]  /*dcb0*/  ISETP.NE.AND P0, PT, R5, 0x1, PT ;  /* 0x000000010500780c */ /* 0x002fda0003f05270 */
[----:B------:R-:W1:Y:S02]  /*dcc0*/  @P0 LDC.64 R2, c[0x0][0x440] ;  /* 0x00011000ff020b82 */ /* 0x000e640000000a00 */
[----:B-1----:R-:W-:-:S04]  /*dcd0*/  @P0 IMAD.HI.U32 R4, R0, R2, RZ ;  /* 0x0000000200040227 */ /* 0x002fc800078e00ff */
[----:B------:R-:W-:Y:S01]  /*dce0*/  IMAD.MOV.U32 R2, RZ, RZ, R0 ;  /* 0x000000ffff027224 */ /* 0x000fe200078e0000 */
[----:B------:R-:W-:-:S05]  /*dcf0*/  @P0 SHF.R.U32.HI R2, RZ, R3, R4 ;  /* 0x00000003ff020219 */ /* 0x000fca0000011604 */
[----:B------:R-:W-:-:S04]  /*dd00*/  IMAD.MOV R3, RZ, RZ, -R2 ;  /* 0x000000ffff037224 */ /* 0x000fc800078e0a02 */
[----:B------:R-:W-:Y:S01]  /*dd10*/  IMAD R0, R5, R3, R0 ;  /* 0x0000000305007224 */ /* 0x000fe200078e0200 */
[----:B------:R-:W-:Y:S01]  /*dd20*/  SHF.R.S32.HI R3, RZ, 0x1f, R2 ;  /* 0x0000001fff037819 */ /* 0x000fe20000011402 */
[----:B--2---:R-:W-:-:S04]  /*dd30*/  IMAD R4, R9, UR4, RZ ;  /* 0x0000000409047c24 */ /* 0x004fc8000f8e02ff */
[C---:B---3--:R-:W-:Y:S02]  /*dd40*/  IMAD R4, R8.reuse, UR5, R4 ;  /* 0x0000000508047c24 */ /* 0x048fe4000f8e0204 */
[----:B------:R-:W-:Y:S01]  /*dd50*/  IMAD.WIDE.U32 R2, R8, UR4, R2 ;  /* 0x0000000408027c25 */ /* 0x000fe2000f8e0002 */
[----:B------:R-:W-:-:S03]  /*dd60*/  ULDC.64 UR4, c[0x0][0x418] ;  /* 0x0001060000047ab9 */ /* 0x000fc60000000a00 */
[----:B------:R-:W-:Y:S01]  /*dd70*/  IMAD.IADD R3, R4, 0x1, R3 ;  /* 0x0000000104037824 */ /* 0x000fe200078e0203 */
[----:B------:R-:W-:-:S04]  /*dd80*/  LEA R4, P0, R2, UR4, 0x2 ;  /* 0x0000000402047c11 */ /* 0x000fc8000f8010ff */
[----:B------:R-:W-:-:S05]  /*dd90*/  LEA.HI.X R5, R2, UR5, R3, 0x2, P0 ;  /* 0x0000000502057c11 */ /* 0x000fca00080f1403 */
[----:B------:R1:W5:Y:S04]  /*dda0*/  LDG.E R16, desc[UR38][R4.64] ;  /* 0x0000002604107981 */ /* 0x000368000c1e1900 */
.L_x_263:
        /* <DEDUP_REMOVED lines=8> */
.L_x_364:
[----:B------:R-:W-:Y:S05]  /*de30*/  BSYNC B1 ;  /* 0x0000000000017941 */ /* 0x000fea0003800000 */
.L_x_264:
        /* <DEDUP_REMOVED lines=9> */
.L_x_267:
[----:B------:R-:W-:Y:S05]  /*ded0*/  BSYNC B1 ;  /* 0x0000000000017941 */ /* 0x000fea0003800000 */
.L_x_266:
        /* <DEDUP_REMOVED lines=11> */
.L_x_268:
        /* <DEDUP_REMOVED lines=13> */
.L_x_365:
[----:B------:R-:W-:Y:S05]  /*e060*/  BSYNC B1 ;  /* 0x0000000000017941 */ /* 0x000fea0003800000 */
.L_x_269:
        /* <DEDUP_REMOVED lines=11> */
.L_x_272:
[----:B------:R-:W-:Y:S05]  /*e120*/  BSYNC B1 ;  /* 0x0000000000017941 */ /* 0x000fea0003800000 */
.L_x_271:
        /* <DEDUP_REMOVED lines=9> */
.L_x_273:
        /* <DEDUP_REMOVED lines=15> */
.L_x_274:
        /* <DEDUP_REMOVED lines=15> */
.L_x_275:
        /* <DEDUP_REMOVED lines=15> */
.L_x_276:
        /* <DEDUP_REMOVED lines=15> */
.L_x_277:
        /* <DEDUP_REMOVED lines=15> */
.L_x_278:
        /* <DEDUP_REMOVED lines=15> */
.L_x_279:
        /* <DEDUP_REMOVED lines=15> */
.L_x_280:
        /* <DEDUP_REMOVED lines=10> */
.L_x_262:
[----:B------:R-:W-:Y:S05]  /*e8f0*/  BSYNC B0 ;  /* 0x0000000000007941 */ /* 0x000fea0003800000 */
.L_x_261:
[----:B------:R-:W2:Y:S04]  /*e900*/  LDL.LU R5, [R1+0x8] ;  /* 0x0000080001057983 */ /* 0x000ea80000300800 */
[----:B------:R-:W3:Y:S01]  /*e910*/  LDL.LU R4, [R1+0x20] ;  /* 0x0000200001047983 */ /* 0x000ee20000300800 */
[----:B------:R-:W-:-:S05]  /*e920*/  VIADD R19, R19, 0x1 ;  /* 0x0000000113137836 */ /* 0x000fca0000000000 */
[----:B------:R-:W-:-:S04]  /*e930*/  ISETP.NE.AND P0, PT, R19, 0x2, PT ;  /* 0x000000021300780c */ /* 0x000fc80003f05270 */
[----:B------:R-:W-:Y:S02]  /*e940*/  SEL R0, RZ, 0x1, P0 ;  /* 0x00000001ff007807 */ /* 0x000fe40000000000 */
[----:B------:R-:W-:Y:S02]  /*e950*/  SEL R19, R19, RZ, P0 ;  /* 0x000000ff13137207 */ /* 0x000fe40000000000 */
[----:B--2---:R-:W-:Y:S01]  /*e960*/  LOP3.LUT R5, R5, R0, RZ, 0x3c, !PT ;  /* 0x0000000005057212 */ /* 0x004fe200078e3cff */
[----:B---3--:R-:W-:-:S04]  /*e970*/  VIADD R0, R4, 0xfffffffd ;  /* 0xfffffffd04007836 */ /* 0x008fc80000000000 */
[----:B------:R1:W-:Y:S03]  /*e980*/  STL [R1+0x8], R5 ;  /* 0x0000080501007387 */ /* 0x0003e60000100800 */
.L_x_260:
[----:B------:R-:W2:Y:S01]  /*e990*/  LDL.LU R2, [R1+0x1c] ;  /* 0x00001c0001027983 */ /* 0x000ea20000300800 */
[----:B------:R-:W-:Y:S01]  /*e9a0*/  IMAD.MOV R6, RZ, RZ, -R6 ;  /* 0x000000ffff067224 */ /* 0x000fe200078e0a06 */
[----:B------:R-:W-:Y:S04]  /*e9b0*/  BSSY B0, `(.L_x_259) ;  /* 0x00001b1000007945 */ /* 0x000fe80003800000 */
[----:B--2---:R-:W-:-:S13]  /*e9c0*/  ISETP.NE.AND P0, PT, R2, R6, PT ;  /* 0x000000060200720c */ /* 0x004fda0003f05270 */
[----:B------:R-:W-:Y:S05]  /*e9d0*/  @!P0 BRA `(.L_x_281) ;  /* 0x0000001800b88947 */ /* 0x000fea0003800000 */
.L_x_322:
[----:B------:R-:W-:Y:S01]  /*e9e0*/  LOP3.LUT P0, RZ, R18, 0x2, RZ, 0xc0, !PT ;  /* 0x0000000212ff7812 */ /* 0x000fe2000780c0ff */
[----:B------:R-:W-:-:S12]  /*e9f0*/  BSSY B1, `(.L_x_282) ;  /* 0x00000ce000017945 */ /* 0x000fd80003800000 */
[----:B--2---:R-:W-:Y:S05]  /*ea00*/  @!P0 BRA `(.L_x_283) ;  /* 0x0000000c00308947 */ /* 0x004fea0003800000 */
[----:B------:R-:W-:Y:S01]  /*ea10*/  LOP3.LUT P0, RZ, R18, 0x1, RZ, 0xc0, !PT ;  /* 0x0000000112ff7812 */ /* 0x000fe2000780c0ff */
[----:B------:R-:W-:-:S12]  /*ea20*/  IMAD.MOV.U32 R6, RZ, RZ, R0 ;  /* 0x000000ffff067224 */ /* 0x000fd800078e0000 */
[----:B------:R-:W-:Y:S05]  /*ea30*/  @!P0 BRA `(.L_x_284) ;  /* 0x0000000000508947 */ /* 0x000fea0003800000 */
[----:B0-----:R-:W2:Y:S01]  /*ea40*/  LDL R7, [R1+0xc] ;  /* 0x00000c0001077983 */ /* 0x001ea20000100800 */
[----:B------:R-:W0:Y:S01]  /*ea50*/  LDC R6, c[0x0][0x43c] ;  /* 0x00010f00ff067b82 */ /* 0x000e220000000800 */
[----:B------:R-:W-:Y:S02]  /*ea60*/  ULDC.64 UR4, c[0x0][0x428] ;  /* 0x00010a0000047ab9 */ /* 0x000fe40000000a00 */
[----:B-1----:R-:W3:Y:S01]  /*ea70*/  LDL R5, [R1] ;  /* 0x0000000001057983 */ /* 0x002ee20000100800 */
[----:B0-----:R-:W-:-:S13]  /*ea80*/  ISETP.NE.AND P0, PT, R6, 0x1, PT ;  /* 0x000000010600780c */ /* 0x001fda0003f05270 */
[----:B------:R-:W0:Y:S02]  /*ea90*/  @P0 LDC.64 R2, c[0x0][0x440] ;  /* 0x00011000ff020b82 */ /* 0x000e240000000a00 */
[----:B0-----:R-:W-:-:S04]  /*eaa0*/  @P0 IMAD.HI.U32 R4, R0, R2, RZ ;  /* 0x0000000200040227 */ /* 0x001fc800078e00ff */
        /* <DEDUP_REMOVED lines=13> */
.L_x_284:
[----:B------:R-:W3:Y:S01]  /*eb80*/  LDL R2, [R1+0x8] ;  /* 0x0000080001027983 */ /* 0x000ee20000100800 */
        /* <DEDUP_REMOVED lines=8> */
.L_x_366:
[----:B------:R-:W-:Y:S05]  /*ec10*/  BSYNC B2 ;  /* 0x0000000000027941 */ /* 0x000fea0003800000 */
.L_x_285:
        /* <DEDUP_REMOVED lines=9> */
.L_x_288:
[----:B------:R-:W-:Y:S05]  /*ecb0*/  BSYNC B2 ;  /* 0x0000000000027941 */ /* 0x000fea0003800000 */
.L_x_287:
        /* <DEDUP_REMOVED lines=11> */
.L_x_289:
        /* <DEDUP_REMOVED lines=13> */
.L_x_367:
[----:B------:R-:W-:Y:S05]  /*ee40*/  BSYNC B2 ;  /* 0x0000000000027941 */ /* 0x000fea0003800000 */
.L_x_290:
        /* <DEDUP_REMOVED lines=11> */
.L_x_293:
[----:B------:R-:W-:Y:S05]  /*ef00*/  BSYNC B2 ;  /* 0x0000000000027941 */ /* 0x000fea0003800000 */
.L_x_292:
        /* <DEDUP_REMOVED lines=9> */
.L_x_294:
        /* <DEDUP_REMOVED lines=15> */
.L_x_295:
        /* <DEDUP_REMOVED lines=15> */
.L_x_296:
        /* <DEDUP_REMOVED lines=15> */
.L_x_297:
        /* <DEDUP_REMOVED lines=15> */
.L_x_298:
        /* <DEDUP_REMOVED lines=15> */
.L_x_299:
        /* <DEDUP_REMOVED lines=15> */
.L_x_300:
        /* <DEDUP_REMOVED lines=15> */
.L_x_301:
        /* <DEDUP_REMOVED lines=10> */
.L_x_283:
[----:B------:R-:W-:Y:S05]  /*f6d0*/  BSYNC B1 ;  /* 0x0000000000017941 */ /* 0x000fea0003800000 */
.L_x_282:
[----:B------:R-:W2:Y:S01]  /*f6e0*/  LDL.LU R2, [R1+0x8] ;  /* 0x0000080001027983 */ /* 0x000ea20000300800 */
[----:B------:R-:W-:Y:S01]  /*f6f0*/  LOP3.LUT P2, RZ, R18, 0x2, RZ, 0xc0, !PT ;  /* 0x0000000212ff7812 */ /* 0x000fe2000784c0ff */
[----:B0-----:R-:W-:Y:S01]  /*f700*/  VIADD R7, R19, 0x1 ;  /* 0x0000000113077836 */ /* 0x001fe20000000000 */
[----:B------:R-:W-:Y:S04]  /*f710*/  BSSY B1, `(.L_x_302) ;  /* 0x00000d1000017945 */ /* 0x000fe80003800000 */
[----:B------:R-:W-:-:S04]  /*f720*/  ISETP.NE.AND P0, PT, R7, 0x2, PT ;  /* 0x000000020700780c */ /* 0x000fc80003f05270 */
[----:B------:R-:W-:Y:S02]  /*f730*/  SEL R6, RZ, 0x1, P0 ;  /* 0x00000001ff067807 */ /* 0x000fe40000000000 */
[----:B------:R-:W-:Y:S02]  /*f740*/  SEL R7, R7, RZ, P0 ;  /* 0x000000ff07077207 */ /* 0x000fe40000000000 */
[----:B--2---:R-:W-:Y:S01]  /*f750*/  LOP3.LUT R6, R2, R6, RZ, 0x3c, !PT ;  /* 0x0000000602067212 */ /* 0x004fe200078e3cff */
[----:B------:R-:W-:Y:S06]  /*f760*/  @!P2 BRA `(.L_x_303) ;  /* 0x0000000c002ca947 */ /* 0x000fec0003800000 */
[----:B------:R-:W-:Y:S01]  /*f770*/  LOP3.LUT P2, RZ, R18, 0x1, RZ, 0xc0, !PT ;  /* 0x0000000112ff7812 */ /* 0x000fe2000784c0ff */
[----:B------:R-:W-:-:S12]  /*f780*/  VIADD R8, R0, 0xffffffff ;  /* 0xffffffff00087836 */ /* 0x000fd80000000000 */
[----:B------:R-:W-:Y:S05]  /*f790*/  @!P2 BRA `(.L_x_304) ;  /* 0x000000000050a947 */ /* 0x000fea0003800000 */
[----:B------:R-:W2:Y:S01]  /*f7a0*/  LDL R10, [R1+0xc] ;  /* 0x00000c00010a7983 */ /* 0x000ea20000100800 */
[----:B------:R-:W0:Y:S01]  /*f7b0*/  LDC R4, c[0x0][0x43c] ;  /* 0x00010f00ff047b82 */ /* 0x000e220000000800 */
[----:B------:R-:W-:Y:S02]  /*f7c0*/  ULDC.64 UR4, c[0x0][0x428] ;  /* 0x00010a0000047ab9 */ /* 0x000fe40000000a00 */
[----:B------:R-:W3:Y:S01]  /*f7d0*/  LDL R9, [R1] ;  /* 0x0000000001097983 */ /* 0x000ee20000100800 */
[----:B0-----:R-:W-:-:S13]  /*f7e0*/  ISETP.NE.AND P0, PT, R4, 0x1, PT ;  /* 0x000000010400780c */ /* 0x001fda0003f05270 */
        /* <DEDUP_REMOVED lines=15> */
.L_x_304:
        /* <DEDUP_REMOVED lines=8> */
.L_x_368:
[----:B------:R-:W-:Y:S05]  /*f960*/  BSYNC B2 ;  /* 0x0000000000027941 */ /* 0x000fea0003800000 */
.L_x_305:
        /* <DEDUP_REMOVED lines=9> */
.L_x_308:
[----:B------:R-:W-:Y:S05]  /*fa00*/  BSYNC B2 ;  /* 0x0000000000027941 */ /* 0x000fea0003800000 */
.L_x_307:
        /* <DEDUP_REMOVED lines=11> */
.L_x_309:
        /* <DEDUP_REMOVED lines=13> */
.L_x_369:
[----:B------:R-:W-:Y:S05]  /*fb90*/  BSYNC B2 ;  /* 0x0000000000027941 */ /* 0x000fea0003800000 */
.L_x_310:
        /* <DEDUP_REMOVED lines=11> */
.L_x_313:
[----:B------:R-:W-:Y:S05]  /*fc50*/  BSYNC B2 ;  /* 0x0000000000027941 */ /* 0x000fea0003800000 */
.L_x_312:
        /* <DEDUP_REMOVED lines=9> */
.L_x_314:
        /* <DEDUP_REMOVED lines=15> */
.L_x_315:
        /* <DEDUP_REMOVED lines=15> */
.L_x_316:
        /* <DEDUP_REMOVED lines=15> */
.L_x_317:
        /* <DEDUP_REMOVED lines=15> */
.L_x_318:
        /* <DEDUP_REMOVED lines=15> */
.L_x_319:
        /* <DEDUP_REMOVED lines=15> */
.L_x_320:
        /* <DEDUP_REMOVED lines=15> */
.L_x_321:
        /* <DEDUP_REMOVED lines=10> */
.L_x_303:
[----:B------:R-:W-:Y:S05]  /*10420*/  BSYNC B1 ;  /* 0x0000000000017941 */ /* 0x000fea0003800000 */
.L_x_302:
[----:B------:R-:W-:Y:S01]  /*10430*/  VIADD R7, R7, 0x1 ;  /* 0x0000000107077836 */ /* 0x000fe20000000000 */
[C---:B------:R-:W-:Y:S01]  /*10440*/  ISETP.GT.AND P1, PT, R0.reuse, 0x1, PT ;  /* 0x000000010000780c */ /* 0x040fe20003f24270 */
[----:B------:R-:W-:-:S03]  /*10450*/  VIADD R0, R0, 0xfffffffe ;  /* 0xfffffffe00007836 */ /* 0x000fc60000000000 */
[----:B------:R-:W-:-:S04]  /*10460*/  ISETP.NE.AND P0, PT, R7, 0x2, PT ;  /* 0x000000020700780c */ /* 0x000fc80003f05270 */
[----:B------:R-:W-:Y:S02]  /*10470*/  SEL R2, RZ, 0x1, P0 ;  /* 0x00000001ff027807 */ /* 0x000fe40000000000 */
[----:B------:R-:W-:Y:S02]  /*10480*/  SEL R19, R7, RZ, P0 ;  /* 0x000000ff07137207 */ /* 0x000fe40000000000 */
[----:B------:R-:W-:-:S05]  /*10490*/  LOP3.LUT R2, R6, R2, RZ, 0x3c, !PT ;  /* 0x0000000206027212 */ /* 0x000fca00078e3cff */
[----:B------:R2:W-:Y:S01]  /*104a0*/  STL [R1+0x8], R2 ;  /* 0x0000080201007387 */ /* 0x0005e20000100800 */
[----:B------:R-:W-:Y:S05]  /*104b0*/  @P1 BRA `(.L_x_322) ;  /* 0xffffffe400481947 */ /* 0x000fea000383ffff */
.L_x_281:
[----:B------:R-:W-:Y:S05]  /*104c0*/  BSYNC B0 ;  /* 0x0000000000007941 */ /* 0x000fea0003800000 */
.L_x_259:
        /* <DEDUP_REMOVED lines=10> */
.L_x_227:
[----:B0-----:R-:W0:Y:S01]  /*10570*/  S2R R3, SR_CgaCtaId ;  /* 0x0000000000037919 */ /* 0x001e220000008800 */
[----:B------:R-:W-:Y:S01]  /*10580*/  MOV R0, 0x400 ;  /* 0x0000040000007802 */ /* 0x000fe20000000f00 */
[----:B------:R-:W-:Y:S01]  /*10590*/  BSSY B0, `(.L_x_324) ;  /* 0x0000005000007945 */ /* 0x000fe20003800000 */
[----:B------:R-:W-:Y:S02]  /*105a0*/  SHF.L.U32 R2, R2, 0x1f, RZ ;  /* 0x0000001f02027819 */ /* 0x000fe400000006ff */
[----:B0-----:R-:W-:-:S04]  /*105b0*/  LEA R9, R3, R0, 0x18 ;  /* 0x0000000003097211 */ /* 0x001fc800078ec0ff */
[----:B------:R-:W0:Y:S02]  /*105c0*/  SYNCS.PHASECHK.TRANS64.TRYWAIT P0, [R9+URZ+0x38820], R2 ;  /* 0x03882002090075a7 */ /* 0x000e24000800017f */
[----:B0-----:R-:W-:Y:S05]  /*105d0*/  @!P0 BRA `(.L_x_325) ;  /* 0x0000001400ec8947 */ /* 0x001fea0003800000 */
.L_x_370:
[----:B------:R-:W-:Y:S05]  /*105e0*/  BSYNC B0 ;  /* 0x0000000000007941 */ /* 0x000fea0003800000 */
.L_x_324:
[----:B------:R-:W-:-:S03]  /*105f0*/  UMOV UR4, 0xffffffff ;  /* 0xffffffff00047882 */ /* 0x000fc60000000000 */
[----:B------:R-:W-:Y:S05]  /*10600*/  BRA.DIV UR4, `(.L_x_326) ;  /* 0x0000001604f47947 */ /* 0x000fea000b800000 */
[----:B------:R-:W2:Y:S02]  /*10610*/  S2R R0, SR_TID.X ;  /* 0x0000000000007919 */ /* 0x000ea40000002100 */
[----:B--2---:R-:W-:-:S04]  /*10620*/  SHF.R.U32.HI R0, RZ, 0x5, R0 ;  /* 0x00000005ff007819 */ /* 0x004fc80000011600 */
[----:B------:R-:W-:-:S05]  /*10630*/  LOP3.LUT R0, R0, 0x3, RZ, 0xc0, !PT ;  /* 0x0000000300007812 */ /* 0x000fca00078ec0ff */
[----:B------:R2:W3:Y:S02]  /*10640*/  SHFL.IDX PT, R14, R0, RZ, 0x1f ;  /* 0x00001fff000e7589 */ /* 0x0004e400000e0000 */
.L_x_373:
[----:B---3--:R-:W-:Y:S01]  /*10650*/  ISETP.NE.AND P0, PT, R14, RZ, PT ;  /* 0x000000ff0e00720c */ /* 0x008fe20003f05270 */
[----:B------:R-:W-:-:S12]  /*10660*/  BSSY B0, `(.L_x_327) ;  /* 0x000001e000007945 */ /* 0x000fd80003800000 */
[----:B------:R-:W-:Y:S05]  /*10670*/  @P0 BRA `(.L_x_328) ;  /* 0x0000000000700947 */ /* 0x000fea0003800000 */
[----:B------:R-:W-:-:S03]  /*10680*/  UMOV UR4, 0xffffffff ;  /* 0xffffffff00047882 */ /* 0x000fc60000000000 */
[----:B------:R-:W-:Y:S05]  /*10690*/  BRA.DIV UR4, `(.L_x_329) ;  /* 0x0000001a04047947 */ /* 0x000fea000b800000 */
[----:B------:R-:W-:-:S13]  /*106a0*/  ELECT P6, URZ, PT ;  /* 0x00000000003f782f */ /* 0x000fda00038c0000 */
.L_x_376:
[----:B------:R-:W-:Y:S05]  /*106b0*/  @!P6 BRA `(.L_x_328) ;  /* 0x000000000060e947 */ /* 0x000fea0003800000 */
[----:B-1----:R-:W3:Y:S01]  /*106c0*/  LDL.LU R6, [R1+0x8] ;  /* 0x0000080001067983 */ /* 0x002ee20000300800 */
[----:B--2---:R-:W-:Y:S02]  /*106d0*/  VIADD R0, R9, 0x38840 ;  /* 0x0003884009007836 */ /* 0x004fe40000000000 */
[C---:B0-----:R-:W-:Y:S02]  /*106e0*/  VIADD R2, R19.reuse, 0x1 ;  /* 0x0000000113027836 */ /* 0x041fe40000000000 */
[----:B------:R-:W-:-:S03]  /*106f0*/  IMAD R5, R19, 0x8, R0 ;  /* 0x0000000813057824 */ /* 0x000fc600078e0200 */
[----:B------:R-:W-:-:S04]  /*10700*/  ISETP.NE.AND P1, PT, R2, 0x2, PT ;  /* 0x000000020200780c */ /* 0x000fc80003f25270 */
[----:B------:R-:W-:Y:S02]  /*10710*/  SEL R3, RZ, 0x1, P1 ;  /* 0x00000001ff037807 */ /* 0x000fe40000800000 */
[C---:B---3--:R-:W-:Y:S02]  /*10720*/  SHF.L.U32 R4, R6.reuse, 0x1f, RZ ;  /* 0x0000001f06047819 */ /* 0x048fe400000006ff */
[----:B------:R-:W-:Y:S02]  /*10730*/  LOP3.LUT R6, R6, R3, RZ, 0x3c, !PT ;  /* 0x0000000306067212 */ /* 0x000fe400078e3cff */
[----:B------:R-:W0:Y:S01]  /*10740*/  SYNCS.PHASECHK.TRANS64.TRYWAIT P0, [R5+URZ], R4 ;  /* 0x00000004050075a7 */ /* 0x000e22000800017f */
[----:B------:R-:W-:Y:S02]  /*10750*/  SEL R3, R2, RZ, P1 ;  /* 0x000000ff02037207 */ /* 0x000fe40000800000 */
[----:B------:R-:W-:-:S03]  /*10760*/  SHF.L.U32 R2, R6, 0x1f, RZ ;  /* 0x0000001f06027819 */ /* 0x000fc600000006ff */
[----:B------:R-:W-:Y:S01]  /*10770*/  IMAD R7, R3, 0x8, R0 ;  /* 0x0000000803077824 */ /* 0x000fe200078e0200 */
[----:B0-----:R-:W-:Y:S06]  /*10780*/  @!P0 BRA `(.L_x_330) ;  /* 0x0000001400e88947 */ /* 0x001fec0003800000 */
.L_x_377:
[----:B------:R-:W1:Y:S01]  /*10790*/  SYNCS.PHASECHK.TRANS64.TRYWAIT P0, [R7+URZ], R2 ;  /* 0x00000002070075a7 */ /* 0x000e62000800017f */
[----:B------:R-:W-:-:S04]  /*107a0*/  VIADD R0, R9, 0x38860 ;  /* 0x0003886009007836 */ /* 0x000fc80000000000 */
[----:B------:R-:W-:Y:S01]  /*107b0*/  IMAD R19, R19, 0x8, R0 ;  /* 0x0000000813137824 */ /* 0x000fe200078e0200 */
[----:B-1----:R-:W-:Y:S06]  /*107c0*/  @!P0 BRA `(.L_x_331) ;  /* 0x0000001400ec8947 */ /* 0x002fec0003800000 */
.L_x_378:
[----:B------:R-:W2:Y:S02]  /*107d0*/  SYNCS.PHASECHK.TRANS64.TRYWAIT P0, [R19+URZ], R4 ;  /* 0x00000004130075a7 */ /* 0x000ea4000800017f */
[----:B--2---:R-:W-:Y:S05]  /*107e0*/  @!P0 BRA `(.L_x_332) ;  /* 0x0000001400f88947 */ /* 0x004fea0003800000 */
.L_x_379:
[----:B------:R-:W-:-:S07]  /*107f0*/  IMAD R3, R3, 0x8, R0 ;  /* 0x0000000803037824 */ /* 0x000fce00078e0200 */
.L_x_333:
[----:B---3--:R3:W4:Y:S02]  /*10800*/  SYNCS.PHASECHK.TRANS64.TRYWAIT P0, [R3+URZ], R2 ;  /* 0x00000002030075a7 */ /* 0x008724000800017f */
[----:B----4-:R-:W-:Y:S05]  /*10810*/  @!P0 NANOSLEEP.SYNCS 0x989680 ;  /* 0x009896800000895d */ /* 0x010fea0003900000 */
[----:B------:R-:W4:Y:S02]  /*10820*/  @!P0 SYNCS.PHASECHK.TRANS64 P0, [R3+URZ], R2 ;  /* 0x00000002030085a7 */ /* 0x000f24000800007f */
[----:B----4-:R-:W-:Y:S05]  /*10830*/  @!P0 BRA `(.L_x_333) ;  /* 0xfffffffc00f08947 */ /* 0x010fea000383ffff */
.L_x_328:
[----:B------:R-:W-:Y:S05]  /*10840*/  BSYNC B0 ;  /* 0x0000000000007941 */ /* 0x000fea0003800000 */
.L_x_327:
[----:B------:R-:W-:Y:S05]  /*10850*/  EXIT ;  /* 0x000000000000794d */ /* 0x000fea0003800000 */
.L_x_201:
[----:B0-----:R-:W-:-:S04]  /*10860*/  IMAD.U32 R3, RZ, RZ, UR37 ;  /* 0x00000025ff037e24 */ /* 0x001fc8000f8e00ff */
[----:B------:R0:W1:Y:S03]  /*10870*/  SYNCS.PHASECHK.TRANS64.TRYWAIT P1, [R3+URZ+0x38800], R4 ;  /* 0x03880004030075a7 */ /* 0x000066000802017f */
[----:B-1----:R-:W-:Y:S05]  /*10880*/  @!P1 NANOSLEEP.SYNCS 0x989680 ;  /* 0x009896800000995d */ /* 0x002fea0003900000 */
[----:B------:R-:W1:Y:S02]  /*10890*/  @!P1 SYNCS.PHASECHK.TRANS64 P1, [R3+URZ+0x38800], R4 ;  /* 0x03880004030095a7 */ /* 0x000e64000802007f */
[----:B-1----:R-:W-:Y:S05]  /*108a0*/  @!P1 BRA `(.L_x_201) ;  /* 0xfffffffc00ec9947 */ /* 0x002fea000383ffff */
[----:B------:R-:W-:Y:S05]  /*108b0*/  BRA `(.L_x_334) ;  /* 0xffffff2000a07947 */ /* 0x000fea000383ffff */
.L_x_205:
[----:B-1----:R1:W2:Y:S02]  /*108c0*/  SYNCS.PHASECHK.TRANS64.TRYWAIT P1, [R3+URZ+0x38830], R6 ;  /* 0x03883006030075a7 */ /* 0x0022a4000802017f */
[----:B--2---:R-:W-:Y:S05]  /*108d0*/  @!P1 NANOSLEEP.SYNCS 0x989680 ;  /* 0x009896800000995d */ /* 0x004fea0003900000 */
[----:B------:R-:W2:Y:S02]  /*108e0*/  @!P1 SYNCS.PHASECHK.TRANS64 P1, [R3+URZ+0x38830], R6 ;  /* 0x03883006030095a7 */ /* 0x000ea4000802007f */
[----:B--2---:R-:W-:Y:S05]  /*108f0*/  @!P1 BRA `(.L_x_205) ;  /* 0xfffffffc00f09947 */ /* 0x004fea000383ffff */
[----:B------:R-:W-:Y:S05]  /*10900*/  BRA `(.L_x_204) ;  /* 0xffffff2000b87947 */ /* 0x000fea000383ffff */
.L_x_206:
[----:B--2---:R-:W-:-:S04]  /*10910*/  IMAD.U32 R5, RZ, RZ, UR37 ;  /* 0x00000025ff057e24 */ /* 0x004fc8000f8e00ff */
[----:B------:R2:W3:Y:S03]  /*10920*/  SYNCS.PHASECHK.TRANS64.TRYWAIT P1, [R5+URZ+0x38810], R4 ;  /* 0x03881004050075a7 */ /* 0x0004e6000802017f */
[----:B---3--:R-:W-:Y:S05]  /*10930*/  @!P1 NANOSLEEP.SYNCS 0x989680 ;  /* 0x009896800000995d */ /* 0x008fea0003900000 */
[----:B------:R-:W3:Y:S02]  /*10940*/  @!P1 SYNCS.PHASECHK.TRANS64 P1, [R5+URZ+0x38810], R4 ;  /* 0x03881004050095a7 */ /* 0x000ee4000802007f */
[----:B---3--:R-:W-:Y:S05]  /*10950*/  @!P1 BRA `(.L_x_206) ;  /* 0xfffffffc00ec9947 */ /* 0x008fea000383ffff */
[----:B------:R-:W-:Y:S05]  /*10960*/  BRA `(.L_x_335) ;  /* 0xffffff2400407947 */ /* 0x000fea000383ffff */
.L_x_210:
[----:B----4-:R4:W0:Y:S02]  /*10970*/  SYNCS.PHASECHK.TRANS64.TRYWAIT P1, [R3+URZ+0x38850], R6 ;  /* 0x03885006030075a7 */ /* 0x010824000802017f */
[----:B0-----:R-:W-:Y:S05]  /*10980*/  @!P1 NANOSLEEP.SYNCS 0x989680 ;  /* 0x009896800000995d */ /* 0x001fea0003900000 */
[----:B------:R-:W0:Y:S02]  /*10990*/  @!P1 SYNCS.PHASECHK.TRANS64 P1, [R3+URZ+0x38850], R6 ;  /* 0x03885006030095a7 */ /* 0x000e24000802007f */
[----:B0-----:R-:W-:Y:S05]  /*109a0*/  @!P1 BRA `(.L_x_210) ;  /* 0xfffffffc00f09947 */ /* 0x001fea000383ffff */
[----:B------:R-:W-:Y:S05]  /*109b0*/  BRA `(.L_x_209) ;  /* 0xffffff24004c7947 */ /* 0x000fea000383ffff */
.L_x_215:
[----:B-1----:R-:W-:-:S04]  /*109c0*/  IMAD.U32 R5, RZ, RZ, UR5 ;  /* 0x00000005ff057e24 */ /* 0x002fc8000f8e00ff */
[----:B------:R1:W2:Y:S03]  /*109d0*/  SYNCS.PHASECHK.TRANS64.TRYWAIT P3, [R5+URZ+0x38830], R4 ;  /* 0x03883004050075a7 */ /* 0x0002a6000806017f */
[----:B--2---:R-:W-:Y:S05]  /*109e0*/  @!P3 NANOSLEEP.SYNCS 0x989680 ;  /* 0x009896800000b95d */ /* 0x004fea0003900000 */
[----:B------:R-:W2:Y:S02]  /*109f0*/  @!P3 SYNCS.PHASECHK.TRANS64 P3, [R5+URZ+0x38830], R4 ;  /* 0x038830040500b5a7 */ /* 0x000ea4000806007f */
[----:B--2---:R-:W-:Y:S05]  /*10a00*/  @!P3 BRA `(.L_x_215) ;  /* 0xfffffffc00ecb947 */ /* 0x004fea000383ffff */
[----:B------:R-:W-:Y:S05]  /*10a10*/  BRA `(.L_x_214) ;  /* 0xffffff4800cc7947 */ /* 0x000fea000383ffff */
.L_x_219:
[----:B-1----:R-:W-:-:S04]  /*10a20*/  IMAD.U32 R5, RZ, RZ, UR5 ;  /* 0x00000005ff057e24 */ /* 0x002fc8000f8e00ff */
[----:B------:R1:W3:Y:S03]  /*10a30*/  SYNCS.PHASECHK.TRANS64.TRYWAIT P3, [R5+URZ+0x38850], R4 ;  /* 0x03885004050075a7 */ /* 0x0002e6000806017f */
[----:B---3--:R-:W-:Y:S05]  /*10a40*/  @!P3 NANOSLEEP.SYNCS 0x989680 ;  /* 0x009896800000b95d */ /* 0x008fea0003900000 */
[----:B------:R-:W3:Y:S02]  /*10a50*/  @!P3 SYNCS.PHASECHK.TRANS64 P3, [R5+URZ+0x38850], R4 ;  /* 0x038850040500b5a7 */ /* 0x000ee4000806007f */
[----:B---3--:R-:W-:Y:S05]  /*10a60*/  @!P3 BRA `(.L_x_219) ;  /* 0xfffffffc00ecb947 */ /* 0x008fea000383ffff */
[----:B------:R-:W-:Y:S05]  /*10a70*/  BRA `(.L_x_218) ;  /* 0xffffff4c003c7947 */ /* 0x000fea000383ffff */
.L_x_231:
[----:B------:R-:W1:Y:S01]  /*10a80*/  S2R R0, SR_TID.X ;  /* 0x0000000000007919 */ /* 0x000e620000002100 */
[----:B------:R-:W-:Y:S01]  /*10a90*/  BSSY B0, `(.L_x_336) ;  /* 0x000000a000007945 */ /* 0x000fe20003800000 */
[----:B------:R-:W-:Y:S02]  /*10aa0*/  IMAD.MOV.U32 R12, RZ, RZ, RZ ;  /* 0x000000ffff0c7224 */ /* 0x000fe400078e00ff */
[----:B------:R-:W-:Y:S02]  /*10ab0*/  IMAD.MOV.U32 R11, RZ, RZ, 0x1f ;  /* 0x0000001fff0b7424 */ /* 0x000fe400078e00ff */
[----:B------:R-:W-:Y:S01]  /*10ac0*/  IMAD.MOV.U32 R15, RZ, RZ, -0x1 ;  /* 0xffffffffff0f7424 */ /* 0x000fe200078e00ff */
[----:B-1----:R-:W-:-:S04]  /*10ad0*/  SHF.R.U32.HI R0, RZ, 0x5, R0 ;  /* 0x00000005ff007819 */ /* 0x002fc80000011600 */
[----:B------:R-:W-:-:S05]  /*10ae0*/  LOP3.LUT R0, R0, 0x3, RZ, 0xc0, !PT ;  /* 0x0000000300007812 */ /* 0x000fca00078ec0ff */
[----:B------:R-:W-:-:S07]  /*10af0*/  IMAD.MOV.U32 R13, RZ, RZ, R0 ;  /* 0x000000ffff0d7224 */ /* 0x000fce00078e0000 */
[----:B0-----:R-:W-:Y:S05]  /*10b00*/  WARPSYNC.COLLECTIVE R15, `(.L_x_337) ;  /* 0x000000000f087348 */ /* 0x001fea0003c00000 */
[----:B------:R1:W2:Y:S02]  /*10b10*/  SHFL.IDX P6, R14, R13, R12, R11 ;  /* 0x0000000c0d0e7389 */ /* 0x0002a400000c000b */
[----:B012---:R-:W-:Y:S01]  /*10b20*/  ENDCOLLECTIVE ;  /* 0x000000000000791b */ /* 0x007fe20003800000 */
.L_x_337:
[----:B------:R-:W-:Y:S05]  /*10b30*/  BSYNC B0 ;  /* 0x0000000000007941 */ /* 0x000fea0003800000 */
.L_x_336:
[----:B------:R-:W-:Y:S05]  /*10b40*/  BRA `(.L_x_338) ;  /* 0xffffffa800787947 */ /* 0x000fea000383ffff */
.L_x_233:
[----:B------:R-:W-:Y:S01]  /*10b50*/  BSSY B0, `(.L_x_339) ;  /* 0x0000006000007945 */ /* 0x000fe20003800000 */
[----:B------:R-:W-:-:S07]  /*10b60*/  IMAD.MOV.U32 R15, RZ, RZ, -0x1 ;  /* 0xffffffffff0f7424 */ /* 0x000fce00078e00ff */
[----:B01----:R-:W-:Y:S05]  /*10b70*/  WARPSYNC.COLLECTIVE R15, `(.L_x_340) ;  /* 0x000000000f0c7348 */ /* 0x003fea0003c00000 */
[----:B------:R-:W-:Y:S02]  /*10b80*/  ELECT P6, UR62, PT ;  /* 0x00000000003e782f */ /* 0x000fe400038c0000 */
[----:B------:R-:W-:Y:S01]  /*10b90*/  MOV R14, UR62 ;  /* 0x0000003e000e7c02 */ /* 0x000fe20008000f00 */
[----:B01----:R-:W-:Y:S10]  /*10ba0*/  ENDCOLLECTIVE ;  /* 0x000000000000791b */ /* 0x003ff40003800000 */
.L_x_340:
[----:B------:R-:W-:Y:S05]  /*10bb0*/  BSYNC B0 ;  /* 0x0000000000007941 */ /* 0x000fea0003800000 */
.L_x_339:
[----:B------:R-:W-:Y:S05]  /*10bc0*/  BRA `(.L_x_341) ;  /* 0xffffffa800787947 */ /* 0x000fea000383ffff */
.L_x_235:
[----:B-1----:R1:W3:Y:S02]  /*10bd0*/  SYNCS.PHASECHK.TRANS64.TRYWAIT P0, [R0+URZ+0x38840], R2 ;  /* 0x03884002000075a7 */ /* 0x0022e4000800017f */
[----:B---3--:R-:W-:Y:S05]  /*10be0*/  @!P0 NANOSLEEP.SYNCS 0x989680 ;  /* 0x009896800000895d */ /* 0x008fea0003900000 */
[----:B------:R-:W3:Y:S02]  /*10bf0*/  @!P0 SYNCS.PHASECHK.TRANS64 P0, [R0+URZ+0x38840], R2 ;  /* 0x03884002000085a7 */ /* 0x000ee4000800007f */
[----:B---3--:R-:W-:Y:S05]  /*10c00*/  @!P0 BRA `(.L_x_235) ;  /* 0xfffffffc00f08947 */ /* 0x008fea000383ffff */
[----:B------:R-:W-:Y:S05]  /*10c10*/  BRA `(.L_x_342) ;  /* 0xffffffa800d07947 */ /* 0x000fea000383ffff */
.L_x_238:
        /* <DEDUP_REMOVED lines=8> */
.L_x_343:
[----:B------:R-:W-:Y:S01]  /*10ca0*/  IMAD.MOV.U32 R13, RZ, RZ, R0 ;  /* 0x000000ffff0d7224 */ /* 0x000fe200078e0000 */
[----:B------:R-:W-:Y:S01]  /*10cb0*/  LOP3.LUT R5, R5, 0x7f, RZ, 0xc0, !PT ;  /* 0x0000007f05057812 */ /* 0x000fe200078ec0ff */
[----:B------:R-:W-:-:S07]  /*10cc0*/  IMAD.MOV.U32 R6, RZ, RZ, R14 ;  /* 0x000000ffff067224 */ /* 0x000fce00078e000e */
[----:B------:R-:W-:Y:S05]  /*10cd0*/  WARPSYNC.COLLECTIVE R15, `(.L_x_344) ;  /* 0x000000000f087348 */ /* 0x000fea0003c00000 */
[----:B------:R0:W1:Y:S02]  /*10ce0*/  SHFL.IDX P6, R14, R13, R12, R11 ;  /* 0x0000000c0d0e7389 */ /* 0x00006400000c000b */
[----:B01----:R-:W-:Y:S01]  /*10cf0*/  ENDCOLLECTIVE ;  /* 0x000000000000791b */ /* 0x003fe20003800000 */
.L_x_344:
[----:B------:R-:W-:Y:S02]  /*10d00*/  ULDC UR4, c[0x0][0x288] ;  /* 0x0000a20000047ab9 */ /* 0x000fe40000000800 */
[----:B------:R-:W-:Y:S01]  /*10d10*/  IMAD R3, R7, UR4, RZ ;  /* 0x0000000407037c24 */ /* 0x000fe2000f8e02ff */
[----:B------:R-:W-:Y:S01]  /*10d20*/  SHF.R.U32.HI R15, RZ, 0x3, R5 ;  /* 0x00000003ff0f7819 */ /* 0x000fe20000011605 */
[----:B------:R-:W-:Y:S02]  /*10d30*/  IMAD.MOV.U32 R13, RZ, RZ, R2 ;  /* 0x000000ffff0d7224 */ /* 0x000fe400078e0002 */
[----:B------:R-:W-:Y:S02]  /*10d40*/  IMAD.MOV.U32 R12, RZ, RZ, 0x1 ;  /* 0x00000001ff0c7424 */ /* 0x000fe400078e00ff */
[----:B------:R-:W-:Y:S02]  /*10d50*/  IMAD R7, R4, 0x40, R15 ;  /* 0x0000004004077824 */ /* 0x000fe400078e020f */
[----:B------:R-:W-:-:S02]  /*10d60*/  IMAD.MOV.U32 R15, RZ, RZ, -0x1 ;  /* 0xffffffffff0f7424 */ /* 0x000fc400078e00ff */
[----:B------:R-:W-:Y:S01]  /*10d70*/  IMAD.MOV.U32 R5, RZ, RZ, R14 ;  /* 0x000000ffff057224 */ /* 0x000fe200078e000e */
[----:B------:R-:W-:-:S13]  /*10d80*/  ISETP.GE.AND P1, PT, R7, R3, PT ;  /* 0x000000030700720c */ /* 0x000fda0003f26270 */
[----:B------:R-:W-:Y:S05]  /*10d90*/  WARPSYNC.COLLECTIVE R15, `(.L_x_345) ;  /* 0x000000000f087348 */ /* 0x000fea0003c00000 */
[----:B------:R0:W1:Y:S02]  /*10da0*/  SHFL.IDX P6, R14, R13, R12, R11 ;  /* 0x0000000c0d0e7389 */ /* 0x00006400000c000b */
[----:B01----:R-:W-:Y:S01]  /*10db0*/  ENDCOLLECTIVE ;  /* 0x000000000000791b */ /* 0x003fe20003800000 */
.L_x_345:
[----:B------:R0:W-:Y:S01]  /*10dc0*/  STL [R1+0x14], R7 ;  /* 0x0000140701007387 */ /* 0x0001e20000100800 */
[----:B------:R-:W-:Y:S01]  /*10dd0*/  @!P1 LEA R5, P2, R10, R5, 0x1 ;  /* 0x000000050a059211 */ /* 0x000fe200078408ff */
[----:B------:R-:W-:-:S04]  /*10de0*/  IMAD.MOV.U32 R13, RZ, RZ, R0 ;  /* 0x000000ffff0d7224 */ /* 0x000fc800078e0000 */
[----:B------:R-:W-:-:S05]  /*10df0*/  @!P1 IMAD.X R4, RZ, RZ, R6, P2 ;  /* 0x000000ffff049224 */ /* 0x000fca00010e0606 */
[----:B------:R-:W-:Y:S01]  /*10e00*/  @!P1 LOP3.LUT R5, R5, R4, RZ, 0x3c, !PT ;  /* 0x0000000405059212 */ /* 0x000fe200078e3cff */
[----:B0-----:R-:W-:-:S07]  /*10e10*/  IMAD.MOV.U32 R6, RZ, RZ, R14 ;  /* 0x000000ffff067224 */ /* 0x001fce00078e000e */
[----:B------:R-:W-:Y:S05]  /*10e20*/  WARPSYNC.COLLECTIVE R15, `(.L_x_346) ;  /* 0x000000000f087348 */ /* 0x000fea0003c00000 */
[----:B------:R0:W1:Y:S02]  /*10e30*/  SHFL.IDX P6, R14, R13, R12, R11 ;  /* 0x0000000c0d0e7389 */ /* 0x00006400000c000b */
[----:B01----:R-:W-:Y:S01]  /*10e40*/  ENDCOLLECTIVE ;  /* 0x000000000000791b */ /* 0x003fe20003800000 */
.L_x_346:
[----:B------:R-:W-:-:S04]  /*10e50*/  @!P1 LOP3.LUT R4, R5, R4, RZ, 0x3c, !PT ;  /* 0x0000000405049212 */ /* 0x000fc800078e3cff */
[----:B------:R-:W-:-:S05]  /*10e60*/  @!P1 LOP3.LUT R5, R5, R4, RZ, 0x3c, !PT ;  /* 0x0000000405059212 */ /* 0x000fca00078e3cff */
[----:B------:R-:W-:Y:S01]  /*10e70*/  @!PT LDS RZ, [RZ] ;  /* 0x00000000fffff984 */ /* 0x000fe20000000800 */
[----:B------:R-:W-:Y:S01]  /*10e80*/  @!PT LDS RZ, [RZ] ;  /* 0x00000000fffff984 */ /* 0x000fe20000000800 */
[----:B------:R-:W-:Y:S01]  /*10e90*/  @!PT LDS RZ, [RZ] ;  /* 0x00000000fffff984 */ /* 0x000fe20000000800 */
[----:B------:R0:W-:Y:S01]  /*10ea0*/  @!P1 LDGSTS.E.BYPASS.LTC128B.128 [R9+0x20400], desc[UR38][R4.64], !P0 ;  /* 0x2040000004099fae */ /* 0x0001e2000c101d66 */
[----:B------:R-:W-:Y:S02]  /*10eb0*/  IMAD.MOV.U32 R13, RZ, RZ, R2 ;  /* 0x000000ffff0d7224 */ /* 0x000fe400078e0002 */
[----:B------:R-:W-:Y:S02]  /*10ec0*/  IMAD.MOV.U32 R12, RZ, RZ, 0x2 ;  /* 0x00000002ff0c7424 */ /* 0x000fe400078e00ff */
[----:B0-----:R-:W-:Y:S02]  /*10ed0*/  VIADD R5, R7, 0x10 ;  /* 0x0000001007057836 */ /* 0x001fe40000000000 */
[----:B------:R-:W-:-:S07]  /*10ee0*/  IMAD.MOV.U32 R4, RZ, RZ, R14 ;  /* 0x000000ffff047224 */ /* 0x000fce00078e000e */
[----:B------:R-:W-:Y:S05]  /*10ef0*/  WARPSYNC.COLLECTIVE R15, `(.L_x_347) ;  /* 0x000000000f087348 */ /* 0x000fea0003c00000 */
[----:B------:R0:W1:Y:S02]  /*10f00*/  SHFL.IDX P6, R14, R13, R12, R11 ;  /* 0x0000000c0d0e7389 */ /* 0x00006400000c000b */
[----:B01----:R-:W-:Y:S01]  /*10f10*/  ENDCOLLECTIVE ;  /* 0x000000000000791b */ /* 0x003fe20003800000 */
.L_x_347:
[----:B------:R-:W-:Y:S01]  /*10f20*/  ISETP.GE.AND P1, PT, R5, R3, PT ;  /* 0x000000030500720c */ /* 0x000fe20003f26270 */
[----:B------:R-:W-:Y:S01]  /*10f30*/  VIADD R7, R7, 0x20 ;  /* 0x0000002007077836 */ /* 0x000fe20000000000 */
[----:B------:R0:W-:Y:S04]  /*10f40*/  STL [R1+0x28], R5 ;  /* 0x0000280501007387 */ /* 0x0001e80000100800 */
[----:B------:R1:W-:Y:S07]  /*10f50*/  STL [R1+0x2c], R7 ;  /* 0x00002c0701007387 */ /* 0x0003ee0000100800 */
[----:B0-----:R-:W-:Y:S01]  /*10f60*/  @!P1 LEA R5, P2, R10, R4, 0x1 ;  /* 0x000000040a059211 */ /* 0x001fe200078408ff */
[----:B------:R-:W-:-:S04]  /*10f70*/  IMAD.MOV.U32 R13, RZ, RZ, R0 ;  /* 0x000000ffff0d7224 */ /* 0x000fc800078e0000 */
[----:B------:R-:W-:Y:S02]  /*10f80*/  @!P1 IMAD.X R4, RZ, RZ, R6, P2 ;  /* 0x000000ffff049224 */ /* 0x000fe400010e0606 */
[----:B------:R-:W-:-:S03]  /*10f90*/  IMAD.MOV.U32 R6, RZ, RZ, R14 ;  /* 0x000000ffff067224 */ /* 0x000fc600078e000e */
[----:B-1----:R-:W-:-:S07]  /*10fa0*/  @!P1 LOP3.LUT R5, R5, R4, RZ, 0x3c, !PT ;  /* 0x0000000405059212 */ /* 0x002fce00078e3cff */
[----:B------:R-:W-:Y:S05]  /*10fb0*/  WARPSYNC.COLLECTIVE R15, `(.L_x_348) ;  /* 0x000000000f087348 */ /* 0x000fea0003c00000 */
[----:B------:R0:W1:Y:S02]  /*10fc0*/  SHFL.IDX P6, R14, R13, R12, R11 ;  /* 0x0000000c0d0e7389 */ /* 0x00006400000c000b */
[----:B01----:R-:W-:Y:S01]  /*10fd0*/  ENDCOLLECTIVE ;  /* 0x000000000000791b */ /* 0x003fe20003800000 */
.L_x_348:
[----:B------:R-:W-:-:S04]  /*10fe0*/  @!P1 LOP3.LUT R4, R5, R4, RZ, 0x3c, !PT ;  /* 0x0000000405049212 */ /* 0x000fc800078e3cff */
[----:B------:R-:W-:-:S05]  /*10ff0*/  @!P1 LOP3.LUT R5, R5, R4, RZ, 0x3c, !PT ;  /* 0x0000000405059212 */ /* 0x000fca00078e3cff */
[----:B------:R-:W-:Y:S01]  /*11000*/  @!PT LDS RZ, [RZ] ;  /* 0x00000000fffff984 */ /* 0x000fe20000000800 */
[----:B------:R-:W-:Y:S01]  /*11010*/  @!PT LDS RZ, [RZ] ;  /* 0x00000000fffff984 */ /* 0x000fe20000000800 */
[----:B------:R-:W-:Y:S01]  /*11020*/  @!PT LDS RZ, [RZ] ;  /* 0x00000000fffff984 */ /* 0x000fe20000000800 */
[----:B------:R0:W-:Y:S01]  /*11030*/  @!P1 LDGSTS.E.BYPASS.LTC128B.128 [R9+0x20c00], desc[UR38][R4.64], !P0 ;  /* 0x20c0000004099fae */ /* 0x0001e2000c101d66 */
[----:B------:R-:W-:Y:S01]  /*11040*/  ISETP.GE.AND P1, PT, R7, R3, PT ;  /* 0x000000030700720c */ /* 0x000fe20003f26270 */
[----:B------:R-:W-:Y:S02]  /*11050*/  IMAD.MOV.U32 R13, RZ, RZ, R2 ;  /* 0x000000ffff0d7224 */ /* 0x000fe400078e0002 */
[----:B------:R-:W-:Y:S02]  /*11060*/  IMAD.MOV.U32 R12, RZ, RZ, 0x3 ;  /* 0x00000003ff0c7424 */ /* 0x000fe400078e00ff */
[----:B0-----:R-:W-:-:S08]  /*11070*/  IMAD.MOV.U32 R4, RZ, RZ, R14 ;  /* 0x000000ffff047224 */ /* 0x001fd000078e000e */
[----:B------:R-:W-:Y:S05]  /*11080*/  WARPSYNC.COLLECTIVE R15, `(.L_x_349) ;  /* 0x000000000f087348 */ /* 0x000fea0003c00000 */
[----:B------:R0:W1:Y:S02]  /*11090*/  SHFL.IDX P6, R14, R13, R12, R11 ;  /* 0x0000000c0d0e7389 */ /* 0x00006400000c000b */
[----:B01----:R-:W-:Y:S01]  /*110a0*/  ENDCOLLECTIVE ;  /* 0x000000000000791b */ /* 0x003fe20003800000 */
.L_x_349:
        /* <DEDUP_REMOVED lines=9> */
[----:B------:R0:W-:Y:S02]  /*11140*/  @!P1 LDGSTS.E.BYPASS.LTC128B.128 [R9+0x21400], desc[UR38][R4.64], !P0 ;  /* 0x2140000004099fae */ /* 0x0001e4000c101d66 */
[----:B0-----:R-:W-:-:S07]  /*11150*/  IMAD.MOV.U32 R4, RZ, RZ, R14 ;  /* 0x000000ffff047224 */ /* 0x001fce00078e000e */
[----:B------:R-:W-:Y:S05]  /*11160*/  WARPSYNC.COLLECTIVE R15, `(.L_x_350) ;  /* 0x000000000f087348 */ /* 0x000fea0003c00000 */
[----:B------:R0:W1:Y:S02]  /*11170*/  SHFL.IDX P6, R14, R13, R12, R11 ;  /* 0x0000000c0d0e7389 */ /* 0x00006400000c000b */
[----:B01----:R-:W-:Y:S01]  /*11180*/  ENDCOLLECTIVE ;  /* 0x000000000000791b */ /* 0x003fe20003800000 */
.L_x_350:
[----:B------:R-:W-:Y:S01]  /*11190*/  IMAD.MOV.U32 R0, RZ, RZ, R14 ;  /* 0x000000ffff007224 */ /* 0x000fe200078e000e */
[----:B------:R-:W-:Y:S06]  /*111a0*/  BRA `(.L_x_351) ;  /* 0xffffffac00dc7947 */ /* 0x000fec000383ffff */
.L_x_240:
[----:B------:R-:W-:Y:S01]  /*111b0*/  BSSY B0, `(.L_x_352) ;  /* 0x0000008000007945 */ /* 0x000fe20003800000 */
[----:B------:R-:W-:Y:S02]  /*111c0*/  IMAD.MOV.U32 R13, RZ, RZ, R6 ;  /* 0x000000ffff0d7224 */ /* 0x000fe400078e0006 */
[----:B------:R-:W-:Y:S02]  /*111d0*/  IMAD.MOV.U32 R12, RZ, RZ, RZ ;  /* 0x000000ffff0c7224 */ /* 0x000fe400078e00ff */
[----:B------:R-:W-:Y:S02]  /*111e0*/  IMAD.MOV.U32 R11, RZ, RZ, 0x181f ;  /* 0x0000181fff0b7424 */ /* 0x000fe400078e00ff */
[----:B------:R-:W-:-:S07]  /*111f0*/  IMAD.MOV.U32 R15, RZ, RZ, -0x1 ;  /* 0xffffffffff0f7424 */ /* 0x000fce00078e00ff */
[----:B------:R-:W-:Y:S05]  /*11200*/  WARPSYNC.COLLECTIVE R15, `(.L_x_353) ;  /* 0x000000000f087348 */ /* 0x000fea0003c00000 */
[----:B------:R0:W1:Y:S02]  /*11210*/  SHFL.IDX P6, R14, R13, R12, R11 ;  /* 0x0000000c0d0e7389 */ /* 0x00006400000c000b */
[----:B01----:R-:W-:Y:S01]  /*11220*/  ENDCOLLECTIVE ;  /* 0x000000000000791b */ /* 0x003fe20003800000 */
.L_x_353:
[----:B------:R-:W-:Y:S05]  /*11230*/  BSYNC B0 ;  /* 0x0000000000007941 */ /* 0x000fea0003800000 */
.L_x_352:
[----:B------:R-:W-:Y:S01]  /*11240*/  IMAD.MOV.U32 R13, RZ, RZ, R0 ;  /* 0x000000ffff0d7224 */ /* 0x000fe200078e0000 */
[----:B------:R0:W5:Y:S01]  /*11250*/  LDL.LU R10, [R1+0x2c] ;  /* 0x00002c00010a7983 */ /* 0x0001620000300800 */
[----:B------:R-:W-:Y:S02]  /*11260*/  IMAD.MOV.U32 R12, RZ, RZ, RZ ;  /* 0x000000ffff0c7224 */ /* 0x000fe400078e00ff */
[----:B------:R-:W-:Y:S01]  /*11270*/  IMAD.MOV.U32 R11, RZ, RZ, 0x181f ;  /* 0x0000181fff0b7424 */ /* 0x000fe200078e00ff */
[----:B------:R0:W-:Y:S01]  /*11280*/  STL [R1+0x54], R16 ;  /* 0x0000541001007387 */ /* 0x0001e20000100800 */
[----:B------:R-:W-:Y:S02]  /*11290*/  IMAD.MOV.U32 R15, RZ, RZ, -0x1 ;  /* 0xffffffffff0f7424 */ /* 0x000fe400078e00ff */
[----:B------:R-:W-:-:S07]  /*112a0*/  IMAD.MOV.U32 R2, RZ, RZ, R14 ;  /* 0x000000ffff027224 */ /* 0x000fce00078e000e */
[----:B0----5:R-:W-:Y:S05]  /*112b0*/  WARPSYNC.COLLECTIVE R15, `(.L_x_354) ;  /* 0x000000000f087348 */ /* 0x021fea0003c00000 */
[----:B------:R1:W2:Y:S02]  /*112c0*/  SHFL.IDX P6, R14, R13, R12, R11 ;  /* 0x0000000c0d0e7389 */ /* 0x0002a400000c000b */
[----:B012--5:R-:W-:Y:S01]  /*112d0*/  ENDCOLLECTIVE ;  /* 0x000000000000791b */ /* 0x027fe20003800000 */
.L_x_354:
[----:B------:R-:W-:Y:S01]  /*112e0*/  ULDC UR4, c[0x0][0x288] ;  /* 0x0000a20000047ab9 */ /* 0x000fe20000000800 */
[----:B------:R-:W2:Y:S01]  /*112f0*/  LDL R16, [R1+0x4] ;  /* 0x0000040001107983 */ /* 0x000ea20000100800 */
[----:B------:R-:W-:Y:S01]  /*11300*/  LOP3.LUT R18, R18, 0xfffffeff, RZ, 0xc0, !PT ;  /* 0xfffffeff12127812 */ /* 0x000fe200078ec0ff */
[----:B------:R-:W-:-:S03]  /*11310*/  IMAD R4, R8, UR4, RZ ;  /* 0x0000000408047c24 */ /* 0x000fc6000f8e02ff */
[----:B------:R-:W-:-:S04]  /*11320*/  @P1 LOP3.LUT R18, R18, 0x100, RZ, 0xfc, !PT ;  /* 0x0000010012121812 */ /* 0x000fc800078efcff */
[C---:B------:R-:W-:Y:S01]  /*11330*/  LOP3.LUT P1, RZ, R18.reuse, 0x10, RZ, 0xc0, !PT ;  /* 0x0000001012ff7812 */ /* 0x040fe2000782c0ff */
[----:B------:R-:W3:Y:S04]  /*11340*/  LDL.LU R11, [R1+0x14] ;  /* 0x00001400010b7983 */ /* 0x000ee80000300800 */
[----:B------:R-:W4:Y:S01]  /*11350*/  LDL.LU R15, [R1+0x28] ;  /* 0x00002800010f7983 */ /* 0x000f220000300800 */
[----:B------:R-:W-:Y:S01]  /*11360*/  LOP3.LUT R18, R18, 0xffffff7f, RZ, 0xc0, !PT ;  /* 0xffffff7f12127812 */ /* 0x000fe200078ec0ff */
[----:B------:R-:W-:Y:S02]  /*11370*/  IMAD.MOV.U32 R13, RZ, RZ, R6 ;  /* 0x000000ffff0d7224 */ /* 0x000fe400078e0006 */
[----:B------:R-:W-:Y:S02]  /*11380*/  IMAD.MOV.U32 R12, RZ, RZ, 0x1 ;  /* 0x00000001ff0c7424 */ /* 0x000fe400078e00ff */
[----:B------:R-:W-:Y:S01]  /*11390*/  IMAD.MOV.U32 R3, RZ, RZ, R14 ;  /* 0x000000ffff037224 */ /* 0x000fe200078e000e */
[----:B------:R-:W-:-:S13]  /*113a0*/  ISETP.GE.AND P3, PT, R10, R4, PT ;  /* 0x000000040a00720c */ /* 0x000fda0003f66270 */
[----:B------:R-:W-:-:S04]  /*113b0*/  @P3 LOP3.LUT R18, R18, 0x80, RZ, 0xfc, !PT ;  /* 0x0000008012123812 */ /* 0x000fc800078efcff */
[----:B------:R-:W-:Y:S02]  /*113c0*/  LOP3.LUT P3, RZ, R18, 0x4, RZ, 0xc0, !PT ;  /* 0x0000000412ff7812 */ /* 0x000fe4000786c0ff */
[-C--:B---3--:R-:W-:Y:S01]  /*113d0*/  ISETP.GE.AND P4, PT, R11, R4.reuse, PT ;  /* 0x000000040b00720c */ /* 0x088fe20003f86270 */
[----:B------:R-:W-:Y:S01]  /*113e0*/  IMAD.MOV.U32 R11, RZ, RZ, 0x181f ;  /* 0x0000181fff0b7424 */ /* 0x000fe200078e00ff */
[----:B----4-:R-:W-:Y:S01]  /*113f0*/  ISETP.GE.AND P2, PT, R15, R4, PT ;  /* 0x000000040f00720c */ /* 0x010fe20003f46270 */
[----:B------:R-:W-:-:S10]  /*11400*/  IMAD.MOV.U32 R15, RZ, RZ, -0x1 ;  /* 0xffffffffff0f7424 */ /* 0x000fd400078e00ff */
[----:B------:R-:W-:Y:S02]  /*11410*/  @!P4 LEA R3, P6, R9, R3, 0x1 ;  /* 0x000000030903c211 */ /* 0x000fe400078c08ff */
[----:B------:R-:W-:-:S03]  /*11420*/  @!P4 LOP3.LUT R8, R5, 0x40, RZ, 0xc0, !PT ;  /* 0x000000400508c812 */ /* 0x000fc600078ec0ff */
[----:B------:R-:W-:Y:S01]  /*11430*/  @!P4 IMAD.X R2, RZ, RZ, R2, P6 ;  /* 0x000000ffff02c224 */ /* 0x000fe200030e0602 */
[----:B------:R-:W-:Y:S02]  /*11440*/  LOP3.LUT P6, RZ, R18, 0x8, RZ, 0xc0, !PT ;  /* 0x0000000812ff7812 */ /* 0x000fe400078cc0ff */
[----:B------:R-:W-:Y:S02]  /*11450*/  @!P4 SHF.R.U32.HI R8, RZ, 0x2, R8 ;  /* 0x00000002ff08c819 */ /* 0x000fe40000011608 */
[----:B------:R-:W-:-:S04]  /*11460*/  @!P4 LOP3.LUT R3, R3, R2, RZ, 0x3c, !PT ;  /* 0x000000020303c212 */ /* 0x000fc800078e3cff */
[----:B------:R-:W-:-:S04]  /*11470*/  @!P4 LOP3.LUT R2, R3, R2, RZ, 0x3c, !PT ;  /* 0x000000020302c212 */ /* 0x000fc800078e3cff */
[----:B------:R-:W-:-:S05]  /*11480*/  @!P4 LOP3.LUT R3, R3, R2, RZ, 0x3c, !PT ;  /* 0x000000020303c212 */ /* 0x000fca00078e3cff */
[----:B------:R-:W-:Y:S01]  /*11490*/  @!PT LDS RZ, [RZ] ;  /* 0x00000000fffff984 */ /* 0x000fe20000000800 */
[----:B------:R-:W-:Y:S01]  /*114a0*/  @!PT LDS RZ, [RZ] ;  /* 0x00000000fffff984 */ /* 0x000fe20000000800 */
[----:B------:R-:W-:Y:S01]  /*114b0*/  @!PT LDS RZ, [RZ] ;  /* 0x00000000fffff984 */ /* 0x000fe20000000800 */
[----:B--2---:R0:W-:Y:S01]  /*114c0*/  @!P4 LDGSTS.E.BYPASS.LTC128B.128 [R16+0x26400], desc[UR38][R2.64], !P1 ;  /* 0x264000000210cfae */ /* 0x0041e2000c901d66 */
[----:B------:R-:W-:-:S03]  /*114d0*/  LOP3.LUT P1, RZ, R18, 0x100, RZ, 0xc0, !PT ;  /* 0x0000010012ff7812 */ /* 0x000fc6000782c0ff */
[----:B------:R0:W-:Y:S01]  /*114e0*/  @!P4 LDGSTS.E.BYPASS.LTC128B.128 [R16+0x28400], desc[UR38][R2.64+0x80], !P6 ;  /* 0x284000800210cfae */ /* 0x0001e2000f101d66 */
[----:B------:R-:W-:Y:S02]  /*114f0*/  @!P4 ISETP.NE.U32.AND P6, PT, R8, RZ, PT ;  /* 0x000000ff0800c20c */ /* 0x000fe40003fc5070 */
[----:B------:R-:W-:Y:S01]  /*11500*/  @!P4 LOP3.LUT R8, R7, 0x80, RZ, 0xc0, !PT ;  /* 0x000000800708c812 */ /* 0x000fe200078ec0ff */
[----:B------:R0:W-:Y:S03]  /*11510*/  @!P4 LDGSTS.E.BYPASS.LTC128B.128 [R16+0x2a400], desc[UR38][R2.64+0x100], !P3 ;  /* 0x2a4001000210cfae */ /* 0x0001e6000d901d66 */
[----:B------:R-:W-:Y:S01]  /*11520*/  @!P4 SHF.R.U32.HI R8, RZ, 0x3, R8 ;  /* 0x00000003ff08c819 */ /* 0x000fe20000011608 */
[----:B------:R0:W-:Y:S04]  /*11530*/  @!P4 LDGSTS.E.BYPASS.LTC128B.128 [R16+0x2c400], desc[UR38][R2.64+0x180], !P5 ;  /* 0x2c4001800210cfae */ /* 0x0001e8000e901d66 */
[----:B------:R0:W-:Y:S04]  /*11540*/  @!P4 LDGSTS.E.BYPASS.LTC128B.128 [R16+0x2e400], desc[UR38][R2.64+0x200], !P0 ;  /* 0x2e4002000210cfae */ /* 0x0001e8000c101d66 */
[----:B------:R0:W-:Y:S04]  /*11550*/  @!P4 LDGSTS.E.BYPASS.LTC128B.128 [R16+0x30400], desc[UR38][R2.64+0x280], !P1 ;  /* 0x304002800210cfae */ /* 0x0001e8000c901d66 */
[----:B------:R0:W-:Y:S01]  /*11560*/  @!P4 LDGSTS.E.BYPASS.LTC128B.128 [R16+0x32400], desc[UR38][R2.64+0x300], P6 ;  /* 0x324003000210cfae */ /* 0x0001e2000b101d66 */
[----:B------:R-:W-:-:S13]  /*11570*/  @!P4 ISETP.NE.U32.AND P6, PT, R8, RZ, PT ;  /* 0x000000ff0800c20c */ /* 0x000fda0003fc5070 */
[----:B------:R0:W-:Y:S02]  /*11580*/  @!P4 LDGSTS.E.BYPASS.LTC128B.128 [R16+0x34400], desc[UR38][R2.64+0x380], P6 ;  /* 0x344003800210cfae */ /* 0x0001e4000b101d66 */
[----:B0-----:R-:W-:Y:S05]  /*11590*/  WARPSYNC.COLLECTIVE R15, `(.L_x_355) ;  /* 0x000000000f087348 */ /* 0x001fea0003c00000 */
[----:B------:R1:W2:Y:S02]  /*115a0*/  SHFL.IDX P6, R14, R13, R12, R11 ;  /* 0x0000000c0d0e7389 */ /* 0x0002a400000c000b */
[----:B012---:R-:W-:Y:S01]  /*115b0*/  ENDCOLLECTIVE ;  /* 0x000000000000791b */ /* 0x007fe20003800000 */
.L_x_355:
[----:B------:R-:W-:Y:S02]  /*115c0*/  IMAD.MOV.U32 R13, RZ, RZ, R0 ;  /* 0x000000ffff0d7224 */ /* 0x000fe400078e0000 */
[----:B------:R-:W-:-:S07]  /*115d0*/  IMAD.MOV.U32 R8, RZ, RZ, R14 ;  /* 0x000000ffff087224 */ /* 0x000fce00078e000e */
[----:B------:R-:W-:Y:S05]  /*115e0*/  WARPSYNC.COLLECTIVE R15, `(.L_x_356) ;  /* 0x000000000f087348 */ /* 0x000fea0003c00000 */
[----:B------:R0:W1:Y:S02]  /*115f0*/  SHFL.IDX P6, R14, R13, R12, R11 ;  /* 0x0000000c0d0e7389 */ /* 0x00006400000c000b */
[----:B01----:R-:W-:Y:S01]  /*11600*/  ENDCOLLECTIVE ;  /* 0x000000000000791b */ /* 0x003fe20003800000 */
.L_x_356:
[----:B------:R-:W-:Y:S02]  /*11610*/  IMAD.MOV.U32 R13, RZ, RZ, R6 ;  /* 0x000000ffff0d7224 */ /* 0x000fe400078e0006 */
[----:B------:R-:W-:Y:S01]  /*11620*/  IMAD.MOV.U32 R12, RZ, RZ, 0x2 ;  /* 0x00000002ff0c7424 */ /* 0x000fe200078e00ff */
[----:B------:R-:W-:Y:S02]  /*11630*/  @!P2 LEA R9, P4, R9, R14, 0x1 ;  /* 0x0000000e0909a211 */ /* 0x000fe400078808ff */
[----:B------:R-:W-:-:S03]  /*11640*/  LOP3.LUT P6, RZ, R18, 0x8, RZ, 0xc0, !PT ;  /* 0x0000000812ff7812 */ /* 0x000fc600078cc0ff */
[----:B------:R-:W-:Y:S01]  /*11650*/  @!P2 IMAD.X R10, RZ, RZ, R8, P4 ;  /* 0x000000ffff0aa224 */ /* 0x000fe200020e0608 */
[----:B------:R-:W-:Y:S01]  /*11660*/  LOP3.LUT P4, RZ, R18, 0x10, RZ, 0xc0, !PT ;  /* 0x0000001012ff7812 */ /* 0x000fe2000788c0ff */
[----:B------:R-:W-:Y:S01]  /*11670*/  @!P2 IMAD.MOV.U32 R2, RZ, RZ, R9 ;  /* 0x000000ffff02a224 */ /* 0x000fe200078e0009 */
[----:B------:R-:W-:Y:S01]  /*11680*/  @!P2 LOP3.LUT R8, R5, 0x40, RZ, 0xc0, !PT ;  /* 0x000000400508a812 */ /* 0x000fe200078ec0ff */
[----:B------:R-:W-:Y:S02]  /*11690*/  @!P2 IMAD.MOV.U32 R3, RZ, RZ, R10 ;  /* 0x000000ffff03a224 */ /* 0x000fe400078e000a */
[----:B------:R-:W0:Y:S01]  /*116a0*/  S2R R10, SR_TID.X ;  /* 0x00000000000a7919 */ /* 0x000e220000002100 */
[----:B------:R-:W-:-:S07]  /*116b0*/  @!P2 SHF.R.U32.HI R8, RZ, 0x2, R8 ;  /* 0x00000002ff08a819 */ /* 0x000fce0000011608 */
[----:B------:R-:W-:Y:S01]  /*116c0*/  @!PT LDS RZ, [RZ] ;  /* 0x00000000fffff984 */ /* 0x000fe20000000800 */
[----:B------:R-:W-:Y:S01]  /*116d0*/  @!PT LDS RZ, [RZ] ;  /* 0x00000000fffff984 */ /* 0x000fe20000000800 */
[----:B------:R-:W-:Y:S01]  /*116e0*/  @!PT LDS RZ, [RZ] ;  /* 0x00000000fffff984 */ /* 0x000fe20000000800 */
[----:B------:R1:W-:Y:S01]  /*116f0*/  @!P2 LDGSTS.E.BYPASS.LTC128B.128 [R16+0x26c00], desc[UR38][R2.64], !P4 ;  /* 0x26c000000210afae */ /* 0x0003e2000e101d66 */
[----:B------:R-:W-:Y:S02]  /*11700*/  @!P2 ISETP.NE.U32.AND P4, PT, R8, RZ, PT ;  /* 0x000000ff0800a20c */ /* 0x000fe40003f85070 */
[----:B------:R-:W-:Y:S01]  /*11710*/  @!P2 LOP3.LUT R8, R7, 0x80, RZ, 0xc0, !PT ;  /* 0x000000800708a812 */ /* 0x000fe200078ec0ff */
[----:B------:R1:W-:Y:S03]  /*11720*/  @!P2 LDGSTS.E.BYPASS.LTC128B.128 [R16+0x28c00], desc[UR38][R2.64+0x80], !P6 ;  /* 0x28c000800210afae */ /* 0x0003e6000f101d66 */
[----:B------:R-:W-:-:S07]  /*11730*/  @!P2 SHF.R.U32.HI R8, RZ, 0x3, R8 ;  /* 0x00000003ff08a819 */ /* 0x000fce0000011608 */
[----:B01----:R-:W-:Y:S05]  /*11740*/  WARPSYNC.COLLECTIVE R15, `(.L_x_357) ;  /* 0x000000000f087348 */ /* 0x003fea0003c00000 */
[----:B------:R2:W3:Y:S02]  /*11750*/  SHFL.IDX P6, R14, R13, R12, R11 ;  /* 0x0000000c0d0e7389 */ /* 0x0004e400000c000b */
[----:B0123--:R-:W-:Y:S01]  /*11760*/  ENDCOLLECTIVE ;  /* 0x000000000000791b */ /* 0x00ffe20003800000 */
.L_x_357:
[----:B------:R-:W-:Y:S01]  /*11770*/  @!PT LDS RZ, [RZ] ;  /* 0x00000000fffff984 */ /* 0x000fe20000000800 */
[----:B------:R-:W-:Y:S01]  /*11780*/  @!PT LDS RZ, [RZ] ;  /* 0x00000000fffff984 */ /* 0x000fe20000000800 */
[----:B------:R-:W-:Y:S01]  /*11790*/  @!PT LDS RZ, [RZ] ;  /* 0x00000000fffff984 */ /* 0x000fe20000000800 */
[----:B------:R-:W-:Y:S01]  /*117a0*/  @!P2 LDGSTS.E.BYPASS.LTC128B.128 [R16+0x2ac00], desc[UR38][R2.64+0x100], !P3 ;  /* 0x2ac001000210afae */ /* 0x000fe2000d901d66 */
[----:B------:R-:W-:-:S03]  /*117b0*/  LOP3.LUT P3, RZ, R18, 0x80, RZ, 0xc0, !PT ;  /* 0x0000008012ff7812 */ /* 0x000fc6000786c0ff */
[----:B------:R-:W-:Y:S04]  /*117c0*/  @!P2 LDGSTS.E.BYPASS.LTC128B.128 [R16+0x2cc00], desc[UR38][R2.64+0x180], !P5 ;  /* 0x2cc001800210afae */ /* 0x000fe8000e901d66 */
[----:B------:R-:W-:Y:S01]  /*117d0*/  @!P2 LDGSTS.E.BYPASS.LTC128B.128 [R16+0x2ec00], desc[UR38][R2.64+0x200], !P0 ;  /* 0x2ec002000210afae */ /* 0x000fe2000c101d66 */
[----:B------:R-:W-:-:S03]  /*117e0*/  IMAD.MOV.U32 R13, RZ, RZ, R0 ;  /* 0x000000ffff0d7224 */ /* 0x000fc600078e0000 */
[----:B------:R-:W-:Y:S01]  /*117f0*/  @!P2 LDGSTS.E.BYPASS.LTC128B.128 [R16+0x30c00], desc[UR38][R2.64+0x280], !P1 ;  /* 0x30c002800210afae */ /* 0x000fe2000c901d66 */
[----:B------:R-:W-:-:S03]  /*11800*/  IMAD.SHL.U32 R10, R10, 0x8, RZ ;  /* 0x000000080a0a7824 */ /* 0x000fc600078e00ff */
[----:B------:R-:W-:Y:S01]  /*11810*/  @!P2 LDGSTS.E.BYPASS.LTC128B.128 [R16+0x32c00], desc[UR38][R2.64+0x300], P4 ;  /* 0x32c003000210afae */ /* 0x000fe2000a101d66 */
[----:B------:R-:W-:Y:S02]  /*11820*/  @!P2 ISETP.NE.U32.AND P4, PT, R8, RZ, PT ;  /* 0x000000ff0800a20c */ /* 0x000fe40003f85070 */
[----:B------:R-:W-:Y:S02]  /*11830*/  LOP3.LUT R10, R10, 0x38, RZ, 0xc0, !PT ;  /* 0x000000380a0a7812 */ /* 0x000fe400078ec0ff */
[----:B------:R-:W-:-:S04]  /*11840*/  @!P3 LOP3.LUT R8, R5, 0x40, RZ, 0xc0, !PT ;  /* 0x000000400508b812 */ /* 0x000fc800078ec0ff */
[----:B------:R-:W-:-:S05]  /*11850*/  @!P3 SHF.R.U32.HI R8, RZ, 0x2, R8 ;  /* 0x00000002ff08b819 */ /* 0x000fca0000011608 */
[----:B------:R0:W-:Y:S01]  /*11860*/  @!P2 LDGSTS.E.BYPASS.LTC128B.128 [R16+0x34c00], desc[UR38][R2.64+0x380], P4 ;  /* 0x34c003800210afae */ /* 0x0001e2000a101d66 */
[----:B------:R-:W-:Y:S01]  /*11870*/  LOP3.LUT P2, RZ, R18, 0x4, RZ, 0xc0, !PT ;  /* 0x0000000412ff7812 */ /* 0x000fe2000784c0ff */
[----:B0-----:R-:W-:-:S12]  /*11880*/  IMAD.MOV.U32 R2, RZ, RZ, R14 ;  /* 0x000000ffff027224 */ /* 0x001fd800078e000e */
[----:B------:R-:W-:Y:S05]  /*11890*/  WARPSYNC.COLLECTIVE R15, `(.L_x_358) ;  /* 0x000000000f087348 */ /* 0x000fea0003c00000 */
[----:B------:R0:W1:Y:S02]  /*118a0*/  SHFL.IDX P6, R14, R13, R12, R11 ;  /* 0x0000000c0d0e7389 */ /* 0x00006400000c000b */
[----:B01----:R-:W-:Y:S01]  /*118b0*/  ENDCOLLECTIVE ;  /* 0x000000000000791b */ /* 0x003fe20003800000 */
.L_x_358:
[----:B------:R-:W-:Y:S01]  /*118c0*/  IMAD.MOV.U32 R3, RZ, RZ, R14 ;  /* 0x000000ffff037224 */ /* 0x000fe200078e000e */
[----:B------:R-:W-:-:S04]  /*118d0*/  LOP3.LUT P6, RZ, R18, 0x8, RZ, 0xc0, !PT ;  /* 0x0000000812ff7812 */ /* 0x000fc800078cc0ff */
[----:B------:R-:W-:-:S05]  /*118e0*/  @!P3 LEA R3, P4, R10, R3, 0x1 ;  /* 0x000000030a03b211 */ /* 0x000fca00078808ff */
[----:B------:R-:W-:Y:S01]  /*118f0*/  @!P3 IMAD.X R2, RZ, RZ, R2, P4 ;  /* 0x000000ffff02b224 */ /* 0x000fe200020e0602 */
[----:B------:R-:W-:-:S04]  /*11900*/  LOP3.LUT P4, RZ, R18, 0x10, RZ, 0xc0, !PT ;  /* 0x0000001012ff7812 */ /* 0x000fc8000788c0ff */
[----:B------:R-:W-:-:S04]  /*11910*/  @!P3 LOP3.LUT R3, R3, R2, RZ, 0x3c, !PT ;  /* 0x000000020303b212 */ /* 0x000fc800078e3cff */
[----:B------:R-:W-:-:S04]  /*11920*/  @!P3 LOP3.LUT R2, R3, R2, RZ, 0x3c, !PT ;  /* 0x000000020302b212 */ /* 0x000fc800078e3cff */
[----:B------:R-:W-:-:S05]  /*11930*/  @!P3 LOP3.LUT R3, R3, R2, RZ, 0x3c, !PT ;  /* 0x000000020303b212 */ /* 0x000fca00078e3cff */
[----:B------:R-:W-:Y:S01]  /*11940*/  @!PT LDS RZ, [RZ] ;  /* 0x00000000fffff984 */ /* 0x000fe20000000800 */
[----:B------:R-:W-:Y:S01]  /*11950*/  @!PT LDS RZ, [RZ] ;  /* 0x00000000fffff984 */ /* 0x000fe20000000800 */
[----:B------:R-:W-:Y:S01]  /*11960*/  @!PT LDS RZ, [RZ] ;  /* 0x00000000fffff984 */ /* 0x000fe20000000800 */
        /* <DEDUP_REMOVED lines=8> */
[----:B------:R0:W-:Y:S04]  /*119f0*/  @!P3 LDGSTS.E.BYPASS.LTC128B.128 [R16+0x31400], desc[UR38][R2.64+0x280], !P1 ;  /* 0x314002800210bfae */ /* 0x0001e8000c901d66 */
[----:B------:R0:W-:Y:S01]  /*11a00*/  @!P3 LDGSTS.E.BYPASS.LTC128B.128 [R16+0x33400], desc[UR38][R2.64+0x300], P4 ;  /* 0x334003000210bfae */ /* 0x0001e2000a101d66 */
[----:B------:R-:W-:-:S13]  /*11a10*/  @!P3 ISETP.NE.U32.AND P4, PT, R8, RZ, PT ;  /* 0x000000ff0800b20c */ /* 0x000fda0003f85070 */
[----:B------:R0:W-:Y:S04]  /*11a20*/  @!P3 LDGSTS.E.BYPASS.LTC128B.128 [R16+0x35400], desc[UR38][R2.64+0x380], P4 ;  /* 0x354003800210bfae */ /* 0x0001e8000a101d66 */
[----:B------:R0:W5:Y:S01]  /*11a30*/  LDL.LU R16, [R1+0x54] ;  /* 0x0000540001107983 */ /* 0x0001620000300800 */
[----:B------:R-:W-:Y:S02]  /*11a40*/  IMAD.MOV.U32 R13, RZ, RZ, R6 ;  /* 0x000000ffff0d7224 */ /* 0x000fe400078e0006 */
[----:B------:R-:W-:-:S07]  /*11a50*/  IMAD.MOV.U32 R12, RZ, RZ, 0x3 ;  /* 0x00000003ff0c7424 */ /* 0x000fce00078e00ff */
[----:B0----5:R-:W-:Y:S05]  /*11a60*/  WARPSYNC.COLLECTIVE R15, `(.L_x_359) ;  /* 0x000000000f087348 */ /* 0x021fea0003c00000 */
[----:B------:R1:W2:Y:S02]  /*11a70*/  SHFL.IDX P6, R14, R13, R12, R11 ;  /* 0x0000000c0d0e7389 */ /* 0x0002a400000c000b */
[----:B012--5:R-:W-:Y:S01]  /*11a80*/  ENDCOLLECTIVE ;  /* 0x000000000000791b */ /* 0x027fe20003800000 */
.L_x_359:
[----:B------:R-:W-:Y:S02]  /*11a90*/  IMAD.MOV.U32 R13, RZ, RZ, R0 ;  /* 0x000000ffff0d7224 */ /* 0x000fe400078e0000 */
[----:B------:R-:W-:-:S07]  /*11aa0*/  IMAD.MOV.U32 R6, RZ, RZ, R14 ;  /* 0x000000ffff067224 */ /* 0x000fce00078e000e */
[----:B------:R-:W-:Y:S05]  /*11ab0*/  WARPSYNC.COLLECTIVE R15, `(.L_x_360) ;  /* 0x000000000f087348 */ /* 0x000fea0003c00000 */
[----:B------:R0:W1:Y:S02]  /*11ac0*/  SHFL.IDX P6, R14, R13, R12, R11 ;  /* 0x0000000c0d0e7389 */ /* 0x00006400000c000b */
[----:B01----:R-:W-:Y:S01]  /*11ad0*/  ENDCOLLECTIVE ;  /* 0x000000000000791b */ /* 0x003fe20003800000 */
.L_x_360:
[----:B------:R-:W-:Y:S01]  /*11ae0*/  IMAD.MOV.U32 R0, RZ, RZ, R14 ;  /* 0x000000ffff007224 */ /* 0x000fe200078e000e */
[----:B------:R-:W-:Y:S06]  /*11af0*/  BRA `(.L_x_361) ;  /* 0xffffffb000f87947 */ /* 0x000fec000383ffff */
.L_x_244:
[----:B0-----:R-:W-:-:S04]  /*11b00*/  IMAD.U32 R3, RZ, RZ, UR36 ;  /* 0x00000024ff037e24 */ /* 0x001fc8000f8e00ff */
[----:B------:R0:W2:Y:S03]  /*11b10*/  SYNCS.PHASECHK.TRANS64.TRYWAIT P0, [R3+URZ+0x38820], R0 ;  /* 0x03882000030075a7 */ /* 0x0000a6000800017f */
[----:B--2---:R-:W-:Y:S05]  /*11b20*/  @!P0 NANOSLEEP.SYNCS 0x989680 ;  /* 0x009896800000895d */ /* 0x004fea0003900000 */
[----:B------:R-:W2:Y:S02]  /*11b30*/  @!P0 SYNCS.PHASECHK.TRANS64 P0, [R3+URZ+0x38820], R0 ;  /* 0x03882000030085a7 */ /* 0x000ea4000800007f */
[----:B--2---:R-:W-:Y:S05]  /*11b40*/  @!P0 BRA `(.L_x_244) ;  /* 0xfffffffc00ec8947 */ /* 0x004fea000383ffff */
[----:B------:R-:W-:Y:S05]  /*11b50*/  BRA `(.L_x_362) ;  /* 0xffffffb400887947 */ /* 0x000fea000383ffff */
.L_x_248:
[----:B0-----:R0:W2:Y:S02]  /*11b60*/  SYNCS.PHASECHK.TRANS64.TRYWAIT P0, [R3+URZ+0x38860], R0 ;  /* 0x03886000030075a7 */ /* 0x0010a4000800017f */
[----:B--2---:R-:W-:Y:S05]  /*11b70*/  @!P0 NANOSLEEP.SYNCS 0x989680 ;  /* 0x009896800000895d */ /* 0x004fea0003900000 */
[----:B------:R-:W2:Y:S02]  /*11b80*/  @!P0 SYNCS.PHASECHK.TRANS64 P0, [R3+URZ+0x38860], R0 ;  /* 0x03886000030085a7 */ /* 0x000ea4000800007f */
[----:B--2---:R-:W-:Y:S05]  /*11b90*/  @!P0 BRA `(.L_x_248) ;  /* 0xfffffffc00f08947 */ /* 0x004fea000383ffff */
[----:B------:R-:W-:Y:S05]  /*11ba0*/  BRA `(.L_x_363) ;  /* 0xffffffb400a87947 */ /* 0x000fea000383ffff */
.L_x_265:
[----:B-1----:R1:W2:Y:S02]  /*11bb0*/  SYNCS.PHASECHK.TRANS64.TRYWAIT P0, [R3+URZ+0x38840], R2 ;  /* 0x03884002030075a7 */ /* 0x0022a4000800017f */
[----:B--2---:R-:W-:Y:S05]  /*11bc0*/  @!P0 NANOSLEEP.SYNCS 0x989680 ;  /* 0x009896800000895d */ /* 0x004fea0003900000 */
[----:B------:R-:W2:Y:S02]  /*11bd0*/  @!P0 SYNCS.PHASECHK.TRANS64 P0, [R3+URZ+0x38840], R2 ;  /* 0x03884002030085a7 */ /* 0x000ea4000800007f */
[----:B--2---:R-:W-:Y:S05]  /*11be0*/  @!P0 BRA `(.L_x_265) ;  /* 0xfffffffc00f08947 */ /* 0x004fea000383ffff */
[----:B------:R-:W-:Y:S05]  /*11bf0*/  BRA `(.L_x_364) ;  /* 0xffffffc0008c7947 */ /* 0x000fea000383ffff */
.L_x_270:
[----:B0-----:R0:W2:Y:S02]  /*11c00*/  SYNCS.PHASECHK.TRANS64.TRYWAIT P0, [R3+URZ+0x38860], R2 ;  /* 0x03886002030075a7 */ /* 0x0010a4000800017f */
[----:B--2---:R-:W-:Y:S05]  /*11c10*/  @!P0 NANOSLEEP.SYNCS 0x989680 ;  /* 0x009896800000895d */ /* 0x004fea0003900000 */
[----:B------:R-:W2:Y:S02]  /*11c20*/  @!P0 SYNCS.PHASECHK.TRANS64 P0, [R3+URZ+0x38860], R2 ;  /* 0x03886002030085a7 */ /* 0x000ea4000800007f */
[----:B--2---:R-:W-:Y:S05]  /*11c30*/  @!P0 BRA `(.L_x_270) ;  /* 0xfffffffc00f08947 */ /* 0x004fea000383ffff */
[----:B------:R-:W-:Y:S05]  /*11c40*/  BRA `(.L_x_365) ;  /* 0xffffffc400047947 */ /* 0x000fea000383ffff */
.L_x_286:
[----:B--2---:R2:W3:Y:S02]  /*11c50*/  SYNCS.PHASECHK.TRANS64.TRYWAIT P0, [R4+URZ+0x38840], R2 ;  /* 0x03884002040075a7 */ /* 0x0044e4000800017f */
[----:B---3--:R-:W-:Y:S05]  /*11c60*/  @!P0 NANOSLEEP.SYNCS 0x989680 ;  /* 0x009896800000895d */ /* 0x008fea0003900000 */
[----:B------:R-:W3:Y:S02]  /*11c70*/  @!P0 SYNCS.PHASECHK.TRANS64 P0, [R4+URZ+0x38840], R2 ;  /* 0x03884002040085a7 */ /* 0x000ee4000800007f */
[----:B---3--:R-:W-:Y:S05]  /*11c80*/  @!P0 BRA `(.L_x_286) ;  /* 0xfffffffc00f08947 */ /* 0x008fea000383ffff */
[----:B------:R-:W-:Y:S05]  /*11c90*/  BRA `(.L_x_366) ;  /* 0xffffffcc00dc7947 */ /* 0x000fea000383ffff */
.L_x_291:
[----:B0-----:R0:W1:Y:S02]  /*11ca0*/  SYNCS.PHASECHK.TRANS64.TRYWAIT P0, [R4+URZ+0x38860], R2 ;  /* 0x03886002040075a7 */ /* 0x001064000800017f */
[----:B-1----:R-:W-:Y:S05]  /*11cb0*/  @!P0 NANOSLEEP.SYNCS 0x989680 ;  /* 0x009896800000895d */ /* 0x002fea0003900000 */
[----:B------:R-:W1:Y:S02]  /*11cc0*/  @!P0 SYNCS.PHASECHK.TRANS64 P0, [R4+URZ+0x38860], R2 ;  /* 0x03886002040085a7 */ /* 0x000e64000800007f */
[----:B-1----:R-:W-:Y:S05]  /*11cd0*/  @!P0 BRA `(.L_x_291) ;  /* 0xfffffffc00f08947 */ /* 0x002fea000383ffff */
[----:B------:R-:W-:Y:S05]  /*11ce0*/  BRA `(.L_x_367) ;  /* 0xffffffd000547947 */ /* 0x000fea000383ffff */
.L_x_306:
[----:B0-----:R0:W2:Y:S02]  /*11cf0*/  SYNCS.PHASECHK.TRANS64.TRYWAIT P0, [R4+URZ+0x38840], R2 ;  /* 0x03884002040075a7 */ /* 0x0010a4000800017f */
[----:B--2---:R-:W-:Y:S05]  /*11d00*/  @!P0 NANOSLEEP.SYNCS 0x989680 ;  /* 0x009896800000895d */ /* 0x004fea0003900000 */
[----:B------:R-:W2:Y:S02]  /*11d10*/  @!P0 SYNCS.PHASECHK.TRANS64 P0, [R4+URZ+0x38840], R2 ;  /* 0x03884002040085a7 */ /* 0x000ea4000800007f */
[----:B--2---:R-:W-:Y:S05]  /*11d20*/  @!P0 BRA `(.L_x_306) ;  /* 0xfffffffc00f08947 */ /* 0x004fea000383ffff */
[----:B------:R-:W-:Y:S05]  /*11d30*/  BRA `(.L_x_368) ;  /* 0xffffffdc00087947 */ /* 0x000fea000383ffff */
.L_x_311:
[----:B-1----:R1:W2:Y:S02]  /*11d40*/  SYNCS.PHASECHK.TRANS64.TRYWAIT P0, [R4+URZ+0x38860], R2 ;  /* 0x03886002040075a7 */ /* 0x0022a4000800017f */
[----:B--2---:R-:W-:Y:S05]  /*11d50*/  @!P0 NANOSLEEP.SYNCS 0x989680 ;  /* 0x009896800000895d */ /* 0x004fea0003900000 */
[----:B------:R-:W2:Y:S02]  /*11d60*/  @!P0 SYNCS.PHASECHK.TRANS64 P0, [R4+URZ+0x38860], R2 ;  /* 0x03886002040085a7 */ /* 0x000ea4000800007f */
[----:B--2---:R-:W-:Y:S05]  /*11d70*/  @!P0 BRA `(.L_x_311) ;  /* 0xfffffffc00f08947 */ /* 0x004fea000383ffff */
[----:B------:R-:W-:Y:S05]  /*11d80*/  BRA `(.L_x_369) ;  /* 0xffffffdc00807947 */ /* 0x000fea000383ffff */
.L_x_325:
[----:B0-----:R0:W2:Y:S02]  /*11d90*/  SYNCS.PHASECHK.TRANS64.TRYWAIT P0, [R9+URZ+0x38820], R2 ;  /* 0x03882002090075a7 */ /* 0x0010a4000800017f */
[----:B--2---:R-:W-:Y:S05]  /*11da0*/  @!P0 NANOSLEEP.SYNCS 0x989680 ;  /* 0x009896800000895d */ /* 0x004fea0003900000 */
[----:B------:R-:W2:Y:S02]  /*11db0*/  @!P0 SYNCS.PHASECHK.TRANS64 P0, [R9+URZ+0x38820], R2 ;  /* 0x03882002090085a7 */ /* 0x000ea4000800007f */
[----:B--2---:R-:W-:Y:S05]  /*11dc0*/  @!P0 BRA `(.L_x_325) ;  /* 0xfffffffc00f08947 */ /* 0x004fea000383ffff */
[----:B------:R-:W-:Y:S05]  /*11dd0*/  BRA `(.L_x_370) ;  /* 0xffffffe800007947 */ /* 0x000fea000383ffff */
.L_x_326:
        /* <DEDUP_REMOVED lines=11> */
.L_x_372:
[----:B------:R-:W-:Y:S05]  /*11e90*/  BSYNC B0 ;  /* 0x0000000000007941 */ /* 0x000fea0003800000 */
.L_x_371:
[----:B------:R-:W-:Y:S05]  /*11ea0*/  BRA `(.L_x_373) ;  /* 0xffffffe400e87947 */ /* 0x000fea000383ffff */
.L_x_329:
[----:B------:R-:W-:Y:S01]  /*11eb0*/  BSSY B1, `(.L_x_374) ;  /* 0x0000006000017945 */ /* 0x000fe20003800000 */
[----:B------:R-:W-:-:S07]  /*11ec0*/  IMAD.MOV.U32 R15, RZ, RZ, -0x1 ;  /* 0xffffffffff0f7424 */ /* 0x000fce00078e00ff */
[----:B012---:R-:W-:Y:S05]  /*11ed0*/  WARPSYNC.COLLECTIVE R15, `(.L_x_375) ;  /* 0x000000000f0c7348 */ /* 0x007fea0003c00000 */
[----:B------:R-:W-:Y:S02]  /*11ee0*/  ELECT P6, UR62, PT ;  /* 0x00000000003e782f */ /* 0x000fe400038c0000 */
[----:B------:R-:W-:Y:S01]  /*11ef0*/  MOV R14, UR62 ;  /* 0x0000003e000e7c02 */ /* 0x000fe20008000f00 */
[----:B012---:R-:W-:Y:S10]  /*11f00*/  ENDCOLLECTIVE ;  /* 0x000000000000791b */ /* 0x007ff40003800000 */
.L_x_375:
[----:B------:R-:W-:Y:S05]  /*11f10*/  BSYNC B1 ;  /* 0x0000000000017941 */ /* 0x000fea0003800000 */
.L_x_374:
[----:B------:R-:W-:Y:S05]  /*11f20*/  BRA `(.L_x_376) ;  /* 0xffffffe400e07947 */ /* 0x000fea000383ffff */
.L_x_330:
[----:B0-----:R0:W1:Y:S02]  /*11f30*/  SYNCS.PHASECHK.TRANS64.TRYWAIT P0, [R5+URZ], R4 ;  /* 0x00000004050075a7 */ /* 0x001064000800017f */
[----:B-1----:R-:W-:Y:S05]  /*11f40*/  @!P0 NANOSLEEP.SYNCS 0x989680 ;  /* 0x009896800000895d */ /* 0x002fea0003900000 */
[----:B------:R-:W1:Y:S02]  /*11f50*/  @!P0 SYNCS.PHASECHK.TRANS64 P0, [R5+URZ], R4 ;  /* 0x00000004050085a7 */ /* 0x000e64000800007f */
[----:B-1----:R-:W-:Y:S05]  /*11f60*/  @!P0 BRA `(.L_x_330) ;  /* 0xfffffffc00f08947 */ /* 0x002fea000383ffff */
[----:B------:R-:W-:Y:S05]  /*11f70*/  BRA `(.L_x_377) ;  /* 0xffffffe800047947 */ /* 0x000fea000383ffff */
.L_x_331:
[----:B-1----:R1:W2:Y:S02]  /*11f80*/  SYNCS.PHASECHK.TRANS64.TRYWAIT P0, [R7+URZ], R2 ;  /* 0x00000002070075a7 */ /* 0x0022a4000800017f */
[----:B--2---:R-:W-:Y:S05]  /*11f90*/  @!P0 NANOSLEEP.SYNCS 0x989680 ;  /* 0x009896800000895d */ /* 0x004fea0003900000 */
[----:B------:R-:W2:Y:S02]  /*11fa0*/  @!P0 SYNCS.PHASECHK.TRANS64 P0, [R7+URZ], R2 ;  /* 0x00000002070085a7 */ /* 0x000ea4000800007f */
[----:B--2---:R-:W-:Y:S05]  /*11fb0*/  @!P0 BRA `(.L_x_331) ;  /* 0xfffffffc00f08947 */ /* 0x004fea000383ffff */
[----:B------:R-:W-:Y:S05]  /*11fc0*/  BRA `(.L_x_378) ;  /* 0xffffffe800007947 */ /* 0x000fea000383ffff */
.L_x_332:
[----:B--2---:R2:W3:Y:S02]  /*11fd0*/  SYNCS.PHASECHK.TRANS64.TRYWAIT P0, [R19+URZ], R4 ;  /* 0x00000004130075a7 */ /* 0x0044e4000800017f */
[----:B---3--:R-:W-:Y:S05]  /*11fe0*/  @!P0 NANOSLEEP.SYNCS 0x989680 ;  /* 0x009896800000895d */ /* 0x008fea0003900000 */
[----:B------:R-:W3:Y:S02]  /*11ff0*/  @!P0 SYNCS.PHASECHK.TRANS64 P0, [R19+URZ], R4 ;  /* 0x00000004130085a7 */ /* 0x000ee4000800007f */
[----:B---3--:R-:W-:Y:S05]  /*12000*/  @!P0 BRA `(.L_x_332) ;  /* 0xfffffffc00f08947 */ /* 0x008fea000383ffff */
[----:B------:R-:W-:Y:S05]  /*12010*/  BRA `(.L_x_379) ;  /* 0xffffffe400f47947 */ /* 0x000fea000383ffff */
.L_x_380:
        /* <DEDUP_REMOVED lines=14> */
.L_x_6020:


//--------------------- .text._ZN7cutlass13device_kernelIN5flash11enable_sm90INS1_16FlashAttnFwdSm90INS1_25CollectiveMainloopFwdSm90ILi2EN4cute5tupleIJNS5_1CILi1EEES8_S8_EEENS6_IJNS7_ILi64EEESA_SA_EEELi512ENS_10bfloat16_tEfNS_4arch4Sm90ELb0ELb0ELb1ELb1ELb0ELb0ELb0ELb0ELb0ELb1ELb0ELb0EEENS1_21CollectiveEpilogueFwdINS6_IJSA_NS7_ILi512EEESA_EEES9_SC_SE_Li256ELb1ELb1ELb0ELb0EEENS1_36VarlenDynamicPersistentTileSchedulerILi64ELi64ELi256ELi128ELb0ELb1ELb1ELb0ELb1ELb1EEEEEEEEEvNT_6ParamsE --------------------------
	.section	.text._ZN7cutlass13device_kernelIN5flash11enable_sm90INS1_16FlashAttnFwdSm90INS1_25CollectiveMainloopFwdSm90ILi2EN4cute5tupleIJNS5_1CILi1EEES8_S8_EEENS6_IJNS7_ILi64EEESA_SA_EEELi512ENS_10bfloat16_tEfNS_4arch4Sm90ELb0ELb0ELb1ELb1ELb0ELb0ELb0ELb0ELb0ELb1ELb0ELb0EEENS1_21CollectiveEpilogueFwdINS6_IJSA_NS7_ILi512EEESA_EEES9_SC_SE_Li256ELb1ELb1ELb0ELb0EEENS1_36VarlenDynamicPersistentTileSchedulerILi64ELi64ELi256ELi128ELb0ELb1ELb1ELb0ELb1ELb1EEEEEEEEEvNT_6ParamsE,"ax",@progbits
	.align	128
.text._ZN7cutlass13device_kernelIN5flash11enable_sm90INS1_16FlashAttnFwdSm90INS1_25CollectiveMainloopFwdSm90ILi2EN4cute5tupleIJNS5_1CILi1EEES8_S8_EEENS6_IJNS7_ILi64EEESA_SA_EEELi512ENS_10bfloat16_tEfNS_4arch4Sm90ELb0ELb0ELb1ELb1ELb0ELb0ELb0ELb0ELb0ELb1ELb0ELb0EEENS1_21CollectiveEpilogueFwdINS6_IJSA_NS7_ILi512EEESA_EEES9_SC_SE_Li256ELb1ELb1ELb0ELb0EEENS1_36VarlenDynamicPersistentTileSchedulerILi64ELi64ELi256ELi128ELb0ELb1ELb1ELb0ELb1ELb1EEEEEEEEEvNT_6ParamsE:
        .type           _ZN7cutlass13device_kernelIN5flash11enable_sm90INS1_16FlashAttnFwdSm90INS1_25CollectiveMainloopFwdSm90ILi2EN4cute5tupleIJNS5_1CILi1EEES8_S8_EEENS6_IJNS7_ILi64EEESA_SA_EEELi512ENS_10bfloat16_tEfNS_4arch4Sm90ELb0ELb0ELb1ELb1ELb0ELb0ELb0ELb0ELb0ELb1ELb0ELb0EEENS1_21CollectiveEpilogueFwdINS6_IJSA_NS7_ILi512EEESA_EEES9_SC_SE_Li256ELb1ELb1ELb0ELb0EEENS1_36VarlenDynamicPersistentTileSchedulerILi64ELi64ELi256ELi128ELb0ELb1ELb1ELb0ELb1ELb1EEEEEEEEEvNT_6ParamsE,@function
        .size           _ZN7cutlass13device_kernelIN5flash11enable_sm90INS1_16FlashAttnFwdSm90INS1_25CollectiveMainloopFwdSm90ILi2EN4cute5tupleIJNS5_1CILi1EEES8_S8_EEENS6_IJNS7_ILi64EEESA_SA_EEELi512ENS_10bfloat16_tEfNS_4arch4Sm90ELb0ELb0ELb1ELb1ELb0ELb0ELb0ELb0ELb0ELb1ELb0ELb0EEENS1_21CollectiveEpilogueFwdINS6_IJSA_NS7_ILi512EEESA_EEES9_SC_SE_Li256ELb1ELb1ELb0ELb0EEENS1_36VarlenDynamicPersistentTileSchedulerILi64ELi64ELi256ELi128ELb0ELb1ELb1ELb0ELb1ELb1EEEEEEEEEvNT_6ParamsE,(.L_x_6021 - _ZN7cutlass13device_kernelIN5flash11enable_sm90INS1_16FlashAttnFwdSm90INS1_25CollectiveMainloopFwdSm90ILi2EN4cute5tupleIJNS5_1CILi1EEES8_S8_EEENS6_IJNS7_ILi64EEESA_SA_EEELi512ENS_10bfloat16_tEfNS_4arch4Sm90ELb0ELb0ELb1ELb1ELb0ELb0ELb0ELb0ELb0ELb1ELb0ELb0EEENS1_21CollectiveEpilogueFwdINS6_IJSA_NS7_ILi512EEESA_EEES9_SC_SE_Li256ELb1ELb1ELb0ELb0EEENS1_36VarlenDynamicPersistentTileSchedulerILi64ELi64ELi256ELi128ELb0ELb1ELb1ELb0ELb1ELb1EEEEEEEEEvNT_6ParamsE)
        .other          _ZN7cutlass13device_kernelIN5flash11enable_sm90INS1_16FlashAttnFwdSm90INS1_25CollectiveMainloopFwdSm90ILi2EN4cute5tupleIJNS5_1CILi1EEES8_S8_EEENS6_IJNS7_ILi64EEESA_SA_EEELi512ENS_10bfloat16_tEfNS_4arch4Sm90ELb0ELb0ELb1ELb1ELb0ELb0ELb0ELb0ELb0ELb1ELb0ELb0EEENS1_21CollectiveEpilogueFwdINS6_IJSA_NS7_ILi512EEESA_EEES9_SC_SE_Li256ELb1ELb1ELb0ELb0EEENS1_36VarlenDynamicPersistentTileSchedulerILi64ELi64ELi256ELi128ELb0ELb1ELb1ELb0ELb1ELb1EEEEEEEEEvNT_6ParamsE,@"STO_CUDA_ENTRY STV_DEFAULT"
_ZN7cutlass13device_kernelIN5flash11enable_sm90INS1_16FlashAttnFwdSm90INS1_25CollectiveMainloopFwdSm90ILi2EN4cute5tupleIJNS5_1CILi1EEES8_S8_EEENS6_IJNS7_ILi64EEESA_SA_EEELi512ENS_10bfloat16_tEfNS_4arch4Sm90ELb0ELb0ELb1ELb1ELb0ELb0ELb0ELb0ELb0ELb1ELb0ELb0EEENS1_21CollectiveEpilogueFwdINS6_IJSA_NS7_ILi512EEESA_EEES9_SC_SE_Li256ELb1ELb1ELb0ELb0EEENS1_36VarlenDynamicPersistentTileSchedulerILi64ELi64ELi256ELi128ELb0ELb1ELb1ELb0ELb1ELb1EEEEEEEEEvNT_6ParamsE:
        /* <DEDUP_REMOVED lines=18> */
.L_x_382:
[----:B------:R-:W-:Y:S05]  /*0120*/  BSYNC B0 ;  /* 0x0000000000007941 */ /* 0x000fea0003800000 */
.L_x_381:
        /* <DEDUP_REMOVED lines=37> */
.L_x_383:
        /* <DEDUP_REMOVED lines=22> */
.L_x_384:
        /* <DEDUP_REMOVED lines=18> */
.L_x_385:
        /* <DEDUP_REMOVED lines=22> */
.L_x_386:
        /* <DEDUP_REMOVED lines=22> */
.L_x_387:
[----:B------:R-:W-:Y:S01]  /*08c0*/  PLOP3.LUT P0, PT, PT, PT, UP0, 0x80, 0x0 ;  /* 0x000000000000781c */ /* 0x000fe20003f0f008 */
[----:B------:R-:W-:Y:S01]  /*08d0*/  UMOV UR36, 0x1 ;  /* 0x0000000100247882 */ /* 0x000fe20000000000 */
[----:B------:R-:W-:Y:S01]  /*08e0*/  NOP ;  /* 0x0000000000007918 */ /* 0x000fe20000000000 */
[----:B------:R-:W-:Y:S01]  /*08f0*/  USEL UR36, UR36, 0x2, !UP0 ;  /* 0x0000000224247887 */ /* 0x000fe2000c000000 */
[----:B------:R-:W-:Y:S01]  /*0900*/  ULDC.64 UR40, c[0x0][0x208] ;  /* 0x0000820000287ab9 */ /* 0x000fe20000000a00 */
[----:B012-4-:R-:W-:Y:S08]  /*0910*/  BAR.SYNC.DEFER_BLOCKING 0x0 ;  /* 0x0000000000007b1d */ /* 0x017ff00000010000 */
[----:B------:R-:W-:Y:S05]  /*0920*/  @!P0 BRA `(.L_x_388) ;  /* 0x0000009800788947 */ /* 0x000fea0003800000 */
.L_x_389:
[----:B------:R-:W-:-:S08]  /*0930*/  NOP ;  /* 0x0000000000007918 */ /* 0x000fd00000000000 */
[----:B------:R-:W0:Y:S02]  /*0940*/  USETMAXREG.TRY_ALLOC.CTAPOOL UP0, 0xf0 ;  /* 0x000000f0000079c8 */ /* 0x000e240008000600 */
[----:B0-----:R-:W-:-:S13]  /*0950*/  PLOP3.LUT P0, PT, PT, PT, UP0, 0x80, 0x0 ;  /* 0x000000000000781c */ /* 0x001fda0003f0f008 */
[----:B------:R-:W-:Y:S05]  /*0960*/  @!P0 BRA `(.L_x_389) ;  /* 0xfffffffc00f08947 */ /* 0x000fea000383ffff */
[----:B------:R-:W0:Y:S01]  /*0970*/  S2R R2, SR_TID.X ;  /* 0x0000000000027919 */ /* 0x000e220000002100 */
[----:B------:R-:W1:Y:S01]  /*0980*/  S2UR UR4, SR_CgaCtaId ;  /* 0x00000000000479c3 */ /* 0x000e620000008800 */
[----:B------:R-:W-:Y:S02]  /*0990*/  UMOV UR42, 0x400 ;  /* 0x00000400002a7882 */ /* 0x000fe40000000000 */
[----:B-1----:R-:W-:-:S03]  /*09a0*/  ULEA UR42, UR4, UR42, 0x18 ;  /* 0x0000002a042a7291 */ /* 0x002fc6000f8ec03f */
[----:B------:R-:W-:Y:S01]  /*09b0*/  ULDC UR4, c[0x0][0xc3c] ;  /* 0x00030f0000047ab9 */ /* 0x000fe20000000800 */
[----:B0-----:R-:W-:-:S04]  /*09c0*/  LOP3.LUT R0, R2, 0xffffff80, RZ, 0xc0, !PT ;  /* 0xffffff8002007812 */ /* 0x001fc800078ec0ff */
[----:B------:R-:W-:-:S13]  /*09d0*/  ISETP.NE.AND P0, PT, R0, 0x80, PT ;  /* 0x000000800000780c */ /* 0x000fda0003f05270 */
[----:B------:R-:W-:Y:S06]  /*09e0*/  @!P0 BAR.ARV 0x8, 0x100 ;  /* 0x0204000000008b1d */ /* 0x000fec0000002000 */
[----:B------:R-:W-:-:S13]  /*09f0*/  ISETP.GE.U32.AND P0, PT, R2, 0x100, PT ;  /* 0x000001000200780c */ /* 0x000fda0003f06070 */
[----:B------:R-:W-:Y:S08]  /*0a00*/  @P0 BAR.ARV 0xf, 0x100 ;  /* 0x03c4000000000b1d */ /* 0x000ff00000002000 */
[----:B------:R-:W-:Y:S06]  /*0a10*/  BAR.SYNC.DEFER_BLOCKING 0x5, 0x180 ;  /* 0x0146000000007b1d */ /* 0x000fec0000010000 */
[----:B------:R-:W0:Y:S02]  /*0a20*/  LDS.128 R16, [UR42+0x28cd0] ;  /* 0x028cd02aff107984 */ /* 0x000e240008000c00 */
[----:B------:R-:W-:Y:S06]  /*0a30*/  BAR.ARV 0x4, 0x180 ;  /* 0x0106000000007b1d */ /* 0x000fec0000002000 */
[----:B0-----:R-:W-:-:S13]  /*0a40*/  ISETP.GE.AND P0, PT, R19, UR4, PT ;  /* 0x0000000413007c0c */ /* 0x001fda000bf06270 */
[----:B------:R-:W-:Y:S05]  /*0a50*/  @P0 EXIT ;  /* 0x000000000000094d */ /* 0x000fea0003800000 */
[----:B------:R-:W-:Y:S01]  /*0a60*/  VIADD R197, R2, 0xffffff80 ;  /* 0xffffff8002c57836 */ /* 0x000fe20000000000 */
[----:B------:R-:W-:Y:S01]  /*0a70*/  R2UR UR5, R17 ;  /* 0x00000000110572ca */ /* 0x000fe200000e0000 */
[----:B------:R-:W-:Y:S01]  /*0a80*/  IMAD.MOV.U32 R23, RZ, RZ, 0x40 ;  /* 0x00000040ff177424 */ /* 0x000fe200078e00ff */
[----:B------:R-:W-:Y:S01]  /*0a90*/  R2UR UR6, R18 ;  /* 0x00000000120672ca */ /* 0x000fe200000e0000 */
        /* <DEDUP_REMOVED lines=8> */
[----:B------:R-:W-:Y:S02]  /*0b20*/  LEA.HI R7, R0, R197, RZ, 0x2 ;  /* 0x000000c500077211 */ /* 0x000fe400078f10ff */
[----:B------:R-:W-:Y:S02]  /*0b30*/  LEA.HI R4, R2, R3, RZ, 0x1 ;  /* 0x0000000302047211 */ /* 0x000fe400078f08ff */
[--C-:B------:R-:W-:Y:S02]  /*0b40*/  SHF.R.S32.HI R11, RZ, 0x5, R5.reuse ;  /* 0x00000005ff0b7819 */ /* 0x100fe40000011405 */
[----:B------:R-:W-:Y:S02]  /*0b50*/  LOP3.LUT R4, R4, 0x1ffffffe, RZ, 0xc0, !PT ;  /* 0x1ffffffe04047812 */ /* 0x000fe400078ec0ff */
[----:B------:R-:W-:-:S02]  /*0b60*/  SHF.R.S32.HI R6, RZ, 0x1f, R5 ;  /* 0x0000001fff067819 */ /* 0x000fc40000011405 */
[----:B------:R-:W-:Y:S01]  /*0b70*/  LOP3.LUT R8, R7, 0xfffffffc, RZ, 0xc0, !PT ;  /* 0xfffffffc07087812 */ /* 0x000fe200078ec0ff */
[----:B------:R-:W-:Y:S01]  /*0b80*/  IMAD.IADD R9, R3, 0x1, -R4 ;  /* 0x0000000103097824 */ /* 0x000fe200078e0a04 */
[----:B------:R-:W-:Y:S02]  /*0b90*/  LOP3.LUT R4, R2, 0xfffffff0, RZ, 0xc0, !PT ;  /* 0xfffffff002047812 */ /* 0x000fe400078ec0ff */
[----:B------:R-:W-:Y:S01]  /*0ba0*/  LEA.HI R3, R0, R197, RZ, 0x7 ;  /* 0x000000c500037211 */ /* 0x000fe200078f38ff */
[C---:B------:R-:W-:Y:S01]  /*0bb0*/  IMAD.IADD R10, R197.reuse, 0x1, -R8 ;  /* 0x00000001c50a7824 */ /* 0x040fe200078e0a08 */
[----:B------:R-:W-:Y:S01]  /*0bc0*/  LEA.HI R6, R6, R11, RZ, 0x2 ;  /* 0x0000000b06067211 */ /* 0x000fe200078f10ff */
[----:B------:R-:W-:Y:S01]  /*0bd0*/  IMAD.IADD R7, R197, 0x1, -R4 ;  /* 0x00000001c5077824 */ /* 0x000fe200078e0a04 */
[----:B------:R-:W-:Y:S01]  /*0be0*/  LOP3.LUT R2, R3, 0xffffff80, RZ, 0xc0, !PT ;  /* 0xffffff8003027812 */ /* 0x000fe200078ec0ff */
[----:B------:R-:W-:Y:S01]  /*0bf0*/  IMAD.SHL.U32 R9, R9, 0x8, RZ ;  /* 0x0000000809097824 */ /* 0x000fe200078e00ff */
[----:B------:R-:W-:-:S02]  /*0c00*/  SHF.R.S32.HI R192, RZ, 0x7, R3 ;  /* 0x00000007ffc07819 */ /* 0x000fc40000011403 */
[--C-:B------:R-:W-:Y:S01]  /*0c10*/  SHF.R.S32.HI R4, RZ, 0x1f, R7.reuse ;  /* 0x0000001fff047819 */ /* 0x100fe20000011407 */
[----:B------:R-:W-:Y:S01]  /*0c20*/  IMAD.IADD R2, R197, 0x1, -R2 ;  /* 0x00000001c5027824 */ /* 0x000fe200078e0a02 */
[----:B------:R-:W-:Y:S01]  /*0c30*/  LOP3.LUT R6, R6, 0x3ffffc, RZ, 0xc0, !PT ;  /* 0x003ffffc06067812 */ /* 0x000fe200078ec0ff */
[----:B------:R-:W-:Y:S01]  /*0c40*/  IMAD R15, R192, 0x100, R7 ;  /* 0x00000100c00f7824 */ /* 0x000fe200078e0207 */
[----:B------:R-:W-:Y:S02]  /*0c50*/  LEA.HI R12, R10, R10, RZ, 0x1 ;  /* 0x0000000a0a0c7211 */ /* 0x000fe400078f08ff */
[----:B------:R-:W-:Y:S01]  /*0c60*/  LEA.HI R8, R4, R7, RZ, 0x3 ;  /* 0x0000000704087211 */ /* 0x000fe200078f18ff */
[----:B------:R-:W-:Y:S01]  /*0c70*/  IMAD.IADD R4, R11, 0x1, -R6 ;  /* 0x000000010b047824 */ /* 0x000fe200078e0a06 */
[----:B------:R-:W-:Y:S02]  /*0c80*/  SHF.R.S32.HI R5, RZ, 0x1f, R2 ;  /* 0x0000001fff057819 */ /* 0x000fe40000011402 */
[----:B------:R-:W-:Y:S01]  /*0c90*/  LOP3.LUT R13, R12, 0x1ffffffe, RZ, 0xc0, !PT ;  /* 0x1ffffffe0c0d7812 */ /* 0x000fe200078ec0ff */
[----:B------:R-:W-:Y:S01]  /*0ca0*/  IMAD R196, R4, 0x10, R15 ;  /* 0x0000001004c47824 */ /* 0x000fe200078e020f */
[----:B------:R-:W-:-:S02]  /*0cb0*/  LEA.HI R4, R5, R2, RZ, 0x2 ;  /* 0x0000000205047211 */ /* 0x000fc400078f10ff */
[----:B------:R-:W-:Y:S01]  /*0cc0*/  LOP3.LUT R6, R8, 0xfffffff8, RZ, 0xc0, !PT ;  /* 0xfffffff808067812 */ /* 0x000fe200078ec0ff */
[----:B------:R-:W-:Y:S01]  /*0cd0*/  IMAD.IADD R195, R10, 0x1, -R13 ;  /* 0x000000010ac37824 */ /* 0x000fe200078e0a0d */
[----:B------:R-:W-:Y:S01]  /*0ce0*/  LOP3.LUT R13, R4, 0x7ffffffc, RZ, 0xc0, !PT ;  /* 0x7ffffffc040d7812 */ /* 0x000fe200078ec0ff */
[----:B------:R-:W-:Y:S01]  /*0cf0*/  IMAD.SHL.U32 R8, R8, 0x40, RZ ;  /* 0x0000004008087824 */ /* 0x000fe200078e00ff */
[----:B------:R-:W-:Y:S01]  /*0d00*/  LEA.HI R0, R0, R197, RZ, 0x3 ;  /* 0x000000c500007211 */ /* 0x000fe200078f18ff */
[----:B------:R-:W-:Y:S01]  /*0d10*/  IMAD.IADD R7, R7, 0x1, -R6 ;  /* 0x0000000107077824 */ /* 0x000fe200078e0a06 */
[----:B------:R-:W-:Y:S01]  /*0d20*/  LEA.HI R6, R5, R2, RZ, 0x5 ;  /* 0x0000000205067211 */ /* 0x000fe200078f28ff */
[----:B------:R-:W-:Y:S01]  /*0d30*/  IMAD.IADD R13, R2, 0x1, -R13 ;  /* 0x00000001020d7824 */ /* 0x000fe200078e0a0d */
[----:B------:R-:W-:Y:S01]  /*0d40*/  LOP3.LUT R8, R8, 0x7ffffe00, RZ, 0xc0, !PT ;  /* 0x7ffffe0008087812 */ /* 0x000fe200078ec0ff */
[----:B------:R-:W-:Y:S01]  /*0d50*/  IMAD.SHL.U32 R2, R7, 0x40, RZ ;  /* 0x0000004007027824 */ /* 0x000fe200078e00ff */
[--C-:B------:R-:W-:Y:S01]  /*0d60*/  SHF.R.S32.HI R5, RZ, 0x2, R4.reuse ;  /* 0x00000002ff057819 */ /* 0x100fe20000011404 */
[----:B------:R-:W-:Y:S01]  /*0d70*/  IMAD.U32 R196, R196, 0x40, R9 ;  /* 0x00000040c4c47824 */ /* 0x000fe200078e0009 */
[----:B------:R-:W-:Y:S01]  /*0d80*/  SHF.R.S32.HI R4, RZ, 0x1f, R4 ;  /* 0x0000001fff047819 */ /* 0x000fe20000011404 */
[----:B------:R-:W-:Y:S01]  /*0d90*/  IMAD R8, R11, 0x400, R8 ;  /* 0x000004000b087824 */ /* 0x000fe200078e0208 */
[----:B------:R-:W-:Y:S01]  /*0da0*/  LOP3.LUT R2, R2, 0x1c0, RZ, 0xc0, !PT ;  /* 0x000001c002027812 */ /* 0x000fe200078ec0ff */
[----:B------:R-:W-:Y:S01]  /*0db0*/  IMAD.SHL.U32 R17, R13, 0x2, RZ ;  /* 0x000000020d117824 */ /* 0x000fe200078e00ff */
[----:B------:R-:W-:-:S02]  /*0dc0*/  LOP3.LUT R190, R0, 0xfffffff8, RZ, 0xc0, !PT ;  /* 0xfffffff800be7812 */ /* 0x000fc400078ec0ff */
[----:B------:R-:W-:Y:S02]  /*0dd0*/  LOP3.LUT R9, R2, 0x8, R9, 0xf8, !PT ;  /* 0x0000000802097812 */ /* 0x000fe400078ef809 */
[----:B------:R-:W-:Y:S01]  /*0de0*/  SHF.R.U32.HI R2, RZ, 0x3, R2 ;  /* 0x00000003ff027819 */ /* 0x000fe20000011602 */
[----:B------:R-:W-:Y:S01]  /*0df0*/  IMAD.IADD R190, R197, 0x1, -R190 ;  /* 0x00000001c5be7824 */ /* 0x000fe200078e0abe */
[----:B------:R-:W-:Y:S02]  /*0e00*/  LEA.HI R4, R4, R5, RZ, 0x3 ;  /* 0x0000000504047211 */ /* 0x000fe400078f18ff */
[----:B------:R-:W-:Y:S01]  /*0e10*/  LOP3.LUT R9, R9, R2, RZ, 0x3c, !PT ;  /* 0x0000000209097212 */ /* 0x000fe200078e3cff */
[----:B------:R-:W-:Y:S01]  /*0e20*/  IMAD.SHL.U32 R2, R190, 0x8, RZ ;  /* 0x00000008be027824 */ /* 0x000fe200078e00ff */
[----:B------:R-:W-:Y:S01]  /*0e30*/  R2P PR, R7, 0x6 ;  /* 0x0000000607007804 */ /* 0x000fe20000000000 */
[----:B------:R-:W-:Y:S01]  /*0e40*/  IMAD.MOV.U32 R7, RZ, RZ, R19 ;  /* 0x000000ffff077224 */ /* 0x000fe200078e0013 */
[----:B------:R-:W-:Y:S01]  /*0e50*/  LOP3.LUT R4, R4, 0xfffffff8, RZ, 0xc0, !PT ;  /* 0xfffffff804047812 */ /* 0x000fe200078ec0ff */
[----:B------:R-:W-:Y:S01]  /*0e60*/  IMAD.IADD R8, R8, 0x1, R9 ;  /* 0x0000000108087824 */ /* 0x000fe200078e0209 */
[----:B------:R-:W-:Y:S01]  /*0e70*/  LEA.HI R3, R3, R192, RZ, 0x1 ;  /* 0x000000c003037211 */ /* 0x000fe200078f08ff */
[----:B------:R-:W-:Y:S01]  /*0e80*/  VIADD R189, R2, 0x40 ;  /* 0x0000004002bd7836 */ /* 0x000fe20000000000 */
[----:B------:R-:W-:Y:S01]  /*0e90*/  SHF.R.S32.HI R6, RZ, 0x5, R6 ;  /* 0x00000005ff067819 */ /* 0x000fe20000011406 */
[----:B------:R-:W-:Y:S01]  /*0ea0*/  IMAD.IADD R5, R5, 0x1, -R4 ;  /* 0x0000000105057824 */ /* 0x000fe200078e0a04 */
[----:B------:R-:W-:Y:S01]  /*0eb0*/  LEA R19, R8, UR42, 0x1 ;  /* 0x0000002a08137c11 */ /* 0x000fe2000f8e08ff */
[C---:B------:R-:W-:Y:S01]  /*0ec0*/  VIADD R188, R2.reuse, 0x80 ;  /* 0x0000008002bc7836 */ /* 0x040fe20000000000 */
[----:B------:R-:W-:Y:S01]  /*0ed0*/  LOP3.LUT R3, R3, 0xfffffe, RZ, 0xc0, !PT ;  /* 0x00fffffe03037812 */ /* 0x000fe200078ec0ff */
[C---:B------:R-:W-:Y:S01]  /*0ee0*/  VIADD R187, R2.reuse, 0xc0 ;  /* 0x000000c002bb7836 */ /* 0x040fe20000000000 */
[----:B------:R-:W-:Y:S01]  /*0ef0*/  SEL R23, R23, 0xffffffc0, !P2 ;  /* 0xffffffc017177807 */ /* 0x000fe20005000000 */
[C---:B------:R-:W-:Y:S01]  /*0f00*/  VIADD R184, R19.reuse, 0x26800 ;  /* 0x0002680013b87836 */ /* 0x040fe20000000000 */
[----:B------:R-:W-:Y:S01]  /*0f10*/  SHF.R.S32.HI R191, RZ, 0x3, R0 ;  /* 0x00000003ffbf7819 */ /* 0x000fe20000011400 */
[C---:B------:R-:W-:Y:S01]  /*0f20*/  VIADD R186, R2.reuse, 0x100 ;  /* 0x0000010002ba7836 */ /* 0x040fe20000000000 */
[----:B------:R-:W-:Y:S01]  /*0f30*/  SHF.R.S32.HI R204, RZ, 0x1f, R189 ;  /* 0x0000001fffcc7819 */ /* 0x000fe200000114bd */
[C---:B------:R-:W-:Y:S01]  /*0f40*/  VIADD R185, R2.reuse, 0x140 ;  /* 0x0000014002b97836 */ /* 0x040fe20000000000 */
[----:B------:R-:W-:Y:S01]  /*0f50*/  SHF.R.S32.HI R203, RZ, 0x1f, R188 ;  /* 0x0000001fffcb7819 */ /* 0x000fe200000114bc */
[C---:B------:R-:W-:Y:S01]  /*0f60*/  VIADD R194, R2.reuse, 0x180 ;  /* 0x0000018002c27836 */ /* 0x040fe20000000000 */
[----:B------:R-:W-:Y:S01]  /*0f70*/  SHF.R.S32.HI R202, RZ, 0x1f, R187 ;  /* 0x0000001fffca7819 */ /* 0x000fe200000114bb */
[----:B------:R-:W-:Y:S01]  /*0f80*/  VIADD R193, R2, 0x1c0 ;  /* 0x000001c002c17836 */ /* 0x000fe20000000000 */
[----:B------:R-:W-:Y:S01]  /*0f90*/  SHF.R.S32.HI R201, RZ, 0x1f, R186 ;  /* 0x0000001fffc97819 */ /* 0x000fe200000114ba */
[----:B------:R-:W-:Y:S01]  /*0fa0*/  VIADD R22, R19, 0x26820 ;  /* 0x0002682013167836 */ /* 0x000fe20000000000 */
[----:B------:R-:W-:Y:S01]  /*0fb0*/  SHF.R.S32.HI R200, RZ, 0x1f, R185 ;  /* 0x0000001fffc87819 */ /* 0x000fe200000114b9 */
[----:B------:R-:W-:Y:S01]  /*0fc0*/  IMAD R16, R6, 0x10, R5 ;  /* 0x0000001006107824 */ /* 0x000fe200078e0205 */
[----:B------:R-:W-:Y:S01]  /*0fd0*/  SHF.R.S32.HI R199, RZ, 0x1f, R194 ;  /* 0x0000001fffc77819 */ /* 0x000fe200000114c2 */
[----:B------:R-:W-:Y:S01]  /*0fe0*/  IMAD.IADD R3, R192, 0x1, -R3 ;  /* 0x00000001c0037824 */ /* 0x000fe200078e0a03 */
[----:B------:R-:W-:Y:S01]  /*0ff0*/  SHF.R.S32.HI R198, RZ, 0x1f, R193 ;  /* 0x0000001fffc67819 */ /* 0x000fe200000114c1 */
[----:B------:R-:W-:-:S02]  /*1000*/  @P1 VIADD R22, R184, 0xffffffe0 ;  /* 0xffffffe0b8161836 */ /* 0x000fc40000000000 */
[----:B------:R-:W-:Y:S02]  /*1010*/  IMAD.IADD R184, R184, 0x1, R23 ;  /* 0x00000001b8b87824 */ /* 0x000fe400078e0217 */
[----:B------:R-:W-:Y:S02]  /*1020*/  IMAD.SHL.U32 R18, R3, 0x100, RZ ;  /* 0x0000010003127824 */ /* 0x000fe400078e00ff */
[----:B------:R-:W-:Y:S02]  /*1030*/  IMAD R195, R195, 0x8, R16 ;  /* 0x00000008c3c37824 */ /* 0x000fe400078e0210 */
[----:B------:R-:W-:-:S07]  /*1040*/  IMAD.IADD R23, R23, 0x1, R22 ;  /* 0x0000000117177824 */ /* 0x000fce00078e0216 */
.L_x_433:
[----:B0-2-4-:R-:W0:Y:S01]  /*1050*/  LDC.64 R4, c[0x0][0xc88] ;  /* 0x00032200ff047b82 */ /* 0x015e220000000a00 */
[----:B------:R-:W-:Y:S01]  /*1060*/  ULDC.64 UR8, c[0x0][0xa28] ;  /* 0x00028a0000087ab9 */ /* 0x000fe20000000a00 */
[----:B------:R-:W-:Y:S01]  /*1070*/  ULDC.64 UR10, c[0x0][0x418] ;  /* 0x00010600000a7ab9 */ /* 0x000fe20000000a00 */
[----:B------:R-:W-:Y:S01]  /*1080*/  IMAD.MOV.U32 R3, RZ, RZ, RZ ;  /* 0x000000ffff037224 */ /* 0x000fe200078e00ff */
[----:B------:R-:W-:Y:S01]  /*1090*/  ULDC UR4, c[0x0][0x424] ;  /* 0x0001090000047ab9 */ /* 0x000fe20000000800 */
[----:B------:R-:W-:Y:S01]  /*10a0*/  ULDC UR7, c[0x0][0x2f0] ;  /* 0x0000bc0000077ab9 */ /* 0x000fe20000000800 */
[----:B0-----:R-:W-:-:S06]  /*10b0*/  IMAD.WIDE R4, R7, 0x4, R4 ;  /* 0x0000000407047825 */ /* 0x001fcc00078e0204 */
[----:B------:R-:W2:Y:S01]  /*10c0*/  LDG.E R4, desc[UR40][R4.64] ;  /* 0x0000002804047981 */ /* 0x000ea2000c1e1900 */
[----:B------:R-:W-:-:S04]  /*10d0*/  UISETP.NE.U32.AND UP0, UPT, UR8, URZ, UPT ;  /* 0x0000003f0800728c */ /* 0x000fc8000bf05070 */
[----:B------:R-:W-:-:S06]  /*10e0*/  UISETP.NE.AND.EX UP0, UPT, UR9, URZ, UPT, UP0 ;  /* 0x0000003f0900728c */ /* 0x000fcc000bf05300 */
[----:B------:R-:W-:Y:S02]  /*10f0*/  PLOP3.LUT P0, PT, PT, PT, UP0, 0x80, 0x0 ;  /* 0x000000000000781c */ /* 0x000fe40003f0f008 */
[----:B--2---:R-:W-:-:S13]  /*1100*/  R2UR UR43, R4 ;  /* 0x00000000042b72ca */ /* 0x004fda00000e0000 */
[----:B------:R-:W-:Y:S02]  /*1110*/  USHF.R.S32.HI UR44, URZ, 0x1f, UR43 ;  /* 0x0000001f3f2c7899 */ /* 0x000fe4000801142b */
[----:B------:R-:W-:-:S04]  /*1120*/  @UP0 ULEA UR8, UP1, UR43, UR8, 0x2 ;  /* 0x000000082b080291 */ /* 0x000fc8000f82103f */
[----:B------:R-:W-:Y:S02]  /*1130*/  @UP0 ULEA.HI.X UR9, UR43, UR9, UR44, 0x2, UP1 ;  /* 0x000000092b090291 */ /* 0x000fe400088f142c */
[----:B------:R-:W-:-:S04]  /*1140*/  IMAD.U32 R6, RZ, RZ, UR8 ;  /* 0x00000008ff067e24 */ /* 0x000fc8000f8e00ff */
[----:B------:R-:W-:Y:S01]  /*1150*/  IMAD.U32 R7, RZ, RZ, UR9 ;  /* 0x00000009ff077e24 */ /* 0x000fe2000f8e00ff */
[----:B------:R-:W-:Y:S02]  /*1160*/  ULDC.64 UR8, c[0x0][0xa20] ;  /* 0x0002880000087ab9 */ /* 0x000fe40000000a00 */
[----:B------:R-:W-:Y:S02]  /*1170*/  UISETP.NE.U32.AND UP0, UPT, UR8, URZ, UPT ;  /* 0x0000003f0800728c */ /* 0x000fe4000bf05070 */
[----:B------:R-:W-:Y:S01]  /*1180*/  UISETP.NE.U32.AND UP1, UPT, UR10, URZ, UPT ;  /* 0x0000003f0a00728c */ /* 0x000fe2000bf25070 */
[----:B------:R0:W5:Y:S01]  /*1190*/  @P0 LDG.E R3, desc[UR40][R6.64] ;  /* 0x0000002806030981 */ /* 0x000162000c1e1900 */
[----:B------:R-:W-:Y:S02]  /*11a0*/  UISETP.NE.AND.EX UP0, UPT, UR9, URZ, UPT, UP0 ;  /* 0x0000003f0900728c */ /* 0x000fe4000bf05300 */
[----:B------:R-:W-:-:S04]  /*11b0*/  UISETP.NE.AND.EX UP1, UPT, UR11, URZ, UPT, UP1 ;  /* 0x0000003f0b00728c */ /* 0x000fc8000bf25310 */
[----:B------:R-:W-:Y:S01]  /*11c0*/  USEL UR4, UR4, 0x1, UP1 ;  /* 0x0000000104047887 */ /* 0x000fe20008800000 */
[----:B------:R-:W-:-:S03]  /*11d0*/  PLOP3.LUT P0, PT, PT, PT, UP0, 0x80, 0x0 ;  /* 0x000000000000781c */ /* 0x000fc60003f0f008 */
[----:B------:R-:W-:Y:S02]  /*11e0*/  UIMAD UR4, UR4, UR7, URZ ;  /* 0x00000007040472a4 */ /* 0x000fe4000f8e023f */
[----:B------:R-:W-:-:S04]  /*11f0*/  @UP0 ULEA UR8, UP1, UR43, UR8, 0x2 ;  /* 0x000000082b080291 */ /* 0x000fc8000f82103f */
[----:B------:R-:W-:Y:S01]  /*1200*/  @UP0 ULEA.HI.X UR9, UR43, UR9, UR44, 0x2, UP1 ;  /* 0x000000092b090291 */ /* 0x000fe200088f142c */
[----:B------:R-:W-:Y:S02]  /*1210*/  IMAD.U32 R152, RZ, RZ, UR4 ;  /* 0x00000004ff987e24 */ /* 0x000fe4000f8e00ff */
[----:B------:R-:W-:-:S03]  /*1220*/  IMAD.U32 R4, RZ, RZ, UR8 ;  /* 0x00000008ff047e24 */ /* 0x000fc6000f8e00ff */
[----:B------:R-:W-:-:S05]  /*1230*/  IMAD.U32 R5, RZ, RZ, UR9 ;  /* 0x00000009ff057e24 */ /* 0x000fca000f8e00ff */
[----:B------:R0:W5:Y:S01]  /*1240*/  @P0 LDG.E R152, desc[UR40][R4.64] ;  /* 0x0000002804980981 */ /* 0x000162000c1e1900 */
[----:B------:R-:W-:Y:S01]  /*1250*/  UMOV UR45, UR5 ;  /* 0x00000005002d7c82 */ /* 0x000fe20008000000 */
[----:B------:R-:W-:Y:S01]  /*1260*/  UMOV UR46, UR6 ;  /* 0x00000006002e7c82 */ /* 0x000fe20008000000 */
[----:B-1-3--:R-:W-:Y:S05]  /*1270*/  @P0 BRA `(.L_x_390) ;  /* 0x00000000002c0947 */ /* 0x00afea0003800000 */
[----:B------:R-:W-:Y:S02]  /*1280*/  ULDC.64 UR4, c[0x0][0xa08] ;  /* 0x0002820000047ab9 */ /* 0x000fe40000000a00 */
[----:B------:R-:W-:-:S04]  /*1290*/  ISETP.NE.U32.AND P0, PT, RZ, UR4, PT ;  /* 0x00000004ff007c0c */ /* 0x000fc8000bf05070 */
[----:B------:R-:W-:-:S13]  /*12a0*/  ISETP.NE.AND.EX P0, PT, RZ, UR5, PT, P0 ;  /* 0x00000005ff007c0c */ /* 0x000fda000bf05300 */
[----:B------:R-:W-:Y:S05]  /*12b0*/  @!P0 BRA `(.L_x_390) ;  /* 0x00000000001c8947 */ /* 0x000fea0003800000 */
[----:B------:R-:W-:Y:S02]  /*12c0*/  ULDC.64 UR4, c[0x0][0xa08] ;  /* 0x0002820000047ab9 */ /* 0x000fe40000000a00 */
[----:B------:R-:W-:-:S06]  /*12d0*/  UIMAD.WIDE UR4, UR43, 0x4, UR4 ;  /* 0x000000042b0478a5 */ /* 0x000fcc000f8e0204 */
[----:B0-----:R-:W-:Y:S02]  /*12e0*/  IMAD.U32 R4, RZ, RZ, UR4 ;  /* 0x00000004ff047e24 */ /* 0x001fe4000f8e00ff */
[----:B------:R-:W-:-:S05]  /*12f0*/  IMAD.U32 R5, RZ, RZ, UR5 ;  /* 0x00000005ff057e24 */ /* 0x000fca000f8e00ff */
[----:B-----5:R-:W2:Y:S04]  /*1300*/  LDG.E R152, desc[UR40][R4.64] ;  /* 0x0000002804987981 */ /* 0x020ea8000c1e1900 */
[----:B------:R-:W2:Y:S02]  /*1310*/  LDG.E R7, desc[UR40][R4.64+0x4] ;  /* 0x0000042804077981 */ /* 0x000ea4000c1e1900 */
[----:B--2---:R-:W-:-:S07]  /*1320*/  IMAD.IADD R152, R7, 0x1, -R152 ;  /* 0x0000000107987824 */ /* 0x004fce00078e0a98 */
.L_x_390:
[----:B------:R-:W-:Y:S01]  /*1330*/  UISETP.NE.AND UP0, UPT, UR48, 0x1, UPT ;  /* 0x000000013000788c */ /* 0x000fe2000bf05270 */
[----:B-----5:R-:W-:Y:S01]  /*1340*/  IMAD.IADD R152, R152, 0x1, -R3 ;  /* 0x0000000198987824 */ /* 0x020fe200078e0a03 */
[----:B------:R-:W-:Y:S01]  /*1350*/  CS2R R20, SRZ ;  /* 0x0000000000147805 */ /* 0x000fe2000001ff00 */
[----:B------:R-:W-:Y:S01]  /*1360*/  IMAD.MOV.U32 R0, RZ, RZ, RZ ;  /* 0x000000ffff007224 */ /* 0x000fe200078e00ff */
[----:B------:R-:W-:Y:S01]  /*1370*/  CS2R R150, SRZ ;  /* 0x0000000000967805 */ /* 0x000fe2000001ff00 */
[----:B------:R-:W-:Y:S01]  /*1380*/  VIADD R3, R152, 0x3f ;  /* 0x0000003f98037836 */ /* 0x000fe20000000000 */
[----:B------:R-:W-:Y:S02]  /*1390*/  PLOP3.LUT P0, PT, PT, PT, UP0, 0x80, 0x0 ;  /* 0x000000000000781c */ /* 0x000fe40003f0f008 */
[----:B------:R-:W-:Y:S02]  /*13a0*/  CS2R R148, SRZ ;  /* 0x0000000000947805 */ /* 0x000fe4000001ff00 */
[----:B------:R-:W-:-:S02]  /*13b0*/  CS2R R146, SRZ ;  /* 0x0000000000927805 */ /* 0x000fc4000001ff00 */
[----:B------:R-:W-:Y:S02]  /*13c0*/  CS2R R144, SRZ ;  /* 0x0000000000907805 */ /* 0x000fe4000001ff00 */
[----:B0-----:R-:W-:Y:S02]  /*13d0*/  SHF.R.S32.HI R4, RZ, 0x1f, R3 ;  /* 0x0000001fff047819 */ /* 0x001fe40000011403 */
[----:B------:R-:W-:Y:S02]  /*13e0*/  CS2R R142, SRZ ;  /* 0x00000000008e7805 */ /* 0x000fe4000001ff00 */
[----:B------:R-:W-:Y:S02]  /*13f0*/  CS2R R140, SRZ ;  /* 0x00000000008c7805 */ /* 0x000fe4000001ff00 */
[----:B------:R-:W-:Y:S02]  /*1400*/  CS2R R138, SRZ ;  /* 0x00000000008a7805 */ /* 0x000fe4000001ff00 */
[----:B------:R-:W-:-:S02]  /*1410*/  LEA.HI R4, R4, R3, RZ, 0x6 ;  /* 0x0000000304047211 */ /* 0x000fc400078f30ff */
[----:B------:R-:W-:Y:S02]  /*1420*/  CS2R R136, SRZ ;  /* 0x0000000000887805 */ /* 0x000fe4000001ff00 */
[----:B------:R-:W-:Y:S02]  /*1430*/  CS2R R134, SRZ ;  /* 0x0000000000867805 */ /* 0x000fe4000001ff00 */
[----:B------:R-:W-:Y:S02]  /*1440*/  CS2R R132, SRZ ;  /* 0x0000000000847805 */ /* 0x000fe4000001ff00 */
[----:B------:R-:W-:Y:S02]  /*1450*/  CS2R R130, SRZ ;  /* 0x0000000000827805 */ /* 0x000fe4000001ff00 */
[----:B------:R-:W-:Y:S02]  /*1460*/  CS2R R128, SRZ ;  /* 0x0000000000807805 */ /* 0x000fe4000001ff00 */
[----:B------:R-:W-:-:S02]  /*1470*/  CS2R R170, SRZ ;  /* 0x0000000000aa7805 */ /* 0x000fc4000001ff00 */
        /* <DEDUP_REMOVED lines=13> */
[----:B------:R-:W-:Y:S01]  /*1550*/  CS2R R104, SRZ ;  /* 0x0000000000687805 */ /* 0x000fe2000001ff00 */
[----:B------:R-:W-:Y:S01]  /*1560*/  IMAD.MOV.U32 R153, RZ, RZ, RZ ;  /* 0x000000ffff997224 */ /* 0x000fe200078e00ff */
        /* <DEDUP_REMOVED lines=36> */
[----:B------:R-:W-:Y:S01]  /*17b0*/  SHF.R.S32.HI R174, RZ, 0x6, R4 ;  /* 0x00000006ffae7819 */ /* 0x000fe20000011404 */
[----:B------:R-:W-:Y:S06]  /*17c0*/  @!P0 BRA `(.L_x_391) ;  /* 0x0000001800508947 */ /* 0x000fec0003800000 */
[----:B------:R-:W-:Y:S02]  /*17d0*/  ISETP.GE.AND P1, PT, R152, 0x1, PT ;  /* 0x000000019800780c */ /* 0x000fe40003f26270 */
[----:B------:R-:W-:-:S11]  /*17e0*/  PLOP3.LUT P0, PT, PT, PT, PT, 0x80, 0x0 ;  /* 0x000000000000781c */ /* 0x000fd60003f0f070 */
[----:B------:R-:W-:Y:S05]  /*17f0*/  @!P1 BRA `(.L_x_392) ;  /* 0x0000005800c49947 */ /* 0x000fea0003800000 */
        /* <DEDUP_REMOVED lines=14> */
.L_x_393:
[----:B------:R-:W-:Y:S01]  /*18e0*/  ULEA UR16, UR39, UR42, 0x3 ;  /* 0x0000002a27107291 */ /* 0x000fe2000f8e183f */
[----:B------:R-:W-:-:S05]  /*18f0*/  IMAD.U32 R0, RZ, RZ, UR38 ;  /* 0x00000026ff007e24 */ /* 0x000fca000f8e00ff */
[----:B------:R-:W-:-:S04]  /*1900*/  SHF.L.U32 R0, R0, 0x1f, RZ ;  /* 0x0000001f00007819 */ /* 0x000fc800000006ff */
[----:B------:R-:W0:Y:S02]  /*1910*/  SYNCS.PHASECHK.TRANS64.TRYWAIT P0, [UR16+0x28c50], R0 ;  /* 0x028c5000ff0075a7 */ /* 0x000e240008000150 */
[----:B0-----:R-:W-:Y:S05]  /*1920*/  @!P0 BRA `(.L_x_394) ;  /* 0x000000f400a88947 */ /* 0x001fea0003800000 */
.L_x_574:
        /* <DEDUP_REMOVED lines=18> */
[----:B------:R-:W-:-:S06]  /*1a50*/  WARPGROUP.ARRIVE ;  /* 0x00000000000079c5 */ /* 0x000fcc0000000000 */
        /* <DEDUP_REMOVED lines=25> */
[----:B------:R-:W-:-:S13]  /*1bf0*/  ISETP.GE.AND P0, PT, R152, 0x41, PT ;  /* 0x000000419800780c */ /* 0x000fda0003f06270 */
[----:B0-----:R-:W-:Y:S05]  /*1c00*/  @!P0 BRA `(.L_x_395) ;  /* 0x0000000c00008947 */ /* 0x001fea0003800000 */
[----:B------:R-:W-:-:S07]  /*1c10*/  VIADD R174, R174, 0xfffffffe ;  /* 0xfffffffeaeae7836 */ /* 0x000fce0000000000 */
.L_x_400:
[----:B------:R-:W-:Y:S01]  /*1c20*/  BAR.SYNC.DEFER_BLOCKING 0xe, 0x100 ;  /* 0x0384000000007b1d */ /* 0x000fe20000010000 */
[----:B------:R-:W-:Y:S01]  /*1c30*/  IMAD.U32 R3, RZ, RZ, UR39 ;  /* 0x00000027ff037e24 */ /* 0x000fe2000f8e00ff */
[----:B------:R-:W-:Y:S01]  /*1c40*/  UISETP.NE.AND UP1, UPT, UR47, 0x3, UPT ;  /* 0x000000032f00788c */ /* 0x000fe2000bf25270 */
[C---:B------:R-:W-:Y:S01]  /*1c50*/  ISETP.GT.AND P1, PT, R174.reuse, RZ, PT ;  /* 0x000000ffae00720c */ /* 0x040fe20003f24270 */
[----:B------:R-:W-:Y:S01]  /*1c60*/  UIADD3 UR39, UR39, 0x1, URZ ;  /* 0x0000000127277890 */ /* 0x000fe2000fffe03f */
[----:B0-----:R-:W-:Y:S02]  /*1c70*/  IMAD R0, R3, 0x40, R16 ;  /* 0x0000004003007824 */ /* 0x001fe400078e0210 */
        /* <DEDUP_REMOVED lines=139> */
.L_x_396:
[----:B------:R-:W-:Y:S01]  /*2530*/  ULEA UR6, UR39, UR42, 0x3 ;  /* 0x0000002a27067291 */ /* 0x000fe2000f8e183f */
[----:B------:R-:W-:-:S05]  /*2540*/  IMAD.U32 R0, RZ, RZ, UR38 ;  /* 0x00000026ff007e24 */ /* 0x000fca000f8e00ff */
[----:B------:R-:W-:-:S04]  /*2550*/  SHF.L.U32 R0, R0, 0x1f, RZ ;  /* 0x0000001f00007819 */ /* 0x000fc800000006ff */
[----:B------:R0:W1:Y:S01]  /*2560*/  SYNCS.PHASECHK.TRANS64.TRYWAIT P0, [UR6+0x28c50], R0 ;  /* 0x028c5000ff0075a7 */ /* 0x0000620008000146 */
[----:B------:R-:W-:Y:S05]  /*2570*/  @!P2 BRA `(.L_x_397) ;  /* 0x000000000004a947 */ /* 0x000fea0003800000 */
[----:B------:R-:W-:Y:S01]  /*2580*/  BPT.TRAP 0x1 ;  /* 0x000000040000795c */ /* 0x000fe20000300000 */
.L_x_397:
[----:B-1----:R-:W-:Y:S05]  /*2590*/  @P0 BRA `(.L_x_398) ;  /* 0x0000000000080947 */ /* 0x002fea0003800000 */
[----:B------:R-:W1:Y:S02]  /*25a0*/  SYNCS.PHASECHK.TRANS64.TRYWAIT P0, [UR6+0x28c50], R0 ;  /* 0x028c5000ff0075a7 */ /* 0x000e640008000146 */
[----:B-1----:R-:W-:Y:S05]  /*25b0*/  @!P0 BRA `(.L_x_399) ;  /* 0x000000e8009c8947 */ /* 0x002fea0003800000 */
.L_x_398:
        /* <DEDUP_REMOVED lines=37> */
.L_x_395:
[----:B------:R-:W-:Y:S01]  /*2810*/  BAR.SYNC.DEFER_BLOCKING 0xe, 0x100 ;  /* 0x0384000000007b1d */ /* 0x000fe20000010000 */
[----:B------:R-:W-:Y:S01]  /*2820*/  IMAD.U32 R3, RZ, RZ, UR39 ;  /* 0x00000027ff037e24 */ /* 0x000fe2000f8e00ff */
[----:B------:R-:W-:Y:S01]  /*2830*/  UIADD3 UR39, UR39, 0x1, URZ ;  /* 0x0000000127277890 */ /* 0x000fe2000fffe03f */
[----:B------:R-:W-:Y:S01]  /*2840*/  PLOP3.LUT P0, PT, PT, PT, PT, 0x8, 0x0 ;  /* 0x000000000000781c */ /* 0x000fe20003f0e170 */
[----:B------:R-:W-:Y:S02]  /*2850*/  IMAD.MOV.U32 R20, RZ, RZ, RZ ;  /* 0x000000ffff147224 */ /* 0x000fe400078e00ff */
[----:B0-----:R-:W-:Y:S01]  /*2860*/  IMAD R0, R3, 0x40, R16 ;  /* 0x0000004003007824 */ /* 0x001fe200078e0210 */
[----:B------:R-:W-:-:S04]  /*2870*/  UISETP.NE.AND UP0, UPT, UR39, 0x2, UPT ;  /* 0x000000022700788c */ /* 0x000fc8000bf05270 */
[----:B------:R-:W-:Y:S01]  /*2880*/  LEA R3, R0, UR42, 0x2 ;  /* 0x0000002a00037c11 */ /* 0x000fe2000f8e10ff */
        /* <DEDUP_REMOVED lines=136> */
.L_x_391:
[----:B------:R-:W-:Y:S02]  /*3110*/  ISETP.GE.AND P1, PT, R152, 0x1, PT ;  /* 0x000000019800780c */ /* 0x000fe40003f26270 */
[----:B------:R-:W-:-:S11]  /*3120*/  PLOP3.LUT P0, PT, PT, PT, PT, 0x80, 0x0 ;  /* 0x000000000000781c */ /* 0x000fd60003f0f070 */
[----:B------:R-:W-:Y:S05]  /*3130*/  @!P1 BRA `(.L_x_392) ;  /* 0x0000004000749947 */ /* 0x000fea0003800000 */
        /* <DEDUP_REMOVED lines=29> */
.L_x_401:
        /* <DEDUP_REMOVED lines=9> */
.L_x_575:
[----:B------:R-:W-:Y:S05]  /*33a0*/  @!P0 BRA `(.L_x_403) ;  /* 0x0000000000048947 */ /* 0x000fea0003800000 */
[----:B------:R-:W-:Y:S01]  /*33b0*/  BPT.TRAP 0x1 ;  /* 0x000000040000795c */ /* 0x000fe20000300000 */
.L_x_403:
[----:B------:R-:W-:Y:S02]  /*33c0*/  IMAD.U32 R7, RZ, RZ, UR39 ;  /* 0x00000027ff077e24 */ /* 0x000fe4000f8e00ff */
[----:B------:R-:W-:-:S03]  /*33d0*/  IMAD.U32 R8, RZ, RZ, UR38 ;  /* 0x00000026ff087e24 */ /* 0x000fc6000f8e00ff */
[----:B------:R-:W-:Y:S02]  /*33e0*/  LEA R7, R7, UR42, 0x3 ;  /* 0x0000002a07077c11 */ /* 0x000fe4000f8e18ff */
[----:B------:R-:W-:-:S04]  /*33f0*/  SHF.L.U32 R8, R8, 0x1f, RZ ;  /* 0x0000001f08087819 */ /* 0x000fc800000006ff */
[----:B------:R1:W2:Y:S01]  /*3400*/  SYNCS.PHASECHK.TRANS64.TRYWAIT P1, [R7+URZ+0x28c30], R8 ;  /* 0x028c3008070075a7 */ /* 0x0002a2000802017f */
[----:B------:R-:W-:Y:S05]  /*3410*/  @!P0 BRA `(.L_x_404) ;  /* 0x0000000000048947 */ /* 0x000fea0003800000 */
[----:B------:R-:W-:Y:S01]  /*3420*/  BPT.TRAP 0x1 ;  /* 0x000000040000795c */ /* 0x000fe20000300000 */
.L_x_404:
[----:B--2---:R-:W-:Y:S05]  /*3430*/  @P1 BRA `(.L_x_405) ;  /* 0x0000000000081947 */ /* 0x004fea0003800000 */
[----:B------:R-:W2:Y:S02]  /*3440*/  SYNCS.PHASECHK.TRANS64.TRYWAIT P1, [R7+URZ+0x28c30], R8 ;  /* 0x028c3008070075a7 */ /* 0x000ea4000802017f */
[----:B--2---:R-:W-:Y:S05]  /*3450*/  @!P1 BRA `(.L_x_406) ;  /* 0x000000dc00249947 */ /* 0x004fea0003800000 */
.L_x_405:
[----:B0-----:R-:W0:Y:S01]  /*3460*/  S2R R0, SR_TID.X ;  /* 0x0000000000007919 */ /* 0x001e220000002100 */
[----:B------:R-:W-:-:S04]  /*3470*/  UIADD3 UR4, UR42, 0x22400, URZ ;  /* 0x000224002a047890 */ /* 0x000fc8000fffe03f */
[----:B------:R-:W-:-:S04]  /*3480*/  USHF.R.U32.HI UR4, URZ, 0x4, UR4 ;  /* 0x000000043f047899 */ /* 0x000fc80008011604 */
[----:B------:R-:W-:Y:S01]  /*3490*/  ULOP3.LUT UR4, UR4, 0x3fff, URZ, 0xc0, !UPT ;  /* 0x00003fff04047892 */ /* 0x000fe2000f8ec03f */
[----:B0-----:R-:W-:-:S05]  /*34a0*/  LOP3.LUT R3, R0, 0x7f, RZ, 0xc0, !PT ;  /* 0x0000007f00037812 */ /* 0x001fca00078ec0ff */
[----:B------:R-:W-:Y:S01]  /*34b0*/  IMAD.U32 R0, RZ, RZ, UR4 ;  /* 0x00000004ff007e24 */ /* 0x000fe2000f8e00ff */
[----:B------:R-:W-:Y:S05]  /*34c0*/  WARPSYNC.ALL ;  /* 0x0000000000007948 */ /* 0x000fea0003800000 */
[----:B------:R-:W-:Y:S02]  /*34d0*/  ISETP.NE.AND P1, PT, R3, RZ, PT ;  /* 0x000000ff0300720c */ /* 0x000fe40003f25270 */
[----:B------:R-:W-:-:S04]  /*34e0*/  LOP3.LUT R0, R0, 0x10000, RZ, 0xfc, !PT ;  /* 0x0001000000007812 */ /* 0x000fc800078efcff */
[----:B------:R-:W-:Y:S01]  /*34f0*/  R2UR UR12, R0 ;  /* 0x00000000000c72ca */ /* 0x000fe200000e0000 */
[----:B------:R-:W-:Y:S01]  /*3500*/  UIADD3 UR4, UR42, 0x20400, URZ ;  /* 0x000204002a047890 */ /* 0x000fe2000fffe03f */
[----:B------:R-:W-:Y:S01]  /*3510*/  WARPGROUP.ARRIVE ;  /* 0x00000000000079c5 */ /* 0x000fe20000000000 */
[----:B------:R-:W-:Y:S01]  /*3520*/  UMOV UR7, 0x40000040 ;  /* 0x4000004000077882 */ /* 0x000fe20000000000 */
[----:B------:R-:W-:Y:S01]  /*3530*/  UMOV UR5, 0x40000040 ;  /* 0x4000004000057882 */ /* 0x000fe20000000000 */
[----:B------:R-:W-:Y:S01]  /*3540*/  USHF.R.U32.HI UR4, URZ, 0x4, UR4 ;  /* 0x000000043f047899 */ /* 0x000fe20008011604 */
[----:B------:R-:W-:Y:S01]  /*3550*/  IMAD R4, R174, -0x40, R152 ;  /* 0xffffffc0ae047824 */ /* 0x000fe200078e0298 */
[----:B------:R-:W-:Y:S01]  /*3560*/  UMOV UR11, 0x40000040 ;  /* 0x40000040000b7882 */ /* 0x000fe20000000000 */
[----:B------:R-:W-:Y:S01]  /*3570*/  UMOV UR9, 0x40000040 ;  /* 0x4000004000097882 */ /* 0x000fe20000000000 */
[----:B------:R-:W-:Y:S01]  /*3580*/  ULOP3.LUT UR4, UR4, 0x3fff, URZ, 0xc0, !UPT ;  /* 0x00003fff04047892 */ /* 0x000fe2000f8ec03f */
[----:B------:R-:W-:Y:S01]  /*3590*/  UMOV UR15, 0x40000040 ;  /* 0x40000040000f7882 */ /* 0x000fe20000000000 */
[----:B------:R-:W-:-:S02]  /*35a0*/  IADD3 R4, -R17, 0x40, R4 ;  /* 0x0000004011047810 */ /* 0x000fc40007ffe104 */
[----:B------:R-:W-:Y:S02]  /*35b0*/  ULEA UR12, UR39, UR12, 0x9 ;  /* 0x0000000c270c7291 */ /* 0x000fe4000f8e483f */
[----:B------:R-:W-:Y:S01]  /*35c0*/  ULOP3.LUT UR13, UR4, 0x10000, URZ, 0xfc, !UPT ;  /* 0x00010000040d7892 */ /* 0x000fe2000f8efc3f */
[C---:B------:R-:W-:Y:S01]  /*35d0*/  ISETP.GT.AND P3, PT, R4.reuse, RZ, PT ;  /* 0x000000ff0400720c */ /* 0x040fe20003f64270 */
[----:B------:R-:W-:Y:S01]  /*35e0*/  UIADD3 UR10, UR12, 0x4, URZ ;  /* 0x000000040c0a7890 */ /* 0x000fe2000fffe03f */
[C---:B------:R-:W-:Y:S01]  /*35f0*/  ISETP.GT.AND P6, PT, R4.reuse, 0x1, PT ;  /* 0x000000010400780c */ /* 0x040fe20003fc4270 */
[----:B------:R-:W-:Y:S01]  /*3600*/  UIADD3 UR8, UR13, 0x4, URZ ;  /* 0x000000040d087890 */ /* 0x000fe2000fffe03f */
[C---:B------:R-:W-:Y:S01]  /*3610*/  ISETP.GT.AND P5, PT, R4.reuse, 0x8, PT ;  /* 0x000000080400780c */ /* 0x040fe20003fa4270 */
[----:B------:R-:W-:Y:S01]  /*3620*/  UMOV UR6, UR12 ;  /* 0x0000000c00067c82 */ /* 0x000fe20008000000 */
[----:B------:R-:W-:Y:S01]  /*3630*/  UMOV UR4, UR13 ;  /* 0x0000000d00047c82 */ /* 0x000fe20008000000 */
[----:B------:R-:W-:Y:S01]  /*3640*/  UIADD3 UR14, UR12, 0x6, URZ ;  /* 0x000000060c0e7890 */ /* 0x000fe2000fffe03f */
[----:B------:R-:W-:Y:S01]  /*3650*/  HGMMA.64x64x16.F32.BF16 R24, gdesc[UR4], RZ, !UPT, gsb0 ;  /* 0x00e00000041879f0 */ /* 0x000fe2000c0018ff */
[----:B------:R-:W-:Y:S01]  /*3660*/  UIADD3 UR6, UR12, 0x2, URZ ;  /* 0x000000020c067890 */ /* 0x000fe2000fffe03f */
[C---:B------:R-:W-:Y:S01]  /*3670*/  ISETP.GT.AND P4, PT, R4.reuse, 0x9, PT ;  /* 0x000000090400780c */ /* 0x040fe20003f84270 */
[----:B------:R-:W-:Y:S01]  /*3680*/  UIADD3 UR4, UR13, 0x2, URZ ;  /* 0x000000020d047890 */ /* 0x000fe2000fffe03f */
[----:B------:R-:W-:Y:S01]  /*3690*/  ISETP.GT.AND P2, PT, R4, 0x10, PT ;  /* 0x000000100400780c */ /* 0x000fe20003f44270 */
[----:B------:R-:W-:Y:S01]  /*36a0*/  UMOV UR7, 0x40000040 ;  /* 0x4000004000077882 */ /* 0x000fe20000000000 */
[----:B------:R-:W-:Y:S01]  /*36b0*/  UMOV UR5, 0x40000040 ;  /* 0x4000004000057882 */ /* 0x000fe20000000000 */
[----:B------:R-:W-:Y:S01]  /*36c0*/  UIADD3 UR12, UR13, 0x6, URZ ;  /* 0x000000060d0c7890 */ /* 0x000fe2000fffe03f */
[----:B------:R-:W-:-:S02]  /*36d0*/  ULDC UR20, c[0x0][0x988] ;  /* 0x0002620000147ab9 */ /* 0x000fc40000000800 */
[----:B------:R-:W-:Y:S01]  /*36e0*/  UMOV UR13, 0x40000040 ;  /* 0x40000040000d7882 */ /* 0x000fe20000000000 */
[----:B------:R-:W-:Y:S02]  /*36f0*/  WARPGROUP.DEPBAR.LE gsb0, 0x0 ;  /* 0x00008000000079c5 */ /* 0x000fe40000010000 */
[----:B------:R-:W-:-:S06]  /*3700*/  WARPGROUP.ARRIVE ;  /* 0x00000000000079c5 */ /* 0x000fcc0000000000 */
[----:B------:R-:W-:Y:S01]  /*3710*/  HGMMA.64x64x16.F32.BF16 R24, gdesc[UR4], R24, gsb0 ;  /* 0x00e00000041879f0 */ /* 0x000fe20008001818 */
[----:B------:R-:W-:Y:S02]  /*3720*/  ULDC UR6, c[0x0][0x9d8] ;  /* 0x0002760000067ab9 */ /* 0x000fe40000000800 */
        /* <DEDUP_REMOVED lines=176> */
[----:B------:R-:W-:Y:S01]  /*4230*/  MUFU.EX2 R9, R6 ;  /* 0x0000000600097308 */ /* 0x000fe20000000800 */
[----:B----4-:R-:W-:-:S07]  /*4240*/  F2FP.BF16.F32.PACK_AB R158, R29, R28 ;  /* 0x0000001c1d9e723e */ /* 0x010fce00000010ff */
[----:B------:R-:W3:Y:S08]  /*4250*/  MUFU.EX2 R33, R33 ;  /* 0x0000002100217308 */ /* 0x000ef00000000800 */
[----:B------:R-:W-:Y:S01]  /*4260*/  MUFU.EX2 R36, R36 ;  /* 0x0000002400247308 */ /* 0x000fe20000000800 */
[----:B0-----:R-:W-:-:S04]  /*4270*/  FMNMX.FTZ R4, R5, R4, !PT ;  /* 0x0000000405047209 */ /* 0x001fc80007810000 */
[C---:B------:R-:W-:Y:S01]  /*4280*/  FSETP.NEU.FTZ.AND P2, PT, R4.reuse, -INF , PT ;  /* 0xff8000000400780b */ /* 0x040fe20003f5d000 */
[----:B------:R-:W-:Y:S02]  /*4290*/  FMUL.FTZ R5, R4, UR20 ;  /* 0x0000001404057c20 */ /* 0x000fe40008410000 */
[----:B------:R-:W0:Y:S01]  /*42a0*/  MUFU.EX2 R37, R37 ;  /* 0x0000002500257308 */ /* 0x000e220000000800 */
[----:B---3--:R-:W-:Y:S02]  /*42b0*/  F2FP.BF16.F32.PACK_AB R160, R33, R32 ;  /* 0x0000002021a0723e */ /* 0x008fe400000010ff */
[----:B------:R-:W-:Y:S01]  /*42c0*/  FSEL R10, R5, RZ, P2 ;  /* 0x000000ff050a7208 */ /* 0x000fe20001000000 */
[----:B------:R-:W-:-:S04]  /*42d0*/  FADD.FTZ R5, R24, R25 ;  /* 0x0000001918057221 */ /* 0x000fc80000010000 */
[----:B------:R-:W-:Y:S01]  /*42e0*/  MUFU.EX2 R40, R40 ;  /* 0x0000002800287308 */ /* 0x000fe20000000800 */
        /* <DEDUP_REMOVED lines=41> */
[----:B---3--:R-:W-:-:S07]  /*4580*/  FADD.FTZ R5, R35, R6 ;  /* 0x0000000623057221 */ /* 0x008fce0000010000 */
        /* <DEDUP_REMOVED lines=9> */
[----:B------:R-:W3:Y:S01]  /*4620*/  MUFU.EX2 R43, R43 ;  /* 0x0000002b002b7308 */ /* 0x000ee20000000800 */
[----:B----4-:R-:W-:-:S07]  /*4630*/  FADD.FTZ R6, R42, R5 ;  /* 0x000000052a067221 */ /* 0x010fce0000010000 */
[----:B------:R-:W4:Y:S01]  /*4640*/  MUFU.EX2 R44, R44 ;  /* 0x0000002c002c7308 */ /* 0x000f220000000800 */
[C---:B-----5:R-:W-:Y:S01]  /*4650*/  FADD.FTZ R13, R41.reuse, R12 ;  /* 0x0000000c290d7221 */ /* 0x060fe20000010000 */
[----:B------:R-:W-:-:S06]  /*4660*/  F2FP.BF16.F32.PACK_AB R164, R41, R40 ;  /* 0x0000002829a4723e */ /* 0x000fcc00000010ff */
[----:B------:R-:W-:Y:S01]  /*4670*/  MUFU.EX2 R46, R46 ;  /* 0x0000002e002e7308 */ /* 0x000fe20000000800 */
[C---:B---3--:R-:W-:Y:S01]  /*4680*/  FADD.FTZ R5, R43.reuse, R6 ;  /* 0x000000062b057221 */ /* 0x048fe20000010000 */
[----:B------:R-:W-:-:S06]  /*4690*/  F2FP.BF16.F32.PACK_AB R165, R43, R42 ;  /* 0x0000002a2ba5723e */ /* 0x000fcc00000010ff */
[----:B------:R-:W3:Y:S01]  /*46a0*/  MUFU.EX2 R45, R45 ;  /* 0x0000002d002d7308 */ /* 0x000ee20000000800 */
[----:B----4-:R-:W-:-:S07]  /*46b0*/  FADD.FTZ R6, R44, R13 ;  /* 0x0000000d2c067221 */ /* 0x010fce0000010000 */
[----:B------:R-:W4:Y:S08]  /*46c0*/  MUFU.EX2 R47, R47 ;  /* 0x0000002f002f7308 */ /* 0x000f300000000800 */
[----:B------:R-:W-:Y:S01]  /*46d0*/  MUFU.EX2 R48, R48 ;  /* 0x0000003000307308 */ /* 0x000fe20000000800 */
[C---:B---3--:R-:W-:Y:S01]  /*46e0*/  F2FP.BF16.F32.PACK_AB R166, R45.reuse, R44 ;  /* 0x0000002c2da6723e */ /* 0x048fe200000010ff */
[----:B------:R-:W-:-:S06]  /*46f0*/  FADD.FTZ R45, R45, R6 ;  /* 0x000000062d2d7221 */ /* 0x000fcc0000010000 */
[----:B------:R-:W3:Y:S01]  /*4700*/  MUFU.EX2 R49, R49 ;  /* 0x0000003100317308 */ /* 0x000ee20000000800 */
[----:B----4-:R-:W-:-:S05]  /*4710*/  F2FP.BF16.F32.PACK_AB R167, R47, R46 ;  /* 0x0000002e2fa7723e */ /* 0x010fca00000010ff */
[----:B------:R0:W-:Y:S02]  /*4720*/  STSM.16.M88.4 [R184], R164 ;  /* 0x000000a4b8007844 */ /* 0x0001e40000000200 */
[----:B------:R-:W-:Y:S08]  /*4730*/  MUFU.EX2 R50, R50 ;  /* 0x0000003200327308 */ /* 0x000ff00000000800 */
[----:B------:R-:W4:Y:S01]  /*4740*/  MUFU.EX2 R51, R51 ;  /* 0x0000003300337308 */ /* 0x000f220000000800 */
[----:B---3--:R-:W-:Y:S01]  /*4750*/  F2FP.BF16.F32.PACK_AB R168, R49, R48 ;  /* 0x0000003031a8723e */ /* 0x008fe200000010ff */
[----:B------:R-:W-:-:S04]  /*4760*/  FADD.FTZ R48, R48, R45 ;  /* 0x0000002d30307221 */ /* 0x000fc80000010000 */
[----:B------:R-:W-:Y:S02]  /*4770*/  FADD.FTZ R49, R49, R48 ;  /* 0x0000003031317221 */ /* 0x000fe40000010000 */
[----:B------:R-:W3:Y:S08]  /*4780*/  MUFU.EX2 R52, R52 ;  /* 0x0000003400347308 */ /* 0x000ef00000000800 */
[----:B------:R-:W-:Y:S01]  /*4790*/  MUFU.EX2 R54, R54 ;  /* 0x0000003600367308 */ /* 0x000fe20000000800 */
[----:B----4-:R-:W-:-:S07]  /*47a0*/  F2FP.BF16.F32.PACK_AB R169, R51, R50 ;  /* 0x0000003233a9723e */ /* 0x010fce00000010ff */
[----:B------:R4:W5:Y:S01]  /*47b0*/  MUFU.EX2 R11, R10 ;  /* 0x0000000a000b7308 */ /* 0x0009620000000800 */
[----:B---3--:R-:W-:Y:S01]  /*47c0*/  F2FP.BF16.F32.PACK_AB R170, R9, R52 ;  /* 0x0000003409aa723e */ /* 0x008fe200000010ff */
[----:B------:R-:W-:Y:S01]  /*47d0*/  FADD.FTZ R52, R52, R49 ;  /* 0x0000003134347221 */ /* 0x000fe20000010000 */
[----:B----4-:R-:W-:-:S03]  /*47e0*/  FADD.FTZ R10, R46, R5 ;  /* 0x000000052e0a7221 */ /* 0x010fc60000010000 */
[----:B------:R-:W-:Y:S01]  /*47f0*/  FADD.FTZ R5, R9, R52 ;  /* 0x0000003409057221 */ /* 0x000fe20000010000 */
[----:B------:R-:W-:-:S04]  /*4800*/  FADD.FTZ R47, R47, R10 ;  /* 0x0000000a2f2f7221 */ /* 0x000fc80000010000 */
[----:B------:R-:W-:Y:S01]  /*4810*/  FADD.FTZ R50, R50, R47 ;  /* 0x0000002f32327221 */ /* 0x000fe20000010000 */
[----:B-----5:R-:W-:-:S03]  /*4820*/  F2FP.BF16.F32.PACK_AB R171, R11, R54 ;  /* 0x000000360bab723e */ /* 0x020fc600000010ff */
[----:B------:R-:W-:Y:S02]  /*4830*/  FADD.FTZ R51, R51, R50 ;  /* 0x0000003233337221 */ /* 0x000fe40000010000 */
[----:B------:R0:W-:Y:S02]  /*4840*/  STSM.16.M88.4 [R23], R168 ;  /* 0x000000a817007844 */ /* 0x0001e40000000200 */
[----:B------:R-:W-:-:S04]  /*4850*/  FADD.FTZ R6, R54, R51 ;  /* 0x0000003336067221 */ /* 0x000fc80000010000 */
[----:B------:R-:W-:Y:S01]  /*4860*/  FADD.FTZ R6, R11, R6 ;  /* 0x000000060b067221 */ /* 0x000fe20000010000 */
[----:B------:R-:W-:Y:S06]  /*4870*/  @!P0 BRA `(.L_x_407) ;  /* 0x0000000000048947 */ /* 0x000fec0003800000 */
[----:B------:R-:W-:Y:S01]  /*4880*/  BPT.TRAP 0x1 ;  /* 0x000000040000795c */ /* 0x000fe20000300000 */
.L_x_407:
[----:B------:R3:W4:Y:S01]  /*4890*/  SYNCS.PHASECHK.TRANS64.TRYWAIT P2, [R7+URZ+0x28c50], R8 ;  /* 0x028c5008070075a7 */ /* 0x000722000804017f */
[----:B------:R-:W-:Y:S05]  /*48a0*/  @!P0 BRA `(.L_x_408) ;  /* 0x0000000000048947 */ /* 0x000fea0003800000 */
[----:B------:R-:W-:Y:S01]  /*48b0*/  BPT.TRAP 0x1 ;  /* 0x000000040000795c */ /* 0x000fe20000300000 */
.L_x_408:
[----:B------:R-:W-:Y:S01]  /*48c0*/  ULOP3.LUT UR49, UR49, 0x2000000, URZ, 0xfc, !UPT ;  /* 0x0200000031317892 */ /* 0x000fe2000f8efc3f */
[----:B----4-:R-:W-:Y:S11]  /*48d0*/  @P2 BRA `(.L_x_409) ;  /* 0x0000000000082947 */ /* 0x010ff60003800000 */
[----:B------:R-:W4:Y:S02]  /*48e0*/  SYNCS.PHASECHK.TRANS64.TRYWAIT P2, [R7+URZ+0x28c50], R8 ;  /* 0x028c5008070075a7 */ /* 0x000f24000804017f */
[----:B----4-:R-:W-:Y:S05]  /*48f0*/  @!P2 BRA `(.L_x_410) ;  /* 0x000000c80010a947 */ /* 0x010fea0003800000 */
.L_x_409:
[----:B------:R-:W-:Y:S01]  /*4900*/  ULEA UR10, UR39, UR49, 0xc ;  /* 0x00000031270a7291 */ /* 0x000fe2000f8e603f */
[----:B------:R-:W-:Y:S01]  /*4910*/  WARPGROUP.ARRIVE ;  /* 0x00000000000079c5 */ /* 0x000fe20000000000 */
[----:B------:R-:W-:Y:S01]  /*4920*/  UMOV UR7, 0x40000040 ;  /* 0x4000004000077882 */ /* 0x000fe20000000000 */
[----:B------:R-:W-:Y:S01]  /*4930*/  UMOV UR11, 0x40000040 ;  /* 0x40000040000b7882 */ /* 0x000fe20000000000 */
[----:B------:R-:W-:Y:S01]  /*4940*/  ISETP.GE.AND P2, PT, R152, 0x41, PT ;  /* 0x000000419800780c */ /* 0x000fe20003f46270 */
[----:B-1234-:R-:W-:Y:S02]  /*4950*/  @!P1 VIADD R7, R7, 0x28c60 ;  /* 0x00028c6007079836 */ /* 0x01efe40000000000 */
[----:B------:R-:W-:Y:S02]  /*4960*/  UMOV UR6, UR10 ;  /* 0x0000000a00067c82 */ /* 0x000fe40008000000 */
[----:B------:R-:W-:Y:S01]  /*4970*/  HGMMA.64x256x16.F32.BF16 R24, R156, gdesc[UR4].tnspB, RZ, !UPT, gsb0 ;  /* 0x43e000049c187df0 */ /* 0x000fe2000c0018ff */
[----:B------:R-:W-:Y:S01]  /*4980*/  UIADD3 UR6, UR10, 0x80, URZ ;  /* 0x000000800a067890 */ /* 0x000fe2000fffe03f */
[----:B------:R-:W-:Y:S01]  /*4990*/  @!P1 PRMT R7, RZ, 0x654, R7 ;  /* 0x00000654ff079816 */ /* 0x000fe20000000007 */
[----:B------:R-:W-:Y:S01]  /*49a0*/  UMOV UR7, 0x40000040 ;  /* 0x4000004000077882 */ /* 0x000fe20000000000 */
[----:B------:R-:W-:-:S02]  /*49b0*/  WARPGROUP.DEPBAR.LE gsb0, 0x0 ;  /* 0x00008000000079c5 */ /* 0x000fc40000010000 */
[----:B------:R-:W-:-:S15]  /*49c0*/  WARPGROUP.ARRIVE ;  /* 0x00000000000079c5 */ /* 0x000fde0000000000 */
[----:B------:R-:W-:-:S07]  /*49d0*/  NOP ;  /* 0x0000000000007918 */ /* 0x000fce0000000000 */
        /* <DEDUP_REMOVED lines=23> */
[----:B-1----:R-:W-:Y:S01]  /*4b50*/  VIADD R7, R174, 0xfffffffe ;  /* 0xfffffffeae077836 */ /* 0x002fe20000000000 */
[----:B------:R-:W-:Y:S01]  /*4b60*/  UMOV UR21, UR39 ;  /* 0x0000002700157c82 */ /* 0x000fe20008000000 */
[----:B------:R-:W-:Y:S01]  /*4b70*/  IMAD.MOV.U32 R9, RZ, RZ, R4 ;  /* 0x000000ffff097224 */ /* 0x000fe200078e0004 */
[----:B------:R-:W-:Y:S01]  /*4b80*/  ULDC UR22, c[0x0][0x9d8] ;  /* 0x0002760000167ab9 */ /* 0x000fe20000000800 */
[----:B------:R-:W-:Y:S01]  /*4b90*/  IMAD.MOV.U32 R14, RZ, RZ, R3 ;  /* 0x000000ffff0e7224 */ /* 0x000fe200078e0003 */
[----:B------:R-:W-:-:S06]  /*4ba0*/  ULDC UR20, c[0x0][0x988] ;  /* 0x0002620000147ab9 */ /* 0x000fcc0000000800 */
.L_x_420:
[----:B------:R-:W-:Y:S01]  /*4bb0*/  UIADD3 UR39, UR21, 0x1, URZ ;  /* 0x0000000115277890 */ /* 0x000fe2000fffe03f */
[C---:B------:R-:W-:Y:S01]  /*4bc0*/  ISETP.GT.AND P2, PT, R7.reuse, RZ, PT ;  /* 0x000000ff0700720c */ /* 0x040fe20003f44270 */
[----:B------:R-:W-:Y:S02]  /*4bd0*/  VIADD R7, R7, 0xffffffff ;  /* 0xffffffff07077836 */ /* 0x000fe40000000000 */
[----:B------:R-:W-:-:S04]  /*4be0*/  UISETP.NE.AND UP0, UPT, UR39, 0x2, UPT ;  /* 0x000000022700788c */ /* 0x000fc8000bf05270 */
[----:B------:R-:W-:Y:S02]  /*4bf0*/  USEL UR6, URZ, 0x1, UP0 ;  /* 0x000000013f067887 */ /* 0x000fe40008000000 */
[----:B------:R-:W-:Y:S02]  /*4c00*/  USEL UR39, UR39, URZ, UP0 ;  /* 0x0000003f27277287 */ /* 0x000fe40008000000 */
[----:B------:R-:W-:Y:S01]  /*4c10*/  ULOP3.LUT UR38, UR38, UR6, URZ, 0x3c, !UPT ;  /* 0x0000000626267292 */ /* 0x000fe2000f8e3c3f */
[----:B0123--:R-:W-:Y:S11]  /*4c20*/  @!P0 BRA `(.L_x_412) ;  /* 0x0000000000048947 */ /* 0x00fff60003800000 */
[----:B------:R-:W-:Y:S01]  /*4c30*/  BPT.TRAP 0x1 ;  /* 0x000000040000795c */ /* 0x000fe20000300000 */
.L_x_412:
[----:B------:R-:W-:Y:S01]  /*4c40*/  ULEA UR23, UR39, UR42, 0x3 ;  /* 0x0000002a27177291 */ /* 0x000fe2000f8e183f */
[----:B------:R-:W-:-:S05]  /*4c50*/  IMAD.U32 R8, RZ, RZ, UR38 ;  /* 0x00000026ff087e24 */ /* 0x000fca000f8e00ff */
[----:B------:R-:W-:-:S04]  /*4c60*/  SHF.L.U32 R8, R8, 0x1f, RZ ;  /* 0x0000001f08087819 */ /* 0x000fc800000006ff */
[----:B------:R1:W2:Y:S01]  /*4c70*/  SYNCS.PHASECHK.TRANS64.TRYWAIT P3, [UR23+0x28c30], R8 ;  /* 0x028c3008ff0075a7 */ /* 0x0002a20008060157 */
[----:B------:R-:W-:Y:S05]  /*4c80*/  @!P0 BRA `(.L_x_413) ;  /* 0x0000000000048947 */ /* 0x000fea0003800000 */
[----:B------:R-:W-:Y:S01]  /*4c90*/  BPT.TRAP 0x1 ;  /* 0x000000040000795c */ /* 0x000fe20000300000 */
.L_x_413:
[----:B--2---:R-:W-:Y:S05]  /*4ca0*/  @P3 BRA `(.L_x_414) ;  /* 0x0000000000083947 */ /* 0x004fea0003800000 */
[----:B------:R-:W2:Y:S02]  /*4cb0*/  SYNCS.PHASECHK.TRANS64.TRYWAIT P3, [UR23+0x28c30], R8 ;  /* 0x028c3008ff0075a7 */ /* 0x000ea40008060157 */
[----:B--2---:R-:W-:Y:S05]  /*4cc0*/  @!P3 BRA `(.L_x_415) ;  /* 0x000000c40030b947 */ /* 0x004fea0003800000 */
.L_x_414:
        /* <DEDUP_REMOVED lines=55> */
[----:B------:R-:W-:Y:S01]  /*5040*/  FMUL.FTZ R175, R183, UR22 ;  /* 0x00000016b7af7c20 */ /* 0x000fe20008410000 */
        /* <DEDUP_REMOVED lines=23> */
[----:B--2---:R-:W-:Y:S01]  /*51c0*/  FMNMX.FTZ R162, R165, R156, !PT ;  /* 0x0000009ca5a27209 */ /* 0x004fe20007810000 */
[----:B------:R-:W-:Y:S01]  /*51d0*/  FMUL.FTZ R156, R163, UR22 ;  /* 0x00000016a39c7c20 */ /* 0x000fe20008410000 */
[----:B------:R-:W-:Y:S01]  /*51e0*/  FMUL.FTZ R163, R170, UR22 ;  /* 0x00000016aaa37c20 */ /* 0x000fe20008410000 */
[----:B------:R-:W-:-:S04]  /*51f0*/  FMUL.FTZ R170, R174, UR22 ;  /* 0x00000016aeaa7c20 */ /* 0x000fc80008410000 */
[----:B------:R-:W2:Y:S01]  /*5200*/  MUFU.TANH R168, R168 ;  /* 0x000000a800a87308 */ /* 0x000ea20000002400 */
[----:B0-----:R-:W-:Y:S01]  /*5210*/  FMNMX.FTZ R3, R169, R162, !PT ;  /* 0x000000a2a9037209 */ /* 0x001fe20007810000 */
[----:B------:R-:W-:Y:S01]  /*5220*/  FMUL.FTZ R162, R167, UR22 ;  /* 0x00000016a7a27c20 */ /* 0x000fe20008410000 */
[----:B------:R-:W-:-:S05]  /*5230*/  FMUL.FTZ R167, R179, UR22 ;  /* 0x00000016b3a77c20 */ /* 0x000fca0008410000 */
[----:B------:R-:W0:Y:S01]  /*5240*/  MUFU.TANH R10, R10 ;  /* 0x0000000a000a7308 */ /* 0x000e220000002400 */
[----:B---3--:R-:W-:-:S07]  /*5250*/  FMNMX.FTZ R3, R172, R3, !PT ;  /* 0x00000003ac037209 */ /* 0x008fce0007810000 */
[----:B------:R-:W3:Y:S01]  /*5260*/  MUFU.TANH R11, R11 ;  /* 0x0000000b000b7308 */ /* 0x000ee20000002400 */
[----:B--2---:R-:W-:-:S05]  /*5270*/  FMNMX.FTZ R3, R168, R3, !PT ;  /* 0x00000003a8037209 */ /* 0x004fca0007810000 */
[----:B------:R-:W2:Y:S02]  /*5280*/  SHFL.BFLY PT, R176, R3, 0x2, 0x1f ;  /* 0x0c401f0003b07f89 */ /* 0x000ea400000e0000 */
[----:B------:R-:W4:Y:S01]  /*5290*/  MUFU.TANH R12, R12 ;  /* 0x0000000c000c7308 */ /* 0x000f220000002400 */
[----:B0-----:R-:W-:-:S07]  /*52a0*/  FMNMX.FTZ R174, R10, R9, !PT ;  /* 0x000000090aae7209 */ /* 0x001fce0007810000 */
[----:B------:R-:W0:Y:S08]  /*52b0*/  MUFU.TANH R13, R13 ;  /* 0x0000000d000d7308 */ /* 0x000e300000002400 */
[----:B------:R-:W5:Y:S01]  /*52c0*/  MUFU.TANH R153, R153 ;  /* 0x0000009900997308 */ /* 0x000f620000002400 */
[----:B--2---:R-:W-:-:S07]  /*52d0*/  FMNMX.FTZ R180, R3, R176, !PT ;  /* 0x000000b003b47209 */ /* 0x004fce0007810000 */
[----:B------:R-:W2:Y:S01]  /*52e0*/  MUFU.TANH R156, R156 ;  /* 0x0000009c009c7308 */ /* 0x000ea20000002400 */
[----:B---3--:R-:W-:Y:S01]  /*52f0*/  FMNMX.FTZ R3, R11, R174, !PT ;  /* 0x000000ae0b037209 */ /* 0x008fe20007810000 */
[----:B------:R-:W-:Y:S01]  /*5300*/  FMUL.FTZ R174, R182, UR22 ;  /* 0x00000016b6ae7c20 */ /* 0x000fe20008410000 */
[----:B------:R-:W3:Y:S02]  /*5310*/  SHFL.BFLY PT, R181, R180, 0x1, 0x1f ;  /* 0x0c201f00b4b57f89 */ /* 0x000ee400000e0000 */
[----:B----4-:R-:W-:-:S03]  /*5320*/  FMNMX.FTZ R176, R12, R3, !PT ;  /* 0x000000030cb07209 */ /* 0x010fc60007810000 */
[----:B------:R-:W4:Y:S01]  /*5330*/  MUFU.TANH R159, R159 ;  /* 0x0000009f009f7308 */ /* 0x000f220000002400 */
[----:B0-----:R-:W-:-:S04]  /*5340*/  FMNMX.FTZ R176, R13, R176, !PT ;  /* 0x000000b00db07209 */ /* 0x001fc80007810000 */
[----:B-----5:R-:W-:-:S03]  /*5350*/  FMNMX.FTZ R177, R153, R176, !PT ;  /* 0x000000b099b17209 */ /* 0x020fc60007810000 */
[----:B------:R-:W0:Y:S01]  /*5360*/  MUFU.TANH R162, R162 ;  /* 0x000000a200a27308 */ /* 0x000e220000002400 */
[----:B--2---:R-:W-:-:S07]  /*5370*/  FMNMX.FTZ R176, R156, R177, !PT ;  /* 0x000000b19cb07209 */ /* 0x004fce0007810000 */
[----:B------:R-:W2:Y:S01]  /*5380*/  MUFU.TANH R163, R163 ;  /* 0x000000a300a37308 */ /* 0x000ea20000002400 */
[----:B----4-:R-:W-:Y:S02]  /*5390*/  FMNMX.FTZ R177, R159, R176, !PT ;  /* 0x000000b09fb17209 */ /* 0x010fe40007810000 */
[----:B---3--:R-:W-:-:S05]  /*53a0*/  FMNMX.FTZ R3, R180, R181, !PT ;  /* 0x000000b5b4037209 */ /* 0x008fca0007810000 */
[----:B------:R-:W3:Y:S01]  /*53b0*/  MUFU.TANH R166, R166 ;  /* 0x000000a600a67308 */ /* 0x000ee20000002400 */
[----:B0-----:R-:W-:Y:S01]  /*53c0*/  FMNMX.FTZ R176, R162, R177, !PT ;  /* 0x000000b1a2b07209 */ /* 0x001fe20007810000 */
[C---:B------:R-:W-:Y:S01]  /*53d0*/  FMUL.FTZ R179, R3.reuse, UR20 ;  /* 0x0000001403b37c20 */ /* 0x040fe20008410000 */
[----:B------:R-:W-:-:S03]  /*53e0*/  FADD.FTZ R14, -R3, R14 ;  /* 0x0000000e030e7221 */ /* 0x000fc60000010100 */
[--C-:B------:R-:W-:Y:S01]  /*53f0*/  FFMA.FTZ R178, R4, UR20, -R179.reuse ;  /* 0x0000001404b27c23 */ /* 0x100fe200080108b3 */
[----:B------:R-:W-:Y:S01]  /*5400*/  FMUL.FTZ R14, R14, UR20 ;  /* 0x000000140e0e7c20 */ /* 0x000fe20008410000 */
[----:B------:R-:W0:Y:S01]  /*5410*/  MUFU.TANH R170, R170 ;  /* 0x000000aa00aa7308 */ /* 0x000e220000002400 */
[----:B--2---:R-:W-:Y:S01]  /*5420*/  FMNMX.FTZ R177, R163, R176, !PT ;  /* 0x000000b0a3b17209 */ /* 0x004fe20007810000 */
[--C-:B------:R-:W-:Y:S01]  /*5430*/  FFMA.FTZ R15, R15, UR20, -R179.reuse ;  /* 0x000000140f0f7c23 */ /* 0x100fe200080108b3 */
[--C-:B------:R-:W-:Y:S01]  /*5440*/  FFMA.FTZ R20, R20, UR20, -R179.reuse ;  /* 0x0000001414147c23 */ /* 0x100fe200080108b3 */
[--C-:B------:R-:W-:Y:S01]  /*5450*/  FFMA.FTZ R21, R21, UR20, -R179.reuse ;  /* 0x0000001415157c23 */ /* 0x100fe200080108b3 */
[--C-:B------:R-:W-:Y:S01]  /*5460*/  FFMA.FTZ R182, R169, UR20, -R179.reuse ;  /* 0x00000014a9b67c23 */ /* 0x100fe200080108b3 */
[--C-:B------:R-:W-:Y:S01]  /*5470*/  FFMA.FTZ R169, R172, UR20, -R179.reuse ;  /* 0x00000014aca97c23 */ /* 0x100fe200080108b3 */
[--C-:B------:R-:W-:Y:S01]  /*5480*/  FFMA.FTZ R155, R155, UR20, -R179.reuse ;  /* 0x000000149b9b7c23 */ /* 0x100fe200080108b3 */
[----:B------:R-:W2:Y:S01]  /*5490*/  MUFU.TANH R173, R173 ;  /* 0x000000ad00ad7308 */ /* 0x000ea20000002400 */
[----:B---3--:R-:W-:Y:S01]  /*54a0*/  FMNMX.FTZ R177, R166, R177, !PT ;  /* 0x000000b1a6b17209 */ /* 0x008fe20007810000 */
[--C-:B------:R-:W-:Y:S01]  /*54b0*/  FFMA.FTZ R180, R157, UR20, -R179.reuse ;  /* 0x000000149db47c23 */ /* 0x100fe200080108b3 */
[--C-:B------:R-:W-:Y:S01]  /*54c0*/  FFMA.FTZ R157, R158, UR20, -R179.reuse ;  /* 0x000000149e9d7c23 */ /* 0x100fe200080108b3 */
[--C-:B------:R-:W-:Y:S01]  /*54d0*/  FFMA.FTZ R160, R160, UR20, -R179.reuse ;  /* 0x00000014a0a07c23 */ /* 0x100fe200080108b3 */
[--C-:B------:R-:W-:Y:S01]  /*54e0*/  FFMA.FTZ R161, R161, UR20, -R179.reuse ;  /* 0x00000014a1a17c23 */ /* 0x100fe200080108b3 */
[--C-:B------:R-:W-:Y:S01]  /*54f0*/  FFMA.FTZ R164, R164, UR20, -R179.reuse ;  /* 0x00000014a4a47c23 */ /* 0x100fe200080108b3 */
[--C-:B------:R-:W-:Y:S01]  /*5500*/  FFMA.FTZ R165, R165, UR20, -R179.reuse ;  /* 0x00000014a5a57c23 */ /* 0x100fe200080108b3 */
[----:B------:R-:W3:Y:S01]  /*5510*/  MUFU.TANH R171, R171 ;  /* 0x000000ab00ab7308 */ /* 0x000ee20000002400 */
[----:B0-----:R-:W-:Y:S01]  /*5520*/  FMNMX.FTZ R176, R170, R177, !PT ;  /* 0x000000b1aab07209 */ /* 0x001fe20007810000 */
[----:B------:R-:W-:-:S06]  /*5530*/  FFMA.FTZ R168, R168, UR20, -R179 ;  /* 0x00000014a8a87c23 */ /* 0x000fcc00080108b3 */
[----:B------:R-:W0:Y:S01]  /*5540*/  MUFU.TANH R167, R167 ;  /* 0x000000a700a77308 */ /* 0x000e220000002400 */
[----:B--2---:R-:W-:-:S07]  /*5550*/  FMNMX.FTZ R4, R173, R176, !PT ;  /* 0x000000b0ad047209 */ /* 0x004fce0007810000 */
[----:B------:R-:W2:Y:S01]  /*5560*/  MUFU.TANH R174, R174 ;  /* 0x000000ae00ae7308 */ /* 0x000ea20000002400 */
[----:B---3--:R-:W-:-:S07]  /*5570*/  FMNMX.FTZ R4, R171, R4, !PT ;  /* 0x00000004ab047209 */ /* 0x008fce0007810000 */
[----:B------:R-:W3:Y:S01]  /*5580*/  MUFU.TANH R175, R175 ;  /* 0x000000af00af7308 */ /* 0x000ee20000002400 */
[----:B0-----:R-:W-:-:S07]  /*5590*/  FMNMX.FTZ R177, R167, R4, !PT ;  /* 0x00000004a7b17209 */ /* 0x001fce0007810000 */
[----:B------:R0:W-:Y:S01]  /*55a0*/  MUFU.EX2 R176, R178 ;  /* 0x000000b200b07308 */ /* 0x0001e20000000800 */
[----:B--2---:R-:W-:Y:S01]  /*55b0*/  FMNMX.FTZ R4, R174, R177, !PT ;  /* 0x000000b1ae047209 */ /* 0x004fe20007810000 */
[----:B------:R-:W-:Y:S01]  /*55c0*/  FFMA.FTZ R177, R152, UR20, -R179 ;  /* 0x0000001498b17c23 */ /* 0x000fe200080108b3 */
[----:B------:R-:W-:-:S05]  /*55d0*/  IMAD.MOV R152, RZ, RZ, -R18 ;  /* 0x000000ffff987224 */ /* 0x000fca00078e0a12 */
[----:B------:R-:W2:Y:S01]  /*55e0*/  MUFU.EX2 R14, R14 ;  /* 0x0000000e000e7308 */ /* 0x000ea20000000800 */
[----:B---3--:R-:W-:Y:S01]  /*55f0*/  FMNMX.FTZ R4, R175, R4, !PT ;  /* 0x00000004af047209 */ /* 0x008fe20007810000 */
[----:B0-----:R-:W-:Y:S01]  /*5600*/  FFMA.FTZ R178, R154, UR20, -R179 ;  /* 0x000000149ab27c23 */ /* 0x001fe200080108b3 */
[----:B------:R-:W-:-:S03]  /*5610*/  ISETP.NE.AND P3, PT, R17, R152, PT ;  /* 0x000000981100720c */ /* 0x000fc60003f65270 */
[----:B------:R-:W0:Y:S02]  /*5620*/  SHFL.BFLY PT, R181, R4, 0x2, 0x1f ;  /* 0x0c401f0004b57f89 */ /* 0x000e2400000e0000 */
[----:B------:R-:W3:Y:S08]  /*5630*/  MUFU.EX2 R15, R15 ;  /* 0x0000000f000f7308 */ /* 0x000ef00000000800 */
[----:B------:R-:W4:Y:S01]  /*5640*/  MUFU.EX2 R20, R20 ;  /* 0x0000001400147308 */ /* 0x000f220000000800 */
[-C--:B--2---:R-:W-:Y:S01]  /*5650*/  FMUL.FTZ R24, R24, R14.reuse ;  /* 0x0000000e18187220 */ /* 0x084fe20000410000 */
[-C--:B------:R-:W-:Y:S01]  /*5660*/  FMUL.FTZ R25, R25, R14.reuse ;  /* 0x0000000e19197220 */ /* 0x080fe20000410000 */
[-C--:B------:R-:W-:Y:S01]  /*5670*/  FMUL.FTZ R28, R28, R14.reuse ;  /* 0x0000000e1c1c7220 */ /* 0x080fe20000410000 */
[-C--:B------:R-:W-:Y:S01]  /*5680*/  FMUL.FTZ R29, R29, R14.reuse ;  /* 0x0000000e1d1d7220 */ /* 0x080fe20000410000 */
[-C--:B------:R-:W-:Y:S01]  /*5690*/  FMUL.FTZ R32, R32, R14.reuse ;  /* 0x0000000e20207220 */ /* 0x080fe20000410000 */
[-C--:B------:R-:W-:Y:S01]  /*56a0*/  FMUL.FTZ R33, R33, R14.reuse ;  /* 0x0000000e21217220 */ /* 0x080fe20000410000 */
[-C--:B------:R-:W-:Y:S01]  /*56b0*/  FMUL.FTZ R36, R36, R14.reuse ;  /* 0x0000000e24247220 */ /* 0x080fe20000410000 */
[----:B------:R-:W-:Y:S01]  /*56c0*/  MUFU.EX2 R21, R21 ;  /* 0x0000001500157308 */ /* 0x000fe20000000800 */
[----:B---3--:R-:W-:Y:S01]  /*56d0*/  FFMA.FTZ R5, R14, R5, R15 ;  /* 0x000000050e057223 */ /* 0x008fe2000001000f */
[-C--:B------:R-:W-:Y:S01]  /*56e0*/  FMUL.FTZ R37, R37, R14.reuse ;  /* 0x0000000e25257220 */ /* 0x080fe20000410000 */
[-C--:B------:R-:W-:Y:S01]  /*56f0*/  FMUL.FTZ R40, R40, R14.reuse ;  /* 0x0000000e28287220 */ /* 0x080fe20000410000 */
[-C--:B------:R-:W-:Y:S01]  /*5700*/  FMUL.FTZ R41, R41, R14.reuse ;  /* 0x0000000e29297220 */ /* 0x080fe20000410000 */
[----:B------:R-:W-:Y:S01]  /*5710*/  FADD.FTZ R5, R176, R5 ;  /* 0x00000005b0057221 */ /* 0x000fe20000010000 */
[----:B0-----:R-:W-:Y:S01]  /*5720*/  FMNMX.FTZ R181, R4, R181, !PT ;  /* 0x000000b504b57209 */ /* 0x001fe20007810000 */
[-C--:B------:R-:W-:Y:S01]  /*5730*/  FMUL.FTZ R44, R44, R14.reuse ;  /* 0x0000000e2c2c7220 */ /* 0x080fe20000410000 */
[----:B------:R-:W-:Y:S01]  /*5740*/  MUFU.EX2 R177, R177 ;  /* 0x000000b100b17308 */ /* 0x000fe20000000800 */
[-C--:B------:R-:W-:Y:S01]  /*5750*/  FMUL.FTZ R45, R45, R14.reuse ;  /* 0x0000000e2d2d7220 */ /* 0x080fe20000410000 */
[-C--:B------:R-:W-:Y:S01]  /*5760*/  FMUL.FTZ R48, R48, R14.reuse ;  /* 0x0000000e30307220 */ /* 0x080fe20000410000 */
[----:B------:R-:W0:Y:S01]  /*5770*/  SHFL.BFLY PT, R4, R181, 0x1, 0x1f ;  /* 0x0c201f00b5047f89 */ /* 0x000e2200000e0000 */
        /* <DEDUP_REMOVED lines=23> */
[----:B0-----:R-:W-:Y:S01]  /*58f0*/  FMNMX.FTZ R4, R181, R4, !PT ;  /* 0x00000004b5047209 */ /* 0x001fe20007810000 */
[-C--:B------:R-:W-:Y:S01]  /*5900*/  FMUL.FTZ R89, R89, R14.reuse ;  /* 0x0000000e59597220 */ /* 0x080fe20000410000 */
[-C--:B------:R-:W-:Y:S01]  /*5910*/  FMUL.FTZ R92, R92, R14.reuse ;  /* 0x0000000e5c5c7220 */ /* 0x080fe20000410000 */
[-C--:B------:R-:W-:Y:S01]  /*5920*/  FMUL.FTZ R93, R93, R14.reuse ;  /* 0x0000000e5d5d7220 */ /* 0x080fe20000410000 */
[-C--:B------:R-:W-:Y:S01]  /*5930*/  FMUL.FTZ R96, R96, R14.reuse ;  /* 0x0000000e60607220 */ /* 0x080fe20000410000 */
[C---:B------:R-:W-:Y:S01]  /*5940*/  FADD.FTZ R9, -R4.reuse, R9 ;  /* 0x0000000904097221 */ /* 0x040fe20000010100 */
[----:B------:R-:W-:Y:S01]  /*5950*/  FMUL.FTZ R154, R4, UR20 ;  /* 0x00000014049a7c20 */ /* 0x000fe20008410000 */
[----:B------:R-:W-:Y:S01]  /*5960*/  MUFU.EX2 R157, R157 ;  /* 0x0000009d009d7308 */ /* 0x000fe20000000800 */
[----:B------:R-:W-:Y:S01]  /*5970*/  FMUL.FTZ R97, R97, R14 ;  /* 0x0000000e61617220 */ /* 0x000fe20000410000 */
[----:B------:R-:W-:Y:S01]  /*5980*/  FMUL.FTZ R9, R9, UR20 ;  /* 0x0000001409097c20 */ /* 0x000fe20008410000 */
        /* <DEDUP_REMOVED lines=10> */
[----:B------:R-:W-:Y:S02]  /*5a30*/  IMAD.U32 R153, RZ, RZ, UR21 ;  /* 0x00000015ff997e24 */ /* 0x000fe4000f8e00ff */
[--C-:B------:R-:W-:Y:S01]  /*5a40*/  FFMA.FTZ R159, R159, UR20, -R154.reuse ;  /* 0x000000149f9f7c23 */ /* 0x100fe2000801089a */
[----:B------:R-:W-:Y:S01]  /*5a50*/  FFMA.FTZ R206, R162, UR20, -R154 ;  /* 0x00000014a2ce7c23 */ /* 0x000fe2000801089a */
[----:B------:R-:W0:Y:S01]  /*5a60*/  MUFU.EX2 R10, R10 ;  /* 0x0000000a000a7308 */ /* 0x000e220000000800 */
[----:B------:R-:W-:Y:S01]  /*5a70*/  @!P1 PRMT R152, RZ, 0x654, R152 ;  /* 0x00000654ff989816 */ /* 0x000fe20000000098 */
[----:B------:R-:W-:Y:S02]  /*5a80*/  @!P3 IMAD R153, R153, 0x40, R16 ;  /* 0x000000409999b824 */ /* 0x000fe400078e0210 */
[--C-:B------:R-:W-:Y:S01]  /*5a90*/  FFMA.FTZ R163, R163, UR20, -R154.reuse ;  /* 0x00000014a3a37c23 */ /* 0x100fe2000801089a */
[--C-:B------:R-:W-:Y:S01]  /*5aa0*/  FFMA.FTZ R208, R166, UR20, -R154.reuse ;  /* 0x00000014a6d07c23 */ /* 0x100fe2000801089a */
[----:B------:R4:W-:Y:S01]  /*5ab0*/  @!P1 SYNCS.ARRIVE.TRANS64.RED.A1T0 RZ, [R152+URZ], RZ ;  /* 0x000000ff98ff99a7 */ /* 0x0009e2000810043f */
[--C-:B------:R-:W-:Y:S01]  /*5ac0*/  FFMA.FTZ R170, R170, UR20, -R154.reuse ;  /* 0x00000014aaaa7c23 */ /* 0x100fe2000801089a */
[----:B------:R-:W-:Y:S01]  /*5ad0*/  @!P3 LEA R153, R153, UR42, 0x2 ;  /* 0x0000002a9999bc11 */ /* 0x000fe2000f8e10ff */
[----:B------:R-:W2:Y:S01]  /*5ae0*/  MUFU.EX2 R11, R11 ;  /* 0x0000000b000b7308 */ /* 0x000ea20000000800 */
[--C-:B------:R-:W-:Y:S01]  /*5af0*/  FFMA.FTZ R171, R171, UR20, -R154.reuse ;  /* 0x00000014abab7c23 */ /* 0x100fe2000801089a */
[--C-:B------:R-:W-:Y:S01]  /*5b00*/  FFMA.FTZ R167, R167, UR20, -R154.reuse ;  /* 0x00000014a7a77c23 */ /* 0x100fe2000801089a */
[--C-:B------:R-:W-:Y:S01]  /*5b10*/  FFMA.FTZ R162, R174, UR20, -R154.reuse ;  /* 0x00000014aea27c23 */ /* 0x100fe2000801089a */
[----:B------:R-:W-:Y:S01]  /*5b20*/  @!P3 STS [R153+0x28800], R14 ;  /* 0x0288000e9900b388 */ /* 0x000fe20000000800 */
[----:B----4-:R-:W-:Y:S01]  /*5b30*/  FADD.FTZ R152, R20, R5 ;  /* 0x0000000514987221 */ /* 0x010fe20000010000 */
[----:B------:R-:W-:Y:S01]  /*5b40*/  FFMA.FTZ R175, R175, UR20, -R154 ;  /* 0x00000014afaf7c23 */ /* 0x000fe2000801089a */
[----:B------:R-:W-:Y:S01]  /*5b50*/  FMUL.FTZ R100, R100, R14 ;  /* 0x0000000e64647220 */ /* 0x000fe20000410000 */
[----:B------:R-:W3:Y:S01]  /*5b60*/  MUFU.EX2 R12, R12 ;  /* 0x0000000c000c7308 */ /* 0x000ee20000000800 */
[----:B0-----:R-:W-:Y:S01]  /*5b70*/  FFMA.FTZ R6, R9, R6, R10 ;  /* 0x0000000609067223 */ /* 0x001fe2000001000a */
[----:B------:R-:W-:Y:S01]  /*5b80*/  FADD.FTZ R152, R21, R152 ;  /* 0x0000009815987221 */ /* 0x000fe20000010000 */
[----:B------:R0:W-:Y:S01]  /*5b90*/  @!P3 STS [R153+0x28820], R9 ;  /* 0x028820099900b388 */ /* 0x0001e20000000800 */
[-C--:B------:R-:W-:Y:S01]  /*5ba0*/  FMUL.FTZ R101, R101, R14.reuse ;  /* 0x0000000e65657220 */ /* 0x080fe20000410000 */
[-C--:B------:R-:W-:Y:S01]  /*5bb0*/  FMUL.FTZ R104, R104, R14.reuse ;  /* 0x0000000e68687220 */ /* 0x080fe20000410000 */
[-C--:B------:R-:W-:Y:S01]  /*5bc0*/  FMUL.FTZ R105, R105, R14.reuse ;  /* 0x0000000e69697220 */ /* 0x080fe20000410000 */
[-C--:B------:R-:W-:Y:S01]  /*5bd0*/  FMUL.FTZ R108, R108, R14.reuse ;  /* 0x0000000e6c6c7220 */ /* 0x080fe20000410000 */
[----:B------:R-:W4:Y:S01]  /*5be0*/  MUFU.EX2 R13, R13 ;  /* 0x0000000d000d7308 */ /* 0x000f220000000800 */
[----:B--2---:R-:W-:Y:S01]  /*5bf0*/  FADD.FTZ R5, R11, R6 ;  /* 0x000000060b057221 */ /* 0x004fe20000010000 */
[-C--:B------:R-:W-:Y:S01]  /*5c00*/  FMUL.FTZ R109, R109, R14.reuse ;  /* 0x0000000e6d6d7220 */ /* 0x080fe20000410000 */
[-C--:B------:R-:W-:Y:S01]  /*5c10*/  FMUL.FTZ R112, R112, R14.reuse ;  /* 0x0000000e70707220 */ /* 0x080fe20000410000 */
[-C--:B------:R-:W-:Y:S01]  /*5c20*/  FMUL.FTZ R113, R113, R14.reuse ;  /* 0x0000000e71717220 */ /* 0x080fe20000410000 */
[----:B0-----:R-:W-:Y:S01]  /*5c30*/  FADD.FTZ R153, R177, R152 ;  /* 0x00000098b1997221 */ /* 0x001fe20000010000 */
[-C--:B------:R-:W-:Y:S01]  /*5c40*/  FMUL.FTZ R116, R116, R14.reuse ;  /* 0x0000000e74747220 */ /* 0x080fe20000410000 */
[-C--:B------:R-:W-:Y:S01]  /*5c50*/  FMUL.FTZ R117, R117, R14.reuse ;  /* 0x0000000e75757220 */ /* 0x080fe20000410000 */
[----:B------:R-:W0:Y:S01]  /*5c60*/  MUFU.EX2 R172, R172 ;  /* 0x000000ac00ac7308 */ /* 0x000e220000000800 */
[----:B---3--:R-:W-:Y:S01]  /*5c70*/  FADD.FTZ R6, R12, R5 ;  /* 0x000000050c067221 */ /* 0x008fe20000010000 */
[----:B------:R-:W-:Y:S01]  /*5c80*/  FADD.FTZ R152, R178, R153 ;  /* 0x00000099b2987221 */ /* 0x000fe20000010000 */
[-C--:B------:R-:W-:Y:S01]  /*5c90*/  FMUL.FTZ R120, R120, R14.reuse ;  /* 0x0000000e78787220 */ /* 0x080fe20000410000 */
[-C--:B------:R-:W-:Y:S01]  /*5ca0*/  FMUL.FTZ R121, R121, R14.reuse ;  /* 0x0000000e79797220 */ /* 0x080fe20000410000 */
[-C--:B------:R-:W-:Y:S01]  /*5cb0*/  FMUL.FTZ R124, R124, R14.reuse ;  /* 0x0000000e7c7c7220 */ /* 0x080fe20000410000 */
[----:B------:R-:W-:Y:S01]  /*5cc0*/  FADD.FTZ R153, R155, R152 ;  /* 0x000000989b997221 */ /* 0x000fe20000010000 */
[-C--:B------:R-:W-:Y:S01]  /*5cd0*/  FMUL.FTZ R125, R125, R14.reuse ;  /* 0x0000000e7d7d7220 */ /* 0x080fe20000410000 */
[----:B------:R-:W2:Y:S01]  /*5ce0*/  MUFU.EX2 R179, R179 ;  /* 0x000000b300b37308 */ /* 0x000ea20000000800 */
[----:B----4-:R-:W-:Y:S01]  /*5cf0*/  FADD.FTZ R5, R13, R6 ;  /* 0x000000060d057221 */ /* 0x010fe20000010000 */
[----:B------:R-:W-:Y:S01]  /*5d00*/  FADD.FTZ R152, R180, R153 ;  /* 0x00000099b4987221 */ /* 0x000fe20000010000 */
[-C--:B------:R-:W-:Y:S01]  /*5d10*/  FMUL.FTZ R128, R128, R14.reuse ;  /* 0x0000000e80807220 */ /* 0x080fe20000410000 */
[-C--:B------:R-:W-:Y:S01]  /*5d20*/  FMUL.FTZ R129, R129, R14.reuse ;  /* 0x0000000e81817220 */ /* 0x080fe20000410000 */
[-C--:B------:R-:W-:Y:S01]  /*5d30*/  FMUL.FTZ R132, R132, R14.reuse ;  /* 0x0000000e84847220 */ /* 0x080fe20000410000 */
[----:B------:R-:W-:Y:S01]  /*5d40*/  FADD.FTZ R153, R157, R152 ;  /* 0x000000989d997221 */ /* 0x000fe20000010000 */
        /* <DEDUP_REMOVED lines=12> */
[----:B------:R-:W-:Y:S01]  /*5e10*/  FMUL.FTZ R149, R149, R14 ;  /* 0x0000000e95957220 */ /* 0x000fe20000410000 */
[----:B------:R-:W-:Y:S01]  /*5e20*/  F2FP.BF16.F32.PACK_AB R154, R21, R20 ;  /* 0x00000014159a723e */ /* 0x000fe200000010ff */
[----:B------:R-:W-:Y:S01]  /*5e30*/  FMUL.FTZ R26, R26, R9 ;  /* 0x000000091a1a7220 */ /* 0x000fe20000410000 */
[----:B------:R-:W-:Y:S01]  /*5e40*/  F2FP.BF16.F32.PACK_AB R158, R180, R155 ;  /* 0x0000009bb49e723e */ /* 0x000fe200000010ff */
[-C--:B------:R-:W-:Y:S01]  /*5e50*/  FMUL.FTZ R27, R27, R9.reuse ;  /* 0x000000091b1b7220 */ /* 0x080fe20000410000 */
[----:B------:R-:W2:Y:S01]  /*5e60*/  MUFU.EX2 R206, R206 ;  /* 0x000000ce00ce7308 */ /* 0x000ea20000000800 */
[----:B---3--:R-:W-:Y:S01]  /*5e70*/  FADD.FTZ R5, R159, R6 ;  /* 0x000000069f057221 */ /* 0x008fe20000010000 */
[----:B------:R-:W-:Y:S01]  /*5e80*/  F2FP.BF16.F32.PACK_AB R155, R13, R12 ;  /* 0x0000000c0d9b723e */ /* 0x000fe200000010ff */
[----:B------:R-:W-:Y:S01]  /*5e90*/  FMUL.FTZ R30, R30, R9 ;  /* 0x000000091e1e7220 */ /* 0x000fe20000410000 */
[----:B------:R-:W-:Y:S01]  /*5ea0*/  F2FP.BF16.F32.PACK_AB R156, R178, R177 ;  /* 0x000000b1b29c723e */ /* 0x000fe200000010ff */
[-C--:B------:R-:W-:Y:S01]  /*5eb0*/  FMUL.FTZ R31, R31, R9.reuse ;  /* 0x000000091f1f7220 */ /* 0x080fe20000410000 */
[-C--:B------:R-:W-:Y:S01]  /*5ec0*/  FMUL.FTZ R34, R34, R9.reuse ;  /* 0x0000000922227220 */ /* 0x080fe20000410000 */
[----:B------:R-:W-:Y:S01]  /*5ed0*/  FMUL.FTZ R35, R35, R9 ;  /* 0x0000000923237220 */ /* 0x000fe20000410000 */
[----:B------:R-:W3:Y:S01]  /*5ee0*/  MUFU.EX2 R161, R161 ;  /* 0x000000a100a17308 */ /* 0x000ee20000000800 */
[C---:B0-----:R-:W-:Y:S01]  /*5ef0*/  FADD.FTZ R152, R160.reuse, R153 ;  /* 0x00000099a0987221 */ /* 0x041fe20000010000 */
[----:B------:R-:W-:Y:S01]  /*5f00*/  F2FP.BF16.F32.PACK_AB R160, R160, R157 ;  /* 0x0000009da0a0723e */ /* 0x000fe200000010ff */
[-C--:B------:R-:W-:Y:S01]  /*5f10*/  FMUL.FTZ R38, R38, R9.reuse ;  /* 0x0000000926267220 */ /* 0x080fe20000410000 */
[----:B------:R-:W-:Y:S01]  /*5f20*/  F2FP.BF16.F32.PACK_AB R157, R179, R172 ;  /* 0x000000acb39d723e */ /* 0x000fe200000010ff */
[-C--:B------:R-:W-:Y:S01]  /*5f30*/  FMUL.FTZ R39, R39, R9.reuse ;  /* 0x0000000927277220 */ /* 0x080fe20000410000 */
[-C--:B------:R-:W-:Y:S01]  /*5f40*/  FMUL.FTZ R42, R42, R9.reuse ;  /* 0x000000092a2a7220 */ /* 0x080fe20000410000 */
[----:B------:R-:W-:Y:S01]  /*5f50*/  FMUL.FTZ R43, R43, R9 ;  /* 0x000000092b2b7220 */ /* 0x000fe20000410000 */
[----:B------:R-:W0:Y:S01]  /*5f60*/  MUFU.EX2 R163, R163 ;  /* 0x000000a300a37308 */ /* 0x000e220000000800 */
[C---:B--2---:R-:W-:Y:S01]  /*5f70*/  FADD.FTZ R6, R206.reuse, R5 ;  /* 0x00000005ce067221 */ /* 0x044fe20000010000 */
[----:B------:R-:W-:Y:S01]  /*5f80*/  F2FP.BF16.F32.PACK_AB R159, R206, R159 ;  /* 0x0000009fce9f723e */ /* 0x000fe200000010ff */
[-C--:B------:R-:W-:Y:S01]  /*5f90*/  FMUL.FTZ R46, R46, R9.reuse ;  /* 0x000000092e2e7220 */ /* 0x080fe20000410000 */
[-C--:B------:R-:W-:Y:S01]  /*5fa0*/  FMUL.FTZ R47, R47, R9.reuse ;  /* 0x000000092f2f7220 */ /* 0x080fe20000410000 */
[-C--:B------:R-:W-:Y:S01]  /*5fb0*/  FMUL.FTZ R50, R50, R9.reuse ;  /* 0x0000000932327220 */ /* 0x080fe20000410000 */
[-C--:B------:R-:W-:Y:S01]  /*5fc0*/  FMUL.FTZ R51, R51, R9.reuse ;  /* 0x0000000933337220 */ /* 0x080fe20000410000 */
[----:B------:R-:W-:Y:S01]  /*5fd0*/  FMUL.FTZ R54, R54, R9 ;  /* 0x0000000936367220 */ /* 0x000fe20000410000 */
[----:B------:R-:W2:Y:S01]  /*5fe0*/  MUFU.EX2 R164, R164 ;  /* 0x000000a400a47308 */ /* 0x000ea20000000800 */
[----:B---3--:R-:W-:Y:S01]  /*5ff0*/  FADD.FTZ R153, R161, R152 ;  /* 0x00000098a1997221 */ /* 0x008fe20000010000 */
[----:B------:R-:W-:Y:S01]  /*6000*/  F2FP.BF16.F32.PACK_AB R152, R176, R15 ;  /* 0x0000000fb098723e */ /* 0x000fe200000010ff */
        /* <DEDUP_REMOVED lines=15> */
[----:B------:R-:W-:Y:S01]  /*6100*/  F2FP.BF16.F32.PACK_AB R153, R11, R10 ;  /* 0x0000000a0b99723e */ /* 0x000fe200000010ff */
[----:B------:R-:W-:Y:S01]  /*6110*/  BAR.SYNC.DEFER_BLOCKING 0xf, 0x100 ;  /* 0x03c4000000007b1d */ /* 0x000fe20000010000 */
[-C--:B------:R-:W-:Y:S01]  /*6120*/  FMUL.FTZ R78, R78, R9.reuse ;  /* 0x000000094e4e7220 */ /* 0x080fe20000410000 */
[-C--:B------:R-:W-:Y:S01]  /*6130*/  FMUL.FTZ R79, R79, R9.reuse ;  /* 0x000000094f4f7220 */ /* 0x080fe20000410000 */
[-C--:B------:R-:W-:Y:S01]  /*6140*/  FMUL.FTZ R82, R82, R9.reuse ;  /* 0x0000000952527220 */ /* 0x080fe20000410000 */
[-C--:B------:R-:W-:Y:S01]  /*6150*/  FMUL.FTZ R83, R83, R9.reuse ;  /* 0x0000000953537220 */ /* 0x080fe20000410000 */
[-C--:B------:R-:W-:Y:S01]  /*6160*/  FMUL.FTZ R86, R86, R9.reuse ;  /* 0x0000000956567220 */ /* 0x080fe20000410000 */
[----:B------:R-:W2:Y:S01]  /*6170*/  MUFU.EX2 R170, R170 ;  /* 0x000000aa00aa7308 */ /* 0x000ea20000000800 */
        /* <DEDUP_REMOVED lines=17> */
[----:B------:R2:W-:Y:S01]  /*6290*/  STSM.16.M88.4 [R19+0x26800], R152 ;  /* 0x0268009813007844 */ /* 0x0005e20000000200 */
[-C--:B------:R-:W-:Y:S01]  /*62a0*/  FMUL.FTZ R111, R111, R9.reuse ;  /* 0x000000096f6f7220 */ /* 0x080fe20000410000 */
[-C--:B------:R-:W-:Y:S01]  /*62b0*/  FMUL.FTZ R114, R114, R9.reuse ;  /* 0x0000000972727220 */ /* 0x080fe20000410000 */
[-C--:B------:R-:W-:Y:S01]  /*62c0*/  FMUL.FTZ R115, R115, R9.reuse ;  /* 0x0000000973737220 */ /* 0x080fe20000410000 */
[----:B------:R2:W-:Y:S01]  /*62d0*/  STSM.16.M88.4 [R22], R156 ;  /* 0x0000009c16007844 */ /* 0x0005e20000000200 */
[-C--:B------:R-:W-:Y:S01]  /*62e0*/  FMUL.FTZ R118, R118, R9.reuse ;  /* 0x0000000976767220 */ /* 0x080fe20000410000 */
[----:B------:R-:W4:Y:S01]  /*62f0*/  MUFU.EX2 R171, R171 ;  /* 0x000000ab00ab7308 */ /* 0x000f220000000800 */
        /* <DEDUP_REMOVED lines=15> */
[----:B------:R0:W5:Y:S01]  /*63f0*/  MUFU.EX2 R167, R162 ;  /* 0x000000a200a77308 */ /* 0x0001620000000800 */
[----:B----4-:R-:W-:Y:S01]  /*6400*/  FADD.FTZ R15, R171, R6 ;  /* 0x00000006ab0f7221 */ /* 0x010fe20000010000 */
[-C--:B------:R-:W-:Y:S01]  /*6410*/  FMUL.FTZ R143, R143, R9.reuse ;  /* 0x000000098f8f7220 */ /* 0x080fe20000410000 */
[-C--:B------:R-:W-:Y:S01]  /*6420*/  FMUL.FTZ R146, R146, R9.reuse ;  /* 0x0000000992927220 */ /* 0x080fe20000410000 */
[-C--:B------:R-:W-:Y:S01]  /*6430*/  FMUL.FTZ R147, R147, R9.reuse ;  /* 0x0000000993937220 */ /* 0x080fe20000410000 */
[-C--:B------:R-:W-:Y:S01]  /*6440*/  FMUL.FTZ R150, R150, R9.reuse ;  /* 0x0000000996967220 */ /* 0x080fe20000410000 */
[----:B------:R-:W-:-:S02]  /*6450*/  FMUL.FTZ R151, R151, R9 ;  /* 0x0000000997977220 */ /* 0x000fc40000410000 */
[----:B------:R-:W4:Y:S01]  /*6460*/  MUFU.EX2 R169, R169 ;  /* 0x000000a900a97308 */ /* 0x000f220000000800 */
[----:B---3--:R-:W-:Y:S01]  /*6470*/  FADD.FTZ R6, R174, R15 ;  /* 0x0000000fae067221 */ /* 0x008fe20000010000 */
[----:B0-----:R-:W-:Y:S02]  /*6480*/  F2FP.BF16.F32.PACK_AB R162, R164, R161 ;  /* 0x000000a1a4a2723e */ /* 0x001fe400000010ff */
[----:B------:R-:W-:Y:S02]  /*6490*/  F2FP.BF16.F32.PACK_AB R161, R208, R163 ;  /* 0x000000a3d0a1723e */ /* 0x000fe400000010ff */
[----:B------:R-:W-:Y:S02]  /*64a0*/  F2FP.BF16.F32.PACK_AB R164, R182, R165 ;  /* 0x000000a5b6a4723e */ /* 0x000fe400000010ff */
[----:B------:R-:W0:Y:S01]  /*64b0*/  MUFU.EX2 R168, R168 ;  /* 0x000000a800a87308 */ /* 0x000e220000000800 */
[----:B-----5:R-:W-:Y:S01]  /*64c0*/  FADD.FTZ R11, R167, R6 ;  /* 0x00000006a70b7221 */ /* 0x020fe20000010000 */
[----:B------:R-:W-:-:S02]  /*64d0*/  F2FP.BF16.F32.PACK_AB R163, R181, R170 ;  /* 0x000000aab5a3723e */ /* 0x000fc400000010ff */
[----:B------:R-:W-:-:S03]  /*64e0*/  F2FP.BF16.F32.PACK_AB R165, R174, R171 ;  /* 0x000000abaea5723e */ /* 0x000fc600000010ff */
[----:B------:R2:W-:Y:S01]  /*64f0*/  STSM.16.M88.4 [R184], R160 ;  /* 0x000000a0b8007844 */ /* 0x0005e20000000200 */
[----:B------:R-:W3:Y:S01]  /*6500*/  MUFU.EX2 R14, R175 ;  /* 0x000000af000e7308 */ /* 0x000ee20000000800 */
[----:B----4-:R-:W-:Y:S01]  /*6510*/  FADD.FTZ R5, R169, R20 ;  /* 0x00000014a9057221 */ /* 0x010fe20000010000 */
[----:B0-----:R-:W-:-:S03]  /*6520*/  F2FP.BF16.F32.PACK_AB R166, R168, R169 ;  /* 0x000000a9a8a6723e */ /* 0x001fc600000010ff */
[----:B------:R-:W-:Y:S01]  /*6530*/  FADD.FTZ R5, R168, R5 ;  /* 0x00000005a8057221 */ /* 0x000fe20000010000 */
[C---:B---3--:R-:W-:Y:S01]  /*6540*/  F2FP.BF16.F32.PACK_AB R167, R14.reuse, R167 ;  /* 0x000000a70ea7723e */ /* 0x048fe200000010ff */
[----:B------:R-:W-:-:S04]  /*6550*/  FADD.FTZ R6, R14, R11 ;  /* 0x0000000b0e067221 */ /* 0x000fc80000010000 */
[----:B------:R2:W-:Y:S01]  /*6560*/  STSM.16.M88.4 [R23], R164 ;  /* 0x000000a417007844 */ /* 0x0005e20000000200 */
[----:B------:R-:W-:Y:S05]  /*6570*/  @!P0 BRA `(.L_x_416) ;  /* 0x0000000000048947 */ /* 0x000fea0003800000 */
[----:B------:R-:W-:Y:S01]  /*6580*/  BPT.TRAP 0x1 ;  /* 0x000000040000795c */ /* 0x000fe20000300000 */
.L_x_416:
[----:B------:R0:W3:Y:S01]  /*6590*/  SYNCS.PHASECHK.TRANS64.TRYWAIT P3, [UR23+0x28c50], R8 ;  /* 0x028c5008ff0075a7 */ /* 0x0000e20008060157 */
[----:B------:R-:W-:Y:S05]  /*65a0*/  @!P0 BRA `(.L_x_417) ;  /* 0x0000000000048947 */ /* 0x000fea0003800000 */
[----:B------:R-:W-:Y:S01]  /*65b0*/  BPT.TRAP 0x1 ;  /* 0x000000040000795c */ /* 0x000fe20000300000 */
.L_x_417:
[----:B---3--:R-:W-:Y:S05]  /*65c0*/  @P3 BRA `(.L_x_418) ;  /* 0x0000000000083947 */ /* 0x008fea0003800000 */
[----:B------:R-:W3:Y:S02]  /*65d0*/  SYNCS.PHASECHK.TRANS64.TRYWAIT P3, [UR23+0x28c50], R8 ;  /* 0x028c5008ff0075a7 */ /* 0x000ee40008060157 */
[----:B---3--:R-:W-:Y:S05]  /*65e0*/  @!P3 BRA `(.L_x_419) ;  /* 0x000000ac0000b947 */ /* 0x008fea0003800000 */
.L_x_418:
[----:B------:R-:W-:Y:S01]  /*65f0*/  ULEA UR10, UR39, UR49, 0xc ;  /* 0x00000031270a7291 */ /* 0x000fe2000f8e603f */
[----:B------:R-:W-:Y:S01]  /*6600*/  WARPGROUP.ARRIVE ;  /* 0x00000000000079c5 */ /* 0x000fe20000000000 */
[----:B------:R-:W-:Y:S01]  /*6610*/  UMOV UR7, 0x40000040 ;  /* 0x4000004000077882 */ /* 0x000fe20000000000 */
[----:B---3--:R-:W-:Y:S01]  /*6620*/  @!P1 VIADD R173, R173, 0x28c60 ;  /* 0x00028c60adad9836 */ /* 0x008fe20000000000 */
        /* <DEDUP_REMOVED lines=30> */
[----:B---3--:R-:W3:Y:S02]  /*6810*/  FENCE.VIEW.ASYNC.S ;  /* 0x00000000000073c6 */ /* 0x008ee40000000000 */
[----:B---3--:R-:W-:Y:S01]  /*6820*/  NOP ;  /* 0x0000000000007918 */ /* 0x008fe20000000000 */
[----:B------:R-:W-:Y:S06]  /*6830*/  BAR.ARV 0xe, 0x100 ;  /* 0x0384000000007b1d */ /* 0x000fec0000002000 */
[----:B------:R3:W-:Y:S01]  /*6840*/  @!P1 SYNCS.ARRIVE.TRANS64.RED.A1T0 RZ, [R173+URZ], RZ ;  /* 0x000000ffadff99a7 */ /* 0x0007e2000810043f */
[----:B------:R-:W-:Y:S05]  /*6850*/  @P2 BRA `(.L_x_420) ;  /* 0xffffffe000d42947 */ /* 0x000fea000383ffff */
.L_x_411:
[----:B------:R-:W4:Y:S01]  /*6860*/  SHFL.BFLY PT, R0, R5, 0x2, 0x1f ;  /* 0x0c401f0005007f89 */ /* 0x000f2200000e0000 */
[----:B------:R-:W-:Y:S01]  /*6870*/  IMAD.MOV R10, RZ, RZ, -R18 ;  /* 0x000000ffff0a7224 */ /* 0x000fe200078e0a12 */
[----:B------:R-:W-:Y:S01]  /*6880*/  UIADD3 UR37, UR37, 0x1, URZ ;  /* 0x0000000125257890 */ /* 0x000fe2000fffe03f */
[----:B------:R-:W-:Y:S01]  /*6890*/  IMAD.U32 R13, RZ, RZ, UR39 ;  /* 0x00000027ff0d7e24 */ /* 0x000fe2000f8e00ff */
[----:B------:R-:W5:Y:S01]  /*68a0*/  SHFL.BFLY PT, R9, R6, 0x2, 0x1f ;  /* 0x0c401f0006097f89 */ /* 0x000f6200000e0000 */
[----:B------:R-:W-:Y:S01]  /*68b0*/  UIADD3 UR39, UR39, 0x1, URZ ;  /* 0x0000000127277890 */ /* 0x000fe2000fffe03f */
[----:B------:R-:W-:Y:S08]  /*68c0*/  BAR.ARV 0x8, 0x100 ;  /* 0x0204000000007b1d */ /* 0x000ff00000002000 */
[----:B------:R-:W-:Y:S01]  /*68d0*/  BAR.SYNC.DEFER_BLOCKING 0xf, 0x100 ;  /* 0x03c4000000007b1d */ /* 0x000fe20000010000 */
[----:B------:R-:W-:Y:S01]  /*68e0*/  ISETP.NE.AND P0, PT, R17, R10, PT ;  /* 0x0000000a1100720c */ /* 0x000fe20003f05270 */
[----:B------:R-:W-:Y:S01]  /*68f0*/  UISETP.NE.AND UP0, UPT, UR39, 0x2, UPT ;  /* 0x000000022700788c */ /* 0x000fe2000bf05270 */
[----:B------:R-:W-:-:S03]  /*6900*/  IMAD.MOV.U32 R20, RZ, RZ, -0x800000 ;  /* 0xff800000ff147424 */ /* 0x000fc600078e00ff */
[----:B------:R-:W-:Y:S01]  /*6910*/  USEL UR4, URZ, 0x1, UP0 ;  /* 0x000000013f047887 */ /* 0x000fe20008000000 */
[----:B----4-:R-:W-:Y:S01]  /*6920*/  FADD.FTZ R0, R0, R5 ;  /* 0x0000000500007221 */ /* 0x010fe20000010000 */
[----:B------:R-:W-:Y:S01]  /*6930*/  IMAD.MOV.U32 R5, RZ, RZ, RZ ;  /* 0x000000ffff057224 */ /* 0x000fe200078e00ff */
[----:B------:R-:W-:Y:S01]  /*6940*/  USEL UR39, UR39, URZ, UP0 ;  /* 0x0000003f27277287 */ /* 0x000fe20008000000 */
[----:B-----5:R-:W-:Y:S02]  /*6950*/  FADD.FTZ R9, R9, R6 ;  /* 0x0000000609097221 */ /* 0x020fe40000010000 */
[----:B-1----:R-:W1:Y:S01]  /*6960*/  SHFL.BFLY PT, R7, R0, 0x1, 0x1f ;  /* 0x0c201f0000077f89 */ /* 0x002e6200000e0000 */
[----:B------:R-:W-:-:S03]  /*6970*/  ULOP3.LUT UR38, UR38, UR4, URZ, 0x3c, !UPT ;  /* 0x0000000426267292 */ /* 0x000fc6000f8e3c3f */
[----:B0-----:R-:W0:Y:S01]  /*6980*/  SHFL.BFLY PT, R8, R9, 0x1, 0x1f ;  /* 0x0c201f0009087f89 */ /* 0x001e2200000e0000 */
[----:B-1----:R-:W-:Y:S01]  /*6990*/  FADD.FTZ R11, R0, R7 ;  /* 0x00000007000b7221 */ /* 0x002fe20000010000 */
[----:B------:R-:W-:Y:S02]  /*69a0*/  IMAD.MOV.U32 R7, RZ, RZ, RZ ;  /* 0x000000ffff077224 */ /* 0x000fe400078e00ff */
[----:B------:R-:W-:Y:S02]  /*69b0*/  @!P0 IMAD R0, R13, 0x40, R16 ;  /* 0x000000400d008824 */ /* 0x000fe400078e0210 */
[----:B0-----:R-:W-:Y:S01]  /*69c0*/  FADD.FTZ R15, R9, R8 ;  /* 0x00000008090f7221 */ /* 0x001fe20000010000 */
[----:B------:R-:W-:Y:S01]  /*69d0*/  FSETP.NE.FTZ.AND P1, PT, R11, RZ, PT ;  /* 0x000000ff0b00720b */ /* 0x000fe20003f35000 */
[----:B------:R-:W-:Y:S01]  /*69e0*/  IMAD.U32 R9, RZ, RZ, UR20 ;  /* 0x00000014ff097e24 */ /* 0x000fe2000f8e00ff */
[----:B------:R-:W-:Y:S01]  /*69f0*/  @!P0 LEA R6, R0, UR42, 0x2 ;  /* 0x0000002a00068c11 */ /* 0x000fe2000f8e10ff */
[----:B------:R-:W-:Y:S01]  /*6a00*/  IMAD.MOV.U32 R0, RZ, RZ, -0x800000 ;  /* 0xff800000ff007424 */ /* 0x000fe200078e00ff */
[----:B------:R-:W-:-:S09]  /*6a10*/  FSETP.NE.FTZ.AND P2, PT, R15, RZ, PT ;  /* 0x000000ff0f00720b */ /* 0x000fd20003f55000 */
[----:B------:R-:W3:Y:S08]  /*6a20*/  @P1 MUFU.RCP R7, R11 ;  /* 0x0000000b00071308 */ /* 0x000ef00000001000 */
[----:B------:R-:W0:Y:S01]  /*6a30*/  @P2 MUFU.RCP R5, R15 ;  /* 0x0000000f00052308 */ /* 0x000e220000001000 */
[-C--:B---3--:R-:W-:Y:S01]  /*6a40*/  FMUL.FTZ R173, R24, R7.reuse ;  /* 0x0000000718ad7220 */ /* 0x088fe20000410000 */
[-C--:B------:R-:W-:Y:S01]  /*6a50*/  FMUL.FTZ R8, R25, R7.reuse ;  /* 0x0000000719087220 */ /* 0x080fe20000410000 */
[----:B------:R-:W-:Y:S05]  /*6a60*/  @!P0 STS [R6+0x28800], R7 ;  /* 0x0288000706008388 */ /* 0x000fea0000000800 */
[----:B------:R-:W1:Y:S01]  /*6a70*/  @P1 MUFU.LG2 R24, R11 ;  /* 0x0000000b00181308 */ /* 0x000e620000000c00 */
[----:B------:R-:W-:Y:S01]  /*6a80*/  FMUL.FTZ R172, R28, R7 ;  /* 0x000000071cac7220 */ /* 0x000fe20000410000 */
[----:B------:R-:W-:-:S02]  /*6a90*/  IMAD.U32 R28, RZ, RZ, UR20 ;  /* 0x00000014ff1c7e24 */ /* 0x000fc4000f8e00ff */
[-C--:B------:R-:W-:Y:S01]  /*6aa0*/  FMUL.FTZ R10, R29, R7.reuse ;  /* 0x000000071d0a7220 */ /* 0x080fe20000410000 */
[-C--:B--2---:R-:W-:Y:S01]  /*6ab0*/  FMUL.FTZ R165, R32, R7.reuse ;  /* 0x0000000720a57220 */ /* 0x084fe20000410000 */
[----:B0-----:R0:W-:Y:S01]  /*6ac0*/  @!P0 STS [R6+0x28820], R5 ;  /* 0x0288200506008388 */ /* 0x0011e20000000800 */
[-C--:B------:R-:W-:Y:S01]  /*6ad0*/  FMUL.FTZ R160, R33, R7.reuse ;  /* 0x0000000721a07220 */ /* 0x080fe20000410000 */
[-C--:B------:R-:W-:Y:S01]  /*6ae0*/  FMUL.FTZ R162, R36, R7.reuse ;  /* 0x0000000724a27220 */ /* 0x080fe20000410000 */
[----:B------:R-:W2:Y:S01]  /*6af0*/  @P2 MUFU.LG2 R25, R15 ;  /* 0x0000000f00192308 */ /* 0x000ea20000000c00 */
        /* <DEDUP_REMOVED lines=57> */
[----:B0-----:R-:W-:Y:S01]  /*6e90*/  @P1 FMUL.FTZ R6, R9, 0.69314718246459960938 ;  /* 0x3f31721809061820 */ /* 0x001fe20000410000 */
[----:B------:R-:W-:Y:S01]  /*6ea0*/  @P2 FMUL.FTZ R28, R28, 0.69314718246459960938 ;  /* 0x3f3172181c1c2820 */ /* 0x000fe20000410000 */
[----:B-1----:R-:W-:Y:S01]  /*6eb0*/  @P1 FMUL.FTZ R7, R24, 0.69314718246459960938 ;  /* 0x3f31721818071820 */ /* 0x002fe20000410000 */
[----:B--2---:R-:W-:Y:S01]  /*6ec0*/  @P2 FMUL.FTZ R25, R25, 0.69314718246459960938 ;  /* 0x3f31721819192820 */ /* 0x004fe20000410000 */
[-C--:B------:R-:W-:Y:S01]  /*6ed0*/  FMUL.FTZ R9, R26, R5.reuse ;  /* 0x000000051a097220 */ /* 0x080fe20000410000 */
[-C--:B------:R-:W-:Y:S01]  /*6ee0*/  FMUL.FTZ R11, R30, R5.reuse ;  /* 0x000000051e0b7220 */ /* 0x080fe20000410000 */
[-C--:B------:R-:W-:Y:S01]  /*6ef0*/  FMUL.FTZ R13, R42, R5.reuse ;  /* 0x000000052a0d7220 */ /* 0x080fe20000410000 */
[-C--:B------:R-:W-:Y:S01]  /*6f00*/  FMUL.FTZ R15, R46, R5.reuse ;  /* 0x000000052e0f7220 */ /* 0x080fe20000410000 */
[----:B------:R-:W-:Y:S01]  /*6f10*/  PLOP3.LUT P0, PT, PT, PT, PT, 0x8, 0x0 ;  /* 0x000000000000781c */ /* 0x000fe20003f0e170 */
        /* <DEDUP_REMOVED lines=63> */
.L_x_392:
[----:B------:R-:W0:Y:S08]  /*7310*/  S2UR UR4, SR_CgaCtaId ;  /* 0x00000000000479c3 */ /* 0x000e300000008800 */
[----:B------:R-:W-:Y:S06]  /*7320*/  BAR.SYNC.DEFER_BLOCKING 0x5, 0x180 ;  /* 0x0146000000007b1d */ /* 0x000fec0000010000 */
[----:B------:R-:W-:Y:S01]  /*7330*/  UMOV UR42, 0x400 ;  /* 0x00000400002a7882 */ /* 0x000fe20000000000 */
[----:B------:R-:W-:Y:S01]  /*7340*/  BSSY B0, `(.L_x_421) ;  /* 0x00002f8000007945 */ /* 0x000fe20003800000 */
[----:B0-----:R-:W-:-:S09]  /*7350*/  ULEA UR42, UR4, UR42, 0x18 ;  /* 0x0000002a042a7291 */ /* 0x001fd2000f8ec03f */
[----:B------:R-:W0:Y:S02]  /*7360*/  LDS.128 R4, [UR42+0x28cd0] ;  /* 0x028cd02aff047984 */ /* 0x000e240008000c00 */
[----:B0-----:R-:W-:Y:S02]  /*7370*/  R2UR UR5, R5 ;  /* 0x00000000050572ca */ /* 0x001fe400000e0000 */
[----:B------:R-:W-:Y:S01]  /*7380*/  R2UR UR6, R6 ;  /* 0x00000000060672ca */ /* 0x000fe200000e0000 */
[----:B------:R-:W-:Y:S06]  /*7390*/  BAR.ARV 0x4, 0x180 ;  /* 0x0106000000007b1d */ /* 0x000fec0000002000 */
[----:B------:R-:W-:Y:S08]  /*73a0*/  @P0 BRA `(.L_x_422) ;  /* 0x0000002000380947 */ /* 0x000ff00003800000 */
[----:B------:R-:W0:Y:S08]  /*73b0*/  S2UR UR4, SR_SWINHI ;  /* 0x00000000000479c3 */ /* 0x000e300000002f00 */
[----:B------:R-:W-:Y:S01]  /*73c0*/  BAR.SYNC.DEFER_BLOCKING 0x1, 0x100 ;  /* 0x0044000000007b1d */ /* 0x000fe20000010000 */
[----:B------:R-:W-:Y:S01]  /*73d0*/  F2FP.BF16.F32.PACK_AB R8, R8, R173 ;  /* 0x000000ad0808723e */ /* 0x000fe200000010ff */
[----:B------:R-:W-:Y:S01]  /*73e0*/  USHF.L.U32 UR10, UR43, 0x2, URZ ;  /* 0x000000022b0a7899 */ /* 0x000fe2000800063f */
[----:B------:R-:W-:Y:S01]  /*73f0*/  F2FP.BF16.F32.PACK_AB R9, R27, R9 ;  /* 0x000000091b09723e */ /* 0x000fe200000010ff */
[----:B------:R-:W-:Y:S01]  /*7400*/  USHF.L.U64.HI UR11, UR43, 0x2, UR44 ;  /* 0x000000022b0b7899 */ /* 0x000fe2000801022c */
[----:B------:R-:W-:-:S02]  /*7410*/  F2FP.BF16.F32.PACK_AB R10, R10, R172 ;  /* 0x000000ac0a0a723e */ /* 0x000fc400000010ff */
[----:B------:R-:W-:Y:S02]  /*7420*/  F2FP.BF16.F32.PACK_AB R11, R31, R11 ;  /* 0x0000000b1f0b723e */ /* 0x000fe400000010ff */
[----:B------:R-:W-:Y:S02]  /*7430*/  F2FP.BF16.F32.PACK_AB R48, R49, R48 ;  /* 0x000000303130723e */ /* 0x000fe400000010ff */
[----:B------:R-:W-:Y:S02]  /*7440*/  F2FP.BF16.F32.PACK_AB R12, R12, R158 ;  /* 0x0000009e0c0c723e */ /* 0x000fe400000010ff */
[----:B------:R-:W-:Y:S02]  /*7450*/  F2FP.BF16.F32.PACK_AB R13, R43, R13 ;  /* 0x0000000d2b0d723e */ /* 0x000fe400000010ff */
[----:B------:R-:W-:Y:S02]  /*7460*/  F2FP.BF16.F32.PACK_AB R14, R45, R14 ;  /* 0x0000000e2d0e723e */ /* 0x000fe400000010ff */
[----:B------:R-:W-:-:S02]  /*7470*/  F2FP.BF16.F32.PACK_AB R15, R47, R15 ;  /* 0x0000000f2f0f723e */ /* 0x000fc400000010ff */
[----:B------:R-:W-:Y:S02]  /*7480*/  F2FP.BF16.F32.PACK_AB R49, R51, R50 ;  /* 0x000000323331723e */ /* 0x000fe400000010ff */
[----:B------:R-:W-:Y:S01]  /*7490*/  F2FP.BF16.F32.PACK_AB R56, R57, R56 ;  /* 0x000000383938723e */ /* 0x000fe200000010ff */
[----:B------:R-:W-:Y:S01]  /*74a0*/  UMOV UR8, UR42 ;  /* 0x0000002a00087c82 */ /* 0x000fe20008000000 */
[----:B0-----:R-:W-:Y:S01]  /*74b0*/  UMOV UR9, UR4 ;  /* 0x0000000400097c82 */ /* 0x001fe20008000000 */
[----:B------:R-:W-:Y:S01]  /*74c0*/  F2FP.BF16.F32.PACK_AB R50, R53, R52 ;  /* 0x000000343532723e */ /* 0x000fe200000010ff */
[----:B------:R-:W-:Y:S01]  /*74d0*/  IMAD.U32 R174, RZ, RZ, UR8 ;  /* 0x00000008ffae7e24 */ /* 0x000fe2000f8e00ff */
[----:B------:R-:W-:Y:S01]  /*74e0*/  F2FP.BF16.F32.PACK_AB R51, R55, R54 ;  /* 0x000000363733723e */ /* 0x000fe200000010ff */
[----:B------:R-:W-:Y:S01]  /*74f0*/  IMAD.U32 R175, RZ, RZ, UR9 ;  /* 0x00000009ffaf7e24 */ /* 0x000fe2000f8e00ff */
[----:B------:R-:W-:Y:S01]  /*7500*/  F2FP.BF16.F32.PACK_AB R57, R59, R58 ;  /* 0x0000003a3b39723e */ /* 0x000fe200000010ff */
[----:B------:R-:W-:Y:S01]  /*7510*/  ULDC.64 UR8, c[0x0][0xc00] ;  /* 0x0003000000087ab9 */ /* 0x000fe20000000a00 */
[----:B------:R-:W-:Y:S01]  /*7520*/  F2FP.BF16.F32.PACK_AB R64, R65, R64 ;  /* 0x000000404140723e */ /* 0x000fe200000010ff */
[----:B------:R-:W-:Y:S01]  /*7530*/  IMAD.WIDE R126, R196, 0x2, R174 ;  /* 0x00000002c47e7825 */ /* 0x000fe200078e02ae */
[----:B------:R-:W-:Y:S01]  /*7540*/  F2FP.BF16.F32.PACK_AB R58, R61, R60 ;  /* 0x0000003c3d3a723e */ /* 0x000fe200000010ff */
[----:B------:R-:W-:Y:S01]  /*7550*/  UISETP.NE.U32.AND UP0, UPT, UR8, URZ, UPT ;  /* 0x0000003f0800728c */ /* 0x000fe2000bf05070 */
[----:B------:R-:W-:Y:S01]  /*7560*/  F2FP.BF16.F32.PACK_AB R59, R63, R62 ;  /* 0x0000003e3f3b723e */ /* 0x000fe200000010ff */
[----:B------:R-:W-:Y:S01]  /*7570*/  UIADD3 UR4, UP1, UR10, UR8, URZ ;  /* 0x000000080a047290 */ /* 0x000fe2000ff3e03f */
[C---:B------:R-:W-:Y:S01]  /*7580*/  IADD3 R177, P1, R126.reuse, 0x20, RZ ;  /* 0x000000207eb17810 */ /* 0x040fe20007f3e0ff */
[----:B------:R-:W-:Y:S01]  /*7590*/  UISETP.NE.AND.EX UP0, UPT, UR9, URZ, UPT, UP0 ;  /* 0x0000003f0900728c */ /* 0x000fe2000bf05300 */
[C---:B------:R-:W-:Y:S01]  /*75a0*/  LOP3.LUT R5, R126.reuse, 0x380, RZ, 0xc0, !PT ;  /* 0x000003807e057812 */ /* 0x040fe200078ec0ff */
[----:B------:R-:W-:Y:S01]  /*75b0*/  UIADD3.X UR7, UR11, UR9, URZ, UP1, !UPT ;  /* 0x000000090b077290 */ /* 0x000fe20008ffe43f */
[C---:B------:R-:W-:Y:S01]  /*75c0*/  IADD3 R179, P0, R126.reuse, 0x40, RZ ;  /* 0x000000407eb37810 */ /* 0x040fe20007f1e0ff */
[--C-:B------:R-:W-:Y:S01]  /*75d0*/  IMAD.X R25, RZ, RZ, R127.reuse, P1 ;  /* 0x000000ffff197224 */ /* 0x100fe200008e067f */
[C---:B------:R-:W-:Y:S01]  /*75e0*/  IADD3 R181, P4, R126.reuse, 0x60, RZ ;  /* 0x000000607eb57810 */ /* 0x040fe20007f9e0ff */
[----:B------:R-:W-:Y:S01]  /*75f0*/  ULDC.64 UR8, c[0x0][0xc08] ;  /* 0x0003020000087ab9 */ /* 0x000fe20000000a00 */
[C---:B------:R-:W-:Y:S01]  /*7600*/  IADD3 R183, P3, R126.reuse, 0x2000, RZ ;  /* 0x000020007eb77810 */ /* 0x040fe20007f7e0ff */
[--C-:B------:R-:W-:Y:S01]  /*7610*/  IMAD.X R29, RZ, RZ, R127.reuse, P0 ;  /* 0x000000ffff1d7224 */ /* 0x100fe200000e067f */
[C---:B------:R-:W-:Y:S01]  /*7620*/  IADD3 R205, P6, R126.reuse, 0x2020, RZ ;  /* 0x000020207ecd7810 */ /* 0x040fe20007fde0ff */
[--C-:B------:R-:W-:Y:S01]  /*7630*/  IMAD.X R33, RZ, RZ, R127.reuse, P4 ;  /* 0x000000ffff217224 */ /* 0x100fe200020e067f */
[C---:B------:R-:W-:Y:S01]  /*7640*/  IADD3 R207, P5, R126.reuse, 0x2040, RZ ;  /* 0x000020407ecf7810 */ /* 0x040fe20007fbe0ff */
[--C-:B------:R-:W-:Y:S01]  /*7650*/  IMAD.X R37, RZ, RZ, R127.reuse, P3 ;  /* 0x000000ffff257224 */ /* 0x100fe200018e067f */
[C---:B------:R-:W-:Y:S01]  /*7660*/  IADD3 R209, P2, R126.reuse, 0x2060, RZ ;  /* 0x000020607ed17810 */ /* 0x040fe20007f5e0ff */
[--C-:B------:R-:W-:Y:S01]  /*7670*/  IMAD.X R41, RZ, RZ, R127.reuse, P6 ;  /* 0x000000ffff297224 */ /* 0x100fe200030e067f */
[----:B------:R-:W-:Y:S01]  /*7680*/  IADD3 R211, P1, R126, 0x4000, RZ ;  /* 0x000040007ed37810 */ /* 0x000fe20007f3e0ff */
[--C-:B------:R-:W-:Y:S01]  /*7690*/  IMAD.X R91, RZ, RZ, R127.reuse, P5 ;  /* 0x000000ffff5b7224 */ /* 0x100fe200028e067f */
[----:B------:R-:W-:Y:S01]  /*76a0*/  SHF.R.U64 R5, R5, 0x3, RZ ;  /* 0x0000000305057819 */ /* 0x000fe200000012ff */
[--C-:B------:R-:W-:Y:S01]  /*76b0*/  IMAD.X R95, RZ, RZ, R127.reuse, P2 ;  /* 0x000000ffff5f7224 */ /* 0x100fe200010e067f */
[----:B------:R-:W-:Y:S01]  /*76c0*/  LOP3.LUT R24, R177, 0x380, RZ, 0xc0, !PT ;  /* 0x00000380b1187812 */ /* 0x000fe200078ec0ff */
[----:B------:R-:W-:Y:S01]  /*76d0*/  IMAD.X R99, RZ, RZ, R127, P1 ;  /* 0x000000ffff637224 */ /* 0x000fe200008e067f */
[----:B------:R-:W-:-:S02]  /*76e0*/  LOP3.LUT R28, R179, 0x380, RZ, 0xc0, !PT ;  /* 0x00000380b31c7812 */ /* 0x000fc400078ec0ff */
[----:B------:R-:W-:Y:S02]  /*76f0*/  LOP3.LUT R36, R183, 0x380, RZ, 0xc0, !PT ;  /* 0x00000380b7247812 */ /* 0x000fe400078ec0ff */
[C---:B------:R-:W-:Y:S02]  /*7700*/  IADD3 R102, P0, R126.reuse, 0x4020, RZ ;  /* 0x000040207e667810 */ /* 0x040fe40007f1e0ff */
[C---:B------:R-:W-:Y:S02]  /*7710*/  IADD3 R106, P4, R126.reuse, 0x4040, RZ ;  /* 0x000040407e6a7810 */ /* 0x040fe40007f9e0ff */
        /* <DEDUP_REMOVED lines=10> */
[----:B------:R-:W-:Y:S01]  /*77c0*/  LOP3.LUT R32, R181, 0x380, RZ, 0xc0, !PT ;  /* 0x00000380b5207812 */ /* 0x000fe200078ec0ff */
[--C-:B------:R-:W-:Y:S01]  /*77d0*/  IMAD.X R123, RZ, RZ, R127.reuse, P2 ;  /* 0x000000ffff7b7224 */ /* 0x100fe200010e067f */
[----:B------:R-:W-:Y:S01]  /*77e0*/  LOP3.LUT R126, R5, R126, RZ, 0x3c, !PT ;  /* 0x0000007e057e7212 */ /* 0x000fe200078e3cff */
[----:B------:R-:W-:Y:S01]  /*77f0*/  IMAD.X R5, RZ, RZ, R127, P1 ;  /* 0x000000ffff057224 */ /* 0x000fe200008e067f */
[----:B------:R-:W-:-:S02]  /*7800*/  SHF.R.U64 R24, R24, 0x3, RZ ;  /* 0x0000000318187819 */ /* 0x000fc400000012ff */
[----:B------:R-:W-:Y:S02]  /*7810*/  SHF.R.U64 R28, R28, 0x3, RZ ;  /* 0x000000031c1c7819 */ /* 0x000fe400000012ff */
[----:B------:R-:W-:Y:S02]  /*7820*/  SHF.R.U64 R36, R36, 0x3, RZ ;  /* 0x0000000324247819 */ /* 0x000fe400000012ff */
[----:B------:R-:W-:Y:S02]  /*7830*/  LOP3.LUT R40, R205, 0x380, RZ, 0xc0, !PT ;  /* 0x00000380cd287812 */ /* 0x000fe400078ec0ff */
[----:B------:R-:W-:Y:S02]  /*7840*/  SHF.R.U64 R32, R32, 0x3, RZ ;  /* 0x0000000320207819 */ /* 0x000fe400000012ff */
[----:B------:R-:W-:Y:S02]  /*7850*/  LOP3.LUT R90, R207, 0x380, RZ, 0xc0, !PT ;  /* 0x00000380cf5a7812 */ /* 0x000fe400078ec0ff */
[----:B------:R-:W-:-:S02]  /*7860*/  LOP3.LUT R94, R209, 0x380, RZ, 0xc0, !PT ;  /* 0x00000380d15e7812 */ /* 0x000fc400078ec0ff */
[----:B------:R-:W-:Y:S02]  /*7870*/  MOV R126, R126 ;  /* 0x0000007e007e7202 */ /* 0x000fe40000000f00 */
[----:B------:R-:W-:Y:S02]  /*7880*/  LOP3.LUT R24, R24, R177, RZ, 0x3c, !PT ;  /* 0x000000b118187212 */ /* 0x000fe400078e3cff */
[----:B------:R-:W-:Y:S01]  /*7890*/  LOP3.LUT R98, R211, 0x380, RZ, 0xc0, !PT ;  /* 0x00000380d3627812 */ /* 0x000fe200078ec0ff */
[----:B------:R0:W-:Y:S01]  /*78a0*/  STSM.16.M88.4 [R126], R8 ;  /* 0x000000087e007844 */ /* 0x0001e20000000200 */
[----:B------:R-:W-:Y:S02]  /*78b0*/  LOP3.LUT R28, R28, R179, RZ, 0x3c, !PT ;  /* 0x000000b31c1c7212 */ /* 0x000fe400078e3cff */
[----:B------:R-:W-:Y:S02]  /*78c0*/  LOP3.LUT R36, R36, R183, RZ, 0x3c, !PT ;  /* 0x000000b724247212 */ /* 0x000fe400078e3cff */
[----:B------:R-:W-:-:S02]  /*78d0*/  SHF.R.U64 R40, R40, 0x3, RZ ;  /* 0x0000000328287819 */ /* 0x000fc400000012ff */
[----:B------:R-:W-:Y:S02]  /*78e0*/  LOP3.LUT R177, R102, 0x380, RZ, 0xc0, !PT ;  /* 0x0000038066b17812 */ /* 0x000fe400078ec0ff */
[----:B------:R-:W-:Y:S02]  /*78f0*/  LOP3.LUT R27, R6, 0x380, RZ, 0xc0, !PT ;  /* 0x00000380061b7812 */ /* 0x000fe400078ec0ff */
[----:B------:R-:W-:Y:S02]  /*7900*/  LOP3.LUT R32, R32, R181, RZ, 0x3c, !PT ;  /* 0x000000b520207212 */ /* 0x000fe400078e3cff */
[----:B------:R-:W-:Y:S02]  /*7910*/  SHF.R.U64 R90, R90, 0x3, RZ ;  /* 0x000000035a5a7819 */ /* 0x000fe400000012ff */
[----:B------:R-:W-:Y:S02]  /*7920*/  LOP3.LUT R179, R106, 0x380, RZ, 0xc0, !PT ;  /* 0x000003806ab37812 */ /* 0x000fe400078ec0ff */
[----:B------:R-:W-:-:S02]  /*7930*/  LOP3.LUT R183, R114, 0x380, RZ, 0xc0, !PT ;  /* 0x0000038072b77812 */ /* 0x000fc400078ec0ff */
[----:B------:R-:W-:Y:S02]  /*7940*/  SHF.R.U64 R94, R94, 0x3, RZ ;  /* 0x000000035e5e7819 */ /* 0x000fe400000012ff */
[----:B------:R-:W-:Y:S02]  /*7950*/  LOP3.LUT R181, R110, 0x380, RZ, 0xc0, !PT ;  /* 0x000003806eb57812 */ /* 0x000fe400078ec0ff */
[----:B------:R-:W-:Y:S02]  /*7960*/  SHF.R.U64 R98, R98, 0x3, RZ ;  /* 0x0000000362627819 */ /* 0x000fe400000012ff */
[----:B------:R-:W-:Y:S02]  /*7970*/  LOP3.LUT R40, R40, R205, RZ, 0x3c, !PT ;  /* 0x000000cd28287212 */ /* 0x000fe400078e3cff */
[----:B------:R-:W-:Y:S02]  /*7980*/  SHF.R.U64 R177, R177, 0x3, RZ ;  /* 0x00000003b1b17819 */ /* 0x000fe400000012ff */
[----:B------:R-:W-:-:S02]  /*7990*/  LOP3.LUT R118, R3, 0x380, RZ, 0xc0, !PT ;  /* 0x0000038003767812 */ /* 0x000fc400078ec0ff */
[----:B------:R-:W-:Y:S02]  /*79a0*/  SHF.R.U64 R27, R27, 0x3, RZ ;  /* 0x000000031b1b7819 */ /* 0x000fe400000012ff */
[----:B------:R-:W-:Y:S02]  /*79b0*/  MOV R31, R24 ;  /* 0x00000018001f7202 */ /* 0x000fe40000000f00 */
[----:B0-----:R-:W-:Y:S02]  /*79c0*/  F2FP.BF16.F32.PACK_AB R8, R160, R165 ;  /* 0x000000a5a008723e */ /* 0x001fe400000010ff */
[----:B------:R-:W-:Y:S02]  /*79d0*/  F2FP.BF16.F32.PACK_AB R9, R35, R34 ;  /* 0x000000222309723e */ /* 0x000fe400000010ff */
[----:B------:R-:W-:Y:S02]  /*79e0*/  F2FP.BF16.F32.PACK_AB R10, R156, R162 ;  /* 0x000000a29c0a723e */ /* 0x000fe400000010ff */
[----:B------:R-:W-:-:S02]  /*79f0*/  F2FP.BF16.F32.PACK_AB R11, R39, R38 ;  /* 0x00000026270b723e */ /* 0x000fc400000010ff */
[----:B------:R-:W-:Y:S02]  /*7a00*/  LOP3.LUT R90, R90, R207, RZ, 0x3c, !PT ;  /* 0x000000cf5a5a7212 */ /* 0x000fe400078e3cff */
[----:B------:R-:W-:Y:S01]  /*7a10*/  SHF.R.U64 R179, R179, 0x3, RZ ;  /* 0x00000003b3b37819 */ /* 0x000fe200000012ff */
[----:B------:R0:W-:Y:S01]  /*7a20*/  STSM.16.M88.4 [R31], R8 ;  /* 0x000000081f007844 */ /* 0x0001e20000000200 */
[----:B------:R-:W-:Y:S02]  /*7a30*/  SHF.R.U64 R183, R183, 0x3, RZ ;  /* 0x00000003b7b77819 */ /* 0x000fe400000012ff */
[----:B------:R-:W-:Y:S02]  /*7a40*/  MOV R28, R28 ;  /* 0x0000001c001c7202 */ /* 0x000fe40000000f00 */
[----:B------:R-:W-:Y:S02]  /*7a50*/  LOP3.LUT R94, R94, R209, RZ, 0x3c, !PT ;  /* 0x000000d15e5e7212 */ /* 0x000fe400078e3cff */
[----:B------:R-:W-:Y:S01]  /*7a60*/  SHF.R.U64 R181, R181, 0x3, RZ ;  /* 0x00000003b5b57819 */ /* 0x000fe200000012ff */
[----:B------:R-:W-:Y:S01]  /*7a70*/  STSM.16.M88.4 [R28], R12 ;  /* 0x0000000c1c007844 */ /* 0x000fe20000000200 */
[----:B------:R-:W-:-:S02]  /*7a80*/  LOP3.LUT R127, R4, 0x380, RZ, 0xc0, !PT ;  /* 0x00000380047f7812 */ /* 0x000fc400078ec0ff */
[----:B------:R-:W-:Y:S02]  /*7a90*/  MOV R32, R32 ;  /* 0x0000002000207202 */ /* 0x000fe40000000f00 */
[----:B------:R-:W-:Y:S02]  /*7aa0*/  LOP3.LUT R98, R98, R211, RZ, 0x3c, !PT ;  /* 0x000000d362627212 */ /* 0x000fe400078e3cff */
[----:B------:R-:W-:Y:S01]  /*7ab0*/  MOV R36, R36 ;  /* 0x0000002400247202 */ /* 0x000fe20000000f00 */
[----:B------:R-:W-:Y:S01]  /*7ac0*/  STSM.16.M88.4 [R32], R48 ;  /* 0x0000003020007844 */ /* 0x000fe20000000200 */
[----:B------:R-:W-:Y:S02]  /*7ad0*/  F2FP.BF16.F32.PACK_AB R65, R67, R66 ;  /* 0x000000424341723e */ /* 0x000fe400000010ff */
[----:B------:R-:W-:Y:S01]  /*7ae0*/  F2FP.BF16.F32.PACK_AB R72, R73, R72 ;  /* 0x000000484948723e */ /* 0x000fe200000010ff */
[----:B------:R-:W-:Y:S01]  /*7af0*/  STSM.16.M88.4 [R36], R56 ;  /* 0x0000003824007844 */ /* 0x000fe20000000200 */
[----:B------:R-:W-:-:S02]  /*7b00*/  LOP3.LUT R102, R177, R102, RZ, 0x3c, !PT ;  /* 0x00000066b1667212 */ /* 0x000fc400078e3cff */
[----:B------:R-:W-:Y:S02]  /*7b10*/  SHF.R.U64 R118, R118, 0x3, RZ ;  /* 0x0000000376767819 */ /* 0x000fe400000012ff */
[----:B------:R-:W-:Y:S02]  /*7b20*/  LOP3.LUT R122, R27, R6, RZ, 0x3c, !PT ;  /* 0x000000061b7a7212 */ /* 0x000fe400078e3cff */
[----:B------:R-:W-:Y:S02]  /*7b30*/  MOV R40, R40 ;  /* 0x0000002800287202 */ /* 0x000fe40000000f00 */
[----:B------:R-:W-:Y:S02]  /*7b40*/  F2FP.BF16.F32.PACK_AB R66, R69, R68 ;  /* 0x000000444542723e */ /* 0x000fe400000010ff */
[----:B------:R-:W-:Y:S02]  /*7b50*/  F2FP.BF16.F32.PACK_AB R67, R71, R70 ;  /* 0x000000464743723e */ /* 0x000fe400000010ff */
[----:B------:R-:W-:-:S02]  /*7b60*/  F2FP.BF16.F32.PACK_AB R73, R75, R74 ;  /* 0x0000004a4b49723e */ /* 0x000fc400000010ff */
[----:B------:R-:W-:Y:S01]  /*7b70*/  F2FP.BF16.F32.PACK_AB R80, R81, R80 ;  /* 0x000000505150723e */ /* 0x000fe200000010ff */
[----:B------:R-:W-:Y:S01]  /*7b80*/  STSM.16.M88.4 [R40], R64 ;  /* 0x0000004028007844 */ /* 0x000fe20000000200 */
[----:B------:R-:W-:Y:S02]  /*7b90*/  LOP3.LUT R106, R179, R106, RZ, 0x3c, !PT ;  /* 0x0000006ab36a7212 */ /* 0x000fe400078e3cff */
[----:B------:R-:W-:Y:S02]  /*7ba0*/  LOP3.LUT R114, R183, R114, RZ, 0x3c, !PT ;  /* 0x00000072b7727212 */ /* 0x000fe400078e3cff */
[----:B------:R-:W-:Y:S02]  /*7bb0*/  MOV R27, R90 ;  /* 0x0000005a001b7202 */ /* 0x000fe40000000f00 */
[----:B------:R-:W-:Y:S02]  /*7bc0*/  F2FP.BF16.F32.PACK_AB R74, R77, R76 ;  /* 0x0000004c4d4a723e */ /* 0x000fe400000010ff */
[----:B------:R-:W-:-:S02]  /*7bd0*/  F2FP.BF16.F32.PACK_AB R75, R79, R78 ;  /* 0x0000004e4f4b723e */ /* 0x000fc400000010ff */
[----:B------:R-:W-:Y:S02]  /*7be0*/  F2FP.BF16.F32.PACK_AB R81, R83, R82 ;  /* 0x000000525351723e */ /* 0x000fe400000010ff */
[----:B------:R-:W-:Y:S01]  /*7bf0*/  LOP3.LUT R110, R181, R110, RZ, 0x3c, !PT ;  /* 0x0000006eb56e7212 */ /* 0x000fe200078e3cff */
[----:B------:R-:W-:Y:S01]  /*7c00*/  STSM.16.M88.4 [R27], R72 ;  /* 0x000000481b007844 */ /* 0x000fe20000000200 */
[----:B------:R-:W-:Y:S02]  /*7c10*/  SHF.R.U64 R127, R127, 0x3, RZ ;  /* 0x000000037f7f7819 */ /* 0x000fe400000012ff */
[----:B------:R-:W-:Y:S02]  /*7c20*/  MOV R94, R94 ;  /* 0x0000005e005e7202 */ /* 0x000fe40000000f00 */
[----:B------:R-:W-:Y:S02]  /*7c30*/  F2FP.BF16.F32.PACK_AB R82, R85, R84 ;  /* 0x000000545552723e */ /* 0x000fe400000010ff */
[----:B------:R-:W-:-:S02]  /*7c40*/  F2FP.BF16.F32.PACK_AB R83, R87, R86 ;  /* 0x000000565753723e */ /* 0x000fc400000010ff */
[----:B------:R-:W-:Y:S02]  /*7c50*/  F2FP.BF16.F32.PACK_AB R88, R89, R88 ;  /* 0x000000585958723e */ /* 0x000fe400000010ff */
[----:B------:R-:W-:Y:S01]  /*7c60*/  MOV R6, R98 ;  /* 0x0000006200067202 */ /* 0x000fe20000000f00 */
[----:B------:R-:W-:Y:S01]  /*7c70*/  STSM.16.M88.4 [R94], R80 ;  /* 0x000000505e007844 */ /* 0x000fe20000000200 */
[----:B------:R-:W-:Y:S02]  /*7c80*/  F2FP.BF16.F32.PACK_AB R89, R26, R21 ;  /* 0x000000151a59723e */ /* 0x000fe400000010ff */
[----:B------:R-:W-:Y:S02]  /*7c90*/  F2FP.BF16.F32.PACK_AB R90, R93, R92 ;  /* 0x0000005c5d5a723e */ /* 0x000fe400000010ff */
[----:B------:R-:W-:Y:S02]  /*7ca0*/  F2FP.BF16.F32.PACK_AB R91, R42, R30 ;  /* 0x0000001e2a5b723e */ /* 0x000fe400000010ff */
[----:B------:R-:W-:-:S02]  /*7cb0*/  F2FP.BF16.F32.PACK_AB R96, R97, R96 ;  /* 0x000000606160723e */ /* 0x000fc400000010ff */
[----:B------:R-:W-:Y:S01]  /*7cc0*/  LOP3.LUT R118, R118, R3, RZ, 0x3c, !PT ;  /* 0x0000000376767212 */ /* 0x000fe200078e3cff */
[----:B------:R-:W-:Y:S01]  /*7cd0*/  STSM.16.M88.4 [R6], R88 ;  /* 0x0000005806007844 */ /* 0x000fe20000000200 */
[----:B------:R-:W-:Y:S02]  /*7ce0*/  MOV R102, R102 ;  /* 0x0000006600667202 */ /* 0x000fe40000000f00 */
[----:B------:R-:W-:Y:S02]  /*7cf0*/  F2FP.BF16.F32.PACK_AB R97, R46, R44 ;  /* 0x0000002c2e61723e */ /* 0x000fe400000010ff */
[----:B------:R-:W-:Y:S02]  /*7d00*/  F2FP.BF16.F32.PACK_AB R98, R101, R100 ;  /* 0x000000646562723e */ /* 0x000fe400000010ff */
[----:B------:R-:W-:Y:S02]  /*7d10*/  F2FP.BF16.F32.PACK_AB R99, R154, R153 ;  /* 0x000000999a63723e */ /* 0x000fe400000010ff */
[----:B------:R-:W-:-:S02]  /*7d20*/  MOV R106, R106 ;  /* 0x0000006a006a7202 */ /* 0x000fc40000000f00 */
[----:B------:R-:W-:Y:S01]  /*7d30*/  MOV R3, R114 ;  /* 0x0000007200037202 */ /* 0x000fe20000000f00 */
[----:B------:R-:W-:Y:S01]  /*7d40*/  STSM.16.M88.4 [R102], R96 ;  /* 0x0000006066007844 */ /* 0x000fe20000000200 */
[----:B------:R-:W-:Y:S02]  /*7d50*/  F2FP.BF16.F32.PACK_AB R156, R105, R104 ;  /* 0x00000068699c723e */ /* 0x000fe400000010ff */
[----:B------:R-:W-:Y:S02]  /*7d60*/  F2FP.BF16.F32.PACK_AB R157, R157, R155 ;  /* 0x0000009b9d9d723e */ /* 0x000fe400000010ff */
[----:B------:R-:W-:Y:S02]  /*7d70*/  F2FP.BF16.F32.PACK_AB R158, R109, R108 ;  /* 0x0000006c6d9e723e */ /* 0x000fe400000010ff */
[----:B------:R-:W-:Y:S02]  /*7d80*/  F2FP.BF16.F32.PACK_AB R159, R161, R159 ;  /* 0x0000009fa19f723e */ /* 0x000fe400000010ff */
[----:B------:R-:W-:-:S02]  /*7d90*/  F2FP.BF16.F32.PACK_AB R112, R113, R112 ;  /* 0x000000707170723e */ /* 0x000fc400000010ff */
[----:B------:R-:W-:Y:S01]  /*7da0*/  LOP3.LUT R4, R127, R4, RZ, 0x3c, !PT ;  /* 0x000000047f047212 */ /* 0x000fe200078e3cff */
[----:B------:R-:W-:Y:S01]  /*7db0*/  STSM.16.M88.4 [R106], R156 ;  /* 0x0000009c6a007844 */ /* 0x000fe20000000200 */
[----:B------:R-:W-:Y:S02]  /*7dc0*/  MOV R110, R110 ;  /* 0x0000006e006e7202 */ /* 0x000fe40000000f00 */
[----:B------:R-:W-:Y:S02]  /*7dd0*/  MOV R25, R122 ;  /* 0x0000007a00197202 */ /* 0x000fe40000000f00 */
[----:B------:R-:W-:Y:S02]  /*7de0*/  F2FP.BF16.F32.PACK_AB R113, R164, R163 ;  /* 0x000000a3a471723e */ /* 0x000fe400000010ff */
[----:B------:R-:W-:Y:S02]  /*7df0*/  F2FP.BF16.F32.PACK_AB R114, R117, R116 ;  /* 0x000000747572723e */ /* 0x000fe400000010ff */
[----:B------:R-:W-:-:S02]  /*7e00*/  F2FP.BF16.F32.PACK_AB R115, R167, R166 ;  /* 0x000000a6a773723e */ /* 0x000fc400000010ff */
[----:B------:R-:W-:Y:S02]  /*7e10*/  F2FP.BF16.F32.PACK_AB R120, R121, R120 ;  /* 0x000000787978723e */ /* 0x000fe400000010ff */
[----:B------:R-:W-:Y:S01]  /*7e20*/  F2FP.BF16.F32.PACK_AB R128, R129, R128 ;  /* 0x000000808180723e */ /* 0x000fe200000010ff */
[----:B------:R-:W-:Y:S01]  /*7e30*/  STSM.16.M88.4 [R110], R112 ;  /* 0x000000706e007844 */ /* 0x000fe20000000200 */
[----:B------:R-:W-:Y:S02]  /*7e40*/  F2FP.BF16.F32.PACK_AB R121, R169, R168 ;  /* 0x000000a8a979723e */ /* 0x000fe400000010ff */
[----:B------:R-:W-:Y:S02]  /*7e50*/  F2FP.BF16.F32.PACK_AB R122, R125, R124 ;  /* 0x0000007c7d7a723e */ /* 0x000fe400000010ff */
[----:B------:R-:W-:Y:S02]  /*7e60*/  F2FP.BF16.F32.PACK_AB R123, R171, R170 ;  /* 0x000000aaab7b723e */ /* 0x000fe400000010ff */
[----:B------:R-:W-:-:S02]  /*7e70*/  F2FP.BF16.F32.PACK_AB R129, R131, R130 ;  /* 0x000000828381723e */ /* 0x000fc400000010ff */
[----:B------:R-:W-:Y:S01]  /*7e80*/  F2FP.BF16.F32.PACK_AB R136, R137, R136 ;  /* 0x000000888988723e */ /* 0x000fe200000010ff */
[----:B------:R1:W-:Y:S01]  /*7e90*/  STSM.16.M88.4 [R3], R120 ;  /* 0x0000007803007844 */ /* 0x0003e20000000200 */
[----:B------:R-:W-:Y:S02]  /*7ea0*/  MOV R118, R118 ;  /* 0x0000007600767202 */ /* 0x000fe40000000f00 */
[----:B------:R-:W-:Y:S02]  /*7eb0*/  F2FP.BF16.F32.PACK_AB R130, R133, R132 ;  /* 0x000000848582723e */ /* 0x000fe400000010ff */
[----:B------:R-:W-:Y:S02]  /*7ec0*/  F2FP.BF16.F32.PACK_AB R131, R135, R134 ;  /* 0x000000868783723e */ /* 0x000fe400000010ff */
[----:B------:R-:W-:Y:S02]  /*7ed0*/  F2FP.BF16.F32.PACK_AB R137, R139, R138 ;  /* 0x0000008a8b89723e */ /* 0x000fe400000010ff */
[----:B------:R-:W-:Y:S01]  /*7ee0*/  F2FP.BF16.F32.PACK_AB R144, R145, R144 ;  /* 0x000000909190723e */ /* 0x000fe200000010ff */
[----:B------:R-:W-:Y:S01]  /*7ef0*/  STSM.16.M88.4 [R118], R128 ;  /* 0x0000008076007844 */ /* 0x000fe20000000200 */
[----:B------:R-:W-:-:S02]  /*7f00*/  F2FP.BF16.F32.PACK_AB R138, R141, R140 ;  /* 0x0000008c8d8a723e */ /* 0x000fc400000010ff */
[----:B------:R-:W-:Y:S02]  /*7f10*/  F2FP.BF16.F32.PACK_AB R139, R143, R142 ;  /* 0x0000008e8f8b723e */ /* 0x000fe400000010ff */
[----:B------:R-:W-:Y:S02]  /*7f20*/  F2FP.BF16.F32.PACK_AB R145, R147, R146 ;  /* 0x000000929391723e */ /* 0x000fe400000010ff */
[----:B------:R-:W-:Y:S01]  /*7f30*/  MOV R24, R4 ;  /* 0x0000000400187202 */ /* 0x000fe20000000f00 */
[----:B------:R-:W-:Y:S01]  /*7f40*/  STSM.16.M88.4 [R25], R136 ;  /* 0x0000008819007844 */ /* 0x000fe20000000200 */
[----:B------:R-:W-:Y:S01]  /*7f50*/  F2FP.BF16.F32.PACK_AB R146, R149, R148 ;  /* 0x000000949592723e */ /* 0x000fe200000010ff */
[----:B------:R-:W-:Y:S01]  /*7f60*/  UISETP.NE.U32.AND UP1, UPT, UR8, URZ, UPT ;  /* 0x0000003f0800728c */ /* 0x000fe2000bf25070 */
[----:B------:R-:W-:Y:S01]  /*7f70*/  F2FP.BF16.F32.PACK_AB R147, R151, R150 ;  /* 0x000000969793723e */ /* 0x000fe200000010ff */
[----:B------:R-:W-:Y:S01]  /*7f80*/  IMAD.U32 R4, RZ, RZ, UR4 ;  /* 0x00000004ff047e24 */ /* 0x000fe2000f8e00ff */
[----:B------:R-:W-:Y:S01]  /*7f90*/  PLOP3.LUT P0, PT, PT, PT, UP0, 0x80, 0x0 ;  /* 0x000000000000781c */ /* 0x000fe20003f0f008 */
[----:B------:R-:W-:-:S02]  /*7fa0*/  IMAD.U32 R5, RZ, RZ, UR7 ;  /* 0x00000007ff057e24 */ /* 0x000fc4000f8e00ff */
[----:B------:R2:W-:Y:S01]  /*7fb0*/  STSM.16.M88.4 [R24], R144 ;  /* 0x0000009018007844 */ /* 0x0005e20000000200 */
[----:B------:R-:W-:Y:S01]  /*7fc0*/  BAR.SYNC.DEFER_BLOCKING 0x1, 0x100 ;  /* 0x0044000000007b1d */ /* 0x000fe20000010000 */
[----:B------:R-:W-:-:S06]  /*7fd0*/  UISETP.NE.AND.EX UP1, UPT, UR9, URZ, UPT, UP1 ;  /* 0x0000003f0900728c */ /* 0x000fcc000bf25310 */
[----:B------:R-:W-:-:S05]  /*7fe0*/  PLOP3.LUT P6, PT, PT, PT, UP1, 0x80, 0x0 ;  /* 0x000000000000781c */ /* 0x000fca0003fcf018 */
[----:B------:R-:W-:-:S04]  /*7ff0*/  @UP1 UIADD3 UR8, UP2, UR10, UR8, URZ ;  /* 0x000000080a081290 */ /* 0x000fc8000ff5e03f */
[----:B------:R-:W-:Y:S01]  /*8000*/  @UP1 UIADD3.X UR9, UR11, UR9, URZ, UP2, !UPT ;  /* 0x000000090b091290 */ /* 0x000fe200097fe43f */
[----:B------:R-:W-:Y:S01]  /*8010*/  ULDC UR4, c[0x0][0xa88] ;  /* 0x0002a20000047ab9 */ /* 0x000fe20000000800 */
[----:B0-----:R-:W-:Y:S02]  /*8020*/  IMAD.U32 R10, RZ, RZ, UR8 ;  /* 0x00000008ff0a7e24 */ /* 0x001fe4000f8e00ff */
[----:B-1----:R-:W-:Y:S01]  /*8030*/  IMAD.U32 R3, RZ, RZ, UR4 ;  /* 0x00000004ff037e24 */ /* 0x002fe2000f8e00ff */
[----:B------:R-:W3:Y:S01]  /*8040*/  @P0 LDG.E R6, desc[UR40][R4.64] ;  /* 0x0000002804060981 */ /* 0x000ee2000c1e1900 */
[----:B------:R-:W-:Y:S02]  /*8050*/  IMAD.U32 R11, RZ, RZ, UR9 ;  /* 0x00000009ff0b7e24 */ /* 0x000fe4000f8e00ff */
[----:B------:R-:W-:-:S03]  /*8060*/  IMAD R9, R191, 0x40, R2 ;  /* 0x00000040bf097824 */ /* 0x000fc600078e0202 */
[----:B------:R0:W5:Y:S01]  /*8070*/  @P6 LDG.E R3, desc[UR40][R10.64] ;  /* 0x000000280a036981 */ /* 0x000162000c1e1900 */
[----:B------:R-:W-:-:S03]  /*8080*/  IMAD.WIDE R174, R9, 0x2, R174 ;  /* 0x0000000209ae7825 */ /* 0x000fc600078e02ae */
[C---:B------:R-:W-:Y:S02]  /*8090*/  IADD3 R13, P2, R174.reuse, 0x1000, RZ ;  /* 0x00001000ae0d7810 */ /* 0x040fe40007f5e0ff */
[C---:B------:R-:W-:Y:S02]  /*80a0*/  IADD3 R9, P1, R174.reuse, 0x2000, RZ ;  /* 0x00002000ae097810 */ /* 0x040fe40007f3e0ff */
[----:B------:R-:W-:Y:S02]  /*80b0*/  P2R R8, PR, RZ, 0x4 ;  /* 0x00000004ff087803 */ /* 0x000fe40000000000 */
[C---:B------:R-:W-:Y:S02]  /*80c0*/  IADD3 R29, P2, R174.reuse, 0x3000, RZ ;  /* 0x00003000ae1d7810 */ /* 0x040fe40007f5e0ff */
[C---:B------:R-:W-:Y:S02]  /*80d0*/  IADD3 R33, P3, R174.reuse, 0x4000, RZ ;  /* 0x00004000ae217810 */ /* 0x040fe40007f7e0ff */
[----:B------:R-:W-:-:S02]  /*80e0*/  IADD3 R37, P4, R174, 0x5000, RZ ;  /* 0x00005000ae257810 */ /* 0x000fc40007f9e0ff */
[----:B------:R-:W-:Y:S02]  /*80f0*/  IADD3 R41, P5, R174, 0x6000, RZ ;  /* 0x00006000ae297810 */ /* 0x000fe40007fbe0ff */
[----:B------:R-:W-:Y:S02]  /*8100*/  LOP3.LUT R12, R13, 0x380, RZ, 0xc0, !PT ;  /* 0x000003800d0c7812 */ /* 0x000fe400078ec0ff */
[----:B--2---:R-:W-:Y:S02]  /*8110*/  LOP3.LUT R24, R9, 0x380, RZ, 0xc0, !PT ;  /* 0x0000038009187812 */ /* 0x004fe400078ec0ff */
[----:B------:R-:W-:Y:S02]  /*8120*/  LOP3.LUT R28, R29, 0x380, RZ, 0xc0, !PT ;  /* 0x000003801d1c7812 */ /* 0x000fe400078ec0ff */
[----:B------:R-:W-:Y:S02]  /*8130*/  LOP3.LUT R32, R33, 0x380, RZ, 0xc0, !PT ;  /* 0x0000038021207812 */ /* 0x000fe400078ec0ff */
[----:B------:R-:W-:-:S02]  /*8140*/  LOP3.LUT R36, R37, 0x380, RZ, 0xc0, !PT ;  /* 0x0000038025247812 */ /* 0x000fc400078ec0ff */
[----:B------:R-:W-:Y:S01]  /*8150*/  LOP3.LUT R40, R41, 0x380, RZ, 0xc0, !PT ;  /* 0x0000038029287812 */ /* 0x000fe200078ec0ff */
[----:B------:R-:W-:Y:S01]  /*8160*/  UMOV UR4, URZ ;  /* 0x0000003f00047c82 */ /* 0x000fe20008000000 */
[----:B------:R-:W-:Y:S02]  /*8170*/  SHF.R.U64 R12, R12, 0x3, RZ ;  /* 0x000000030c0c7819 */ /* 0x000fe400000012ff */
[----:B------:R-:W-:Y:S02]  /*8180*/  SHF.R.U64 R24, R24, 0x3, RZ ;  /* 0x0000000318187819 */ /* 0x000fe400000012ff */
[----:B------:R-:W-:Y:S02]  /*8190*/  SHF.R.U64 R28, R28, 0x3, RZ ;  /* 0x000000031c1c7819 */ /* 0x000fe400000012ff */
[----:B------:R-:W-:Y:S02]  /*81a0*/  SHF.R.U64 R32, R32, 0x3, RZ ;  /* 0x0000000320207819 */ /* 0x000fe400000012ff */
[----:B------:R-:W-:-:S02]  /*81b0*/  SHF.R.U64 R36, R36, 0x3, RZ ;  /* 0x0000000324247819 */ /* 0x000fc400000012ff */
[----:B------:R-:W-:Y:S02]  /*81c0*/  SHF.R.U64 R40, R40, 0x3, RZ ;  /* 0x0000000328287819 */ /* 0x000fe400000012ff */
[----:B------:R-:W-:Y:S02]  /*81d0*/  LOP3.LUT R12, R12, R13, RZ, 0x3c, !PT ;  /* 0x0000000d0c0c7212 */ /* 0x000fe400078e3cff */
[----:B------:R-:W-:Y:S02]  /*81e0*/  LOP3.LUT R24, R24, R9, RZ, 0x3c, !PT ;  /* 0x0000000918187212 */ /* 0x000fe400078e3cff */
[----:B------:R-:W-:Y:S02]  /*81f0*/  LOP3.LUT R28, R28, R29, RZ, 0x3c, !PT ;  /* 0x0000001d1c1c7212 */ /* 0x000fe400078e3cff */
[----:B------:R-:W-:Y:S02]  /*8200*/  LOP3.LUT R32, R32, R33, RZ, 0x3c, !PT ;  /* 0x0000002120207212 */ /* 0x000fe400078e3cff */
[----:B------:R-:W-:-:S02]  /*8210*/  LOP3.LUT R36, R36, R37, RZ, 0x3c, !PT ;  /* 0x0000002524247212 */ /* 0x000fc400078e3cff */
[----:B------:R-:W-:Y:S02]  /*8220*/  LOP3.LUT R40, R40, R41, RZ, 0x3c, !PT ;  /* 0x0000002928287212 */ /* 0x000fe400078e3cff */
[----:B---3--:R-:W-:Y:S01]  /*8230*/  @P0 R2UR UR4, R6 ;  /* 0x00000000060402ca */ /* 0x008fe200000e0000 */
[----:B0-----:R-:W-:-:S14]  /*8240*/  @P6 BRA `(.L_x_423) ;  /* 0x0000000000106947 */ /* 0x001fdc0003800000 */
[----:B------:R-:W-:Y:S05]  /*8250*/  @!P0 BRA `(.L_x_423) ;  /* 0x00000000000c8947 */ /* 0x000fea0003800000 */
[----:B------:R-:W2:Y:S04]  /*8260*/  LDG.E R6, desc[UR40][R4.64] ;  /* 0x0000002804067981 */ /* 0x000ea8000c1e1900 */
[----:B-----5:R-:W2:Y:S02]  /*8270*/  LDG.E R3, desc[UR40][R4.64+0x4] ;  /* 0x0000042804037981 */ /* 0x020ea4000c1e1900 */
[----:B--2---:R-:W-:-:S07]  /*8280*/  IMAD.IADD R3, R3, 0x1, -R6 ;  /* 0x0000000103037824 */ /* 0x004fce00078e0a06 */
.L_x_423:
[----:B------:R-:W0:Y:S01]  /*8290*/  SHFL.IDX PT, R4, R192, RZ, 0x1f ;  /* 0x00001fffc0047589 */ /* 0x000e2200000e0000 */
[----:B------:R-:W-:Y:S01]  /*82a0*/  ISETP.NE.AND P6, PT, R8, RZ, PT ;  /* 0x000000ff0800720c */ /* 0x000fe20003fc5270 */
        /* <DEDUP_REMOVED lines=9> */
[----:B------:R-:W-:Y:S01]  /*8340*/  LOP3.LUT R48, R49, 0x380, RZ, 0xc0, !PT ;  /* 0x0000038031307812 */ /* 0x000fe200078ec0ff */
[--C-:B------:R-:W-:Y:S01]  /*8350*/  IMAD.X R41, RZ, RZ, R175.reuse, P5 ;  /* 0x000000ffff297224 */ /* 0x100fe200028e06af */
[----:B------:R-:W-:Y:S01]  /*8360*/  LOP3.LUT R52, R53, 0x380, RZ, 0xc0, !PT ;  /* 0x0000038035347812 */ /* 0x000fe200078ec0ff */
[----:B------:R-:W-:Y:S01]  /*8370*/  USHF.R.S32.HI UR14, URZ, 0x1f, UR4 ;  /* 0x0000001f3f0e7899 */ /* 0x000fe20008011404 */
[----:B------:R-:W-:Y:S01]  /*8380*/  SHF.R.U64 R48, R48, 0x3, RZ ;  /* 0x0000000330307819 */ /* 0x000fe200000012ff */
[----:B------:R-:W-:Y:S01]  /*8390*/  USHF.R.S32.HI UR15, URZ, 0x1f, UR46 ;  /* 0x0000001f3f0f7899 */ /* 0x000fe2000801142e */
[----:B------:R-:W-:Y:S01]  /*83a0*/  SHF.R.U64 R44, R44, 0x3, RZ ;  /* 0x000000032c2c7819 */ /* 0x000fe200000012ff */
[----:B------:R-:W-:Y:S01]  /*83b0*/  USEL UR43, UR43, URZ, !UP0 ;  /* 0x0000003f2b2b7287 */ /* 0x000fe2000c000000 */
[----:B------:R-:W-:Y:S01]  /*83c0*/  SHF.R.U64 R52, R52, 0x3, RZ ;  /* 0x0000000334347819 */ /* 0x000fe200000012ff */
[----:B------:R-:W-:Y:S01]  /*83d0*/  USEL UR44, UR44, URZ, !UP0 ;  /* 0x0000003f2c2c7287 */ /* 0x000fe2000c000000 */
[----:B------:R-:W-:Y:S01]  /*83e0*/  LOP3.LUT R48, R48, R49, RZ, 0x3c, !PT ;  /* 0x0000003130307212 */ /* 0x000fe200078e3cff */
[--C-:B------:R-:W-:Y:S01]  /*83f0*/  IMAD.X R49, RZ, RZ, R175.reuse, P6 ;  /* 0x000000ffff317224 */ /* 0x100fe200030e06af */
[----:B------:R-:W-:Y:S01]  /*8400*/  LOP3.LUT R44, R44, R45, RZ, 0x3c, !PT ;  /* 0x0000002d2c2c7212 */ /* 0x000fe200078e3cff */
[----:B------:R-:W-:Y:S01]  /*8410*/  IMAD.X R45, RZ, RZ, R175, P0 ;  /* 0x000000ffff2d7224 */ /* 0x000fe200000e06af */
[----:B0-----:R-:W-:-:S02]  /*8420*/  ISETP.NE.AND P6, PT, R4, RZ, PT ;  /* 0x000000ff0400720c */ /* 0x001fc40003fc5270 */
[----:B------:R-:W-:Y:S01]  /*8430*/  LOP3.LUT R52, R52, R53, RZ, 0x3c, !PT ;  /* 0x0000003534347212 */ /* 0x000fe200078e3cff */
[----:B------:R-:W-:Y:S01]  /*8440*/  IMAD.X R53, RZ, RZ, R175, P1 ;  /* 0x000000ffff357224 */ /* 0x000fe200008e06af */
[C---:B------:R-:W-:Y:S02]  /*8450*/  IADD3 R61, P2, R174.reuse, 0xa000, RZ ;  /* 0x0000a000ae3d7810 */ /* 0x040fe40007f5e0ff */
[C---:B------:R-:W-:Y:S02]  /*8460*/  IADD3 R57, P3, R174.reuse, 0xb000, RZ ;  /* 0x0000b000ae397810 */ /* 0x040fe40007f7e0ff */
[C---:B------:R-:W-:Y:S02]  /*8470*/  IADD3 R69, P4, R174.reuse, 0xc000, RZ ;  /* 0x0000c000ae457810 */ /* 0x040fe40007f9e0ff */
[C---:B------:R-:W-:Y:S02]  /*8480*/  IADD3 R65, P5, R174.reuse, 0xd000, RZ ;  /* 0x0000d000ae417810 */ /* 0x040fe40007fbe0ff */
[----:B------:R-:W-:-:S02]  /*8490*/  IADD3 R77, P0, R174, 0xe000, RZ ;  /* 0x0000e000ae4d7810 */ /* 0x000fc40007f1e0ff */
[----:B------:R-:W-:Y:S02]  /*84a0*/  IADD3 R5, P1, R174, 0xf000, RZ ;  /* 0x0000f000ae057810 */ /* 0x000fe40007f3e0ff */
[----:B------:R-:W-:Y:S02]  /*84b0*/  LOP3.LUT R60, R61, 0x380, RZ, 0xc0, !PT ;  /* 0x000003803d3c7812 */ /* 0x000fe400078ec0ff */
[----:B------:R-:W-:Y:S01]  /*84c0*/  LOP3.LUT R56, R57, 0x380, RZ, 0xc0, !PT ;  /* 0x0000038039387812 */ /* 0x000fe200078ec0ff */
[----:B------:R-:W-:Y:S01]  /*84d0*/  IMAD.X R73, RZ, RZ, R175, P1 ;  /* 0x000000ffff497224 */ /* 0x000fe200008e06af */
[----:B------:R-:W-:Y:S02]  /*84e0*/  LOP3.LUT R68, R69, 0x380, RZ, 0xc0, !PT ;  /* 0x0000038045447812 */ /* 0x000fe400078ec0ff */
[----:B------:R-:W-:Y:S02]  /*84f0*/  LOP3.LUT R64, R65, 0x380, RZ, 0xc0, !PT ;  /* 0x0000038041407812 */ /* 0x000fe400078ec0ff */
[----:B------:R-:W-:-:S02]  /*8500*/  LOP3.LUT R76, R77, 0x380, RZ, 0xc0, !PT ;  /* 0x000003804d4c7812 */ /* 0x000fc400078ec0ff */
[----:B------:R-:W-:Y:S02]  /*8510*/  LOP3.LUT R9, R174, 0x380, RZ, 0xc0, !PT ;  /* 0x00000380ae097812 */ /* 0x000fe400078ec0ff */
[----:B------:R-:W-:Y:S02]  /*8520*/  LOP3.LUT R4, R5, 0x380, RZ, 0xc0, !PT ;  /* 0x0000038005047812 */ /* 0x000fe400078ec0ff */
[----:B------:R-:W-:Y:S02]  /*8530*/  SHF.R.U64 R60, R60, 0x3, RZ ;  /* 0x000000033c3c7819 */ /* 0x000fe400000012ff */
[----:B------:R-:W-:Y:S02]  /*8540*/  SHF.R.U64 R56, R56, 0x3, RZ ;  /* 0x0000000338387819 */ /* 0x000fe400000012ff */
[----:B------:R-:W-:Y:S02]  /*8550*/  SHF.R.U64 R68, R68, 0x3, RZ ;  /* 0x0000000344447819 */ /* 0x000fe400000012ff */
[----:B------:R-:W-:-:S02]  /*8560*/  SHF.R.U64 R64, R64, 0x3, RZ ;  /* 0x0000000340407819 */ /* 0x000fc400000012ff */
[----:B------:R-:W-:Y:S02]  /*8570*/  SHF.R.U64 R76, R76, 0x3, RZ ;  /* 0x000000034c4c7819 */ /* 0x000fe400000012ff */
[----:B------:R-:W-:Y:S02]  /*8580*/  SHF.R.U64 R9, R9, 0x3, RZ ;  /* 0x0000000309097819 */ /* 0x000fe400000012ff */
        /* <DEDUP_REMOVED lines=11> */
[----:B------:R-:W-:-:S02]  /*8640*/  LOP3.LUT R174, R9, R174, RZ, 0x3c, !PT ;  /* 0x000000ae09ae7212 */ /* 0x000fc400078e3cff */
[----:B------:R-:W-:Y:S01]  /*8650*/  LOP3.LUT R72, R4, R5, RZ, 0x3c, !PT ;  /* 0x0000000504487212 */ /* 0x000fe200078e3cff */
[----:B------:R-:W-:Y:S06]  /*8660*/  @P6 BRA `(.L_x_424) ;  /* 0x0000000000c46947 */ /* 0x000fec0003800000 */
[----:B------:R-:W0:Y:S01]  /*8670*/  LDC R10, c[0x0][0xbe8] ;  /* 0x0002fa00ff0a7b82 */ /* 0x000e220000000800 */
[----:B------:R-:W-:Y:S01]  /*8680*/  IMAD.U32 R8, RZ, RZ, UR45 ;  /* 0x0000002dff087e24 */ /* 0x000fe2000f8e00ff */
[----:B------:R-:W-:Y:S01]  /*8690*/  ULDC.64 UR10, c[0x0][0xb90] ;  /* 0x0002e400000a7ab9 */ /* 0x000fe20000000a00 */
[----:B------:R-:W-:Y:S01]  /*86a0*/  UMOV UR8, UR4 ;  /* 0x0000000400087c82 */ /* 0x000fe20008000000 */
[----:B------:R-:W-:Y:S01]  /*86b0*/  UIMAD UR7, UR15, UR10, URZ ;  /* 0x0000000a0f0772a4 */ /* 0x000fe2000f8e023f */
[----:B------:R-:W-:Y:S01]  /*86c0*/  IMAD R8, R8, 0x40, R195 ;  /* 0x0000004008087824 */ /* 0x000fe200078e02c3 */
[----:B------:R-:W-:Y:S01]  /*86d0*/  UMOV UR9, UR14 ;  /* 0x0000000e00097c82 */ /* 0x000fe20008000000 */
[----:B------:R-:W-:Y:S01]  /*86e0*/  ULDC.64 UR12, c[0x0][0xb98] ;  /* 0x0002e600000c7ab9 */ /* 0x000fe20000000a00 */
[----:B------:R-:W-:Y:S01]  /*86f0*/  UIMAD.WIDE.U32 UR8, UR46, UR10, UR8 ;  /* 0x0000000a2e0872a5 */ /* 0x000fe2000f8e0008 */
[----:B------:R-:W-:Y:S01]  /*8700*/  IMAD.MOV.U32 R4, RZ, RZ, R8 ;  /* 0x000000ffff047224 */ /* 0x000fe200078e0008 */
[----:B------:R-:W-:Y:S01]  /*8710*/  UIMAD UR7, UR46, UR11, UR7 ;  /* 0x0000000b2e0772a4 */ /* 0x000fe2000f8e0207 */
[----:B------:R-:W-:Y:S01]  /*8720*/  IMAD.U32 R15, RZ, RZ, UR45 ;  /* 0x0000002dff0f7e24 */ /* 0x000fe2000f8e00ff */
[----:B------:R-:W-:-:S02]  /*8730*/  UIMAD UR10, UR44, UR12, URZ ;  /* 0x0000000c2c0a72a4 */ /* 0x000fc4000f8e023f */
[----:B------:R-:W-:Y:S01]  /*8740*/  UIADD3 UR9, UR9, UR7, URZ ;  /* 0x0000000709097290 */ /* 0x000fe2000fffe03f */
[----:B------:R-:W-:Y:S01]  /*8750*/  IMAD R26, R15, 0x40, R16 ;  /* 0x000000400f1a7824 */ /* 0x000fe200078e0210 */
[----:B------:R-:W-:Y:S02]  /*8760*/  UIMAD UR10, UR43, UR13, UR10 ;  /* 0x0000000d2b0a72a4 */ /* 0x000fe4000f8e020a */
[----:B------:R-:W-:Y:S01]  /*8770*/  UIMAD.WIDE.U32 UR8, UR43, UR12, UR8 ;  /* 0x0000000c2b0872a5 */ /* 0x000fe2000f8e0008 */
[----:B0-----:R-:W-:Y:S01]  /*8780*/  ISETP.NE.AND P0, PT, R10, 0x1, PT ;  /* 0x000000010a00780c */ /* 0x001fe20003f05270 */
[----:B-----5:R-:W-:-:S12]  /*8790*/  IMAD R15, R3, R10, RZ ;  /* 0x0000000a030f7224 */ /* 0x020fd800078e02ff */
[----:B------:R-:W0:Y:S08]  /*87a0*/  @P0 LDC R5, c[0x0][0xbec] ;  /* 0x0002fb00ff050b82 */ /* 0x000e300000000800 */
[----:B------:R-:W1:Y:S01]  /*87b0*/  @P0 LDC R6, c[0x0][0xbf0] ;  /* 0x0002fc00ff060b82 */ /* 0x000e620000000800 */
[----:B0-----:R-:W-:-:S05]  /*87c0*/  @P0 IMAD.HI.U32 R5, R8, R5, RZ ;  /* 0x0000000508050227 */ /* 0x001fca00078e00ff */
[----:B-1----:R-:W-:-:S04]  /*87d0*/  @P0 SHF.R.U32.HI R4, RZ, R6, R5 ;  /* 0x00000006ff040219 */ /* 0x002fc80000011605 */
[--C-:B------:R-:W-:Y:S01]  /*87e0*/  SHF.R.S32.HI R5, RZ, 0x1f, R4.reuse ;  /* 0x0000001fff057819 */ /* 0x100fe20000011404 */
[----:B------:R-:W-:Y:S01]  /*87f0*/  IMAD.MOV R9, RZ, RZ, -R4 ;  /* 0x000000ffff097224 */ /* 0x000fe200078e0a04 */
[----:B------:R-:W-:-:S03]  /*8800*/  IADD3 R4, P0, R4, UR8, RZ ;  /* 0x0000000804047c10 */ /* 0x000fc6000ff1e0ff */
[----:B------:R-:W-:Y:S02]  /*8810*/  IMAD R9, R10, R9, R8 ;  /* 0x000000090a097224 */ /* 0x000fe400078e0208 */
[----:B------:R-:W-:-:S03]  /*8820*/  IMAD.U32 R8, RZ, RZ, UR10 ;  /* 0x0000000aff087e24 */ /* 0x000fc6000f8e00ff */
[----:B------:R-:W-:Y:S02]  /*8830*/  SHF.R.S32.HI R6, RZ, 0x1f, R9 ;  /* 0x0000001fff067819 */ /* 0x000fe40000011409 */
[----:B------:R-:W-:Y:S01]  /*8840*/  IADD3.X R5, R5, UR9, R8, P0, !PT ;  /* 0x0000000905057c10 */ /* 0x000fe200087fe408 */
[----:B------:R-:W-:Y:S02]  /*8850*/  ULDC.64 UR8, c[0x0][0xb88] ;  /* 0x0002e20000087ab9 */ /* 0x000fe40000000a00 */
[----:B------:R-:W-:Y:S02]  /*8860*/  IMAD R6, R6, UR8, RZ ;  /* 0x0000000806067c24 */ /* 0x000fe4000f8e02ff */
[----:B------:R-:W-:-:S04]  /*8870*/  IMAD.WIDE.U32 R4, R9, UR8, R4 ;  /* 0x0000000809047c25 */ /* 0x000fc8000f8e0004 */
[----:B------:R-:W-:Y:S01]  /*8880*/  IMAD R9, R9, UR9, R6 ;  /* 0x0000000909097c24 */ /* 0x000fe2000f8e0206 */
[----:B------:R-:W-:Y:S01]  /*8890*/  ULDC.64 UR8, c[0x0][0xb50] ;  /* 0x0002d40000087ab9 */ /* 0x000fe20000000a00 */
[----:B------:R-:W-:Y:S01]  /*88a0*/  IMAD.MOV R6, RZ, RZ, -R18 ;  /* 0x000000ffff067224 */ /* 0x000fe200078e0a12 */
[----:B------:R-:W-:Y:S01]  /*88b0*/  LEA R11, P0, R4, UR8, 0x2 ;  /* 0x00000008040b7c11 */ /* 0x000fe2000f8010ff */
[----:B------:R-:W-:-:S04]  /*88c0*/  IMAD.IADD R5, R5, 0x1, R9 ;  /* 0x0000000105057824 */ /* 0x000fc800078e0209 */
[----:B------:R-:W-:Y:S01]  /*88d0*/  SHFL.IDX PT, R8, R11, 0x1, 0x1c1f ;  /* 0x003c1f000b087f89 */ /* 0x000fe200000e0000 */
[----:B------:R-:W-:Y:S02]  /*88e0*/  LEA.HI.X R14, R4, UR9, R5, 0x2, P0 ;  /* 0x00000009040e7c11 */ /* 0x000fe400080f1405 */
[----:B------:R-:W-:Y:S01]  /*88f0*/  ISETP.NE.AND P0, PT, R17, R6, PT ;  /* 0x000000061100720c */ /* 0x000fe20003f05270 */
[----:B------:R-:W-:Y:S01]  /*8900*/  SHFL.IDX PT, R4, R11, RZ, 0x1c1f ;  /* 0x001c1fff0b047589 */ /* 0x000fe200000e0000 */
[C---:B------:R-:W-:Y:S02]  /*8910*/  VIADD R6, R26.reuse, 0x8 ;  /* 0x000000081a067836 */ /* 0x040fe40000000000 */
[-C--:B------:R-:W-:Y:S01]  /*8920*/  ISETP.GE.OR P1, PT, R26, R15.reuse, P0 ;  /* 0x0000000f1a00720c */ /* 0x080fe20000726670 */
[----:B------:R-:W0:Y:S02]  /*8930*/  SHFL.IDX PT, R5, R14, RZ, 0x1c1f ;  /* 0x001c1fff0e057589 */ /* 0x000e2400000e0000 */
[----:B------:R-:W-:-:S02]  /*8940*/  ISETP.GE.OR P0, PT, R6, R15, P0 ;  /* 0x0000000f0600720c */ /* 0x000fc40000706670 */
[----:B------:R-:W1:Y:S08]  /*8950*/  SHFL.IDX PT, R9, R14, 0x1, 0x1c1f ;  /* 0x003c1f000e097f89 */ /* 0x000e7000000e0000 */
[----:B0-----:R0:W-:Y:S04]  /*8960*/  @!P1 ST.E desc[UR40][R4.64], R20 ;  /* 0x0000001404009985 */ /* 0x0011e8000c101928 */
[----:B-1----:R0:W-:Y:S02]  /*8970*/  @!P0 ST.E desc[UR40][R8.64], R0 ;  /* 0x0000000008008985 */ /* 0x0021e4000c101928 */
.L_x_424:
[----:B------:R-:W1:Y:S01]  /*8980*/  LDC R82, c[0x0][0xbe8] ;  /* 0x0002fa00ff527b82 */ /* 0x000e620000000800 */
[----:B------:R-:W-:Y:S01]  /*8990*/  ULDC UR12, c[0x0][0xac8] ;  /* 0x0002b200000c7ab9 */ /* 0x000fe20000000800 */
[----:B------:R-:W-:Y:S01]  /*89a0*/  ULDC.64 UR10, c[0x0][0xaa0] ;  /* 0x0002a800000a7ab9 */ /* 0x000fe20000000a00 */
[----:B------:R-:W-:Y:S01]  /*89b0*/  ISETP.GE.AND P0, PT, R189, UR12, PT ;  /* 0x0000000cbd007c0c */ /* 0x000fe2000bf06270 */
[----:B0-----:R0:W5:Y:S01]  /*89c0*/  LD.E.128 R8, desc[UR40][R174.64] ;  /* 0x00000028ae087980 */ /* 0x001162000c101d00 */
[----:B------:R-:W-:Y:S02]  /*89d0*/  ISETP.GE.AND P1, PT, R2, UR12, PT ;  /* 0x0000000c02007c0c */ /* 0x000fe4000bf26270 */
[----:B------:R-:W-:Y:S01]  /*89e0*/  SEL R4, RZ, 0xffffffff, P0 ;  /* 0xffffffffff047807 */ /* 0x000fe20000000000 */
[----:B------:R-:W5:Y:S01]  /*89f0*/  LD.E.128 R12, desc[UR40][R12.64] ;  /* 0x000000280c0c7980 */ /* 0x000f62000c101d00 */
[----:B------:R-:W-:-:S03]  /*8a00*/  ISETP.GE.AND P0, PT, R188, UR12, PT ;  /* 0x0000000cbc007c0c */ /* 0x000fc6000bf06270 */
[----:B------:R-:W5:Y:S04]  /*8a10*/  LD.E.128 R24, desc[UR40][R24.64] ;  /* 0x0000002818187980 */ /* 0x000f68000c101d00 */
[----:B------:R-:W5:Y:S04]  /*8a20*/  LD.E.128 R28, desc[UR40][R28.64] ;  /* 0x000000281c1c7980 */ /* 0x000f68000c101d00 */
[----:B------:R-:W5:Y:S01]  /*8a30*/  LD.E.128 R32, desc[UR40][R32.64] ;  /* 0x0000002820207980 */ /* 0x000f62000c101d00 */
[----:B-1----:R-:W-:Y:S01]  /*8a40*/  ISETP.NE.AND P2, PT, R82, 0x1, PT ;  /* 0x000000015200780c */ /* 0x002fe20003f45270 */
[----:B------:R-:W-:Y:S01]  /*8a50*/  IMAD.SHL.U32 R5, R4, 0x2, RZ ;  /* 0x0000000204057824 */ /* 0x000fe200078e00ff */
[----:B------:R-:W-:Y:S01]  /*8a60*/  SEL R0, RZ, 0x1, P1 ;  /* 0x00000001ff007807 */ /* 0x000fe20000800000 */
[----:B------:R-:W5:Y:S01]  /*8a70*/  LD.E.128 R36, desc[UR40][R36.64] ;  /* 0x0000002824247980 */ /* 0x000f62000c101d00 */
[----:B------:R-:W-:-:S02]  /*8a80*/  SEL R4, RZ, 0xffffffff, P0 ;  /* 0xffffffffff047807 */ /* 0x000fc40000000000 */
[----:B------:R-:W-:Y:S01]  /*8a90*/  LOP3.LUT R0, R5, 0x2, R0, 0xe2, !PT ;  /* 0x0000000205007812 */ /* 0x000fe200078ee200 */
[----:B------:R-:W5:Y:S04]  /*8aa0*/  LD.E.128 R40, desc[UR40][R40.64] ;  /* 0x0000002828287980 */ /* 0x000f68000c101d00 */
[----:B------:R-:W5:Y:S02]  /*8ab0*/  LD.E.128 R44, desc[UR40][R44.64] ;  /* 0x000000282c2c7980 */ /* 0x000f64000c101d00 */
[----:B------:R-:W1:Y:S01]  /*8ac0*/  @P2 LDC R21, c[0x0][0xbec] ;  /* 0x0002fb00ff152b82 */ /* 0x000e620000000800 */
[----:B------:R-:W-:Y:S01]  /*8ad0*/  IMAD.SHL.U32 R5, R4, 0x4, RZ ;  /* 0x0000000404057824 */ /* 0x000fe200078e00ff */
[----:B------:R-:W-:Y:S01]  /*8ae0*/  ISETP.GE.AND P0, PT, R187, UR12, PT ;  /* 0x0000000cbb007c0c */ /* 0x000fe2000bf06270 */
[----:B------:R-:W-:Y:S01]  /*8af0*/  UIMAD UR7, UR14, UR10, URZ ;  /* 0x0000000a0e0772a4 */ /* 0x000fe2000f8e023f */
[----:B------:R-:W5:Y:S04]  /*8b00*/  LD.E.128 R48, desc[UR40][R48.64] ;  /* 0x0000002830307980 */ /* 0x000f68000c101d00 */
[----:B------:R-:W2:Y:S01]  /*8b10*/  @P2 LDC R81, c[0x0][0xbf0] ;  /* 0x0002fc00ff512b82 */ /* 0x000ea20000000800 */
[----:B------:R-:W-:Y:S01]  /*8b20*/  LOP3.LUT R4, R5, 0x4, R0, 0xe2, !PT ;  /* 0x0000000405047812 */ /* 0x000fe200078ee200 */
[----:B------:R-:W-:Y:S01]  /*8b30*/  IMAD R0, R190, 0x20, R191 ;  /* 0x00000020be007824 */ /* 0x000fe200078e02bf */
[----:B------:R-:W-:Y:S01]  /*8b40*/  SEL R5, RZ, 0xffffffff, P0 ;  /* 0xffffffffff057807 */ /* 0x000fe20000000000 */
[----:B------:R-:W-:Y:S01]  /*8b50*/  IMAD.U32 R83, RZ, RZ, UR45 ;  /* 0x0000002dff537e24 */ /* 0x000fe2000f8e00ff */
[----:B------:R-:W-:Y:S01]  /*8b60*/  UIMAD.WIDE.U32 UR8, UR4, UR10, URZ ;  /* 0x0000000a040872a5 */ /* 0x000fe2000f8e003f */
[----:B------:R-:W-:Y:S01]  /*8b70*/  ISETP.GE.AND P0, PT, R186, UR12, PT ;  /* 0x0000000cba007c0c */ /* 0x000fe2000bf06270 */
[----:B------:R-:W-:Y:S01]  /*8b80*/  UIMAD UR7, UR4, UR11, UR7 ;  /* 0x0000000b040772a4 */ /* 0x000fe2000f8e0207 */
[----:B------:R-:W-:Y:S01]  /*8b90*/  IMAD.SHL.U32 R5, R5, 0x8, RZ ;  /* 0x0000000805057824 */ /* 0x000fe200078e00ff */
[----:B------:R-:W5:Y:S01]  /*8ba0*/  LD.E.128 R52, desc[UR40][R52.64] ;  /* 0x0000002834347980 */ /* 0x000f62000c101d00 */
[----:B------:R-:W-:Y:S01]  /*8bb0*/  ULDC.64 UR10, c[0x0][0xae8] ;  /* 0x0002ba00000a7ab9 */ /* 0x000fe20000000a00 */
[----:B------:R-:W-:Y:S01]  /*8bc0*/  IMAD R80, R83, 0x40, R0 ;  /* 0x0000004053507824 */ /* 0x000fe200078e0200 */
[----:B------:R-:W-:Y:S01]  /*8bd0*/  UIADD3 UR9, UR9, UR7, URZ ;  /* 0x0000000709097290 */ /* 0x000fe2000fffe03f */
[----:B------:R-:W-:Y:S01]  /*8be0*/  SEL R0, RZ, 0xffffffff, P0 ;  /* 0xffffffffff007807 */ /* 0x000fe20000000000 */
[----:B------:R-:W-:Y:S01]  /*8bf0*/  UIMAD UR4, UR15, UR10, URZ ;  /* 0x0000000a0f0472a4 */ /* 0x000fe2000f8e023f */
[----:B------:R-:W-:Y:S01]  /*8c00*/  LOP3.LUT R4, R5, 0x8, R4, 0xe2, !PT ;  /* 0x0000000805047812 */ /* 0x000fe200078ee204 */
[----:B------:R-:W-:Y:S01]  /*8c10*/  UIMAD.WIDE.U32 UR8, UR46, UR10, UR8 ;  /* 0x0000000a2e0872a5 */ /* 0x000fe2000f8e0008 */
[----:B------:R-:W5:Y:S01]  /*8c20*/  LD.E.128 R60, desc[UR40][R60.64] ;  /* 0x000000283c3c7980 */ /* 0x000f62000c101d00 */
[----:B------:R-:W-:Y:S01]  /*8c30*/  UIMAD UR4, UR46, UR11, UR4 ;  /* 0x0000000b2e0472a4 */ /* 0x000fe2000f8e0204 */
[----:B------:R-:W-:-:S02]  /*8c40*/  IMAD.SHL.U32 R5, R0, 0x10, RZ ;  /* 0x0000001000057824 */ /* 0x000fc400078e00ff */
[----:B-1----:R-:W-:Y:S01]  /*8c50*/  @P2 IMAD.HI.U32 R0, R80, R21, RZ ;  /* 0x0000001550002227 */ /* 0x002fe200078e00ff */
[----:B------:R-:W-:Y:S01]  /*8c60*/  ULDC.64 UR10, c[0x0][0xaf0] ;  /* 0x0002bc00000a7ab9 */ /* 0x000fe20000000a00 */
[----:B------:R-:W-:Y:S01]  /*8c70*/  UIADD3 UR9, UR9, UR4, URZ ;  /* 0x0000000409097290 */ /* 0x000fe2000fffe03f */
[----:B------:R-:W5:Y:S01]  /*8c80*/  LD.E.128 R56, desc[UR40][R56.64] ;  /* 0x0000002838387980 */ /* 0x000f62000c101d00 */
[----:B------:R-:W-:Y:S01]  /*8c90*/  UIMAD UR4, UR44, UR10, URZ ;  /* 0x0000000a2c0472a4 */ /* 0x000fe2000f8e023f */
[----:B------:R-:W-:Y:S01]  /*8ca0*/  IMAD.MOV.U32 R21, RZ, RZ, R80 ;  /* 0x000000ffff157224 */ /* 0x000fe200078e0050 */
[----:B--2---:R-:W-:Y:S01]  /*8cb0*/  @P2 SHF.R.U32.HI R21, RZ, R81, R0 ;  /* 0x00000051ff152219 */ /* 0x004fe20000011600 */
[----:B------:R-:W-:Y:S01]  /*8cc0*/  UIMAD.WIDE.U32 UR8, UR43, UR10, UR8 ;  /* 0x0000000a2b0872a5 */ /* 0x000fe2000f8e0008 */
[----:B------:R-:W5:Y:S01]  /*8cd0*/  LD.E.128 R68, desc[UR40][R68.64] ;  /* 0x0000002844447980 */ /* 0x000f62000c101d00 */
[----:B------:R-:W-:Y:S01]  /*8ce0*/  UIMAD UR4, UR43, UR11, UR4 ;  /* 0x0000000b2b0472a4 */ /* 0x000fe2000f8e0204 */
[----:B------:R-:W-:Y:S01]  /*8cf0*/  ISETP.GE.AND P0, PT, R185, UR12, PT ;  /* 0x0000000cb9007c0c */ /* 0x000fe2000bf06270 */
[--C-:B------:R-:W-:Y:S01]  /*8d00*/  IMAD.MOV R81, RZ, RZ, -R21.reuse ;  /* 0x000000ffff517224 */ /* 0x100fe200078e0a15 */
[----:B------:R-:W-:Y:S01]  /*8d10*/  SHF.R.S32.HI R20, RZ, 0x1f, R21 ;  /* 0x0000001fff147819 */ /* 0x000fe20000011415 */
[----:B------:R-:W-:Y:S01]  /*8d20*/  UIADD3 UR4, UR9, UR4, URZ ;  /* 0x0000000409047290 */ /* 0x000fe2000fffe03f */
[----:B------:R-:W-:Y:S01]  /*8d30*/  LOP3.LUT R6, R5, 0x10, R4, 0xe2, !PT ;  /* 0x0000001005067812 */ /* 0x000fe200078ee204 */
[----:B------:R-:W-:Y:S01]  /*8d40*/  IMAD.U32 R4, RZ, RZ, UR8 ;  /* 0x00000008ff047e24 */ /* 0x000fe2000f8e00ff */
[----:B------:R-:W-:Y:S01]  /*8d50*/  SEL R0, RZ, 0xffffffff, P0 ;  /* 0xffffffffff007807 */ /* 0x000fe20000000000 */
[----:B------:R-:W-:Y:S01]  /*8d60*/  IMAD.U32 R5, RZ, RZ, UR9 ;  /* 0x00000009ff057e24 */ /* 0x000fe2000f8e00ff */
[----:B------:R-:W-:Y:S01]  /*8d70*/  ULDC.64 UR8, c[0x0][0xae0] ;  /* 0x0002b80000087ab9 */ /* 0x000fe20000000a00 */
[----:B------:R-:W-:Y:S01]  /*8d80*/  IMAD R81, R82, R81, R80 ;  /* 0x0000005152517224 */ /* 0x000fe200078e0250 */
[----:B------:R-:W5:Y:S01]  /*8d90*/  LD.E.128 R64, desc[UR40][R64.64] ;  /* 0x0000002840407980 */ /* 0x000f62000c101d00 */
[----:B------:R-:W-:-:S02]  /*8da0*/  IMAD.U32 R5, RZ, RZ, UR4 ;  /* 0x00000004ff057e24 */ /* 0x000fc4000f8e00ff */
[----:B------:R-:W-:Y:S01]  /*8db0*/  IMAD R20, R20, UR8, RZ ;  /* 0x0000000814147c24 */ /* 0x000fe2000f8e02ff */
[----:B------:R-:W-:Y:S01]  /*8dc0*/  ISETP.GE.AND P0, PT, R194, UR12, PT ;  /* 0x0000000cc2007c0c */ /* 0x000fe2000bf06270 */
[----:B------:R-:W-:Y:S01]  /*8dd0*/  IMAD.SHL.U32 R85, R0, 0x20, RZ ;  /* 0x0000002000557824 */ /* 0x000fe200078e00ff */
[----:B------:R-:W-:Y:S01]  /*8de0*/  SHF.R.S32.HI R0, RZ, 0x1f, R81 ;  /* 0x0000001fff007819 */ /* 0x000fe20000011451 */
[----:B------:R-:W5:Y:S01]  /*8df0*/  LD.E.128 R76, desc[UR40][R76.64] ;  /* 0x000000284c4c7980 */ /* 0x000f62000c101d00 */
[C---:B------:R-:W-:Y:S02]  /*8e00*/  IMAD R83, R21.reuse, UR9, R20 ;  /* 0x0000000915537c24 */ /* 0x040fe4000f8e0214 */
[----:B------:R-:W-:Y:S01]  /*8e10*/  IMAD.WIDE.U32 R4, R21, UR8, R4 ;  /* 0x0000000815047c25 */ /* 0x000fe2000f8e0004 */
[----:B------:R-:W5:Y:S01]  /*8e20*/  LD.E.128 R72, desc[UR40][R72.64] ;  /* 0x0000002848487980 */ /* 0x000f62000c101d00 */
[----:B------:R-:W-:Y:S01]  /*8e30*/  ULDC.64 UR8, c[0x0][0xad8] ;  /* 0x0002b60000087ab9 */ /* 0x000fe20000000a00 */
[----:B------:R-:W-:Y:S01]  /*8e40*/  LOP3.LUT R6, R85, 0x20, R6, 0xe2, !PT ;  /* 0x0000002055067812 */ /* 0x000fe200078ee206 */
[----:B------:R-:W-:Y:S01]  /*8e50*/  IMAD R0, R0, UR8, RZ ;  /* 0x0000000800007c24 */ /* 0x000fe2000f8e02ff */
[----:B------:R-:W-:Y:S01]  /*8e60*/  @!PT LDS RZ, [RZ] ;  /* 0x00000000fffff984 */ /* 0x000fe20000000800 */
[----:B------:R-:W-:Y:S01]  /*8e70*/  @!PT LDS RZ, [RZ] ;  /* 0x00000000fffff984 */ /* 0x000fe20000000800 */
[----:B------:R-:W-:Y:S01]  /*8e80*/  @!PT LDS RZ, [RZ] ;  /* 0x00000000fffff984 */ /* 0x000fe20000000800 */
[----:B------:R-:W-:Y:S01]  /*8e90*/  @!PT LDS RZ, [RZ] ;  /* 0x00000000fffff984 */ /* 0x000fe20000000800 */
[----:B------:R1:W-:Y:S06]  /*8ea0*/  MEMBAR.ALL.CTA ;  /* 0x0000000000007992 */ /* 0x0003ec0000008000 */
[----:B-1----:R-:W1:Y:S01]  /*8eb0*/  FENCE.VIEW.ASYNC.S ;  /* 0x00000000000073c6 */ /* 0x002e620000000000 */
[----:B------:R-:W-:Y:S01]  /*8ec0*/  SEL R21, RZ, 0x40, P0 ;  /* 0x00000040ff157807 */ /* 0x000fe20000000000 */
[----:B------:R-:W-:Y:S01]  /*8ed0*/  IMAD.U32 R20, RZ, RZ, UR45 ;  /* 0x0000002dff147e24 */ /* 0x000fe2000f8e00ff */
[----:B------:R-:W-:Y:S01]  /*8ee0*/  ISETP.GE.AND P0, PT, R193, UR12, PT ;  /* 0x0000000cc1007c0c */ /* 0x000fe2000bf06270 */
[----:B------:R-:W-:Y:S01]  /*8ef0*/  IMAD.IADD R5, R5, 0x1, R83 ;  /* 0x0000000105057824 */ /* 0x000fe200078e0253 */
[----:B------:R-:W-:Y:S01]  /*8f00*/  LOP3.LUT R6, R6, R21, RZ, 0xfc, !PT ;  /* 0x0000001506067212 */ /* 0x000fe200078efcff */
[----:B------:R-:W-:Y:S01]  /*8f10*/  IMAD R21, R81, UR9, R0 ;  /* 0x0000000951157c24 */ /* 0x000fe2000f8e0200 */
[----:B------:R-:W-:Y:S01]  /*8f20*/  UIADD3 UR4, UR42, 0x28c20, URZ ;  /* 0x00028c202a047890 */ /* 0x000fe2000fffe03f */
[----:B-----5:R-:W-:Y:S01]  /*8f30*/  IMAD R89, R3, R82, RZ ;  /* 0x0000005203597224 */ /* 0x020fe200078e02ff */
[----:B------:R-:W-:Y:S01]  /*8f40*/  SEL R3, RZ, 0x80, P0 ;  /* 0x00000080ff037807 */ /* 0x000fe20000000000 */
[----:B------:R-:W-:Y:S01]  /*8f50*/  IMAD R0, R20, 0x40, R191 ;  /* 0x0000004014007824 */ /* 0x000fe200078e02bf */
[----:B------:R-:W-:Y:S01]  /*8f60*/  UPRMT UR4, URZ, 0x654, UR4 ;  /* 0x000006543f047896 */ /* 0x000fe20008000004 */
[----:B------:R-:W-:Y:S01]  /*8f70*/  IMAD.WIDE.U32 R4, R81, UR8, R4 ;  /* 0x0000000851047c25 */ /* 0x000fe2000f8e0004 */
[----:B------:R-:W-:Y:S01]  /*8f80*/  ULDC.64 UR8, c[0x0][0xa80] ;  /* 0x0002a00000087ab9 */ /* 0x000fe20000000a00 */
[----:B------:R-:W-:Y:S01]  /*8f90*/  BSSY B1, `(.L_x_425) ;  /* 0x0000029000017945 */ /* 0x000fe20003800000 */
[----:B------:R-:W-:Y:S01]  /*8fa0*/  ISETP.GE.AND P0, PT, R0, R89, PT ;  /* 0x000000590000720c */ /* 0x000fe20003f06270 */
[----:B------:R-:W-:Y:S01]  /*8fb0*/  IMAD.IADD R5, R5, 0x1, R21 ;  /* 0x0000000105057824 */ /* 0x000fe200078e0215 */
[----:B------:R-:W-:-:S02]  /*8fc0*/  LEA R86, P1, R4, UR8, 0x1 ;  /* 0x0000000804567c11 */ /* 0x000fc4000f8208ff */
[----:B------:R-:W-:Y:S02]  /*8fd0*/  LOP3.LUT R3, R6, R3, RZ, 0xfc, !PT ;  /* 0x0000000306037212 */ /* 0x000fe400078efcff */
[----:B------:R-:W-:Y:S01]  /*8fe0*/  LEA.HI.X R87, R4, UR9, R5, 0x1, P1 ;  /* 0x0000000904577c11 */ /* 0x000fe200088f0c05 */
[----:B-1----:R0:W1:Y:S01]  /*8ff0*/  SHFL.IDX PT, R20, R86, RZ, 0x181f ;  /* 0x00181fff56147589 */ /* 0x00206200000e0000 */
[----:B------:R-:W-:Y:S03]  /*9000*/  SYNCS.ARRIVE.TRANS64.RED.A1T0 RZ, [UR4], RZ ;  /* 0x000000ffffff79a7 */ /* 0x000fe60008100404 */
[----:B------:R0:W2:Y:S02]  /*9010*/  SHFL.IDX PT, R21, R87, RZ, 0x181f ;  /* 0x00181fff57157589 */ /* 0x0000a400000e0000 */
[----:B------:R-:W-:Y:S05]  /*9020*/  @P0 BRA `(.L_x_426) ;  /* 0x00000000007c0947 */ /* 0x000fea0003800000 */
        /* <DEDUP_REMOVED lines=8> */
[----:B------:R1:W-:Y:S01]  /*90b0*/  @!P0 ST.E.128 desc[UR40][R4.64], R8 ;  /* 0x0000000804008985 */ /* 0x0003e2000c101d28 */
        /* <DEDUP_REMOVED lines=11> */
[-C--:B------:R-:W-:Y:S02]  /*9170*/  @!P1 LEA R8, P6, R185, R20.reuse, 0x1 ;  /* 0x00000014b9089211 */ /* 0x080fe400078c08ff */
        /* <DEDUP_REMOVED lines=10> */
.L_x_426:
[----:B------:R-:W-:Y:S05]  /*9220*/  BSYNC B1 ;  /* 0x0000000000017941 */ /* 0x000fea0003800000 */
.L_x_425:
[----:B------:R-:W-:Y:S01]  /*9230*/  VIADD R0, R0, 0x20 ;  /* 0x0000002000007836 */ /* 0x000fe20000000000 */
[----:B---3--:R4:W3:Y:S04]  /*9240*/  SHFL.IDX PT, R9, R87, 0x1, 0x181f ;  /* 0x00381f0057097f89 */ /* 0x0088e800000e0000 */
[----:B------:R-:W-:Y:S01]  /*9250*/  ISETP.GE.AND P0, PT, R0, R89, PT ;  /* 0x000000590000720c */ /* 0x000fe20003f06270 */
[----:B------:R4:W0:-:S12]  /*9260*/  SHFL.IDX PT, R8, R86, 0x1, 0x181f ;  /* 0x00381f0056087f89 */ /* 0x00081800000e0000 */
[----:B----4-:R-:W-:Y:S05]  /*9270*/  @P0 BRA `(.L_x_427) ;  /* 0x0000001000100947 */ /* 0x010fea0003800000 */
[----:B------:R-:W-:Y:S02]  /*9280*/  ISETP.GE.AND P0, PT, R2, UR12, PT ;  /* 0x0000000c02007c0c */ /* 0x000fe4000bf06270 */
[----:B------:R-:W-:Y:S02]  /*9290*/  ISETP.GE.AND P5, PT, R189, UR12, PT ;  /* 0x0000000cbd007c0c */ /* 0x000fe4000bfa6270 */
[----:B------:R-:W-:Y:S02]  /*92a0*/  ISETP.GE.AND P3, PT, R188, UR12, PT ;  /* 0x0000000cbc007c0c */ /* 0x000fe4000bf66270 */
[----:B------:R-:W-:Y:S02]  /*92b0*/  ISETP.GE.AND P2, PT, R187, UR12, PT ;  /* 0x0000000cbb007c0c */ /* 0x000fe4000bf46270 */
[----:B------:R-:W-:-:S05]  /*92c0*/  ISETP.GE.AND P1, PT, R186, UR12, PT ;  /* 0x0000000cba007c0c */ /* 0x000fca000bf26270 */
[----:B0--3--:R-:W-:Y:S02]  /*92d0*/  @!P0 IMAD.WIDE R4, R2, 0x2, R8 ;  /* 0x0000000202048825 */ /* 0x009fe400078e0208 */
[-C--:B------:R-:W-:Y:S02]  /*92e0*/  @!P5 LEA R10, P4, R189, R8.reuse, 0x1 ;  /* 0x00000008bd0ad211 */ /* 0x080fe400078808ff */
[----:B-1----:R-:W-:Y:S01]  /*92f0*/  @!P3 LEA R20, P6, R188, R8, 0x1 ;  /* 0x00000008bc14b211 */ /* 0x002fe200078c08ff */
[----:B------:R0:W-:Y:S01]  /*9300*/  @!P0 ST.E.128 desc[UR40][R4.64], R12 ;  /* 0x0000000c04008985 */ /* 0x0001e2000c101d28 */
[----:B------:R-:W-:Y:S02]  /*9310*/  ISETP.GE.AND P0, PT, R185, UR12, PT ;  /* 0x0000000cb9007c0c */ /* 0x000fe4000bf06270 */
[----:B------:R-:W-:Y:S02]  /*9320*/  @!P5 LEA.HI.X R11, R189, R9, R204, 0x1, P4 ;  /* 0x00000009bd0bd211 */ /* 0x000fe400020f0ccc */
[----:B------:R-:W-:-:S02]  /*9330*/  LOP3.LUT P4, RZ, R6, 0x40, RZ, 0xc0, !PT ;  /* 0x0000004006ff7812 */ /* 0x000fc4000788c0ff */
[----:B--2---:R-:W-:Y:S01]  /*9340*/  @!P3 LEA.HI.X R21, R188, R9, R203, 0x1, P6 ;  /* 0x00000009bc15b211 */ /* 0x004fe200030f0ccb */
[----:B------:R4:W-:Y:S01]  /*9350*/  @!P5 ST.E.128 desc[UR40][R10.64], R28 ;  /* 0x0000001c0a00d985 */ /* 0x0009e2000c101d28 */
[----:B------:R-:W-:-:S03]  /*9360*/  @!P2 LEA R24, P5, R187, R8, 0x1 ;  /* 0x00000008bb18a211 */ /* 0x000fc600078a08ff */
[----:B------:R4:W-:Y:S01]  /*9370*/  @!P3 ST.E.128 desc[UR40][R20.64], R36 ;  /* 0x000000241400b985 */ /* 0x0009e2000c101d28 */
[----:B------:R-:W-:Y:S02]  /*9380*/  @!P2 LEA.HI.X R25, R187, R9, R202, 0x1, P5 ;  /* 0x00000009bb19a211 */ /* 0x000fe400028f0cca */
[----:B0-----:R-:W-:-:S03]  /*9390*/  @!P1 LEA R4, P6, R186, R8, 0x1 ;  /* 0x00000008ba049211 */ /* 0x001fc600078c08ff */
[----:B------:R4:W-:Y:S01]  /*93a0*/  @!P2 ST.E.128 desc[UR40][R24.64], R44 ;  /* 0x0000002c1800a985 */ /* 0x0009e2000c101d28 */
[CC--:B------:R-:W-:Y:S02]  /*93b0*/  @!P0 LEA R12, P3, R185.reuse, R8.reuse, 0x1 ;  /* 0x00000008b90c8211 */ /* 0x0c0fe400078608ff */
[----:B------:R-:W-:Y:S02]  /*93c0*/  @P4 LEA R14, P5, R194, R8, 0x1 ;  /* 0x00000008c20e4211 */ /* 0x000fe400078a08ff */
[-C--:B------:R-:W-:Y:S02]  /*93d0*/  @!P1 LEA.HI.X R5, R186, R9.reuse, R201, 0x1, P6 ;  /* 0x00000009ba059211 */ /* 0x080fe400030f0cc9 */
[-C--:B------:R-:W-:Y:S02]  /*93e0*/  @!P0 LEA.HI.X R13, R185, R9.reuse, R200, 0x1, P3 ;  /* 0x00000009b90d8211 */ /* 0x080fe400018f0cc8 */
[----:B------:R-:W-:Y:S01]  /*93f0*/  @P4 LEA.HI.X R15, R194, R9, R199, 0x1, P5 ;  /* 0x00000009c20f4211 */ /* 0x000fe200028f0cc7 */
[----:B------:R4:W-:Y:S04]  /*9400*/  @!P1 ST.E.128 desc[UR40][R4.64], R52 ;  /* 0x0000003404009985 */ /* 0x0009e8000c101d28 */
[----:B------:R4:W-:Y:S01]  /*9410*/  @!P0 ST.E.128 desc[UR40][R12.64], R56 ;  /* 0x000000380c008985 */ /* 0x0009e2000c101d28 */
[----:B------:R-:W-:-:S03]  /*9420*/  LOP3.LUT P0, RZ, R3, 0x80, RZ, 0xc0, !PT ;  /* 0x0000008003ff7812 */ /* 0x000fc6000780c0ff */
[----:B------:R4:W-:Y:S10]  /*9430*/  @P4 ST.E.128 desc[UR40][R14.64], R64 ;  /* 0x000000400e004985 */ /* 0x0009f4000c101d28 */
[----:B------:R-:W-:Y:S05]  /*9440*/  @!P0 BRA `(.L_x_427) ;  /* 0x0000000c009c8947 */ /* 0x000fea0003800000 */
[----:B----4-:R-:W-:-:S04]  /*9450*/  LEA R4, P0, R193, R8, 0x1 ;  /* 0x00000008c1047211 */ /* 0x010fc800078008ff */
[----:B------:R-:W-:-:S05]  /*9460*/  LEA.HI.X R5, R193, R9, R198, 0x1, P0 ;  /* 0x00000009c1057211 */ /* 0x000fca00000f0cc6 */
[----:B------:R0:W-:Y:S01]  /*9470*/  ST.E.128 desc[UR40][R4.64], R72 ;  /* 0x0000004804007985 */ /* 0x0001e2000c101d28 */
[----:B------:R-:W-:Y:S05]  /*9480*/  BRA `(.L_x_427) ;  /* 0x0000000c008c7947 */ /* 0x000fea0003800000 */
.L_x_422:
[----:B------:R-:W-:Y:S01]  /*9490*/  ULDC.64 UR8, c[0x0][0xc00] ;  /* 0x0003000000087ab9 */ /* 0x000fe20000000a00 */
[----:B------:R-:W-:Y:S01]  /*94a0*/  ULDC UR4, c[0x0][0xa88] ;  /* 0x0002a20000047ab9 */ /* 0x000fe20000000800 */
[----:B------:R-:W-:Y:S01]  /*94b0*/  UISETP.NE.U32.AND UP0, UPT, UR8, URZ, UPT ;  /* 0x0000003f0800728c */ /* 0x000fe2000bf05070 */
[----:B------:R-:W0:Y:S03]  /*94c0*/  LDC R13, c[0x0][0xbe8] ;  /* 0x0002fa00ff0d7b82 */ /* 0x000e260000000800 */
[----:B------:R-:W-:-:S03]  /*94d0*/  UISETP.NE.AND.EX UP0, UPT, UR9, URZ, UPT, UP0 ;  /* 0x0000003f0900728c */ /* 0x000fc6000bf05300 */
[----:B------:R-:W-:Y:S02]  /*94e0*/  ULDC.64 UR8, c[0x0][0xc00] ;  /* 0x0003000000087ab9 */ /* 0x000fe40000000a00 */
[----:B------:R-:W-:Y:S01]  /*94f0*/  UIMAD.WIDE UR8, UR43, 0x4, UR8 ;  /* 0x000000042b0878a5 */ /* 0x000fe2000f8e0208 */
[----:B------:R-:W-:-:S05]  /*9500*/  PLOP3.LUT P1, PT, PT, PT, UP0, 0x80, 0x0 ;  /* 0x000000000000781c */ /* 0x000fca0003f2f008 */
[----:B------:R-:W-:Y:S02]  /*9510*/  IMAD.U32 R4, RZ, RZ, UR8 ;  /* 0x00000008ff047e24 */ /* 0x000fe4000f8e00ff */
[----:B------:R-:W-:Y:S01]  /*9520*/  IMAD.U32 R5, RZ, RZ, UR9 ;  /* 0x00000009ff057e24 */ /* 0x000fe2000f8e00ff */
[----:B------:R-:W-:Y:S02]  /*9530*/  ULDC.64 UR8, c[0x0][0xc08] ;  /* 0x0003020000087ab9 */ /* 0x000fe40000000a00 */
[----:B------:R-:W-:-:S03]  /*9540*/  UISETP.NE.U32.AND UP1, UPT, UR8, URZ, UPT ;  /* 0x0000003f0800728c */ /* 0x000fc6000bf25070 */
[----:B------:R-:W2:Y:S01]  /*9550*/  @P1 LDG.E R3, desc[UR40][R4.64] ;  /* 0x0000002804031981 */ /* 0x000ea2000c1e1900 */
[----:B------:R-:W-:Y:S01]  /*9560*/  UISETP.NE.AND.EX UP1, UPT, UR9, URZ, UPT, UP1 ;  /* 0x0000003f0900728c */ /* 0x000fe2000bf25310 */
[----:B------:R-:W-:-:S05]  /*9570*/  IMAD.U32 R0, RZ, RZ, UR4 ;  /* 0x00000004ff007e24 */ /* 0x000fca000f8e00ff */
[----:B------:R-:W-:-:S05]  /*9580*/  PLOP3.LUT P2, PT, PT, PT, UP1, 0x80, 0x0 ;  /* 0x000000000000781c */ /* 0x000fca0003f4f018 */
[----:B------:R-:W-:Y:S02]  /*9590*/  @UP1 ULDC.64 UR8, c[0x0][0xc08] ;  /* 0x0003020000081ab9 */ /* 0x000fe40000000a00 */
[----:B------:R-:W-:-:S06]  /*95a0*/  @UP1 UIMAD.WIDE UR8, UR43, 0x4, UR8 ;  /* 0x000000042b0818a5 */ /* 0x000fcc000f8e0208 */
[----:B------:R-:W-:Y:S02]  /*95b0*/  IMAD.U32 R8, RZ, RZ, UR8 ;  /* 0x00000008ff087e24 */ /* 0x000fe4000f8e00ff */
[----:B------:R-:W-:-:S05]  /*95c0*/  IMAD.U32 R9, RZ, RZ, UR9 ;  /* 0x00000009ff097e24 */ /* 0x000fca000f8e00ff */
[----:B------:R1:W5:Y:S01]  /*95d0*/  @P2 LDG.E R0, desc[UR40][R8.64] ;  /* 0x0000002808002981 */ /* 0x000362000c1e1900 */
[----:B------:R-:W-:Y:S01]  /*95e0*/  UMOV UR4, URZ ;  /* 0x0000003f00047c82 */ /* 0x000fe20008000000 */
[----:B------:R-:W-:Y:S01]  /*95f0*/  USHF.R.S32.HI UR11, URZ, 0x1f, UR46 ;  /* 0x0000001f3f0b7899 */ /* 0x000fe2000801142e */
[----:B------:R-:W-:Y:S02]  /*9600*/  ISETP.GE.AND P0, PT, R197, 0x40, PT ;  /* 0x00000040c500780c */ /* 0x000fe40003f06270 */
[----:B--2---:R-:W-:-:S13]  /*9610*/  @P1 R2UR UR4, R3 ;  /* 0x00000000030412ca */ /* 0x004fda00000e0000 */
[----:B------:R-:W-:Y:S01]  /*9620*/  USHF.R.S32.HI UR10, URZ, 0x1f, UR4 ;  /* 0x0000001f3f0a7899 */ /* 0x000fe20008011404 */
[----:B01----:R-:W-:Y:S11]  /*9630*/  @P2 BRA `(.L_x_428) ;  /* 0x0000000000102947 */ /* 0x003ff60003800000 */
[----:B------:R-:W-:Y:S05]  /*9640*/  @!P1 BRA `(.L_x_428) ;  /* 0x00000000000c9947 */ /* 0x000fea0003800000 */
[----:B------:R-:W2:Y:S04]  /*9650*/  LDG.E R3, desc[UR40][R4.64] ;  /* 0x0000002804037981 */ /* 0x000ea8000c1e1900 */
[----:B-----5:R-:W2:Y:S02]  /*9660*/  LDG.E R0, desc[UR40][R4.64+0x4] ;  /* 0x0000042804007981 */ /* 0x020ea4000c1e1900 */
[----:B--2---:R-:W-:-:S07]  /*9670*/  IMAD.IADD R0, R0, 0x1, -R3 ;  /* 0x0000000100007824 */ /* 0x004fce00078e0a03 */
.L_x_428:
[----:B------:R-:W-:Y:S01]  /*9680*/  USEL UR43, UR43, URZ, !UP0 ;  /* 0x0000003f2b2b7287 */ /* 0x000fe2000c000000 */
[----:B------:R-:W-:Y:S01]  /*9690*/  BSSY B1, `(.L_x_429) ;  /* 0x000002d000017945 */ /* 0x000fe20003800000 */
[----:B------:R-:W-:-:S03]  /*96a0*/  USEL UR44, UR44, URZ, !UP0 ;  /* 0x0000003f2c2c7287 */ /* 0x000fc6000c000000 */
[----:B------:R-:W-:Y:S09]  /*96b0*/  @P0 BRA `(.L_x_430) ;  /* 0x0000000000a80947 */ /* 0x000ff20003800000 */
[----:B------:R-:W0:Y:S01]  /*96c0*/  S2R R4, SR_TID.X ;  /* 0x0000000000047919 */ /* 0x000e220000002100 */
[----:B------:R-:W1:Y:S01]  /*96d0*/  LDC R6, c[0x0][0xbe8] ;  /* 0x0002fa00ff067b82 */ /* 0x000e620000000800 */
[----:B------:R-:W-:-:S04]  /*96e0*/  IMAD.U32 R3, RZ, RZ, UR45 ;  /* 0x0000002dff037e24 */ /* 0x000fc8000f8e00ff */
[----:B0-----:R-:W-:Y:S02]  /*96f0*/  IMAD R3, R3, 0x40, R4 ;  /* 0x0000004003037824 */ /* 0x001fe400078e0204 */
[----:B-1---5:R-:W-:Y:S02]  /*9700*/  IMAD R4, R0, R6, RZ ;  /* 0x0000000600047224 */ /* 0x022fe400078e02ff */
[----:B------:R-:W-:-:S05]  /*9710*/  VIADD R5, R3, 0xffffff80 ;  /* 0xffffff8003057836 */ /* 0x000fca0000000000 */
[----:B------:R-:W-:-:S13]  /*9720*/  ISETP.GE.AND P0, PT, R5, R4, PT ;  /* 0x000000040500720c */ /* 0x000fda0003f06270 */
[----:B------:R-:W-:Y:S05]  /*9730*/  @P0 BRA `(.L_x_430) ;  /* 0x0000000000880947 */ /* 0x000fea0003800000 */
[----:B------:R-:W-:Y:S01]  /*9740*/  ISETP.NE.AND P0, PT, R6, 0x1, PT ;  /* 0x000000010600780c */ /* 0x000fe20003f05270 */
[----:B------:R-:W-:Y:S01]  /*9750*/  ULDC.64 UR12, c[0x0][0xb90] ;  /* 0x0002e400000c7ab9 */ /* 0x000fe20000000a00 */
[----:B------:R-:W-:Y:S01]  /*9760*/  UMOV UR8, UR4 ;  /* 0x0000000400087c82 */ /* 0x000fe20008000000 */
[----:B------:R-:W-:Y:S01]  /*9770*/  UIMAD UR7, UR11, UR12, URZ ;  /* 0x0000000c0b0772a4 */ /* 0x000fe2000f8e023f */
[----:B------:R-:W-:Y:S02]  /*9780*/  UMOV UR9, UR10 ;  /* 0x0000000a00097c82 */ /* 0x000fe40008000000 */
[----:B------:R-:W-:Y:S02]  /*9790*/  UIMAD.WIDE.U32 UR8, UR46, UR12, UR8 ;  /* 0x0000000c2e0872a5 */ /* 0x000fe4000f8e0008 */
[----:B------:R-:W-:-:S03]  /*97a0*/  UIMAD UR7, UR46, UR13, UR7 ;  /* 0x0000000d2e0772a4 */ /* 0x000fc6000f8e0207 */
[----:B------:R-:W-:Y:S02]  /*97b0*/  ULDC.64 UR12, c[0x0][0xb98] ;  /* 0x0002e600000c7ab9 */ /* 0x000fe40000000a00 */
[----:B------:R-:W0:Y:S01]  /*97c0*/  @P0 LDC R4, c[0x0][0xbec] ;  /* 0x0002fb00ff040b82 */ /* 0x000e220000000800 */
[----:B------:R-:W-:Y:S02]  /*97d0*/  UIADD3 UR9, UR9, UR7, URZ ;  /* 0x0000000709097290 */ /* 0x000fe4000fffe03f */
[----:B------:R-:W-:Y:S02]  /*97e0*/  UIMAD UR7, UR44, UR12, URZ ;  /* 0x0000000c2c0772a4 */ /* 0x000fe4000f8e023f */
[----:B------:R-:W-:Y:S02]  /*97f0*/  UIMAD.WIDE.U32 UR8, UR43, UR12, UR8 ;  /* 0x0000000c2b0872a5 */ /* 0x000fe4000f8e0008 */
[----:B------:R-:W-:Y:S01]  /*9800*/  UIMAD UR7, UR43, UR13, UR7 ;  /* 0x0000000d2b0772a4 */ /* 0x000fe2000f8e0207 */
[----:B------:R-:W1:Y:S02]  /*9810*/  @P0 LDC R8, c[0x0][0xbf0] ;  /* 0x0002fc00ff080b82 */ /* 0x000e640000000800 */
[----:B------:R-:W-:Y:S01]  /*9820*/  ULDC.64 UR12, c[0x0][0xb88] ;  /* 0x0002e200000c7ab9 */ /* 0x000fe20000000a00 */
[----:B0-----:R-:W-:-:S04]  /*9830*/  @P0 IMAD.HI.U32 R3, R5, R4, RZ ;  /* 0x0000000405030227 */ /* 0x001fc800078e00ff */
[----:B------:R-:W-:Y:S01]  /*9840*/  IMAD.MOV.U32 R4, RZ, RZ, R5 ;  /* 0x000000ffff047224 */ /* 0x000fe200078e0005 */
[----:B-1----:R-:W-:Y:S01]  /*9850*/  @P0 SHF.R.U32.HI R4, RZ, R8, R3 ;  /* 0x00000008ff040219 */ /* 0x002fe20000011603 */
[----:B------:R-:W-:-:S04]  /*9860*/  IMAD.U32 R8, RZ, RZ, UR7 ;  /* 0x00000007ff087e24 */ /* 0x000fc8000f8e00ff */
[----:B------:R-:W-:-:S04]  /*9870*/  IMAD.MOV R3, RZ, RZ, -R4 ;  /* 0x000000ffff037224 */ /* 0x000fc800078e0a04 */
[----:B------:R-:W-:Y:S01]  /*9880*/  IMAD R3, R6, R3, R5 ;  /* 0x0000000306037224 */ /* 0x000fe200078e0205 */
[----:B------:R-:W-:Y:S02]  /*9890*/  SHF.R.S32.HI R5, RZ, 0x1f, R4 ;  /* 0x0000001fff057819 */ /* 0x000fe40000011404 */
[----:B------:R-:W-:Y:S02]  /*98a0*/  IADD3 R4, P0, R4, UR8, RZ ;  /* 0x0000000804047c10 */ /* 0x000fe4000ff1e0ff */
[----:B------:R-:W-:Y:S02]  /*98b0*/  SHF.R.S32.HI R6, RZ, 0x1f, R3 ;  /* 0x0000001fff067819 */ /* 0x000fe40000011403 */
[----:B------:R-:W-:Y:S01]  /*98c0*/  IADD3.X R5, R5, UR9, R8, P0, !PT ;  /* 0x0000000905057c10 */ /* 0x000fe200087fe408 */
[----:B------:R-:W-:Y:S02]  /*98d0*/  ULDC.64 UR8, c[0x0][0xb50] ;  /* 0x0002d40000087ab9 */ /* 0x000fe40000000a00 */
[----:B------:R-:W-:-:S02]  /*98e0*/  IMAD R6, R6, UR12, RZ ;  /* 0x0000000c06067c24 */ /* 0x000fc4000f8e02ff */
[----:B------:R-:W-:-:S04]  /*98f0*/  IMAD.WIDE.U32 R4, R3, UR12, R4 ;  /* 0x0000000c03047c25 */ /* 0x000fc8000f8e0004 */
[----:B------:R-:W-:Y:S01]  /*9900*/  IMAD R9, R3, UR13, R6 ;  /* 0x0000000d03097c24 */ /* 0x000fe2000f8e0206 */
[----:B------:R-:W-:-:S03]  /*9910*/  LEA R8, P0, R4, UR8, 0x2 ;  /* 0x0000000804087c11 */ /* 0x000fc6000f8010ff */
[----:B------:R-:W-:-:S05]  /*9920*/  IMAD.IADD R3, R5, 0x1, R9 ;  /* 0x0000000105037824 */ /* 0x000fca00078e0209 */
[----:B------:R-:W-:Y:S01]  /*9930*/  LEA.HI.X R9, R4, UR9, R3, 0x2, P0 ;  /* 0x0000000904097c11 */ /* 0x000fe200080f1403 */
[----:B------:R-:W-:-:S05]  /*9940*/  IMAD.MOV.U32 R3, RZ, RZ, -0x800000 ;  /* 0xff800000ff037424 */ /* 0x000fca00078e00ff */
[----:B------:R0:W-:Y:S02]  /*9950*/  STG.E desc[UR40][R8.64], R3 ;  /* 0x0000000308007986 */ /* 0x0001e4000c101928 */
.L_x_430:
[----:B------:R-:W-:Y:S05]  /*9960*/  BSYNC B1 ;  /* 0x0000000000017941 */ /* 0x000fea0003800000 */
.L_x_429:
[----:B------:R-:W-:Y:S01]  /*9970*/  ISETP.NE.AND P0, PT, R13, 0x1, PT ;  /* 0x000000010d00780c */ /* 0x000fe20003f05270 */
[----:B------:R-:W-:Y:S01]  /*9980*/  ULDC UR14, c[0x0][0xac8] ;  /* 0x0002b200000e7ab9 */ /* 0x000fe20000000800 */
[----:B------:R-:W-:Y:S01]  /*9990*/  ULDC.64 UR12, c[0x0][0xaa0] ;  /* 0x0002a800000c7ab9 */ /* 0x000fe20000000a00 */
[----:B------:R-:W-:Y:S01]  /*99a0*/  ISETP.GE.AND P1, PT, R189, UR14, PT ;  /* 0x0000000ebd007c0c */ /* 0x000fe2000bf26270 */
[----:B------:R-:W-:Y:S01]  /*99b0*/  UIMAD UR7, UR10, UR12, URZ ;  /* 0x0000000c0a0772a4 */ /* 0x000fe2000f8e023f */
[----:B------:R-:W-:Y:S01]  /*99c0*/  ISETP.GE.AND P2, PT, R2, UR14, PT ;  /* 0x0000000e02007c0c */ /* 0x000fe2000bf46270 */
[----:B------:R-:W-:Y:S01]  /*99d0*/  UIMAD.WIDE.U32 UR8, UR4, UR12, URZ ;  /* 0x0000000c040872a5 */ /* 0x000fe2000f8e003f */
[----:B------:R-:W-:Y:S01]  /*99e0*/  SEL R4, RZ, 0xffffffff, P1 ;  /* 0xffffffffff047807 */ /* 0x000fe20000800000 */
[----:B------:R-:W-:Y:S01]  /*99f0*/  UIMAD UR7, UR4, UR13, UR7 ;  /* 0x0000000d040772a4 */ /* 0x000fe2000f8e0207 */
[----:B0-----:R-:W-:Y:S01]  /*9a00*/  SEL R3, RZ, 0x1, P2 ;  /* 0x00000001ff037807 */ /* 0x001fe20001000000 */
[----:B------:R-:W-:Y:S01]  /*9a10*/  IMAD.U32 R8, RZ, RZ, UR45 ;  /* 0x0000002dff087e24 */ /* 0x000fe2000f8e00ff */
[----:B------:R-:W-:Y:S01]  /*9a20*/  ULDC.64 UR12, c[0x0][0xae8] ;  /* 0x0002ba00000c7ab9 */ /* 0x000fe20000000a00 */
[----:B------:R-:W-:Y:S01]  /*9a30*/  IMAD.SHL.U32 R4, R4, 0x2, RZ ;  /* 0x0000000204047824 */ /* 0x000fe200078e00ff */
[----:B------:R-:W0:Y:S01]  /*9a40*/  @P0 LDC R5, c[0x0][0xbec] ;  /* 0x0002fb00ff050b82 */ /* 0x000e220000000800 */
[----:B------:R-:W-:Y:S01]  /*9a50*/  ISETP.GE.AND P2, PT, R188, UR14, PT ;  /* 0x0000000ebc007c0c */ /* 0x000fe2000bf46270 */
[----:B------:R-:W-:Y:S01]  /*9a60*/  UIADD3 UR9, UR9, UR7, URZ ;  /* 0x0000000709097290 */ /* 0x000fe2000fffe03f */
[----:B------:R-:W-:Y:S01]  /*9a70*/  ISETP.GE.AND P1, PT, R187, UR14, PT ;  /* 0x0000000ebb007c0c */ /* 0x000fe2000bf26270 */
[----:B------:R-:W-:Y:S01]  /*9a80*/  UIMAD UR4, UR11, UR12, URZ ;  /* 0x0000000c0b0472a4 */ /* 0x000fe2000f8e023f */
[----:B------:R-:W-:Y:S01]  /*9a90*/  LOP3.LUT R4, R4, 0x2, R3, 0xe2, !PT ;  /* 0x0000000204047812 */ /* 0x000fe200078ee203 */
[----:B------:R-:W-:Y:S01]  /*9aa0*/  IMAD R3, R190, 0x20, R191 ;  /* 0x00000020be037824 */ /* 0x000fe200078e02bf */
[----:B------:R-:W-:Y:S01]  /*9ab0*/  SEL R6, RZ, 0xffffffff, P2 ;  /* 0xffffffffff067807 */ /* 0x000fe20001000000 */
[----:B------:R-:W1:Y:S01]  /*9ac0*/  @P0 LDC R9, c[0x0][0xbf0] ;  /* 0x0002fc00ff090b82 */ /* 0x000e620000000800 */
[----:B------:R-:W-:Y:S01]  /*9ad0*/  UIMAD UR4, UR46, UR13, UR4 ;  /* 0x0000000d2e0472a4 */ /* 0x000fe2000f8e0204 */
[----:B------:R-:W-:Y:S01]  /*9ae0*/  IMAD R8, R8, 0x40, R3 ;  /* 0x0000004008087824 */ /* 0x000fe200078e0203 */
[----:B------:R-:W-:Y:S01]  /*9af0*/  UIMAD.WIDE.U32 UR8, UR46, UR12, UR8 ;  /* 0x0000000c2e0872a5 */ /* 0x000fe2000f8e0008 */
[----:B------:R-:W-:Y:S01]  /*9b00*/  IMAD.SHL.U32 R15, R6, 0x4, RZ ;  /* 0x00000004060f7824 */ /* 0x000fe200078e00ff */
[----:B------:R-:W-:Y:S01]  /*9b10*/  ULDC.64 UR10, c[0x0][0xaf0] ;  /* 0x0002bc00000a7ab9 */ /* 0x000fe20000000a00 */
[----:B------:R-:W-:Y:S01]  /*9b20*/  SEL R11, RZ, 0xffffffff, P1 ;  /* 0xffffffffff0b7807 */ /* 0x000fe20000800000 */
[----:B------:R-:W-:Y:S01]  /*9b30*/  UIADD3 UR9, UR9, UR4, URZ ;  /* 0x0000000409097290 */ /* 0x000fe2000fffe03f */
[----:B------:R-:W-:Y:S01]  /*9b40*/  IMAD.MOV.U32 R3, RZ, RZ, R8 ;  /* 0x000000ffff037224 */ /* 0x000fe200078e0008 */
[----:B------:R-:W-:Y:S01]  /*9b50*/  UIMAD UR4, UR44, UR10, URZ ;  /* 0x0000000a2c0472a4 */ /* 0x000fe2000f8e023f */
[----:B------:R-:W-:Y:S01]  /*9b60*/  LOP3.LUT R10, R15, 0x4, R4, 0xe2, !PT ;  /* 0x000000040f0a7812 */ /* 0x000fe200078ee204 */
[----:B------:R-:W-:Y:S01]  /*9b70*/  UIMAD.WIDE.U32 UR8, UR43, UR10, UR8 ;  /* 0x0000000a2b0872a5 */ /* 0x000fe2000f8e0008 */
[----:B------:R-:W-:Y:S01]  /*9b80*/  IMAD.SHL.U32 R11, R11, 0x8, RZ ;  /* 0x000000080b0b7824 */ /* 0x000fe200078e00ff */
[----:B------:R-:W-:Y:S01]  /*9b90*/  UIMAD UR4, UR43, UR11, UR4 ;  /* 0x0000000b2b0472a4 */ /* 0x000fe2000f8e0204 */
[----:B-----5:R-:W-:Y:S01]  /*9ba0*/  IMAD R27, R0, R13, RZ ;  /* 0x0000000d001b7224 */ /* 0x020fe200078e02ff */
[----:B------:R-:W-:Y:S01]  /*9bb0*/  ISETP.GE.AND P2, PT, R193, UR14, PT ;  /* 0x0000000ec1007c0c */ /* 0x000fe2000bf46270 */
[----:B0-----:R-:W-:Y:S01]  /*9bc0*/  @P0 IMAD.HI.U32 R6, R8, R5, RZ ;  /* 0x0000000508060227 */ /* 0x001fe200078e00ff */
[----:B------:R-:W-:Y:S01]  /*9bd0*/  UIADD3 UR4, UR9, UR4, URZ ;  /* 0x0000000409047290 */ /* 0x000fe2000fffe03f */
[----:B------:R-:W-:Y:S01]  /*9be0*/  LOP3.LUT R10, R11, 0x8, R10, 0xe2, !PT ;  /* 0x000000080b0a7812 */ /* 0x000fe200078ee20a */
[----:B------:R-:W-:Y:S01]  /*9bf0*/  BSSY B1, `(.L_x_431) ;  /* 0x0000048000017945 */ /* 0x000fe20003800000 */
[----:B------:R-:W-:-:S02]  /*9c00*/  IMAD.U32 R4, RZ, RZ, UR8 ;  /* 0x00000008ff047e24 */ /* 0x000fc4000f8e00ff */
[----:B------:R-:W-:Y:S01]  /*9c10*/  IMAD.U32 R5, RZ, RZ, UR9 ;  /* 0x00000009ff057e24 */ /* 0x000fe2000f8e00ff */
[----:B------:R-:W-:Y:S01]  /*9c20*/  ULDC.64 UR8, c[0x0][0xae0] ;  /* 0x0002b80000087ab9 */ /* 0x000fe20000000a00 */
[----:B-1----:R-:W-:Y:S01]  /*9c30*/  @P0 SHF.R.U32.HI R3, RZ, R9, R6 ;  /* 0x00000009ff030219 */ /* 0x002fe20000011606 */
[----:B------:R-:W-:Y:S01]  /*9c40*/  IMAD.U32 R5, RZ, RZ, UR4 ;  /* 0x00000004ff057e24 */ /* 0x000fe2000f8e00ff */
[----:B------:R-:W-:Y:S02]  /*9c50*/  ISETP.GE.AND P0, PT, R186, UR14, PT ;  /* 0x0000000eba007c0c */ /* 0x000fe4000bf06270 */
[--C-:B------:R-:W-:Y:S01]  /*9c60*/  SHF.R.S32.HI R6, RZ, 0x1f, R3.reuse ;  /* 0x0000001fff067819 */ /* 0x100fe20000011403 */
[----:B------:R-:W-:Y:S01]  /*9c70*/  IMAD.MOV R9, RZ, RZ, -R3 ;  /* 0x000000ffff097224 */ /* 0x000fe200078e0a03 */
[----:B------:R-:W-:Y:S01]  /*9c80*/  SEL R11, RZ, 0xffffffff, P0 ;  /* 0xffffffffff0b7807 */ /* 0x000fe20000000000 */
[----:B------:R-:W-:Y:S01]  /*9c90*/  IMAD.WIDE.U32 R4, R3, UR8, R4 ;  /* 0x0000000803047c25 */ /* 0x000fe2000f8e0004 */
[----:B------:R-:W-:-:S03]  /*9ca0*/  ISETP.GE.AND P0, PT, R185, UR14, PT ;  /* 0x0000000eb9007c0c */ /* 0x000fc6000bf06270 */
[----:B------:R-:W-:Y:S02]  /*9cb0*/  IMAD R6, R6, UR8, RZ ;  /* 0x0000000806067c24 */ /* 0x000fe4000f8e02ff */
[----:B------:R-:W-:Y:S01]  /*9cc0*/  IMAD R9, R13, R9, R8 ;  /* 0x000000090d097224 */ /* 0x000fe200078e0208 */
[----:B------:R-:W-:Y:S01]  /*9cd0*/  SEL R8, RZ, 0xffffffff, P0 ;  /* 0xffffffffff087807 */ /* 0x000fe20000000000 */
[----:B------:R-:W-:Y:S01]  /*9ce0*/  IMAD.SHL.U32 R15, R11, 0x10, RZ ;  /* 0x000000100b0f7824 */ /* 0x000fe200078e00ff */
[----:B------:R-:W-:Y:S01]  /*9cf0*/  ISETP.GE.AND P0, PT, R194, UR14, PT ;  /* 0x0000000ec2007c0c */ /* 0x000fe2000bf06270 */
[----:B------:R-:W-:Y:S01]  /*9d00*/  IMAD R11, R3, UR9, R6 ;  /* 0x00000009030b7c24 */ /* 0x000fe2000f8e0206 */
[----:B------:R-:W-:Y:S01]  /*9d10*/  SHF.R.S32.HI R3, RZ, 0x1f, R9 ;  /* 0x0000001fff037819 */ /* 0x000fe20000011409 */
[----:B------:R-:W-:Y:S01]  /*9d20*/  ULDC.64 UR8, c[0x0][0xad8] ;  /* 0x0002b60000087ab9 */ /* 0x000fe20000000a00 */
[----:B------:R-:W-:Y:S01]  /*9d30*/  IMAD.U32 R6, RZ, RZ, UR45 ;  /* 0x0000002dff067e24 */ /* 0x000fe2000f8e00ff */
[----:B------:R-:W-:Y:S01]  /*9d40*/  LOP3.LUT R10, R15, 0x10, R10, 0xe2, !PT ;  /* 0x000000100f0a7812 */ /* 0x000fe200078ee20a */
[----:B------:R-:W-:-:S02]  /*9d50*/  IMAD.IADD R5, R5, 0x1, R11 ;  /* 0x0000000105057824 */ /* 0x000fc400078e020b */
[----:B------:R-:W-:Y:S02]  /*9d60*/  IMAD R0, R3, UR8, RZ ;  /* 0x0000000803007c24 */ /* 0x000fe4000f8e02ff */
[----:B------:R-:W-:-:S04]  /*9d70*/  IMAD.WIDE.U32 R4, R9, UR8, R4 ;  /* 0x0000000809047c25 */ /* 0x000fc8000f8e0004 */
[----:B------:R-:W-:Y:S01]  /*9d80*/  IMAD R3, R9, UR9, R0 ;  /* 0x0000000909037c24 */ /* 0x000fe2000f8e0200 */
[----:B------:R-:W-:Y:S01]  /*9d90*/  SEL R9, RZ, 0x40, P0 ;  /* 0x00000040ff097807 */ /* 0x000fe20000000000 */
[----:B------:R-:W-:Y:S01]  /*9da0*/  IMAD R0, R6, 0x40, R191 ;  /* 0x0000004006007824 */ /* 0x000fe200078e02bf */
[----:B------:R-:W-:Y:S01]  /*9db0*/  ULDC.64 UR8, c[0x0][0xa80] ;  /* 0x0002a00000087ab9 */ /* 0x000fe20000000a00 */
[----:B------:R-:W-:Y:S01]  /*9dc0*/  IMAD.SHL.U32 R15, R8, 0x20, RZ ;  /* 0x00000020080f7824 */ /* 0x000fe200078e00ff */
[----:B------:R-:W-:Y:S01]  /*9dd0*/  LEA R6, P1, R4, UR8, 0x1 ;  /* 0x0000000804067c11 */ /* 0x000fe2000f8208ff */
[----:B------:R-:W-:Y:S01]  /*9de0*/  IMAD.IADD R3, R5, 0x1, R3 ;  /* 0x0000000105037824 */ /* 0x000fe200078e0203 */
[----:B------:R-:W-:Y:S02]  /*9df0*/  ISETP.GE.AND P0, PT, R0, R27, PT ;  /* 0x0000001b0000720c */ /* 0x000fe40003f06270 */
[----:B------:R-:W-:Y:S01]  /*9e00*/  LOP3.LUT R10, R15, 0x20, R10, 0xe2, !PT ;  /* 0x000000200f0a7812 */ /* 0x000fe200078ee20a */
[----:B------:R0:W1:Y:S01]  /*9e10*/  SHFL.IDX PT, R8, R6, RZ, 0x181f ;  /* 0x00181fff06087589 */ /* 0x00006200000e0000 */
[----:B------:R-:W-:-:S02]  /*9e20*/  LEA.HI.X R3, R4, UR9, R3, 0x1, P1 ;  /* 0x0000000904037c11 */ /* 0x000fc400088f0c03 */
[----:B------:R-:W-:Y:S02]  /*9e30*/  LOP3.LUT R24, R10, R9, RZ, 0xfc, !PT ;  /* 0x000000090a187212 */ /* 0x000fe400078efcff */
[----:B------:R-:W-:Y:S01]  /*9e40*/  SEL R5, RZ, 0x80, P2 ;  /* 0x00000080ff057807 */ /* 0x000fe20001000000 */
[----:B------:R0:W2:Y:S03]  /*9e50*/  SHFL.IDX PT, R9, R3, RZ, 0x181f ;  /* 0x00181fff03097589 */ /* 0x0000a600000e0000 */
        /* <DEDUP_REMOVED lines=9> */
[----:B------:R-:W-:Y:S01]  /*9ef0*/  @!P5 LEA R12, P4, R188, R8, 0x1 ;  /* 0x00000008bc0cd211 */ /* 0x000fe200078808ff */
[----:B------:R-:W-:Y:S01]  /*9f00*/  @!P1 ST.E.128 desc[UR40][R4.64], RZ ;  /* 0x000000ff04009985 */ /* 0x000fe2000c101d28 */
[----:B------:R-:W-:Y:S02]  /*9f10*/  ISETP.GE.AND P1, PT, R185, UR14, PT ;  /* 0x0000000eb9007c0c */ /* 0x000fe4000bf26270 */
[----:B------:R-:W-:Y:S01]  /*9f20*/  LOP3.LUT P0, RZ, R24, 0x40, RZ, 0xc0, !PT ;  /* 0x0000004018ff7812 */ /* 0x000fe2000780c0ff */
[----:B------:R1:W-:Y:S01]  /*9f30*/  @!P2 ST.E.128 desc[UR40][R10.64], RZ ;  /* 0x000000ff0a00a985 */ /* 0x0003e2000c101d28 */
[----:B------:R-:W-:-:S02]  /*9f40*/  ISETP.GE.AND P2, PT, R186, UR14, PT ;  /* 0x0000000eba007c0c */ /* 0x000fc4000bf46270 */
[-C--:B------:R-:W-:Y:S02]  /*9f50*/  @!P5 LEA.HI.X R13, R188, R9.reuse, R203, 0x1, P4 ;  /* 0x00000009bc0dd211 */ /* 0x080fe400020f0ccb */
[----:B------:R-:W-:Y:S02]  /*9f60*/  LOP3.LUT P4, RZ, R25, 0x80, RZ, 0xc0, !PT ;  /* 0x0000008019ff7812 */ /* 0x000fe4000788c0ff */
[CC--:B------:R-:W-:Y:S01]  /*9f70*/  @!P3 LEA R14, P6, R187.reuse, R8.reuse, 0x1 ;  /* 0x00000008bb0eb211 */ /* 0x0c0fe200078c08ff */
[----:B------:R3:W-:Y:S03]  /*9f80*/  @!P5 ST.E.128 desc[UR40][R12.64], RZ ;  /* 0x000000ff0c00d985 */ /* 0x0007e6000c101d28 */
[----:B------:R-:W-:Y:S02]  /*9f90*/  @!P3 LEA.HI.X R15, R187, R9, R202, 0x1, P6 ;  /* 0x00000009bb0fb211 */ /* 0x000fe400030f0cca */
[----:B-1----:R-:W-:-:S02]  /*9fa0*/  @!P1 LEA R10, P6, R185, R8, 0x1 ;  /* 0x00000008b90a9211 */ /* 0x002fc400078c08ff */
[-C--:B------:R-:W-:Y:S01]  /*9fb0*/  @!P2 LEA R4, P5, R186, R8.reuse, 0x1 ;  /* 0x00000008ba04a211 */ /* 0x080fe200078a08ff */
[----:B------:R3:W-:Y:S01]  /*9fc0*/  @!P3 ST.E.128 desc[UR40][R14.64], RZ ;  /* 0x000000ff0e00b985 */ /* 0x0007e2000c101d28 */
[-C--:B------:R-:W-:Y:S02]  /*9fd0*/  @P0 LEA R20, P3, R194, R8.reuse, 0x1 ;  /* 0x00000008c2140211 */ /* 0x080fe400078608ff */
[-C--:B------:R-:W-:Y:S02]  /*9fe0*/  @!P2 LEA.HI.X R5, R186, R9.reuse, R201, 0x1, P5 ;  /* 0x00000009ba05a211 */ /* 0x080fe400028f0cc9 */
[----:B------:R-:W-:Y:S02]  /*9ff0*/  @P4 LEA R8, P5, R193, R8, 0x1 ;  /* 0x00000008c1084211 */ /* 0x000fe400078a08ff */
[-C--:B------:R-:W-:Y:S01]  /*a000*/  @!P1 LEA.HI.X R11, R185, R9.reuse, R200, 0x1, P6 ;  /* 0x00000009b90b9211 */ /* 0x080fe200030f0cc8 */
[----:B------:R3:W-:Y:S01]  /*a010*/  @!P2 ST.E.128 desc[UR40][R4.64], RZ ;  /* 0x000000ff0400a985 */ /* 0x0007e2000c101d28 */
[----:B------:R-:W-:-:S02]  /*a020*/  @P0 LEA.HI.X R21, R194, R9, R199, 0x1, P3 ;  /* 0x00000009c2150211 */ /* 0x000fc400018f0cc7 */
[----:B------:R-:W-:Y:S01]  /*a030*/  @P4 LEA.HI.X R9, R193, R9, R198, 0x1, P5 ;  /* 0x00000009c1094211 */ /* 0x000fe200028f0cc6 */
[----:B------:R3:W-:Y:S04]  /*a040*/  @!P1 ST.E.128 desc[UR40][R10.64], RZ ;  /* 0x000000ff0a009985 */ /* 0x0007e8000c101d28 */
[----:B------:R3:W-:Y:S04]  /*a050*/  @P0 ST.E.128 desc[UR40][R20.64], RZ ;  /* 0x000000ff14000985 */ /* 0x0007e8000c101d28 */
[----:B------:R3:W-:Y:S02]  /*a060*/  @P4 ST.E.128 desc[UR40][R8.64], RZ ;  /* 0x000000ff08004985 */ /* 0x0007e4000c101d28 */
.L_x_432:
[----:B------:R-:W-:Y:S05]  /*a070*/  BSYNC B1 ;  /* 0x0000000000017941 */ /* 0x000fea0003800000 */
.L_x_431:
[----:B------:R-:W-:Y:S01]  /*a080*/  VIADD R0, R0, 0x20 ;  /* 0x0000002000007836 */ /* 0x000fe20000000000 */
[----:B--23--:R2:W3:Y:S04]  /*a090*/  SHFL.IDX PT, R9, R3, 0x1, 0x181f ;  /* 0x00381f0003097f89 */ /* 0x00c4e800000e0000 */
        /* <DEDUP_REMOVED lines=12> */
[----:B------:R1:W-:Y:S01]  /*a160*/  @!P3 ST.E.128 desc[UR40][R4.64], RZ ;  /* 0x000000ff0400b985 */ /* 0x0003e2000c101d28 */
[----:B------:R-:W-:Y:S02]  /*a170*/  ISETP.GE.AND P3, PT, R186, UR14, PT ;  /* 0x0000000eba007c0c */ /* 0x000fe4000bf66270 */
[----:B------:R-:W-:Y:S01]  /*a180*/  @!P5 LEA.HI.X R13, R188, R9, R203, 0x1, P0 ;  /* 0x00000009bc0dd211 */ /* 0x000fe200000f0ccb */
[----:B------:R2:W-:Y:S01]  /*a190*/  @!P2 ST.E.128 desc[UR40][R10.64], RZ ;  /* 0x000000ff0a00a985 */ /* 0x0005e2000c101d28 */
[----:B------:R-:W-:-:S02]  /*a1a0*/  ISETP.GE.AND P2, PT, R185, UR14, PT ;  /* 0x0000000eb9007c0c */ /* 0x000fc4000bf46270 */
[----:B------:R-:W-:Y:S01]  /*a1b0*/  LOP3.LUT P0, RZ, R25, 0x80, RZ, 0xc0, !PT ;  /* 0x0000008019ff7812 */ /* 0x000fe2000780c0ff */
[----:B------:R2:W-:Y:S01]  /*a1c0*/  @!P5 ST.E.128 desc[UR40][R12.64], RZ ;  /* 0x000000ff0c00d985 */ /* 0x0005e2000c101d28 */
[----:B------:R-:W-:-:S04]  /*a1d0*/  @!P4 LEA R14, P6, R187, R8, 0x1 ;  /* 0x00000008bb0ec211 */ /* 0x000fc800078c08ff */
[----:B------:R-:W-:Y:S02]  /*a1e0*/  @!P4 LEA.HI.X R15, R187, R9, R202, 0x1, P6 ;  /* 0x00000009bb0fc211 */ /* 0x000fe400030f0cca */
[----:B------:R-:W-:-:S03]  /*a1f0*/  @!P3 LEA R20, P5, R186, R8, 0x1 ;  /* 0x00000008ba14b211 */ /* 0x000fc600078a08ff */
[----:B------:R2:W-:Y:S01]  /*a200*/  @!P4 ST.E.128 desc[UR40][R14.64], RZ ;  /* 0x000000ff0e00c985 */ /* 0x0005e2000c101d28 */
[-C--:B-1----:R-:W-:Y:S02]  /*a210*/  @!P2 LEA R4, P6, R185, R8.reuse, 0x1 ;  /* 0x00000008b904a211 */ /* 0x082fe400078c08ff */
        /* <DEDUP_REMOVED lines=10> */
.L_x_427:
[----:B------:R-:W-:Y:S05]  /*a2c0*/  BSYNC B0 ;  /* 0x0000000000007941 */ /* 0x000fea0003800000 */
.L_x_421:
[----:B------:R-:W-:Y:S02]  /*a2d0*/  ULDC UR4, c[0x0][0xc3c] ;  /* 0x00030f0000047ab9 */ /* 0x000fe40000000800 */
[----:B------:R-:W-:-:S13]  /*a2e0*/  ISETP.GE.AND P0, PT, R7, UR4, PT ;  /* 0x0000000407007c0c */ /* 0x000fda000bf06270 */
[----:B------:R-:W-:Y:S05]  /*a2f0*/  @!P0 BRA `(.L_x_433) ;  /* 0xffffff6c00548947 */ /* 0x000fea000383ffff */
[----:B------:R-:W-:Y:S05]  /*a300*/  EXIT ;  /* 0x000000000000794d */ /* 0x000fea0003800000 */
.L_x_388:
[----:B------:R-:W-:-:S08]  /*a310*/  NOP ;  /* 0x0000000000007918 */ /* 0x000fd00000000000 */
[----:B------:R-:W0:-:S00]  /*a320*/  USETMAXREG.DEALLOC.CTAPOOL 0x18 ;  /* 0x00000018000079c8 */ /* 0x000e0000080e0500 */
[----:B0-----:R-:W-:-:S06]  /*a330*/  LOP3.LUT R0, R0, 0x3, RZ, 0xc0, !PT ;  /* 0x0000000300007812 */ /* 0x001fcc00078ec0ff */
[----:B------:R-:W0:Y:S02]  /*a340*/  SHFL.IDX PT, R0, R0, RZ, 0x1f ;  /* 0x00001fff00007589 */ /* 0x000e2400000e0000 */
[----:B0-----:R-:W-:Y:S01]  /*a350*/  ISETP.NE.AND P0, PT, R0, RZ, PT ;  /* 0x000000ff0000720c */ /* 0x001fe20003f05270 */
[----:B------:R-:W-:-:S03]  /*a360*/  IMAD.MOV.U32 R0, RZ, RZ, RZ ;  /* 0x000000ffff007224 */ /* 0x000fc600078e00ff */
[----:B------:R-:W-:-:S05]  /*a370*/  P2R R2, PR, RZ, 0x1 ;  /* 0x00000001ff027803 */ /* 0x000fca0000000000 */
[----:B------:R0:W-:Y:S04]  /*a380*/  STL [R1+0x58], R2 ;  /* 0x0000580201007387 */ /* 0x0001e80000100800 */
[----:B------:R-:W-:Y:S05]  /*a390*/  @!P0 BRA `(.L_x_434) ;  /* 0x00000000001c8947 */ /* 0x000fea0003800000 */
[----:B------:R-:W1:Y:S08]  /*a3a0*/  S2UR UR5, SR_CgaCtaId ;  /* 0x00000000000579c3 */ /* 0x000e700000008800 */
[----:B------:R-:W-:Y:S06]  /*a3b0*/  BAR.SYNC.DEFER_BLOCKING 0x5, 0x180 ;  /* 0x0146000000007b1d */ /* 0x000fec0000010000 */
[----:B------:R-:W-:-:S02]  /*a3c0*/  UMOV UR4, 0x400 ;  /* 0x0000040000047882 */ /* 0x000fc40000000000 */
[----:B-1----:R-:W-:-:S09]  /*a3d0*/  ULEA UR4, UR5, UR4, 0x18 ;  /* 0x0000000405047291 */ /* 0x002fd2000f8ec03f */
[----:B------:R-:W1:Y:S01]  /*a3e0*/  LDS.128 R16, [UR4+0x28cd0] ;  /* 0x028cd004ff107984 */ /* 0x000e620008000c00 */
[----:B------:R-:W-:Y:S06]  /*a3f0*/  BAR.ARV 0x4, 0x180 ;  /* 0x0106000000007b1d */ /* 0x000fec0000002000 */
[----:B------:R-:W-:Y:S05]  /*a400*/  BRA `(.L_x_435) ;  /* 0x0000000400fc7947 */ /* 0x000fea0003800000 */
.L_x_434:
[----:B0-----:R-:W0:Y:S01]  /*a410*/  S2R R2, SR_TID.X ;  /* 0x0000000000027919 */ /* 0x001e220000002100 */
[----:B------:R-:W-:Y:S01]  /*a420*/  ULDC UR4, c[0x0][0xc3c] ;  /* 0x00030f0000047ab9 */ /* 0x000fe20000000800 */
[----:B------:R-:W1:Y:S01]  /*a430*/  S2UR UR6, SR_CTAID.X ;  /* 0x00000000000679c3 */ /* 0x000e620000002500 */
[----:B------:R-:W-:Y:S01]  /*a440*/  ULDC UR5, c[0x0][0xc38] ;  /* 0x00030e0000057ab9 */ /* 0x000fe20000000800 */
[----:B0-----:R-:W-:-:S04]  /*a450*/  LOP3.LUT R5, R2, 0x1f, RZ, 0xc0, !PT ;  /* 0x0000001f02057812 */ /* 0x001fc800078ec0ff */
[----:B------:R-:W-:-:S04]  /*a460*/  ISETP.NE.AND P0, PT, R5, 0x1f, PT ;  /* 0x0000001f0500780c */ /* 0x000fc80003f05270 */
[----:B------:R-:W-:-:S13]  /*a470*/  ISETP.GE.OR P1, PT, R5, UR4, !P0 ;  /* 0x0000000405007c0c */ /* 0x000fda000c726670 */
[----:B------:R-:W0:Y:S02]  /*a480*/  @!P1 LDC.64 R2, c[0x0][0xc80] ;  /* 0x00032000ff029b82 */ /* 0x000e240000000a00 */
[----:B0-----:R-:W-:-:S05]  /*a490*/  @!P1 IMAD.WIDE.U32 R2, R5, 0x4, R2 ;  /* 0x0000000405029825 */ /* 0x001fca00078e0002 */
[----:B------:R-:W2:Y:S01]  /*a4a0*/  @!P1 LDG.E R0, desc[UR40][R2.64] ;  /* 0x0000002802009981 */ /* 0x000ea2000c1e1900 */
[C---:B------:R-:W-:Y:S01]  /*a4b0*/  ISETP.NE.AND P1, PT, R5.reuse, RZ, PT ;  /* 0x000000ff0500720c */ /* 0x040fe20003f25270 */
[----:B------:R-:W-:Y:S01]  /*a4c0*/  UMOV UR4, URZ ;  /* 0x0000003f00047c82 */ /* 0x000fe20008000000 */
[C---:B------:R-:W-:Y:S01]  /*a4d0*/  ISETP.GE.U32.AND P2, PT, R5.reuse, 0x2, PT ;  /* 0x000000020500780c */ /* 0x040fe20003f46070 */
[----:B------:R-:W-:Y:S01]  /*a4e0*/  IMAD.MOV.U32 R16, RZ, RZ, RZ ;  /* 0x000000ffff107224 */ /* 0x000fe200078e00ff */
[C---:B------:R-:W-:Y:S02]  /*a4f0*/  ISETP.GE.U32.AND P3, PT, R5.reuse, 0x4, PT ;  /* 0x000000040500780c */ /* 0x040fe40003f66070 */
[C---:B------:R-:W-:Y:S02]  /*a500*/  ISETP.GE.U32.AND P4, PT, R5.reuse, 0x8, PT ;  /* 0x000000080500780c */ /* 0x040fe40003f86070 */
[----:B------:R-:W-:Y:S01]  /*a510*/  ISETP.GE.U32.AND P5, PT, R5, 0x10, PT ;  /* 0x000000100500780c */ /* 0x000fe20003fa6070 */
[----:B--2---:R-:W0:Y:S02]  /*a520*/  SHFL.UP PT, R4, R0, 0x1, RZ ;  /* 0x0420000000047989 */ /* 0x004e2400000e00ff */
[----:B0-----:R-:W-:-:S05]  /*a530*/  SEL R7, R4, RZ, P1 ;  /* 0x000000ff04077207 */ /* 0x001fca0000800000 */
[----:B------:R-:W-:-:S05]  /*a540*/  IMAD.IADD R7, R0, 0x1, R7 ;  /* 0x0000000100077824 */ /* 0x000fca00078e0207 */
[----:B------:R-:W0:Y:S02]  /*a550*/  SHFL.UP PT, R4, R7, 0x2, RZ ;  /* 0x0440000007047989 */ /* 0x000e2400000e00ff */
        /* <DEDUP_REMOVED lines=11> */
[----:B------:R-:W0:Y:S02]  /*a610*/  SHFL.IDX PT, R4, R2, 0x1f, 0x1f ;  /* 0x03e01f0002047f89 */ /* 0x000e2400000e0000 */
[----:B0-----:R-:W-:-:S04]  /*a620*/  IMAD R4, R4, UR5, RZ ;  /* 0x0000000504047c24 */ /* 0x001fc8000f8e02ff */
[----:B------:R-:W-:Y:S01]  /*a630*/  IMAD.MOV.U32 R7, RZ, RZ, R4 ;  /* 0x000000ffff077224 */ /* 0x000fe200078e0004 */
[----:B-1----:R-:W-:-:S13]  /*a640*/  ISETP.GT.AND P6, PT, R4, UR6, PT ;  /* 0x0000000604007c0c */ /* 0x002fda000bfc4270 */
[----:B------:R-:W-:Y:S05]  /*a650*/  @P6 BRA `(.L_x_436) ;  /* 0x0000000000a06947 */ /* 0x000fea0003800000 */
[----:B------:R-:W0:Y:S01]  /*a660*/  LDC R6, c[0x0][0xc3c] ;  /* 0x00030f00ff067b82 */ /* 0x000e220000000800 */
[----:B------:R-:W-:Y:S01]  /*a670*/  IMAD.MOV.U32 R4, RZ, RZ, R7 ;  /* 0x000000ffff047224 */ /* 0x000fe200078e0007 */
[----:B------:R-:W-:Y:S01]  /*a680*/  UMOV UR4, URZ ;  /* 0x0000003f00047c82 */ /* 0x000fe20008000000 */
[----:B------:R-:W-:Y:S01]  /*a690*/  ULDC UR7, c[0x0][0xc3c] ;  /* 0x00030f0000077ab9 */ /* 0x000fe20000000800 */
[----:B------:R-:W-:-:S05]  /*a6a0*/  ULDC UR5, c[0x0][0xc38] ;  /* 0x00030e0000057ab9 */ /* 0x000fca0000000800 */
.L_x_440:
[----:B------:R-:W-:Y:S01]  /*a6b0*/  UIADD3 UR4, UR4, 0x1f, URZ ;  /* 0x0000001f04047890 */ /* 0x000fe2000fffe03f */
[----:B------:R-:W-:-:S05]  /*a6c0*/  IMAD.U32 R19, RZ, RZ, UR7 ;  /* 0x00000007ff137e24 */ /* 0x000fca000f8e00ff */
[----:B0-----:R-:W-:-:S13]  /*a6d0*/  ISETP.LE.AND P6, PT, R6, UR4, PT ;  /* 0x0000000406007c0c */ /* 0x001fda000bfc3270 */
[----:B------:R-:W-:Y:S05]  /*a6e0*/  @P6 BRA `(.L_x_437) ;  /* 0x0000000400206947 */ /* 0x000fea0003800000 */
[----:B------:R-:W-:Y:S01]  /*a6f0*/  VIADD R7, R5, UR4 ;  /* 0x0000000405077c36 */ /* 0x000fe20008000000 */
[----:B------:R-:W-:Y:S01]  /*a700*/  BSSY B0, `(.L_x_438) ;  /* 0x0000007000007945 */ /* 0x000fe20003800000 */
[----:B------:R-:W-:-:S03]  /*a710*/  IMAD.MOV.U32 R0, RZ, RZ, RZ ;  /* 0x000000ffff007224 */ /* 0x000fc600078e00ff */
[----:B------:R-:W-:-:S13]  /*a720*/  ISETP.GE.OR P6, PT, R7, R6, !P0 ;  /* 0x000000060700720c */ /* 0x000fda00047c6670 */
[----:B------:R-:W-:Y:S05]  /*a730*/  @P6 BRA `(.L_x_439) ;  /* 0x00000000000c6947 */ /* 0x000fea0003800000 */
[----:B------:R-:W0:Y:S02]  /*a740*/  LDC.64 R2, c[0x0][0xc80] ;  /* 0x00032000ff027b82 */ /* 0x000e240000000a00 */
[----:B0-----:R-:W-:-:S05]  /*a750*/  IMAD.WIDE R2, R7, 0x4, R2 ;  /* 0x0000000407027825 */ /* 0x001fca00078e0202 */
[----:B------:R0:W5:Y:S02]  /*a760*/  LDG.E R0, desc[UR40][R2.64] ;  /* 0x0000002802007981 */ /* 0x000164000c1e1900 */
.L_x_439:
[----:B------:R-:W-:Y:S05]  /*a770*/  BSYNC B0 ;  /* 0x0000000000007941 */ /* 0x000fea0003800000 */
.L_x_438:
[----:B0----5:R-:W0:Y:S02]  /*a780*/  SHFL.UP PT, R2, R0, 0x1, RZ ;  /* 0x0420000000027989 */ /* 0x021e2400000e00ff */
        /* <DEDUP_REMOVED lines=16> */
[----:B------:R-:W-:-:S05]  /*a890*/  IMAD.IADD R4, R3, 0x1, R4 ;  /* 0x0000000103047824 */ /* 0x000fca00078e0204 */
[----:B------:R-:W-:-:S13]  /*a8a0*/  ISETP.GT.AND P6, PT, R4, UR6, PT ;  /* 0x0000000604007c0c */ /* 0x000fda000bfc4270 */
[----:B------:R-:W-:Y:S05]  /*a8b0*/  @!P6 BRA `(.L_x_440) ;  /* 0xfffffffc007ce947 */ /* 0x000fea000383ffff */
[----:B------:R-:W-:Y:S02]  /*a8c0*/  IMAD.MOV.U32 R2, RZ, RZ, R9 ;  /* 0x000000ffff027224 */ /* 0x000fe400078e0009 */
[----:B------:R-:W-:-:S07]  /*a8d0*/  IMAD.MOV.U32 R7, RZ, RZ, R3 ;  /* 0x000000ffff077224 */ /* 0x000fce00078e0003 */
.L_x_436:
[----:B------:R-:W-:-:S04]  /*a8e0*/  IMAD.IADD R7, R4, 0x1, -R7 ;  /* 0x0000000104077824 */ /* 0x000fc800078e0a07 */
[----:B------:R-:W-:-:S05]  /*a8f0*/  IMAD R3, R2, UR5, R7 ;  /* 0x0000000502037c24 */ /* 0x000fca000f8e0207 */
[----:B------:R-:W-:-:S13]  /*a900*/  ISETP.GT.AND P0, PT, R3, UR6, PT ;  /* 0x0000000603007c0c */ /* 0x000fda000bf04270 */
[----:B------:R-:W-:-:S04]  /*a910*/  VOTE.ANY R6, PT, !P0 ;  /* 0x0000000000067806 */ /* 0x000fc800040e0100 */
[----:B------:R-:W0:Y:S01]  /*a920*/  POPC R19, R6 ;  /* 0x0000000600137309 */ /* 0x000e220000000000 */
[----:B------:R-:W-:Y:S01]  /*a930*/  ISETP.NE.AND P0, PT, R6, RZ, PT ;  /* 0x000000ff0600720c */ /* 0x000fe20003f05270 */
[----:B0-----:R-:W0:Y:S02]  /*a940*/  SHFL.IDX PT, R0, R0, R19, 0x1f ;  /* 0x00001f1300007589 */ /* 0x001e2400000e0000 */
[----:B0-----:R-:W-:-:S04]  /*a950*/  IABS R4, R0 ;  /* 0x0000000000047213 */ /* 0x001fc80000000000 */
[----:B------:R-:W0:Y:S08]  /*a960*/  I2F.RP R8, R4 ;  /* 0x0000000400087306 */ /* 0x000e300000209400 */
[----:B0-----:R-:W0:Y:S02]  /*a970*/  MUFU.RCP R8, R8 ;  /* 0x0000000800087308 */ /* 0x001e240000001000 */
[----:B0-----:R-:W-:-:S06]  /*a980*/  VIADD R3, R8, 0xffffffe ;  /* 0x0ffffffe08037836 */ /* 0x001fcc0000000000 */
[----:B------:R-:W0:Y:S02]  /*a990*/  F2I.FTZ.U32.TRUNC.NTZ R3, R3 ;  /* 0x0000000300037305 */ /* 0x000e24000021f000 */
[----:B0-----:R-:W-:Y:S01]  /*a9a0*/  IMAD.MOV R11, RZ, RZ, -R3 ;  /* 0x000000ffff0b7224 */ /* 0x001fe200078e0a03 */
[----:B------:R-:W-:Y:S06]  /*a9b0*/  @!P0 BRA `(.L_x_441) ;  /* 0x0000000000088947 */ /* 0x000fec0003800000 */
[----:B------:R-:W-:-:S05]  /*a9c0*/  VIADD R9, R19, 0xffffffff ;  /* 0xffffffff13097836 */ /* 0x000fca0000000000 */
[----:B------:R0:W1:Y:S02]  /*a9d0*/  SHFL.IDX PT, R16, R2, R9, 0x1f ;  /* 0x00001f0902107589 */ /* 0x00006400000e0000 */
.L_x_441:
[----:B-1----:R-:W-:Y:S01]  /*a9e0*/  IMAD R16, R16, UR5, R7 ;  /* 0x0000000510107c24 */ /* 0x002fe2000f8e0207 */
[----:B------:R-:W-:Y:S01]  /*a9f0*/  IABS R6, R0 ;  /* 0x0000000000067213 */ /* 0x000fe20000000000 */
[----:B------:R-:W-:Y:S02]  /*aa00*/  IMAD R7, R11, R4, RZ ;  /* 0x000000040b077224 */ /* 0x000fe400078e02ff */
[----:B0-----:R-:W-:Y:S02]  /*aa10*/  IMAD.MOV.U32 R2, RZ, RZ, RZ ;  /* 0x000000ffff027224 */ /* 0x001fe400078e00ff */
[----:B------:R-:W-:Y:S02]  /*aa20*/  IMAD.MOV R6, RZ, RZ, -R6 ;  /* 0x000000ffff067224 */ /* 0x000fe400078e0a06 */
[----:B------:R-:W-:Y:S01]  /*aa30*/  IMAD.HI.U32 R2, R3, R7, R2 ;  /* 0x0000000703027227 */ /* 0x000fe200078e0002 */
[----:B------:R-:W-:-:S03]  /*aa40*/  IADD3 R7, -R16, UR6, RZ ;  /* 0x0000000610077c10 */ /* 0x000fc6000fffe1ff */
[----:B------:R-:W-:Y:S01]  /*aa50*/  VIADD R19, R19, UR4 ;  /* 0x0000000413137c36 */ /* 0x000fe20008000000 */
[----:B------:R-:W-:-:S05]  /*aa60*/  IABS R3, R7 ;  /* 0x0000000700037213 */ /* 0x000fca0000000000 */
[----:B------:R-:W-:-:S04]  /*aa70*/  IMAD.HI.U32 R2, R2, R3, RZ ;  /* 0x0000000302027227 */ /* 0x000fc800078e00ff */
[----:B------:R-:W-:-:S05]  /*aa80*/  IMAD R3, R2, R6, R3 ;  /* 0x0000000602037224 */ /* 0x000fca00078e0203 */
[----:B------:R-:W-:-:S13]  /*aa90*/  ISETP.GT.U32.AND P1, PT, R4, R3, PT ;  /* 0x000000030400720c */ /* 0x000fda0003f24070 */
[----:B------:R-:W-:Y:S02]  /*aaa0*/  @!P1 IMAD.IADD R3, R3, 0x1, -R4 ;  /* 0x0000000103039824 */ /* 0x000fe400078e0a04 */
[----:B------:R-:W-:Y:S01]  /*aab0*/  @!P1 VIADD R2, R2, 0x1 ;  /* 0x0000000102029836 */ /* 0x000fe20000000000 */
[----:B------:R-:W-:Y:S02]  /*aac0*/  ISETP.NE.AND P1, PT, R0, RZ, PT ;  /* 0x000000ff0000720c */ /* 0x000fe40003f25270 */
[----:B------:R-:W-:Y:S02]  /*aad0*/  ISETP.GE.U32.AND P0, PT, R3, R4, PT ;  /* 0x000000040300720c */ /* 0x000fe40003f06070 */
[----:B------:R-:W-:-:S04]  /*aae0*/  LOP3.LUT R3, R7, R0, RZ, 0x3c, !PT ;  /* 0x0000000007037212 */ /* 0x000fc800078e3cff */
[----:B------:R-:W-:-:S07]  /*aaf0*/  ISETP.GE.AND P2, PT, R3, RZ, PT ;  /* 0x000000ff0300720c */ /* 0x000fce0003f46270 */
[----:B------:R-:W-:-:S06]  /*ab00*/  @P0 VIADD R2, R2, 0x1 ;  /* 0x0000000102020836 */ /* 0x000fcc0000000000 */
[----:B------:R-:W-:Y:S01]  /*ab10*/  @!P2 IMAD.MOV R2, RZ, RZ, -R2 ;  /* 0x000000ffff02a224 */ /* 0x000fe200078e0a02 */
[----:B------:R-:W-:-:S05]  /*ab20*/  @!P1 LOP3.LUT R2, RZ, R0, RZ, 0x33, !PT ;  /* 0x00000000ff029212 */ /* 0x000fca00078e33ff */
[--C-:B------:R-:W-:Y:S02]  /*ab30*/  IMAD.MOV R17, RZ, RZ, -R2.reuse ;  /* 0x000000ffff117224 */ /* 0x100fe400078e0a02 */
[----:B------:R-:W-:Y:S02]  /*ab40*/  IMAD.MOV.U32 R18, RZ, RZ, R2 ;  /* 0x000000ffff127224 */ /* 0x000fe400078e0002 */
[----:B------:R-:W-:Y:S01]  /*ab50*/  IMAD R17, R0, R17, R7 ;  /* 0x0000001100117224 */ /* 0x000fe200078e0207 */
[----:B------:R-:W-:Y:S06]  /*ab60*/  BRA `(.L_x_442) ;  /* 0x00000000000c7947 */ /* 0x000fec0003800000 */
.L_x_437:
[----:B------:R-:W-:Y:S02]  /*ab70*/  IMAD.MOV.U32 R17, RZ, RZ, RZ ;  /* 0x000000ffff117224 */ /* 0x000fe400078e00ff */
[----:B------:R-:W-:Y:S02]  /*ab80*/  IMAD.U32 R16, RZ, RZ, UR6 ;  /* 0x00000006ff107e24 */ /* 0x000fe4000f8e00ff */
[----:B------:R-:W-:-:S07]  /*ab90*/  IMAD.MOV.U32 R18, RZ, RZ, RZ ;  /* 0x000000ffff127224 */ /* 0x000fce00078e00ff */
.L_x_442:
[----:B------:R-:W-:-:S13]  /*aba0*/  ISETP.NE.AND P0, PT, R5, RZ, PT ;  /* 0x000000ff0500720c */ /* 0x000fda0003f05270 */
[----:B------:R-:W0:Y:S01]  /*abb0*/  @!P0 S2R R3, SR_CgaCtaId ;  /* 0x0000000000038919 */ /* 0x000e220000008800 */
[----:B------:R-:W-:-:S04]  /*abc0*/  @!P0 MOV R0, 0x400 ;  /* 0x0000040000008802 */ /* 0x000fc80000000f00 */
[----:B0-----:R-:W-:-:S05]  /*abd0*/  @!P0 LEA R0, R3, R0, 0x18 ;  /* 0x0000000003008211 */ /* 0x001fca00078ec0ff */
[----:B------:R0:W-:Y:S01]  /*abe0*/  @!P0 STS.128 [R0+0x28cd0], R16 ;  /* 0x028cd01000008388 */ /* 0x0001e20000000c00 */
[----:B------:R-:W-:Y:S06]  /*abf0*/  BAR.ARV 0x5, 0x180 ;  /* 0x0146000000007b1d */ /* 0x000fec0000002000 */
.L_x_435:
[----:B0-----:R-:W-:Y:S01]  /*ac00*/  IMAD.MOV.U32 R0, RZ, RZ, 0x1 ;  /* 0x00000001ff007424 */ /* 0x001fe200078e00ff */
[----:B------:R0:W-:Y:S01]  /*ac10*/  STL [R1+0x3c], RZ ;  /* 0x00003cff01007387 */ /* 0x0001e20000100800 */
[----:B------:R-:W-:Y:S02]  /*ac20*/  ULDC UR4, c[0x0][0xc3c] ;  /* 0x00030f0000047ab9 */ /* 0x000fe40000000800 */
[----:B-1----:R-:W-:Y:S01]  /*ac30*/  ISETP.GE.AND P0, PT, R19, UR4, PT ;  /* 0x0000000413007c0c */ /* 0x002fe2000bf06270 */
[----:B------:R0:W-:Y:S04]  /*ac40*/  STL [R1+0x10], R0 ;  /* 0x0000100001007387 */ /* 0x0001e80000100800 */
[----:B------:R0:W-:Y:S08]  /*ac50*/  STL [R1+0x8], RZ ;  /* 0x000008ff01007387 */ /* 0x0001f00000100800 */
[----:B0-----:R-:W-:Y:S05]  /*ac60*/  @P0 BRA `(.L_x_443) ;  /* 0x0000005c00e40947 */ /* 0x001fea0003800000 */
[----:B------:R-:W0:Y:S01]  /*ac70*/  S2R R5, SR_TID.X ;  /* 0x0000000000057919 */ /* 0x000e220000002100 */
[----:B------:R-:W1:Y:S01]  /*ac80*/  S2UR UR5, SR_CgaCtaId ;  /* 0x00000000000579c3 */ /* 0x000e620000008800 */
[----:B------:R-:W-:Y:S01]  /*ac90*/  UMOV UR4, 0x400 ;  /* 0x0000040000047882 */ /* 0x000fe20000000000 */
[----:B------:R-:W-:Y:S01]  /*aca0*/  BSSY B8, `(.L_x_443) ;  /* 0x00005f5000087945 */ /* 0x000fe20003800000 */
[----:B------:R-:W-:Y:S01]  /*acb0*/  ULDC UR37, c[0x0][0xc] ;  /* 0x0000030000257ab9 */ /* 0x000fe20000000800 */
[----:B------:R-:W-:Y:S01]  /*acc0*/  ULDC.64 UR38, c[0x0][0x198] ;  /* 0x0000660000267ab9 */ /* 0x000fe20000000a00 */
[----:B-1----:R-:W-:Y:S01]  /*acd0*/  ULEA UR4, UR5, UR4, 0x18 ;  /* 0x0000000405047291 */ /* 0x002fe2000f8ec03f */
[C---:B0-----:R-:W-:Y:S01]  /*ace0*/  IMAD.SHL.U32 R0, R5.reuse, 0x8, RZ ;  /* 0x0000000805007824 */ /* 0x041fe200078e00ff */
[----:B------:R-:W-:-:S04]  /*acf0*/  LOP3.LUT R4, R5, 0x7f, RZ, 0xc0, !PT ;  /* 0x0000007f05047812 */ /* 0x000fc800078ec0ff */
[----:B------:R-:W-:-:S04]  /*ad00*/  LOP3.LUT R2, R0, 0x1f8, RZ, 0xc0, !PT ;  /* 0x000001f800027812 */ /* 0x000fc800078ec0ff */
[----:B------:R-:W-:Y:S01]  /*ad10*/  LOP3.LUT R3, R2, 0x38, R5, 0x78, !PT ;  /* 0x0000003802037812 */ /* 0x000fe200078e7805 */
[----:B------:R-:W-:-:S05]  /*ad20*/  IMAD.SHL.U32 R2, R4, 0x8, RZ ;  /* 0x0000000804027824 */ /* 0x000fca00078e00ff */
[----:B------:R-:W-:Y:S01]  /*ad30*/  LOP3.LUT R2, R3, 0x200, R2, 0xf8, !PT ;  /* 0x0000020003027812 */ /* 0x000fe200078ef802 */
[----:B------:R-:W-:Y:S01]  /*ad40*/  IMAD.SHL.U32 R3, R5, 0x10, RZ ;  /* 0x0000001005037824 */ /* 0x000fe200078e00ff */
[----:B------:R-:W-:Y:S01]  /*ad50*/  SHF.R.U32.HI R5, RZ, 0x3, R4 ;  /* 0x00000003ff057819 */ /* 0x000fe20000011604 */
[----:B------:R-:W-:-:S03]  /*ad60*/  IMAD.U32 R4, RZ, RZ, UR4 ;  /* 0x00000004ff047e24 */ /* 0x000fc6000f8e00ff */
[----:B------:R-:W-:Y:S01]  /*ad70*/  LOP3.LUT R0, R5, 0x70, R3, 0xf8, !PT ;  /* 0x0000007005007812 */ /* 0x000fe200078ef803 */
[----:B------:R-:W-:Y:S01]  /*ad80*/  IMAD R2, R2, 0x2, R4 ;  /* 0x0000000202027824 */ /* 0x000fe200078e0204 */
[----:B------:R0:W-:Y:S01]  /*ad90*/  STL [R1+0x4], R4 ;  /* 0x0000040401007387 */ /* 0x0001e20000100800 */
[----:B------:R-:W-:-:S03]  /*ada0*/  IMAD.MOV.U32 R0, RZ, RZ, 0x1 ;  /* 0x00000001ff007424 */ /* 0x000fc600078e00ff */
[----:B------:R0:W-:Y:S04]  /*adb0*/  STL [R1+0x50], R2 ;  /* 0x0000500201007387 */ /* 0x0001e80000100800 */
[----:B------:R0:W-:Y:S04]  /*adc0*/  STL [R1+0x8], RZ ;  /* 0x000008ff01007387 */ /* 0x0001e80000100800 */
[----:B------:R0:W-:Y:S04]  /*add0*/  STL [R1+0x10], R0 ;  /* 0x0000100001007387 */ /* 0x0001e80000100800 */
[----:B------:R0:W-:Y:S02]  /*ade0*/  STL [R1+0x3c], RZ ;  /* 0x00003cff01007387 */ /* 0x0001e40000100800 */
.L_x_561:
[----:B012---:R-:W0:Y:S02]  /*adf0*/  LDC.64 R2, c[0x0][0xc88] ;  /* 0x00032200ff027b82 */ /* 0x007e240000000a00 */
[----:B0-----:R-:W-:-:S05]  /*ae00*/  IMAD.WIDE R2, R19, 0x4, R2 ;  /* 0x0000000413027825 */ /* 0x001fca00078e0202 */
[----:B------:R-:W2:Y:S01]  /*ae10*/  LDG.E R11, desc[UR40][R2.64] ;  /* 0x00000028020b7981 */ /* 0x000ea2000c1e1900 */
[----:B------:R-:W-:Y:S05]  /*ae20*/  YIELD ;  /* 0x0000000000007946 */ /* 0x000fea0003800000 */
[----:B------:R-:W-:Y:S01]  /*ae30*/  ULDC.64 UR4, c[0x0][0xa28] ;  /* 0x00028a0000047ab9 */ /* 0x000fe20000000a00 */
[----:B---3--:R-:W-:Y:S01]  /*ae40*/  IMAD.MOV.U32 R0, RZ, RZ, RZ ;  /* 0x000000ffff007224 */ /* 0x008fe200078e00ff */
[----:B------:R-:W-:Y:S01]  /*ae50*/  ISETP.NE.U32.AND P0, PT, RZ, UR4, PT ;  /* 0x00000004ff007c0c */ /* 0x000fe2000bf05070 */
[----:B------:R-:W-:Y:S01]  /*ae60*/  IMAD.MOV.U32 R6, RZ, RZ, RZ ;  /* 0x000000ffff067224 */ /* 0x000fe200078e00ff */
[----:B------:R-:W-:Y:S01]  /*ae70*/  ULDC.64 UR6, c[0x0][0xa18] ;  /* 0x0002860000067ab9 */ /* 0x000fe20000000a00 */
[----:B------:R-:W-:Y:S01]  /*ae80*/  ULDC.64 UR8, c[0x0][0xa08] ;  /* 0x0002820000087ab9 */ /* 0x000fe20000000a00 */
[----:B------:R-:W-:-:S02]  /*ae90*/  ISETP.NE.AND.EX P0, PT, RZ, UR5, PT, P0 ;  /* 0x00000005ff007c0c */ /* 0x000fc4000bf05300 */
[----:B--2---:R-:W-:Y:S01]  /*aea0*/  SHF.R.S32.HI R4, RZ, 0x1f, R11 ;  /* 0x0000001fff047819 */ /* 0x004fe2000001140b */
[----:B------:R-:W-:-:S10]  /*aeb0*/  IMAD.SHL.U32 R10, R11, 0x4, RZ ;  /* 0x000000040b0a7824 */ /* 0x000fd400078e00ff */
[C---:B------:R-:W-:Y:S01]  /*aec0*/  @P0 LEA R2, P1, R11.reuse, UR4, 0x2 ;  /* 0x000000040b020c11 */ /* 0x040fe2000f8210ff */
[----:B------:R-:W-:Y:S03]  /*aed0*/  STL [R1+0x20], R11 ;  /* 0x0000200b01007387 */ /* 0x000fe60000100800 */
[C-C-:B------:R-:W-:Y:S01]  /*aee0*/  @P0 LEA.HI.X R3, R11.reuse, UR5, R4.reuse, 0x2, P1 ;  /* 0x000000050b030c11 */ /* 0x140fe200088f1404 */
[----:B------:R-:W-:Y:S01]  /*aef0*/  ULDC.64 UR4, c[0x0][0xa00] ;  /* 0x0002800000047ab9 */ /* 0x000fe20000000a00 */
[----:B------:R-:W-:Y:S01]  /*af00*/  SHF.L.U64.HI R9, R11, 0x2, R4 ;  /* 0x000000020b097819 */ /* 0x000fe20000010204 */
[----:B------:R0:W-:Y:S01]  /*af10*/  STL [R1+0x34], R4 ;  /* 0x0000340401007387 */ /* 0x0001e20000100800 */
[----:B------:R-:W-:-:S03]  /*af20*/  ISETP.NE.U32.AND P1, PT, RZ, UR4, PT ;  /* 0x00000004ff007c0c */ /* 0x000fc6000bf25070 */
[----:B-----5:R1:W5:Y:S01]  /*af30*/  @P0 LDG.E R0, desc[UR40][R2.64] ;  /* 0x0000002802000981 */ /* 0x020362000c1e1900 */
[----:B------:R-:W-:Y:S01]  /*af40*/  ISETP.NE.AND.EX P1, PT, RZ, UR5, PT, P1 ;  /* 0x00000005ff007c0c */ /* 0x000fe2000bf25310 */
[----:B------:R-:W-:Y:S01]  /*af50*/  IMAD.MOV.U32 R8, RZ, RZ, RZ ;  /* 0x000000ffff087224 */ /* 0x000fe200078e00ff */
[----:B------:R-:W-:Y:S01]  /*af60*/  ISETP.NE.U32.AND P2, PT, RZ, UR6, PT ;  /* 0x00000006ff007c0c */ /* 0x000fe2000bf45070 */
[----:B------:R-:W-:Y:S01]  /*af70*/  STL [R1], R10 ;  /* 0x0000000a01007387 */ /* 0x000fe20000100800 */
[----:B------:R-:W-:Y:S02]  /*af80*/  ISETP.NE.U32.AND P0, PT, RZ, UR8, PT ;  /* 0x00000008ff007c0c */ /* 0x000fe4000bf05070 */
[----:B------:R-:W-:Y:S01]  /*af90*/  ISETP.NE.AND.EX P2, PT, RZ, UR7, PT, P2 ;  /* 0x00000007ff007c0c */ /* 0x000fe2000bf45320 */
[----:B------:R-:W-:Y:S01]  /*afa0*/  STL [R1+0x14], R9 ;  /* 0x0000140901007387 */ /* 0x000fe20000100800 */
[----:B------:R-:W-:Y:S02]  /*afb0*/  ISETP.NE.AND.EX P0, PT, RZ, UR9, PT, P0 ;  /* 0x00000009ff007c0c */ /* 0x000fe4000bf05300 */
[----:B-1----:R-:W-:-:S02]  /*afc0*/  IADD3 R2, P3, R10, UR4, RZ ;  /* 0x000000040a027c10 */ /* 0x002fc4000ff7e0ff */
[----:B0-----:R-:W-:Y:S02]  /*afd0*/  IADD3 R4, P4, R10, UR8, RZ ;  /* 0x000000080a047c10 */ /* 0x001fe4000ff9e0ff */
[C---:B------:R-:W-:Y:S01]  /*afe0*/  IADD3.X R3, R9.reuse, UR5, RZ, P3, !PT ;  /* 0x0000000509037c10 */ /* 0x040fe20009ffe4ff */
[----:B------:R-:W-:Y:S01]  /*aff0*/  ULDC UR4, c[0x0][0x288] ;  /* 0x0000a20000047ab9 */ /* 0x000fe20000000800 */
[----:B------:R-:W-:-:S03]  /*b000*/  IADD3.X R5, R9, UR9, RZ, P4, !PT ;  /* 0x0000000909057c10 */ /* 0x000fc6000a7fe4ff */
[----:B------:R-:W2:Y:S01]  /*b010*/  @P1 LDG.E R6, desc[UR40][R2.64] ;  /* 0x0000002802061981 */ /* 0x000ea2000c1e1900 */
[----:B------:R-:W-:Y:S01]  /*b020*/  IMAD.U32 R12, RZ, RZ, UR4 ;  /* 0x00000004ff0c7e24 */ /* 0x000fe2000f8e00ff */
[----:B------:R-:W-:Y:S02]  /*b030*/  ULDC.64 UR4, c[0x0][0x418] ;  /* 0x0001060000047ab9 */ /* 0x000fe40000000a00 */
[----:B------:R-:W5:Y:S04]  /*b040*/  @P0 LDG.E R8, desc[UR40][R4.64] ;  /* 0x0000002804080981 */ /* 0x000f68000c1e1900 */
[----:B--2---:R0:W-:Y:S02]  /*b050*/  STL [R1+0x2c], R6 ;  /* 0x00002c0601007387 */ /* 0x0041e40000100800 */
[----:B0-----:R-:W-:-:S04]  /*b060*/  @P2 IADD3 R6, P3, R10, UR6, RZ ;  /* 0x000000060a062c10 */ /* 0x001fc8000ff7e0ff */
[----:B------:R-:W-:-:S05]  /*b070*/  @P2 IADD3.X R7, R9, UR7, RZ, P3, !PT ;  /* 0x0000000709072c10 */ /* 0x000fca0009ffe4ff */
[----:B------:R0:W2:Y:S01]  /*b080*/  @P2 LDG.E R12, desc[UR40][R6.64] ;  /* 0x00000028060c2981 */ /* 0x0000a2000c1e1900 */
[----:B------:R-:W-:-:S03]  /*b090*/  UISETP.NE.U32.AND UP0, UPT, UR4, URZ, UPT ;  /* 0x0000003f0400728c */ /* 0x000fc6000bf05070 */
[----:B------:R-:W-:Y:S01]  /*b0a0*/  ULDC UR4, c[0x0][0x424] ;  /* 0x0001090000047ab9 */ /* 0x000fe20000000800 */
[----:B------:R-:W-:-:S03]  /*b0b0*/  UISETP.NE.AND.EX UP0, UPT, UR5, URZ, UPT, UP0 ;  /* 0x0000003f0500728c */ /* 0x000fc6000bf05300 */
[----:B------:R-:W-:Y:S01]  /*b0c0*/  ULDC UR5, c[0x0][0x2f0] ;  /* 0x0000bc0000057ab9 */ /* 0x000fe20000000800 */
[----:B------:R-:W-:-:S04]  /*b0d0*/  USEL UR4, UR4, 0x1, UP0 ;  /* 0x0000000104047887 */ /* 0x000fc80008000000 */
[----:B------:R-:W-:-:S06]  /*b0e0*/  UIMAD UR4, UR4, UR5, URZ ;  /* 0x00000005040472a4 */ /* 0x000fcc000f8e023f */
[----:B0-----:R-:W-:Y:S01]  /*b0f0*/  IMAD.U32 R6, RZ, RZ, UR4 ;  /* 0x00000004ff067e24 */ /* 0x001fe2000f8e00ff */
[----:B--2---:R0:W-:Y:S01]  /*b100*/  STL [R1+0x38], R12 ;  /* 0x0000380c01007387 */ /* 0x0041e20000100800 */
[----:B------:R-:W-:Y:S05]  /*b110*/  @P2 BRA `(.L_x_444) ;  /* 0x0000000000142947 */ /* 0x000fea0003800000 */
[----:B------:R-:W-:Y:S05]  /*b120*/  @!P1 BRA `(.L_x_444) ;  /* 0x0000000000109947 */ /* 0x000fea0003800000 */
[----:B------:R-:W2:Y:S04]  /*b130*/  LDG.E R7, desc[UR40][R2.64] ;  /* 0x0000002802077981 */ /* 0x000ea8000c1e1900 */
[----:B------:R-:W2:Y:S02]  /*b140*/  LDG.E R2, desc[UR40][R2.64+0x4] ;  /* 0x0000042802027981 */ /* 0x000ea4000c1e1900 */
[----:B--2---:R-:W-:-:S05]  /*b150*/  IMAD.IADD R2, R2, 0x1, -R7 ;  /* 0x0000000102027824 */ /* 0x004fca00078e0a07 */
[----:B------:R1:W-:Y:S02]  /*b160*/  STL [R1+0x38], R2 ;  /* 0x0000380201007387 */ /* 0x0003e40000100800 */
.L_x_444:
[----:B-1----:R-:W-:Y:S01]  /*b170*/  IMAD.MOV.U32 R2, RZ, RZ, R11 ;  /* 0x000000ffff027224 */ /* 0x002fe200078e000b */
[----:B------:R-:W-:Y:S01]  /*b180*/  ULDC.64 UR4, c[0x0][0xa20] ;  /* 0x0002880000047ab9 */ /* 0x000fe20000000a00 */
[----:B-----5:R-:W-:Y:S01]  /*b190*/  IMAD.IADD R3, R8, 0x1, R0 ;  /* 0x0000000108037824 */ /* 0x020fe200078e0200 */
[----:B------:R-:W-:Y:S02]  /*b1a0*/  ISETP.NE.U32.AND P1, PT, RZ, UR4, PT ;  /* 0x00000004ff007c0c */ /* 0x000fe4000bf25070 */
[----:B------:R1:W-:Y:S02]  /*b1b0*/  STL [R1+0xc], R2 ;  /* 0x00000c0201007387 */ /* 0x0003e40000100800 */
[----:B------:R-:W-:Y:S02]  /*b1c0*/  ISETP.NE.AND.EX P1, PT, RZ, UR5, PT, P1 ;  /* 0x00000005ff007c0c */ /* 0x000fe4000bf25310 */
[----:B------:R1:W-:Y:S11]  /*b1d0*/  STL [R1+0x1c], R3 ;  /* 0x00001c0301007387 */ /* 0x0003f60000100800 */
[----:B-1----:R-:W-:Y:S05]  /*b1e0*/  @!P1 BRA `(.L_x_445) ;  /* 0x0000000000109947 */ /* 0x002fea0003800000 */
[----:B------:R-:W-:-:S04]  /*b1f0*/  IADD3 R6, P0, R10, UR4, RZ ;  /* 0x000000040a067c10 */ /* 0x000fc8000ff1e0ff */
[----:B------:R-:W-:-:S05]  /*b200*/  IADD3.X R7, R9, UR5, RZ, P0, !PT ;  /* 0x0000000509077c10 */ /* 0x000fca00087fe4ff */
[----:B------:R1:W5:Y:S01]  /*b210*/  LDG.E R6, desc[UR40][R6.64] ;  /* 0x0000002806067981 */ /* 0x000362000c1e1900 */
[----:B------:R-:W-:Y:S05]  /*b220*/  BRA `(.L_x_446) ;  /* 0x0000000000107947 */ /* 0x000fea0003800000 */
.L_x_445:
[----:B------:R-:W-:Y:S05]  /*b230*/  @!P0 BRA `(.L_x_446) ;  /* 0x00000000000c8947 */ /* 0x000fea0003800000 */
[----:B------:R-:W2:Y:S04]  /*b240*/  LDG.E R6, desc[UR40][R4.64] ;  /* 0x0000002804067981 */ /* 0x000ea8000c1e1900 */
[----:B------:R-:W2:Y:S02]  /*b250*/  LDG.E R4, desc[UR40][R4.64+0x4] ;  /* 0x0000042804047981 */ /* 0x000ea4000c1e1900 */
[----:B--2---:R-:W-:-:S07]  /*b260*/  IMAD.IADD R6, R4, 0x1, -R6 ;  /* 0x0000000104067824 */ /* 0x004fce00078e0a06 */
.L_x_446:
[----:B-----5:R-:W-:Y:S01]  /*b270*/  IMAD.IADD R3, R6, 0x1, -R0 ;  /* 0x0000000106037824 */ /* 0x020fe200078e0a00 */
[----:B------:R-:W-:Y:S03]  /*b280*/  BSSY B7, `(.L_x_447) ;  /* 0x00004f4000077945 */ /* 0x000fe60003800000 */
[C---:B------:R-:W-:Y:S01]  /*b290*/  VIADD R0, R3.reuse, 0x3f ;  /* 0x0000003f03007836 */ /* 0x040fe20000000000 */
[----:B------:R2:W-:Y:S01]  /*b2a0*/  STL [R1+0x30], R3 ;  /* 0x0000300301007387 */ /* 0x0005e20000100800 */
[----:B------:R-:W-:-:S03]  /*b2b0*/  ISETP.GT.AND P0, PT, R3, RZ, PT ;  /* 0x000000ff0300720c */ /* 0x000fc60003f04270 */
[----:B------:R-:W-:-:S04]  /*b2c0*/  SHF.R.S32.HI R2, RZ, 0x1f, R0 ;  /* 0x0000001fff027819 */ /* 0x000fc80000011400 */
[----:B------:R-:W-:-:S04]  /*b2d0*/  LEA.HI R2, R2, R0, RZ, 0x6 ;  /* 0x0000000002027211 */ /* 0x000fc800078f30ff */
[----:B------:R-:W-:-:S05]  /*b2e0*/  SHF.R.S32.HI R0, RZ, 0x6, R2 ;  /* 0x00000006ff007819 */ /* 0x000fca0000011402 */
[----:B------:R2:W-:Y:S01]  /*b2f0*/  STL [R1+0x28], R0 ;  /* 0x0000280001007387 */ /* 0x0005e20000100800 */
[----:B------:R-:W-:Y:S05]  /*b300*/  @P0 BRA `(.L_x_448) ;  /* 0x0000000000440947 */ /* 0x000fea0003800000 */
[----:B--2---:R-:W2:Y:S02]  /*b310*/  S2R R3, SR_TID.X ;  /* 0x0000000000037919 */ /* 0x004ea40000002100 */
[----:B--2---:R-:W-:-:S04]  /*b320*/  LOP3.LUT R3, R3, 0x7f, RZ, 0xc0, !PT ;  /* 0x0000007f03037812 */ /* 0x004fc800078ec0ff */
[----:B------:R-:W-:-:S13]  /*b330*/  ISETP.NE.AND P0, PT, R3, RZ, PT ;  /* 0x000000ff0300720c */ /* 0x000fda0003f05270 */
[----:B------:R-:W-:Y:S05]  /*b340*/  @P0 BRA `(.L_x_449) ;  /* 0x0000004c009c0947 */ /* 0x000fea0003800000 */
[----:B------:R-:W2:Y:S01]  /*b350*/  S2R R5, SR_LANEID ;  /* 0x0000000000057919 */ /* 0x000ea20000000000 */
[----:B------:R-:W-:Y:S01]  /*b360*/  VOTEU.ANY UR4, UPT, PT ;  /* 0x0000000000047886 */ /* 0x000fe200038e0100 */
[----:B------:R-:W3:Y:S01]  /*b370*/  LDC.64 R2, c[0x0][0xc60] ;  /* 0x00031800ff027b82 */ /* 0x000ee20000000a00 */
[----:B------:R-:W2:Y:S02]  /*b380*/  FLO.U32 R0, UR4 ;  /* 0x0000000400007d00 */ /* 0x000ea400080e0000 */
[----:B--2---:R-:W-:-:S06]  /*b390*/  ISETP.EQ.U32.AND P0, PT, R0, R5, PT ;  /* 0x000000050000720c */ /* 0x004fcc0003f02070 */
[----:B------:R-:W3:Y:S07]  /*b3a0*/  POPC R5, UR4 ;  /* 0x0000000400057d09 */ /* 0x000eee0008000000 */
[----:B---3--:R-:W2:Y:S01]  /*b3b0*/  @P0 ATOMG.E.ADD.STRONG.GPU PT, R3, desc[UR40][R2.64], R5 ;  /* 0x00000005020309a8 */ /* 0x008ea200081ee1e8 */
[----:B------:R-:W3:Y:S02]  /*b3c0*/  S2R R4, SR_LTMASK ;  /* 0x0000000000047919 */ /* 0x000ee40000003900 */
[----:B---3--:R-:W-:-:S04]  /*b3d0*/  LOP3.LUT R4, R4, UR4, RZ, 0xc0, !PT ;  /* 0x0000000404047c12 */ /* 0x008fc8000f8ec0ff */
[----:B-1----:R-:W1:Y:S01]  /*b3e0*/  POPC R7, R4 ;  /* 0x0000000400077309 */ /* 0x002e620000000000 */
[----:B--2---:R-:W1:Y:S02]  /*b3f0*/  SHFL.IDX PT, R0, R3, R0, 0x1f ;  /* 0x00001f0003007589 */ /* 0x004e6400000e0000 */
[----:B-1----:R-:W-:Y:S01]  /*b400*/  IADD3 R16, R0, UR37, R7 ;  /* 0x0000002500107c10 */ /* 0x002fe2000fffe007 */
[----:B------:R-:W-:Y:S06]  /*b410*/  BRA `(.L_x_449) ;  /* 0x0000004c00687947 */ /* 0x000fec0003800000 */
.L_x_448:
[----:B--2---:R-:W2:Y:S01]  /*b420*/  LDL R0, [R1+0x4] ;  /* 0x0000040001007983 */ /* 0x004ea20000100800 */
[----:B------:R-:W-:Y:S01]  /*b430*/  BSSY B6, `(.L_x_450) ;  /* 0x0000014000067945 */ /* 0x000fe20003800000 */
[----:B--2---:R-:W-:-:S05]  /*b440*/  VIADD R0, R0, 0x22400 ;  /* 0x0002240000007836 */ /* 0x004fca0000000000 */
[----:B------:R-:W-:-:S13]  /*b450*/  LOP3.LUT P0, RZ, R0, 0x3ff, RZ, 0xc0, !PT ;  /* 0x000003ff00ff7812 */ /* 0x000fda000780c0ff */
[----:B------:R-:W-:Y:S05]  /*b460*/  @!P0 BRA `(.L_x_451) ;  /* 0x0000000000408947 */ /* 0x000fea0003800000 */
[----:B------:R-:W-:Y:S01]  /*b470*/  MOV R2, 0x0 ;  /* 0x0000000000027802 */ /* 0x000fe20000000f00 */
[----:B------:R-:W-:Y:S01]  /*b480*/  ULDC.64 UR6, c[0x4][0x90] ;  /* 0x0100240000067ab9 */ /* 0x000fe20000000a00 */
[----:B------:R-:W-:Y:S01]  /*b490*/  ULDC.64 UR8, c[0x4][0x98] ;  /* 0x0100260000087ab9 */ /* 0x000fe20000000a00 */
[----:B------:R-:W-:Y:S01]  /*b4a0*/  ULDC.64 UR4, c[0x4][0x8] ;  /* 0x0100020000047ab9 */ /* 0x000fe20000000a00 */
[----:B------:R-:W-:Y:S02]  /*b4b0*/  IMAD.U32 R4, RZ, RZ, UR6 ;  /* 0x00000006ff047e24 */ /* 0x000fe4000f8e00ff */
[----:B------:R-:W2:Y:S01]  /*b4c0*/  LDC.64 R2, c[0x4][R2] ;  /* 0x0100000002027b82 */ /* 0x000ea20000000a00 */
[----:B------:R-:W-:Y:S02]  /*b4d0*/  IMAD.U32 R5, RZ, RZ, UR7 ;  /* 0x00000007ff057e24 */ /* 0x000fe4000f8e00ff */
[----:B------:R-:W-:Y:S02]  /*b4e0*/  IMAD.U32 R6, RZ, RZ, UR8 ;  /* 0x00000008ff067e24 */ /* 0x000fe4000f8e00ff */
[----:B-1----:R-:W-:-:S02]  /*b4f0*/  IMAD.U32 R7, RZ, RZ, UR9 ;  /* 0x00000009ff077e24 */ /* 0x002fc4000f8e00ff */
[----:B------:R-:W-:Y:S02]  /*b500*/  IMAD.U32 R10, RZ, RZ, UR4 ;  /* 0x00000004ff0a7e24 */ /* 0x000fe4000f8e00ff */
[----:B------:R-:W-:Y:S02]  /*b510*/  IMAD.U32 R11, RZ, RZ, UR5 ;  /* 0x00000005ff0b7e24 */ /* 0x000fe4000f8e00ff */
[----:B------:R-:W-:Y:S02]  /*b520*/  IMAD.MOV.U32 R8, RZ, RZ, 0x70 ;  /* 0x00000070ff087424 */ /* 0x000fe400078e00ff */
[----:B0-----:R-:W-:Y:S02]  /*b530*/  IMAD.MOV.U32 R12, RZ, RZ, 0x1 ;  /* 0x00000001ff0c7424 */ /* 0x001fe400078e00ff */
[----:B------:R-:W-:-:S07]  /*b540*/  IMAD.MOV.U32 R13, RZ, RZ, RZ ;  /* 0x000000ffff0d7224 */ /* 0x000fce00078e00ff */
[----:B------:R-:W-:-:S07]  /*b550*/  LEPC R20, `(.L_x_451) ;  /* 0x000000001014794e */ /* 0x000fce0000000000 */
[----:B--2---:R-:W-:Y:S05]  /*b560*/  CALL.ABS.NOINC R2 ;  /* 0x0000000002007343 */ /* 0x004fea0003c00000 */
.L_x_451:
[----:B------:R-:W-:Y:S05]  /*b570*/  BSYNC B6 ;  /* 0x0000000000067941 */ /* 0x000fea0003800000 */
.L_x_450:
[----:B------:R-:W2:Y:S01]  /*b580*/  LDL R2, [R1+0x4] ;  /* 0x0000040001027983 */ /* 0x000ea20000100800 */
        /* <DEDUP_REMOVED lines=8> */
[----:B------:R2:W3:Y:S01]  /*b610*/  LDC.64 R2, c[0x4][R0] ;  /* 0x0100000000027b82 */ /* 0x0004e20000000a00 */
[----:B------:R-:W-:Y:S02]  /*b620*/  IMAD.U32 R4, RZ, RZ, UR6 ;  /* 0x00000006ff047e24 */ /* 0x000fe4000f8e00ff */
[----:B------:R-:W-:Y:S02]  /*b630*/  IMAD.U32 R5, RZ, RZ, UR7 ;  /* 0x00000007ff057e24 */ /* 0x000fe4000f8e00ff */
[----:B------:R-:W-:Y:S02]  /*b640*/  IMAD.U32 R6, RZ, RZ, UR8 ;  /* 0x00000008ff067e24 */ /* 0x000fe4000f8e00ff */
[----:B-1----:R-:W-:-:S02]  /*b650*/  IMAD.U32 R7, RZ, RZ, UR9 ;  /* 0x00000009ff077e24 */ /* 0x002fc4000f8e00ff */
[----:B------:R-:W-:Y:S02]  /*b660*/  IMAD.U32 R10, RZ, RZ, UR4 ;  /* 0x00000004ff0a7e24 */ /* 0x000fe4000f8e00ff */
[----:B------:R-:W-:Y:S02]  /*b670*/  IMAD.U32 R11, RZ, RZ, UR5 ;  /* 0x00000005ff0b7e24 */ /* 0x000fe4000f8e00ff */
[----:B------:R-:W-:Y:S02]  /*b680*/  IMAD.MOV.U32 R8, RZ, RZ, 0x70 ;  /* 0x00000070ff087424 */ /* 0x000fe400078e00ff */
[----:B0-----:R-:W-:Y:S02]  /*b690*/  IMAD.MOV.U32 R12, RZ, RZ, 0x1 ;  /* 0x00000001ff0c7424 */ /* 0x001fe400078e00ff */
[----:B--2---:R-:W-:-:S07]  /*b6a0*/  IMAD.MOV.U32 R13, RZ, RZ, RZ ;  /* 0x000000ffff0d7224 */ /* 0x004fce00078e00ff */
[----:B------:R-:W-:-:S07]  /*b6b0*/  LEPC R20, `(.L_x_454) ;  /* 0x000000001014794e */ /* 0x000fce0000000000 */
[----:B---3--:R-:W-:Y:S05]  /*b6c0*/  CALL.ABS.NOINC R2 ;  /* 0x0000000002007343 */ /* 0x008fea0003c00000 */
.L_x_454:
[----:B------:R-:W-:Y:S01]  /*b6d0*/  MOV R2, 0x0 ;  /* 0x0000000000027802 */ /* 0x000fe20000000f00 */
        /* <DEDUP_REMOVED lines=15> */
.L_x_453:
[----:B------:R-:W-:Y:S05]  /*b7d0*/  BSYNC B6 ;  /* 0x0000000000067941 */ /* 0x000fea0003800000 */
.L_x_452:
[----:B------:R-:W2:Y:S01]  /*b7e0*/  LDL.LU R2, [R1] ;  /* 0x0000000001027983 */ /* 0x000ea20000300800 */
[----:B------:R-:W-:-:S03]  /*b7f0*/  ULDC.64 UR4, c[0x0][0x9f8] ;  /* 0x00027e0000047ab9 */ /* 0x000fc60000000a00 */
[----:B------:R-:W3:Y:S04]  /*b800*/  LDL.LU R4, [R1+0x14] ;  /* 0x0000140001047983 */ /* 0x000ee80000300800 */
[----:B-1----:R-:W4:Y:S01]  /*b810*/  LDL R7, [R1+0xc] ;  /* 0x00000c0001077983 */ /* 0x002f220000100800 */
[----:B------:R-:W-:-:S03]  /*b820*/  ISETP.NE.U32.AND P0, PT, RZ, UR4, PT ;  /* 0x00000004ff007c0c */ /* 0x000fc6000bf05070 */
[----:B------:R-:W5:Y:S01]  /*b830*/  LDL R0, [R1+0x28] ;  /* 0x0000280001007983 */ /* 0x000f620000100800 */
[----:B------:R-:W-:-:S13]  /*b840*/  ISETP.NE.AND.EX P0, PT, RZ, UR5, PT, P0 ;  /* 0x00000005ff007c0c */ /* 0x000fda000bf05300 */
[----:B--2---:R-:W-:-:S04]  /*b850*/  @P0 IADD3 R2, P1, R2, UR4, RZ ;  /* 0x0000000402020c10 */ /* 0x004fc8000ff3e0ff */
[----:B---3--:R-:W-:Y:S01]  /*b860*/  @P0 IADD3.X R3, R4, UR5, RZ, P1, !PT ;  /* 0x0000000504030c10 */ /* 0x008fe20008ffe4ff */
[----:B------:R-:W-:-:S04]  /*b870*/  ULDC.64 UR4, c[0x0][0xa08] ;  /* 0x0002820000047ab9 */ /* 0x000fc80000000a00 */
[----:B----4-:R1:W2:Y:S01]  /*b880*/  @P0 LDG.E R7, desc[UR40][R2.64] ;  /* 0x0000002802070981 */ /* 0x0102a2000c1e1900 */
[----:B-----5:R-:W-:Y:S01]  /*b890*/  VIADD R9, R0, 0xffffffff ;  /* 0xffffffff00097836 */ /* 0x020fe20000000000 */
[----:B-1----:R-:W1:Y:S01]  /*b8a0*/  LDC.64 R2, c[0x0][0x418] ;  /* 0x00010600ff027b82 */ /* 0x002e620000000a00 */
[----:B--2---:R-:W-:Y:S01]  /*b8b0*/  SHF.R.S32.HI R8, RZ, 0x1f, R7 ;  /* 0x0000001fff087819 */ /* 0x004fe20000011407 */
[----:B------:R2:W-:Y:S04]  /*b8c0*/  @P0 STL [R1+0xc], R7 ;  /* 0x00000c0701000387 */ /* 0x0005e80000100800 */
[----:B------:R2:W-:Y:S04]  /*b8d0*/  STL [R1+0x24], R9 ;  /* 0x0000240901007387 */ /* 0x0005e80000100800 */
[----:B------:R2:W-:Y:S01]  /*b8e0*/  STL [R1+0x14], R8 ;  /* 0x0000140801007387 */ /* 0x0005e20000100800 */
[----:B-1----:R-:W-:Y:S01]  /*b8f0*/  LOP3.LUT P0, RZ, R2, UR4, RZ, 0xfc, !PT ;  /* 0x0000000402ff7c12 */ /* 0x002fe2000f80fcff */
[----:B------:R-:W-:-:S03]  /*b900*/  UMOV UR4, 0xffffffff ;  /* 0xffffffff00047882 */ /* 0x000fc60000000000 */
[----:B------:R-:W-:-:S04]  /*b910*/  LOP3.LUT P0, RZ, R3, UR5, RZ, 0xfc, P0 ;  /* 0x0000000503ff7c12 */ /* 0x000fc8000800fcff */
[----:B------:R-:W-:Y:S01]  /*b920*/  SEL R0, R7, RZ, !P0 ;  /* 0x000000ff07007207 */ /* 0x000fe20004000000 */
[----:B--2---:R-:W-:Y:S08]  /*b930*/  BRA.DIV UR4, `(.L_x_455) ;  /* 0x0000005a04407947 */ /* 0x004ff0000b800000 */
[----:B------:R-:W1:Y:S02]  /*b940*/  S2R R4, SR_TID.X ;  /* 0x0000000000047919 */ /* 0x000e640000002100 */
[----:B-1----:R-:W-:-:S04]  /*b950*/  SHF.R.U32.HI R4, RZ, 0x5, R4 ;  /* 0x00000005ff047819 */ /* 0x002fc80000011604 */
[----:B------:R-:W-:-:S05]  /*b960*/  LOP3.LUT R4, R4, 0x3, RZ, 0xc0, !PT ;  /* 0x0000000304047812 */ /* 0x000fca00078ec0ff */
[----:B------:R1:W2:Y:S02]  /*b970*/  SHFL.IDX PT, R14, R4, RZ, 0x1f ;  /* 0x00001fff040e7589 */ /* 0x0002a400000e0000 */
.L_x_578:
[----:B------:R-:W-:Y:S01]  /*b980*/  PLOP3.LUT P1, PT, PT, PT, PT, 0x8, 0x0 ;  /* 0x000000000000781c */ /* 0x000fe20003f2e170 */
[----:B------:R3:W-:Y:S01]  /*b990*/  STL [R1], R0 ;  /* 0x0000000001007387 */ /* 0x0007e20000100800 */
[----:B--2---:R-:W-:Y:S02]  /*b9a0*/  ISETP.NE.AND P0, PT, R14, RZ, PT ;  /* 0x000000ff0e00720c */ /* 0x004fe40003f05270 */
[----:B---3--:R-:W-:-:S05]  /*b9b0*/  P2R R0, PR, RZ, 0x2 ;  /* 0x00000002ff007803 */ /* 0x008fca0000000000 */
[----:B------:R2:W-:Y:S06]  /*b9c0*/  STL [R1+0x18], R0 ;  /* 0x0000180001007387 */ /* 0x0005ec0000100800 */
[----:B------:R-:W-:Y:S05]  /*b9d0*/  @P0 BRA `(.L_x_456) ;  /* 0x00000004001c0947 */ /* 0x000fea0003800000 */
[----:B------:R-:W-:-:S03]  /*b9e0*/  UMOV UR4, 0xffffffff ;  /* 0xffffffff00047882 */ /* 0x000fc60000000000 */
[----:B------:R-:W-:Y:S05]  /*b9f0*/  BRA.DIV UR4, `(.L_x_457) ;  /* 0x0000005a04447947 */ /* 0x000fea000b800000 */
[----:B------:R-:W-:-:S13]  /*ba00*/  ELECT P6, URZ, PT ;  /* 0x00000000003f782f */ /* 0x000fda00038c0000 */
.L_x_581:
[----:B------:R-:W-:Y:S05]  /*ba10*/  @!P6 BRA `(.L_x_456) ;  /* 0x00000004000ce947 */ /* 0x000fea0003800000 */
[----:B------:R3:W-:Y:S01]  /*ba20*/  STL [R1+0x40], R9 ;  /* 0x0000400901007387 */ /* 0x0007e20000100800 */
[----:B------:R-:W-:-:S04]  /*ba30*/  ISETP.NE.U32.AND P0, PT, R2, RZ, PT ;  /* 0x000000ff0200720c */ /* 0x000fc80003f05070 */
[----:B------:R-:W-:-:S13]  /*ba40*/  ISETP.NE.AND.EX P0, PT, R3, RZ, PT, P0 ;  /* 0x000000ff0300720c */ /* 0x000fda0003f05300 */
[----:B---3--:R-:W-:Y:S05]  /*ba50*/  @!P0 BRA `(.L_x_458) ;  /* 0x0000000000508947 */ /* 0x008fea0003800000 */
[----:B------:R-:W3:Y:S01]  /*ba60*/  LDC R6, c[0x0][0x43c] ;  /* 0x00010f00ff067b82 */ /* 0x000ee20000000800 */
[----:B--2---:R-:W-:Y:S01]  /*ba70*/  IMAD.MOV.U32 R0, RZ, RZ, R9 ;  /* 0x000000ffff007224 */ /* 0x004fe200078e0009 */
[----:B------:R-:W-:Y:S01]  /*ba80*/  ULDC.64 UR4, c[0x0][0x428] ;  /* 0x00010a0000047ab9 */ /* 0x000fe20000000a00 */
[----:B---3--:R-:W-:-:S13]  /*ba90*/  ISETP.NE.AND P0, PT, R6, 0x1, PT ;  /* 0x000000010600780c */ /* 0x008fda0003f05270 */
[----:B-1----:R-:W1:Y:S02]  /*baa0*/  @P0 LDC.64 R4, c[0x0][0x440] ;  /* 0x00011000ff040b82 */ /* 0x002e640000000a00 */
[----:B-1----:R-:W-:-:S05]  /*bab0*/  @P0 IMAD.HI.U32 R4, R9, R4, RZ ;  /* 0x0000000409040227 */ /* 0x002fca00078e00ff */
        /* <DEDUP_REMOVED lines=8> */
[----:B-1----:R-:W-:-:S04]  /*bb40*/  IMAD R6, R8, UR4, RZ ;  /* 0x0000000408067c24 */ /* 0x002fc8000f8e02ff */
[----:B------:R-:W-:-:S04]  /*bb50*/  IMAD R0, R7, UR5, R6 ;  /* 0x0000000507007c24 */ /* 0x000fc8000f8e0206 */
[----:B------:R-:W-:-:S05]  /*bb60*/  IMAD.IADD R0, R5, 0x1, R0 ;  /* 0x0000000105007824 */ /* 0x000fca00078e0200 */
[----:B------:R-:W-:-:S05]  /*bb70*/  LEA.HI.X R3, R4, R3, R0, 0x2, P0 ;  /* 0x0000000304037211 */ /* 0x000fca00000f1400 */
[----:B------:R-:W2:Y:S04]  /*bb80*/  LDG.E R0, desc[UR40][R2.64] ;  /* 0x0000002802007981 */ /* 0x000ea8000c1e1900 */
[----:B--2---:R3:W-:Y:S02]  /*bb90*/  STL [R1], R0 ;  /* 0x0000000001007387 */ /* 0x0047e40000100800 */
.L_x_458:
[----:B------:R-:W4:Y:S04]  /*bba0*/  LDL R7, [R1+0x4] ;  /* 0x0000040001077983 */ /* 0x000f280000100800 */
[----:B--23--:R-:W4:Y:S04]  /*bbb0*/  LDL R0, [R1+0x8] ;  /* 0x0000080001007983 */ /* 0x00cf280000100800 */
[----:B------:R-:W2:Y:S01]  /*bbc0*/  LDL R2, [R1+0x10] ;  /* 0x0000100001027983 */ /* 0x000ea20000100800 */
[----:B----4-:R-:W-:Y:S01]  /*bbd0*/  IMAD R0, R0, 0x8, R7 ;  /* 0x0000000800007824 */ /* 0x010fe200078e0207 */
[----:B--2---:R-:W-:-:S04]  /*bbe0*/  SHF.L.U32 R2, R2, 0x1f, RZ ;  /* 0x0000001f02027819 */ /* 0x004fc800000006ff */
[----:B------:R-:W2:Y:S02]  /*bbf0*/  SYNCS.PHASECHK.TRANS64.TRYWAIT P0, [R0+URZ+0x28c40], R2 ;  /* 0x028c4002000075a7 */ /* 0x000ea4000800017f */
[----:B--2---:R-:W-:Y:S05]  /*bc00*/  @!P0 BRA `(.L_x_459) ;  /* 0x0000005400e08947 */ /* 0x004fea0003800000 */
.L_x_582:
[----:B------:R-:W3:Y:S02]  /*bc10*/  S2R R3, SR_TID.X ;  /* 0x0000000000037919 */ /* 0x000ee40000002100 */
[----:B---3--:R-:W-:-:S04]  /*bc20*/  LOP3.LUT R3, R3, 0x7f, RZ, 0xc0, !PT ;  /* 0x0000007f03037812 */ /* 0x008fc800078ec0ff */
[----:B------:R-:W-:-:S13]  /*bc30*/  ISETP.NE.AND P0, PT, R3, RZ, PT ;  /* 0x000000ff0300720c */ /* 0x000fda0003f05270 */
[----:B------:R-:W-:Y:S05]  /*bc40*/  @P0 BRA `(.L_x_460) ;  /* 0x00000000001c0947 */ /* 0x000fea0003800000 */
[----:B------:R-:W3:Y:S01]  /*bc50*/  S2R R3, SR_TID.X ;  /* 0x0000000000037919 */ /* 0x000ee20000002100 */
[----:B--2---:R-:W-:-:S04]  /*bc60*/  IMAD.MOV.U32 R2, RZ, RZ, 0x2000 ;  /* 0x00002000ff027424 */ /* 0x004fc800078e00ff */
[----:B------:R4:W-:Y:S01]  /*bc70*/  SYNCS.ARRIVE.TRANS64 RZ, [R0+URZ+0x28c30], R2 ;  /* 0x028c300200ff79a7 */ /* 0x0009e2000800003f */
[----:B---3--:R-:W-:-:S04]  /*bc80*/  LOP3.LUT R3, R3, 0x1f, RZ, 0xc0, !PT ;  /* 0x0000001f03037812 */ /* 0x008fc800078ec0ff */
[----:B------:R-:W-:-:S13]  /*bc90*/  ISETP.NE.AND P0, PT, R3, RZ, PT ;  /* 0x000000ff0300720c */ /* 0x000fda0003f05270 */
[----:B----4-:R-:W-:Y:S05]  /*bca0*/  @!P0 BRA `(.L_x_460) ;  /* 0x0000000000048947 */ /* 0x010fea0003800000 */
[----:B------:R-:W-:Y:S01]  /*bcb0*/  BPT.TRAP 0x1 ;  /* 0x000000040000795c */ /* 0x000fe20000300000 */
.L_x_460:
[----:B------:R-:W3:Y:S04]  /*bcc0*/  LDL R5, [R1+0x4] ;  /* 0x0000040001057983 */ /* 0x000ee80000100800 */
[----:B-1----:R-:W3:Y:S04]  /*bcd0*/  LDL R4, [R1+0x8] ;  /* 0x0000080001047983 */ /* 0x002ee80000100800 */
[----:B------:R-:W4:Y:S04]  /*bce0*/  LDL R6, [R1+0x40] ;  /* 0x0000400001067983 */ /* 0x000f280000100800 */
[----:B------:R-:W5:Y:S04]  /*bcf0*/  LDL R3, [R1+0x1c] ;  /* 0x00001c0001037983 */ /* 0x000f680000100800 */
[----:B--2---:R-:W2:Y:S01]  /*bd00*/  LDL R2, [R1] ;  /* 0x0000000001027983 */ /* 0x004ea20000100800 */
[----:B------:R-:W-:Y:S01]  /*bd10*/  R2UR UR9, R0 ;  /* 0x00000000000972ca */ /* 0x000fe200000e0000 */
[----:B------:R-:W-:Y:S01]  /*bd20*/  UIADD3 UR6, UP0, UR38, 0x370, URZ ;  /* 0x0000037026067890 */ /* 0x000fe2000ff1e03f */
[----:B------:R-:W-:-:S02]  /*bd30*/  R2UR UR12, R18 ;  /* 0x00000000120c72ca */ /* 0x000fc400000e0000 */
[----:B------:R-:W-:Y:S01]  /*bd40*/  PLOP3.LUT P0, PT, PT, PT, PT, 0x80, 0x0 ;  /* 0x000000000000781c */ /* 0x000fe20003f0f070 */
[----:B------:R-:W-:-:S08]  /*bd50*/  UIADD3.X UR7, URZ, UR39, URZ, UP0, !UPT ;  /* 0x000000273f077290 */ /* 0x000fd000087fe43f */
[----:B------:R-:W-:Y:S01]  /*bd60*/  UIADD3 UR9, UR9, 0x28c30, URZ ;  /* 0x00028c3009097890 */ /* 0x000fe2000fffe03f */
[----:B------:R-:W-:Y:S01]  /*bd70*/  UMOV UR5, 0x14f00000 ;  /* 0x14f0000000057882 */ /* 0x000fe20000000000 */
[----:B------:R-:W-:Y:S01]  /*bd80*/  UMOV UR10, URZ ;  /* 0x0000003f000a7c82 */ /* 0x000fe20008000000 */
[----:B---3--:R-:W-:Y:S01]  /*bd90*/  IMAD R0, R4, 0x2000, R5 ;  /* 0x0000200004007824 */ /* 0x008fe200078e0205 */
[----:B----4-:R-:W-:-:S04]  /*bda0*/  R2UR UR11, R6 ;  /* 0x00000000060b72ca */ /* 0x010fc800000e0000 */
[----:B------:R-:W-:Y:S02]  /*bdb0*/  R2UR UR8, R0 ;  /* 0x00000000000872ca */ /* 0x000fe400000e0000 */
[----:B-----5:R-:W-:Y:S02]  /*bdc0*/  R2UR UR4, R3 ;  /* 0x00000000030472ca */ /* 0x020fe400000e0000 */
[----:B--2---:R-:W-:Y:S02]  /*bdd0*/  R2UR UR13, R2 ;  /* 0x00000000020d72ca */ /* 0x004fe400000e0000 */
[----:B------:R-:W-:-:S07]  /*bde0*/  P2R R0, PR, RZ, 0x1 ;  /* 0x00000001ff007803 */ /* 0x000fce0000000000 */
[----:B------:R-:W-:Y:S02]  /*bdf0*/  UIADD3 UR8, UR8, 0x22400, URZ ;  /* 0x0002240008087890 */ /* 0x000fe4000fffe03f */
[----:B------:R-:W-:Y:S01]  /*be00*/  ULEA UR11, UR11, UR4, 0x6 ;  /* 0x000000040b0b7291 */ /* 0x000fe2000f8e303f */
[----:B------:R3:W-:Y:S02]  /*be10*/  STL [R1+0x18], R0 ;  /* 0x0000180001007387 */ /* 0x0007e40000100800 */
[----:B------:R-:W-:-:S06]  /*be20*/  UMOV UR4, 0x0 ;  /* 0x0000000000047882 */ /* 0x000fcc0000000000 */
[----:B------:R3:W-:Y:S01]  /*be30*/  UTMALDG.4D [UR8], [UR6], desc[UR4] ;  /* 0x00000408060075b4 */ /* 0x0007e20008019000 */
[----:B------:R-:W-:Y:S02]  /*be40*/  NOP ;  /* 0x0000000000007918 */ /* 0x000fe40000000000 */
.L_x_456:
[----:B------:R-:W4:Y:S04]  /*be50*/  LDL R2, [R1+0x4] ;  /* 0x0000040001027983 */ /* 0x000f280000100800 */
[----:B------:R-:W2:Y:S04]  /*be60*/  LDL.LU R3, [R1+0x2c] ;  /* 0x00002c0001037983 */ /* 0x000ea80000300800 */
[----:B------:R-:W5:Y:S04]  /*be70*/  LDL.LU R5, [R1+0x20] ;  /* 0x0000200001057983 */ /* 0x000f680000300800 */
[----:B-1----:R-:W5:Y:S01]  /*be80*/  LDL.LU R4, [R1+0x34] ;  /* 0x0000340001047983 */ /* 0x002f620000300800 */
[----:B------:R-:W-:Y:S05]  /*be90*/  WARPSYNC.ALL ;  /* 0x0000000000007948 */ /* 0x000fea0003800000 */
[----:B---3--:R-:W-:Y:S01]  /*bea0*/  ULDC.64 UR4, c[0x0][0x298] ;  /* 0x0000a60000047ab9 */ /* 0x008fe20000000a00 */
[----:B------:R-:W-:Y:S01]  /*beb0*/  ULDC.64 UR6, c[0x0][0xa00] ;  /* 0x0002800000067ab9 */ /* 0x000fe20000000a00 */
[----:B------:R-:W-:Y:S01]  /*bec0*/  BSSY B6, `(.L_x_461) ;  /* 0x0000024000067945 */ /* 0x000fe20003800000 */
[----:B------:R-:W-:Y:S01]  /*bed0*/  BAR.SYNC.DEFER_BLOCKING 0x8, 0x100 ;  /* 0x0204000000007b1d */ /* 0x000fe20000010000 */
[----:B------:R-:W-:-:S04]  /*bee0*/  ISETP.NE.U32.AND P0, PT, RZ, UR6, PT ;  /* 0x00000006ff007c0c */ /* 0x000fc8000bf05070 */
[----:B------:R-:W-:Y:S01]  /*bef0*/  ISETP.NE.AND.EX P0, PT, RZ, UR7, PT, P0 ;  /* 0x00000007ff007c0c */ /* 0x000fe2000bf05300 */
[----:B----4-:R-:W-:Y:S01]  /*bf00*/  VIADD R2, R2, 0x20400 ;  /* 0x0002040002027836 */ /* 0x010fe20000000000 */
[----:B--2---:R-:W-:-:S04]  /*bf10*/  SHF.R.S32.HI R0, RZ, 0x1f, R3 ;  /* 0x0000001fff007819 */ /* 0x004fc80000011403 */
[----:B------:R-:W-:Y:S02]  /*bf20*/  LOP3.LUT P1, RZ, R2, 0x3ff, RZ, 0xc0, !PT ;  /* 0x000003ff02ff7812 */ /* 0x000fe4000782c0ff */
[----:B-----5:R-:W-:Y:S01]  /*bf30*/  SEL R5, R5, RZ, !P0 ;  /* 0x000000ff05057207 */ /* 0x020fe20004000000 */
[----:B------:R-:W-:Y:S01]  /*bf40*/  IMAD R0, R0, UR4, RZ ;  /* 0x0000000400007c24 */ /* 0x000fe2000f8e02ff */
[----:B------:R-:W-:-:S03]  /*bf50*/  SEL R4, R4, RZ, !P0 ;  /* 0x000000ff04047207 */ /* 0x000fc60004000000 */
[C---:B------:R-:W-:Y:S02]  /*bf60*/  IMAD R0, R3.reuse, UR5, R0 ;  /* 0x0000000503007c24 */ /* 0x040fe4000f8e0200 */
[----:B------:R-:W-:-:S05]  /*bf70*/  IMAD.WIDE.U32 R2, R3, UR4, RZ ;  /* 0x0000000403027c25 */ /* 0x000fca000f8e00ff */
[----:B------:R1:W-:Y:S04]  /*bf80*/  STL.64 [R1+0x48], R2 ;  /* 0x0000480201007387 */ /* 0x0003e80000100a00 */
[----:B------:R2:W-:Y:S04]  /*bf90*/  STL [R1+0x20], R5 ;  /* 0x0000200501007387 */ /* 0x0005e80000100800 */
[----:B------:R2:W-:Y:S01]  /*bfa0*/  STL [R1+0x54], R4 ;  /* 0x0000540401007387 */ /* 0x0005e20000100800 */
[----:B-1----:R-:W-:Y:S01]  /*bfb0*/  IMAD.IADD R2, R3, 0x1, R0 ;  /* 0x0000000103027824 */ /* 0x002fe200078e0200 */
[----:B------:R-:W-:-:S05]  /*bfc0*/  SHF.R.S32.HI R0, RZ, 0x1f, R18 ;  /* 0x0000001fff007819 */ /* 0x000fca0000011412 */
[----:B------:R2:W-:Y:S04]  /*bfd0*/  STL [R1+0x34], R0 ;  /* 0x0000340001007387 */ /* 0x0005e80000100800 */
[----:B------:R2:W-:Y:S01]  /*bfe0*/  STL [R1+0x2c], R2 ;  /* 0x00002c0201007387 */ /* 0x0005e20000100800 */
[----:B------:R-:W-:Y:S05]  /*bff0*/  @!P1 BRA `(.L_x_462) ;  /* 0x0000000000409947 */ /* 0x000fea0003800000 */
[----:B--2---:R-:W-:Y:S01]  /*c000*/  MOV R2, 0x0 ;  /* 0x0000000000027802 */ /* 0x004fe20000000f00 */
        /* <DEDUP_REMOVED lines=11> */
[----:B0-----:R-:W-:Y:S02]  /*c0c0*/  IMAD.MOV.U32 R12, RZ, RZ, 0x1 ;  /* 0x00000001ff0c7424 */ /* 0x001fe400078e00ff */
[----:B------:R-:W-:-:S07]  /*c0d0*/  IMAD.MOV.U32 R13, RZ, RZ, RZ ;  /* 0x000000ffff0d7224 */ /* 0x000fce00078e00ff */
[----:B------:R-:W-:-:S07]  /*c0e0*/  LEPC R20, `(.L_x_462) ;  /* 0x000000001014794e */ /* 0x000fce0000000000 */
[----:B-1----:R-:W-:Y:S05]  /*c0f0*/  CALL.ABS.NOINC R2 ;  /* 0x0000000002007343 */ /* 0x002fea0003c00000 */
.L_x_462:
[----:B------:R-:W-:Y:S05]  /*c100*/  BSYNC B6 ;  /* 0x0000000000067941 */ /* 0x000fea0003800000 */
.L_x_461:
[----:B--2---:R-:W2:Y:S01]  /*c110*/  LDL.LU R5, [R1+0x2c] ;  /* 0x00002c0001057983 */ /* 0x004ea20000300800 */
[----:B------:R-:W-:Y:S01]  /*c120*/  ULDC.64 UR4, c[0x0][0x2d8] ;  /* 0x0000b60000047ab9 */ /* 0x000fe20000000a00 */
[----:B------:R-:W1:Y:S01]  /*c130*/  LDC R7, c[0x0][0x448] ;  /* 0x00011200ff077b82 */ /* 0x000e620000000800 */
[----:B------:R-:W-:Y:S01]  /*c140*/  ULDC UR6, c[0x0][0x2b8] ;  /* 0x0000ae0000067ab9 */ /* 0x000fe20000000800 */
[----:B------:R-:W2:Y:S04]  /*c150*/  LDL.LU.64 R2, [R1+0x48] ;  /* 0x0000480001027983 */ /* 0x000ea80000300a00 */
[----:B------:R-:W3:Y:S04]  /*c160*/  LDL.LU R0, [R1+0x34] ;  /* 0x0000340001007983 */ /* 0x000ee80000300800 */
[----:B------:R-:W4:Y:S04]  /*c170*/  LDL.LU R6, [R1+0x54] ;  /* 0x0000540001067983 */ /* 0x000f280000300800 */
[----:B------:R-:W4:Y:S04]  /*c180*/  LDL.LU R4, [R1+0x20] ;  /* 0x0000200001047983 */ /* 0x000f280000300800 */
[----:B------:R0:W5:Y:S01]  /*c190*/  LDL R9, [R1+0x50] ;  /* 0x0000500001097983 */ /* 0x0001620000100800 */
[----:B-1----:R-:W-:Y:S01]  /*c1a0*/  ISETP.NE.AND P0, PT, R7, 0x1, PT ;  /* 0x000000010700780c */ /* 0x002fe20003f05270 */
[----:B------:R-:W1:Y:S02]  /*c1b0*/  S2R R8, SR_TID.X ;  /* 0x0000000000087919 */ /* 0x000e640000002100 */
[C---:B-1----:R-:W-:Y:S01]  /*c1c0*/  IMAD.SHL.U32 R10, R8.reuse, 0x8, RZ ;  /* 0x00000008080a7824 */ /* 0x042fe200078e00ff */
[----:B------:R-:W-:-:S04]  /*c1d0*/  LOP3.LUT R8, R8, 0x7f, RZ, 0xc0, !PT ;  /* 0x0000007f08087812 */ /* 0x000fc800078ec0ff */
[----:B------:R-:W-:Y:S02]  /*c1e0*/  LOP3.LUT R10, R10, 0x38, RZ, 0xc0, !PT ;  /* 0x000000380a0a7812 */ /* 0x000fe400078ec0ff */
[----:B------:R-:W-:Y:S01]  /*c1f0*/  SHF.R.U32.HI R8, RZ, 0x3, R8 ;  /* 0x00000003ff087819 */ /* 0x000fe20000011608 */
[----:B--2---:R-:W-:Y:S02]  /*c200*/  IMAD.MOV.U32 R3, RZ, RZ, R5 ;  /* 0x000000ffff037224 */ /* 0x004fe400078e0005 */
[----:B------:R-:W1:Y:S01]  /*c210*/  S2R R5, SR_TID.X ;  /* 0x0000000000057919 */ /* 0x000e620000002100 */
[----:B---3--:R-:W-:Y:S02]  /*c220*/  IMAD R0, R0, UR4, RZ ;  /* 0x0000000400007c24 */ /* 0x008fe4000f8e02ff */
[----:B------:R-:W-:-:S04]  /*c230*/  IMAD.WIDE.U32 R2, R18, UR4, R2 ;  /* 0x0000000412027c25 */ /* 0x000fc8000f8e0002 */
[----:B------:R-:W-:Y:S01]  /*c240*/  IMAD R0, R18, UR5, R0 ;  /* 0x0000000512007c24 */ /* 0x000fe2000f8e0200 */
[----:B------:R-:W-:-:S03]  /*c250*/  ULDC.64 UR4, c[0x0][0x2e0] ;  /* 0x0000b80000047ab9 */ /* 0x000fc60000000a00 */
[----:B------:R-:W-:Y:S02]  /*c260*/  IMAD.IADD R3, R3, 0x1, R0 ;  /* 0x0000000103037824 */ /* 0x000fe400078e0200 */
[----:B----4-:R-:W-:Y:S02]  /*c270*/  IMAD R0, R6, UR4, RZ ;  /* 0x0000000406007c24 */ /* 0x010fe4000f8e02ff */
[C---:B------:R-:W-:Y:S01]  /*c280*/  IMAD.WIDE.U32 R2, R4.reuse, UR4, R2 ;  /* 0x0000000404027c25 */ /* 0x040fe2000f8e0002 */
[----:B------:R-:W2:Y:S03]  /*c290*/  @P0 LDC R6, c[0x0][0x450] ;  /* 0x00011400ff060b82 */ /* 0x000ea60000000800 */
[----:B------:R-:W-:Y:S01]  /*c2a0*/  IMAD R0, R4, UR5, R0 ;  /* 0x0000000504007c24 */ /* 0x000fe2000f8e0200 */
[----:B------:R-:W-:Y:S01]  /*c2b0*/  ULDC.64 UR4, c[0x0][0x2d0] ;  /* 0x0000b40000047ab9 */ /* 0x000fe20000000a00 */
[----:B------:R-:W3:Y:S02]  /*c2c0*/  S2R R4, SR_TID.X ;  /* 0x0000000000047919 */ /* 0x000ee40000002100 */
[----:B------:R-:W-:Y:S01]  /*c2d0*/  IMAD.IADD R3, R3, 0x1, R0 ;  /* 0x0000000103037824 */ /* 0x000fe200078e0200 */
[----:B-1----:R-:W-:-:S04]  /*c2e0*/  LOP3.LUT R5, R5, 0x7f, RZ, 0xc0, !PT ;  /* 0x0000007f05057812 */ /* 0x002fc800078ec0ff */
[----:B------:R-:W-:Y:S01]  /*c2f0*/  SHF.R.U32.HI R5, RZ, 0x3, R5 ;  /* 0x00000003ff057819 */ /* 0x000fe20000011605 */
[----:B---3--:R-:W-:-:S05]  /*c300*/  IMAD.SHL.U32 R4, R4, 0x10, RZ ;  /* 0x0000001004047824 */ /* 0x008fca00078e00ff */
[----:B------:R-:W-:Y:S02]  /*c310*/  LOP3.LUT R4, R5, 0x70, R4, 0xf8, !PT ;  /* 0x0000007005047812 */ /* 0x000fe400078ef804 */
[----:B------:R-:W1:Y:S03]  /*c320*/  @P0 LDC R5, c[0x0][0x44c] ;  /* 0x00011300ff050b82 */ /* 0x000e660000000800 */
[----:B------:R-:W-:-:S04]  /*c330*/  IMAD R0, R17, 0x40, R4 ;  /* 0x0000004011007824 */ /* 0x000fc800078e0204 */
[----:B------:R-:W-:Y:S02]  /*c340*/  IMAD.MOV.U32 R4, RZ, RZ, R0 ;  /* 0x000000ffff047224 */ /* 0x000fe400078e0000 */
[----:B-1----:R-:W-:-:S05]  /*c350*/  @P0 IMAD.HI.U32 R5, R0, R5, RZ ;  /* 0x0000000500050227 */ /* 0x002fca00078e00ff */
[----:B--2---:R-:W-:-:S05]  /*c360*/  @P0 SHF.R.U32.HI R4, RZ, R6, R5 ;  /* 0x00000006ff040219 */ /* 0x004fca0000011605 */
[----:B------:R-:W-:-:S04]  /*c370*/  IMAD.MOV R5, RZ, RZ, -R4 ;  /* 0x000000ffff057224 */ /* 0x000fc800078e0a04 */
[----:B------:R-:W-:Y:S01]  /*c380*/  IMAD R0, R7, R5, R0 ;  /* 0x0000000507007224 */ /* 0x000fe200078e0200 */
[----:B------:R-:W-:Y:S01]  /*c390*/  SHF.R.S32.HI R5, RZ, 0x1f, R4 ;  /* 0x0000001fff057819 */ /* 0x000fe20000011404 */
[----:B------:R-:W-:-:S04]  /*c3a0*/  IMAD.WIDE.U32 R2, R4, UR4, R2 ;  /* 0x0000000404027c25 */ /* 0x000fc8000f8e0002 */
[----:B------:R-:W-:-:S04]  /*c3b0*/  IMAD R5, R5, UR4, RZ ;  /* 0x0000000405057c24 */ /* 0x000fc8000f8e02ff */
[----:B------:R-:W-:Y:S01]  /*c3c0*/  IMAD R4, R4, UR5, R5 ;  /* 0x0000000504047c24 */ /* 0x000fe2000f8e0205 */
[----:B------:R-:W-:-:S03]  /*c3d0*/  ULDC.64 UR4, c[0x0][0x2c8] ;  /* 0x0000b20000047ab9 */ /* 0x000fc60000000a00 */
[----:B------:R-:W-:Y:S01]  /*c3e0*/  IMAD.IADD R3, R3, 0x1, R4 ;  /* 0x0000000103037824 */ /* 0x000fe200078e0204 */
[----:B------:R-:W-:-:S05]  /*c3f0*/  SHF.R.S32.HI R4, RZ, 0x1f, R0 ;  /* 0x0000001fff047819 */ /* 0x000fca0000011400 */
[----:B------:R-:W-:Y:S02]  /*c400*/  IMAD R6, R4, UR4, RZ ;  /* 0x0000000404067c24 */ /* 0x000fe4000f8e02ff */
[----:B------:R-:W-:-:S04]  /*c410*/  IMAD.WIDE.U32 R4, R0, UR4, R2 ;  /* 0x0000000400047c25 */ /* 0x000fc8000f8e0002 */
[----:B------:R-:W-:Y:S01]  /*c420*/  IMAD R0, R0, UR5, R6 ;  /* 0x0000000500007c24 */ /* 0x000fe2000f8e0206 */
[----:B------:R-:W-:Y:S02]  /*c430*/  ULDC.64 UR4, c[0x0][0x280] ;  /* 0x0000a00000047ab9 */ /* 0x000fe40000000a00 */
[----:B------:R-:W-:Y:S01]  /*c440*/  LEA R3, P1, R4, UR4, 0x1 ;  /* 0x0000000404037c11 */ /* 0x000fe2000f8208ff */
[----:B------:R-:W-:Y:S01]  /*c450*/  IMAD.IADD R0, R5, 0x1, R0 ;  /* 0x0000000105007824 */ /* 0x000fe200078e0200 */
[----:B------:R-:W-:Y:S01]  /*c460*/  UMOV UR4, 0xffffffff ;  /* 0xffffffff00047882 */ /* 0x000fe20000000000 */
[----:B------:R-:W-:-:S03]  /*c470*/  ISETP.GE.AND P0, PT, R10, UR6, PT ;  /* 0x000000060a007c0c */ /* 0x000fc6000bf06270 */
[----:B------:R-:W-:Y:S01]  /*c480*/  LEA.HI.X R2, R4, UR5, R0, 0x1, P1 ;  /* 0x0000000504027c11 */ /* 0x000fe200088f0c00 */
[----:B0-----:R-:W-:Y:S09]  /*c490*/  BRA.DIV UR4, `(.L_x_463) ;  /* 0x0000004e04d07947 */ /* 0x001ff2000b800000 */
[----:B------:R-:W2:Y:S01]  /*c4a0*/  LDL.LU R5, [R1+0x38] ;  /* 0x0000380001057983 */ /* 0x000ea20000300800 */
[----:B------:R-:W-:-:S03]  /*c4b0*/  IMAD R17, R17, 0x40, R8 ;  /* 0x0000004011117824 */ /* 0x000fc600078e0208 */
[----:B------:R-:W-:Y:S04]  /*c4c0*/  SHFL.IDX PT, R4, R2, RZ, 0x181f ;  /* 0x00181fff02047589 */ /* 0x000fe800000e0000 */
[----:B------:R-:W-:Y:S01]  /*c4d0*/  SHFL.IDX PT, R6, R2, 0x1, 0x181f ;  /* 0x00381f0002067f89 */ /* 0x000fe200000e0000 */
[----:B--2---:R-:W-:-:S03]  /*c4e0*/  IMAD R0, R5, R7, RZ ;  /* 0x0000000705007224 */ /* 0x004fc600078e02ff */
[----:B------:R-:W0:Y:S02]  /*c4f0*/  SHFL.IDX PT, R5, R3, RZ, 0x181f ;  /* 0x00181fff03057589 */ /* 0x000e2400000e0000 */
[----:B------:R-:W-:-:S13]  /*c500*/  ISETP.GE.AND P1, PT, R17, R0, PT ;  /* 0x000000001100720c */ /* 0x000fda0003f26270 */
[----:B0-----:R-:W-:-:S05]  /*c510*/  @!P1 LEA R5, P2, R10, R5, 0x1 ;  /* 0x000000050a059211 */ /* 0x001fca00078408ff */
[----:B------:R-:W-:-:S05]  /*c520*/  @!P1 IMAD.X R4, RZ, RZ, R4, P2 ;  /* 0x000000ffff049224 */ /* 0x000fca00010e0604 */
[----:B------:R-:W-:-:S04]  /*c530*/  @!P1 LOP3.LUT R5, R5, R4, RZ, 0x3c, !PT ;  /* 0x0000000405059212 */ /* 0x000fc800078e3cff */
[----:B------:R-:W-:-:S04]  /*c540*/  @!P1 LOP3.LUT R4, R5, R4, RZ, 0x3c, !PT ;  /* 0x0000000405049212 */ /* 0x000fc800078e3cff */
[----:B------:R-:W-:-:S05]  /*c550*/  @!P1 LOP3.LUT R5, R5, R4, RZ, 0x3c, !PT ;  /* 0x0000000405059212 */ /* 0x000fca00078e3cff */
[----:B-----5:R0:W-:Y:S02]  /*c560*/  @!P1 LDGSTS.E.BYPASS.LTC128B.128 [R9+0x20400], desc[UR40][R4.64], !P0 ;  /* 0x2040000004099fae */ /* 0x0201e4000c101d68 */
[----:B0-----:R-:W-:-:S05]  /*c570*/  VIADD R4, R17, 0x10 ;  /* 0x0000001011047836 */ /* 0x001fca0000000000 */
[----:B------:R-:W-:Y:S02]  /*c580*/  ISETP.GE.AND P1, PT, R4, R0, PT ;  /* 0x000000000400720c */ /* 0x000fe40003f26270 */
[----:B------:R-:W0:Y:S11]  /*c590*/  SHFL.IDX PT, R4, R3, 0x1, 0x181f ;  /* 0x00381f0003047f89 */ /* 0x000e3600000e0000 */
[----:B0-----:R-:W-:-:S05]  /*c5a0*/  @!P1 LEA R5, P2, R10, R4, 0x1 ;  /* 0x000000040a059211 */ /* 0x001fca00078408ff */
[----:B------:R-:W-:Y:S02]  /*c5b0*/  @!P1 IMAD.X R4, RZ, RZ, R6, P2 ;  /* 0x000000ffff049224 */ /* 0x000fe400010e0606 */
[----:B------:R-:W-:Y:S03]  /*c5c0*/  SHFL.IDX PT, R6, R2, 0x2, 0x181f ;  /* 0x00581f0002067f89 */ /* 0x000fe600000e0000 */
[----:B------:R-:W-:-:S04]  /*c5d0*/  @!P1 LOP3.LUT R5, R5, R4, RZ, 0x3c, !PT ;  /* 0x0000000405059212 */ /* 0x000fc800078e3cff */
[----:B------:R-:W-:-:S04]  /*c5e0*/  @!P1 LOP3.LUT R4, R5, R4, RZ, 0x3c, !PT ;  /* 0x0000000405049212 */ /* 0x000fc800078e3cff */
[----:B------:R-:W-:-:S05]  /*c5f0*/  @!P1 LOP3.LUT R5, R5, R4, RZ, 0x3c, !PT ;  /* 0x0000000405059212 */ /* 0x000fca00078e3cff */
[----:B------:R0:W-:Y:S02]  /*c600*/  @!P1 LDGSTS.E.BYPASS.LTC128B.128 [R9+0x20c00], desc[UR40][R4.64], !P0 ;  /* 0x20c0000004099fae */ /* 0x0001e4000c101d68 */
[----:B0-----:R-:W-:-:S05]  /*c610*/  VIADD R4, R17, 0x20 ;  /* 0x0000002011047836 */ /* 0x001fca0000000000 */
[----:B------:R-:W-:Y:S02]  /*c620*/  ISETP.GE.AND P1, PT, R4, R0, PT ;  /* 0x000000000400720c */ /* 0x000fe40003f26270 */
[----:B------:R-:W0:Y:S04]  /*c630*/  SHFL.IDX PT, R4, R3, 0x2, 0x181f ;  /* 0x00581f0003047f89 */ /* 0x000e2800000e0000 */
[----:B------:R-:W1:Y:S07]  /*c640*/  SHFL.IDX PT, R3, R3, 0x3, 0x181f ;  /* 0x00781f0003037f89 */ /* 0x000e6e00000e0000 */
[----:B0-----:R-:W-:-:S05]  /*c650*/  @!P1 LEA R5, P2, R10, R4, 0x1 ;  /* 0x000000040a059211 */ /* 0x001fca00078408ff */
[----:B------:R-:W-:-:S05]  /*c660*/  @!P1 IMAD.X R4, RZ, RZ, R6, P2 ;  /* 0x000000ffff049224 */ /* 0x000fca00010e0606 */
[----:B------:R-:W-:-:S04]  /*c670*/  @!P1 LOP3.LUT R5, R5, R4, RZ, 0x3c, !PT ;  /* 0x0000000405059212 */ /* 0x000fc800078e3cff */
[----:B------:R-:W-:-:S04]  /*c680*/  @!P1 LOP3.LUT R4, R5, R4, RZ, 0x3c, !PT ;  /* 0x0000000405049212 */ /* 0x000fc800078e3cff */
[----:B------:R-:W-:-:S05]  /*c690*/  @!P1 LOP3.LUT R5, R5, R4, RZ, 0x3c, !PT ;  /* 0x0000000405059212 */ /* 0x000fca00078e3cff */
[----:B------:R0:W-:Y:S04]  /*c6a0*/  @!P1 LDGSTS.E.BYPASS.LTC128B.128 [R9+0x21400], desc[UR40][R4.64], !P0 ;  /* 0x2140000004099fae */ /* 0x0001e8000c101d68 */
[----:B01----:R0:W2:Y:S02]  /*c6b0*/  SHFL.IDX PT, R4, R2, 0x3, 0x181f ;  /* 0x00781f0002047f89 */ /* 0x0030a400000e0000 */
.L_x_591:
[----:B------:R1:W5:Y:S01]  /*c6c0*/  LDL R8, [R1+0x4] ;  /* 0x0000040001087983 */ /* 0x0003620000100800 */
[----:B------:R-:W-:-:S05]  /*c6d0*/  VIADD R17, R17, 0x30 ;  /* 0x0000003011117836 */ /* 0x000fca0000000000 */
[----:B------:R-:W-:-:S13]  /*c6e0*/  ISETP.GE.AND P1, PT, R17, R0, PT ;  /* 0x000000001100720c */ /* 0x000fda0003f26270 */
[----:B0-----:R-:W-:-:S05]  /*c6f0*/  @!P1 LEA R2, P2, R10, R3, 0x1 ;  /* 0x000000030a029211 */ /* 0x001fca00078408ff */
[----:B--2---:R-:W-:-:S05]  /*c700*/  @!P1 IMAD.X R3, RZ, RZ, R4, P2 ;  /* 0x000000ffff039224 */ /* 0x004fca00010e0604 */
[----:B------:R-:W-:Y:S01]  /*c710*/  @!PT LDS RZ, [RZ] ;  /* 0x00000000fffff984 */ /* 0x000fe20000000800 */
[----:B------:R-:W-:Y:S01]  /*c720*/  @!PT LDS RZ, [RZ] ;  /* 0x00000000fffff984 */ /* 0x000fe20000000800 */
[----:B------:R-:W-:Y:S01]  /*c730*/  @!PT LDS RZ, [RZ] ;  /* 0x00000000fffff984 */ /* 0x000fe20000000800 */
[----:B------:R1:W-:Y:S01]  /*c740*/  @!P1 LDGSTS.E.BYPASS.LTC128B.128 [R9+0x21c00], desc[UR40][R2.64], !P0 ;  /* 0x21c0000002099fae */ /* 0x0003e2000c101d68 */
[----:B------:R-:W-:Y:S01]  /*c750*/  PLOP3.LUT P0, PT, PT, PT, PT, 0x80, 0x0 ;  /* 0x000000000000781c */ /* 0x000fe20003f0f070 */
[----:B------:R-:W-:-:S12]  /*c760*/  NOP ;  /* 0x0000000000007918 */ /* 0x000fd80000000000 */
.L_x_464:
[----:B-1----:R-:W2:Y:S01]  /*c770*/  LDL R2, [R1+0x4] ;  /* 0x0000040001027983 */ /* 0x002ea20000100800 */
[----:B------:R-:W-:Y:S02]  /*c780*/  PLOP3.LUT P1, PT, P1, P0, PT, 0xa2, 0x0 ;  /* 0x000000000000781c */ /* 0x000fe40000f21472 */
[----:B--2---:R-:W-:-:S08]  /*c790*/  @P0 R2UR P1, UR4, R2 ;  /* 0x00000000020402ca */ /* 0x004fd00000020000 */
[----:B------:R-:W-:-:S05]  /*c7a0*/  @P0 PLOP3.LUT P0, PT, P1, PT, PT, 0x80, 0x0 ;  /* 0x000000000000081c */ /* 0x000fca0000f0f070 */
[----:B------:R-:W-:Y:S01]  /*c7b0*/  @!P1 SYNCS.ARRIVE.TRANS64.RED.A0T1 RZ, [UR4+0x28c00], RZ ;  /* 0x028c00ffffff99a7 */ /* 0x000fe20008200404 */
[----:B------:R-:W-:Y:S07]  /*c7c0*/  @!P1 ARRIVES.LDGSTSBAR.64.TRANSCNT [UR4+0x28c00] ;  /* 0x028c0000ff0099b0 */ /* 0x000fee0008000a84 */
[----:B------:R-:W-:Y:S05]  /*c7d0*/  @P0 BRA.U.ANY `(.L_x_464) ;  /* 0xfffffffd00e40947 */ /* 0x000fea000393ffff */
[----:B------:R-:W2:Y:S02]  /*c7e0*/  LDL.LU R3, [R1+0x3c] ;  /* 0x00003c0001037983 */ /* 0x000ea40000300800 */
[----:B--2---:R-:W-:-:S05]  /*c7f0*/  VIADD R3, R3, 0x1 ;  /* 0x0000000103037836 */ /* 0x004fca0000000000 */
[----:B------:R0:W-:Y:S01]  /*c800*/  STL [R1+0x3c], R3 ;  /* 0x00003c0301007387 */ /* 0x0001e20000100800 */
[----:B------:R-:W-:-:S04]  /*c810*/  LEA.HI R0, R3, R3, RZ, 0x1 ;  /* 0x0000000303007211 */ /* 0x000fc800078f08ff */
[----:B------:R-:W-:-:S05]  /*c820*/  LOP3.LUT R0, R0, 0xfffffffe, RZ, 0xc0, !PT ;  /* 0xfffffffe00007812 */ /* 0x000fca00078ec0ff */
[----:B------:R-:W-:-:S05]  /*c830*/  IMAD.IADD R0, R3, 0x1, -R0 ;  /* 0x0000000103007824 */ /* 0x000fca00078e0a00 */
[----:B------:R-:W-:Y:S01]  /*c840*/  SHF.L.U32 R0, R0, 0x1f, RZ ;  /* 0x0000001f00007819 */ /* 0x000fe200000006ff */
[----:B------:R-:W-:Y:S01]  /*c850*/  NOP ;  /* 0x0000000000007918 */ /* 0x000fe20000000000 */
[----:B------:R0:W-:Y:S01]  /*c860*/  SYNCS.ARRIVE.TRANS64.A1T0 RZ, [R2+URZ+0x28c00], RZ ;  /* 0x028c00ff02ff79a7 */ /* 0x0001e2000810003f */
[----:B------:R-:W-:Y:S01]  /*c870*/  BSSY B0, `(.L_x_465) ;  /* 0x0000003000007945 */ /* 0x000fe20003800000 */
[----:B------:R-:W1:Y:S03]  /*c880*/  SYNCS.PHASECHK.TRANS64.TRYWAIT P0, [R2+URZ+0x28c20], R0 ;  /* 0x028c2000020075a7 */ /* 0x000e66000800017f */
[----:B01----:R-:W-:Y:S05]  /*c890*/  @!P0 BRA `(.L_x_466) ;  /* 0x0000005000188947 */ /* 0x003fea0003800000 */
.L_x_592:
[----:B------:R-:W-:Y:S05]  /*c8a0*/  BSYNC B0 ;  /* 0x0000000000007941 */ /* 0x000fea0003800000 */
.L_x_465:
[----:B0-----:R-:W2:Y:S01]  /*c8b0*/  LDL R2, [R1+0x18] ;  /* 0x0000180001027983 */ /* 0x001ea20000100800 */
[----:B------:R-:W-:Y:S01]  /*c8c0*/  BSSY B0, `(.L_x_467) ;  /* 0x00000a3000007945 */ /* 0x000fe20003800000 */
[----:B--2---:R-:W-:-:S13]  /*c8d0*/  ISETP.NE.AND P0, PT, R2, RZ, PT ;  /* 0x000000ff0200720c */ /* 0x004fda0003f05270 */
[----:B------:R-:W-:Y:S05]  /*c8e0*/  @!P0 BRA `(.L_x_468) ;  /* 0x0000000800808947 */ /* 0x000fea0003800000 */
[----:B------:R-:W2:Y:S04]  /*c8f0*/  LDL R3, [R1+0x4] ;  /* 0x0000040001037983 */ /* 0x000ea80000100800 */
[----:B------:R-:W3:Y:S01]  /*c900*/  LDL R4, [R1+0x10] ;  /* 0x0000100001047983 */ /* 0x000ee20000100800 */
[----:B------:R-:W0:Y:S01]  /*c910*/  S2R R2, SR_TID.X ;  /* 0x0000000000027919 */ /* 0x000e220000002100 */
[----:B--2---:R-:W-:Y:S02]  /*c920*/  IMAD.MOV.U32 R5, RZ, RZ, R3 ;  /* 0x000000ffff057224 */ /* 0x004fe400078e0003 */
[----:B------:R-:W2:Y:S01]  /*c930*/  LDL R3, [R1+0x8] ;  /* 0x0000080001037983 */ /* 0x000ea20000100800 */
[----:B---3--:R-:W-:Y:S01]  /*c940*/  SHF.L.U32 R0, R4, 0x1f, RZ ;  /* 0x0000001f04007819 */ /* 0x008fe200000006ff */
[----:B------:R-:W-:Y:S01]  /*c950*/  BSSY B1, `(.L_x_469) ;  /* 0x0000006000017945 */ /* 0x000fe20003800000 */
[----:B0-----:R-:W-:-:S04]  /*c960*/  LOP3.LUT R2, R2, 0x7f, RZ, 0xc0, !PT ;  /* 0x0000007f02027812 */ /* 0x001fc800078ec0ff */
[----:B------:R-:W-:Y:S01]  /*c970*/  ISETP.NE.AND P1, PT, R2, RZ, PT ;  /* 0x000000ff0200720c */ /* 0x000fe20003f25270 */
[----:B--2---:R-:W-:-:S04]  /*c980*/  IMAD R3, R3, 0x8, R5 ;  /* 0x0000000803037824 */ /* 0x004fc800078e0205 */
[----:B------:R-:W0:Y:S02]  /*c990*/  SYNCS.PHASECHK.TRANS64.TRYWAIT P0, [R3+URZ+0x28c60], R0 ;  /* 0x028c6000030075a7 */ /* 0x000e24000800017f */
[----:B0-----:R-:W-:Y:S06]  /*c9a0*/  @!P0 BRA `(.L_x_470) ;  /* 0x0000004c00ec8947 */ /* 0x001fec0003800000 */
.L_x_593:
[----:B------:R-:W-:Y:S05]  /*c9b0*/  BSYNC B1 ;  /* 0x0000000000017941 */ /* 0x000fea0003800000 */
.L_x_469:
        /* <DEDUP_REMOVED lines=9> */
.L_x_472:
[----:B------:R-:W-:Y:S05]  /*ca50*/  BSYNC B1 ;  /* 0x0000000000017941 */ /* 0x000fea0003800000 */
.L_x_471:
[----:B------:R-:W2:Y:S04]  /*ca60*/  LDL R5, [R1+0x4] ;  /* 0x0000040001057983 */ /* 0x000ea80000100800 */
[----:B------:R-:W2:Y:S04]  /*ca70*/  LDL R2, [R1+0x8] ;  /* 0x0000080001027983 */ /* 0x000ea80000100800 */
[----:B------:R-:W3:Y:S04]  /*ca80*/  LDL R4, [R1+0x1c] ;  /* 0x00001c0001047983 */ /* 0x000ee80000100800 */
[----:B0-----:R-:W3:Y:S01]  /*ca90*/  LDL R0, [R1+0x40] ;  /* 0x0000400001007983 */ /* 0x001ee20000100800 */
[----:B------:R-:W-:Y:S01]  /*caa0*/  UIADD3 UR4, UP0, UR38, 0x470, URZ ;  /* 0x0000047026047890 */ /* 0x000fe2000ff1e03f */
[----:B------:R-:W-:Y:S01]  /*cab0*/  VIADD R3, R3, 0x28c50 ;  /* 0x00028c5003037836 */ /* 0x000fe20000000000 */
[----:B------:R-:W-:Y:S01]  /*cac0*/  PLOP3.LUT P0, PT, PT, PT, PT, 0x80, 0x0 ;  /* 0x000000000000781c */ /* 0x000fe20003f0f070 */
[----:B------:R-:W-:Y:S01]  /*cad0*/  UMOV UR6, 0x0 ;  /* 0x0000000000067882 */ /* 0x000fe20000000000 */
[----:B------:R-:W-:Y:S01]  /*cae0*/  UIADD3.X UR5, URZ, UR39, URZ, UP0, !UPT ;  /* 0x000000273f057290 */ /* 0x000fe200087fe43f */
[----:B------:R-:W-:Y:S01]  /*caf0*/  UMOV UR7, 0x14f00000 ;  /* 0x14f0000000077882 */ /* 0x000fe20000000000 */
[----:B------:R-:W-:Y:S01]  /*cb00*/  UMOV UR10, URZ ;  /* 0x0000003f000a7c82 */ /* 0x000fe20008000000 */
[----:B--2---:R-:W-:-:S02]  /*cb10*/  IMAD R2, R2, 0x10000, R5 ;  /* 0x0001000002027824 */ /* 0x004fc400078e0205 */
[----:B---3--:R-:W-:Y:S02]  /*cb20*/  IMAD R0, R0, 0x40, R4 ;  /* 0x0000004000007824 */ /* 0x008fe400078e0204 */
[----:B------:R-:W-:-:S07]  /*cb30*/  VIADD R4, R2, 0x400 ;  /* 0x0000040002047836 */ /* 0x000fce0000000000 */
.L_x_473:
[----:B------:R-:W2:Y:S01]  /*cb40*/  LDL R5, [R1] ;  /* 0x0000000001057983 */ /* 0x000ea20000100800 */
[----:B------:R-:W-:-:S13]  /*cb50*/  @P0 ELECT P1, URZ, PT ;  /* 0x00000000003f082f */ /* 0x000fda0003820000 */
[----:B------:R-:W-:Y:S02]  /*cb60*/  @P1 R2UR UR12, R18 ;  /* 0x00000000120c12ca */ /* 0x000fe400000e0000 */
[----:B------:R-:W-:Y:S02]  /*cb70*/  @P1 R2UR UR11, R0 ;  /* 0x00000000000b12ca */ /* 0x000fe400000e0000 */
[----:B------:R-:W-:Y:S02]  /*cb80*/  @P1 R2UR UR9, R3 ;  /* 0x00000000030912ca */ /* 0x000fe400000e0000 */
[----:B------:R-:W-:Y:S02]  /*cb90*/  @P1 R2UR UR8, R4 ;  /* 0x00000000040812ca */ /* 0x000fe400000e0000 */
[----:B------:R-:W-:Y:S02]  /*cba0*/  @P1 PLOP3.LUT P0, PT, P1, PT, PT, 0x8, 0x0 ;  /* 0x000000000000181c */ /* 0x000fe40000f0e170 */
[----:B--2---:R-:W-:-:S02]  /*cbb0*/  @P1 R2UR UR13, R5 ;  /* 0x00000000050d12ca */ /* 0x004fc400000e0000 */
[----:B------:R-:W-:-:S11]  /*cbc0*/  PLOP3.LUT P1, PT, PT, PT, PT, 0x8, 0x0 ;  /* 0x000000000000781c */ /* 0x000fd60003f2e170 */
[----:B------:R0:W-:Y:S02]  /*cbd0*/  UTMALDG.4D [UR8], [UR4], desc[UR6] ;  /* 0x00000608040075b4 */ /* 0x0001e40008019000 */
[----:B0-----:R-:W-:Y:S05]  /*cbe0*/  @P0 BRA.U.ANY `(.L_x_473) ;  /* 0xfffffffd00d40947 */ /* 0x001fea000393ffff */
[----:B------:R-:W-:Y:S01]  /*cbf0*/  PLOP3.LUT P0, PT, PT, PT, PT, 0x80, 0x0 ;  /* 0x000000000000781c */ /* 0x000fe20003f0f070 */
[----:B------:R-:W-:Y:S01]  /*cc00*/  VIADD R4, R2, 0x2400 ;  /* 0x0000240002047836 */ /* 0x000fe20000000000 */
[----:B------:R-:W-:Y:S01]  /*cc10*/  UMOV UR6, 0x0 ;  /* 0x0000000000067882 */ /* 0x000fe20000000000 */
[----:B------:R-:W-:Y:S01]  /*cc20*/  UMOV UR7, 0x14f00000 ;  /* 0x14f0000000077882 */ /* 0x000fe20000000000 */
[----:B------:R-:W-:-:S09]  /*cc30*/  UMOV UR10, 0x40 ;  /* 0x00000040000a7882 */ /* 0x000fd20000000000 */
.L_x_474:
        /* <DEDUP_REMOVED lines=16> */
.L_x_475:
        /* <DEDUP_REMOVED lines=16> */
.L_x_476:
        /* <DEDUP_REMOVED lines=16> */
.L_x_477:
        /* <DEDUP_REMOVED lines=16> */
.L_x_478:
        /* <DEDUP_REMOVED lines=16> */
.L_x_479:
        /* <DEDUP_REMOVED lines=16> */
.L_x_480:
        /* <DEDUP_REMOVED lines=11> */
.L_x_468:
[----:B------:R-:W-:Y:S05]  /*d2f0*/  BSYNC B0 ;  /* 0x0000000000007941 */ /* 0x000fea0003800000 */
.L_x_467:
[----:B------:R-:W2:Y:S01]  /*d300*/  LDL.LU R4, [R1+0x30] ;  /* 0x0000300001047983 */ /* 0x000ea20000300800 */
[----:B------:R-:W-:Y:S01]  /*d310*/  BSSY B0, `(.L_x_481) ;  /* 0x00002cf000007945 */ /* 0x000fe20003800000 */
[----:B--2---:R-:W-:-:S13]  /*d320*/  ISETP.GE.AND P0, PT, R4, 0x41, PT ;  /* 0x000000410400780c */ /* 0x004fda0003f06270 */
[----:B------:R-:W-:Y:S05]  /*d330*/  @!P0 BRA `(.L_x_482) ;  /* 0x0000002c00308947 */ /* 0x000fea0003800000 */
[----:B------:R-:W2:Y:S01]  /*d340*/  LDL R4, [R1+0x28] ;  /* 0x0000280001047983 */ /* 0x000ea20000100800 */
[----:B------:R-:W-:Y:S01]  /*d350*/  IMAD.MOV.U32 R0, RZ, RZ, 0x1 ;  /* 0x00000001ff007424 */ /* 0x000fe200078e00ff */
[----:B------:R-:W-:Y:S01]  /*d360*/  BSSY B2, `(.L_x_483) ;  /* 0x00000f3000027945 */ /* 0x000fe20003800000 */
[----:B--2---:R-:W-:-:S05]  /*d370*/  IMAD.MOV R6, RZ, RZ, -R4 ;  /* 0x000000ffff067224 */ /* 0x004fca00078e0a04 */
[----:B------:R-:W-:-:S05]  /*d380*/  VIADDMNMX R6, R6, R0, 0xffffffff, !PT ;  /* 0xffffffff06067446 */ /* 0x000fca0007800100 */
[----:B------:R-:W-:-:S05]  /*d390*/  IMAD.IADD R0, R4, 0x1, R6 ;  /* 0x0000000104007824 */ /* 0x000fca00078e0206 */
[----:B------:R-:W-:-:S04]  /*d3a0*/  LOP3.LUT R0, R0, 0x1, RZ, 0xc0, !PT ;  /* 0x0000000100007812 */ /* 0x000fc800078ec0ff */
[----:B------:R-:W-:Y:S01]  /*d3b0*/  ISETP.NE.U32.AND P0, PT, R0, 0x1, PT ;  /* 0x000000010000780c */ /* 0x000fe20003f05070 */
[----:B------:R-:W-:-:S12]  /*d3c0*/  VIADD R0, R4, 0xfffffffe ;  /* 0xfffffffe04007836 */ /* 0x000fd80000000000 */
[----:B------:R-:W-:Y:S05]  /*d3d0*/  @P0 BRA `(.L_x_484) ;  /* 0x0000000c00ac0947 */ /* 0x000fea0003800000 */
[----:B------:R-:W2:Y:S04]  /*d3e0*/  LDL R5, [R1+0x18] ;  /* 0x0000180001057983 */ /* 0x000ea80000100800 */
[----:B------:R-:W3:Y:S04]  /*d3f0*/  LDL.LU R4, [R1+0x8] ;  /* 0x0000080001047983 */ /* 0x000ee80000300800 */
[----:B------:R-:W4:Y:S01]  /*d400*/  LDL.LU R7, [R1+0x10] ;  /* 0x0000100001077983 */ /* 0x000f220000300800 */
[----:B------:R-:W-:Y:S01]  /*d410*/  BSSY B1, `(.L_x_485) ;  /* 0x00000e5000017945 */ /* 0x000fe20003800000 */
[----:B--2---:R-:W-:Y:S01]  /*d420*/  ISETP.NE.AND P2, PT, R5, RZ, PT ;  /* 0x000000ff0500720c */ /* 0x004fe20003f45270 */
[----:B---3--:R-:W-:-:S05]  /*d430*/  VIADD R2, R4, 0x1 ;  /* 0x0000000104027836 */ /* 0x008fca0000000000 */
[----:B------:R-:W-:-:S04]  /*d440*/  ISETP.NE.AND P0, PT, R2, 0x2, PT ;  /* 0x000000020200780c */ /* 0x000fc80003f05270 */
[----:B------:R-:W-:Y:S02]  /*d450*/  SEL R3, RZ, 0x1, P0 ;  /* 0x00000001ff037807 */ /* 0x000fe40000000000 */
[----:B-----5:R-:W-:Y:S02]  /*d460*/  SEL R8, R2, RZ, P0 ;  /* 0x000000ff02087207 */ /* 0x020fe40000000000 */
[----:B----4-:R-:W-:-:S05]  /*d470*/  LOP3.LUT R7, R7, R3, RZ, 0x3c, !PT ;  /* 0x0000000307077212 */ /* 0x010fca00078e3cff */
[----:B------:R0:W-:Y:S04]  /*d480*/  STL [R1+0x10], R7 ;  /* 0x0000100701007387 */ /* 0x0001e80000100800 */
[----:B------:R0:W-:Y:S01]  /*d490*/  STL [R1+0x8], R8 ;  /* 0x0000080801007387 */ /* 0x0001e20000100800 */
[----:B------:R-:W-:Y:S05]  /*d4a0*/  @!P2 BRA `(.L_x_486) ;  /* 0x0000000c006ca947 */ /* 0x000fea0003800000 */
[----:B------:R-:W-:Y:S02]  /*d4b0*/  ULDC.64 UR4, c[0x0][0x418] ;  /* 0x0001060000047ab9 */ /* 0x000fe40000000a00 */
[----:B------:R-:W-:-:S04]  /*d4c0*/  ISETP.NE.U32.AND P0, PT, RZ, UR4, PT ;  /* 0x00000004ff007c0c */ /* 0x000fc8000bf05070 */
[----:B------:R-:W-:-:S13]  /*d4d0*/  ISETP.NE.AND.EX P0, PT, RZ, UR5, PT, P0 ;  /* 0x00000005ff007c0c */ /* 0x000fda000bf05300 */
[----:B------:R-:W-:Y:S05]  /*d4e0*/  @!P0 BRA `(.L_x_487) ;  /* 0x0000000000508947 */ /* 0x000fea0003800000 */
[----:B------:R-:W2:Y:S01]  /*d4f0*/  LDL R10, [R1+0x14] ;  /* 0x00001400010a7983 */ /* 0x000ea20000100800 */
[----:B------:R-:W1:Y:S01]  /*d500*/  LDC R5, c[0x0][0x43c] ;  /* 0x00010f00ff057b82 */ /* 0x000e620000000800 */
[----:B------:R-:W-:Y:S02]  /*d510*/  ULDC.64 UR6, c[0x0][0x428] ;  /* 0x00010a0000067ab9 */ /* 0x000fe40000000a00 */
[----:B------:R-:W3:Y:S01]  /*d520*/  LDL R9, [R1+0xc] ;  /* 0x00000c0001097983 */ /* 0x000ee20000100800 */
        /* <DEDUP_REMOVED lines=10> */
[----:B------:R-:W-:-:S04]  /*d5d0*/  IMAD.WIDE.U32 R2, R9, UR6, R2 ;  /* 0x0000000609027c25 */ /* 0x000fc8000f8e0002 */
[----:B------:R-:W-:Y:S01]  /*d5e0*/  IMAD.IADD R3, R4, 0x1, R3 ;  /* 0x0000000104037824 */ /* 0x000fe200078e0203 */
[----:B------:R-:W-:-:S04]  /*d5f0*/  LEA R4, P0, R2, UR4, 0x2 ;  /* 0x0000000402047c11 */ /* 0x000fc8000f8010ff */
[----:B------:R-:W-:-:S05]  /*d600*/  LEA.HI.X R5, R2, UR5, R3, 0x2, P0 ;  /* 0x0000000502057c11 */ /* 0x000fca00080f1403 */
[----:B------:R-:W2:Y:S04]  /*d610*/  LDG.E R2, desc[UR40][R4.64] ;  /* 0x0000002804027981 */ /* 0x000ea8000c1e1900 */
[----:B--2---:R1:W-:Y:S02]  /*d620*/  STL [R1], R2 ;  /* 0x0000000201007387 */ /* 0x0043e40000100800 */
.L_x_487:
[----:B-1----:R-:W2:Y:S01]  /*d630*/  LDL R2, [R1+0x4] ;  /* 0x0000040001027983 */ /* 0x002ea20000100800 */
[----:B------:R-:W1:Y:S02]  /*d640*/  S2R R3, SR_TID.X ;  /* 0x0000000000037919 */ /* 0x000e640000002100 */
[----:B-1----:R-:W-:Y:S01]  /*d650*/  LOP3.LUT R4, R3, 0x7f, RZ, 0xc0, !PT ;  /* 0x0000007f03047812 */ /* 0x002fe200078ec0ff */
[----:B------:R-:W-:Y:S03]  /*d660*/  BSSY B3, `(.L_x_488) ;  /* 0x0000006000037945 */ /* 0x000fe60003800000 */
[----:B------:R-:W-:Y:S01]  /*d670*/  ISETP.NE.AND P1, PT, R4, RZ, PT ;  /* 0x000000ff0400720c */ /* 0x000fe20003f25270 */
[----:B--2---:R-:W-:Y:S01]  /*d680*/  IMAD R3, R8, 0x8, R2 ;  /* 0x0000000808037824 */ /* 0x004fe200078e0202 */
[----:B------:R-:W-:-:S04]  /*d690*/  SHF.L.U32 R2, R7, 0x1f, RZ ;  /* 0x0000001f07027819 */ /* 0x000fc800000006ff */
[----:B------:R-:W1:Y:S02]  /*d6a0*/  SYNCS.PHASECHK.TRANS64.TRYWAIT P0, [R3+URZ+0x28c40], R2 ;  /* 0x028c4002030075a7 */ /* 0x000e64000800017f */
[----:B-1----:R-:W-:Y:S05]  /*d6b0*/  @!P0 BRA `(.L_x_489) ;  /* 0x0000004000bc8947 */ /* 0x002fea0003800000 */
.L_x_594:
[----:B------:R-:W-:Y:S05]  /*d6c0*/  BSYNC B3 ;  /* 0x0000000000037941 */ /* 0x000fea0003800000 */
.L_x_488:
[----:B------:R-:W-:Y:S04]  /*d6d0*/  BSSY B3, `(.L_x_490) ;  /* 0x0000009000037945 */ /* 0x000fe80003800000 */
[----:B------:R-:W-:Y:S05]  /*d6e0*/  @P1 BRA `(.L_x_491) ;  /* 0x00000000001c1947 */ /* 0x000fea0003800000 */
[----:B------:R-:W2:Y:S02]  /*d6f0*/  S2R R4, SR_TID.X ;  /* 0x0000000000047919 */ /* 0x000ea40000002100 */
[----:B--2---:R-:W-:Y:S01]  /*d700*/  LOP3.LUT R5, R4, 0x1f, RZ, 0xc0, !PT ;  /* 0x0000001f04057812 */ /* 0x004fe200078ec0ff */
[----:B------:R-:W-:-:S03]  /*d710*/  IMAD.MOV.U32 R4, RZ, RZ, 0x2000 ;  /* 0x00002000ff047424 */ /* 0x000fc600078e00ff */
[----:B------:R-:W-:Y:S01]  /*d720*/  ISETP.NE.AND P0, PT, R5, RZ, PT ;  /* 0x000000ff0500720c */ /* 0x000fe20003f05270 */
[----:B------:R2:W-:-:S12]  /*d730*/  SYNCS.ARRIVE.TRANS64 RZ, [R3+URZ+0x28c30], R4 ;  /* 0x028c300403ff79a7 */ /* 0x0005d8000800003f */
[----:B--2---:R-:W-:Y:S05]  /*d740*/  @!P0 BRA `(.L_x_491) ;  /* 0x0000000000048947 */ /* 0x004fea0003800000 */
[----:B------:R-:W-:Y:S01]  /*d750*/  BPT.TRAP 0x1 ;  /* 0x000000040000795c */ /* 0x000fe20000300000 */
.L_x_491:
[----:B------:R-:W-:Y:S05]  /*d760*/  BSYNC B3 ;  /* 0x0000000000037941 */ /* 0x000fea0003800000 */
.L_x_490:
[----:B0-----:R-:W2:Y:S04]  /*d770*/  LDL R8, [R1+0x4] ;  /* 0x0000040001087983 */ /* 0x001ea80000100800 */
[----:B------:R-:W2:Y:S04]  /*d780*/  LDL R4, [R1+0x8] ;  /* 0x0000080001047983 */ /* 0x000ea80000100800 */
[----:B------:R-:W3:Y:S01]  /*d790*/  LDL R5, [R1+0x1c] ;  /* 0x00001c0001057983 */ /* 0x000ee20000100800 */
[----:B------:R-:W-:Y:S01]  /*d7a0*/  IMAD.MOV.U32 R7, RZ, RZ, RZ ;  /* 0x000000ffff077224 */ /* 0x000fe200078e00ff */
[----:B------:R-:W-:Y:S01]  /*d7b0*/  UIADD3 UR4, UP0, UR38, 0x370, URZ ;  /* 0x0000037026047890 */ /* 0x000fe2000ff1e03f */
[----:B------:R-:W-:Y:S01]  /*d7c0*/  PLOP3.LUT P0, PT, PT, PT, PT, 0x80, 0x0 ;  /* 0x000000000000781c */ /* 0x000fe20003f0f070 */
[----:B------:R-:W-:Y:S01]  /*d7d0*/  UMOV UR6, 0x0 ;  /* 0x0000000000067882 */ /* 0x000fe20000000000 */
[----:B------:R-:W-:Y:S01]  /*d7e0*/  UMOV UR7, 0x14f00000 ;  /* 0x14f0000000077882 */ /* 0x000fe20000000000 */
[----:B------:R-:W-:Y:S01]  /*d7f0*/  R2UR UR10, R7 ;  /* 0x00000000070a72ca */ /* 0x000fe200000e0000 */
[----:B------:R-:W-:Y:S01]  /*d800*/  UIADD3.X UR5, URZ, UR39, URZ, UP0, !UPT ;  /* 0x000000273f057290 */ /* 0x000fe200087fe43f */
[----:B--2---:R-:W-:-:S02]  /*d810*/  IMAD R4, R4, 0x2000, R8 ;  /* 0x0000200004047824 */ /* 0x004fc400078e0208 */
[----:B---3--:R-:W-:Y:S02]  /*d820*/  IMAD R0, R0, 0x40, R5 ;  /* 0x0000004000007824 */ /* 0x008fe400078e0205 */
[----:B------:R-:W-:Y:S02]  /*d830*/  VIADD R4, R4, 0x22400 ;  /* 0x0002240004047836 */ /* 0x000fe40000000000 */
[----:B------:R-:W-:-:S07]  /*d840*/  VIADD R5, R3, 0x28c30 ;  /* 0x00028c3003057836 */ /* 0x000fce0000000000 */
.L_x_492:
        /* <DEDUP_REMOVED lines=11> */
[----:B------:R-:W0:Y:S01]  /*d900*/  SYNCS.PHASECHK.TRANS64.TRYWAIT P0, [R3+URZ+0x28c60], R2 ;  /* 0x028c6002030075a7 */ /* 0x000e22000800017f */
[----:B------:R-:W-:Y:S04]  /*d910*/  BSSY B3, `(.L_x_493) ;  /* 0x0000002000037945 */ /* 0x000fe80003800000 */
[----:B0-----:R-:W-:Y:S05]  /*d920*/  @!P0 BRA `(.L_x_494) ;  /* 0x0000004000348947 */ /* 0x001fea0003800000 */
.L_x_595:
[----:B------:R-:W-:Y:S05]  /*d930*/  BSYNC B3 ;  /* 0x0000000000037941 */ /* 0x000fea0003800000 */
.L_x_493:
        /* <DEDUP_REMOVED lines=11> */
.L_x_496:
[----:B------:R-:W-:Y:S05]  /*d9f0*/  BSYNC B3 ;  /* 0x0000000000037941 */ /* 0x000fea0003800000 */
.L_x_495:
[----:B------:R-:W2:Y:S04]  /*da00*/  LDL R4, [R1+0x4] ;  /* 0x0000040001047983 */ /* 0x000ea80000100800 */
[----:B01----:R-:W2:Y:S01]  /*da10*/  LDL R2, [R1+0x8] ;  /* 0x0000080001027983 */ /* 0x003ea20000100800 */
[----:B------:R-:W-:Y:S01]  /*da20*/  R2UR UR10, R7 ;  /* 0x00000000070a72ca */ /* 0x000fe200000e0000 */
[----:B------:R-:W-:Y:S01]  /*da30*/  UIADD3 UR4, UP0, UR38, 0x470, URZ ;  /* 0x0000047026047890 */ /* 0x000fe2000ff1e03f */
[----:B------:R-:W-:Y:S01]  /*da40*/  R2UR UR6, R8 ;  /* 0x00000000080672ca */ /* 0x000fe200000e0000 */
[----:B------:R-:W-:Y:S01]  /*da50*/  VIADD R3, R3, 0x28c50 ;  /* 0x00028c5003037836 */ /* 0x000fe20000000000 */
[----:B------:R-:W-:Y:S01]  /*da60*/  R2UR UR7, R9 ;  /* 0x00000000090772ca */ /* 0x000fe200000e0000 */
[----:B------:R-:W-:Y:S01]  /*da70*/  UIADD3.X UR5, URZ, UR39, URZ, UP0, !UPT ;  /* 0x000000273f057290 */ /* 0x000fe200087fe43f */
[----:B------:R-:W-:Y:S01]  /*da80*/  PLOP3.LUT P0, PT, PT, PT, PT, 0x80, 0x0 ;  /* 0x000000000000781c */ /* 0x000fe20003f0f070 */
[----:B--2---:R-:W-:-:S04]  /*da90*/  IMAD R2, R2, 0x10000, R4 ;  /* 0x0001000002027824 */ /* 0x004fc800078e0204 */
[----:B------:R-:W-:-:S08]  /*daa0*/  VIADD R4, R2, 0x400 ;  /* 0x0000040002047836 */ /* 0x000fd00000000000 */
.L_x_497:
        /* <DEDUP_REMOVED lines=11> */
[----:B------:R-:W-:Y:S01]  /*db60*/  R2UR UR6, R8 ;  /* 0x00000000080672ca */ /* 0x000fe200000e0000 */
[----:B------:R-:W-:Y:S01]  /*db70*/  VIADD R4, R2, 0x2400 ;  /* 0x0000240002047836 */ /* 0x000fe20000000000 */
[----:B------:R-:W-:Y:S01]  /*db80*/  R2UR UR7, R9 ;  /* 0x00000000090772ca */ /* 0x000fe200000e0000 */
[----:B------:R-:W-:Y:S01]  /*db90*/  UMOV UR10, 0x40 ;  /* 0x00000040000a7882 */ /* 0x000fe20000000000 */
[----:B------:R-:W-:-:S13]  /*dba0*/  PLOP3.LUT P0, PT, PT, PT, PT, 0x80, 0x0 ;  /* 0x000000000000781c */ /* 0x000fda0003f0f070 */
.L_x_498:
        /* <DEDUP_REMOVED lines=16> */
.L_x_499:
        /* <DEDUP_REMOVED lines=16> */
.L_x_500:
        /* <DEDUP_REMOVED lines=16> */
.L_x_501:
        /* <DEDUP_REMOVED lines=16> */
.L_x_502:
        /* <DEDUP_REMOVED lines=16> */
.L_x_503:
        /* <DEDUP_REMOVED lines=16> */
.L_x_504:
        /* <DEDUP_REMOVED lines=10> */
[----:B-1----:R-:W-:Y:S05]  /*e250*/  @P0 BRA.U.ANY `(.L_x_504) ;  /* 0xfffffffd00d40947 */ /* 0x002fea000393ffff */
.L_x_486:
[----:B------:R-:W-:Y:S05]  /*e260*/  BSYNC B1 ;  /* 0x0000000000017941 */ /* 0x000fea0003800000 */
.L_x_485:
[----:B------:R-:W2:Y:S02]  /*e270*/  LDL.LU R4, [R1+0x28] ;  /* 0x0000280001047983 */ /* 0x000ea40000300800 */
[----:B--2---:R-:W-:-:S07]  /*e280*/  VIADD R0, R4, 0xfffffffd ;  /* 0xfffffffd04007836 */ /* 0x004fce0000000000 */
.L_x_484:
[----:B------:R-:W-:Y:S05]  /*e290*/  BSYNC B2 ;  /* 0x0000000000027941 */ /* 0x000fea0003800000 */
.L_x_483:
[----:B------:R-:W2:Y:S01]  /*e2a0*/  LDL.LU R2, [R1+0x24] ;  /* 0x0000240001027983 */ /* 0x000ea20000300800 */
[----:B------:R-:W-:-:S05]  /*e2b0*/  IMAD.MOV R6, RZ, RZ, -R6 ;  /* 0x000000ffff067224 */ /* 0x000fca00078e0a06 */
[----:B--2---:R-:W-:-:S13]  /*e2c0*/  ISETP.NE.AND P0, PT, R2, R6, PT ;  /* 0x000000060200720c */ /* 0x004fda0003f05270 */
[----:B------:R-:W-:Y:S05]  /*e2d0*/  @!P0 BRA `(.L_x_482) ;  /* 0x0000001c00488947 */ /* 0x000fea0003800000 */
.L_x_545:
[----:B------:R-:W2:Y:S04]  /*e2e0*/  LDL R4, [R1+0x18] ;  /* 0x0000180001047983 */ /* 0x000ea80000100800 */
[----:B------:R-:W3:Y:S04]  /*e2f0*/  LDL.LU R3, [R1+0x8] ;  /* 0x0000080001037983 */ /* 0x000ee80000300800 */
[----:B------:R-:W4:Y:S01]  /*e300*/  LDL.LU R2, [R1+0x10] ;  /* 0x0000100001027983 */ /* 0x000f220000300800 */
[----:B------:R-:W-:Y:S05]  /*e310*/  YIELD ;  /* 0x0000000000007946 */ /* 0x000fea0003800000 */
[----:B------:R-:W-:Y:S01]  /*e320*/  BSSY B1, `(.L_x_505) ;  /* 0x00000e2000017945 */ /* 0x000fe20003800000 */
[----:B--2---:R-:W-:Y:S01]  /*e330*/  ISETP.NE.AND P1, PT, R4, RZ, PT ;  /* 0x000000ff0400720c */ /* 0x004fe20003f25270 */
[----:B---3--:R-:W-:-:S05]  /*e340*/  VIADD R6, R3, 0x1 ;  /* 0x0000000103067836 */ /* 0x008fca0000000000 */
[----:B------:R-:W-:-:S04]  /*e350*/  ISETP.NE.AND P0, PT, R6, 0x2, PT ;  /* 0x000000020600780c */ /* 0x000fc80003f05270 */
[----:B0-----:R-:W-:Y:S02]  /*e360*/  SEL R7, RZ, 0x1, P0 ;  /* 0x00000001ff077807 */ /* 0x001fe40000000000 */
[----:B------:R-:W-:Y:S02]  /*e370*/  SEL R6, R6, RZ, P0 ;  /* 0x000000ff06067207 */ /* 0x000fe40000000000 */
[----:B----4-:R-:W-:Y:S01]  /*e380*/  LOP3.LUT R7, R2, R7, RZ, 0x3c, !PT ;  /* 0x0000000702077212 */ /* 0x010fe200078e3cff */
[----:B------:R-:W-:Y:S06]  /*e390*/  @!P1 BRA `(.L_x_506) ;  /* 0x0000000c00689947 */ /* 0x000fec0003800000 */
[----:B------:R-:W-:Y:S01]  /*e3a0*/  ULDC.64 UR4, c[0x0][0x418] ;  /* 0x0001060000047ab9 */ /* 0x000fe20000000a00 */
[----:B-----5:R-:W-:Y:S01]  /*e3b0*/  IMAD.MOV.U32 R8, RZ, RZ, R0 ;  /* 0x000000ffff087224 */ /* 0x020fe200078e0000 */
[----:B------:R-:W-:-:S04]  /*e3c0*/  ISETP.NE.U32.AND P0, PT, RZ, UR4, PT ;  /* 0x00000004ff007c0c */ /* 0x000fc8000bf05070 */
[----:B------:R-:W-:-:S13]  /*e3d0*/  ISETP.NE.AND.EX P0, PT, RZ, UR5, PT, P0 ;  /* 0x00000005ff007c0c */ /* 0x000fda000bf05300 */
[----:B------:R-:W-:Y:S05]  /*e3e0*/  @!P0 BRA `(.L_x_507) ;  /* 0x0000000000508947 */ /* 0x000fea0003800000 */
[----:B------:R-:W2:Y:S01]  /*e3f0*/  LDL R9, [R1+0x14] ;  /* 0x0000140001097983 */ /* 0x000ea20000100800 */
[----:B------:R-:W0:Y:S01]  /*e400*/  LDC R8, c[0x0][0x43c] ;  /* 0x00010f00ff087b82 */ /* 0x000e220000000800 */
[----:B------:R-:W-:Y:S02]  /*e410*/  ULDC.64 UR6, c[0x0][0x428] ;  /* 0x00010a0000067ab9 */ /* 0x000fe40000000a00 */
[----:B------:R-:W3:Y:S01]  /*e420*/  LDL R5, [R1+0xc] ;  /* 0x00000c0001057983 */ /* 0x000ee20000100800 */
        /* <DEDUP_REMOVED lines=16> */
.L_x_507:
[----:B0-----:R-:W2:Y:S01]  /*e530*/  LDL R2, [R1+0x4] ;  /* 0x0000040001027983 */ /* 0x001ea20000100800 */
[----:B------:R-:W0:Y:S01]  /*e540*/  S2R R3, SR_TID.X ;  /* 0x0000000000037919 */ /* 0x000e220000002100 */
[----:B------:R-:W-:Y:S01]  /*e550*/  BSSY B2, `(.L_x_508) ;  /* 0x0000007000027945 */ /* 0x000fe20003800000 */
[----:B0-----:R-:W-:-:S04]  /*e560*/  LOP3.LUT R3, R3, 0x7f, RZ, 0xc0, !PT ;  /* 0x0000007f03037812 */ /* 0x001fc800078ec0ff */
[----:B------:R-:W-:Y:S01]  /*e570*/  ISETP.NE.AND P1, PT, R3, RZ, PT ;  /* 0x000000ff0300720c */ /* 0x000fe20003f25270 */
[----:B--2---:R-:W-:Y:S01]  /*e580*/  IMAD R4, R6, 0x8, R2 ;  /* 0x0000000806047824 */ /* 0x004fe200078e0202 */
[----:B------:R-:W-:-:S04]  /*e590*/  SHF.L.U32 R2, R7, 0x1f, RZ ;  /* 0x0000001f07027819 */ /* 0x000fc800000006ff */
[----:B------:R-:W0:Y:S02]  /*e5a0*/  SYNCS.PHASECHK.TRANS64.TRYWAIT P0, [R4+URZ+0x28c40], R2 ;  /* 0x028c4002040075a7 */ /* 0x000e24000800017f */
[----:B0-----:R-:W-:Y:S05]  /*e5b0*/  @!P0 BRA `(.L_x_509) ;  /* 0x0000003400248947 */ /* 0x001fea0003800000 */
.L_x_596:
[----:B------:R-:W-:Y:S05]  /*e5c0*/  BSYNC B2 ;  /* 0x0000000000027941 */ /* 0x000fea0003800000 */
.L_x_508:
[----:B------:R-:W-:Y:S04]  /*e5d0*/  BSSY B2, `(.L_x_510) ;  /* 0x0000009000027945 */ /* 0x000fe80003800000 */
[----:B------:R-:W-:Y:S05]  /*e5e0*/  @P1 BRA `(.L_x_511) ;  /* 0x00000000001c1947 */ /* 0x000fea0003800000 */
[----:B------:R-:W1:Y:S02]  /*e5f0*/  S2R R3, SR_TID.X ;  /* 0x0000000000037919 */ /* 0x000e640000002100 */
[----:B-1----:R-:W-:Y:S01]  /*e600*/  LOP3.LUT R5, R3, 0x1f, RZ, 0xc0, !PT ;  /* 0x0000001f03057812 */ /* 0x002fe200078ec0ff */
[----:B------:R-:W-:-:S03]  /*e610*/  IMAD.MOV.U32 R3, RZ, RZ, 0x2000 ;  /* 0x00002000ff037424 */ /* 0x000fc600078e00ff */
[----:B------:R-:W-:Y:S01]  /*e620*/  ISETP.NE.AND P0, PT, R5, RZ, PT ;  /* 0x000000ff0500720c */ /* 0x000fe20003f05270 */
[----:B------:R1:W-:-:S12]  /*e630*/  SYNCS.ARRIVE.TRANS64 RZ, [R4+URZ+0x28c30], R3 ;  /* 0x028c300304ff79a7 */ /* 0x0003d8000800003f */
[----:B-1----:R-:W-:Y:S05]  /*e640*/  @!P0 BRA `(.L_x_511) ;  /* 0x0000000000048947 */ /* 0x002fea0003800000 */
[----:B------:R-:W-:Y:S01]  /*e650*/  BPT.TRAP 0x1 ;  /* 0x000000040000795c */ /* 0x000fe20000300000 */
.L_x_511:
[----:B------:R-:W-:Y:S05]  /*e660*/  BSYNC B2 ;  /* 0x0000000000027941 */ /* 0x000fea0003800000 */
.L_x_510:
        /* <DEDUP_REMOVED lines=13> */
.L_x_512:
        /* <DEDUP_REMOVED lines=11> */
[----:B------:R-:W1:Y:S01]  /*e7f0*/  SYNCS.PHASECHK.TRANS64.TRYWAIT P0, [R4+URZ+0x28c60], R2 ;  /* 0x028c6002040075a7 */ /* 0x000e62000800017f */
[----:B------:R-:W-:Y:S04]  /*e800*/  BSSY B2, `(.L_x_513) ;  /* 0x0000002000027945 */ /* 0x000fe80003800000 */
[----:B-1----:R-:W-:Y:S05]  /*e810*/  @!P0 BRA `(.L_x_514) ;  /* 0x0000003000a08947 */ /* 0x002fea0003800000 */
.L_x_597:
[----:B------:R-:W-:Y:S05]  /*e820*/  BSYNC B2 ;  /* 0x0000000000027941 */ /* 0x000fea0003800000 */
.L_x_513:
[----:B------:R-:W-:Y:S01]  /*e830*/  BSSY B2, `(.L_x_515) ;  /* 0x000000b000027945 */ /* 0x000fe20003800000 */
[----:B01----:R-:W-:Y:S02]  /*e840*/  IMAD.MOV.U32 R2, RZ, RZ, 0x0 ;  /* 0x00000000ff027424 */ /* 0x003fe400078e00ff */
[----:B------:R-:W-:Y:S01]  /*e850*/  IMAD.MOV.U32 R3, RZ, RZ, 0x14f00000 ;  /* 0x14f00000ff037424 */ /* 0x000fe200078e00ff */
[----:B------:R-:W-:Y:S06]  /*e860*/  @P1 BRA `(.L_x_516) ;  /* 0x00000000001c1947 */ /* 0x000fec0003800000 */
[----:B------:R-:W0:Y:S02]  /*e870*/  S2R R5, SR_TID.X ;  /* 0x0000000000057919 */ /* 0x000e240000002100 */
[----:B0-----:R-:W-:Y:S01]  /*e880*/  LOP3.LUT R10, R5, 0x1f, RZ, 0xc0, !PT ;  /* 0x0000001f050a7812 */ /* 0x001fe200078ec0ff */
[----:B------:R-:W-:-:S03]  /*e890*/  IMAD.MOV.U32 R5, RZ, RZ, 0x10000 ;  /* 0x00010000ff057424 */ /* 0x000fc600078e00ff */
[----:B------:R-:W-:Y:S01]  /*e8a0*/  ISETP.NE.AND P0, PT, R10, RZ, PT ;  /* 0x000000ff0a00720c */ /* 0x000fe20003f05270 */
[----:B------:R0:W-:-:S12]  /*e8b0*/  SYNCS.ARRIVE.TRANS64 RZ, [R4+URZ+0x28c50], R5 ;  /* 0x028c500504ff79a7 */ /* 0x0001d8000800003f */
[----:B0-----:R-:W-:Y:S05]  /*e8c0*/  @!P0 BRA `(.L_x_516) ;  /* 0x0000000000048947 */ /* 0x001fea0003800000 */
[----:B------:R-:W-:Y:S01]  /*e8d0*/  BPT.TRAP 0x1 ;  /* 0x000000040000795c */ /* 0x000fe20000300000 */
.L_x_516:
[----:B------:R-:W-:Y:S05]  /*e8e0*/  BSYNC B2 ;  /* 0x0000000000027941 */ /* 0x000fea0003800000 */
.L_x_515:
[----:B------:R-:W2:Y:S01]  /*e8f0*/  LDL R5, [R1+0x4] ;  /* 0x0000040001057983 */ /* 0x000ea20000100800 */
        /* <DEDUP_REMOVED lines=9> */
.L_x_517:
        /* <DEDUP_REMOVED lines=16> */
.L_x_518:
        /* <DEDUP_REMOVED lines=16> */
.L_x_519:
        /* <DEDUP_REMOVED lines=16> */
.L_x_520:
        /* <DEDUP_REMOVED lines=16> */
.L_x_521:
        /* <DEDUP_REMOVED lines=16> */
.L_x_522:
        /* <DEDUP_REMOVED lines=16> */
.L_x_523:
        /* <DEDUP_REMOVED lines=16> */
.L_x_524:
        /* <DEDUP_REMOVED lines=11> */
.L_x_506:
[----:B------:R-:W-:Y:S05]  /*f140*/  BSYNC B1 ;  /* 0x0000000000017941 */ /* 0x000fea0003800000 */
.L_x_505:
[----:B------:R-:W2:Y:S01]  /*f150*/  LDL R2, [R1+0x18] ;  /* 0x0000180001027983 */ /* 0x000ea20000100800 */
[----:B------:R-:W-:Y:S01]  /*f160*/  VIADD R6, R6, 0x1 ;  /* 0x0000000106067836 */ /* 0x000fe20000000000 */
[----:B------:R-:W-:Y:S04]  /*f170*/  BSSY B1, `(.L_x_525) ;  /* 0x00000e5000017945 */ /* 0x000fe80003800000 */
[----:B------:R-:W-:-:S04]  /*f180*/  ISETP.NE.AND P0, PT, R6, 0x2, PT ;  /* 0x000000020600780c */ /* 0x000fc80003f05270 */
[----:B-----5:R-:W-:Y:S02]  /*f190*/  SEL R8, R6, RZ, P0 ;  /* 0x000000ff06087207 */ /* 0x020fe40000000000 */
[----:B--2---:R-:W-:Y:S02]  /*f1a0*/  ISETP.NE.AND P2, PT, R2, RZ, PT ;  /* 0x000000ff0200720c */ /* 0x004fe40003f45270 */
[----:B------:R-:W-:-:S04]  /*f1b0*/  SEL R2, RZ, 0x1, P0 ;  /* 0x00000001ff027807 */ /* 0x000fc80000000000 */
[----:B------:R-:W-:-:S05]  /*f1c0*/  LOP3.LUT R7, R7, R2, RZ, 0x3c, !PT ;  /* 0x0000000207077212 */ /* 0x000fca00078e3cff */
[----:B------:R0:W-:Y:S04]  /*f1d0*/  STL [R1+0x10], R7 ;  /* 0x0000100701007387 */ /* 0x0001e80000100800 */
[----:B------:R0:W-:Y:S01]  /*f1e0*/  STL [R1+0x8], R8 ;  /* 0x0000080801007387 */ /* 0x0001e20000100800 */
[----:B------:R-:W-:Y:S05]  /*f1f0*/  @!P2 BRA `(.L_x_526) ;  /* 0x0000000c0070a947 */ /* 0x000fea0003800000 */
[----:B------:R-:W-:Y:S01]  /*f200*/  ULDC.64 UR4, c[0x0][0x418] ;  /* 0x0001060000047ab9 */ /* 0x000fe20000000a00 */
[----:B------:R-:W-:Y:S01]  /*f210*/  VIADD R6, R0, 0xffffffff ;  /* 0xffffffff00067836 */ /* 0x000fe20000000000 */
        /* <DEDUP_REMOVED lines=23> */
.L_x_527:
[----:B-1----:R-:W2:Y:S01]  /*f390*/  LDL R2, [R1+0x4] ;  /* 0x0000040001027983 */ /* 0x002ea20000100800 */
[----:B------:R-:W1:Y:S01]  /*f3a0*/  S2R R3, SR_TID.X ;  /* 0x0000000000037919 */ /* 0x000e620000002100 */
[----:B------:R-:W-:Y:S01]  /*f3b0*/  BSSY B2, `(.L_x_528) ;  /* 0x0000007000027945 */ /* 0x000fe20003800000 */
[----:B-1----:R-:W-:-:S04]  /*f3c0*/  LOP3.LUT R3, R3, 0x7f, RZ, 0xc0, !PT ;  /* 0x0000007f03037812 */ /* 0x002fc800078ec0ff */
[----:B------:R-:W-:Y:S01]  /*f3d0*/  ISETP.NE.AND P1, PT, R3, RZ, PT ;  /* 0x000000ff0300720c */ /* 0x000fe20003f25270 */
[----:B--2---:R-:W-:Y:S01]  /*f3e0*/  IMAD R4, R8, 0x8, R2 ;  /* 0x0000000808047824 */ /* 0x004fe200078e0202 */
[----:B------:R-:W-:-:S04]  /*f3f0*/  SHF.L.U32 R2, R7, 0x1f, RZ ;  /* 0x0000001f07027819 */ /* 0x000fc800000006ff */
[----:B------:R-:W1:Y:S02]  /*f400*/  SYNCS.PHASECHK.TRANS64.TRYWAIT P0, [R4+URZ+0x28c40], R2 ;  /* 0x028c4002040075a7 */ /* 0x000e64000800017f */
[----:B-1----:R-:W-:Y:S05]  /*f410*/  @!P0 BRA `(.L_x_529) ;  /* 0x0000002400b48947 */ /* 0x002fea0003800000 */
.L_x_598:
[----:B------:R-:W-:Y:S05]  /*f420*/  BSYNC B2 ;  /* 0x0000000000027941 */ /* 0x000fea0003800000 */
.L_x_528:
        /* <DEDUP_REMOVED lines=9> */
.L_x_531:
[----:B------:R-:W-:Y:S05]  /*f4c0*/  BSYNC B2 ;  /* 0x0000000000027941 */ /* 0x000fea0003800000 */
.L_x_530:
        /* <DEDUP_REMOVED lines=14> */
.L_x_532:
        /* <DEDUP_REMOVED lines=14> */
.L_x_599:
[----:B------:R-:W-:Y:S05]  /*f690*/  BSYNC B2 ;  /* 0x0000000000027941 */ /* 0x000fea0003800000 */
.L_x_533:
        /* <DEDUP_REMOVED lines=11> */
.L_x_536:
[----:B------:R-:W-:Y:S05]  /*f750*/  BSYNC B2 ;  /* 0x0000000000027941 */ /* 0x000fea0003800000 */
.L_x_535:
[----:B------:R-:W2:Y:S04]  /*f760*/  LDL R8, [R1+0x4] ;  /* 0x0000040001087983 */ /* 0x000ea80000100800 */
        /* <DEDUP_REMOVED lines=10> */
.L_x_537:
        /* <DEDUP_REMOVED lines=16> */
.L_x_538:
        /* <DEDUP_REMOVED lines=16> */
.L_x_539:
        /* <DEDUP_REMOVED lines=16> */
.L_x_540:
        /* <DEDUP_REMOVED lines=16> */
.L_x_541:
        /* <DEDUP_REMOVED lines=16> */
.L_x_542:
        /* <DEDUP_REMOVED lines=16> */
.L_x_543:
        /* <DEDUP_REMOVED lines=16> */
.L_x_544:
        /* <DEDUP_REMOVED lines=11> */
.L_x_526:
[----:B------:R-:W-:Y:S05]  /*ffc0*/  BSYNC B1 ;  /* 0x0000000000017941 */ /* 0x000fea0003800000 */
.L_x_525:
[C---:B------:R-:W-:Y:S01]  /*ffd0*/  ISETP.GT.AND P0, PT, R0.reuse, 0x1, PT ;  /* 0x000000010000780c */ /* 0x040fe20003f04270 */
[----:B------:R-:W-:-:S12]  /*ffe0*/  VIADD R0, R0, 0xfffffffe ;  /* 0xfffffffe00007836 */ /* 0x000fd80000000000 */
[----:B------:R-:W-:Y:S05]  /*fff0*/  @P0 BRA `(.L_x_545) ;  /* 0xffffffe000b80947 */ /* 0x000fea000383ffff */
.L_x_482:
[----:B------:R-:W-:Y:S05]  /*10000*/  BSYNC B0 ;  /* 0x0000000000007941 */ /* 0x000fea0003800000 */
.L_x_481:
[----:B------:R-:W2:Y:S04]  /*10010*/  LDL.LU R4, [R1+0x8] ;  /* 0x0000080001047983 */ /* 0x000ea80000300800 */
[----:B------:R-:W3:Y:S01]  /*10020*/  LDL.LU R3, [R1+0x10] ;  /* 0x0000100001037983 */ /* 0x000ee20000300800 */
[----:B------:R-:W1:Y:S01]  /*10030*/  S2R R2, SR_TID.X ;  /* 0x0000000000027919 */ /* 0x000e620000002100 */
[----:B------:R-:W-:Y:S01]  /*10040*/  BSSY B0, `(.L_x_546) ;  /* 0x0000015000007945 */ /* 0x000fe20003800000 */
[----:B-1----:R-:W-:-:S04]  /*10050*/  LOP3.LUT R2, R2, 0x7f, RZ, 0xc0, !PT ;  /* 0x0000007f02027812 */ /* 0x002fc800078ec0ff */
[----:B------:R-:W-:Y:S01]  /*10060*/  ISETP.NE.AND P1, PT, R2, RZ, PT ;  /* 0x000000ff0200720c */ /* 0x000fe20003f25270 */
[----:B--2---:R-:W-:-:S05]  /*10070*/  VIADD R0, R4, 0x1 ;  /* 0x0000000104007836 */ /* 0x004fca0000000000 */
[----:B------:R-:W-:-:S04]  /*10080*/  ISETP.NE.AND P0, PT, R0, 0x2, PT ;  /* 0x000000020000780c */ /* 0x000fc80003f05270 */
[----:B------:R-:W-:-:S04]  /*10090*/  SEL R2, RZ, 0x1, P0 ;  /* 0x00000001ff027807 */ /* 0x000fc80000000000 */
[----:B---3--:R-:W-:-:S05]  /*100a0*/  LOP3.LUT R3, R3, R2, RZ, 0x3c, !PT ;  /* 0x0000000203037212 */ /* 0x008fca00078e3cff */
[----:B------:R1:W-:Y:S01]  /*100b0*/  STL [R1+0x10], R3 ;  /* 0x0000100301007387 */ /* 0x0003e20000100800 */
[----:B------:R-:W-:Y:S05]  /*100c0*/  @P1 BRA `(.L_x_547) ;  /* 0x0000000000301947 */ /* 0x000fea0003800000 */
[----:B------:R-:W2:Y:S01]  /*100d0*/  S2R R5, SR_LANEID ;  /* 0x0000000000057919 */ /* 0x000ea20000000000 */
[----:B------:R-:W-:Y:S01]  /*100e0*/  VOTEU.ANY UR4, UPT, PT ;  /* 0x0000000000047886 */ /* 0x000fe200038e0100 */
[----:B-1----:R-:W1:Y:S01]  /*100f0*/  LDC.64 R2, c[0x0][0xc60] ;  /* 0x00031800ff027b82 */ /* 0x002e620000000a00 */
[----:B------:R-:W2:Y:S02]  /*10100*/  FLO.U32 R4, UR4 ;  /* 0x0000000400047d00 */ /* 0x000ea400080e0000 */
[----:B--2---:R-:W-:-:S06]  /*10110*/  ISETP.EQ.U32.AND P1, PT, R4, R5, PT ;  /* 0x000000050400720c */ /* 0x004fcc0003f22070 */
[----:B------:R-:W1:Y:S07]  /*10120*/  POPC R5, UR4 ;  /* 0x0000000400057d09 */ /* 0x000e6e0008000000 */
[----:B-1----:R-:W2:Y:S01]  /*10130*/  @P1 ATOMG.E.ADD.STRONG.GPU PT, R3, desc[UR40][R2.64], R5 ;  /* 0x00000005020319a8 */ /* 0x002ea200081ee1e8 */
[----:B------:R-:W1:Y:S02]  /*10140*/  S2R R6, SR_LTMASK ;  /* 0x0000000000067919 */ /* 0x000e640000003900 */
[----:B-1----:R-:W-:-:S04]  /*10150*/  LOP3.LUT R6, R6, UR4, RZ, 0xc0, !PT ;  /* 0x0000000406067c12 */ /* 0x002fc8000f8ec0ff */
[----:B0-----:R-:W0:Y:S01]  /*10160*/  POPC R7, R6 ;  /* 0x0000000600077309 */ /* 0x001e220000000000 */
[----:B--2---:R-:W0:Y:S02]  /*10170*/  SHFL.IDX PT, R4, R3, R4, 0x1f ;  /* 0x00001f0403047589 */ /* 0x004e2400000e0000 */
[----:B0-----:R-:W-:-:S07]  /*10180*/  IADD3 R16, R4, UR37, R7 ;  /* 0x0000002504107c10 */ /* 0x001fce000fffe007 */
.L_x_547:
[----:B------:R-:W-:Y:S05]  /*10190*/  BSYNC B0 ;  /* 0x0000000000007941 */ /* 0x000fea0003800000 */
.L_x_546:
[----:B------:R-:W-:-:S05]  /*101a0*/  SEL R0, R0, RZ, P0 ;  /* 0x000000ff00007207 */ /* 0x000fca0000000000 */
[----:B------:R2:W-:Y:S02]  /*101b0*/  STL [R1+0x8], R0 ;  /* 0x0000080001007387 */ /* 0x0005e40000100800 */
.L_x_449:
[----:B------:R-:W-:Y:S05]  /*101c0*/  BSYNC B7 ;  /* 0x0000000000077941 */ /* 0x000fea0003800000 */
.L_x_447:
[----:B--2---:R-:W2:Y:S02]  /*101d0*/  LDL R0, [R1+0x58] ;  /* 0x0000580001007983 */ /* 0x004ea40000100800 */
[----:B--2---:R-:W-:-:S13]  /*101e0*/  ISETP.NE.AND P0, PT, R0, RZ, PT ;  /* 0x000000ff0000720c */ /* 0x004fda0003f05270 */
[----:B------:R-:W-:Y:S05]  /*101f0*/  @!P0 BRA `(.L_x_548) ;  /* 0x0000000000288947 */ /* 0x000fea0003800000 */
[----:B------:R-:W-:Y:S05]  /*10200*/  WARPSYNC.ALL ;  /* 0x0000000000007948 */ /* 0x000fea0003800000 */
[----:B------:R-:W2:Y:S08]  /*10210*/  S2UR UR5, SR_CgaCtaId ;  /* 0x00000000000579c3 */ /* 0x000eb00000008800 */
[----:B------:R-:W-:Y:S06]  /*10220*/  BAR.SYNC.DEFER_BLOCKING 0x5, 0x180 ;  /* 0x0146000000007b1d */ /* 0x000fec0000010000 */
[----:B------:R-:W-:-:S02]  /*10230*/  UMOV UR4, 0x400 ;  /* 0x0000040000047882 */ /* 0x000fc40000000000 */
[----:B--2---:R-:W-:-:S06]  /*10240*/  ULEA UR4, UR5, UR4, 0x18 ;  /* 0x0000000405047291 */ /* 0x004fcc000f8ec03f */
[----:B------:R-:W-:-:S05]  /*10250*/  IMAD.U32 R0, RZ, RZ, UR4 ;  /* 0x00000004ff007e24 */ /* 0x000fca000f8e00ff */
[----:B------:R3:W4:Y:S04]  /*10260*/  LDS.128 R16, [R0+0x28cd0] ;  /* 0x028cd00000107984 */ /* 0x0007280000000c00 */
[----:B------:R3:W-:Y:S01]  /*10270*/  STL [R1+0x4], R0 ;  /* 0x0000040001007387 */ /* 0x0007e20000100800 */
[----:B------:R-:W-:Y:S06]  /*10280*/  BAR.ARV 0x4, 0x180 ;  /* 0x0106000000007b1d */ /* 0x000fec0000002000 */
[----:B------:R-:W-:Y:S05]  /*10290*/  BRA `(.L_x_549) ;  /* 0x0000000800487947 */ /* 0x000fea0003800000 */
.L_x_548:
[----:B------:R-:W2:Y:S01]  /*102a0*/  S2R R0, SR_TID.X ;  /* 0x0000000000007919 */ /* 0x000ea20000002100 */
[----:B------:R-:W-:Y:S01]  /*102b0*/  UMOV UR4, 0xffffffff ;  /* 0xffffffff00047882 */ /* 0x000fe20000000000 */
[----:B--2---:R-:W-:-:S04]  /*102c0*/  LOP3.LUT R6, R0, 0x1f, RZ, 0xc0, !PT ;  /* 0x0000001f00067812 */ /* 0x004fc800078ec0ff */
[----:B------:R-:W-:Y:S01]  /*102d0*/  ISETP.NE.AND P0, PT, R6, 0x1f, PT ;  /* 0x0000001f0600780c */ /* 0x000fe20003f05270 */
[----:B------:R-:W-:-:S12]  /*102e0*/  BRA.DIV UR4, `(.L_x_550) ;  /* 0x0000001a04287947 */ /* 0x000fd8000b800000 */
[----:B------:R-:W-:Y:S01]  /*102f0*/  IMAD.IADD R5, R19, 0x1, R6 ;  /* 0x0000000113057824 */ /* 0x000fe200078e0206 */
[----:B------:R-:W-:-:S04]  /*10300*/  ULDC UR4, c[0x0][0xc3c] ;  /* 0x00030f0000047ab9 */ /* 0x000fc80000000800 */
[----:B------:R-:W-:-:S13]  /*10310*/  ISETP.GE.OR P1, PT, R5, UR4, !P0 ;  /* 0x0000000405007c0c */ /* 0x000fda000c726670 */
[----:B-1----:R-:W1:Y:S02]  /*10320*/  @!P1 LDC.64 R2, c[0x0][0xc80] ;  /* 0x00032000ff029b82 */ /* 0x002e640000000a00 */
[----:B-1----:R-:W-:-:S06]  /*10330*/  @!P1 IMAD.WIDE R2, R5, 0x4, R2 ;  /* 0x0000000405029825 */ /* 0x002fcc00078e0202 */
[----:B------:R1:W2:Y:S01]  /*10340*/  @!P1 LDG.E R3, desc[UR40][R2.64] ;  /* 0x0000002802039981 */ /* 0x0002a2000c1e1900 */
[C---:B------:R-:W-:Y:S02]  /*10350*/  ISETP.GE.U32.AND P2, PT, R6.reuse, 0x2, PT ;  /* 0x000000020600780c */ /* 0x040fe40003f46070 */
[C---:B------:R-:W-:Y:S01]  /*10360*/  ISETP.GE.U32.AND P3, PT, R6.reuse, 0x4, PT ;  /* 0x000000040600780c */ /* 0x040fe20003f66070 */
[----:B------:R-:W-:Y:S01]  /*10370*/  SHFL.IDX PT, R0, R16, RZ, 0x1f ;  /* 0x00001fff10007589 */ /* 0x000fe200000e0000 */
[C---:B------:R-:W-:Y:S02]  /*10380*/  ISETP.GE.U32.AND P4, PT, R6.reuse, 0x8, PT ;  /* 0x000000080600780c */ /* 0x040fe40003f86070 */
[C---:B------:R-:W-:Y:S01]  /*10390*/  ISETP.GE.U32.AND P5, PT, R6.reuse, 0x10, PT ;  /* 0x000000100600780c */ /* 0x040fe20003fa6070 */
[----:B------:R-:W-:Y:S01]  /*103a0*/  SHFL.IDX PT, R4, R16, 0x1, 0x1f ;  /* 0x00201f0010047f89 */ /* 0x000fe200000e0000 */
[----:B-1----:R-:W-:Y:S02]  /*103b0*/  IMAD.MOV.U32 R2, RZ, RZ, RZ ;  /* 0x000000ffff027224 */ /* 0x002fe400078e00ff */
[----:B--2---:R-:W-:Y:S01]  /*103c0*/  @!P1 IMAD.MOV.U32 R2, RZ, RZ, R3 ;  /* 0x000000ffff029224 */ /* 0x004fe200078e0003 */
[----:B------:R-:W-:-:S04]  /*103d0*/  ISETP.NE.AND P1, PT, R6, RZ, PT ;  /* 0x000000ff0600720c */ /* 0x000fc80003f25270 */
[----:B------:R-:W1:Y:S02]  /*103e0*/  SHFL.UP PT, R14, R2, 0x1, RZ ;  /* 0x04200000020e7989 */ /* 0x000e6400000e00ff */
[----:B-1----:R-:W-:-:S05]  /*103f0*/  SEL R5, R14, RZ, P1 ;  /* 0x000000ff0e057207 */ /* 0x002fca0000800000 */
[----:B------:R-:W-:-:S05]  /*10400*/  IMAD.IADD R3, R2, 0x1, R5 ;  /* 0x0000000102037824 */ /* 0x000fca00078e0205 */
        /* <DEDUP_REMOVED lines=12> */
[----:B------:R1:W2:Y:S02]  /*104d0*/  SHFL.IDX PT, R14, R3, 0x1f, 0x1f ;  /* 0x03e01f00030e7f89 */ /* 0x0002a400000e0000 */
.L_x_609:
[----:B------:R-:W-:Y:S02]  /*104e0*/  ULDC UR4, c[0x0][0xc38] ;  /* 0x00030e0000047ab9 */ /* 0x000fe40000000800 */
[----:B------:R-:W-:-:S04]  /*104f0*/  IMAD.U32 R16, RZ, RZ, UR4 ;  /* 0x00000004ff107e24 */ /* 0x000fc8000f8e00ff */
[----:B--2---:R-:W-:-:S04]  /*10500*/  IMAD R6, R14, R16, RZ ;  /* 0x000000100e067224 */ /* 0x004fc800078e02ff */
[----:B------:R-:W-:-:S05]  /*10510*/  IMAD.IADD R4, R4, 0x1, R6 ;  /* 0x0000000104047824 */ /* 0x000fca00078e0206 */
[----:B------:R-:W-:-:S13]  /*10520*/  ISETP.GT.AND P6, PT, R4, R0, PT ;  /* 0x000000000400720c */ /* 0x000fda0003fc4270 */
[----:B------:R-:W-:Y:S05]  /*10530*/  @P6 BRA `(.L_x_551) ;  /* 0x00000000009c6947 */ /* 0x000fea0003800000 */
.L_x_556:
[----:B------:R-:W2:Y:S01]  /*10540*/  LDC R6, c[0x0][0xc3c] ;  /* 0x00030f00ff067b82 */ /* 0x000ea20000000800 */
[----:B------:R-:W-:-:S05]  /*10550*/  VIADD R19, R19, 0x1f ;  /* 0x0000001f13137836 */ /* 0x000fca0000000000 */
[----:B--2---:R-:W-:-:S13]  /*10560*/  ISETP.GE.AND P6, PT, R19, R6, PT ;  /* 0x000000061300720c */ /* 0x004fda0003fc6270 */
[----:B------:R-:W-:Y:S05]  /*10570*/  @P6 BRA `(.L_x_552) ;  /* 0x0000000400446947 */ /* 0x000fea0003800000 */
[----:B------:R-:W2:Y:S01]  /*10580*/  S2R R2, SR_TID.X ;  /* 0x0000000000027919 */ /* 0x000ea20000002100 */
[----:B------:R-:W-:Y:S01]  /*10590*/  BSSY B0, `(.L_x_553) ;  /* 0x0000009000007945 */ /* 0x000fe20003800000 */
[----:B--2---:R-:W-:-:S05]  /*105a0*/  LOP3.LUT R2, R2, 0x1f, RZ, 0xc0, !PT ;  /* 0x0000001f02027812 */ /* 0x004fca00078ec0ff */
[----:B------:R-:W-:Y:S02]  /*105b0*/  IMAD.IADD R5, R19, 0x1, R2 ;  /* 0x0000000113057824 */ /* 0x000fe400078e0202 */
[----:B------:R-:W-:-:S03]  /*105c0*/  IMAD.MOV.U32 R2, RZ, RZ, RZ ;  /* 0x000000ffff027224 */ /* 0x000fc600078e00ff */
[----:B------:R-:W-:-:S13]  /*105d0*/  ISETP.GE.OR P6, PT, R5, R6, !P0 ;  /* 0x000000060500720c */ /* 0x000fda00047c6670 */
[----:B------:R-:W-:Y:S05]  /*105e0*/  @P6 BRA `(.L_x_554) ;  /* 0x00000000000c6947 */ /* 0x000fea0003800000 */
[----:B-1----:R-:W1:Y:S02]  /*105f0*/  LDC.64 R2, c[0x0][0xc80] ;  /* 0x00032000ff027b82 */ /* 0x002e640000000a00 */
[----:B-1----:R-:W-:-:S06]  /*10600*/  IMAD.WIDE R2, R5, 0x4, R2 ;  /* 0x0000000405027825 */ /* 0x002fcc00078e0202 */
[----:B------:R2:W5:Y:S02]  /*10610*/  LDG.E R2, desc[UR40][R2.64] ;  /* 0x0000002802027981 */ /* 0x000564000c1e1900 */
.L_x_554:
[----:B------:R-:W-:Y:S05]  /*10620*/  BSYNC B0 ;  /* 0x0000000000007941 */ /* 0x000fea0003800000 */
.L_x_553:
[----:B------:R-:W-:-:S03]  /*10630*/  UMOV UR4, 0xffffffff ;  /* 0xffffffff00047882 */ /* 0x000fc60000000000 */
[----:B------:R-:W-:Y:S05]  /*10640*/  BRA.DIV UR4, `(.L_x_555) ;  /* 0x0000001a04747947 */ /* 0x000fea000b800000 */
[----:B-----5:R-:W1:Y:S02]  /*10650*/  SHFL.UP PT, R14, R2, 0x1, RZ ;  /* 0x04200000020e7989 */ /* 0x020e6400000e00ff */
[----:B-12---:R-:W-:-:S05]  /*10660*/  SEL R3, R14, RZ, P1 ;  /* 0x000000ff0e037207 */ /* 0x006fca0000800000 */
        /* <DEDUP_REMOVED lines=14> */
.L_x_617:
[----:B------:R-:W-:Y:S02]  /*10750*/  ULDC UR4, c[0x0][0xc38] ;  /* 0x00030e0000047ab9 */ /* 0x000fe40000000800 */
[----:B------:R-:W-:-:S04]  /*10760*/  IMAD.U32 R16, RZ, RZ, UR4 ;  /* 0x00000004ff107e24 */ /* 0x000fc8000f8e00ff */
[----:B--2---:R-:W-:-:S04]  /*10770*/  IMAD R6, R14, R16, RZ ;  /* 0x000000100e067224 */ /* 0x004fc800078e02ff */
[----:B------:R-:W-:-:S05]  /*10780*/  IMAD.IADD R4, R6, 0x1, R4 ;  /* 0x0000000106047824 */ /* 0x000fca00078e0204 */
[----:B------:R-:W-:-:S13]  /*10790*/  ISETP.GT.AND P6, PT, R4, R0, PT ;  /* 0x000000000400720c */ /* 0x000fda0003fc4270 */
[----:B------:R-:W-:Y:S05]  /*107a0*/  @!P6 BRA `(.L_x_556) ;  /* 0xfffffffc0064e947 */ /* 0x000fea000383ffff */
.L_x_551:
[----:B------:R-:W-:Y:S01]  /*107b0*/  IMAD.IADD R6, R4, 0x1, -R6 ;  /* 0x0000000104067824 */ /* 0x000fe200078e0a06 */
[----:B------:R-:W-:-:S03]  /*107c0*/  UMOV UR4, 0xffffffff ;  /* 0xffffffff00047882 */ /* 0x000fc60000000000 */
[----:B------:R-:W-:-:S05]  /*107d0*/  IMAD R5, R3, R16, R6 ;  /* 0x0000001003057224 */ /* 0x000fca00078e0206 */
[----:B------:R-:W-:Y:S01]  /*107e0*/  ISETP.GT.AND P6, PT, R5, R0, PT ;  /* 0x000000000500720c */ /* 0x000fe20003fc4270 */
[----:B------:R-:W-:-:S12]  /*107f0*/  BRA.DIV UR4, `(.L_x_557) ;  /* 0x0000001a04c87947 */ /* 0x000fd8000b800000 */
[----:B------:R-:W-:-:S04]  /*10800*/  VOTE.ANY R5, PT, !P6 ;  /* 0x0000000000057806 */ /* 0x000fc800070e0100 */
[----:B------:R-:W2:Y:S02]  /*10810*/  POPC R4, R5 ;  /* 0x0000000500047309 */ /* 0x000ea40000000000 */
[----:B--2---:R2:W3:Y:S02]  /*10820*/  SHFL.IDX PT, R17, R2, R4, 0x1f ;  /* 0x00001f0402117589 */ /* 0x0044e400000e0000 */
.L_x_621:
[----:B------:R-:W-:Y:S01]  /*10830*/  ISETP.NE.AND P0, PT, R5, RZ, PT ;  /* 0x000000ff0500720c */ /* 0x000fe20003f05270 */
[----:B------:R-:W-:-:S12]  /*10840*/  IMAD.MOV.U32 R14, RZ, RZ, RZ ;  /* 0x000000ffff0e7224 */ /* 0x000fd800078e00ff */
[----:B------:R-:W-:Y:S05]  /*10850*/  @!P0 BRA `(.L_x_558) ;  /* 0x0000000000108947 */ /* 0x000fea0003800000 */
[----:B------:R-:W-:Y:S01]  /*10860*/  UMOV UR4, 0xffffffff ;  /* 0xffffffff00047882 */ /* 0x000fe20000000000 */
[----:B0-----:R-:W-:Y:S02]  /*10870*/  VIADD R12, R4, 0xffffffff ;  /* 0xffffffff040c7836 */ /* 0x001fe40000000000 */
[----:B------:R-:W-:Y:S05]  /*10880*/  BRA.DIV UR4, `(.L_x_559) ;  /* 0x0000001a04ec7947 */ /* 0x000fea000b800000 */
[----:B------:R4:W0:Y:S02]  /*10890*/  SHFL.IDX PT, R14, R3, R12, 0x1f ;  /* 0x00001f0c030e7589 */ /* 0x00082400000e0000 */
.L_x_558:
[----:B---3--:R-:W-:Y:S01]  /*108a0*/  IABS R5, R17 ;  /* 0x0000001100057213 */ /* 0x008fe20000000000 */
[----:B0-----:R-:W-:Y:S02]  /*108b0*/  IMAD R16, R14, R16, R6 ;  /* 0x000000100e107224 */ /* 0x001fe400078e0206 */
[----:B------:R-:W-:Y:S01]  /*108c0*/  IMAD.IADD R19, R4, 0x1, R19 ;  /* 0x0000000104137824 */ /* 0x000fe200078e0213 */
[----:B------:R-:W0:Y:S01]  /*108d0*/  I2F.RP R7, R5 ;  /* 0x0000000500077306 */ /* 0x000e220000209400 */
[----:B------:R-:W-:-:S07]  /*108e0*/  IMAD.IADD R0, R0, 0x1, -R16 ;  /* 0x0000000100007824 */ /* 0x000fce00078e0a10 */
[----:B0-----:R-:W0:Y:S02]  /*108f0*/  MUFU.RCP R7, R7 ;  /* 0x0000000700077308 */ /* 0x001e240000001000 */
[----:B0----5:R-:W-:-:S06]  /*10900*/  VIADD R8, R7, 0xffffffe ;  /* 0x0ffffffe07087836 */ /* 0x021fcc0000000000 */
[----:B-1--4-:R-:W2:Y:S02]  /*10910*/  F2I.FTZ.U32.TRUNC.NTZ R3, R8 ;  /* 0x0000000800037305 */ /* 0x012ea4000021f000 */
[----:B--2---:R-:W-:-:S04]  /*10920*/  IMAD.MOV R2, RZ, RZ, -R3 ;  /* 0x000000ffff027224 */ /* 0x004fc800078e0a03 */
[----:B------:R-:W-:Y:S02]  /*10930*/  IMAD R6, R2, R5, RZ ;  /* 0x0000000502067224 */ /* 0x000fe400078e02ff */
[----:B------:R-:W-:-:S04]  /*10940*/  IMAD.MOV.U32 R2, RZ, RZ, RZ ;  /* 0x000000ffff027224 */ /* 0x000fc800078e00ff */
[----:B------:R-:W-:Y:S01]  /*10950*/  IMAD.HI.U32 R2, R3, R6, R2 ;  /* 0x0000000603027227 */ /* 0x000fe200078e0002 */
[----:B------:R-:W-:Y:S02]  /*10960*/  IABS R6, R17 ;  /* 0x0000001100067213 */ /* 0x000fe40000000000 */
[----:B------:R-:W-:-:S03]  /*10970*/  IABS R3, R0 ;  /* 0x0000000000037213 */ /* 0x000fc60000000000 */
[----:B------:R-:W-:Y:S02]  /*10980*/  IMAD.MOV R6, RZ, RZ, -R6 ;  /* 0x000000ffff067224 */ /* 0x000fe400078e0a06 */
[----:B------:R-:W-:-:S04]  /*10990*/  IMAD.HI.U32 R2, R2, R3, RZ ;  /* 0x0000000302027227 */ /* 0x000fc800078e00ff */
[----:B------:R-:W-:Y:S01]  /*109a0*/  IMAD R6, R2, R6, R3 ;  /* 0x0000000602067224 */ /* 0x000fe200078e0203 */
[----:B------:R-:W-:-:S04]  /*109b0*/  LOP3.LUT R3, R0, R17, RZ, 0x3c, !PT ;  /* 0x0000001100037212 */ /* 0x000fc800078e3cff */
[----:B------:R-:W-:Y:S02]  /*109c0*/  ISETP.GT.U32.AND P1, PT, R5, R6, PT ;  /* 0x000000060500720c */ /* 0x000fe40003f24070 */
[----:B------:R-:W-:-:S11]  /*109d0*/  ISETP.GE.AND P2, PT, R3, RZ, PT ;  /* 0x000000ff0300720c */ /* 0x000fd60003f46270 */
[----:B------:R-:W-:Y:S02]  /*109e0*/  @!P1 IMAD.IADD R6, R6, 0x1, -R5 ;  /* 0x0000000106069824 */ /* 0x000fe400078e0a05 */
[----:B------:R-:W-:Y:S01]  /*109f0*/  @!P1 VIADD R2, R2, 0x1 ;  /* 0x0000000102029836 */ /* 0x000fe20000000000 */
[----:B------:R-:W-:Y:S02]  /*10a00*/  ISETP.NE.AND P1, PT, R17, RZ, PT ;  /* 0x000000ff1100720c */ /* 0x000fe40003f25270 */
[----:B------:R-:W-:-:S13]  /*10a10*/  ISETP.GE.U32.AND P0, PT, R6, R5, PT ;  /* 0x000000050600720c */ /* 0x000fda0003f06070 */
[----:B------:R-:W-:-:S04]  /*10a20*/  @P0 VIADD R2, R2, 0x1 ;  /* 0x0000000102020836 */ /* 0x000fc80000000000 */
[----:B------:R-:W-:Y:S01]  /*10a30*/  @!P2 IMAD.MOV R2, RZ, RZ, -R2 ;  /* 0x000000ffff02a224 */ /* 0x000fe200078e0a02 */
[----:B------:R-:W-:-:S05]  /*10a40*/  @!P1 LOP3.LUT R2, RZ, R17, RZ, 0x33, !PT ;  /* 0x00000011ff029212 */ /* 0x000fca00078e33ff */
[--C-:B------:R-:W-:Y:S02]  /*10a50*/  IMAD.MOV R3, RZ, RZ, -R2.reuse ;  /* 0x000000ffff037224 */ /* 0x100fe400078e0a02 */
[----:B------:R-:W-:Y:S02]  /*10a60*/  IMAD.MOV.U32 R18, RZ, RZ, R2 ;  /* 0x000000ffff127224 */ /* 0x000fe400078e0002 */
[----:B------:R-:W-:Y:S01]  /*10a70*/  IMAD R17, R17, R3, R0 ;  /* 0x0000000311117224 */ /* 0x000fe200078e0200 */
[----:B------:R-:W-:Y:S06]  /*10a80*/  BRA `(.L_x_560) ;  /* 0x00000000001c7947 */ /* 0x000fec0003800000 */
.L_x_552:
[----:B------:R-:W-:Y:S01]  /*10a90*/  UMOV UR4, URZ ;  /* 0x0000003f00047c82 */ /* 0x000fe20008000000 */
[----:B------:R-:W-:Y:S01]  /*10aa0*/  UMOV UR5, URZ ;  /* 0x0000003f00057c82 */ /* 0x000fe20008000000 */
[----:B------:R-:W-:Y:S01]  /*10ab0*/  ULDC UR6, c[0x0][0xc3c] ;  /* 0x00030f0000067ab9 */ /* 0x000fe20000000800 */
[----:B------:R-:W-:Y:S02]  /*10ac0*/  IMAD.MOV.U32 R16, RZ, RZ, R0 ;  /* 0x000000ffff107224 */ /* 0x000fe400078e0000 */
[----:B------:R-:W-:Y:S02]  /*10ad0*/  IMAD.U32 R17, RZ, RZ, UR4 ;  /* 0x00000004ff117e24 */ /* 0x000fe4000f8e00ff */
[----:B------:R-:W-:Y:S02]  /*10ae0*/  IMAD.U32 R18, RZ, RZ, UR5 ;  /* 0x00000005ff127e24 */ /* 0x000fe4000f8e00ff */
[----:B------:R-:W-:-:S07]  /*10af0*/  IMAD.U32 R19, RZ, RZ, UR6 ;  /* 0x00000006ff137e24 */ /* 0x000fce000f8e00ff */
.L_x_560:
[----:B------:R2:W3:Y:S01]  /*10b00*/  LDL R2, [R1+0x4] ;  /* 0x0000040001027983 */ /* 0x0004e20000100800 */
[----:B------:R-:W4:Y:S01]  /*10b10*/  S2R R0, SR_TID.X ;  /* 0x0000000000007919 */ /* 0x000f220000002100 */
[----:B------:R-:W-:Y:S05]  /*10b20*/  WARPSYNC.ALL ;  /* 0x0000000000007948 */ /* 0x000fea0003800000 */
[----:B----4-:R-:W-:Y:S01]  /*10b30*/  LOP3.LUT R0, R0, 0x1f, RZ, 0xc0, !PT ;  /* 0x0000001f00007812 */ /* 0x010fe200078ec0ff */
[----:B------:R-:W-:Y:S03]  /*10b40*/  BAR.SYNC.DEFER_BLOCKING 0x4, 0x180 ;  /* 0x0106000000007b1d */ /* 0x000fe60000010000 */
[----:B------:R-:W-:-:S13]  /*10b50*/  ISETP.NE.AND P0, PT, R0, RZ, PT ;  /* 0x000000ff0000720c */ /* 0x000fda0003f05270 */
[----:B-1----:R-:W3:Y:S01]  /*10b60*/  @!P0 S2R R3, SR_CgaCtaId ;  /* 0x0000000000038919 */ /* 0x002ee20000008800 */
[----:B------:R-:W-:-:S04]  /*10b70*/  @!P0 MOV R0, 0x400 ;  /* 0x0000040000008802 */ /* 0x000fc80000000f00 */
[----:B---3--:R-:W-:-:S05]  /*10b80*/  @!P0 LEA R2, R3, R0, 0x18 ;  /* 0x0000000003028211 */ /* 0x008fca00078ec0ff */
[----:B------:R2:W-:Y:S04]  /*10b90*/  @!P0 STS.128 [R2+0x28cd0], R16 ;  /* 0x028cd01002008388 */ /* 0x0005e80000000c00 */
[----:B------:R2:W-:Y:S01]  /*10ba0*/  @!P0 STL [R1+0x4], R2 ;  /* 0x0000040201008387 */ /* 0x0005e20000100800 */
[----:B------:R-:W-:Y:S06]  /*10bb0*/  BAR.ARV 0x5, 0x180 ;  /* 0x0146000000007b1d */ /* 0x000fec0000002000 */
.L_x_549:
[----:B------:R-:W-:Y:S02]  /*10bc0*/  ULDC UR4, c[0x0][0xc3c] ;  /* 0x00030f0000047ab9 */ /* 0x000fe40000000800 */
[----:B----4-:R-:W-:-:S13]  /*10bd0*/  ISETP.GE.AND P0, PT, R19, UR4, PT ;  /* 0x0000000413007c0c */ /* 0x010fda000bf06270 */
[----:B------:R-:W-:Y:S05]  /*10be0*/  @!P0 BRA `(.L_x_561) ;  /* 0xffffffa000808947 */ /* 0x000fea000383ffff */
[----:B------:R-:W-:Y:S05]  /*10bf0*/  BSYNC B8 ;  /* 0x0000000000087941 */ /* 0x000fea0003800000 */
.L_x_443:
[----:B---3--:R-:W3:Y:S01]  /*10c00*/  LDL.LU R0, [R1+0x3c] ;  /* 0x00003c0001007983 */ /* 0x008ee20000300800 */
[----:B------:R-:W-:Y:S01]  /*10c10*/  BSSY B0, `(.L_x_562) ;  /* 0x000000b000007945 */ /* 0x000fe20003800000 */
[----:B------:R-:W4:Y:S01]  /*10c20*/  S2R R5, SR_CgaCtaId ;  /* 0x0000000000057919 */ /* 0x000f220000008800 */
[----:B---3--:R-:W-:-:S05]  /*10c30*/  VIADD R0, R0, 0x1 ;  /* 0x0000000100007836 */ /* 0x008fca0000000000 */
[----:B--2---:R-:W-:-:S04]  /*10c40*/  LEA.HI R2, R0, R0, RZ, 0x1 ;  /* 0x0000000000027211 */ /* 0x004fc800078f08ff */
[----:B-1----:R-:W-:-:S05]  /*10c50*/  LOP3.LUT R3, R2, 0xfffffffe, RZ, 0xc0, !PT ;  /* 0xfffffffe02037812 */ /* 0x002fca00078ec0ff */
[----:B------:R-:W-:Y:S01]  /*10c60*/  IMAD.IADD R3, R0, 0x1, -R3 ;  /* 0x0000000100037824 */ /* 0x000fe200078e0a03 */
[----:B------:R-:W-:-:S04]  /*10c70*/  MOV R0, 0x400 ;  /* 0x0000040000007802 */ /* 0x000fc80000000f00 */
[----:B----4-:R-:W-:Y:S02]  /*10c80*/  LEA R0, R5, R0, 0x18 ;  /* 0x0000000005007211 */ /* 0x010fe400078ec0ff */
[----:B------:R-:W-:-:S04]  /*10c90*/  SHF.L.U32 R3, R3, 0x1f, RZ ;  /* 0x0000001f03037819 */ /* 0x000fc800000006ff */
[----:B------:R-:W1:Y:S02]  /*10ca0*/  SYNCS.PHASECHK.TRANS64.TRYWAIT P0, [R0+URZ+0x28c20], R3 ;  /* 0x028c2003000075a7 */ /* 0x000e64000800017f */
[----:B-1----:R-:W-:Y:S05]  /*10cb0*/  @!P0 BRA `(.L_x_563) ;  /* 0x0000001800048947 */ /* 0x002fea0003800000 */
.L_x_624:
[----:B------:R-:W-:Y:S05]  /*10cc0*/  BSYNC B0 ;  /* 0x0000000000007941 */ /* 0x000fea0003800000 */
.L_x_562:
[----:B------:R-:W-:-:S03]  /*10cd0*/  UMOV UR4, 0xffffffff ;  /* 0xffffffff00047882 */ /* 0x000fc60000000000 */
[----:B------:R-:W-:Y:S05]  /*10ce0*/  BRA.DIV UR4, `(.L_x_564) ;  /* 0x0000001a040c7947 */ /* 0x000fea000b800000 */
[----:B------:R-:W2:Y:S02]  /*10cf0*/  S2R R2, SR_TID.X ;  /* 0x0000000000027919 */ /* 0x000ea40000002100 */
[----:B--2---:R-:W-:-:S04]  /*10d00*/  SHF.R.U32.HI R2, RZ, 0x5, R2 ;  /* 0x00000005ff027819 */ /* 0x004fc80000011602 */
[----:B------:R-:W-:-:S05]  /*10d10*/  LOP3.LUT R2, R2, 0x3, RZ, 0xc0, !PT ;  /* 0x0000000302027812 */ /* 0x000fca00078ec0ff */
[----:B------:R2:W3:Y:S02]  /*10d20*/  SHFL.IDX PT, R14, R2, RZ, 0x1f ;  /* 0x00001fff020e7589 */ /* 0x0004e400000e0000 */
.L_x_627:
[----:B---3--:R-:W-:Y:S01]  /*10d30*/  ISETP.NE.AND P0, PT, R14, RZ, PT ;  /* 0x000000ff0e00720c */ /* 0x008fe20003f05270 */
[----:B------:R-:W-:-:S12]  /*10d40*/  BSSY B0, `(.L_x_565) ;  /* 0x0000027000007945 */ /* 0x000fd80003800000 */
[----:B------:R-:W-:Y:S05]  /*10d50*/  @P0 BRA `(.L_x_566) ;  /* 0x0000000000940947 */ /* 0x000fea0003800000 */
[----:B------:R-:W-:-:S03]  /*10d60*/  UMOV UR4, 0xffffffff ;  /* 0xffffffff00047882 */ /* 0x000fc60000000000 */
[----:B------:R-:W-:Y:S05]  /*10d70*/  BRA.DIV UR4, `(.L_x_567) ;  /* 0x0000001a041c7947 */ /* 0x000fea000b800000 */
[----:B------:R-:W-:-:S13]  /*10d80*/  ELECT P6, URZ, PT ;  /* 0x00000000003f782f */ /* 0x000fda00038c0000 */
.L_x_630:
[----:B------:R-:W-:Y:S05]  /*10d90*/  @!P6 BRA `(.L_x_566) ;  /* 0x000000000084e947 */ /* 0x000fea0003800000 */
[----:B------:R-:W-:-:S06]  /*10da0*/  ULOP3.LUT UR4, UR36, 0x2, URZ, 0xfc, !UPT ;  /* 0x0000000224047892 */ /* 0x000fcc000f8efc3f */
[----:B--2---:R-:W-:-:S05]  /*10db0*/  IMAD.U32 R2, RZ, RZ, UR4 ;  /* 0x00000004ff027e24 */ /* 0x004fca000f8e00ff */
[----:B------:R-:W-:-:S13]  /*10dc0*/  ISETP.NE.AND P2, PT, R2, 0x3, PT ;  /* 0x000000030200780c */ /* 0x000fda0003f45270 */
[----:B------:R-:W-:Y:S05]  /*10dd0*/  @!P2 BRA `(.L_x_568) ;  /* 0x000000000004a947 */ /* 0x000fea0003800000 */
[----:B------:R-:W-:Y:S01]  /*10de0*/  BPT.TRAP 0x1 ;  /* 0x000000040000795c */ /* 0x000fe20000300000 */
.L_x_568:
[----:B-1----:R-:W2:Y:S04]  /*10df0*/  LDL R3, [R1+0x8] ;  /* 0x0000080001037983 */ /* 0x002ea80000100800 */
[----:B0-----:R-:W3:Y:S01]  /*10e00*/  LDL.LU R7, [R1+0x10] ;  /* 0x0000100001077983 */ /* 0x001ee20000300800 */
[----:B------:R-:W-:-:S04]  /*10e10*/  VIADD R2, R0, 0x28c40 ;  /* 0x00028c4000027836 */ /* 0x000fc80000000000 */
[C---:B--2---:R-:W-:Y:S02]  /*10e20*/  IMAD R6, R3.reuse, 0x8, R2 ;  /* 0x0000000803067824 */ /* 0x044fe400078e0202 */
[----:B------:R-:W-:Y:S01]  /*10e30*/  VIADD R3, R3, 0x1 ;  /* 0x0000000103037836 */ /* 0x000fe20000000000 */
[----:B---3--:R-:W-:-:S04]  /*10e40*/  SHF.L.U32 R5, R7, 0x1f, RZ ;  /* 0x0000001f07057819 */ /* 0x008fc800000006ff */
[C---:B------:R-:W-:Y:S01]  /*10e50*/  ISETP.NE.AND P1, PT, R3.reuse, 0x2, PT ;  /* 0x000000020300780c */ /* 0x040fe20003f25270 */
[----:B------:R-:W0:Y:S03]  /*10e60*/  SYNCS.PHASECHK.TRANS64.TRYWAIT P0, [R6+URZ], R5 ;  /* 0x00000005060075a7 */ /* 0x000e26000800017f */
[----:B------:R-:W-:Y:S02]  /*10e70*/  SEL R4, RZ, 0x1, P1 ;  /* 0x00000001ff047807 */ /* 0x000fe40000800000 */
[----:B------:R-:W-:Y:S02]  /*10e80*/  SEL R3, R3, RZ, P1 ;  /* 0x000000ff03037207 */ /* 0x000fe40000800000 */
[----:B------:R-:W-:-:S03]  /*10e90*/  LOP3.LUT R4, R7, R4, RZ, 0x3c, !PT ;  /* 0x0000000407047212 */ /* 0x000fc600078e3cff */
[----:B------:R-:W-:Y:S01]  /*10ea0*/  IMAD R7, R3, 0x8, R2 ;  /* 0x0000000803077824 */ /* 0x000fe200078e0202 */
[----:B------:R-:W-:Y:S01]  /*10eb0*/  SHF.L.U32 R2, R4, 0x1f, RZ ;  /* 0x0000001f04027819 */ /* 0x000fe200000006ff */
[----:B0-----:R-:W-:Y:S06]  /*10ec0*/  @!P0 BRA `(.L_x_569) ;  /* 0x0000001400e88947 */ /* 0x001fec0003800000 */
.L_x_631:
[----:B------:R-:W1:Y:S02]  /*10ed0*/  SYNCS.PHASECHK.TRANS64.TRYWAIT P0, [R7+URZ], R2 ;  /* 0x00000002070075a7 */ /* 0x000e64000800017f */
[----:B-1----:R-:W-:Y:S05]  /*10ee0*/  @!P0 BRA `(.L_x_570) ;  /* 0x0000001400f48947 */ /* 0x002fea0003800000 */
.L_x_632:
[----:B------:R-:W-:Y:S05]  /*10ef0*/  @!P2 BRA `(.L_x_571) ;  /* 0x000000000004a947 */ /* 0x000fea0003800000 */
[----:B------:R-:W-:Y:S01]  /*10f00*/  BPT.TRAP 0x1 ;  /* 0x000000040000795c */ /* 0x000fe20000300000 */
.L_x_571:
[----:B------:R-:W2:Y:S01]  /*10f10*/  LDL.LU R4, [R1+0x8] ;  /* 0x0000080001047983 */ /* 0x000ea20000300800 */
[----:B------:R-:W-:-:S04]  /*10f20*/  VIADD R0, R0, 0x28c60 ;  /* 0x00028c6000007836 */ /* 0x000fc80000000000 */
[----:B--2---:R-:W-:-:S04]  /*10f30*/  IMAD R4, R4, 0x8, R0 ;  /* 0x0000000804047824 */ /* 0x004fc800078e0200 */
[----:B------:R-:W2:Y:S02]  /*10f40*/  SYNCS.PHASECHK.TRANS64.TRYWAIT P0, [R4+URZ], R5 ;  /* 0x00000005040075a7 */ /* 0x000ea4000800017f */
[----:B--2---:R-:W-:Y:S05]  /*10f50*/  @!P0 BRA `(.L_x_572) ;  /* 0x0000001400ec8947 */ /* 0x004fea0003800000 */
.L_x_633:
[----:B------:R-:W-:-:S07]  /*10f60*/  IMAD R3, R3, 0x8, R0 ;  /* 0x0000000803037824 */ /* 0x000fce00078e0200 */
.L_x_573:
[----:B---3--:R3:W4:Y:S02]  /*10f70*/  SYNCS.PHASECHK.TRANS64.TRYWAIT P0, [R3+URZ], R2 ;  /* 0x00000002030075a7 */ /* 0x008724000800017f */
[----:B----4-:R-:W-:Y:S05]  /*10f80*/  @!P0 NANOSLEEP.SYNCS 0x989680 ;  /* 0x009896800000895d */ /* 0x010fea0003900000 */
[----:B------:R-:W4:Y:S02]  /*10f90*/  @!P0 SYNCS.PHASECHK.TRANS64 P0, [R3+URZ], R2 ;  /* 0x00000002030085a7 */ /* 0x000f24000800007f */
[----:B----4-:R-:W-:Y:S05]  /*10fa0*/  @!P0 BRA `(.L_x_573) ;  /* 0xfffffffc00f08947 */ /* 0x010fea000383ffff */
.L_x_566:
[----:B------:R-:W-:Y:S05]  /*10fb0*/  BSYNC B0 ;  /* 0x0000000000007941 */ /* 0x000fea0003800000 */
.L_x_565:
[----:B------:R-:W-:Y:S05]  /*10fc0*/  EXIT ;  /* 0x000000000000794d */ /* 0x000fea0003800000 */
.L_x_394:
[----:B0-----:R-:W-:-:S04]  /*10fd0*/  IMAD.U32 R3, RZ, RZ, UR16 ;  /* 0x00000010ff037e24 */ /* 0x001fc8000f8e00ff */
[----:B------:R0:W1:Y:S03]  /*10fe0*/  SYNCS.PHASECHK.TRANS64.TRYWAIT P0, [R3+URZ+0x28c50], R0 ;  /* 0x028c5000030075a7 */ /* 0x000066000800017f */
[----:B-1----:R-:W-:Y:S05]  /*10ff0*/  @!P0 NANOSLEEP.SYNCS 0x989680 ;  /* 0x009896800000895d */ /* 0x002fea0003900000 */
[----:B------:R-:W1:Y:S02]  /*11000*/  @!P0 SYNCS.PHASECHK.TRANS64 P0, [R3+URZ+0x28c50], R0 ;  /* 0x028c5000030085a7 */ /* 0x000e64000800007f */
[----:B-1----:R-:W-:Y:S05]  /*11010*/  @!P0 BRA `(.L_x_394) ;  /* 0xfffffffc00ec8947 */ /* 0x002fea000383ffff */
[----:B------:R-:W-:Y:S05]  /*11020*/  BRA `(.L_x_574) ;  /* 0xffffff0800407947 */ /* 0x000fea000383ffff */
.L_x_399:
[----:B-1----:R-:W-:-:S04]  /*11030*/  IMAD.U32 R3, RZ, RZ, UR6 ;  /* 0x00000006ff037e24 */ /* 0x002fc8000f8e00ff */
[----:B------:R1:W2:Y:S03]  /*11040*/  SYNCS.PHASECHK.TRANS64.TRYWAIT P0, [R3+URZ+0x28c50], R0 ;  /* 0x028c5000030075a7 */ /* 0x0002a6000800017f */
[----:B--2---:R-:W-:Y:S05]  /*11050*/  @!P0 NANOSLEEP.SYNCS 0x989680 ;  /* 0x009896800000895d */ /* 0x004fea0003900000 */
[----:B------:R-:W2:Y:S02]  /*11060*/  @!P0 SYNCS.PHASECHK.TRANS64 P0, [R3+URZ+0x28c50], R0 ;  /* 0x028c5000030085a7 */ /* 0x000ea4000800007f */
[----:B--2---:R-:W-:Y:S05]  /*11070*/  @!P0 BRA `(.L_x_399) ;  /* 0xfffffffc00ec8947 */ /* 0x004fea000383ffff */
[----:B------:R-:W-:Y:S05]  /*11080*/  BRA `(.L_x_398) ;  /* 0xffffff14004c7947 */ /* 0x000fea000383ffff */
.L_x_402:
[----:B0-----:R-:W-:-:S04]  /*11090*/  IMAD.U32 R3, RZ, RZ, UR42 ;  /* 0x0000002aff037e24 */ /* 0x001fc8000f8e00ff */
[----:B------:R0:W1:Y:S03]  /*110a0*/  SYNCS.PHASECHK.TRANS64.TRYWAIT P1, [R3+URZ+0x28c00], R0 ;  /* 0x028c0000030075a7 */ /* 0x000066000802017f */
[----:B-1----:R-:W-:Y:S05]  /*110b0*/  @!P1 NANOSLEEP.SYNCS 0x989680 ;  /* 0x009896800000995d */ /* 0x002fea0003900000 */
[----:B------:R-:W1:Y:S02]  /*110c0*/  @!P1 SYNCS.PHASECHK.TRANS64 P1, [R3+URZ+0x28c00], R0 ;  /* 0x028c0000030095a7 */ /* 0x000e64000802007f */
[----:B-1----:R-:W-:Y:S05]  /*110d0*/  @!P1 BRA `(.L_x_402) ;  /* 0xfffffffc00ec9947 */ /* 0x002fea000383ffff */
[----:B------:R-:W-:Y:S05]  /*110e0*/  BRA `(.L_x_575) ;  /* 0xffffff2000ac7947 */ /* 0x000fea000383ffff */
.L_x_406:
[----:B--2---:R2:W3:Y:S02]  /*110f0*/  SYNCS.PHASECHK.TRANS64.TRYWAIT P1, [R7+URZ+0x28c30], R8 ;  /* 0x028c3008070075a7 */ /* 0x0044e4000802017f */
[----:B---3--:R-:W-:Y:S05]  /*11100*/  @!P1 NANOSLEEP.SYNCS 0x989680 ;  /* 0x009896800000995d */ /* 0x008fea0003900000 */
[----:B------:R-:W3:Y:S02]  /*11110*/  @!P1 SYNCS.PHASECHK.TRANS64 P1, [R7+URZ+0x28c30], R8 ;  /* 0x028c3008070095a7 */ /* 0x000ee4000802007f */
[----:B---3--:R-:W-:Y:S05]  /*11120*/  @!P1 BRA `(.L_x_406) ;  /* 0xfffffffc00f09947 */ /* 0x008fea000383ffff */
[----:B------:R-:W-:Y:S05]  /*11130*/  BRA `(.L_x_405) ;  /* 0xffffff2000c87947 */ /* 0x000fea000383ffff */
.L_x_410:
[----:B----4-:R4:W0:Y:S02]  /*11140*/  SYNCS.PHASECHK.TRANS64.TRYWAIT P2, [R7+URZ+0x28c50], R8 ;  /* 0x028c5008070075a7 */ /* 0x010824000804017f */
[----:B0-----:R-:W-:Y:S05]  /*11150*/  @!P2 NANOSLEEP.SYNCS 0x989680 ;  /* 0x009896800000a95d */ /* 0x001fea0003900000 */
[----:B------:R-:W0:Y:S02]  /*11160*/  @!P2 SYNCS.PHASECHK.TRANS64 P2, [R7+URZ+0x28c50], R8 ;  /* 0x028c50080700a5a7 */ /* 0x000e24000804007f */
[----:B0-----:R-:W-:Y:S05]  /*11170*/  @!P2 BRA `(.L_x_410) ;  /* 0xfffffffc00f0a947 */ /* 0x001fea000383ffff */
[----:B------:R-:W-:Y:S05]  /*11180*/  BRA `(.L_x_409) ;  /* 0xffffff3400dc7947 */ /* 0x000fea000383ffff */
.L_x_415:
[----:B--2---:R-:W-:-:S04]  /*11190*/  IMAD.U32 R3, RZ, RZ, UR23 ;  /* 0x00000017ff037e24 */ /* 0x004fc8000f8e00ff */
[----:B------:R2:W3:Y:S03]  /*111a0*/  SYNCS.PHASECHK.TRANS64.TRYWAIT P3, [R3+URZ+0x28c30], R8 ;  /* 0x028c3008030075a7 */ /* 0x0004e6000806017f */
[----:B---3--:R-:W-:Y:S05]  /*111b0*/  @!P3 NANOSLEEP.SYNCS 0x989680 ;  /* 0x009896800000b95d */ /* 0x008fea0003900000 */
[----:B------:R-:W3:Y:S02]  /*111c0*/  @!P3 SYNCS.PHASECHK.TRANS64 P3, [R3+URZ+0x28c30], R8 ;  /* 0x028c30080300b5a7 */ /* 0x000ee4000806007f */
[----:B---3--:R-:W-:Y:S05]  /*111d0*/  @!P3 BRA `(.L_x_415) ;  /* 0xfffffffc00ecb947 */ /* 0x008fea000383ffff */
[----:B------:R-:W-:Y:S05]  /*111e0*/  BRA `(.L_x_414) ;  /* 0xffffff3800b87947 */ /* 0x000fea000383ffff */
.L_x_419:
[----:B---3--:R3:W4:Y:S02]  /*111f0*/  SYNCS.PHASECHK.TRANS64.TRYWAIT P3, [R173+URZ+0x28c50], R8 ;  /* 0x028c5008ad0075a7 */ /* 0x008724000806017f */
[----:B----4-:R-:W-:Y:S05]  /*11200*/  @!P3 NANOSLEEP.SYNCS 0x989680 ;  /* 0x009896800000b95d */ /* 0x010fea0003900000 */
[----:B------:R-:W4:Y:S02]  /*11210*/  @!P3 SYNCS.PHASECHK.TRANS64 P3, [R173+URZ+0x28c50], R8 ;  /* 0x028c5008ad00b5a7 */ /* 0x000f24000806007f */
[----:B----4-:R-:W-:Y:S05]  /*11220*/  @!P3 BRA `(.L_x_419) ;  /* 0xfffffffc00f0b947 */ /* 0x010fea000383ffff */
[----:B------:R-:W-:Y:S05]  /*11230*/  BRA `(.L_x_418) ;  /* 0xffffff5000ec7947 */ /* 0x000fea000383ffff */
.L_x_455:
[----:B------:R-:W1:Y:S01]  /*11240*/  S2R R4, SR_TID.X ;  /* 0x0000000000047919 */ /* 0x000e620000002100 */
[----:B------:R-:W-:Y:S01]  /*11250*/  BSSY B0, `(.L_x_576) ;  /* 0x000000a000007945 */ /* 0x000fe20003800000 */
[----:B0-----:R-:W-:Y:S02]  /*11260*/  IMAD.MOV.U32 R12, RZ, RZ, RZ ;  /* 0x000000ffff0c7224 */ /* 0x001fe400078e00ff */
[----:B------:R-:W-:Y:S02]  /*11270*/  IMAD.MOV.U32 R11, RZ, RZ, 0x1f ;  /* 0x0000001fff0b7424 */ /* 0x000fe400078e00ff */
[----:B------:R-:W-:Y:S01]  /*11280*/  IMAD.MOV.U32 R15, RZ, RZ, -0x1 ;  /* 0xffffffffff0f7424 */ /* 0x000fe200078e00ff */
[----:B-1----:R-:W-:-:S04]  /*11290*/  SHF.R.U32.HI R4, RZ, 0x5, R4 ;  /* 0x00000005ff047819 */ /* 0x002fc80000011604 */
[----:B------:R-:W-:-:S05]  /*112a0*/  LOP3.LUT R4, R4, 0x3, RZ, 0xc0, !PT ;  /* 0x0000000304047812 */ /* 0x000fca00078ec0ff */
[----:B------:R-:W-:-:S07]  /*112b0*/  IMAD.MOV.U32 R13, RZ, RZ, R4 ;  /* 0x000000ffff0d7224 */ /* 0x000fce00078e0004 */
[----:B------:R-:W-:Y:S05]  /*112c0*/  WARPSYNC.COLLECTIVE R15, `(.L_x_577) ;  /* 0x000000000f087348 */ /* 0x000fea0003c00000 */
[----:B------:R0:W1:Y:S02]  /*112d0*/  SHFL.IDX P6, R14, R13, R12, R11 ;  /* 0x0000000c0d0e7389 */ /* 0x00006400000c000b */
[----:B01----:R-:W-:Y:S01]  /*112e0*/  ENDCOLLECTIVE ;  /* 0x000000000000791b */ /* 0x003fe20003800000 */
.L_x_577:
[----:B------:R-:W-:Y:S05]  /*112f0*/  BSYNC B0 ;  /* 0x0000000000007941 */ /* 0x000fea0003800000 */
.L_x_576:
[----:B------:R-:W-:Y:S05]  /*11300*/  BRA `(.L_x_578) ;  /* 0xffffffa4009c7947 */ /* 0x000fea000383ffff */
.L_x_457:
[----:B------:R-:W-:Y:S01]  /*11310*/  BSSY B0, `(.L_x_579) ;  /* 0x0000006000007945 */ /* 0x000fe20003800000 */
[----:B------:R-:W-:-:S07]  /*11320*/  IMAD.MOV.U32 R15, RZ, RZ, -0x1 ;  /* 0xffffffffff0f7424 */ /* 0x000fce00078e00ff */
[----:B012---:R-:W-:Y:S05]  /*11330*/  WARPSYNC.COLLECTIVE R15, `(.L_x_580) ;  /* 0x000000000f0c7348 */ /* 0x007fea0003c00000 */
[----:B------:R-:W-:Y:S02]  /*11340*/  ELECT P6, UR62, PT ;  /* 0x00000000003e782f */ /* 0x000fe400038c0000 */
[----:B------:R-:W-:Y:S01]  /*11350*/  MOV R14, UR62 ;  /* 0x0000003e000e7c02 */ /* 0x000fe20008000f00 */
[----:B012---:R-:W-:Y:S10]  /*11360*/  ENDCOLLECTIVE ;  /* 0x000000000000791b */ /* 0x007ff40003800000 */
.L_x_580:
[----:B------:R-:W-:Y:S05]  /*11370*/  BSYNC B0 ;  /* 0x0000000000007941 */ /* 0x000fea0003800000 */
.L_x_579:
[----:B------:R-:W-:Y:S05]  /*11380*/  BRA `(.L_x_581) ;  /* 0xffffffa400a07947 */ /* 0x000fea000383ffff */
.L_x_459:
[----:B--2---:R2:W3:Y:S02]  /*11390*/  SYNCS.PHASECHK.TRANS64.TRYWAIT P0, [R0+URZ+0x28c40], R2 ;  /* 0x028c4002000075a7 */ /* 0x0044e4000800017f */
[----:B---3--:R-:W-:Y:S05]  /*113a0*/  @!P0 NANOSLEEP.SYNCS 0x989680 ;  /* 0x009896800000895d */ /* 0x008fea0003900000 */
[----:B------:R-:W3:Y:S02]  /*113b0*/  @!P0 SYNCS.PHASECHK.TRANS64 P0, [R0+URZ+0x28c40], R2 ;  /* 0x028c4002000085a7 */ /* 0x000ee4000800007f */
[----:B---3--:R-:W-:Y:S05]  /*113c0*/  @!P0 BRA `(.L_x_459) ;  /* 0xfffffffc00f08947 */ /* 0x008fea000383ffff */
[----:B------:R-:W-:Y:S05]  /*113d0*/  BRA `(.L_x_582) ;  /* 0xffffffa8000c7947 */ /* 0x000fea000383ffff */
.L_x_463:
[----:B------:R-:W2:Y:S01]  /*113e0*/  LDL.LU R11, [R1+0x38] ;  /* 0x00003800010b7983 */ /* 0x000ea20000300800 */
[----:B------:R-:W-:Y:S02]  /*113f0*/  IMAD.MOV.U32 R13, RZ, RZ, R2 ;  /* 0x000000ffff0d7224 */ /* 0x000fe400078e0002 */
[----:B------:R-:W-:Y:S02]  /*11400*/  IMAD.MOV.U32 R12, RZ, RZ, RZ ;  /* 0x000000ffff0c7224 */ /* 0x000fe400078e00ff */
[----:B------:R-:W-:Y:S02]  /*11410*/  IMAD.MOV.U32 R15, RZ, RZ, -0x1 ;  /* 0xffffffffff0f7424 */ /* 0x000fe400078e00ff */
[----:B------:R-:W-:Y:S02]  /*11420*/  IMAD R17, R17, 0x40, R8 ;  /* 0x0000004011117824 */ /* 0x000fe400078e0208 */
[----:B--2---:R-:W-:Y:S02]  /*11430*/  IMAD R0, R11, R7, RZ ;  /* 0x000000070b007224 */ /* 0x004fe400078e02ff */
[----:B------:R-:W-:-:S02]  /*11440*/  IMAD.MOV.U32 R11, RZ, RZ, 0x181f ;  /* 0x0000181fff0b7424 */ /* 0x000fc400078e00ff */
[C---:B------:R-:W-:Y:S01]  /*11450*/  VIADD R7, R17.reuse, 0x10 ;  /* 0x0000001011077836 */ /* 0x040fe20000000000 */
[----:B------:R-:W-:-:S13]  /*11460*/  ISETP.GE.AND P1, PT, R17, R0, PT ;  /* 0x000000001100720c */ /* 0x000fda0003f26270 */
[----:B-----5:R-:W-:Y:S05]  /*11470*/  WARPSYNC.COLLECTIVE R15, `(.L_x_583) ;  /* 0x000000000f087348 */ /* 0x020fea0003c00000 */
[----:B------:R0:W1:Y:S02]  /*11480*/  SHFL.IDX P6, R14, R13, R12, R11 ;  /* 0x0000000c0d0e7389 */ /* 0x00006400000c000b */
[----:B01---5:R-:W-:Y:S01]  /*11490*/  ENDCOLLECTIVE ;  /* 0x000000000000791b */ /* 0x023fe20003800000 */
.L_x_583:
[----:B------:R-:W-:Y:S02]  /*114a0*/  IMAD.MOV.U32 R13, RZ, RZ, R3 ;  /* 0x000000ffff0d7224 */ /* 0x000fe400078e0003 */
[----:B------:R-:W-:-:S07]  /*114b0*/  IMAD.MOV.U32 R4, RZ, RZ, R14 ;  /* 0x000000ffff047224 */ /* 0x000fce00078e000e */
[----:B------:R-:W-:Y:S05]  /*114c0*/  WARPSYNC.COLLECTIVE R15, `(.L_x_584) ;  /* 0x000000000f087348 */ /* 0x000fea0003c00000 */
[----:B------:R0:W1:Y:S02]  /*114d0*/  SHFL.IDX P6, R14, R13, R12, R11 ;  /* 0x0000000c0d0e7389 */ /* 0x00006400000c000b */
[----:B01----:R-:W-:Y:S01]  /*114e0*/  ENDCOLLECTIVE ;  /* 0x000000000000791b */ /* 0x003fe20003800000 */
.L_x_584:
[----:B------:R-:W-:Y:S02]  /*114f0*/  IMAD.MOV.U32 R13, RZ, RZ, R2 ;  /* 0x000000ffff0d7224 */ /* 0x000fe400078e0002 */
[----:B------:R-:W-:Y:S02]  /*11500*/  IMAD.MOV.U32 R12, RZ, RZ, 0x1 ;  /* 0x00000001ff0c7424 */ /* 0x000fe400078e00ff */
[----:B------:R-:W-:-:S07]  /*11510*/  IMAD.MOV.U32 R5, RZ, RZ, R14 ;  /* 0x000000ffff057224 */ /* 0x000fce00078e000e */
[----:B------:R-:W-:Y:S05]  /*11520*/  WARPSYNC.COLLECTIVE R15, `(.L_x_585) ;  /* 0x000000000f087348 */ /* 0x000fea0003c00000 */
[----:B------:R0:W1:Y:S02]  /*11530*/  SHFL.IDX P6, R14, R13, R12, R11 ;  /* 0x0000000c0d0e7389 */ /* 0x00006400000c000b */
[----:B01----:R-:W-:Y:S01]  /*11540*/  ENDCOLLECTIVE ;  /* 0x000000000000791b */ /* 0x003fe20003800000 */
.L_x_585:
        /* <DEDUP_REMOVED lines=10> */
.L_x_586:
        /* <DEDUP_REMOVED lines=11> */
.L_x_587:
        /* <DEDUP_REMOVED lines=10> */
.L_x_588:
[----:B------:R-:W-:Y:S01]  /*11740*/  @!PT LDS RZ, [RZ] ;  /* 0x00000000fffff984 */ /* 0x000fe20000000800 */
[----:B------:R-:W-:Y:S01]  /*11750*/  @!PT LDS RZ, [RZ] ;  /* 0x00000000fffff984 */ /* 0x000fe20000000800 */
[----:B------:R-:W-:Y:S01]  /*11760*/  @!PT LDS RZ, [RZ] ;  /* 0x00000000fffff984 */ /* 0x000fe20000000800 */
[----:B------:R0:W-:Y:S01]  /*11770*/  @!P1 LDGSTS.E.BYPASS.LTC128B.128 [R9+0x20c00], desc[UR40][R4.64], !P0 ;  /* 0x20c0000004099fae */ /* 0x0001e2000c101d68 */
[----:B------:R-:W-:Y:S02]  /*11780*/  IMAD.MOV.U32 R13, RZ, RZ, R2 ;  /* 0x000000ffff0d7224 */ /* 0x000fe400078e0002 */
[----:B0-----:R-:W-:Y:S02]  /*11790*/  VIADD R4, R17, 0x20 ;  /* 0x0000002011047836 */ /* 0x001fe40000000000 */
[----:B------:R-:W-:-:S03]  /*117a0*/  IMAD.MOV.U32 R12, RZ, RZ, 0x3 ;  /* 0x00000003ff0c7424 */ /* 0x000fc600078e00ff */
[----:B------:R-:W-:Y:S01]  /*117b0*/  ISETP.GE.AND P1, PT, R4, R0, PT ;  /* 0x000000000400720c */ /* 0x000fe20003f26270 */
[----:B------:R-:W-:-:S12]  /*117c0*/  IMAD.MOV.U32 R4, RZ, RZ, R14 ;  /* 0x000000ffff047224 */ /* 0x000fd800078e000e */
[----:B------:R-:W-:Y:S05]  /*117d0*/  WARPSYNC.COLLECTIVE R15, `(.L_x_589) ;  /* 0x000000000f087348 */ /* 0x000fea0003c00000 */
[----:B------:R0:W1:Y:S02]  /*117e0*/  SHFL.IDX P6, R14, R13, R12, R11 ;  /* 0x0000000c0d0e7389 */ /* 0x00006400000c000b */
[----:B01----:R-:W-:Y:S01]  /*117f0*/  ENDCOLLECTIVE ;  /* 0x000000000000791b */ /* 0x003fe20003800000 */
.L_x_589:
[----:B------:R-:W-:-:S05]  /*11800*/  @!P1 LEA R5, P2, R10, R4, 0x1 ;  /* 0x000000040a059211 */ /* 0x000fca00078408ff */
[----:B------:R-:W-:Y:S02]  /*11810*/  @!P1 IMAD.X R4, RZ, RZ, R6, P2 ;  /* 0x000000ffff049224 */ /* 0x000fe400010e0606 */
[----:B------:R-:W-:-:S03]  /*11820*/  IMAD.MOV.U32 R13, RZ, RZ, R3 ;  /* 0x000000ffff0d7224 */ /* 0x000fc600078e0003 */
[----:B------:R-:W-:-:S04]  /*11830*/  @!P1 LOP3.LUT R5, R5, R4, RZ, 0x3c, !PT ;  /* 0x0000000405059212 */ /* 0x000fc800078e3cff */
        /* <DEDUP_REMOVED lines=10> */
.L_x_590:
[----:B------:R-:W-:Y:S01]  /*118e0*/  IMAD.MOV.U32 R3, RZ, RZ, R14 ;  /* 0x000000ffff037224 */ /* 0x000fe200078e000e */
[----:B------:R-:W-:Y:S06]  /*118f0*/  BRA `(.L_x_591) ;  /* 0xffffffac00707947 */ /* 0x000fec000383ffff */
.L_x_466:
[----:B0-----:R-:W2:Y:S02]  /*11900*/  LDL R2, [R1+0x4] ;  /* 0x0000040001027983 */ /* 0x001ea40000100800 */
[----:B--2---:R0:W1:Y:S02]  /*11910*/  SYNCS.PHASECHK.TRANS64.TRYWAIT P0, [R2+URZ+0x28c20], R0 ;  /* 0x028c2000020075a7 */ /* 0x004064000800017f */
[----:B-1----:R-:W-:Y:S05]  /*11920*/  @!P0 NANOSLEEP.SYNCS 0x989680 ;  /* 0x009896800000895d */ /* 0x002fea0003900000 */
[----:B------:R-:W1:Y:S02]  /*11930*/  @!P0 SYNCS.PHASECHK.TRANS64 P0, [R2+URZ+0x28c20], R0 ;  /* 0x028c2000020085a7 */ /* 0x000e64000800007f */
[----:B-1----:R-:W-:Y:S05]  /*11940*/  @!P0 BRA `(.L_x_466) ;  /* 0xfffffffc00ec8947 */ /* 0x002fea000383ffff */
[----:B------:R-:W-:Y:S05]  /*11950*/  BRA `(.L_x_592) ;  /* 0xffffffac00d07947 */ /* 0x000fea000383ffff */
.L_x_470:
[----:B0-----:R0:W1:Y:S02]  /*11960*/  SYNCS.PHASECHK.TRANS64.TRYWAIT P0, [R3+URZ+0x28c60], R0 ;  /* 0x028c6000030075a7 */ /* 0x001064000800017f */
[----:B-1----:R-:W-:Y:S05]  /*11970*/  @!P0 NANOSLEEP.SYNCS 0x989680 ;  /* 0x009896800000895d */ /* 0x002fea0003900000 */
[----:B------:R-:W1:Y:S02]  /*11980*/  @!P0 SYNCS.PHASECHK.TRANS64 P0, [R3+URZ+0x28c60], R0 ;  /* 0x028c6000030085a7 */ /* 0x000e64000800007f */
[----:B-1----:R-:W-:Y:S05]  /*11990*/  @!P0 BRA `(.L_x_470) ;  /* 0xfffffffc00f08947 */ /* 0x002fea000383ffff */
[----:B------:R-:W-:Y:S05]  /*119a0*/  BRA `(.L_x_593) ;  /* 0xffffffb000007947 */ /* 0x000fea000383ffff */
.L_x_489:
[----:B-1----:R1:W2:Y:S02]  /*119b0*/  SYNCS.PHASECHK.TRANS64.TRYWAIT P0, [R3+URZ+0x28c40], R2 ;  /* 0x028c4002030075a7 */ /* 0x0022a4000800017f */
[----:B--2---:R-:W-:Y:S05]  /*119c0*/  @!P0 NANOSLEEP.SYNCS 0x989680 ;  /* 0x009896800000895d */ /* 0x004fea0003900000 */
[----:B------:R-:W2:Y:S02]  /*119d0*/  @!P0 SYNCS.PHASECHK.TRANS64 P0, [R3+URZ+0x28c40], R2 ;  /* 0x028c4002030085a7 */ /* 0x000ea4000800007f */
[----:B--2---:R-:W-:Y:S05]  /*119e0*/  @!P0 BRA `(.L_x_489) ;  /* 0xfffffffc00f08947 */ /* 0x004fea000383ffff */
[----:B------:R-:W-:Y:S05]  /*119f0*/  BRA `(.L_x_594) ;  /* 0xffffffbc00307947 */ /* 0x000fea000383ffff */
.L_x_494:
[----:B0-----:R0:W2:Y:S02]  /*11a00*/  SYNCS.PHASECHK.TRANS64.TRYWAIT P0, [R3+URZ+0x28c60], R2 ;  /* 0x028c6002030075a7 */ /* 0x0010a4000800017f */
[----:B--2---:R-:W-:Y:S05]  /*11a10*/  @!P0 NANOSLEEP.SYNCS 0x989680 ;  /* 0x009896800000895d */ /* 0x004fea0003900000 */
[----:B------:R-:W2:Y:S02]  /*11a20*/  @!P0 SYNCS.PHASECHK.TRANS64 P0, [R3+URZ+0x28c60], R2 ;  /* 0x028c6002030085a7 */ /* 0x000ea4000800007f */
[----:B--2---:R-:W-:Y:S05]  /*11a30*/  @!P0 BRA `(.L_x_494) ;  /* 0xfffffffc00f08947 */ /* 0x004fea000383ffff */
[----:B------:R-:W-:Y:S05]  /*11a40*/  BRA `(.L_x_595) ;  /* 0xffffffbc00b87947 */ /* 0x000fea000383ffff */
.L_x_509:
[----:B0-----:R0:W1:Y:S02]  /*11a50*/  SYNCS.PHASECHK.TRANS64.TRYWAIT P0, [R4+URZ+0x28c40], R2 ;  /* 0x028c4002040075a7 */ /* 0x001064000800017f */
[----:B-1----:R-:W-:Y:S05]  /*11a60*/  @!P0 NANOSLEEP.SYNCS 0x989680 ;  /* 0x009896800000895d */ /* 0x002fea0003900000 */
[----:B------:R-:W1:Y:S02]  /*11a70*/  @!P0 SYNCS.PHASECHK.TRANS64 P0, [R4+URZ+0x28c40], R2 ;  /* 0x028c4002040085a7 */ /* 0x000e64000800007f */
[----:B-1----:R-:W-:Y:S05]  /*11a80*/  @!P0 BRA `(.L_x_509) ;  /* 0xfffffffc00f08947 */ /* 0x002fea000383ffff */
[----:B------:R-:W-:Y:S05]  /*11a90*/  BRA `(.L_x_596) ;  /* 0xffffffc800c87947 */ /* 0x000fea000383ffff */
.L_x_514:
[----:B-1----:R1:W2:Y:S02]  /*11aa0*/  SYNCS.PHASECHK.TRANS64.TRYWAIT P0, [R4+URZ+0x28c60], R2 ;  /* 0x028c6002040075a7 */ /* 0x0022a4000800017f */
[----:B--2---:R-:W-:Y:S05]  /*11ab0*/  @!P0 NANOSLEEP.SYNCS 0x989680 ;  /* 0x009896800000895d */ /* 0x004fea0003900000 */
[----:B------:R-:W2:Y:S02]  /*11ac0*/  @!P0 SYNCS.PHASECHK.TRANS64 P0, [R4+URZ+0x28c60], R2 ;  /* 0x028c6002040085a7 */ /* 0x000ea4000800007f */
[----:B--2---:R-:W-:Y:S05]  /*11ad0*/  @!P0 BRA `(.L_x_514) ;  /* 0xfffffffc00f08947 */ /* 0x004fea000383ffff */
[----:B------:R-:W-:Y:S05]  /*11ae0*/  BRA `(.L_x_597) ;  /* 0xffffffcc004c7947 */ /* 0x000fea000383ffff */
.L_x_529:
[----:B-1----:R1:W2:Y:S02]  /*11af0*/  SYNCS.PHASECHK.TRANS64.TRYWAIT P0, [R4+URZ+0x28c40], R2 ;  /* 0x028c4002040075a7 */ /* 0x0022a4000800017f */
[----:B--2---:R-:W-:Y:S05]  /*11b00*/  @!P0 NANOSLEEP.SYNCS 0x989680 ;  /* 0x009896800000895d */ /* 0x004fea0003900000 */
[----:B------:R-:W2:Y:S02]  /*11b10*/  @!P0 SYNCS.PHASECHK.TRANS64 P0, [R4+URZ+0x28c40], R2 ;  /* 0x028c4002040085a7 */ /* 0x000ea4000800007f */
[----:B--2---:R-:W-:Y:S05]  /*11b20*/  @!P0 BRA `(.L_x_529) ;  /* 0xfffffffc00f08947 */ /* 0x004fea000383ffff */
[----:B------:R-:W-:Y:S05]  /*11b30*/  BRA `(.L_x_598) ;  /* 0xffffffd800387947 */ /* 0x000fea000383ffff */
.L_x_534:
[----:B0-----:R0:W2:Y:S02]  /*11b40*/  SYNCS.PHASECHK.TRANS64.TRYWAIT P0, [R4+URZ+0x28c60], R2 ;  /* 0x028c6002040075a7 */ /* 0x0010a4000800017f */
[----:B--2---:R-:W-:Y:S05]  /*11b50*/  @!P0 NANOSLEEP.SYNCS 0x989680 ;  /* 0x009896800000895d */ /* 0x004fea0003900000 */
[----:B------:R-:W2:Y:S02]  /*11b60*/  @!P0 SYNCS.PHASECHK.TRANS64 P0, [R4+URZ+0x28c60], R2 ;  /* 0x028c6002040085a7 */ /* 0x000ea4000800007f */
[----:B--2---:R-:W-:Y:S05]  /*11b70*/  @!P0 BRA `(.L_x_534) ;  /* 0xfffffffc00f08947 */ /* 0x004fea000383ffff */
[----:B------:R-:W-:Y:S05]  /*11b80*/  BRA `(.L_x_599) ;  /* 0xffffffd800c07947 */ /* 0x000fea000383ffff */
.L_x_550:
[----:B------:R-:W-:Y:S01]  /*11b90*/  BSSY B0, `(.L_x_600) ;  /* 0x0000008000007945 */ /* 0x000fe20003800000 */
[----:B------:R-:W-:Y:S02]  /*11ba0*/  IMAD.MOV.U32 R13, RZ, RZ, R16 ;  /* 0x000000ffff0d7224 */ /* 0x000fe400078e0010 */
[----:B0-----:R-:W-:Y:S02]  /*11bb0*/  IMAD.MOV.U32 R12, RZ, RZ, RZ ;  /* 0x000000ffff0c7224 */ /* 0x001fe400078e00ff */
[----:B------:R-:W-:Y:S02]  /*11bc0*/  IMAD.MOV.U32 R11, RZ, RZ, 0x1f ;  /* 0x0000001fff0b7424 */ /* 0x000fe400078e00ff */
[----:B------:R-:W-:-:S07]  /*11bd0*/  IMAD.MOV.U32 R15, RZ, RZ, -0x1 ;  /* 0xffffffffff0f7424 */ /* 0x000fce00078e00ff */
[----:B-1---5:R-:W-:Y:S05]  /*11be0*/  WARPSYNC.COLLECTIVE R15, `(.L_x_601) ;  /* 0x000000000f087348 */ /* 0x022fea0003c00000 */
[----:B------:R0:W2:Y:S02]  /*11bf0*/  SHFL.IDX P6, R14, R13, R12, R11 ;  /* 0x0000000c0d0e7389 */ /* 0x0000a400000c000b */
[----:B012--5:R-:W-:Y:S01]  /*11c00*/  ENDCOLLECTIVE ;  /* 0x000000000000791b */ /* 0x027fe20003800000 */
.L_x_601:
[----:B------:R-:W-:Y:S05]  /*11c10*/  BSYNC B0 ;  /* 0x0000000000007941 */ /* 0x000fea0003800000 */
.L_x_600:
[----:B------:R-:W-:Y:S02]  /*11c20*/  IMAD.MOV.U32 R13, RZ, RZ, R16 ;  /* 0x000000ffff0d7224 */ /* 0x000fe400078e0010 */
[----:B------:R-:W-:Y:S02]  /*11c30*/  IMAD.MOV.U32 R12, RZ, RZ, 0x1 ;  /* 0x00000001ff0c7424 */ /* 0x000fe400078e00ff */
[----:B------:R-:W-:Y:S02]  /*11c40*/  IMAD.MOV.U32 R11, RZ, RZ, 0x1f ;  /* 0x0000001fff0b7424 */ /* 0x000fe400078e00ff */
[----:B------:R-:W-:Y:S02]  /*11c50*/  IMAD.MOV.U32 R15, RZ, RZ, -0x1 ;  /* 0xffffffffff0f7424 */ /* 0x000fe400078e00ff */
[----:B------:R-:W-:Y:S02]  /*11c60*/  IMAD.IADD R5, R19, 0x1, R6 ;  /* 0x0000000113057824 */ /* 0x000fe400078e0206 */
[----:B------:R-:W-:-:S07]  /*11c70*/  IMAD.MOV.U32 R0, RZ, RZ, R14 ;  /* 0x000000ffff007224 */ /* 0x000fce00078e000e */
[----:B------:R-:W-:Y:S05]  /*11c80*/  WARPSYNC.COLLECTIVE R15, `(.L_x_602) ;  /* 0x000000000f087348 */ /* 0x000fea0003c00000 */
[----:B------:R0:W1:Y:S02]  /*11c90*/  SHFL.IDX P6, R14, R13, R12, R11 ;  /* 0x0000000c0d0e7389 */ /* 0x00006400000c000b */
[----:B01----:R-:W-:Y:S01]  /*11ca0*/  ENDCOLLECTIVE ;  /* 0x000000000000791b */ /* 0x003fe20003800000 */
.L_x_602:
[----:B------:R-:W-:Y:S02]  /*11cb0*/  ULDC UR4, c[0x0][0xc3c] ;  /* 0x00030f0000047ab9 */ /* 0x000fe40000000800 */
[----:B------:R-:W-:-:S13]  /*11cc0*/  ISETP.GE.OR P1, PT, R5, UR4, !P0 ;  /* 0x0000000405007c0c */ /* 0x000fda000c726670 */
[----:B------:R-:W0:Y:S01]  /*11cd0*/  @!P1 LDC.64 R2, c[0x0][0xc80] ;  /* 0x00032000ff029b82 */ /* 0x000e220000000a00 */
[----:B------:R-:W-:Y:S02]  /*11ce0*/  IMAD.MOV.U32 R11, RZ, RZ, RZ ;  /* 0x000000ffff0b7224 */ /* 0x000fe400078e00ff */
[----:B------:R-:W-:Y:S02]  /*11cf0*/  IMAD.MOV.U32 R4, RZ, RZ, R14 ;  /* 0x000000ffff047224 */ /* 0x000fe400078e000e */
[----:B0-----:R-:W-:-:S06]  /*11d00*/  @!P1 IMAD.WIDE R2, R5, 0x4, R2 ;  /* 0x0000000405029825 */ /* 0x001fcc00078e0202 */
[----:B------:R0:W2:Y:S01]  /*11d10*/  @!P1 LDG.E R3, desc[UR40][R2.64] ;  /* 0x0000002802039981 */ /* 0x0000a2000c1e1900 */
[C---:B------:R-:W-:Y:S02]  /*11d20*/  ISETP.GE.U32.AND P2, PT, R6.reuse, 0x2, PT ;  /* 0x000000020600780c */ /* 0x040fe40003f46070 */
[C---:B------:R-:W-:Y:S02]  /*11d30*/  ISETP.GE.U32.AND P3, PT, R6.reuse, 0x4, PT ;  /* 0x000000040600780c */ /* 0x040fe40003f66070 */
[C---:B------:R-:W-:Y:S02]  /*11d40*/  ISETP.GE.U32.AND P4, PT, R6.reuse, 0x8, PT ;  /* 0x000000080600780c */ /* 0x040fe40003f86070 */
[C---:B------:R-:W-:Y:S01]  /*11d50*/  ISETP.GE.U32.AND P5, PT, R6.reuse, 0x10, PT ;  /* 0x000000100600780c */ /* 0x040fe20003fa6070 */
[----:B0-----:R-:W-:Y:S02]  /*11d60*/  IMAD.MOV.U32 R2, RZ, RZ, RZ ;  /* 0x000000ffff027224 */ /* 0x001fe400078e00ff */
[----:B--2---:R-:W-:Y:S01]  /*11d70*/  @!P1 IMAD.MOV.U32 R2, RZ, RZ, R3 ;  /* 0x000000ffff029224 */ /* 0x004fe200078e0003 */
[----:B------:R-:W-:-:S03]  /*11d80*/  ISETP.NE.AND P1, PT, R6, RZ, PT ;  /* 0x000000ff0600720c */ /* 0x000fc60003f25270 */
[----:B------:R-:W-:-:S10]  /*11d90*/  IMAD.MOV.U32 R13, RZ, RZ, R2 ;  /* 0x000000ffff0d7224 */ /* 0x000fd400078e0002 */
[----:B------:R-:W-:Y:S05]  /*11da0*/  WARPSYNC.COLLECTIVE R15, `(.L_x_603) ;  /* 0x000000000f087348 */ /* 0x000fea0003c00000 */
[----:B------:R0:W1:Y:S02]  /*11db0*/  SHFL.UP P6, R14, R13, R12, R11 ;  /* 0x0400000c0d0e7389 */ /* 0x00006400000c000b */
[----:B01----:R-:W-:Y:S01]  /*11dc0*/  ENDCOLLECTIVE ;  /* 0x000000000000791b */ /* 0x003fe20003800000 */
.L_x_603:
[----:B------:R-:W-:Y:S01]  /*11dd0*/  IMAD.MOV.U32 R12, RZ, RZ, 0x2 ;  /* 0x00000002ff0c7424 */ /* 0x000fe200078e00ff */
[----:B------:R-:W-:-:S05]  /*11de0*/  SEL R5, R14, RZ, P1 ;  /* 0x000000ff0e057207 */ /* 0x000fca0000800000 */
[----:B------:R-:W-:-:S04]  /*11df0*/  IMAD.IADD R3, R2, 0x1, R5 ;  /* 0x0000000102037824 */ /* 0x000fc800078e0205 */
[----:B------:R-:W-:-:S07]  /*11e00*/  IMAD.MOV.U32 R13, RZ, RZ, R3 ;  /* 0x000000ffff0d7224 */ /* 0x000fce00078e0003 */
[----:B------:R-:W-:Y:S05]  /*11e10*/  WARPSYNC.COLLECTIVE R15, `(.L_x_604) ;  /* 0x000000000f087348 */ /* 0x000fea0003c00000 */
[----:B------:R0:W1:Y:S02]  /*11e20*/  SHFL.UP P6, R14, R13, R12, R11 ;  /* 0x0400000c0d0e7389 */ /* 0x00006400000c000b */
[----:B01----:R-:W-:Y:S01]  /*11e30*/  ENDCOLLECTIVE ;  /* 0x000000000000791b */ /* 0x003fe20003800000 */
.L_x_604:
[----:B------:R-:W-:Y:S01]  /*11e40*/  IMAD.MOV.U32 R12, RZ, RZ, 0x4 ;  /* 0x00000004ff0c7424 */ /* 0x000fe200078e00ff */
[----:B------:R-:W-:-:S05]  /*11e50*/  SEL R14, R14, RZ, P2 ;  /* 0x000000ff0e0e7207 */ /* 0x000fca0001000000 */
[----:B------:R-:W-:-:S04]  /*11e60*/  IMAD.IADD R3, R3, 0x1, R14 ;  /* 0x0000000103037824 */ /* 0x000fc800078e020e */
[----:B------:R-:W-:-:S07]  /*11e70*/  IMAD.MOV.U32 R13, RZ, RZ, R3 ;  /* 0x000000ffff0d7224 */ /* 0x000fce00078e0003 */
[----:B------:R-:W-:Y:S05]  /*11e80*/  WARPSYNC.COLLECTIVE R15, `(.L_x_605) ;  /* 0x000000000f087348 */ /* 0x000fea0003c00000 */
[----:B------:R0:W1:Y:S02]  /*11e90*/  SHFL.UP P6, R14, R13, R12, R11 ;  /* 0x0400000c0d0e7389 */ /* 0x00006400000c000b */
[----:B01----:R-:W-:Y:S01]  /*11ea0*/  ENDCOLLECTIVE ;  /* 0x000000000000791b */ /* 0x003fe20003800000 */
.L_x_605:
[----:B------:R-:W-:Y:S01]  /*11eb0*/  IMAD.MOV.U32 R12, RZ, RZ, 0x8 ;  /* 0x00000008ff0c7424 */ /* 0x000fe200078e00ff */
[----:B------:R-:W-:-:S05]  /*11ec0*/  SEL R14, R14, RZ, P3 ;  /* 0x000000ff0e0e7207 */ /* 0x000fca0001800000 */
[----:B------:R-:W-:-:S04]  /*11ed0*/  IMAD.IADD R3, R3, 0x1, R14 ;  /* 0x0000000103037824 */ /* 0x000fc800078e020e */
[----:B------:R-:W-:-:S07]  /*11ee0*/  IMAD.MOV.U32 R13, RZ, RZ, R3 ;  /* 0x000000ffff0d7224 */ /* 0x000fce00078e0003 */
[----:B------:R-:W-:Y:S05]  /*11ef0*/  WARPSYNC.COLLECTIVE R15, `(.L_x_606) ;  /* 0x000000000f087348 */ /* 0x000fea0003c00000 */
[----:B------:R0:W1:Y:S02]  /*11f00*/  SHFL.UP P6, R14, R13, R12, R11 ;  /* 0x0400000c0d0e7389 */ /* 0x00006400000c000b */
[----:B01----:R-:W-:Y:S01]  /*11f10*/  ENDCOLLECTIVE ;  /* 0x000000000000791b */ /* 0x003fe20003800000 */
.L_x_606:
[----:B------:R-:W-:Y:S01]  /*11f20*/  IMAD.MOV.U32 R12, RZ, RZ, 0x10 ;  /* 0x00000010ff0c7424 */ /* 0x000fe200078e00ff */
[----:B------:R-:W-:-:S05]  /*11f30*/  SEL R14, R14, RZ, P4 ;  /* 0x000000ff0e0e7207 */ /* 0x000fca0002000000 */
[----:B------:R-:W-:-:S04]  /*11f40*/  IMAD.IADD R3, R3, 0x1, R14 ;  /* 0x0000000103037824 */ /* 0x000fc800078e020e */
[----:B------:R-:W-:-:S07]  /*11f50*/  IMAD.MOV.U32 R13, RZ, RZ, R3 ;  /* 0x000000ffff0d7224 */ /* 0x000fce00078e0003 */
[----:B------:R-:W-:Y:S05]  /*11f60*/  WARPSYNC.COLLECTIVE R15, `(.L_x_607) ;  /* 0x000000000f087348 */ /* 0x000fea0003c00000 */
[----:B------:R0:W1:Y:S02]  /*11f70*/  SHFL.UP P6, R14, R13, R12, R11 ;  /* 0x0400000c0d0e7389 */ /* 0x00006400000c000b */
[----:B01----:R-:W-:Y:S01]  /*11f80*/  ENDCOLLECTIVE ;  /* 0x000000000000791b */ /* 0x003fe20003800000 */
.L_x_607:
[----:B------:R-:W-:Y:S02]  /*11f90*/  IMAD.MOV.U32 R12, RZ, RZ, 0x1f ;  /* 0x0000001fff0c7424 */ /* 0x000fe400078e00ff */
[----:B------:R-:W-:Y:S01]  /*11fa0*/  IMAD.MOV.U32 R11, RZ, RZ, 0x1f ;  /* 0x0000001fff0b7424 */ /* 0x000fe200078e00ff */
[----:B------:R-:W-:-:S05]  /*11fb0*/  SEL R14, R14, RZ, P5 ;  /* 0x000000ff0e0e7207 */ /* 0x000fca0002800000 */
[----:B------:R-:W-:-:S04]  /*11fc0*/  IMAD.IADD R3, R3, 0x1, R14 ;  /* 0x0000000103037824 */ /* 0x000fc800078e020e */
[----:B------:R-:W-:-:S07]  /*11fd0*/  IMAD.MOV.U32 R13, RZ, RZ, R3 ;  /* 0x000000ffff0d7224 */ /* 0x000fce00078e0003 */
[----:B------:R-:W-:Y:S05]  /*11fe0*/  WARPSYNC.COLLECTIVE R15, `(.L_x_608) ;  /* 0x000000000f087348 */ /* 0x000fea0003c00000 */
[----:B------:R0:W1:Y:S02]  /*11ff0*/  SHFL.IDX P6, R14, R13, R12, R11 ;  /* 0x0000000c0d0e7389 */ /* 0x00006400000c000b */
[----:B01----:R-:W-:Y:S01]  /*12000*/  ENDCOLLECTIVE ;  /* 0x000000000000791b */ /* 0x003fe20003800000 */
.L_x_608:
[----:B------:R-:W-:Y:S05]  /*12010*/  BRA `(.L_x_609) ;  /* 0xffffffe400307947 */ /* 0x000fea000383ffff */
.L_x_555:
[----:B------:R-:W-:Y:S01]  /*12020*/  BSSY B0, `(.L_x_610) ;  /* 0x0000008000007945 */ /* 0x000fe20003800000 */
[----:B-----5:R-:W-:Y:S02]  /*12030*/  IMAD.MOV.U32 R13, RZ, RZ, R2 ;  /* 0x000000ffff0d7224 */ /* 0x020fe400078e0002 */
[----:B0-----:R-:W-:Y:S02]  /*12040*/  IMAD.MOV.U32 R12, RZ, RZ, 0x1 ;  /* 0x00000001ff0c7424 */ /* 0x001fe400078e00ff */
[----:B------:R-:W-:Y:S02]  /*12050*/  IMAD.MOV.U32 R11, RZ, RZ, RZ ;  /* 0x000000ffff0b7224 */ /* 0x000fe400078e00ff */
[----:B------:R-:W-:-:S07]  /*12060*/  IMAD.MOV.U32 R15, RZ, RZ, -0x1 ;  /* 0xffffffffff0f7424 */ /* 0x000fce00078e00ff */
[----:B-12---:R-:W-:Y:S05]  /*12070*/  WARPSYNC.COLLECTIVE R15, `(.L_x_611) ;  /* 0x000000000f087348 */ /* 0x006fea0003c00000 */
[----:B------:R0:W3:Y:S02]  /*12080*/  SHFL.UP P6, R14, R13, R12, R11 ;  /* 0x0400000c0d0e7389 */ /* 0x0000e400000c000b */
[----:B0123--:R-:W-:Y:S01]  /*12090*/  ENDCOLLECTIVE ;  /* 0x000000000000791b */ /* 0x00ffe20003800000 */
.L_x_611:
[----:B------:R-:W-:Y:S05]  /*120a0*/  BSYNC B0 ;  /* 0x0000000000007941 */ /* 0x000fea0003800000 */
.L_x_610:
[----:B------:R-:W-:Y:S01]  /*120b0*/  SEL R3, R14, RZ, P1 ;  /* 0x000000ff0e037207 */ /* 0x000fe20000800000 */
[----:B------:R-:W-:Y:S02]  /*120c0*/  IMAD.MOV.U32 R12, RZ, RZ, 0x2 ;  /* 0x00000002ff0c7424 */ /* 0x000fe400078e00ff */
[----:B------:R-:W-:Y:S02]  /*120d0*/  IMAD.MOV.U32 R11, RZ, RZ, RZ ;  /* 0x000000ffff0b7224 */ /* 0x000fe400078e00ff */
[----:B------:R-:W-:Y:S02]  /*120e0*/  IMAD.IADD R3, R2, 0x1, R3 ;  /* 0x0000000102037824 */ /* 0x000fe400078e0203 */
[----:B------:R-:W-:Y:S02]  /*120f0*/  IMAD.MOV.U32 R15, RZ, RZ, -0x1 ;  /* 0xffffffffff0f7424 */ /* 0x000fe400078e00ff */
[----:B------:R-:W-:-:S07]  /*12100*/  IMAD.MOV.U32 R13, RZ, RZ, R3 ;  /* 0x000000ffff0d7224 */ /* 0x000fce00078e0003 */
[----:B------:R-:W-:Y:S05]  /*12110*/  WARPSYNC.COLLECTIVE R15, `(.L_x_612) ;  /* 0x000000000f087348 */ /* 0x000fea0003c00000 */
[----:B------:R0:W1:Y:S02]  /*12120*/  SHFL.UP P6, R14, R13, R12, R11 ;  /* 0x0400000c0d0e7389 */ /* 0x00006400000c000b */
[----:B01----:R-:W-:Y:S01]  /*12130*/  ENDCOLLECTIVE ;  /* 0x000000000000791b */ /* 0x003fe20003800000 */
.L_x_612:
[----:B------:R-:W-:Y:S01]  /*12140*/  IMAD.MOV.U32 R12, RZ, RZ, 0x4 ;  /* 0x00000004ff0c7424 */ /* 0x000fe200078e00ff */
[----:B------:R-:W-:-:S05]  /*12150*/  SEL R14, R14, RZ, P2 ;  /* 0x000000ff0e0e7207 */ /* 0x000fca0001000000 */
[----:B------:R-:W-:-:S04]  /*12160*/  IMAD.IADD R3, R3, 0x1, R14 ;  /* 0x0000000103037824 */ /* 0x000fc800078e020e */
[----:B------:R-:W-:-:S07]  /*12170*/  IMAD.MOV.U32 R13, RZ, RZ, R3 ;  /* 0x000000ffff0d7224 */ /* 0x000fce00078e0003 */
[----:B------:R-:W-:Y:S05]  /*12180*/  WARPSYNC.COLLECTIVE R15, `(.L_x_613) ;  /* 0x000000000f087348 */ /* 0x000fea0003c00000 */
[----:B------:R0:W1:Y:S02]  /*12190*/  SHFL.UP P6, R14, R13, R12, R11 ;  /* 0x0400000c0d0e7389 */ /* 0x00006400000c000b */
[----:B01----:R-:W-:Y:S01]  /*121a0*/  ENDCOLLECTIVE ;  /* 0x000000000000791b */ /* 0x003fe20003800000 */
.L_x_613:
[----:B------:R-:W-:Y:S01]  /*121b0*/  IMAD.MOV.U32 R12, RZ, RZ, 0x8 ;  /* 0x00000008ff0c7424 */ /* 0x000fe200078e00ff */
[----:B------:R-:W-:-:S05]  /*121c0*/  SEL R14, R14, RZ, P3 ;  /* 0x000000ff0e0e7207 */ /* 0x000fca0001800000 */
[----:B------:R-:W-:-:S04]  /*121d0*/  IMAD.IADD R3, R3, 0x1, R14 ;  /* 0x0000000103037824 */ /* 0x000fc800078e020e */
[----:B------:R-:W-:-:S07]  /*121e0*/  IMAD.MOV.U32 R13, RZ, RZ, R3 ;  /* 0x000000ffff0d7224 */ /* 0x000fce00078e0003 */
[----:B------:R-:W-:Y:S05]  /*121f0*/  WARPSYNC.COLLECTIVE R15, `(.L_x_614) ;  /* 0x000000000f087348 */ /* 0x000fea0003c00000 */
[----:B------:R0:W1:Y:S02]  /*12200*/  SHFL.UP P6, R14, R13, R12, R11 ;  /* 0x0400000c0d0e7389 */ /* 0x00006400000c000b */
[----:B01----:R-:W-:Y:S01]  /*12210*/  ENDCOLLECTIVE ;  /* 0x000000000000791b */ /* 0x003fe20003800000 */
.L_x_614:
[----:B------:R-:W-:Y:S01]  /*12220*/  IMAD.MOV.U32 R12, RZ, RZ, 0x10 ;  /* 0x00000010ff0c7424 */ /* 0x000fe200078e00ff */
[----:B------:R-:W-:-:S05]  /*12230*/  SEL R14, R14, RZ, P4 ;  /* 0x000000ff0e0e7207 */ /* 0x000fca0002000000 */
[----:B------:R-:W-:-:S04]  /*12240*/  IMAD.IADD R3, R3, 0x1, R14 ;  /* 0x0000000103037824 */ /* 0x000fc800078e020e */
[----:B------:R-:W-:-:S07]  /*12250*/  IMAD.MOV.U32 R13, RZ, RZ, R3 ;  /* 0x000000ffff0d7224 */ /* 0x000fce00078e0003 */
[----:B------:R-:W-:Y:S05]  /*12260*/  WARPSYNC.COLLECTIVE R15, `(.L_x_615) ;  /* 0x000000000f087348 */ /* 0x000fea0003c00000 */
[----:B------:R0:W1:Y:S02]  /*12270*/  SHFL.UP P6, R14, R13, R12, R11 ;  /* 0x0400000c0d0e7389 */ /* 0x00006400000c000b */
[----:B01----:R-:W-:Y:S01]  /*12280*/  ENDCOLLECTIVE ;  /* 0x000000000000791b */ /* 0x003fe20003800000 */
.L_x_615:
        /* <DEDUP_REMOVED lines=8> */
.L_x_616:
[----:B------:R-:W-:Y:S05]  /*12310*/  BRA `(.L_x_617) ;  /* 0xffffffe4000c7947 */ /* 0x000fea000383ffff */
.L_x_557:
[----:B------:R-:W-:Y:S01]  /*12320*/  BSSY B0, `(.L_x_618) ;  /* 0x0000006000007945 */ /* 0x000fe20003800000 */
[----:B------:R-:W-:Y:S01]  /*12330*/  PLOP3.LUT P6, PT, P6, PT, PT, 0x8, 0x0 ;  /* 0x000000000000781c */ /* 0x000fe200037ce170 */
[----:B------:R-:W-:-:S12]  /*12340*/  IMAD.MOV.U32 R15, RZ, RZ, -0x1 ;  /* 0xffffffffff0f7424 */ /* 0x000fd800078e00ff */
[----:B01---5:R-:W-:Y:S05]  /*12350*/  WARPSYNC.COLLECTIVE R15, `(.L_x_619) ;  /* 0x000000000f087348 */ /* 0x023fea0003c00000 */
[----:B------:R-:W-:Y:S01]  /*12360*/  VOTE.ANY R14, PT, P6 ;  /* 0x00000000000e7806 */ /* 0x000fe200030e0100 */
[----:B01---5:R-:W-:Y:S06]  /*12370*/  ENDCOLLECTIVE ;  /* 0x000000000000791b */ /* 0x023fec0003800000 */
.L_x_619:
[----:B------:R-:W-:Y:S05]  /*12380*/  BSYNC B0 ;  /* 0x0000000000007941 */ /* 0x000fea0003800000 */
.L_x_618:
[----:B------:R-:W-:Y:S02]  /*12390*/  IMAD.MOV.U32 R5, RZ, RZ, R14 ;  /* 0x000000ffff057224 */ /* 0x000fe400078e000e */
[----:B------:R-:W-:Y:S02]  /*123a0*/  IMAD.MOV.U32 R13, RZ, RZ, R2 ;  /* 0x000000ffff0d7224 */ /* 0x000fe400078e0002 */
[----:B------:R-:W0:Y:S01]  /*123b0*/  POPC R4, R5 ;  /* 0x0000000500047309 */ /* 0x000e220000000000 */
[----:B------:R-:W-:Y:S02]  /*123c0*/  IMAD.MOV.U32 R11, RZ, RZ, 0x1f ;  /* 0x0000001fff0b7424 */ /* 0x000fe400078e00ff */
[----:B------:R-:W-:Y:S02]  /*123d0*/  IMAD.MOV.U32 R15, RZ, RZ, -0x1 ;  /* 0xffffffffff0f7424 */ /* 0x000fe400078e00ff */
[----:B0-----:R-:W-:-:S07]  /*123e0*/  IMAD.MOV.U32 R12, RZ, RZ, R4 ;  /* 0x000000ffff0c7224 */ /* 0x001fce00078e0004 */
[----:B------:R-:W-:Y:S05]  /*123f0*/  WARPSYNC.COLLECTIVE R15, `(.L_x_620) ;  /* 0x000000000f087348 */ /* 0x000fea0003c00000 */
[----:B------:R0:W1:Y:S02]  /*12400*/  SHFL.IDX P6, R14, R13, R12, R11 ;  /* 0x0000000c0d0e7389 */ /* 0x00006400000c000b */
[----:B01----:R-:W-:Y:S01]  /*12410*/  ENDCOLLECTIVE ;  /* 0x000000000000791b */ /* 0x003fe20003800000 */
.L_x_620:
[----:B------:R-:W-:Y:S01]  /*12420*/  IMAD.MOV.U32 R17, RZ, RZ, R14 ;  /* 0x000000ffff117224 */ /* 0x000fe200078e000e */
[----:B------:R-:W-:Y:S06]  /*12430*/  BRA `(.L_x_621) ;  /* 0xffffffe000fc7947 */ /* 0x000fec000383ffff */
.L_x_559:
[----:B------:R-:W-:Y:S01]  /*12440*/  BSSY B0, `(.L_x_622) ;  /* 0x0000007000007945 */ /* 0x000fe20003800000 */
[----:B------:R-:W-:Y:S02]  /*12450*/  IMAD.MOV.U32 R13, RZ, RZ, R3 ;  /* 0x000000ffff0d7224 */ /* 0x000fe400078e0003 */
[----:B------:R-:W-:Y:S02]  /*12460*/  IMAD.MOV.U32 R11, RZ, RZ, 0x1f ;  /* 0x0000001fff0b7424 */ /* 0x000fe400078e00ff */
[----:B------:R-:W-:-:S07]  /*12470*/  IMAD.MOV.U32 R15, RZ, RZ, -0x1 ;  /* 0xffffffffff0f7424 */ /* 0x000fce00078e00ff */
[----:B-123-5:R-:W-:Y:S05]  /*12480*/  WARPSYNC.COLLECTIVE R15, `(.L_x_623) ;  /* 0x000000000f087348 */ /* 0x02efea0003c00000 */
[----:B------:R0:W4:Y:S02]  /*12490*/  SHFL.IDX P6, R14, R13, R12, R11 ;  /* 0x0000000c0d0e7389 */ /* 0x00012400000c000b */
[----:B012345:R-:W-:Y:S01]  /*124a0*/  ENDCOLLECTIVE ;  /* 0x000000000000791b */ /* 0x03ffe20003800000 */
.L_x_623:
[----:B------:R-:W-:Y:S05]  /*124b0*/  BSYNC B0 ;  /* 0x0000000000007941 */ /* 0x000fea0003800000 */
.L_x_622:
[----:B------:R-:W-:Y:S05]  /*124c0*/  BRA `(.L_x_558) ;  /* 0xffffffe000f47947 */ /* 0x000fea000383ffff */
.L_x_563:
[----:B-1----:R1:W2:Y:S02]  /*124d0*/  SYNCS.PHASECHK.TRANS64.TRYWAIT P0, [R0+URZ+0x28c20], R3 ;  /* 0x028c2003000075a7 */ /* 0x0022a4000800017f */
[----:B--2---:R-:W-:Y:S05]  /*124e0*/  @!P0 NANOSLEEP.SYNCS 0x989680 ;  /* 0x009896800000895d */ /* 0x004fea0003900000 */
[----:B------:R-:W2:Y:S02]  /*124f0*/  @!P0 SYNCS.PHASECHK.TRANS64 P0, [R0+URZ+0x28c20], R3 ;  /* 0x028c2003000085a7 */ /* 0x000ea4000800007f */
[----:B--2---:R-:W-:Y:S05]  /*12500*/  @!P0 BRA `(.L_x_563) ;  /* 0xfffffffc00f08947 */ /* 0x004fea000383ffff */
[----:B------:R-:W-:Y:S05]  /*12510*/  BRA `(.L_x_624) ;  /* 0xffffffe400e87947 */ /* 0x000fea000383ffff */
.L_x_564:
[----:B------:R-:W2:Y:S01]  /*12520*/  S2R R2, SR_TID.X ;  /* 0x0000000000027919 */ /* 0x000ea20000002100 */
[----:B------:R-:W-:Y:S01]  /*12530*/  BSSY B0, `(.L_x_625) ;  /* 0x000000a000007945 */ /* 0x000fe20003800000 */
[----:B0-----:R-:W-:Y:S02]  /*12540*/  IMAD.MOV.U32 R12, RZ, RZ, RZ ;  /* 0x000000ffff0c7224 */ /* 0x001fe400078e00ff */
[----:B------:R-:W-:Y:S02]  /*12550*/  IMAD.MOV.U32 R11, RZ, RZ, 0x1f ;  /* 0x0000001fff0b7424 */ /* 0x000fe400078e00ff */
[----:B------:R-:W-:Y:S01]  /*12560*/  IMAD.MOV.U32 R15, RZ, RZ, -0x1 ;  /* 0xffffffffff0f7424 */ /* 0x000fe200078e00ff */
[----:B--2---:R-:W-:-:S04]  /*12570*/  SHF.R.U32.HI R2, RZ, 0x5, R2 ;  /* 0x00000005ff027819 */ /* 0x004fc80000011602 */
[----:B------:R-:W-:-:S05]  /*12580*/  LOP3.LUT R2, R2, 0x3, RZ, 0xc0, !PT ;  /* 0x0000000302027812 */ /* 0x000fca00078ec0ff */
[----:B------:R-:W-:-:S07]  /*12590*/  IMAD.MOV.U32 R13, RZ, RZ, R2 ;  /* 0x000000ffff0d7224 */ /* 0x000fce00078e0002 */
[----:B-1---5:R-:W-:Y:S05]  /*125a0*/  WARPSYNC.COLLECTIVE R15, `(.L_x_626) ;  /* 0x000000000f087348 */ /* 0x022fea0003c00000 */
[----:B------:R0:W2:Y:S02]  /*125b0*/  SHFL.IDX P6, R14, R13, R12, R11 ;  /* 0x0000000c0d0e7389 */ /* 0x0000a400000c000b */
[----:B012--5:R-:W-:Y:S01]  /*125c0*/  ENDCOLLECTIVE ;  /* 0x000000000000791b */ /* 0x027fe20003800000 */
.L_x_626:
[----:B------:R-:W-:Y:S05]  /*125d0*/  BSYNC B0 ;  /* 0x0000000000007941 */ /* 0x000fea0003800000 */
.L_x_625:
[----:B------:R-:W-:Y:S05]  /*125e0*/  BRA `(.L_x_627) ;  /* 0xffffffe400d07947 */ /* 0x000fea000383ffff */
.L_x_567:
[----:B------:R-:W-:Y:S01]  /*125f0*/  BSSY B1, `(.L_x_628) ;  /* 0x0000006000017945 */ /* 0x000fe20003800000 */
[----:B------:R-:W-:-:S07]  /*12600*/  IMAD.MOV.U32 R15, RZ, RZ, -0x1 ;  /* 0xffffffffff0f7424 */ /* 0x000fce00078e00ff */
[----:B012--5:R-:W-:Y:S05]  /*12610*/  WARPSYNC.COLLECTIVE R15, `(.L_x_629) ;  /* 0x000000000f0c7348 */ /* 0x027fea0003c00000 */
[----:B------:R-:W-:Y:S02]  /*12620*/  ELECT P6, UR62, PT ;  /* 0x00000000003e782f */ /* 0x000fe400038c0000 */
[----:B------:R-:W-:Y:S01]  /*12630*/  MOV R14, UR62 ;  /* 0x0000003e000e7c02 */ /* 0x000fe20008000f00 */
[----:B012--5:R-:W-:Y:S10]  /*12640*/  ENDCOLLECTIVE ;  /* 0x000000000000791b */ /* 0x027ff40003800000 */
.L_x_629:
[----:B------:R-:W-:Y:S05]  /*12650*/  BSYNC B1 ;  /* 0x0000000000017941 */ /* 0x000fea0003800000 */
.L_x_628:
[----:B------:R-:W-:Y:S05]  /*12660*/  BRA `(.L_x_630) ;  /* 0xffffffe400c87947 */ /* 0x000fea000383ffff */
.L_x_569:
[----:B0-----:R0:W1:Y:S02]  /*12670*/  SYNCS.PHASECHK.TRANS64.TRYWAIT P0, [R6+URZ], R5 ;  /* 0x00000005060075a7 */ /* 0x001064000800017f */
[----:B-1----:R-:W-:Y:S05]  /*12680*/  @!P0 NANOSLEEP.SYNCS 0x989680 ;  /* 0x009896800000895d */ /* 0x002fea0003900000 */
[----:B------:R-:W1:Y:S02]  /*12690*/  @!P0 SYNCS.PHASECHK.TRANS64 P0, [R6+URZ], R5 ;  /* 0x00000005060085a7 */ /* 0x000e64000800007f */
[----:B-1----:R-:W-:Y:S05]  /*126a0*/  @!P0 BRA `(.L_x_569) ;  /* 0xfffffffc00f08947 */ /* 0x002fea000383ffff */
[----:B------:R-:W-:Y:S05]  /*126b0*/  BRA `(.L_x_631) ;  /* 0xffffffe800047947 */ /* 0x000fea000383ffff */
.L_x_570:
[----:B-1----:R1:W2:Y:S02]  /*126c0*/  SYNCS.PHASECHK.TRANS64.TRYWAIT P0, [R7+URZ], R2 ;  /* 0x00000002070075a7 */ /* 0x0022a4000800017f */
[----:B--2---:R-:W-:Y:S05]  /*126d0*/  @!P0 NANOSLEEP.SYNCS 0x989680 ;  /* 0x009896800000895d */ /* 0x004fea0003900000 */
[----:B------:R-:W2:Y:S02]  /*126e0*/  @!P0 SYNCS.PHASECHK.TRANS64 P0, [R7+URZ], R2 ;  /* 0x00000002070085a7 */ /* 0x000ea4000800007f */
[----:B--2---:R-:W-:Y:S05]  /*126f0*/  @!P0 BRA `(.L_x_570) ;  /* 0xfffffffc00f08947 */ /* 0x004fea000383ffff */
[----:B------:R-:W-:Y:S05]  /*12700*/  BRA `(.L_x_632) ;  /* 0xffffffe400f87947 */ /* 0x000fea000383ffff */
.L_x_572:
[----:B--2---:R2:W3:Y:S02]  /*12710*/  SYNCS.PHASECHK.TRANS64.TRYWAIT P0, [R4+URZ], R5 ;  /* 0x00000005040075a7 */ /* 0x0044e4000800017f */
[----:B---3--:R-:W-:Y:S05]  /*12720*/  @!P0 NANOSLEEP.SYNCS 0x989680 ;  /* 0x009896800000895d */ /* 0x008fea0003900000 */
[----:B------:R-:W3:Y:S02]  /*12730*/  @!P0 SYNCS.PHASECHK.TRANS64 P0, [R4+URZ], R5 ;  /* 0x00000005040085a7 */ /* 0x000ee4000800007f */
[----:B---3--:R-:W-:Y:S05]  /*12740*/  @!P0 BRA `(.L_x_572) ;  /* 0xfffffffc00f08947 */ /* 0x008fea000383ffff */
[----:B------:R-:W-:Y:S05]  /*12750*/  BRA `(.L_x_633) ;  /* 0xffffffe800007947 */ /* 0x000fea000383ffff */
.L_x_634:
        /* <DEDUP_REMOVED lines=10> */
.L_x_6021:


//--------------------- .text._ZN7cutlass13device_kernelIN5flash11enable_sm90INS1_16FlashAttnFwdSm90INS1_25CollectiveMainloopFwdSm90ILi2EN4cute5tupleIJNS5_1CILi1EEES8_S8_EEENS6_IJNS7_ILi64EEESA_SA_EEELi512ENS_10bfloat16_tEfNS_4arch4Sm90ELb0ELb0ELb1ELb1ELb0ELb1ELb0ELb0ELb0ELb1ELb0ELb0EEENS1_21CollectiveEpilogueFwdINS6_IJSA_NS7_ILi512EEESA_EEES9_SC_SE_Li256ELb1ELb1ELb0ELb0EEENS1_36VarlenDynamicPersistentTileSchedulerILi64ELi64ELi256ELi128ELb0ELb1ELb1ELb0ELb1ELb1EEEEEEEEEvNT_6ParamsE --------------------------
	.section	.text._ZN7cutlass13device_kernelIN5flash11enable_sm90INS1_16FlashAttnFwdSm90INS1_25CollectiveMainloopFwdSm90ILi2EN4cute5tupleIJNS5_1CILi1EEES8_S8_EEENS6_IJNS7_ILi64EEESA_SA_EEELi512ENS_10bfloat16_tEfNS_4arch4Sm90ELb0ELb0ELb1ELb1ELb0ELb1ELb0ELb0ELb0ELb1ELb0ELb0EEENS1_21CollectiveEpilogueFwdINS6_IJSA_NS7_ILi512EEESA_EEES9_SC_SE_Li256ELb1ELb1ELb0ELb0EEENS1_36VarlenDynamicPersistentTileSchedulerILi64ELi64ELi256ELi128ELb0ELb1ELb1ELb0ELb1ELb1EEEEEEEEEvNT_6ParamsE,"ax",@progbits
	.align	128
.text._ZN7cutlass13device_kernelIN5flash11enable_sm90INS1_16FlashAttnFwdSm90INS1_25CollectiveMainloopFwdSm90ILi2EN4cute5tupleIJNS5_1CILi1EEES8_S8_EEENS6_IJNS7_ILi64EEESA_SA_EEELi512ENS_10bfloat16_tEfNS_4arch4Sm90ELb0ELb0ELb1ELb1ELb0ELb1ELb0ELb0ELb0ELb1ELb0ELb0EEENS1_21CollectiveEpilogueFwdINS6_IJSA_NS7_ILi512EEESA_EEES9_SC_SE_Li256ELb1ELb1ELb0ELb0EEENS1_36VarlenDynamicPersistentTileSchedulerILi64ELi64ELi256ELi128ELb0ELb1ELb1ELb0ELb1ELb1EEEEEEEEEvNT_6ParamsE:
        .type           _ZN7cutlass13device_kernelIN5flash11enable_sm90INS1_16FlashAttnFwdSm90INS1_25CollectiveMainloopFwdSm90ILi2EN4cute5tupleIJNS5_1CILi1EEES8_S8_EEENS6_IJNS7_ILi64EEESA_SA_EEELi512ENS_10bfloat16_tEfNS_4arch4Sm90ELb0ELb0ELb1ELb1ELb0ELb1ELb0ELb0ELb0ELb1ELb0ELb0EEENS1_21CollectiveEpilogueFwdINS6_IJSA_NS7_ILi512EEESA_EEES9_SC_SE_Li256ELb1ELb1ELb0ELb0EEENS1_36VarlenDynamicPersistentTileSchedulerILi64ELi64ELi256ELi128ELb0ELb1ELb1ELb0ELb1ELb1EEEEEEEEEvNT_6ParamsE,@function
        .size           _ZN7cutlass13device_kernelIN5flash11enable_sm90INS1_16FlashAttnFwdSm90INS1_25CollectiveMainloopFwdSm90ILi2EN4cute5tupleIJNS5_1CILi1EEES8_S8_EEENS6_IJNS7_ILi64EEESA_SA_EEELi512ENS_10bfloat16_tEfNS_4arch4Sm90ELb0ELb0ELb1ELb1ELb0ELb1ELb0ELb0ELb0ELb1ELb0ELb0EEENS1_21CollectiveEpilogueFwdINS6_IJSA_NS7_ILi512EEESA_EEES9_SC_SE_Li256ELb1ELb1ELb0ELb0EEENS1_36VarlenDynamicPersistentTileSchedulerILi64ELi64ELi256ELi128ELb0ELb1ELb1ELb0ELb1ELb1EEEEEEEEEvNT_6ParamsE,(.L_x_6022 - _ZN7cutlass13device_kernelIN5flash11enable_sm90INS1_16FlashAttnFwdSm90INS1_25CollectiveMainloopFwdSm90ILi2EN4cute5tupleIJNS5_1CILi1EEES8_S8_EEENS6_IJNS7_ILi64EEESA_SA_EEELi512ENS_10bfloat16_tEfNS_4arch4Sm90ELb0ELb0ELb1ELb1ELb0ELb1ELb0ELb0ELb0ELb1ELb0ELb0EEENS1_21CollectiveEpilogueFwdINS6_IJSA_NS7_ILi512EEESA_EEES9_SC_SE_Li256ELb1ELb1ELb0ELb0EEENS1_36VarlenDynamicPersistentTileSchedulerILi64ELi64ELi256ELi128ELb0ELb1ELb1ELb0ELb1ELb1EEEEEEEEEvNT_6ParamsE)
        .other          _ZN7cutlass13device_kernelIN5flash11enable_sm90INS1_16FlashAttnFwdSm90INS1_25CollectiveMainloopFwdSm90ILi2EN4cute5tupleIJNS5_1CILi1EEES8_S8_EEENS6_IJNS7_ILi64EEESA_SA_EEELi512ENS_10bfloat16_tEfNS_4arch4Sm90ELb0ELb0ELb1ELb1ELb0ELb1ELb0ELb0ELb0ELb1ELb0ELb0EEENS1_21CollectiveEpilogueFwdINS6_IJSA_NS7_ILi512EEESA_EEES9_SC_SE_Li256ELb1ELb1ELb0ELb0EEENS1_36VarlenDynamicPersistentTileSchedulerILi64ELi64ELi256ELi128ELb0ELb1ELb1ELb0ELb1ELb1EEEEEEEEEvNT_6ParamsE,@"STO_CUDA_ENTRY STV_DEFAULT"
_ZN7cutlass13device_kernelIN5flash11enable_sm90INS1_16FlashAttnFwdSm90INS1_25CollectiveMainloopFwdSm90ILi2EN4cute5tupleIJNS5_1CILi1EEES8_S8_EEENS6_IJNS7_ILi64EEESA_SA_EEELi512ENS_10bfloat16_tEfNS_4arch4Sm90ELb0ELb0ELb1ELb1ELb0ELb1ELb0ELb0ELb0ELb1ELb0ELb0EEENS1_21CollectiveEpilogueFwdINS6_IJSA_NS7_ILi512EEESA_EEES9_SC_SE_Li256ELb1ELb1ELb0ELb0EEENS1_36VarlenDynamicPersistentTileSchedulerILi64ELi64ELi256ELi128ELb0ELb1ELb1ELb0ELb1ELb1EEEEEEEEEvNT_6ParamsE:
        /* <DEDUP_REMOVED lines=12> */
[----:B------:R-:W-:Y:S02]  /*00c0*/  UIADD3 UR10, UP2, UR4, 0x570, URZ ;  /* 0x00000570040a7890 */ /* 0x000fe4000ff5e03f */
[----:B------:R-:W-:Y:S02]  /*00d0*/  UIADD3 UR4, UP3, UR4, 0x670, URZ ;  /* 0x0000067004047890 */ /* 0x000fe4000ff7e03f */
[----:B------:R-:W-:-:S02]  /*00e0*/  UIADD3.X UR7, URZ, UR5, URZ, UP0, !UPT ;  /* 0x000000053f077290 */ /* 0x000fc400087fe43f */
[----:B------:R-:W-:Y:S02]  /*00f0*/  UIADD3.X UR9, URZ, UR5, URZ, UP1, !UPT ;  /* 0x000000053f097290 */ /* 0x000fe40008ffe43f */
[----:B------:R-:W-:Y:S02]  /*0100*/  UIADD3.X UR11, URZ, UR5, URZ, UP2, !UPT ;  /* 0x000000053f0b7290 */ /* 0x000fe400097fe43f */
[----:B------:R-:W-:-:S03]  /*0110*/  UIADD3.X UR5, URZ, UR5, URZ, UP3, !UPT ;  /* 0x000000053f057290 */ /* 0x000fc60009ffe43f */
[----:B------:R0:W-:Y:S02]  /*0120*/  UTMACCTL.PF [UR6] ;  /* 0x00000000060079b9 */ /* 0x0001e40008040000 */
[----:B------:R0:W-:Y:S02]  /*0130*/  UTMACCTL.PF [UR8] ;  /* 0x00000000080079b9 */ /* 0x0001e40008040000 */
[----:B------:R0:W-:Y:S02]  /*0140*/  UTMACCTL.PF [UR10] ;  /* 0x000000000a0079b9 */ /* 0x0001e40008040000 */
[----:B------:R0:W-:Y:S02]  /*0150*/  UTMACCTL.PF [UR4] ;  /* 0x00000000040079b9 */ /* 0x0001e40008040000 */
[----:B0-----:R-:W-:Y:S01]  /*0160*/  NOP ;  /* 0x0000000000007918 */ /* 0x001fe20000000000 */
.L_x_636:
[----:B------:R-:W-:Y:S05]  /*0170*/  BSYNC B0 ;  /* 0x0000000000007941 */ /* 0x000fea0003800000 */
.L_x_635:
        /* <DEDUP_REMOVED lines=20> */
[----:B-1----:R0:W1:Y:S06]  /*02c0*/  @UP0 SYNCS.EXCH.64 URZ, [UR8+0x28c00], UR4 ;  /* 0x028c0004083f05b2 */ /* 0x00206c0008000100 */
[----:B------:R0:W2:Y:S02]  /*02d0*/  @UP1 SYNCS.EXCH.64 URZ, [UR8+0x28c20], UR6 ;  /* 0x028c2006083f15b2 */ /* 0x0000a40008000100 */
        /* <DEDUP_REMOVED lines=10> */
[----:B0-----:R0:W3:Y:S01]  /*0380*/  SYNCS.EXCH.64 URZ, [UR6+0x28c30], UR4 ;  /* 0x028c3004063f75b2 */ /* 0x0010e20008000100 */
[----:B------:R0:W4:Y:S01]  /*0390*/  SYNCS.EXCH.64 URZ, [UR6+0x28c40], UR4 ;  /* 0x028c4004063f75b2 */ /* 0x0001220008000100 */
[----:B------:R0:W0:Y:S01]  /*03a0*/  SYNCS.EXCH.64 URZ, [UR6+0x28c38], UR4 ;  /* 0x028c3804063f75b2 */ /* 0x0000220008000100 */
[----:B------:R0:W0:Y:S01]  /*03b0*/  SYNCS.EXCH.64 URZ, [UR6+0x28c48], UR4 ;  /* 0x028c4804063f75b2 */ /* 0x0000220008000100 */
[----:B------:R-:W-:Y:S01]  /*03c0*/  NOP ;  /* 0x0000000000007918 */ /* 0x000fe20000000000 */
.L_x_637:
        /* <DEDUP_REMOVED lines=22> */
.L_x_638:
        /* <DEDUP_REMOVED lines=18> */
.L_x_639:
        /* <DEDUP_REMOVED lines=22> */
.L_x_640:
        /* <DEDUP_REMOVED lines=22> */
.L_x_641:
[----:B------:R-:W-:Y:S01]  /*0910*/  IMAD.MOV.U32 R2, RZ, RZ, 0x1 ;  /* 0x00000001ff027424 */ /* 0x000fe200078e00ff */
[----:B------:R-:W-:Y:S01]  /*0920*/  ISETP.NE.AND P0, PT, R3, RZ, PT ;  /* 0x000000ff0300720c */ /* 0x000fe20003f05270 */
[----:B------:R-:W-:Y:S01]  /*0930*/  NOP ;  /* 0x0000000000007918 */ /* 0x000fe20000000000 */
[----:B------:R-:W-:Y:S01]  /*0940*/  ULDC.64 UR40, c[0x0][0x208] ;  /* 0x0000820000287ab9 */ /* 0x000fe20000000a00 */
[----:B------:R-:W-:Y:S01]  /*0950*/  BSSY B9, `(.L_x_642) ;  /* 0x0001789000097945 */ /* 0x000fe20003800000 */
[----:B------:R-:W-:-:S05]  /*0960*/  SEL R2, R2, 0x2, !P0 ;  /* 0x0000000202027807 */ /* 0x000fca0004000000 */
[----:B------:R0:W-:Y:S02]  /*0970*/  STL [R1+0x60], R2 ;  /* 0x0000600201007387 */ /* 0x0001e40000100800 */
[----:B01234-:R-:W-:Y:S06]  /*0980*/  BAR.SYNC.DEFER_BLOCKING 0x0 ;  /* 0x0000000000007b1d */ /* 0x01ffec0000010000 */
[----:B------:R-:W-:Y:S05]  /*0990*/  @!P0 BRA `(.L_x_643) ;  /* 0x000000ec00948947 */ /* 0x000fea0003800000 */
.L_x_644:
[----:B------:R-:W-:-:S08]  /*09a0*/  NOP ;  /* 0x0000000000007918 */ /* 0x000fd00000000000 */
[----:B------:R-:W0:Y:S02]  /*09b0*/  USETMAXREG.TRY_ALLOC.CTAPOOL UP0, 0xf0 ;  /* 0x000000f0000079c8 */ /* 0x000e240008000600 */
[----:B0-----:R-:W-:-:S13]  /*09c0*/  PLOP3.LUT P0, PT, PT, PT, UP0, 0x80, 0x0 ;  /* 0x000000000000781c */ /* 0x001fda0003f0f008 */
[----:B------:R-:W-:Y:S05]  /*09d0*/  @!P0 BRA `(.L_x_644) ;  /* 0xfffffffc00f08947 */ /* 0x000fea000383ffff */
[----:B------:R-:W0:Y:S01]  /*09e0*/  S2R R0, SR_TID.X ;  /* 0x0000000000007919 */ /* 0x000e220000002100 */
[----:B------:R-:W1:Y:S01]  /*09f0*/  S2UR UR5, SR_CgaCtaId ;  /* 0x00000000000579c3 */ /* 0x000e620000008800 */
[----:B------:R-:W-:Y:S02]  /*0a00*/  UMOV UR4, 0x400 ;  /* 0x0000040000047882 */ /* 0x000fe40000000000 */
[----:B-1----:R-:W-:-:S06]  /*0a10*/  ULEA UR4, UR5, UR4, 0x18 ;  /* 0x0000000405047291 */ /* 0x002fcc000f8ec03f */
[----:B------:R-:W-:Y:S01]  /*0a20*/  IMAD.U32 R2, RZ, RZ, UR4 ;  /* 0x00000004ff027e24 */ /* 0x000fe2000f8e00ff */
[----:B0-----:R-:W-:Y:S01]  /*0a30*/  SHF.R.U32.HI R0, RZ, 0x7, R0 ;  /* 0x00000007ff007819 */ /* 0x001fe20000011600 */
[----:B------:R-:W-:-:S03]  /*0a40*/  ULDC UR4, c[0x0][0xc3c] ;  /* 0x00030f0000047ab9 */ /* 0x000fc60000000800 */
[----:B------:R-:W-:Y:S02]  /*0a50*/  ISETP.NE.AND P0, PT, R0, 0x1, PT ;  /* 0x000000010000780c */ /* 0x000fe40003f05270 */
[----:B------:R-:W0:Y:S11]  /*0a60*/  S2R R0, SR_TID.X ;  /* 0x0000000000007919 */ /* 0x000e360000002100 */
[----:B------:R-:W-:Y:S06]  /*0a70*/  @!P0 BAR.ARV 0x8, 0x100 ;  /* 0x0204000000008b1d */ /* 0x000fec0000002000 */
[----:B0-----:R-:W-:-:S13]  /*0a80*/  ISETP.GE.U32.AND P0, PT, R0, 0x100, PT ;  /* 0x000001000000780c */ /* 0x001fda0003f06070 */
[----:B------:R-:W-:Y:S08]  /*0a90*/  @P0 BAR.ARV 0xf, 0x100 ;  /* 0x03c4000000000b1d */ /* 0x000ff00000002000 */
[----:B------:R-:W-:Y:S06]  /*0aa0*/  BAR.SYNC.DEFER_BLOCKING 0x5, 0x180 ;  /* 0x0146000000007b1d */ /* 0x000fec0000010000 */
[----:B------:R-:W0:Y:S02]  /*0ab0*/  LDS.128 R24, [R2+0x28cd0] ;  /* 0x028cd00002187984 */ /* 0x000e240000000c00 */
[----:B------:R-:W-:Y:S06]  /*0ac0*/  BAR.ARV 0x4, 0x180 ;  /* 0x0106000000007b1d */ /* 0x000fec0000002000 */
[----:B0-----:R-:W-:-:S13]  /*0ad0*/  ISETP.GE.AND P0, PT, R27, UR4, PT ;  /* 0x000000041b007c0c */ /* 0x001fda000bf06270 */
[----:B------:R-:W-:Y:S05]  /*0ae0*/  @P0 BRA `(.L_x_645) ;  /* 0x0000017400bc0947 */ /* 0x000fea0003800000 */
[----:B------:R-:W2:Y:S01]  /*0af0*/  LDL.LU R16, [R1+0x60] ;  /* 0x0000600001107983 */ /* 0x000ea20000300800 */
[----:B------:R-:W-:-:S05]  /*0b00*/  VIADD R234, R0, 0xffffff80 ;  /* 0xffffff8000ea7836 */ /* 0x000fca0000000000 */
[----:B------:R-:W-:-:S04]  /*0b10*/  SHF.R.S32.HI R3, RZ, 0x1f, R234 ;  /* 0x0000001fff037819 */ /* 0x000fc800000114ea */
[CC--:B------:R-:W-:Y:S02]  /*0b20*/  LEA.HI R0, R3.reuse, R234.reuse, RZ, 0x7 ;  /* 0x000000ea03007211 */ /* 0x0c0fe400078f38ff */
[CC--:B------:R-:W-:Y:S02]  /*0b30*/  LEA.HI R6, R3.reuse, R234.reuse, RZ, 0x4 ;  /* 0x000000ea03067211 */ /* 0x0c0fe400078f20ff */
[----:B------:R-:W-:Y:S02]  /*0b40*/  LOP3.LUT R5, R0, 0xffffff80, RZ, 0xc0, !PT ;  /* 0xffffff8000057812 */ /* 0x000fe400078ec0ff */
[----:B------:R-:W-:Y:S02]  /*0b50*/  LOP3.LUT R7, R6, 0xfffffff0, RZ, 0xc0, !PT ;  /* 0xfffffff006077812 */ /* 0x000fe400078ec0ff */
[----:B------:R-:W-:Y:S01]  /*0b60*/  LEA.HI R4, R3, R234, RZ, 0x5 ;  /* 0x000000ea03047211 */ /* 0x000fe200078f28ff */
[C---:B------:R-:W-:Y:S01]  /*0b70*/  IMAD.IADD R5, R234.reuse, 0x1, -R5 ;  /* 0x00000001ea057824 */ /* 0x040fe200078e0a05 */
[----:B------:R-:W-:Y:S01]  /*0b80*/  SHF.R.S32.HI R13, RZ, 0x4, R6 ;  /* 0x00000004ff0d7819 */ /* 0x000fe20000011406 */
[----:B------:R-:W-:Y:S01]  /*0b90*/  IMAD.IADD R10, R234, 0x1, -R7 ;  /* 0x00000001ea0a7824 */ /* 0x000fe200078e0a07 */
[----:B------:R-:W-:-:S02]  /*0ba0*/  SHF.R.S32.HI R192, RZ, 0x5, R4 ;  /* 0x00000005ffc07819 */ /* 0x000fc40000011404 */
[----:B------:R-:W-:Y:S02]  /*0bb0*/  SHF.R.S32.HI R11, RZ, 0x1f, R4 ;  /* 0x0000001fff0b7819 */ /* 0x000fe40000011404 */
[----:B------:R-:W-:Y:S02]  /*0bc0*/  SHF.R.S32.HI R4, RZ, 0x1f, R5 ;  /* 0x0000001fff047819 */ /* 0x000fe40000011405 */
[----:B------:R-:W-:Y:S02]  /*0bd0*/  SHF.R.S32.HI R7, RZ, 0x1f, R10 ;  /* 0x0000001fff077819 */ /* 0x000fe4000001140a */
[----:B------:R-:W-:Y:S02]  /*0be0*/  LEA.HI R8, R6, R13, RZ, 0x1 ;  /* 0x0000000d06087211 */ /* 0x000fe400078f08ff */
[----:B------:R-:W-:Y:S02]  /*0bf0*/  LEA.HI R6, R4, R5, RZ, 0x2 ;  /* 0x0000000504067211 */ /* 0x000fe400078f10ff */
[----:B------:R-:W-:-:S02]  /*0c00*/  LEA.HI R9, R7, R10, RZ, 0x3 ;  /* 0x0000000a07097211 */ /* 0x000fc400078f18ff */
[----:B------:R-:W-:Y:S02]  /*0c10*/  LOP3.LUT R12, R8, 0x1ffffffe, RZ, 0xc0, !PT ;  /* 0x1ffffffe080c7812 */ /* 0x000fe400078ec0ff */
[--C-:B------:R-:W-:Y:S02]  /*0c20*/  SHF.R.S32.HI R7, RZ, 0x2, R6.reuse ;  /* 0x00000002ff077819 */ /* 0x100fe40000011406 */
[----:B------:R-:W-:-:S04]  /*0c30*/  SHF.R.S32.HI R8, RZ, 0x1f, R6 ;  /* 0x0000001fff087819 */ /* 0x000fc80000011406 */
[----:B------:R-:W-:Y:S02]  /*0c40*/  LEA.HI R8, R8, R7, RZ, 0x3 ;  /* 0x0000000708087211 */ /* 0x000fe400078f18ff */
[----:B------:R-:W-:Y:S02]  /*0c50*/  LEA.HI R4, R4, R5, RZ, 0x5 ;  /* 0x0000000504047211 */ /* 0x000fe400078f28ff */
[----:B------:R-:W-:Y:S02]  /*0c60*/  LOP3.LUT R8, R8, 0xfffffff8, RZ, 0xc0, !PT ;  /* 0xfffffff808087812 */ /* 0x000fe400078ec0ff */
[----:B------:R-:W-:Y:S02]  /*0c70*/  LEA.HI R14, R11, R192, RZ, 0x2 ;  /* 0x000000c00b0e7211 */ /* 0x000fe400078f10ff */
[----:B------:R-:W-:Y:S01]  /*0c80*/  LOP3.LUT R11, R9, 0xfffffff8, RZ, 0xc0, !PT ;  /* 0xfffffff8090b7812 */ /* 0x000fe200078ec0ff */
[----:B------:R-:W-:Y:S01]  /*0c90*/  IMAD.IADD R191, R7, 0x1, -R8 ;  /* 0x0000000107bf7824 */ /* 0x000fe200078e0a08 */
[----:B------:R-:W-:-:S02]  /*0ca0*/  SHF.R.S32.HI R4, RZ, 0x5, R4 ;  /* 0x00000005ff047819 */ /* 0x000fc40000011404 */
[----:B------:R-:W-:Y:S01]  /*0cb0*/  SHF.R.S32.HI R213, RZ, 0x7, R0 ;  /* 0x00000007ffd57819 */ /* 0x000fe20000011400 */
[----:B------:R-:W-:Y:S01]  /*0cc0*/  IMAD.IADD R11, R10, 0x1, -R11 ;  /* 0x000000010a0b7824 */ /* 0x000fe200078e0a0b */
[----:B------:R-:W-:Y:S01]  /*0cd0*/  LOP3.LUT R15, R14, 0x3ffffc, RZ, 0xc0, !PT ;  /* 0x003ffffc0e0f7812 */ /* 0x000fe200078ec0ff */
[----:B------:R-:W-:Y:S01]  /*0ce0*/  IMAD R191, R4, 0x10, R191 ;  /* 0x0000001004bf7824 */ /* 0x000fe200078e02bf */
[-C--:B------:R-:W-:Y:S01]  /*0cf0*/  LEA.HI R4, R3, R234.reuse, RZ, 0x2 ;  /* 0x000000ea03047211 */ /* 0x080fe200078f10ff */
[----:B------:R-:W-:Y:S01]  /*0d00*/  IMAD R14, R213, 0x100, R10 ;  /* 0x00000100d50e7824 */ /* 0x000fe200078e020a */
[----:B------:R-:W-:Y:S01]  /*0d10*/  LEA.HI R3, R3, R234, RZ, 0x3 ;  /* 0x000000ea03037211 */ /* 0x000fe200078f18ff */
[----:B------:R-:W-:Y:S02]  /*0d20*/  IMAD.IADD R15, R192, 0x1, -R15 ;  /* 0x00000001c00f7824 */ /* 0x000fe400078e0a0f */
[----:B------:R-:W-:Y:S02]  /*0d30*/  IMAD.IADD R12, R13, 0x1, -R12 ;  /* 0x000000010d0c7824 */ /* 0x000fe400078e0a0c */
[----:B------:R-:W-:Y:S01]  /*0d40*/  IMAD.SHL.U32 R10, R11, 0x40, RZ ;  /* 0x000000400b0a7824 */ /* 0x000fe200078e00ff */
[----:B------:R-:W-:Y:S01]  /*0d50*/  SHF.R.S32.HI R19, RZ, 0x2, R4 ;  /* 0x00000002ff137819 */ /* 0x000fe20000011404 */
[----:B------:R-:W-:Y:S01]  /*0d60*/  IMAD R14, R15, 0x10, R14 ;  /* 0x000000100f0e7824 */ /* 0x000fe200078e020e */
[----:B------:R-:W-:Y:S01]  /*0d70*/  SHF.R.S32.HI R211, RZ, 0x3, R3 ;  /* 0x00000003ffd37819 */ /* 0x000fe20000011403 */
[----:B------:R-:W-:Y:S01]  /*0d80*/  IMAD.SHL.U32 R13, R12, 0x8, RZ ;  /* 0x000000080c0d7824 */ /* 0x000fe200078e00ff */
[----:B------:R-:W-:Y:S01]  /*0d90*/  LOP3.LUT R10, R10, 0x1c0, RZ, 0xc0, !PT ;  /* 0x000001c00a0a7812 */ /* 0x000fe200078ec0ff */
[----:B------:R-:W-:Y:S01]  /*0da0*/  IMAD.SHL.U32 R9, R9, 0x40, RZ ;  /* 0x0000004009097824 */ /* 0x000fe200078e00ff */
[----:B------:R-:W-:Y:S01]  /*0db0*/  LOP3.LUT R6, R6, 0x7ffffffc, RZ, 0xc0, !PT ;  /* 0x7ffffffc06067812 */ /* 0x000fe200078ec0ff */
[----:B------:R-:W-:Y:S01]  /*0dc0*/  VIADD R226, R19, 0x20 ;  /* 0x0000002013e27836 */ /* 0x000fe20000000000 */
[----:B------:R-:W-:Y:S01]  /*0dd0*/  LOP3.LUT R3, R3, 0xfffffff8, RZ, 0xc0, !PT ;  /* 0xfffffff803037812 */ /* 0x000fe200078ec0ff */
[--C-:B------:R-:W-:Y:S01]  /*0de0*/  IMAD.U32 R223, R14, 0x40, R13.reuse ;  /* 0x000000400edf7824 */ /* 0x100fe200078e000d */
[----:B------:R-:W-:Y:S01]  /*0df0*/  LOP3.LUT R13, R10, 0x8, R13, 0xf8, !PT ;  /* 0x000000080a0d7812 */ /* 0x000fe200078ef80d */
[----:B------:R-:W-:Y:S01]  /*0e00*/  IMAD.IADD R6, R5, 0x1, -R6 ;  /* 0x0000000105067824 */ /* 0x000fe200078e0a06 */
[----:B------:R-:W-:Y:S01]  /*0e10*/  SHF.R.U32.HI R10, RZ, 0x3, R10 ;  /* 0x00000003ff0a7819 */ /* 0x000fe2000001160a */
[----:B------:R-:W-:Y:S01]  /*0e20*/  IMAD.IADD R210, R234, 0x1, -R3 ;  /* 0x00000001ead27824 */ /* 0x000fe200078e0a03 */
[----:B------:R-:W-:-:S02]  /*0e30*/  LOP3.LUT R9, R9, 0x7ffffe00, RZ, 0xc0, !PT ;  /* 0x7ffffe0009097812 */ /* 0x000fc400078ec0ff */
[----:B------:R-:W-:Y:S02]  /*0e40*/  LOP3.LUT R5, R4, 0xfffffffc, RZ, 0xc0, !PT ;  /* 0xfffffffc04057812 */ /* 0x000fe400078ec0ff */
[----:B------:R-:W-:Y:S02]  /*0e50*/  LEA.HI R0, R0, R213, RZ, 0x1 ;  /* 0x000000d500007211 */ /* 0x000fe400078f08ff */
[----:B------:R-:W-:Y:S01]  /*0e60*/  SHF.R.S32.HI R3, RZ, 0x1f, R226 ;  /* 0x0000001fff037819 */ /* 0x000fe200000114e2 */
[----:B------:R-:W-:Y:S01]  /*0e70*/  IMAD R9, R192, 0x400, R9 ;  /* 0x00000400c0097824 */ /* 0x000fe200078e0209 */
[----:B------:R-:W-:Y:S01]  /*0e80*/  LOP3.LUT R10, R13, R10, RZ, 0x3c, !PT ;  /* 0x0000000a0d0a7212 */ /* 0x000fe200078e3cff */
[----:B------:R-:W-:Y:S01]  /*0e90*/  IMAD.IADD R5, R234, 0x1, -R5 ;  /* 0x00000001ea057824 */ /* 0x000fe200078e0a05 */
[----:B------:R-:W-:Y:S01]  /*0ea0*/  LOP3.LUT R0, R0, 0xfffffe, RZ, 0xc0, !PT ;  /* 0x00fffffe00007812 */ /* 0x000fe200078ec0ff */
[----:B------:R-:W-:Y:S01]  /*0eb0*/  IMAD.SHL.U32 R220, R226, 0x40, RZ ;  /* 0x00000040e2dc7824 */ /* 0x000fe200078e00ff */
[----:B------:R-:W-:Y:S01]  /*0ec0*/  LEA.HI R3, R3, R226, RZ, 0x3 ;  /* 0x000000e203037211 */ /* 0x000fe200078f18ff */
[----:B------:R-:W-:Y:S01]  /*0ed0*/  IMAD.IADD R9, R9, 0x1, R10 ;  /* 0x0000000109097824 */ /* 0x000fe200078e020a */
[----:B------:R-:W-:Y:S01]  /*0ee0*/  R2P PR, R11, 0x6 ;  /* 0x000000060b007804 */ /* 0x000fe20000000000 */
[----:B------:R-:W-:Y:S01]  /*0ef0*/  IMAD.IADD R0, R213, 0x1, -R0 ;  /* 0x00000001d5007824 */ /* 0x000fe200078e0a00 */
[----:B------:R-:W-:Y:S01]  /*0f00*/  SHF.R.S32.HI R4, RZ, 0x1f, R4 ;  /* 0x0000001fff047819 */ /* 0x000fe20000011404 */
[----:B------:R-:W-:Y:S01]  /*0f10*/  IMAD.SHL.U32 R3, R3, 0x40, RZ ;  /* 0x0000004003037824 */ /* 0x000fe200078e00ff */
[C---:B------:R-:W-:Y:S01]  /*0f20*/  LEA.HI R7, R5.reuse, R5, RZ, 0x1 ;  /* 0x0000000505077211 */ /* 0x040fe200078f08ff */
[----:B------:R-:W-:Y:S01]  /*0f30*/  IMAD.SHL.U32 R186, R5, 0x4, RZ ;  /* 0x0000000405ba7824 */ /* 0x000fe200078e00ff */
[----:B------:R-:W-:Y:S01]  /*0f40*/  LOP3.LUT R220, R220, 0x1c0, RZ, 0xc0, !PT ;  /* 0x000001c0dcdc7812 */ /* 0x000fe200078ec0ff */
[----:B------:R-:W-:-:S02]  /*0f50*/  IMAD R195, R9, 0x2, R2 ;  /* 0x0000000209c37824 */ /* 0x000fc400078e0202 */
[----:B------:R-:W-:Y:S01]  /*0f60*/  IMAD.MOV.U32 R197, RZ, RZ, 0x40 ;  /* 0x00000040ffc57424 */ /* 0x000fe200078e00ff */
[----:B------:R-:W-:Y:S01]  /*0f70*/  LEA.HI R4, R4, R19, RZ, 0x3 ;  /* 0x0000001304047211 */ /* 0x000fe200078f18ff */
[----:B------:R-:W-:Y:S01]  /*0f80*/  IMAD.SHL.U32 R194, R0, 0x100, RZ ;  /* 0x0000010000c27824 */ /* 0x000fe200078e00ff */
[----:B------:R-:W-:Y:S01]  /*0f90*/  LOP3.LUT R8, R7, 0x1ffffffe, RZ, 0xc0, !PT ;  /* 0x1ffffffe07087812 */ /* 0x000fe200078ec0ff */
[----:B------:R-:W-:Y:S01]  /*0fa0*/  IMAD.SHL.U32 R189, R210, 0x8, RZ ;  /* 0x00000008d2bd7824 */ /* 0x000fe200078e00ff */
[----:B------:R-:W-:Y:S01]  /*0fb0*/  SHF.R.U32.HI R235, RZ, 0x3, R220 ;  /* 0x00000003ffeb7819 */ /* 0x000fe200000116dc */
[----:B------:R-:W-:Y:S01]  /*0fc0*/  VIADD R190, R186, 0x10 ;  /* 0x00000010babe7836 */ /* 0x000fe20000000000 */
[----:B------:R-:W-:Y:S01]  /*0fd0*/  LOP3.LUT R221, R3, 0xfffffe00, RZ, 0xc0, !PT ;  /* 0xfffffe0003dd7812 */ /* 0x000fe200078ec0ff */
[----:B------:R-:W-:Y:S01]  /*0fe0*/  VIADD R198, R195, 0x26800 ;  /* 0x00026800c3c67836 */ /* 0x000fe20000000000 */
[----:B------:R-:W-:Y:S01]  /*0ff0*/  SEL R197, R197, 0xffffffc0, !P2 ;  /* 0xffffffc0c5c57807 */ /* 0x000fe20005000000 */
[C---:B------:R-:W-:Y:S01]  /*1000*/  VIADD R207, R189.reuse, 0x40 ;  /* 0x00000040bdcf7836 */ /* 0x040fe20000000000 */
[----:B------:R-:W-:Y:S01]  /*1010*/  LOP3.LUT R4, R4, 0xfffffff8, RZ, 0xc0, !PT ;  /* 0xfffffff804047812 */ /* 0x000fe200078ec0ff */
[C---:B------:R-:W-:Y:S01]  /*1020*/  VIADD R206, R189.reuse, 0x80 ;  /* 0x00000080bdce7836 */ /* 0x040fe20000000000 */
[----:B------:R-:W-:Y:S01]  /*1030*/  SHF.R.S32.HI R217, RZ, 0x1f, R190 ;  /* 0x0000001fffd97819 */ /* 0x000fe200000114be */
[----:B------:R-:W-:-:S02]  /*1040*/  VIADD R205, R189, 0xc0 ;  /* 0x000000c0bdcd7836 */ /* 0x000fc40000000000 */
[C---:B------:R-:W-:Y:S02]  /*1050*/  VIADD R204, R189.reuse, 0x100 ;  /* 0x00000100bdcc7836 */ /* 0x040fe40000000000 */
[C---:B------:R-:W-:Y:S02]  /*1060*/  VIADD R203, R189.reuse, 0x140 ;  /* 0x00000140bdcb7836 */ /* 0x040fe40000000000 */
[C---:B------:R-:W-:Y:S02]  /*1070*/  VIADD R215, R189.reuse, 0x180 ;  /* 0x00000180bdd77836 */ /* 0x040fe40000000000 */
[----:B------:R-:W-:Y:S02]  /*1080*/  VIADD R214, R189, 0x1c0 ;  /* 0x000001c0bdd67836 */ /* 0x000fe40000000000 */
[----:B------:R-:W-:Y:S02]  /*1090*/  VIADD R196, R195, 0x26820 ;  /* 0x00026820c3c47836 */ /* 0x000fe40000000000 */
[----:B------:R-:W-:-:S02]  /*10a0*/  IMAD.IADD R8, R5, 0x1, -R8 ;  /* 0x0000000105087824 */ /* 0x000fc400078e0a08 */
[C---:B------:R-:W-:Y:S01]  /*10b0*/  @P1 VIADD R196, R198.reuse, 0xffffffe0 ;  /* 0xffffffe0c6c41836 */ /* 0x040fe20000000000 */
[----:B------:R-:W-:Y:S01]  /*10c0*/  CS2R R22, SRZ ;  /* 0x0000000000167805 */ /* 0x000fe2000001ff00 */
[----:B------:R-:W-:Y:S01]  /*10d0*/  IMAD.IADD R198, R198, 0x1, R197 ;  /* 0x00000001c6c67824 */ /* 0x000fe200078e02c5 */
[----:B------:R-:W-:Y:S01]  /*10e0*/  SHF.R.S32.HI R233, RZ, 0x1f, R207 ;  /* 0x0000001fffe97819 */ /* 0x000fe200000114cf */
[----:B------:R-:W-:Y:S01]  /*10f0*/  IMAD.MOV.U32 R208, RZ, RZ, RZ ;  /* 0x000000ffffd07224 */ /* 0x000fe200078e00ff */
[----:B------:R-:W-:Y:S01]  /*1100*/  SHF.R.S32.HI R232, RZ, 0x1f, R206 ;  /* 0x0000001fffe87819 */ /* 0x000fe200000114ce */
[----:B------:R-:W-:Y:S01]  /*1110*/  IMAD.MOV.U32 R185, RZ, RZ, RZ ;  /* 0x000000ffffb97224 */ /* 0x000fe200078e00ff */
[----:B------:R-:W-:Y:S01]  /*1120*/  SHF.R.S32.HI R231, RZ, 0x1f, R205 ;  /* 0x0000001fffe77819 */ /* 0x000fe200000114cd */
[----:B------:R-:W-:Y:S01]  /*1130*/  IMAD.MOV.U32 R18, RZ, RZ, RZ ;  /* 0x000000ffff127224 */ /* 0x000fe200078e00ff */
[----:B------:R-:W-:Y:S01]  /*1140*/  SHF.R.S32.HI R230, RZ, 0x1f, R204 ;  /* 0x0000001fffe67819 */ /* 0x000fe200000114cc */
[----:B------:R-:W-:Y:S01]  /*1150*/  IMAD.IADD R188, R19, 0x1, -R4 ;  /* 0x0000000113bc7824 */ /* 0x000fe200078e0a04 */
[----:B------:R-:W-:Y:S01]  /*1160*/  SHF.R.S32.HI R229, RZ, 0x1f, R203 ;  /* 0x0000001fffe57819 */ /* 0x000fe200000114cb */
[----:B------:R-:W-:Y:S01]  /*1170*/  IMAD.SHL.U32 R218, R190, 0x2, RZ ;  /* 0x00000002beda7824 */ /* 0x000fe200078e00ff */
[----:B------:R-:W-:Y:S01]  /*1180*/  SHF.R.S32.HI R228, RZ, 0x1f, R215 ;  /* 0x0000001fffe47819 */ /* 0x000fe200000114d7 */
[----:B------:R-:W-:Y:S01]  /*1190*/  IMAD.SHL.U32 R193, R6, 0x2, RZ ;  /* 0x0000000206c17824 */ /* 0x000fe200078e00ff */
[----:B------:R-:W-:Y:S01]  /*11a0*/  SHF.R.S32.HI R227, RZ, 0x1f, R214 ;  /* 0x0000001fffe37819 */ /* 0x000fe200000114d6 */
[----:B------:R-:W-:Y:S01]  /*11b0*/  IMAD R222, R8, 0x8, R191 ;  /* 0x0000000808de7824 */ /* 0x000fe200078e02bf */
[----:B------:R-:W-:Y:S01]  /*11c0*/  SHF.L.U64.HI R217, R190, 0x1, R217 ;  /* 0x00000001bed97819 */ /* 0x000fe200000102d9 */
[----:B------:R-:W-:Y:S01]  /*11d0*/  IMAD.IADD R197, R197, 0x1, R196 ;  /* 0x00000001c5c57824 */ /* 0x000fe200078e02c4 */
[----:B--2---:R-:W-:Y:S01]  /*11e0*/  LOP3.LUT R184, R16, 0x1, RZ, 0xfc, !PT ;  /* 0x0000000110b87812 */ /* 0x004fe200078efcff */
[----:B------:R-:W-:-:S05]  /*11f0*/  IMAD.SHL.U32 R16, R5, 0x8, RZ ;  /* 0x0000000805107824 */ /* 0x000fca00078e00ff */
[----:B------:R-:W-:-:S04]  /*1200*/  LOP3.LUT R0, R220, 0x38, R16, 0xf8, !PT ;  /* 0x00000038dc007812 */ /* 0x000fc800078ef810 */
[----:B------:R-:W-:-:S05]  /*1210*/  LOP3.LUT R219, R221, R0, R235, 0xf6, !PT ;  /* 0x00000000dddb7212 */ /* 0x000fca00078ef6eb */
[----:B------:R-:W-:-:S07]  /*1220*/  IMAD R219, R219, 0x2, R2 ;  /* 0x00000002dbdb7824 */ /* 0x000fce00078e0202 */
.L_x_764:
[----:B01-3--:R-:W0:Y:S01]  /*1230*/  LDC.64 R4, c[0x0][0xc88] ;  /* 0x00032200ff047b82 */ /* 0x00be220000000a00 */
[----:B------:R-:W-:Y:S01]  /*1240*/  ULDC.64 UR4, c[0x0][0xa28] ;  /* 0x00028a0000047ab9 */ /* 0x000fe20000000a00 */
[----:B------:R-:W-:Y:S01]  /*1250*/  ULDC.64 UR8, c[0x0][0xa18] ;  /* 0x0002860000087ab9 */ /* 0x000fe20000000a00 */
[----:B------:R-:W-:Y:S01]  /*1260*/  ULDC.64 UR6, c[0x0][0xa08] ;  /* 0x0002820000067ab9 */ /* 0x000fe20000000a00 */
[----:B0-----:R-:W-:-:S05]  /*1270*/  IMAD.WIDE R4, R27, 0x4, R4 ;  /* 0x000000041b047825 */ /* 0x001fca00078e0204 */
[----:B--2---:R-:W2:Y:S01]  /*1280*/  LDG.E R202, desc[UR40][R4.64] ;  /* 0x0000002804ca7981 */ /* 0x004ea2000c1e1900 */
[----:B------:R-:W-:Y:S01]  /*1290*/  ISETP.NE.U32.AND P2, PT, RZ, UR4, PT ;  /* 0x00000004ff007c0c */ /* 0x000fe2000bf45070 */
[----:B------:R-:W-:Y:S01]  /*12a0*/  IMAD.MOV.U32 R3, RZ, RZ, RZ ;  /* 0x000000ffff037224 */ /* 0x000fe200078e00ff */
[----:B------:R-:W-:Y:S01]  /*12b0*/  ISETP.NE.U32.AND P1, PT, RZ, UR8, PT ;  /* 0x00000008ff007c0c */ /* 0x000fe2000bf25070 */
[----:B------:R-:W-:Y:S01]  /*12c0*/  IMAD.MOV.U32 R31, RZ, RZ, RZ ;  /* 0x000000ffff1f7224 */ /* 0x000fe200078e00ff */
[----:B------:R-:W-:Y:S02]  /*12d0*/  ISETP.NE.AND.EX P2, PT, RZ, UR5, PT, P2 ;  /* 0x00000005ff007c0c */ /* 0x000fe4000bf45320 */
[----:B------:R-:W-:Y:S02]  /*12e0*/  ISETP.NE.AND.EX P1, PT, RZ, UR9, PT, P1 ;  /* 0x00000009ff007c0c */ /* 0x000fe4000bf25310 */
[----:B------:R-:W-:-:S04]  /*12f0*/  ISETP.NE.U32.AND P0, PT, RZ, UR6, PT ;  /* 0x00000006ff007c0c */ /* 0x000fc8000bf05070 */
[----:B------:R-:W-:Y:S02]  /*1300*/  ISETP.NE.AND.EX P0, PT, RZ, UR7, PT, P0 ;  /* 0x00000007ff007c0c */ /* 0x000fe4000bf05300 */
[----:B--2---:R-:W-:Y:S01]  /*1310*/  SHF.R.S32.HI R212, RZ, 0x1f, R202 ;  /* 0x0000001fffd47819 */ /* 0x004fe200000114ca */
[C---:B------:R-:W-:Y:S02]  /*1320*/  IMAD.SHL.U32 R200, R202.reuse, 0x4, RZ ;  /* 0x00000004cac87824 */ /* 0x040fe400078e00ff */
[C---:B------:R-:W-:Y:S02]  /*1330*/  @P2 LEA R4, P3, R202.reuse, UR4, 0x2 ;  /* 0x00000004ca042c11 */ /* 0x040fe4000f8610ff */
[C-C-:B------:R-:W-:Y:S02]  /*1340*/  SHF.L.U64.HI R201, R202.reuse, 0x2, R212.reuse ;  /* 0x00000002cac97819 */ /* 0x140fe400000102d4 */
[----:B------:R-:W-:Y:S01]  /*1350*/  @P2 LEA.HI.X R5, R202, UR5, R212, 0x2, P3 ;  /* 0x00000005ca052c11 */ /* 0x000fe200098f14d4 */
[----:B------:R-:W-:Y:S01]  /*1360*/  ULDC UR4, c[0x0][0x288] ;  /* 0x0000a20000047ab9 */ /* 0x000fe20000000800 */
[----:B------:R-:W-:-:S03]  /*1370*/  IADD3 R8, P4, R200, UR6, RZ ;  /* 0x00000006c8087c10 */ /* 0x000fc6000ff9e0ff */
[----:B------:R0:W5:Y:S01]  /*1380*/  @P2 LDG.E R3, desc[UR40][R4.64] ;  /* 0x0000002804032981 */ /* 0x000162000c1e1900 */
[----:B------:R-:W-:Y:S01]  /*1390*/  @P1 IADD3 R6, P2, R200, UR8, RZ ;  /* 0x00000008c8061c10 */ /* 0x000fe2000ff5e0ff */
[----:B------:R-:W-:Y:S01]  /*13a0*/  IMAD.U32 R24, RZ, RZ, UR4 ;  /* 0x00000004ff187e24 */ /* 0x000fe2000f8e00ff */
[C---:B------:R-:W-:Y:S01]  /*13b0*/  IADD3.X R9, R201.reuse, UR7, RZ, P4, !PT ;  /* 0x00000007c9097c10 */ /* 0x040fe2000a7fe4ff */
[----:B------:R-:W-:Y:S01]  /*13c0*/  ULDC.64 UR4, c[0x0][0x418] ;  /* 0x0001060000047ab9 */ /* 0x000fe20000000a00 */
[----:B----4-:R-:W-:-:S03]  /*13d0*/  @P1 IADD3.X R7, R201, UR9, RZ, P2, !PT ;  /* 0x00000009c9071c10 */ /* 0x010fc600097fe4ff */
[----:B------:R0:W5:Y:S01]  /*13e0*/  @P0 LDG.E R31, desc[UR40][R8.64] ;  /* 0x00000028081f0981 */ /* 0x000162000c1e1900 */
[----:B------:R-:W-:Y:S01]  /*13f0*/  UISETP.NE.U32.AND UP0, UPT, UR4, URZ, UPT ;  /* 0x0000003f0400728c */ /* 0x000fe2000bf05070 */
[----:B------:R-:W-:Y:S02]  /*1400*/  ULDC.64 UR8, c[0x0][0xa20] ;  /* 0x0002880000087ab9 */ /* 0x000fe40000000a00 */
[----:B------:R0:W5:Y:S01]  /*1410*/  @P1 LDG.E R24, desc[UR40][R6.64] ;  /* 0x0000002806181981 */ /* 0x000162000c1e1900 */
[----:B------:R-:W-:Y:S01]  /*1420*/  UISETP.NE.AND.EX UP0, UPT, UR5, URZ, UPT, UP0 ;  /* 0x0000003f0500728c */ /* 0x000fe2000bf05300 */
[----:B------:R-:W-:Y:S01]  /*1430*/  ULDC UR4, c[0x0][0x424] ;  /* 0x0001090000047ab9 */ /* 0x000fe20000000800 */
[----:B------:R-:W-:Y:S02]  /*1440*/  ISETP.NE.U32.AND P2, PT, RZ, UR8, PT ;  /* 0x00000008ff007c0c */ /* 0x000fe4000bf45070 */
[----:B------:R-:W-:Y:S01]  /*1450*/  USEL UR4, UR4, 0x1, UP0 ;  /* 0x0000000104047887 */ /* 0x000fe20008000000 */
[----:B------:R-:W-:Y:S01]  /*1460*/  ULDC UR5, c[0x0][0x2f0] ;  /* 0x0000bc0000057ab9 */ /* 0x000fe20000000800 */
[----:B------:R-:W-:-:S02]  /*1470*/  ISETP.NE.AND.EX P2, PT, RZ, UR9, PT, P2 ;  /* 0x00000009ff007c0c */ /* 0x000fc4000bf45320 */
[----:B------:R-:W-:-:S03]  /*1480*/  UIMAD UR4, UR4, UR5, URZ ;  /* 0x00000005040472a4 */ /* 0x000fc6000f8e023f */
[----:B------:R-:W-:Y:S01]  /*1490*/  ULDC UR5, c[0x0][0x348] ;  /* 0x0000d20000057ab9 */ /* 0x000fe20000000800 */
[----:B------:R-:W-:Y:S02]  /*14a0*/  IMAD.MOV.U32 R209, RZ, RZ, R25 ;  /* 0x000000ffffd17224 */ /* 0x000fe400078e0019 */
[----:B------:R-:W-:Y:S02]  /*14b0*/  IMAD.MOV.U32 R199, RZ, RZ, R26 ;  /* 0x000000ffffc77224 */ /* 0x000fe400078e001a */
[----:B------:R-:W-:Y:S01]  /*14c0*/  IMAD.MOV.U32 R29, RZ, RZ, R202 ;  /* 0x000000ffff1d7224 */ /* 0x000fe200078e00ca */
[----:B0-----:R-:W-:Y:S06]  /*14d0*/  @P1 BRA `(.L_x_646) ;  /* 0x0000000000241947 */ /* 0x001fec0003800000 */
[----:B------:R-:W-:Y:S02]  /*14e0*/  ULDC.64 UR6, c[0x0][0xa00] ;  /* 0x0002800000067ab9 */ /* 0x000fe40000000a00 */
[----:B------:R-:W-:-:S04]  /*14f0*/  ISETP.NE.U32.AND P1, PT, RZ, UR6, PT ;  /* 0x00000006ff007c0c */ /* 0x000fc8000bf25070 */
[----:B------:R-:W-:-:S13]  /*1500*/  ISETP.NE.AND.EX P1, PT, RZ, UR7, PT, P1 ;  /* 0x00000007ff007c0c */ /* 0x000fda000bf25310 */
[----:B------:R-:W-:Y:S05]  /*1510*/  @!P1 BRA `(.L_x_646) ;  /* 0x0000000000149947 */ /* 0x000fea0003800000 */
[----:B------:R-:W0:Y:S02]  /*1520*/  LDC.64 R4, c[0x0][0xa00] ;  /* 0x00028000ff047b82 */ /* 0x000e240000000a00 */
[----:B0-----:R-:W-:-:S05]  /*1530*/  IMAD.WIDE R4, R29, 0x4, R4 ;  /* 0x000000041d047825 */ /* 0x001fca00078e0204 */
[----:B-----5:R-:W2:Y:S04]  /*1540*/  LDG.E R24, desc[UR40][R4.64] ;  /* 0x0000002804187981 */ /* 0x020ea8000c1e1900 */
[----:B------:R-:W2:Y:S02]  /*1550*/  LDG.E R7, desc[UR40][R4.64+0x4] ;  /* 0x0000042804077981 */ /* 0x000ea4000c1e1900 */
[----:B--2---:R-:W-:-:S07]  /*1560*/  IMAD.IADD R24, R7, 0x1, -R24 ;  /* 0x0000000107187824 */ /* 0x004fce00078e0a18 */
.L_x_646:
[----:B------:R-:W-:Y:S02]  /*1570*/  IMAD.U32 R46, RZ, RZ, UR5 ;  /* 0x00000005ff2e7e24 */ /* 0x000fe4000f8e00ff */
[----:B------:R-:W-:Y:S01]  /*1580*/  IMAD.U32 R28, RZ, RZ, UR4 ;  /* 0x00000004ff1c7e24 */ /* 0x000fe2000f8e00ff */
[----:B------:R-:W-:Y:S06]  /*1590*/  @!P2 BRA `(.L_x_647) ;  /* 0x000000000010a947 */ /* 0x000fec0003800000 */
[----:B------:R-:W-:-:S04]  /*15a0*/  IADD3 R4, P0, R200, UR8, RZ ;  /* 0x00000008c8047c10 */ /* 0x000fc8000ff1e0ff */
[----:B------:R-:W-:-:S05]  /*15b0*/  IADD3.X R5, R201, UR9, RZ, P0, !PT ;  /* 0x00000009c9057c10 */ /* 0x000fca00087fe4ff */
[----:B------:R0:W5:Y:S01]  /*15c0*/  LDG.E R28, desc[UR40][R4.64] ;  /* 0x00000028041c7981 */ /* 0x000162000c1e1900 */
[----:B------:R-:W-:Y:S05]  /*15d0*/  BRA `(.L_x_648) ;  /* 0x0000000000107947 */ /* 0x000fea0003800000 */
.L_x_647:
[----:B------:R-:W-:Y:S05]  /*15e0*/  @!P0 BRA `(.L_x_648) ;  /* 0x00000000000c8947 */ /* 0x000fea0003800000 */
[----:B------:R-:W2:Y:S04]  /*15f0*/  LDG.E R5, desc[UR40][R8.64] ;  /* 0x0000002808057981 */ /* 0x000ea8000c1e1900 */
[----:B------:R-:W2:Y:S02]  /*1600*/  LDG.E R28, desc[UR40][R8.64+0x4] ;  /* 0x00000428081c7981 */ /* 0x000ea4000c1e1900 */
[----:B--2---:R-:W-:-:S07]  /*1610*/  IMAD.IADD R28, R28, 0x1, -R5 ;  /* 0x000000011c1c7824 */ /* 0x004fce00078e0a05 */
.L_x_648:
[----:B------:R-:W-:Y:S02]  /*1620*/  ULDC.64 UR4, c[0x0][0xa10] ;  /* 0x0002840000047ab9 */ /* 0x000fe40000000a00 */
[----:B------:R-:W-:-:S04]  /*1630*/  ISETP.NE.U32.AND P0, PT, RZ, UR4, PT ;  /* 0x00000004ff007c0c */ /* 0x000fc8000bf05070 */
[----:B------:R-:W-:Y:S01]  /*1640*/  ISETP.NE.AND.EX P0, PT, RZ, UR5, PT, P0 ;  /* 0x00000005ff007c0c */ /* 0x000fe2000bf05300 */
[----:B------:R-:W-:-:S12]  /*1650*/  ULDC.64 UR4, c[0x0][0xa30] ;  /* 0x00028c0000047ab9 */ /* 0x000fd80000000a00 */
[----:B0-----:R-:W0:Y:S02]  /*1660*/  @P0 LDC.64 R4, c[0x0][0xa10] ;  /* 0x00028400ff040b82 */ /* 0x001e240000000a00 */
[----:B0-----:R-:W-:-:S05]  /*1670*/  @P0 IMAD.WIDE R4, R29, 0x4, R4 ;  /* 0x000000041d040825 */ /* 0x001fca00078e0204 */
[----:B------:R-:W2:Y:S04]  /*1680*/  @P0 LDG.E R0, desc[UR40][R4.64] ;  /* 0x0000002804000981 */ /* 0x000ea8000c1e1900 */
[----:B------:R-:W2:Y:S01]  /*1690*/  @P0 LDG.E R9, desc[UR40][R4.64+0x4] ;  /* 0x0000042804090981 */ /* 0x000ea2000c1e1900 */
[----:B------:R-:W-:Y:S01]  /*16a0*/  ISETP.NE.U32.AND P1, PT, RZ, UR4, PT ;  /* 0x00000004ff007c0c */ /* 0x000fe2000bf25070 */
[----:B-----5:R-:W-:-:S03]  /*16b0*/  IMAD.MOV.U32 R27, RZ, RZ, R28 ;  /* 0x000000ffff1b7224 */ /* 0x020fc600078e001c */
[----:B------:R-:W-:-:S13]  /*16c0*/  ISETP.NE.AND.EX P1, PT, RZ, UR5, PT, P1 ;  /* 0x00000005ff007c0c */ /* 0x000fda000bf25310 */
[----:B------:R-:W-:-:S04]  /*16d0*/  @P1 IADD3 R6, P2, R200, UR4, RZ ;  /* 0x00000004c8061c10 */ /* 0x000fc8000ff5e0ff */
[----:B------:R-:W-:-:S05]  /*16e0*/  @P1 IADD3.X R7, R201, UR5, RZ, P2, !PT ;  /* 0x00000005c9071c10 */ /* 0x000fca00097fe4ff */
[----:B------:R0:W5:Y:S01]  /*16f0*/  @P1 LDG.E R27, desc[UR40][R6.64] ;  /* 0x00000028061b1981 */ /* 0x000162000c1e1900 */
[----:B------:R-:W-:Y:S01]  /*1700*/  IMAD.IADD R11, R28, 0x1, -R3 ;  /* 0x000000011c0b7824 */ /* 0x000fe200078e0a03 */
[----:B------:R-:W-:-:S03]  /*1710*/  PLOP3.LUT P3, PT, PT, PT, PT, 0x80, 0x0 ;  /* 0x000000000000781c */ /* 0x000fc60003f6f070 */
[----:B------:R-:W-:-:S05]  /*1720*/  IMAD.MOV R44, RZ, RZ, -R11 ;  /* 0x000000ffff2c7224 */ /* 0x000fca00078e0a0b */
[----:B------:R-:W-:Y:S01]  /*1730*/  VIMNMX R44, RZ, R44, !PT ;  /* 0x0000002cff2c7248 */ /* 0x000fe20007fe0100 */
[----:B--2---:R-:W-:-:S04]  /*1740*/  @P0 IMAD.IADD R46, R9, 0x1, -R0 ;  /* 0x00000001092e0824 */ /* 0x004fc800078e0a00 */
[----:B------:R-:W-:-:S04]  /*1750*/  IMAD.IADD R168, R11, 0x1, R46 ;  /* 0x000000010ba87824 */ /* 0x000fc800078e022e */
[----:B------:R-:W-:-:S05]  /*1760*/  VIADD R0, R168, 0x3f ;  /* 0x0000003fa8007836 */ /* 0x000fca0000000000 */
[----:B------:R-:W-:-:S04]  /*1770*/  SHF.R.S32.HI R3, RZ, 0x1f, R0 ;  /* 0x0000001fff037819 */ /* 0x000fc80000011400 */
[----:B------:R-:W-:-:S04]  /*1780*/  LEA.HI R3, R3, R0, RZ, 0x6 ;  /* 0x0000000003037211 */ /* 0x000fc800078f30ff */
[----:B------:R-:W-:Y:S02]  /*1790*/  LOP3.LUT R5, R3, 0xffffffc0, RZ, 0xc0, !PT ;  /* 0xffffffc003057812 */ /* 0x000fe400078ec0ff */
[----:B------:R-:W-:Y:S02]  /*17a0*/  SHF.R.S32.HI R181, RZ, 0x6, R3 ;  /* 0x00000006ffb57819 */ /* 0x000fe40000011403 */
[----:B------:R-:W-:-:S04]  /*17b0*/  VIADDMNMX R5, R5, -R11, R46, PT ;  /* 0x8000000b05057246 */ /* 0x000fc8000380012e */
[----:B------:R-:W-:Y:S02]  /*17c0*/  ISETP.GT.AND P0, PT, R5, R44, PT ;  /* 0x0000002c0500720c */ /* 0x000fe40003f04270 */
[----:B------:R-:W-:-:S05]  /*17d0*/  SHF.R.U32.HI R44, RZ, 0x6, R44 ;  /* 0x00000006ff2c7819 */ /* 0x000fca000001162c */
[----:B------:R-:W-:-:S06]  /*17e0*/  IMAD.MOV.U32 R45, RZ, RZ, R44 ;  /* 0x000000ffff2d7224 */ /* 0x000fcc00078e002c */
[----:B------:R-:W-:-:S05]  /*17f0*/  @P0 VIADD R0, R5, 0x3f ;  /* 0x0000003f05000836 */ /* 0x000fca0000000000 */
[----:B------:R-:W-:-:S04]  /*1800*/  @P0 SHF.R.S32.HI R5, RZ, 0x1f, R0 ;  /* 0x0000001fff050819 */ /* 0x000fc80000011400 */
[----:B------:R-:W-:-:S04]  /*1810*/  @P0 LEA.HI R5, R5, R0, RZ, 0x6 ;  /* 0x0000000005050211 */ /* 0x000fc800078f30ff */
[----:B------:R-:W-:-:S04]  /*1820*/  @P0 SHF.R.S32.HI R45, RZ, 0x6, R5 ;  /* 0x00000006ff2d0819 */ /* 0x000fc80000011405 */
[----:B------:R-:W-:-:S13]  /*1830*/  ISETP.GT.AND P0, PT, R45, R44, PT ;  /* 0x0000002c2d00720c */ /* 0x000fda0003f04270 */
[----:B0-----:R-:W-:Y:S05]  /*1840*/  @!P0 BRA `(.L_x_649) ;  /* 0x00000028009c8947 */ /* 0x001fea0003800000 */
[----:B------:R-:W-:Y:S01]  /*1850*/  VIADD R0, R2, 0x22400 ;  /* 0x0002240002007836 */ /* 0x000fe20000000000 */
[----:B------:R-:W-:Y:S04]  /*1860*/  BSSY B6, `(.L_x_650) ;  /* 0x0000013000067945 */ /* 0x000fe80003800000 */
[----:B------:R-:W-:-:S13]  /*1870*/  LOP3.LUT P0, RZ, R0, 0x3ff, RZ, 0xc0, !PT ;  /* 0x000003ff00ff7812 */ /* 0x000fda000780c0ff */
        /* <DEDUP_REMOVED lines=16> */
[----:B-1---5:R-:W-:Y:S05]  /*1980*/  CALL.ABS.NOINC R14 ;  /* 0x000000000e007343 */ /* 0x022fea0003c00000 */
.L_x_651:
[----:B------:R-:W-:Y:S05]  /*1990*/  BSYNC B6 ;  /* 0x0000000000067941 */ /* 0x000fea0003800000 */
.L_x_650:
        /* <DEDUP_REMOVED lines=20> */
.L_x_653:
[----:B------:R-:W-:Y:S05]  /*1ae0*/  BSYNC B6 ;  /* 0x0000000000067941 */ /* 0x000fea0003800000 */
.L_x_652:
[----:B------:R-:W-:Y:S01]  /*1af0*/  ULDC.64 UR4, c[0x0][0x9f8] ;  /* 0x00027e0000047ab9 */ /* 0x000fe20000000a00 */
[----:B------:R-:W0:Y:S01]  /*1b00*/  LDC.64 R52, c[0x0][0x300] ;  /* 0x0000c000ff347b82 */ /* 0x000e220000000a00 */
[----:B------:R-:W-:Y:S01]  /*1b10*/  ISETP.NE.U32.AND P0, PT, RZ, UR4, PT ;  /* 0x00000004ff007c0c */ /* 0x000fe2000bf05070 */
[----:B------:R-:W-:Y:S01]  /*1b20*/  IMAD.IADD R42, R31, 0x1, R28 ;  /* 0x000000011f2a7824 */ /* 0x000fe200078e021c */
[----:B------:R-:W-:Y:S02]  /*1b30*/  ULDC.64 UR6, c[0x0][0x330] ;  /* 0x0000cc0000067ab9 */ /* 0x000fe40000000a00 */
[----:B------:R-:W-:Y:S02]  /*1b40*/  ISETP.NE.AND.EX P0, PT, RZ, UR5, PT, P0 ;  /* 0x00000005ff007c0c */ /* 0x000fe4000bf05300 */
[----:B------:R-:W-:Y:S01]  /*1b50*/  SHF.R.S32.HI R17, RZ, 0x1f, R16 ;  /* 0x0000001fff117819 */ /* 0x000fe20000011410 */
[----:B------:R-:W1:Y:S08]  /*1b60*/  LDC.64 R54, c[0x0][0x3f8] ;  /* 0x0000fe00ff367b82 */ /* 0x000e700000000a00 */
[----:B------:R-:W2:Y:S02]  /*1b70*/  LDC R43, c[0x0][0x3f4] ;  /* 0x0000fd00ff2b7b82 */ /* 0x000ea40000000800 */
[----:B------:R-:W-:-:S04]  /*1b80*/  @P0 IADD3 R4, P1, R200, UR4, RZ ;  /* 0x00000004c8040c10 */ /* 0x000fc8000ff3e0ff */
[----:B------:R-:W-:Y:S01]  /*1b90*/  @P0 IADD3.X R5, R201, UR5, RZ, P1, !PT ;  /* 0x00000005c9050c10 */ /* 0x000fe20008ffe4ff */
[----:B------:R-:W-:-:S04]  /*1ba0*/  ULDC.64 UR4, c[0x0][0x308] ;  /* 0x0000c20000047ab9 */ /* 0x000fc80000000a00 */
[----:B------:R3:W4:Y:S01]  /*1bb0*/  @P0 LDG.E R29, desc[UR40][R4.64] ;  /* 0x00000028041d0981 */ /* 0x000722000c1e1900 */
[----:B------:R-:W-:Y:S01]  /*1bc0*/  SHF.R.S32.HI R28, RZ, 0x1f, R42 ;  /* 0x0000001fff1c7819 */ /* 0x000fe2000001142a */
[-C--:B0-----:R-:W-:Y:S01]  /*1bd0*/  IMAD.WIDE.U32 R6, R42, R52.reuse, RZ ;  /* 0x000000342a067225 */ /* 0x081fe200078e00ff */
[----:B------:R-:W-:Y:S01]  /*1be0*/  SHF.R.S32.HI R187, RZ, 0x1f, R186 ;  /* 0x0000001fffbb7819 */ /* 0x000fe200000114ba */
[----:B------:R-:W0:Y:S01]  /*1bf0*/  S2R R50, SR_TID.X ;  /* 0x0000000000327919 */ /* 0x000e220000002100 */
[----:B------:R-:W-:Y:S01]  /*1c00*/  SHF.L.U64.HI R49, R52, 0x6, R53 ;  /* 0x0000000634317819 */ /* 0x000fe20000010235 */
[----:B------:R-:W-:Y:S02]  /*1c10*/  IMAD R0, R28, R52, RZ ;  /* 0x000000341c007224 */ /* 0x000fe400078e02ff */
[----:B------:R-:W-:Y:S02]  /*1c20*/  IMAD.SHL.U32 R14, R188, 0x40, RZ ;  /* 0x00000040bc0e7824 */ /* 0x000fe400078e00ff */
[----:B------:R-:W-:Y:S01]  /*1c30*/  IMAD R3, R42, R53, R0 ;  /* 0x000000352a037224 */ /* 0x000fe200078e0200 */
[----:B------:R-:W-:Y:S01]  /*1c40*/  SHF.R.S32.HI R0, RZ, 0x1f, R26 ;  /* 0x0000001fff007819 */ /* 0x000fe2000001141a */
[----:B---3--:R-:W-:Y:S01]  /*1c50*/  IMAD.WIDE.U32 R4, R26, UR6, R16 ;  /* 0x000000061a047c25 */ /* 0x008fe2000f8e0010 */
[----:B--2---:R-:W-:-:S03]  /*1c60*/  ISETP.GE.AND P2, PT, R16, R43, PT ;  /* 0x0000002b1000720c */ /* 0x004fc60003f46270 */
[----:B------:R-:W-:Y:S01]  /*1c70*/  IMAD.IADD R7, R7, 0x1, R3 ;  /* 0x0000000107077824 */ /* 0x000fe200078e0203 */
[----:B------:R-:W-:Y:S01]  /*1c80*/  SEL R15, R43, RZ, P2 ;  /* 0x000000ff2b0f7207 */ /* 0x000fe20001000000 */
[----:B------:R-:W-:Y:S01]  /*1c90*/  IMAD R3, R0, UR6, RZ ;  /* 0x0000000600037c24 */ /* 0x000fe2000f8e02ff */
[----:B------:R-:W-:Y:S01]  /*1ca0*/  P2R R70, PR, RZ, 0x4 ;  /* 0x00000004ff467803 */ /* 0x000fe20000000000 */
[----:B------:R-:W-:Y:S01]  /*1cb0*/  IMAD.WIDE.U32 R6, R26, UR4, R6 ;  /* 0x000000041a067c25 */ /* 0x000fe2000f8e0006 */
[----:B------:R-:W-:-:S03]  /*1cc0*/  IADD3 R42, P2, R19, R42, RZ ;  /* 0x0000002a132a7210 */ /* 0x000fc60007f5e0ff */
[----:B------:R-:W-:Y:S01]  /*1cd0*/  IMAD R33, R26, UR7, R3 ;  /* 0x000000071a217c24 */ /* 0x000fe2000f8e0203 */
[----:B------:R-:W-:Y:S01]  /*1ce0*/  ULDC.64 UR6, c[0x0][0xa08] ;  /* 0x0002820000067ab9 */ /* 0x000fe20000000a00 */
[----:B------:R-:W-:Y:S01]  /*1cf0*/  IMAD R3, R0, UR4, RZ ;  /* 0x0000000400037c24 */ /* 0x000fe2000f8e02ff */
[----:B------:R-:W-:Y:S01]  /*1d00*/  ISETP.NE.U32.AND P0, PT, RZ, UR6, PT ;  /* 0x00000006ff007c0c */ /* 0x000fe2000bf05070 */
[----:B------:R-:W-:Y:S02]  /*1d10*/  IMAD.IADD R33, R5, 0x1, R33 ;  /* 0x0000000105217824 */ /* 0x000fe400078e0221 */
[----:B------:R-:W-:Y:S01]  /*1d20*/  IMAD R3, R26, UR5, R3 ;  /* 0x000000051a037c24 */ /* 0x000fe2000f8e0203 */
[----:B------:R-:W-:Y:S01]  /*1d30*/  ISETP.NE.AND.EX P0, PT, RZ, UR7, PT, P0 ;  /* 0x00000007ff007c0c */ /* 0x000fe2000bf05300 */
[----:B------:R-:W-:Y:S01]  /*1d40*/  ULDC.64 UR4, c[0x0][0x310] ;  /* 0x0000c40000047ab9 */ /* 0x000fe20000000a00 */
[----:B------:R-:W-:Y:S01]  /*1d50*/  ULDC.64 UR6, c[0x0][0x338] ;  /* 0x0000ce0000067ab9 */ /* 0x000fe20000000a00 */
[----:B------:R-:W-:Y:S01]  /*1d60*/  IMAD.IADD R7, R7, 0x1, R3 ;  /* 0x0000000107077824 */ /* 0x000fe200078e0203 */
[----:B------:R-:W-:Y:S01]  /*1d70*/  SHF.R.S32.HI R3, RZ, 0x1f, R19 ;  /* 0x0000001fff037819 */ /* 0x000fe20000011413 */
[----:B------:R-:W-:Y:S01]  /*1d80*/  IMAD.MOV.U32 R32, RZ, RZ, R4 ;  /* 0x000000ffff207224 */ /* 0x000fe200078e0004 */
[----:B0-----:R-:W-:Y:S01]  /*1d90*/  SHF.R.U32.HI R50, RZ, 0x7, R50 ;  /* 0x00000007ff327819 */ /* 0x001fe20000011632 */
[----:B------:R-:W0:Y:S01]  /*1da0*/  LDC.64 R4, c[0x0][0x408] ;  /* 0x00010200ff047b82 */ /* 0x000e220000000a00 */
[----:B------:R-:W-:-:S02]  /*1db0*/  IMAD.IADD R15, R16, 0x1, R15 ;  /* 0x00000001100f7824 */ /* 0x000fc400078e020f */
[----:B------:R-:W-:Y:S02]  /*1dc0*/  VIADD R74, R16, 0x20 ;  /* 0x00000020104a7836 */ /* 0x000fe40000000000 */
[----:B------:R-:W-:Y:S01]  /*1dd0*/  IMAD.SHL.U32 R60, R43, 0x2, RZ ;  /* 0x000000022b3c7824 */ /* 0x000fe200078e00ff */
[----:B------:R-:W-:Y:S01]  /*1de0*/  SHF.R.S32.HI R48, RZ, 0x1f, R15 ;  /* 0x0000001fff307819 */ /* 0x000fe2000001140f */
[----:B------:R-:W-:Y:S02]  /*1df0*/  VIADD R59, R50, 0x8 ;  /* 0x00000008323b7836 */ /* 0x000fe40000000000 */
[----:B------:R-:W-:Y:S01]  /*1e00*/  IMAD.X R43, R28, 0x1, R3, P2 ;  /* 0x000000011c2b7824 */ /* 0x000fe200010e0603 */
[----:B------:R-:W-:-:S04]  /*1e10*/  LEA.HI R48, R48, R15, RZ, 0x3 ;  /* 0x0000000f30307211 */ /* 0x000fc800078f18ff */
[----:B------:R-:W-:-:S04]  /*1e20*/  LOP3.LUT R65, R48, 0xfffffff8, RZ, 0xc0, !PT ;  /* 0xfffffff830417812 */ /* 0x000fc800078ec0ff */
[----:B------:R-:W-:Y:S01]  /*1e30*/  SHF.R.S32.HI R71, RZ, 0x1f, R65 ;  /* 0x0000001fff477819 */ /* 0x000fe20000011441 */
[----:B0-----:R-:W-:Y:S01]  /*1e40*/  IMAD R12, R3, R4, RZ ;  /* 0x00000004030c7224 */ /* 0x001fe200078e02ff */
[C---:B------:R-:W-:Y:S01]  /*1e50*/  SHF.L.U64.HI R56, R4.reuse, 0x6, R5 ;  /* 0x0000000604387819 */ /* 0x040fe20000010205 */
[----:B------:R-:W-:Y:S02]  /*1e60*/  IMAD.SHL.U32 R57, R4, 0x40, RZ ;  /* 0x0000004004397824 */ /* 0x000fe400078e00ff */
[----:B------:R-:W-:Y:S01]  /*1e70*/  IMAD R31, R19, R5, R12 ;  /* 0x00000005131f7224 */ /* 0x000fe200078e020c */
[----:B----4-:R-:W-:Y:S02]  /*1e80*/  SHF.R.S32.HI R0, RZ, 0x1f, R29 ;  /* 0x0000001fff007819 */ /* 0x010fe4000001141d */
[----:B------:R-:W-:Y:S02]  /*1e90*/  SEL R11, R29, RZ, !P0 ;  /* 0x000000ff1d0b7207 */ /* 0x000fe40004000000 */
[----:B------:R-:W-:-:S03]  /*1ea0*/  SEL R0, R0, RZ, !P0 ;  /* 0x000000ff00007207 */ /* 0x000fc60004000000 */
[----:B------:R-:W-:-:S04]  /*1eb0*/  IMAD.WIDE.U32 R20, R11, UR4, R6 ;  /* 0x000000040b147c25 */ /* 0x000fc8000f8e0006 */
[C---:B------:R-:W-:Y:S02]  /*1ec0*/  IMAD R6, R0.reuse, UR6, RZ ;  /* 0x0000000600067c24 */ /* 0x040fe4000f8e02ff */
[----:B------:R-:W-:Y:S01]  /*1ed0*/  IMAD R8, R0, UR4, RZ ;  /* 0x0000000400087c24 */ /* 0x000fe2000f8e02ff */
[----:B------:R-:W-:Y:S01]  /*1ee0*/  ULDC UR4, c[0x0][0x2f4] ;  /* 0x0000bd0000047ab9 */ /* 0x000fe20000000800 */
[----:B------:R-:W-:Y:S01]  /*1ef0*/  IMAD R73, R11, UR7, R6 ;  /* 0x000000070b497c24 */ /* 0x000fe2000f8e0206 */
[----:B------:R-:W-:Y:S01]  /*1f00*/  ISETP.GE.AND P1, PT, R74, UR4, PT ;  /* 0x000000044a007c0c */ /* 0x000fe2000bf26270 */
[----:B-1----:R-:W-:Y:S02]  /*1f10*/  IMAD R6, R3, R54, RZ ;  /* 0x0000003603067224 */ /* 0x002fe400078e02ff */
[C---:B------:R-:W-:Y:S02]  /*1f20*/  IMAD R13, R11.reuse, UR5, R8 ;  /* 0x000000050b0d7c24 */ /* 0x040fe4000f8e0208 */
[----:B------:R-:W-:-:S04]  /*1f30*/  IMAD.WIDE.U32 R32, R11, UR6, R32 ;  /* 0x000000060b207c25 */ /* 0x000fc8000f8e0020 */
[C---:B------:R-:W-:Y:S02]  /*1f40*/  IMAD R29, R19.reuse, R55, R6 ;  /* 0x00000037131d7224 */ /* 0x040fe400078e0206 */
[----:B------:R-:W-:-:S04]  /*1f50*/  IMAD.WIDE.U32 R6, R19, R54, R186 ;  /* 0x0000003613067225 */ /* 0x000fc800078e00ba */
[----:B------:R-:W-:-:S04]  /*1f60*/  IMAD.WIDE.U32 R10, R19, R54, R16 ;  /* 0x00000036130a7225 */ /* 0x000fc800078e0010 */
[----:B------:R-:W-:Y:S02]  /*1f70*/  IMAD.IADD R7, R7, 0x1, R29 ;  /* 0x0000000107077824 */ /* 0x000fe400078e021d */
[----:B------:R-:W-:Y:S01]  /*1f80*/  IMAD.IADD R11, R29, 0x1, R11 ;  /* 0x000000011d0b7824 */ /* 0x000fe200078e020b */
[----:B-----5:R-:W-:Y:S01]  /*1f90*/  SHF.R.S32.HI R29, RZ, 0x1f, R27 ;  /* 0x0000001fff1d7819 */ /* 0x020fe2000001141b */
[-C--:B------:R-:W-:Y:S02]  /*1fa0*/  IMAD R0, R3, R52.reuse, RZ ;  /* 0x0000003403007224 */ /* 0x080fe400078e02ff */
[----:B------:R-:W-:-:S04]  /*1fb0*/  IMAD.WIDE.U32 R8, R19, R52, R16 ;  /* 0x0000003413087225 */ /* 0x000fc800078e0010 */
[----:B------:R-:W-:Y:S02]  /*1fc0*/  IMAD R30, R29, R54, RZ ;  /* 0x000000361d1e7224 */ /* 0x000fe400078e02ff */
[----:B------:R-:W-:Y:S01]  /*1fd0*/  IMAD R47, R19, R53, R0 ;  /* 0x00000035132f7224 */ /* 0x000fe200078e0200 */
[----:B------:R-:W-:Y:S01]  /*1fe0*/  SHF.L.U64.HI R53, R54, 0x6, R55 ;  /* 0x0000000636357819 */ /* 0x000fe20000010237 */
[----:B------:R-:W-:Y:S01]  /*1ff0*/  IMAD R63, R27, R55, R30 ;  /* 0x000000371b3f7224 */ /* 0x000fe200078e021e */
[----:B------:R-:W-:Y:S01]  /*2000*/  LOP3.LUT R55, R14, 0x1c0, RZ, 0xc0, !PT ;  /* 0x000001c00e377812 */ /* 0x000fe200078ec0ff */
[----:B------:R-:W-:Y:S01]  /*2010*/  IMAD R30, R29, R4, RZ ;  /* 0x000000041d1e7224 */ /* 0x000fe200078e02ff */
[----:B------:R-:W-:Y:S01]  /*2020*/  IADD3 R0, P0, R20, R8, RZ ;  /* 0x0000000814007210 */ /* 0x000fe20007f1e0ff */
[----:B------:R-:W-:Y:S01]  /*2030*/  IMAD.IADD R26, R21, 0x1, R13 ;  /* 0x00000001151a7824 */ /* 0x000fe200078e020d */
[----:B------:R-:W-:Y:S01]  /*2040*/  SHF.R.U32.HI R58, RZ, 0x3, R55 ;  /* 0x00000003ff3a7819 */ /* 0x000fe20000011637 */
[----:B------:R-:W-:Y:S01]  /*2050*/  IMAD R69, R27, R5, R30 ;  /* 0x000000051b457224 */ /* 0x000fe200078e021e */
[--C-:B------:R-:W-:Y:S01]  /*2060*/  LOP3.LUT R5, R55, 0x18, R16.reuse, 0xf8, !PT ;  /* 0x0000001837057812 */ /* 0x100fe200078ef810 */
[----:B------:R-:W-:Y:S01]  /*2070*/  IMAD.WIDE.U32 R12, R19, R4, R16 ;  /* 0x00000004130c7225 */ /* 0x000fe200078e0010 */
[----:B------:R-:W-:-:S02]  /*2080*/  IADD3.X R47, R26, R9, R47, P0, !PT ;  /* 0x000000091a2f7210 */ /* 0x000fc400007fe42f */
[----:B------:R-:W-:Y:S01]  /*2090*/  LOP3.LUT R5, R5, R58, RZ, 0x3c, !PT ;  /* 0x0000003a05057212 */ /* 0x000fe200078e3cff */
[----:B------:R-:W-:Y:S01]  /*20a0*/  IMAD.WIDE.U32 R8, R19, R4, R186 ;  /* 0x0000000413087225 */ /* 0x000fe200078e00ba */
[----:B------:R-:W-:-:S03]  /*20b0*/  ISETP.GE.AND P0, PT, R16, UR4, PT ;  /* 0x0000000410007c0c */ /* 0x000fc6000bf06270 */
[----:B------:R-:W-:Y:S01]  /*20c0*/  IMAD R61, R192, 0x200, R5 ;  /* 0x00000200c03d7824 */ /* 0x000fe200078e0205 */
[----:B------:R-:W-:Y:S01]  /*20d0*/  LOP3.LUT R5, R55, 0x38, R48, 0xf8, !PT ;  /* 0x0000003837057812 */ /* 0x000fe200078ef830 */
[----:B------:R-:W-:Y:S02]  /*20e0*/  IMAD.IADD R9, R9, 0x1, R31 ;  /* 0x0000000109097824 */ /* 0x000fe400078e021f */
[----:B------:R-:W-:Y:S01]  /*20f0*/  IMAD.IADD R13, R31, 0x1, R13 ;  /* 0x000000011f0d7824 */ /* 0x000fe200078e020d */
[----:B------:R-:W-:Y:S01]  /*2100*/  LOP3.LUT R5, R5, R58, RZ, 0x3c, !PT ;  /* 0x0000003a05057212 */ /* 0x000fe200078e3cff */
[----:B------:R-:W-:-:S04]  /*2110*/  IMAD.WIDE.U32 R34, R27, R54, R6 ;  /* 0x000000361b227225 */ /* 0x000fc800078e0006 */
[----:B------:R-:W-:-:S04]  /*2120*/  IMAD.WIDE.U32 R38, R27, R4, R8 ;  /* 0x000000041b267225 */ /* 0x000fc800078e0008 */
[----:B------:R-:W-:-:S04]  /*2130*/  IMAD.WIDE.U32 R36, R27, R54, R10 ;  /* 0x000000361b247225 */ /* 0x000fc800078e000a */
[----:B------:R-:W-:-:S04]  /*2140*/  IMAD.WIDE.U32 R40, R27, R4, R12 ;  /* 0x000000041b287225 */ /* 0x000fc800078e000c */
[----:B------:R-:W-:Y:S02]  /*2150*/  IMAD.IADD R62, R35, 0x1, R63 ;  /* 0x00000001233e7824 */ /* 0x000fe400078e023f */
[----:B------:R-:W-:Y:S02]  /*2160*/  IMAD.IADD R67, R39, 0x1, R69 ;  /* 0x0000000127437824 */ /* 0x000fe400078e0245 */
[----:B------:R-:W-:Y:S02]  /*2170*/  IMAD.SHL.U32 R52, R52, 0x40, RZ ;  /* 0x0000004034347824 */ /* 0x000fe400078e00ff */
[----:B------:R-:W-:Y:S02]  /*2180*/  IMAD.SHL.U32 R54, R54, 0x40, RZ ;  /* 0x0000004036367824 */ /* 0x000fe400078e00ff */
[----:B------:R-:W-:Y:S02]  /*2190*/  IMAD.IADD R63, R63, 0x1, R37 ;  /* 0x000000013f3f7824 */ /* 0x000fe400078e0225 */
[----:B------:R-:W-:-:S02]  /*21a0*/  IMAD.IADD R69, R69, 0x1, R41 ;  /* 0x0000000145457824 */ /* 0x000fc400078e0229 */
[----:B------:R-:W-:Y:S02]  /*21b0*/  IMAD R64, R192, 0x200, R5 ;  /* 0x00000200c0407824 */ /* 0x000fe400078e0205 */
[----:B------:R-:W-:-:S07]  /*21c0*/  IMAD.IADD R73, R33, 0x1, R73 ;  /* 0x0000000121497824 */ /* 0x000fce00078e0249 */
.L_x_683:
[----:B----4-:R-:W0:Y:S01]  /*21d0*/  LDC.64 R50, c[0x0][0x2e8] ;  /* 0x0000ba00ff327b82 */ /* 0x010e220000000a00 */
[----:B------:R-:W-:Y:S01]  /*21e0*/  VIADD R45, R45, 0xffffffff ;  /* 0xffffffff2d2d7836 */ /* 0x000fe20000000000 */
[----:B------:R-:W-:Y:S05]  /*21f0*/  YIELD ;  /* 0x0000000000007946 */ /* 0x000fea0003800000 */
[----:B------:R-:W-:Y:S01]  /*2200*/  SHF.R.S32.HI R72, RZ, 0x1f, R45 ;  /* 0x0000001fff487819 */ /* 0x000fe2000001142d */
[----:B------:R-:W1:Y:S01]  /*2210*/  LDC R83, c[0x0][0x3f4] ;  /* 0x0000fd00ff537b82 */ /* 0x000e620000000800 */
[-C--:B------:R-:W-:Y:S01]  /*2220*/  IMAD R5, R49, R45.reuse, RZ ;  /* 0x0000002d31057224 */ /* 0x080fe200078e02ff */
[----:B------:R-:W-:Y:S01]  /*2230*/  BSSY B0, `(.L_x_654) ;  /* 0x000018e000007945 */ /* 0x000fe20003800000 */
[----:B---3--:R-:W-:-:S04]  /*2240*/  IMAD.WIDE.U32 R14, R52, R45, RZ ;  /* 0x0000002d340e7225 */ /* 0x008fc800078e00ff */
[----:B------:R-:W-:Y:S01]  /*2250*/  IMAD R5, R72, R52, R5 ;  /* 0x0000003448057224 */ /* 0x000fe200078e0205 */
[----:B------:R-:W-:Y:S01]  /*2260*/  IADD3 R4, P2, R0, R14, RZ ;  /* 0x0000000e00047210 */ /* 0x000fe20007f5e0ff */
[----:B--2---:R-:W-:Y:S02]  /*2270*/  IMAD.SHL.U32 R30, R22, 0x1000, RZ ;  /* 0x00001000161e7824 */ /* 0x004fe400078e00ff */
[----:B------:R-:W-:Y:S02]  /*2280*/  IMAD.IADD R78, R15, 0x1, R5 ;  /* 0x000000010f4e7824 */ /* 0x000fe400078e0205 */
[----:B------:R-:W-:Y:S02]  /*2290*/  IMAD.IADD R5, R61, 0x1, R30 ;  /* 0x000000013d057824 */ /* 0x000fe400078e021e */
[----:B------:R-:W-:Y:S01]  /*22a0*/  IMAD.X R6, R78, 0x1, R47, P2 ;  /* 0x000000014e067824 */ /* 0x000fe200010e062f */
[----:B0-----:R-:W-:Y:S01]  /*22b0*/  LEA R12, P3, R4, R50, 0x1 ;  /* 0x00000032040c7211 */ /* 0x001fe200078608ff */
[----:B------:R-:W-:Y:S01]  /*22c0*/  IMAD R31, R5, 0x2, R2 ;  /* 0x00000002051f7824 */ /* 0x000fe200078e0202 */
[----:B------:R-:W-:-:S02]  /*22d0*/  ISETP.GT.AND P2, PT, R45, R44, PT ;  /* 0x0000002c2d00720c */ /* 0x000fc40003f44270 */
[----:B------:R-:W-:Y:S02]  /*22e0*/  LEA.HI.X R13, R4, R51, R6, 0x1, P3 ;  /* 0x00000033040d7211 */ /* 0x000fe400018f0c06 */
[----:B-1----:R-:W-:-:S13]  /*22f0*/  ISETP.GE.AND P3, PT, R83, 0x1, PT ;  /* 0x000000015300780c */ /* 0x002fda0003f66270 */
[----:B------:R-:W-:Y:S05]  /*2300*/  @!P3 BRA `(.L_x_655) ;  /* 0x0000001400a0b947 */ /* 0x000fea0003800000 */
[----:B------:R-:W-:Y:S01]  /*2310*/  ULDC.U8 UR4, c[0x0][0x410] ;  /* 0x0001040000047ab9 */ /* 0x000fe20000000000 */
[-C--:B------:R-:W-:Y:S01]  /*2320*/  IMAD R7, R53, R45.reuse, RZ ;  /* 0x0000002d35077224 */ /* 0x080fe200078e02ff */
[----:B------:R-:W-:Y:S01]  /*2330*/  ISETP.NE.AND P3, PT, RZ, UR4, PT ;  /* 0x00000004ff007c0c */ /* 0x000fe2000bf65270 */
[----:B------:R-:W-:-:S04]  /*2340*/  IMAD.WIDE.U32 R4, R54, R45, RZ ;  /* 0x0000002d36047225 */ /* 0x000fc800078e00ff */
[----:B------:R-:W-:-:S04]  /*2350*/  IMAD R7, R72, R54, R7 ;  /* 0x0000003648077224 */ /* 0x000fc800078e0207 */
[----:B------:R-:W-:-:S04]  /*2360*/  IMAD.IADD R75, R5, 0x1, R7 ;  /* 0x00000001054b7824 */ /* 0x000fc800078e0207 */
[----:B------:R-:W-:Y:S05]  /*2370*/  @!P3 BRA `(.L_x_656) ;  /* 0x0000000800acb947 */ /* 0x000fea0003800000 */
[----:B------:R-:W-:Y:S01]  /*2380*/  IMAD R68, R45, -0x40, R46 ;  /* 0xffffffc02d447824 */ /* 0x000fe200078e022e */
[----:B------:R-:W-:Y:S01]  /*2390*/  BSSY B1, `(.L_x_657) ;  /* 0x000001d000017945 */ /* 0x000fe20003800000 */
[----:B------:R-:W-:Y:S02]  /*23a0*/  CS2R R8, SRZ ;  /* 0x0000000000087805 */ /* 0x000fe4000001ff00 */
[----:B------:R-:W-:Y:S02]  /*23b0*/  CS2R R28, SRZ ;  /* 0x00000000001c7805 */ /* 0x000fe4000001ff00 */
[----:B------:R-:W-:Y:S02]  /*23c0*/  CS2R R10, SRZ ;  /* 0x00000000000a7805 */ /* 0x000fe4000001ff00 */
[----:B------:R-:W-:Y:S02]  /*23d0*/  VIMNMX R68, R68, 0x40, PT ;  /* 0x0000004044447848 */ /* 0x000fe40003fe0100 */
[----:B------:R-:W-:-:S02]  /*23e0*/  CS2R R14, SRZ ;  /* 0x00000000000e7805 */ /* 0x000fc4000001ff00 */
[----:B------:R-:W-:-:S13]  /*23f0*/  ISETP.GE.AND P4, PT, R19, R68, PT ;  /* 0x000000441300720c */ /* 0x000fda0003f86270 */
[----:B------:R-:W-:Y:S05]  /*2400*/  @P4 BRA `(.L_x_658) ;  /* 0x0000000000544947 */ /* 0x000fea0003800000 */
[----:B------:R-:W-:Y:S01]  /*2410*/  IMAD R6, R56, R45, RZ ;  /* 0x0000002d38067224 */ /* 0x000fe200078e02ff */
[----:B------:R-:W-:Y:S01]  /*2420*/  IADD3 R8, P3, R34, R4, RZ ;  /* 0x0000000422087210 */ /* 0x000fe20007f7e0ff */
[----:B------:R-:W-:Y:S01]  /*2430*/  IMAD.MOV.U32 R66, RZ, RZ, R38 ;  /* 0x000000ffff427224 */ /* 0x000fe200078e0026 */
[----:B------:R-:W-:Y:S01]  /*2440*/  ULDC.64 UR6, c[0x0][0x400] ;  /* 0x0001000000067ab9 */ /* 0x000fe20000000a00 */
[-C--:B------:R-:W-:Y:S01]  /*2450*/  IMAD R5, R72, R57.reuse, R6 ;  /* 0x0000003948057224 */ /* 0x080fe200078e0206 */
[----:B------:R-:W-:Y:S01]  /*2460*/  ULDC.64 UR4, c[0x0][0x3e8] ;  /* 0x0000fa0000047ab9 */ /* 0x000fe20000000a00 */
[----:B------:R-:W-:Y:S01]  /*2470*/  IMAD.WIDE.U32 R6, R45, R57, R66 ;  /* 0x000000392d067225 */ /* 0x000fe200078e0042 */
[----:B------:R-:W-:-:S03]  /*2480*/  CS2R R10, SRZ ;  /* 0x00000000000a7805 */ /* 0x000fc6000001ff00 */
[----:B------:R-:W-:Y:S01]  /*2490*/  IMAD.IADD R5, R7, 0x1, R5 ;  /* 0x0000000107057824 */ /* 0x000fe200078e0205 */
[----:B------:R-:W-:Y:S01]  /*24a0*/  LEA R50, P5, R6, UR6, 0x1 ;  /* 0x0000000606327c11 */ /* 0x000fe2000f8a08ff */
[----:B------:R-:W-:Y:S01]  /*24b0*/  IMAD.X R7, R75, 0x1, R62, P3 ;  /* 0x000000014b077824 */ /* 0x000fe200018e063e */
[----:B------:R-:W-:Y:S02]  /*24c0*/  LEA R4, P3, R8, UR4, 0x1 ;  /* 0x0000000408047c11 */ /* 0x000fe4000f8608ff */
[----:B------:R-:W-:Y:S02]  /*24d0*/  LEA.HI.X R51, R6, UR7, R5, 0x1, P5 ;  /* 0x0000000706337c11 */ /* 0x000fe4000a8f0c05 */
[----:B------:R-:W-:Y:S02]  /*24e0*/  LEA.HI.X R5, R8, UR5, R7, 0x1, P3 ;  /* 0x0000000508057c11 */ /* 0x000fe400098f0c07 */
[----:B------:R-:W-:Y:S02]  /*24f0*/  CS2R R8, SRZ ;  /* 0x0000000000087805 */ /* 0x000fe4000001ff00 */
[----:B------:R-:W-:-:S02]  /*2500*/  ISETP.GE.AND P5, PT, R186, R83, PT ;  /* 0x00000053ba00720c */ /* 0x000fc40003fa6270 */
[----:B------:R-:W-:-:S11]  /*2510*/  ISETP.GE.AND P3, PT, R190, R83, PT ;  /* 0x00000053be00720c */ /* 0x000fd60003f66270 */
[----:B------:R0:W5:Y:S04]  /*2520*/  @!P5 LDG.E.64 R28, desc[UR40][R4.64] ;  /* 0x00000028041cd981 */ /* 0x000168000c1e1b00 */
[----:B------:R0:W5:Y:S04]  /*2530*/  @!P3 LDG.E.64 R8, desc[UR40][R4.64+0x20] ;  /* 0x000020280408b981 */ /* 0x000168000c1e1b00 */
[----:B------:R0:W5:Y:S04]  /*2540*/  @!P5 LDG.E.64 R14, desc[UR40][R50.64] ;  /* 0x00000028320ed981 */ /* 0x000168000c1e1b00 */
[----:B------:R0:W5:Y:S02]  /*2550*/  @!P3 LDG.E.64 R10, desc[UR40][R50.64+0x20] ;  /* 0x00002028320ab981 */ /* 0x000164000c1e1b00 */
.L_x_658:
[----:B------:R-:W-:Y:S05]  /*2560*/  BSYNC B1 ;  /* 0x0000000000017941 */ /* 0x000fea0003800000 */
.L_x_657:
[----:B------:R-:W-:Y:S01]  /*2570*/  ISETP.NE.AND P3, PT, R184, 0x3, PT ;  /* 0x00000003b800780c */ /* 0x000fe20003f65270 */
[----:B0----5:R-:W-:Y:S02]  /*2580*/  IMAD.MOV.U32 R4, RZ, RZ, R8 ;  /* 0x000000ffff047224 */ /* 0x021fe400078e0008 */
[----:B------:R-:W-:Y:S02]  /*2590*/  IMAD.MOV.U32 R5, RZ, RZ, R9 ;  /* 0x000000ffff057224 */ /* 0x000fe400078e0009 */
[----:B------:R-:W-:Y:S01]  /*25a0*/  IMAD.MOV.U32 R6, RZ, RZ, R28 ;  /* 0x000000ffff067224 */ /* 0x000fe200078e001c */
[----:B------:R-:W-:Y:S01]  /*25b0*/  PRMT R82, R82, 0x5410, R4 ;  /* 0x0000541052527816 */ /* 0x000fe20000000004 */
        /* <DEDUP_REMOVED lines=9> */
[----:B------:R-:W-:-:S02]  /*2650*/  PRMT R86, R86, 0x5410, R5 ;  /* 0x0000541056567816 */ /* 0x000fc40000000005 */
[----:B------:R-:W-:Y:S02]  /*2660*/  PRMT R50, R50, 0x5410, R6 ;  /* 0x0000541032327816 */ /* 0x000fe40000000006 */
[----:B------:R-:W-:Y:S01]  /*2670*/  PRMT R72, R72, 0x5410, R7 ;  /* 0x0000541048487816 */ /* 0x000fe20000000007 */
[----:B------:R-:W-:Y:S06]  /*2680*/  @!P3 BRA `(.L_x_659) ;  /* 0x000000000004b947 */ /* 0x000fec0003800000 */
[----:B------:R-:W-:Y:S01]  /*2690*/  BPT.TRAP 0x1 ;  /* 0x000000040000795c */ /* 0x000fe20000300000 */
.L_x_659:
[----:B------:R-:W-:Y:S01]  /*26a0*/  IMAD R66, R22, 0x8, R2 ;  /* 0x0000000816427824 */ /* 0x000fe200078e0202 */
[----:B------:R-:W-:Y:S01]  /*26b0*/  SHF.L.U32 R75, R185, 0x1f, RZ ;  /* 0x0000001fb94b7819 */ /* 0x000fe200000006ff */
[----:B------:R-:W-:Y:S03]  /*26c0*/  BSSY B1, `(.L_x_660) ;  /* 0x0000003000017945 */ /* 0x000fe60003800000 */
[----:B------:R-:W0:Y:S02]  /*26d0*/  SYNCS.PHASECHK.TRANS64.TRYWAIT P5, [R66+URZ+0x28c90], R75 ;  /* 0x028c904b420075a7 */ /* 0x000e2400080a017f */
[----:B0-----:R-:W-:Y:S05]  /*26e0*/  @!P5 BRA `(.L_x_661) ;  /* 0x0000015800c4d947 */ /* 0x001fea0003800000 */
.L_x_949:
[----:B------:R-:W-:Y:S05]  /*26f0*/  BSYNC B1 ;  /* 0x0000000000017941 */ /* 0x000fea0003800000 */
.L_x_660:
[----:B------:R-:W-:Y:S05]  /*2700*/  @P4 BRA `(.L_x_662) ;  /* 0x0000001400004947 */ /* 0x000fea0003800000 */
[----:B------:R-:W-:Y:S04]  /*2710*/  BSSY B1, `(.L_x_663) ;  /* 0x0000036000017945 */ /* 0x000fe80003800000 */
[----:B------:R-:W-:Y:S05]  /*2720*/  @P0 BRA `(.L_x_664) ;  /* 0x0000000000d00947 */ /* 0x000fea0003800000 */
[----:B------:R1:W2:Y:S01]  /*2730*/  LDS.128 R4, [R31+0x22400] ;  /* 0x022400001f047984 */ /* 0x0002a20000000c00 */
[----:B------:R-:W-:Y:S01]  /*2740*/  ISETP.GE.AND P4, PT, R186, R83, PT ;  /* 0x00000053ba00720c */ /* 0x000fe20003f86270 */
[----:B------:R-:W-:-:S12]  /*2750*/  BSSY B2, `(.L_x_665) ;  /* 0x0000030000027945 */ /* 0x000fd80003800000 */
[----:B-1----:R-:W-:Y:S05]  /*2760*/  @P4 BRA `(.L_x_666) ;  /* 0x0000000000b84947 */ /* 0x002fea0003800000 */
[----:B------:R-:W-:Y:S01]  /*2770*/  SHF.R.U64 R31, R28, 0x10, R29 ;  /* 0x000000101c1f7819 */ /* 0x000fe2000000121d */
[C---:B--2---:R-:W-:Y:S01]  /*2780*/  IMAD.U32 R28, R7.reuse, 0x10000, RZ ;  /* 0x00010000071c7824 */ /* 0x044fe200078e00ff */
[--C-:B------:R-:W-:Y:S01]  /*2790*/  SHF.R.U64 R76, R14, 0x10, R15.reuse ;  /* 0x000000100e4c7819 */ /* 0x100fe2000000120f */
[----:B------:R-:W-:Y:S01]  /*27a0*/  IMAD.U32 R14, R6, 0x10000, RZ ;  /* 0x00010000060e7824 */ /* 0x000fe200078e00ff */
[----:B------:R-:W-:Y:S02]  /*27b0*/  SHF.R.U32.HI R78, RZ, 0x10, R15 ;  /* 0x00000010ff4e7819 */ /* 0x000fe4000001160f */
[----:B------:R-:W-:Y:S02]  /*27c0*/  SHF.R.U32.HI R51, RZ, 0x10, R29 ;  /* 0x00000010ff337819 */ /* 0x000fe4000001161d */
[----:B------:R-:W-:Y:S02]  /*27d0*/  PRMT R31, R50, 0x5410, R31 ;  /* 0x00005410321f7816 */ /* 0x000fe4000000001f */
[----:B------:R-:W-:-:S02]  /*27e0*/  LOP3.LUT R29, R7, 0xffff0000, RZ, 0xc0, !PT ;  /* 0xffff0000071d7812 */ /* 0x000fc400078ec0ff */
[----:B------:R-:W-:Y:S02]  /*27f0*/  PRMT R76, R50, 0x5432, R76 ;  /* 0x00005432324c7816 */ /* 0x000fe4000000004c */
[C---:B------:R-:W-:Y:S02]  /*2800*/  PRMT R78, R72.reuse, 0x5432, R78 ;  /* 0x00005432484e7816 */ /* 0x040fe4000000004e */
[----:B------:R-:W-:Y:S02]  /*2810*/  PRMT R51, R72, 0x5410, R51 ;  /* 0x0000541048337816 */ /* 0x000fe40000000033 */
[----:B------:R-:W-:Y:S01]  /*2820*/  LOP3.LUT R7, R5, 0xffff0000, RZ, 0xc0, !PT ;  /* 0xffff000005077812 */ /* 0x000fe200078ec0ff */
[----:B------:R-:W-:Y:S01]  /*2830*/  IMAD.U32 R79, R78, 0x10000, RZ ;  /* 0x000100004e4f7824 */ /* 0x000fe200078e00ff */
[----:B------:R-:W-:Y:S01]  /*2840*/  LOP3.LUT R50, R31, 0xffff0000, RZ, 0xc0, !PT ;  /* 0xffff00001f327812 */ /* 0x000fe200078ec0ff */
[----:B------:R-:W-:Y:S01]  /*2850*/  IMAD.U32 R72, R51, 0x10000, RZ ;  /* 0x0001000033487824 */ /* 0x000fe200078e00ff */
[----:B------:R-:W-:Y:S01]  /*2860*/  LOP3.LUT R15, R6, 0xffff0000, RZ, 0xc0, !PT ;  /* 0xffff0000060f7812 */ /* 0x000fe200078ec0ff */
[----:B------:R-:W-:Y:S01]  /*2870*/  IMAD.U32 R6, R5, 0x10000, RZ ;  /* 0x0001000005067824 */ /* 0x000fe200078e00ff */
[----:B------:R-:W-:Y:S01]  /*2880*/  LOP3.LUT R77, R76, 0xffff0000, RZ, 0xc0, !PT ;  /* 0xffff00004c4d7812 */ /* 0x000fe200078ec0ff */
[----:B------:R-:W-:Y:S01]  /*2890*/  FMUL.FTZ R80, R7, R50 ;  /* 0x0000003207507220 */ /* 0x000fe20000410000 */
[----:B------:R-:W-:Y:S01]  /*28a0*/  LOP3.LUT R78, R78, 0xffff0000, RZ, 0xc0, !PT ;  /* 0xffff00004e4e7812 */ /* 0x000fe200078ec0ff */
[----:B------:R-:W-:Y:S01]  /*28b0*/  IMAD.U32 R5, R4, 0x10000, RZ ;  /* 0x0001000004057824 */ /* 0x000fe200078e00ff */
[----:B------:R-:W-:Y:S01]  /*28c0*/  LOP3.LUT R51, R51, 0xffff0000, RZ, 0xc0, !PT ;  /* 0xffff000033337812 */ /* 0x000fe200078ec0ff */
[-C--:B------:R-:W-:Y:S01]  /*28d0*/  FMUL.FTZ R81, R7, R77.reuse ;  /* 0x0000004d07517220 */ /* 0x080fe20000410000 */
[----:B------:R-:W-:Y:S01]  /*28e0*/  FFMA.FTZ R80, R6, R77, R80 ;  /* 0x0000004d06507223 */ /* 0x000fe20000010050 */
[----:B------:R-:W-:Y:S01]  /*28f0*/  LOP3.LUT R4, R4, 0xffff0000, RZ, 0xc0, !PT ;  /* 0xffff000004047812 */ /* 0x000fe200078ec0ff */
[----:B------:R-:W-:Y:S01]  /*2900*/  FMUL.FTZ R7, R15, R79 ;  /* 0x0000004f0f077220 */ /* 0x000fe20000410000 */
[----:B------:R-:W-:Y:S01]  /*2910*/  FMUL.FTZ R77, R29, R78 ;  /* 0x0000004e1d4d7220 */ /* 0x000fe20000410000 */
[----:B------:R-:W-:Y:S01]  /*2920*/  FMUL.FTZ R15, R15, R72 ;  /* 0x000000480f0f7220 */ /* 0x000fe20000410000 */
[----:B------:R-:W-:-:S02]  /*2930*/  IMAD.U32 R76, R76, 0x10000, RZ ;  /* 0x000100004c4c7824 */ /* 0x000fc400078e00ff */
[-C--:B------:R-:W-:Y:S01]  /*2940*/  FMUL.FTZ R29, R29, R51.reuse ;  /* 0x000000331d1d7220 */ /* 0x080fe20000410000 */
[----:B------:R-:W-:Y:S02]  /*2950*/  IMAD.U32 R31, R31, 0x10000, RZ ;  /* 0x000100001f1f7824 */ /* 0x000fe400078e00ff */
[----:B------:R-:W-:Y:S01]  /*2960*/  FFMA.FTZ R81, R6, R50, -R81 ;  /* 0x0000003206517223 */ /* 0x000fe20000010851 */
[----:B------:R-:W-:Y:S01]  /*2970*/  FFMA.FTZ R72, R14, R72, -R7 ;  /* 0x000000480e487223 */ /* 0x000fe20000010807 */
[----:B------:R-:W-:Y:S01]  /*2980*/  FFMA.FTZ R77, R28, R51, -R77 ;  /* 0x000000331c4d7223 */ /* 0x000fe2000001084d */
[----:B------:R-:W-:Y:S01]  /*2990*/  FFMA.FTZ R15, R14, R79, R15 ;  /* 0x0000004f0e0f7223 */ /* 0x000fe2000001000f */
[C---:B------:R-:W-:Y:S01]  /*29a0*/  FMUL.FTZ R6, R4.reuse, R76 ;  /* 0x0000004c04067220 */ /* 0x040fe20000410000 */
[-C--:B------:R-:W-:Y:S01]  /*29b0*/  FMUL.FTZ R7, R4, R31.reuse ;  /* 0x0000001f04077220 */ /* 0x080fe20000410000 */
[----:B------:R-:W-:Y:S02]  /*29c0*/  FFMA.FTZ R28, R28, R78, R29 ;  /* 0x0000004e1c1c7223 */ /* 0x000fe4000001001d */
[C---:B------:R-:W-:Y:S01]  /*29d0*/  FFMA.FTZ R6, R5.reuse, R31, -R6 ;  /* 0x0000001f05067223 */ /* 0x040fe20000010806 */
[----:B------:R-:W-:Y:S01]  /*29e0*/  FFMA.FTZ R7, R5, R76, R7 ;  /* 0x0000004c05077223 */ /* 0x000fe20000010007 */
[----:B------:R-:W-:-:S02]  /*29f0*/  F2FP.BF16.F32.PACK_AB R15, R15, R72 ;  /* 0x000000480f0f723e */ /* 0x000fc400000010ff */
[----:B------:R-:W-:Y:S02]  /*2a00*/  F2FP.BF16.F32.PACK_AB R28, R28, R77 ;  /* 0x0000004d1c1c723e */ /* 0x000fe400000010ff */
[----:B------:R-:W-:Y:S01]  /*2a10*/  F2FP.BF16.F32.PACK_AB R4, R7, R6 ;  /* 0x000000060704723e */ /* 0x000fe200000010ff */
[----:B------:R-:W-:Y:S01]  /*2a20*/  IMAD.MOV.U32 R6, RZ, RZ, R15 ;  /* 0x000000ffff067224 */ /* 0x000fe200078e000f */
[----:B------:R-:W-:Y:S01]  /*2a30*/  F2FP.BF16.F32.PACK_AB R5, R80, R81 ;  /* 0x000000515005723e */ /* 0x000fe200000010ff */
[----:B------:R-:W-:-:S07]  /*2a40*/  IMAD.MOV.U32 R7, RZ, RZ, R28 ;  /* 0x000000ffff077224 */ /* 0x000fce00078e001c */
.L_x_666:
[----:B------:R-:W-:Y:S05]  /*2a50*/  BSYNC B2 ;  /* 0x0000000000027941 */ /* 0x000fea0003800000 */
.L_x_665:
[----:B--2---:R1:W-:Y:S02]  /*2a60*/  STG.E.128 desc[UR40][R12.64], R4 ;  /* 0x000000040c007986 */ /* 0x0043e4000c101d28 */
.L_x_664:
[----:B------:R-:W-:Y:S05]  /*2a70*/  BSYNC B1 ;  /* 0x0000000000017941 */ /* 0x000fea0003800000 */
.L_x_663:
[----:B------:R-:W-:Y:S05]  /*2a80*/  @P1 BRA `(.L_x_662) ;  /* 0x0000001000201947 */ /* 0x000fea0003800000 */
[----:B-1----:R-:W-:Y:S01]  /*2a90*/  IMAD.MOV.U32 R5, RZ, RZ, 0x20 ;  /* 0x00000020ff057424 */ /* 0x002fe200078e00ff */
[----:B------:R-:W-:Y:S01]  /*2aa0*/  LOP3.LUT P4, RZ, R188, 0x4, RZ, 0xc0, !PT ;  /* 0x00000004bcff7812 */ /* 0x000fe2000788c0ff */
[----:B------:R-:W-:Y:S03]  /*2ab0*/  BSSY B1, `(.L_x_667) ;  /* 0x0000035000017945 */ /* 0x000fe60003800000 */
[----:B------:R-:W-:Y:S02]  /*2ac0*/  SEL R5, R5, 0xffffffe0, !P4 ;  /* 0xffffffe005057807 */ /* 0x000fe40006000000 */
[----:B------:R-:W-:Y:S02]  /*2ad0*/  ISETP.GE.AND P4, PT, R190, R83, PT ;  /* 0x00000053be00720c */ /* 0x000fe40003f86270 */
[----:B------:R-:W-:-:S05]  /*2ae0*/  IADD3 R5, R5, R61, R30 ;  /* 0x0000003d05057210 */ /* 0x000fca0007ffe01e */
[----:B------:R-:W-:-:S06]  /*2af0*/  IMAD R4, R5, 0x2, R2 ;  /* 0x0000000205047824 */ /* 0x000fcc00078e0202 */
[----:B------:R-:W1:Y:S01]  /*2b00*/  LDS.128 R4, [R4+0x22400] ;  /* 0x0224000004047984 */ /* 0x000e620000000c00 */
[----:B------:R-:W-:Y:S05]  /*2b10*/  @P4 BRA `(.L_x_668) ;  /* 0x0000000000b84947 */ /* 0x000fea0003800000 */
[----:B------:R-:W-:Y:S01]  /*2b20*/  SHF.R.U64 R14, R8, 0x10, R9 ;  /* 0x00000010080e7819 */ /* 0x000fe20000001209 */
[----:B-1----:R-:W-:Y:S01]  /*2b30*/  IMAD.U32 R8, R6, 0x10000, RZ ;  /* 0x0001000006087824 */ /* 0x002fe200078e00ff */
[--C-:B------:R-:W-:Y:S01]  /*2b40*/  SHF.R.U64 R30, R10, 0x10, R11.reuse ;  /* 0x000000100a1e7819 */ /* 0x100fe2000000120b */
[----:B------:R-:W-:Y:S01]  /*2b50*/  IMAD.U32 R10, R7, 0x10000, RZ ;  /* 0x00010000070a7824 */ /* 0x000fe200078e00ff */
[----:B------:R-:W-:Y:S02]  /*2b60*/  SHF.R.U32.HI R50, RZ, 0x10, R11 ;  /* 0x00000010ff327819 */ /* 0x000fe4000001160b */
[----:B------:R-:W-:Y:S02]  /*2b70*/  SHF.R.U32.HI R28, RZ, 0x10, R9 ;  /* 0x00000010ff1c7819 */ /* 0x000fe40000011609 */
[----:B------:R-:W-:Y:S02]  /*2b80*/  PRMT R14, R82, 0x5432, R14 ;  /* 0x00005432520e7816 */ /* 0x000fe4000000000e */
[----:B------:R-:W-:-:S02]  /*2b90*/  PRMT R30, R85, 0x5432, R30 ;  /* 0x00005432551e7816 */ /* 0x000fc4000000001e */
[----:B------:R-:W-:Y:S02]  /*2ba0*/  PRMT R50, R86, 0x5432, R50 ;  /* 0x0000543256327816 */ /* 0x000fe40000000032 */
[----:B------:R-:W-:Y:S02]  /*2bb0*/  PRMT R28, R84, 0x5432, R28 ;  /* 0x00005432541c7816 */ /* 0x000fe4000000001c */
[----:B------:R-:W-:Y:S01]  /*2bc0*/  LOP3.LUT R11, R7, 0xffff0000, RZ, 0xc0, !PT ;  /* 0xffff0000070b7812 */ /* 0x000fe200078ec0ff */
[----:B------:R-:W-:Y:S01]  /*2bd0*/  IMAD.U32 R51, R50, 0x10000, RZ ;  /* 0x0001000032337824 */ /* 0x000fe200078e00ff */
[----:B------:R-:W-:Y:S01]  /*2be0*/  LOP3.LUT R7, R5, 0xffff0000, RZ, 0xc0, !PT ;  /* 0xffff000005077812 */ /* 0x000fe200078ec0ff */
[----:B------:R-:W-:Y:S01]  /*2bf0*/  IMAD.U32 R29, R28, 0x10000, RZ ;  /* 0x000100001c1d7824 */ /* 0x000fe200078e00ff */
[C---:B------:R-:W-:Y:S01]  /*2c00*/  LOP3.LUT R31, R30.reuse, 0xffff0000, RZ, 0xc0, !PT ;  /* 0xffff00001e1f7812 */ /* 0x040fe200078ec0ff */
[----:B------:R-:W-:Y:S01]  /*2c10*/  IMAD.U32 R30, R30, 0x10000, RZ ;  /* 0x000100001e1e7824 */ /* 0x000fe200078e00ff */
[C---:B------:R-:W-:Y:S01]  /*2c20*/  LOP3.LUT R15, R14.reuse, 0xffff0000, RZ, 0xc0, !PT ;  /* 0xffff00000e0f7812 */ /* 0x040fe200078ec0ff */
[----:B------:R-:W-:Y:S01]  /*2c30*/  IMAD.U32 R14, R14, 0x10000, RZ ;  /* 0x000100000e0e7824 */ /* 0x000fe200078e00ff */
[----:B------:R-:W-:Y:S01]  /*2c40*/  LOP3.LUT R9, R6, 0xffff0000, RZ, 0xc0, !PT ;  /* 0xffff000006097812 */ /* 0x000fe200078ec0ff */
[C---:B------:R-:W-:Y:S01]  /*2c50*/  FMUL.FTZ R77, R7.reuse, R31 ;  /* 0x0000001f074d7220 */ /* 0x040fe20000410000 */
[----:B------:R-:W-:Y:S01]  /*2c60*/  LOP3.LUT R50, R50, 0xffff0000, RZ, 0xc0, !PT ;  /* 0xffff000032327812 */ /* 0x000fe200078ec0ff */
[----:B------:R-:W-:Y:S01]  /*2c70*/  FMUL.FTZ R72, R7, R15 ;  /* 0x0000000f07487220 */ /* 0x000fe20000410000 */
[----:B------:R-:W-:Y:S01]  /*2c80*/  LOP3.LUT R28, R28, 0xffff0000, RZ, 0xc0, !PT ;  /* 0xffff00001c1c7812 */ /* 0x000fe200078ec0ff */
[C---:B------:R-:W-:Y:S01]  /*2c90*/  FMUL.FTZ R7, R9.reuse, R51 ;  /* 0x0000003309077220 */ /* 0x040fe20000410000 */
[----:B------:R-:W-:Y:S01]  /*2ca0*/  FMUL.FTZ R9, R9, R29 ;  /* 0x0000001d09097220 */ /* 0x000fe20000410000 */
[----:B------:R-:W-:-:S02]  /*2cb0*/  IMAD.U32 R6, R5, 0x10000, RZ ;  /* 0x0001000005067824 */ /* 0x000fc400078e00ff */
[----:B------:R-:W-:Y:S01]  /*2cc0*/  FFMA.FTZ R29, R8, R29, -R7 ;  /* 0x0000001d081d7223 */ /* 0x000fe20000010807 */
[----:B------:R-:W-:Y:S02]  /*2cd0*/  IMAD.U32 R5, R4, 0x10000, RZ ;  /* 0x0001000004057824 */ /* 0x000fe400078e00ff */
[----:B------:R-:W-:Y:S01]  /*2ce0*/  FFMA.FTZ R8, R8, R51, R9 ;  /* 0x0000003308087223 */ /* 0x000fe20000010009 */
[----:B------:R-:W-:Y:S01]  /*2cf0*/  LOP3.LUT R4, R4, 0xffff0000, RZ, 0xc0, !PT ;  /* 0xffff000004047812 */ /* 0x000fe200078ec0ff */
[C---:B------:R-:W-:Y:S01]  /*2d00*/  FMUL.FTZ R9, R11.reuse, R50 ;  /* 0x000000320b097220 */ /* 0x040fe20000410000 */
[-C--:B------:R-:W-:Y:S01]  /*2d10*/  FMUL.FTZ R11, R11, R28.reuse ;  /* 0x0000001c0b0b7220 */ /* 0x080fe20000410000 */
[C---:B------:R-:W-:Y:S01]  /*2d20*/  FFMA.FTZ R77, R6.reuse, R15, -R77 ;  /* 0x0000000f064d7223 */ /* 0x040fe2000001084d */
[----:B------:R-:W-:Y:S01]  /*2d30*/  FFMA.FTZ R72, R6, R31, R72 ;  /* 0x0000001f06487223 */ /* 0x000fe20000010048 */
[----:B------:R-:W-:Y:S01]  /*2d40*/  FFMA.FTZ R9, R10, R28, -R9 ;  /* 0x0000001c0a097223 */ /* 0x000fe20000010809 */
[C---:B------:R-:W-:Y:S01]  /*2d50*/  FMUL.FTZ R6, R4.reuse, R30 ;  /* 0x0000001e04067220 */ /* 0x040fe20000410000 */
[----:B------:R-:W-:Y:S01]  /*2d60*/  FMUL.FTZ R7, R4, R14 ;  /* 0x0000000e04077220 */ /* 0x000fe20000410000 */
[----:B------:R-:W-:Y:S01]  /*2d70*/  FFMA.FTZ R10, R10, R50, R11 ;  /* 0x000000320a0a7223 */ /* 0x000fe2000001000b */
[----:B------:R-:W-:Y:S01]  /*2d80*/  F2FP.BF16.F32.PACK_AB R8, R8, R29 ;  /* 0x0000001d0808723e */ /* 0x000fe200000010ff */
[C---:B------:R-:W-:Y:S01]  /*2d90*/  FFMA.FTZ R6, R5.reuse, R14, -R6 ;  /* 0x0000000e05067223 */ /* 0x040fe20000010806 */
[----:B------:R-:W-:Y:S01]  /*2da0*/  FFMA.FTZ R7, R5, R30, R7 ;  /* 0x0000001e05077223 */ /* 0x000fe20000010007 */
[----:B------:R-:W-:-:S02]  /*2db0*/  F2FP.BF16.F32.PACK_AB R5, R72, R77 ;  /* 0x0000004d4805723e */ /* 0x000fc400000010ff */
[----:B------:R-:W-:Y:S02]  /*2dc0*/  F2FP.BF16.F32.PACK_AB R9, R10, R9 ;  /* 0x000000090a09723e */ /* 0x000fe400000010ff */
[----:B------:R-:W-:Y:S01]  /*2dd0*/  F2FP.BF16.F32.PACK_AB R4, R7, R6 ;  /* 0x000000060704723e */ /* 0x000fe200000010ff */
[----:B------:R-:W-:Y:S02]  /*2de0*/  IMAD.MOV.U32 R6, RZ, RZ, R8 ;  /* 0x000000ffff067224 */ /* 0x000fe400078e0008 */
[----:B------:R-:W-:-:S07]  /*2df0*/  IMAD.MOV.U32 R7, RZ, RZ, R9 ;  /* 0x000000ffff077224 */ /* 0x000fce00078e0009 */
.L_x_668:
[----:B------:R-:W-:Y:S05]  /*2e00*/  BSYNC B1 ;  /* 0x0000000000017941 */ /* 0x000fea0003800000 */
.L_x_667:
[----:B-1----:R1:W-:Y:S01]  /*2e10*/  STG.E.128 desc[UR40][R12.64+0x40], R4 ;  /* 0x000040040c007986 */ /* 0x0023e2000c101d28 */
[----:B------:R-:W-:Y:S05]  /*2e20*/  BRA `(.L_x_662) ;  /* 0x0000000c00387947 */ /* 0x000fea0003800000 */
.L_x_656:
[----:B------:R-:W-:Y:S01]  /*2e30*/  IMAD R68, R45, -0x40, R46 ;  /* 0xffffffc02d447824 */ /* 0x000fe200078e022e */
[----:B------:R-:W-:-:S04]  /*2e40*/  ISETP.GE.AND P4, PT, R16, R83, PT ;  /* 0x000000531000720c */ /* 0x000fc80003f86270 */
[----:B------:R-:W-:-:S04]  /*2e50*/  VIMNMX R68, R68, 0x40, PT ;  /* 0x0000004044447848 */ /* 0x000fc80003fe0100 */
[----:B------:R-:W-:-:S13]  /*2e60*/  ISETP.GE.OR P3, PT, R19, R68, P4 ;  /* 0x000000441300720c */ /* 0x000fda0002766670 */
[----:B------:R-:W0:Y:S01]  /*2e70*/  @!P3 LDC.64 R12, c[0x0][0x3e8] ;  /* 0x0000fa00ff0cbb82 */ /* 0x000e220000000a00 */
[----:B------:R-:W-:Y:S01]  /*2e80*/  @!P3 IADD3 R6, P5, R36, R4, RZ ;  /* 0x000000042406b210 */ /* 0x000fe20007fbe0ff */
[----:B------:R-:W-:Y:S02]  /*2e90*/  @!P3 IMAD R4, R56, R45, RZ ;  /* 0x0000002d3804b224 */ /* 0x000fe400078e02ff */
[----:B------:R-:W-:Y:S02]  /*2ea0*/  @!P3 IMAD.MOV.U32 R5, RZ, RZ, R69 ;  /* 0x000000ffff05b224 */ /* 0x000fe400078e0045 */
[----:B------:R-:W-:Y:S02]  /*2eb0*/  @!P3 IMAD R11, R72, R57, R4 ;  /* 0x00000039480bb224 */ /* 0x000fe400078e0204 */
[----:B------:R-:W1:Y:S01]  /*2ec0*/  @!P3 LDC.64 R8, c[0x0][0x400] ;  /* 0x00010000ff08bb82 */ /* 0x000e620000000a00 */
[----:B------:R-:W-:Y:S02]  /*2ed0*/  @!P3 IMAD.MOV.U32 R4, RZ, RZ, R40 ;  /* 0x000000ffff04b224 */ /* 0x000fe400078e0028 */
[----:B------:R-:W-:-:S02]  /*2ee0*/  @!P3 IMAD.X R7, R75, 0x1, R63, P5 ;  /* 0x000000014b07b824 */ /* 0x000fc400028e063f */
[----:B------:R-:W-:Y:S01]  /*2ef0*/  @!P3 IMAD.WIDE.U32 R28, R45, R57, R4 ;  /* 0x000000392d1cb225 */ /* 0x000fe200078e0004 */
[----:B------:R-:W-:-:S03]  /*2f00*/  CS2R R4, SRZ ;  /* 0x0000000000047805 */ /* 0x000fc6000001ff00 */
[----:B------:R-:W-:Y:S01]  /*2f10*/  @!P3 IMAD.IADD R29, R11, 0x1, R29 ;  /* 0x000000010b1db824 */ /* 0x000fe200078e021d */
[----:B0-----:R-:W-:-:S04]  /*2f20*/  @!P3 LEA R12, P5, R6, R12, 0x1 ;  /* 0x0000000c060cb211 */ /* 0x001fc800078a08ff */
[----:B------:R-:W-:Y:S02]  /*2f30*/  @!P3 LEA.HI.X R13, R6, R13, R7, 0x1, P5 ;  /* 0x0000000d060db211 */ /* 0x000fe400028f0c07 */
[----:B------:R-:W-:Y:S02]  /*2f40*/  CS2R R6, SRZ ;  /* 0x0000000000067805 */ /* 0x000fe4000001ff00 */
[C---:B-1----:R-:W-:Y:S02]  /*2f50*/  @!P3 LEA R76, P5, R28.reuse, R8, 0x1 ;  /* 0x000000081c4cb211 */ /* 0x042fe400078a08ff */
[----:B------:R-:W-:Y:S02]  /*2f60*/  CS2R R10, SRZ ;  /* 0x00000000000a7805 */ /* 0x000fe4000001ff00 */
[----:B------:R-:W2:Y:S01]  /*2f70*/  @!P3 LDG.E.128 R4, desc[UR40][R12.64] ;  /* 0x000000280c04b981 */ /* 0x000ea2000c1e1d00 */
[----:B------:R-:W-:Y:S02]  /*2f80*/  @!P3 LEA.HI.X R77, R28, R9, R29, 0x1, P5 ;  /* 0x000000091c4db211 */ /* 0x000fe400028f0c1d */
[----:B------:R-:W-:-:S06]  /*2f90*/  CS2R R8, SRZ ;  /* 0x0000000000087805 */ /* 0x000fcc000001ff00 */
[----:B------:R-:W3:Y:S01]  /*2fa0*/  @!P3 LDG.E.128 R8, desc[UR40][R76.64] ;  /* 0x000000284c08b981 */ /* 0x000ee2000c1e1d00 */
[----:B------:R-:W-:Y:S01]  /*2fb0*/  ISETP.NE.AND P3, PT, R184, 0x3, PT ;  /* 0x00000003b800780c */ /* 0x000fe20003f65270 */
[----:B--2---:R-:W-:Y:S02]  /*2fc0*/  IMAD.MOV.U32 R28, RZ, RZ, R6 ;  /* 0x000000ffff1c7224 */ /* 0x004fe400078e0006 */
[----:B------:R-:W-:Y:S02]  /*2fd0*/  IMAD.MOV.U32 R29, RZ, RZ, R7 ;  /* 0x000000ffff1d7224 */ /* 0x000fe400078e0007 */
[----:B------:R-:W-:Y:S02]  /*2fe0*/  IMAD.MOV.U32 R31, RZ, RZ, R4 ;  /* 0x000000ffff1f7224 */ /* 0x000fe400078e0004 */
[----:B------:R-:W-:Y:S01]  /*2ff0*/  IMAD.MOV.U32 R66, RZ, RZ, R5 ;  /* 0x000000ffff427224 */ /* 0x000fe200078e0005 */
[----:B------:R-:W-:Y:S01]  /*3000*/  PRMT R92, R92, 0x5410, R29 ;  /* 0x000054105c5c7816 */ /* 0x000fe2000000001d */
[----:B---3--:R-:W-:Y:S01]  /*3010*/  IMAD.MOV.U32 R12, RZ, RZ, R10 ;  /* 0x000000ffff0c7224 */ /* 0x008fe200078e000a */
[----:B------:R-:W-:Y:S01]  /*3020*/  PRMT R90, R28, 0x5410, R31 ;  /* 0x000054101c5a7816 */ /* 0x000fe2000000001f */
[----:B------:R-:W-:Y:S01]  /*3030*/  IMAD.MOV.U32 R13, RZ, RZ, R11 ;  /* 0x000000ffff0d7224 */ /* 0x000fe200078e000b */
[----:B------:R-:W-:Y:S01]  /*3040*/  PRMT R93, R93, 0x5410, R66 ;  /* 0x000054105d5d7816 */ /* 0x000fe20000000042 */
[----:B------:R-:W-:Y:S01]  /*3050*/  IMAD.MOV.U32 R28, RZ, RZ, R8 ;  /* 0x000000ffff1c7224 */ /* 0x000fe200078e0008 */
[----:B------:R-:W-:Y:S01]  /*3060*/  PRMT R92, R12, 0x7610, R92 ;  /* 0x000076100c5c7816 */ /* 0x000fe2000000005c */
[----:B------:R-:W-:Y:S01]  /*3070*/  IMAD.MOV.U32 R29, RZ, RZ, R9 ;  /* 0x000000ffff1d7224 */ /* 0x000fe200078e0009 */
[----:B------:R-:W-:-:S04]  /*3080*/  PRMT R93, R13, 0x7610, R93 ;  /* 0x000076100d5d7816 */ /* 0x000fc8000000005d */
[----:B------:R-:W-:Y:S01]  /*3090*/  PRMT R84, R28, 0x5410, R29 ;  /* 0x000054101c547816 */ /* 0x000fe2000000001d */
[----:B------:R-:W-:Y:S06]  /*30a0*/  @!P3 BRA `(.L_x_669) ;  /* 0x000000000004b947 */ /* 0x000fec0003800000 */
[----:B------:R-:W-:Y:S01]  /*30b0*/  BPT.TRAP 0x1 ;  /* 0x000000040000795c */ /* 0x000fe20000300000 */
.L_x_669:
[----:B------:R-:W-:Y:S01]  /*30c0*/  IMAD R66, R22, 0x8, R2 ;  /* 0x0000000816427824 */ /* 0x000fe200078e0202 */
[----:B------:R-:W-:Y:S01]  /*30d0*/  SHF.L.U32 R75, R185, 0x1f, RZ ;  /* 0x0000001fb94b7819 */ /* 0x000fe200000006ff */
[----:B------:R-:W-:Y:S03]  /*30e0*/  BSSY B1, `(.L_x_670) ;  /* 0x0000003000017945 */ /* 0x000fe60003800000 */
[----:B------:R-:W0:Y:S02]  /*30f0*/  SYNCS.PHASECHK.TRANS64.TRYWAIT P5, [R66+URZ+0x28c90], R75 ;  /* 0x028c904b420075a7 */ /* 0x000e2400080a017f */
[----:B0-----:R-:W-:Y:S05]  /*3100*/  @!P5 BRA `(.L_x_671) ;  /* 0x000001500050d947 */ /* 0x001fea0003800000 */
.L_x_950:
[----:B------:R-:W-:Y:S05]  /*3110*/  BSYNC B1 ;  /* 0x0000000000017941 */ /* 0x000fea0003800000 */
.L_x_670:
[----:B------:R-:W-:Y:S01]  /*3120*/  ISETP.GE.OR P5, PT, R19, R68, P0 ;  /* 0x000000441300720c */ /* 0x000fe200007a6670 */
[----:B------:R-:W-:Y:S01]  /*3130*/  ULDC.64 UR4, c[0x0][0x300] ;  /* 0x0000c00000047ab9 */ /* 0x000fe20000000a00 */
[----:B------:R-:W-:Y:S02]  /*3140*/  IMAD.MOV.U32 R76, RZ, RZ, R14 ;  /* 0x000000ffff4c7224 */ /* 0x000fe400078e000e */
[----:B------:R-:W-:Y:S02]  /*3150*/  IMAD R12, R3, UR4, RZ ;  /* 0x00000004030c7c24 */ /* 0x000fe4000f8e02ff */
[----:B------:R-:W-:Y:S02]  /*3160*/  IMAD.MOV.U32 R77, RZ, RZ, R78 ;  /* 0x000000ffff4d7224 */ /* 0x000fe400078e004e */
[C---:B------:R-:W-:Y:S02]  /*3170*/  IMAD R81, R19.reuse, UR5, R12 ;  /* 0x0000000513517c24 */ /* 0x040fe4000f8e020c */
[----:B------:R-:W-:-:S03]  /*3180*/  IMAD.WIDE.U32 R76, R19, UR4, R76 ;  /* 0x00000004134c7c25 */ /* 0x000fc6000f8e004c */
[----:B------:R-:W-:Y:S05]  /*3190*/  @P5 BRA `(.L_x_662) ;  /* 0x00000008005c5947 */ /* 0x000fea0003800000 */
[----:B------:R-:W1:Y:S01]  /*31a0*/  LDC R83, c[0x0][0x2f4] ;  /* 0x0000bd00ff537b82 */ /* 0x000e620000000800 */
[----:B------:R-:W-:Y:S01]  /*31b0*/  IMAD.IADD R81, R81, 0x1, R77 ;  /* 0x0000000151517824 */ /* 0x000fe200078e024d */
[----:B------:R-:W-:Y:S01]  /*31c0*/  IADD3 R79, P5, P6, R20, R76, R65 ;  /* 0x0000004c144f7210 */ /* 0x000fe20007ebe041 */
[----:B------:R-:W-:Y:S03]  /*31d0*/  BSSY B1, `(.L_x_672) ;  /* 0x0000071000017945 */ /* 0x000fe60003800000 */
[----:B------:R-:W-:Y:S02]  /*31e0*/  IADD3.X R80, R26, R81, R71, P5, P6 ;  /* 0x000000511a507210 */ /* 0x000fe40002fec447 */
[----:B------:R-:W-:Y:S02]  /*31f0*/  ISETP.NE.AND P6, PT, R70, RZ, PT ;  /* 0x000000ff4600720c */ /* 0x000fe40003fc5270 */
[----:B------:R-:W-:-:S04]  /*3200*/  LEA R78, P5, R79, R50, 0x1 ;  /* 0x000000324f4e7211 */ /* 0x000fc800078a08ff */
[----:B------:R-:W-:Y:S01]  /*3210*/  LEA.HI.X R79, R79, R51, R80, 0x1, P5 ;  /* 0x000000334f4f7211 */ /* 0x000fe200028f0c50 */
[----:B-1----:R-:W-:-:S05]  /*3220*/  IMAD.IADD R13, R83, 0x1, -R60 ;  /* 0x00000001530d7824 */ /* 0x002fca00078e0a3c */
[----:B------:R-:W-:-:S04]  /*3230*/  SEL R13, R60, R13, !P6 ;  /* 0x0000000d3c0d7207 */ /* 0x000fc80007000000 */
[----:B------:R-:W-:-:S04]  /*3240*/  SHF.R.S32.HI R12, RZ, 0x1f, R13 ;  /* 0x0000001fff0c7819 */ /* 0x000fc8000001140d */
[----:B------:R-:W-:-:S04]  /*3250*/  LEA.HI R12, R12, R13, RZ, 0x4 ;  /* 0x0000000d0c0c7211 */ /* 0x000fc800078f20ff */
[----:B------:R-:W-:-:S04]  /*3260*/  SHF.R.S32.HI R13, RZ, 0x4, R12 ;  /* 0x00000004ff0d7819 */ /* 0x000fc8000001140c */
[----:B------:R-:W-:-:S05]  /*3270*/  LEA.HI.SX32 R13, R48, R13, 0x1d ;  /* 0x0000000d300d7211 */ /* 0x000fca00078feaff */
[----:B------:R-:W-:-:S05]  /*3280*/  IMAD.SHL.U32 R72, R13, 0x8, RZ ;  /* 0x000000080d487824 */ /* 0x000fca00078e00ff */
[----:B------:R-:W-:-:S04]  /*3290*/  LOP3.LUT R13, R55, 0x38, R72, 0xf8, !PT ;  /* 0x00000038370d7812 */ /* 0x000fc800078ef848 */
[----:B------:R-:W-:-:S05]  /*32a0*/  LOP3.LUT R13, R13, R58, RZ, 0x3c, !PT ;  /* 0x0000003a0d0d7212 */ /* 0x000fca00078e3cff */
[----:B------:R-:W-:Y:S02]  /*32b0*/  IMAD R15, R192, 0x200, R13 ;  /* 0x00000200c00f7824 */ /* 0x000fe400078e020d */
[----:B------:R-:W-:Y:S02]  /*32c0*/  IMAD.IADD R13, R64, 0x1, R30 ;  /* 0x00000001400d7824 */ /* 0x000fe400078e021e */
[----:B------:R-:W-:Y:S02]  /*32d0*/  IMAD.IADD R15, R30, 0x1, R15 ;  /* 0x000000011e0f7824 */ /* 0x000fe400078e020f */
[--C-:B------:R-:W-:Y:S02]  /*32e0*/  IMAD R13, R13, 0x2, R2.reuse ;  /* 0x000000020d0d7824 */ /* 0x100fe400078e0202 */
[----:B------:R-:W-:-:S04]  /*32f0*/  IMAD R28, R15, 0x2, R2 ;  /* 0x000000020f1c7824 */ /* 0x000fc800078e0202 */
[----:B------:R-:W1:Y:S04]  /*3300*/  LDS.128 R12, [R13+0x22400] ;  /* 0x022400000d0c7984 */ /* 0x000e680000000c00 */
[----:B------:R-:W2:Y:S01]  /*3310*/  LDS.128 R28, [R28+0x22400] ;  /* 0x022400001c1c7984 */ /* 0x000ea20000000c00 */
[----:B------:R-:W-:Y:S05]  /*3320*/  @P4 BRA `(.L_x_673) ;  /* 0x00000004006c4947 */ /* 0x000fea0003800000 */
[----:B------:R-:W-:Y:S02]  /*3330*/  SHF.R.U32.HI R82, RZ, 0x10, R5 ;  /* 0x00000010ff527819 */ /* 0x000fe40000011605 */
[----:B------:R-:W-:Y:S02]  /*3340*/  SHF.R.U32.HI R88, RZ, 0x10, R9 ;  /* 0x00000010ff587819 */ /* 0x000fe40000011609 */
[----:B------:R-:W-:Y:S01]  /*3350*/  SHF.R.U64 R80, R4, 0x10, R5 ;  /* 0x0000001004507819 */ /* 0x000fe20000001205 */
[----:B-1----:R-:W-:Y:S01]  /*3360*/  IMAD.U32 R5, R13, 0x10000, RZ ;  /* 0x000100000d057824 */ /* 0x002fe200078e00ff */
[----:B------:R-:W-:Y:S01]  /*3370*/  SHF.R.U64 R85, R6, 0x10, R7 ;  /* 0x0000001006557819 */ /* 0x000fe20000001207 */
[----:B------:R-:W-:Y:S01]  /*3380*/  IMAD.U32 R4, R12, 0x10000, RZ ;  /* 0x000100000c047824 */ /* 0x000fe200078e00ff */
[----:B------:R-:W-:Y:S01]  /*3390*/  SHF.R.U64 R87, R8, 0x10, R9 ;  /* 0x0000001008577819 */ /* 0x000fe20000001209 */
[----:B------:R-:W-:Y:S01]  /*33a0*/  IMAD.U32 R8, R15, 0x10000, RZ ;  /* 0x000100000f087824 */ /* 0x000fe200078e00ff */
[----:B------:R-:W-:-:S02]  /*33b0*/  PRMT R82, R93, 0x5432, R82 ;  /* 0x000054325d527816 */ /* 0x000fc40000000052 */
[----:B------:R-:W-:Y:S02]  /*33c0*/  PRMT R88, R84, 0x5432, R88 ;  /* 0x0000543254587816 */ /* 0x000fe40000000058 */
[----:B------:R-:W-:Y:S02]  /*33d0*/  SHF.R.U32.HI R91, RZ, 0x10, R11 ;  /* 0x00000010ff5b7819 */ /* 0x000fe4000001160b */
[----:B------:R-:W-:Y:S01]  /*33e0*/  SHF.R.U32.HI R86, RZ, 0x10, R7 ;  /* 0x00000010ff567819 */ /* 0x000fe20000011607 */
[----:B------:R-:W-:Y:S01]  /*33f0*/  IMAD.U32 R7, R14, 0x10000, RZ ;  /* 0x000100000e077824 */ /* 0x000fe200078e00ff */
[----:B------:R-:W-:Y:S01]  /*3400*/  SHF.R.U64 R89, R10, 0x10, R11 ;  /* 0x000000100a597819 */ /* 0x000fe2000000120b */
[----:B--2---:R-:W-:Y:S01]  /*3410*/  IMAD.U32 R11, R29, 0x10000, RZ ;  /* 0x000100001d0b7824 */ /* 0x004fe200078e00ff */
[----:B------:R-:W-:Y:S01]  /*3420*/  PRMT R80, R90, 0x5432, R80 ;  /* 0x000054325a507816 */ /* 0x000fe20000000050 */
[----:B------:R-:W-:Y:S01]  /*3430*/  IMAD.U32 R10, R28, 0x10000, RZ ;  /* 0x000100001c0a7824 */ /* 0x000fe200078e00ff */
[----:B------:R-:W-:Y:S01]  /*3440*/  PRMT R85, R90, 0x5410, R85 ;  /* 0x000054105a557816 */ /* 0x000fe20000000055 */
[----:B------:R-:W-:Y:S01]  /*3450*/  IMAD.U32 R90, R88, 0x10000, RZ ;  /* 0x00010000585a7824 */ /* 0x000fe200078e00ff */
[----:B------:R-:W-:Y:S01]  /*3460*/  PRMT R87, R84, 0x5410, R87 ;  /* 0x0000541054577816 */ /* 0x000fe20000000057 */
[----:B------:R-:W-:Y:S01]  /*3470*/  IMAD.U32 R84, R82, 0x10000, RZ ;  /* 0x0001000052547824 */ /* 0x000fe200078e00ff */
[----:B------:R-:W-:-:S02]  /*3480*/  LOP3.LUT R6, R13, 0xffff0000, RZ, 0xc0, !PT ;  /* 0xffff00000d067812 */ /* 0x000fc400078ec0ff */
[----:B------:R-:W-:Y:S01]  /*3490*/  PRMT R91, R93, 0x5410, R91 ;  /* 0x000054105d5b7816 */ /* 0x000fe2000000005b */
[----:B------:R-:W-:Y:S01]  /*34a0*/  FMUL.FTZ R94, R11, R84 ;  /* 0x000000540b5e7220 */ /* 0x000fe20000410000 */
[----:B------:R-:W-:Y:S01]  /*34b0*/  LOP3.LUT R13, R29, 0xffff0000, RZ, 0xc0, !PT ;  /* 0xffff00001d0d7812 */ /* 0x000fe200078ec0ff */
[----:B------:R-:W-:Y:S01]  /*34c0*/  IMAD.U32 R29, R31, 0x10000, RZ ;  /* 0x000100001f1d7824 */ /* 0x000fe200078e00ff */
[----:B------:R-:W-:Y:S01]  /*34d0*/  LOP3.LUT R88, R88, 0xffff0000, RZ, 0xc0, !PT ;  /* 0xffff000058587812 */ /* 0x000fe200078ec0ff */
[-C--:B------:R-:W-:Y:S01]  /*34e0*/  FFMA.FTZ R94, R5, R90.reuse, R94 ;  /* 0x0000005a055e7223 */ /* 0x080fe2000001005e */
[C---:B------:R-:W-:Y:S02]  /*34f0*/  PRMT R86, R92.reuse, 0x5432, R86 ;  /* 0x000054325c567816 */ /* 0x040fe40000000056 */
[----:B------:R-:W-:Y:S01]  /*3500*/  PRMT R89, R92, 0x5410, R89 ;  /* 0x000054105c597816 */ /* 0x000fe20000000059 */
[----:B------:R-:W-:Y:S01]  /*3510*/  FMUL.FTZ R92, R11, R90 ;  /* 0x0000005a0b5c7220 */ /* 0x000fe20000410000 */
[----:B------:R-:W-:Y:S01]  /*3520*/  LOP3.LUT R82, R82, 0xffff0000, RZ, 0xc0, !PT ;  /* 0xffff000052527812 */ /* 0x000fe200078ec0ff */
[----:B------:R-:W-:-:S02]  /*3530*/  IMAD.U32 R11, R91, 0x10000, RZ ;  /* 0x000100005b0b7824 */ /* 0x000fc400078e00ff */
[----:B------:R-:W-:Y:S01]  /*3540*/  FMUL.FTZ R93, R13, R88 ;  /* 0x000000580d5d7220 */ /* 0x000fe20000410000 */
[----:B------:R-:W-:Y:S01]  /*3550*/  FFMA.FTZ R92, R5, R84, -R92 ;  /* 0x00000054055c7223 */ /* 0x000fe2000001085c */
[----:B------:R-:W-:Y:S02]  /*3560*/  IMAD.U32 R5, R86, 0x10000, RZ ;  /* 0x0001000056057824 */ /* 0x000fe400078e00ff */
[-C--:B------:R-:W-:Y:S01]  /*3570*/  FMUL.FTZ R13, R13, R82.reuse ;  /* 0x000000520d0d7220 */ /* 0x080fe20000410000 */
[----:B------:R-:W-:Y:S01]  /*3580*/  FMUL.FTZ R95, R29, R11 ;  /* 0x0000000b1d5f7220 */ /* 0x000fe20000410000 */
[C---:B------:R-:W-:Y:S01]  /*3590*/  FFMA.FTZ R93, R6.reuse, R82, -R93 ;  /* 0x00000052065d7223 */ /* 0x040fe2000001085d */
[----:B------:R-:W-:Y:S01]  /*35a0*/  LOP3.LUT R82, R91, 0xffff0000, RZ, 0xc0, !PT ;  /* 0xffff00005b527812 */ /* 0x000fe200078ec0ff */
[----:B------:R-:W-:Y:S01]  /*35b0*/  FFMA.FTZ R91, R6, R88, R13 ;  /* 0x00000058065b7223 */ /* 0x000fe2000001000d */
[----:B------:R-:W-:Y:S01]  /*35c0*/  LOP3.LUT R31, R31, 0xffff0000, RZ, 0xc0, !PT ;  /* 0xffff00001f1f7812 */ /* 0x000fe200078ec0ff */
[-C--:B------:R-:W-:Y:S01]  /*35d0*/  FMUL.FTZ R84, R29, R5.reuse ;  /* 0x000000051d547220 */ /* 0x080fe20000410000 */
[----:B------:R-:W-:Y:S01]  /*35e0*/  FFMA.FTZ R95, R8, R5, -R95 ;  /* 0x00000005085f7223 */ /* 0x000fe2000001085f */
[----:B------:R-:W-:Y:S01]  /*35f0*/  LOP3.LUT R86, R86, 0xffff0000, RZ, 0xc0, !PT ;  /* 0xffff000056567812 */ /* 0x000fe200078ec0ff */
[----:B------:R-:W-:Y:S01]  /*3600*/  IMAD.U32 R13, R87, 0x10000, RZ ;  /* 0x00010000570d7824 */ /* 0x000fe200078e00ff */
[----:B------:R-:W-:Y:S01]  /*3610*/  LOP3.LUT R9, R15, 0xffff0000, RZ, 0xc0, !PT ;  /* 0xffff00000f097812 */ /* 0x000fe200078ec0ff */
[----:B------:R-:W-:-:S02]  /*3620*/  IMAD.U32 R5, R80, 0x10000, RZ ;  /* 0x0001000050057824 */ /* 0x000fc400078e00ff */
[----:B------:R-:W-:Y:S01]  /*3630*/  FFMA.FTZ R84, R8, R11, R84 ;  /* 0x0000000b08547223 */ /* 0x000fe20000010054 */
[C---:B------:R-:W-:Y:S01]  /*3640*/  FMUL.FTZ R6, R31.reuse, R82 ;  /* 0x000000521f067220 */ /* 0x040fe20000410000 */
[----:B------:R-:W-:Y:S01]  /*3650*/  FMUL.FTZ R29, R10, R13 ;  /* 0x0000000d0a1d7220 */ /* 0x000fe20000410000 */
[----:B------:R-:W-:Y:S01]  /*3660*/  LOP3.LUT R28, R28, 0xffff0000, RZ, 0xc0, !PT ;  /* 0xffff00001c1c7812 */ /* 0x000fe200078ec0ff */
[-C--:B------:R-:W-:Y:S01]  /*3670*/  FMUL.FTZ R8, R31, R86.reuse ;  /* 0x000000561f087220 */ /* 0x080fe20000410000 */
[----:B------:R-:W-:Y:S01]  /*3680*/  LOP3.LUT R87, R87, 0xffff0000, RZ, 0xc0, !PT ;  /* 0xffff000057577812 */ /* 0x000fe200078ec0ff */
[----:B------:R-:W-:Y:S01]  /*3690*/  FMUL.FTZ R10, R10, R5 ;  /* 0x000000050a0a7220 */ /* 0x000fe20000410000 */
[----:B------:R-:W-:Y:S01]  /*36a0*/  LOP3.LUT R11, R80, 0xffff0000, RZ, 0xc0, !PT ;  /* 0xffff0000500b7812 */ /* 0x000fe200078ec0ff */
[----:B------:R-:W-:Y:S01]  /*36b0*/  FFMA.FTZ R86, R9, R86, -R6 ;  /* 0x0000005609567223 */ /* 0x000fe20000010806 */
[----:B------:R-:W-:Y:S01]  /*36c0*/  LOP3.LUT R12, R12, 0xffff0000, RZ, 0xc0, !PT ;  /* 0xffff00000c0c7812 */ /* 0x000fe200078ec0ff */
[----:B------:R-:W-:-:S02]  /*36d0*/  IMAD.U32 R15, R30, 0x10000, RZ ;  /* 0x000100001e0f7824 */ /* 0x000fc400078e00ff */
[----:B------:R-:W-:Y:S01]  /*36e0*/  FFMA.FTZ R31, R9, R82, R8 ;  /* 0x00000052091f7223 */ /* 0x000fe20000010008 */
[C---:B------:R-:W-:Y:S01]  /*36f0*/  FFMA.FTZ R29, R4.reuse, R5, -R29 ;  /* 0x00000005041d7223 */ /* 0x040fe2000001081d */
[----:B------:R-:W-:Y:S01]  /*3700*/  FFMA.FTZ R10, R4, R13, R10 ;  /* 0x0000000d040a7223 */ /* 0x000fe2000001000a */
[----:B------:R-:W-:Y:S01]  /*3710*/  IMAD.U32 R6, R89, 0x10000, RZ ;  /* 0x0001000059067824 */ /* 0x000fe200078e00ff */
[----:B------:R-:W-:Y:S01]  /*3720*/  LOP3.LUT R30, R30, 0xffff0000, RZ, 0xc0, !PT ;  /* 0xffff00001e1e7812 */ /* 0x000fe200078ec0ff */
[C---:B------:R-:W-:Y:S01]  /*3730*/  FMUL.FTZ R9, R28.reuse, R87 ;  /* 0x000000571c097220 */ /* 0x040fe20000410000 */
[-C--:B------:R-:W-:Y:S01]  /*3740*/  FMUL.FTZ R5, R28, R11.reuse ;  /* 0x0000000b1c057220 */ /* 0x080fe20000410000 */
[----:B------:R-:W-:Y:S01]  /*3750*/  IMAD.U32 R4, R85, 0x10000, RZ ;  /* 0x0001000055047824 */ /* 0x000fe200078e00ff */
[----:B------:R-:W-:Y:S01]  /*3760*/  LOP3.LUT R89, R89, 0xffff0000, RZ, 0xc0, !PT ;  /* 0xffff000059597812 */ /* 0x000fe200078ec0ff */
[C---:B------:R-:W-:Y:S01]  /*3770*/  FFMA.FTZ R8, R12.reuse, R11, -R9 ;  /* 0x0000000b0c087223 */ /* 0x040fe20000010809 */
[----:B------:R-:W-:Y:S01]  /*3780*/  LOP3.LUT R85, R85, 0xffff0000, RZ, 0xc0, !PT ;  /* 0xffff000055557812 */ /* 0x000fe200078ec0ff */
[----:B------:R-:W-:Y:S01]  /*3790*/  FFMA.FTZ R5, R12, R87, R5 ;  /* 0x000000570c057223 */ /* 0x000fe20000010005 */
[----:B------:R-:W-:Y:S01]  /*37a0*/  LOP3.LUT R14, R14, 0xffff0000, RZ, 0xc0, !PT ;  /* 0xffff00000e0e7812 */ /* 0x000fe200078ec0ff */
[C---:B------:R-:W-:Y:S01]  /*37b0*/  FMUL.FTZ R12, R15.reuse, R6 ;  /* 0x000000060f0c7220 */ /* 0x040fe20000410000 */
[C---:B------:R-:W-:Y:S01]  /*37c0*/  FMUL.FTZ R9, R30.reuse, R89 ;  /* 0x000000591e097220 */ /* 0x040fe20000410000 */
[-C--:B------:R-:W-:Y:S01]  /*37d0*/  FMUL.FTZ R15, R15, R4.reuse ;  /* 0x000000040f0f7220 */ /* 0x080fe20000410000 */
[-C--:B------:R-:W-:Y:S01]  /*37e0*/  FMUL.FTZ R30, R30, R85.reuse ;  /* 0x000000551e1e7220 */ /* 0x080fe20000410000 */
[C---:B------:R-:W-:Y:S01]  /*37f0*/  FFMA.FTZ R12, R7.reuse, R4, -R12 ;  /* 0x00000004070c7223 */ /* 0x040fe2000001080c */
[C---:B------:R-:W-:Y:S01]  /*3800*/  FFMA.FTZ R9, R14.reuse, R85, -R9 ;  /* 0x000000550e097223 */ /* 0x040fe20000010809 */
[----:B------:R-:W-:Y:S01]  /*3810*/  FFMA.FTZ R15, R7, R6, R15 ;  /* 0x00000006070f7223 */ /* 0x000fe2000001000f */
[----:B------:R-:W-:Y:S01]  /*3820*/  FFMA.FTZ R30, R14, R89, R30 ;  /* 0x000000590e1e7223 */ /* 0x000fe2000001001e */
[----:B------:R-:W-:-:S02]  /*3830*/  F2FP.BF16.F32.PACK_AB R86, R86, R95 ;  /* 0x0000005f5656723e */ /* 0x000fc400000010ff */
[----:B------:R-:W-:Y:S02]  /*3840*/  F2FP.BF16.F32.PACK_AB R91, R91, R94 ;  /* 0x0000005e5b5b723e */ /* 0x000fe400000010ff */
[----:B------:R-:W-:Y:S02]  /*3850*/  F2FP.BF16.F32.PACK_AB R8, R8, R29 ;  /* 0x0000001d0808723e */ /* 0x000fe400000010ff */
[----:B------:R-:W-:Y:S01]  /*3860*/  F2FP.BF16.F32.PACK_AB R14, R9, R12 ;  /* 0x0000000c090e723e */ /* 0x000fe200000010ff */
[----:B------:R-:W-:Y:S01]  /*3870*/  IMAD.MOV.U32 R29, RZ, RZ, R91 ;  /* 0x000000ffff1d7224 */ /* 0x000fe200078e005b */
[----:B------:R-:W-:Y:S01]  /*3880*/  F2FP.BF16.F32.PACK_AB R30, R30, R15 ;  /* 0x0000000f1e1e723e */ /* 0x000fe200000010ff */
[----:B------:R-:W-:Y:S01]  /*3890*/  IMAD.MOV.U32 R12, RZ, RZ, R8 ;  /* 0x000000ffff0c7224 */ /* 0x000fe200078e0008 */
[----:B------:R-:W-:Y:S01]  /*38a0*/  F2FP.BF16.F32.PACK_AB R13, R93, R92 ;  /* 0x0000005c5d0d723e */ /* 0x000fe200000010ff */
[----:B------:R-:W-:Y:S01]  /*38b0*/  IMAD.MOV.U32 R15, RZ, RZ, R86 ;  /* 0x000000ffff0f7224 */ /* 0x000fe200078e0056 */
[----:B------:R-:W-:-:S02]  /*38c0*/  F2FP.BF16.F32.PACK_AB R31, R31, R84 ;  /* 0x000000541f1f723e */ /* 0x000fc400000010ff */
[----:B------:R-:W-:-:S07]  /*38d0*/  F2FP.BF16.F32.PACK_AB R28, R5, R10 ;  /* 0x0000000a051c723e */ /* 0x000fce00000010ff */
.L_x_673:
[----:B------:R-:W-:Y:S05]  /*38e0*/  BSYNC B1 ;  /* 0x0000000000017941 */ /* 0x000fea0003800000 */
.L_x_672:
[----:B-1----:R3:W-:Y:S01]  /*38f0*/  STG.E.128 desc[UR40][R78.64], R12 ;  /* 0x0000000c4e007986 */ /* 0x0027e2000c101d28 */
[----:B------:R-:W-:-:S13]  /*3900*/  ISETP.GE.AND P4, PT, R72, R83, PT ;  /* 0x000000534800720c */ /* 0x000fda0003f86270 */
[----:B------:R-:W-:Y:S05]  /*3910*/  @P4 BRA `(.L_x_662) ;  /* 0x00000000007c4947 */ /* 0x000fea0003800000 */
[--C-:B------:R-:W-:Y:S02]  /*3920*/  IADD3 R76, P4, P5, R20, R76, R72.reuse ;  /* 0x0000004c144c7210 */ /* 0x100fe40007d9e048 */
[----:B------:R-:W-:-:S04]  /*3930*/  SHF.R.S32.HI R72, RZ, 0x1f, R72 ;  /* 0x0000001fff487819 */ /* 0x000fc80000011448 */
[----:B------:R-:W-:Y:S02]  /*3940*/  IADD3.X R72, R26, R81, R72, P4, P5 ;  /* 0x000000511a487210 */ /* 0x000fe400027ea448 */
[----:B------:R-:W-:-:S04]  /*3950*/  LEA R50, P4, R76, R50, 0x1 ;  /* 0x000000324c327211 */ /* 0x000fc800078808ff */
[----:B------:R-:W-:-:S05]  /*3960*/  LEA.HI.X R51, R76, R51, R72, 0x1, P4 ;  /* 0x000000334c337211 */ /* 0x000fca00020f0c48 */
[----:B--2---:R4:W-:Y:S01]  /*3970*/  STG.E.128 desc[UR40][R50.64], R28 ;  /* 0x0000001c32007986 */ /* 0x0049e2000c101d28 */
[----:B------:R-:W-:Y:S05]  /*3980*/  BRA `(.L_x_662) ;  /* 0x0000000000607947 */ /* 0x000fea0003800000 */
.L_x_655:
[----:B------:R-:W-:-:S13]  /*3990*/  ISETP.NE.AND P3, PT, R184, 0x3, PT ;  /* 0x00000003b800780c */ /* 0x000fda0003f65270 */
[----:B------:R-:W-:Y:S05]  /*39a0*/  @!P3 BRA `(.L_x_674) ;  /* 0x000000000004b947 */ /* 0x000fea0003800000 */
[----:B------:R-:W-:Y:S01]  /*39b0*/  BPT.TRAP 0x1 ;  /* 0x000000040000795c */ /* 0x000fe20000300000 */
.L_x_674:
[----:B------:R-:W-:Y:S01]  /*39c0*/  IMAD R66, R22, 0x8, R2 ;  /* 0x0000000816427824 */ /* 0x000fe200078e0202 */
[----:B------:R-:W-:Y:S01]  /*39d0*/  SHF.L.U32 R75, R185, 0x1f, RZ ;  /* 0x0000001fb94b7819 */ /* 0x000fe200000006ff */
[----:B------:R-:W-:Y:S01]  /*39e0*/  IMAD R68, R45, -0x40, R46 ;  /* 0xffffffc02d447824 */ /* 0x000fe200078e022e */
[----:B------:R-:W-:Y:S02]  /*39f0*/  BSSY B1, `(.L_x_675) ;  /* 0x0000005000017945 */ /* 0x000fe40003800000 */
[----:B------:R-:W0:Y:S02]  /*3a00*/  SYNCS.PHASECHK.TRANS64.TRYWAIT P5, [R66+URZ+0x28c90], R75 ;  /* 0x028c904b420075a7 */ /* 0x000e2400080a017f */
[----:B------:R-:W-:-:S04]  /*3a10*/  VIMNMX R68, R68, 0x40, PT ;  /* 0x0000004044447848 */ /* 0x000fc80003fe0100 */
[----:B------:R-:W-:Y:S01]  /*3a20*/  ISETP.GE.AND P4, PT, R19, R68, PT ;  /* 0x000000441300720c */ /* 0x000fe20003f86270 */
[----:B0-----:R-:W-:-:S12]  /*3a30*/  @!P5 BRA `(.L_x_676) ;  /* 0x000001480018d947 */ /* 0x001fd80003800000 */
.L_x_951:
[----:B------:R-:W-:Y:S05]  /*3a40*/  BSYNC B1 ;  /* 0x0000000000017941 */ /* 0x000fea0003800000 */
.L_x_675:
[----:B------:R-:W-:Y:S05]  /*3a50*/  @P4 BRA `(.L_x_662) ;  /* 0x00000000002c4947 */ /* 0x000fea0003800000 */
[----:B------:R-:W-:Y:S01]  /*3a60*/  @!P1 LOP3.LUT P4, RZ, R188, 0x4, RZ, 0xc0, !PT ;  /* 0x00000004bcff9812 */ /* 0x000fe2000788c0ff */
[----:B------:R-:W-:Y:S01]  /*3a70*/  @!P1 VIADD R4, R61, 0x20 ;  /* 0x000000203d049836 */ /* 0x000fe20000000000 */
[----:B------:R-:W-:Y:S02]  /*3a80*/  PLOP3.LUT P5, PT, PT, PT, PT, 0x8, 0x0 ;  /* 0x000000000000781c */ /* 0x000fe40003fae170 */
[----:B------:R-:W-:-:S13]  /*3a90*/  @!P1 PLOP3.LUT P5, PT, P4, PT, PT, 0x80, 0x0 ;  /* 0x000000000000981c */ /* 0x000fda00027af070 */
[----:B------:R-:W-:-:S04]  /*3aa0*/  @P5 VIADD R4, R61, 0xffffffe0 ;  /* 0xffffffe03d045836 */ /* 0x000fc80000000000 */
[----:B------:R-:W-:-:S04]  /*3ab0*/  @!P1 IMAD.IADD R5, R30, 0x1, R4 ;  /* 0x000000011e059824 */ /* 0x000fc800078e0204 */
[----:B------:R-:W-:Y:S02]  /*3ac0*/  @!P1 IMAD R8, R5, 0x2, R2 ;  /* 0x0000000205089824 */ /* 0x000fe400078e0202 */
[----:B------:R-:W1:Y:S04]  /*3ad0*/  @!P0 LDS.128 R4, [R31+0x22400] ;  /* 0x022400001f048984 */ /* 0x000e680000000c00 */
[----:B------:R-:W2:Y:S04]  /*3ae0*/  @!P1 LDS.128 R8, [R8+0x22400] ;  /* 0x0224000008089984 */ /* 0x000ea80000000c00 */
[----:B-1----:R1:W-:Y:S04]  /*3af0*/  @!P0 STG.E.128 desc[UR40][R12.64], R4 ;  /* 0x000000040c008986 */ /* 0x0023e8000c101d28 */
[----:B--2---:R1:W-:Y:S02]  /*3b00*/  @!P1 STG.E.128 desc[UR40][R12.64+0x40], R8 ;  /* 0x000040080c009986 */ /* 0x0043e4000c101d28 */
.L_x_662:
[----:B------:R-:W-:Y:S05]  /*3b10*/  BSYNC B0 ;  /* 0x0000000000007941 */ /* 0x000fea0003800000 */
.L_x_654:
[----:B-1----:R-:W1:Y:S01]  /*3b20*/  S2R R4, SR_TID.X ;  /* 0x0000000000047919 */ /* 0x002e620000002100 */
[----:B------:R-:W-:Y:S01]  /*3b30*/  @!PT LDS RZ, [RZ] ;  /* 0x00000000fffff984 */ /* 0x000fe20000000800 */
[----:B------:R-:W-:Y:S01]  /*3b40*/  @!PT LDS RZ, [RZ] ;  /* 0x00000000fffff984 */ /* 0x000fe20000000800 */
[----:B------:R-:W-:Y:S01]  /*3b50*/  @!PT LDS RZ, [RZ] ;  /* 0x00000000fffff984 */ /* 0x000fe20000000800 */
[----:B------:R-:W-:Y:S01]  /*3b60*/  @!PT LDS RZ, [RZ] ;  /* 0x00000000fffff984 */ /* 0x000fe20000000800 */
[----:B------:R5:W-:Y:S06]  /*3b70*/  MEMBAR.ALL.CTA ;  /* 0x0000000000007992 */ /* 0x000bec0000008000 */
[----:B-----5:R-:W5:Y:S01]  /*3b80*/  FENCE.VIEW.ASYNC.S ;  /* 0x00000000000073c6 */ /* 0x020f620000000000 */
[----:B------:R-:W-:Y:S05]  /*3b90*/  WARPSYNC.ALL ;  /* 0x0000000000007948 */ /* 0x000fea0003800000 */
[----:B------:R-:W-:Y:S01]  /*3ba0*/  BSSY B0, `(.L_x_677) ;  /* 0x0000009000007945 */ /* 0x000fe20003800000 */
[----:B-1----:R-:W-:Y:S01]  /*3bb0*/  LOP3.LUT R4, R4, 0x7f, RZ, 0xc0, !PT ;  /* 0x0000007f04047812 */ /* 0x002fe200078ec0ff */
[----:B-----5:R1:W-:Y:S03]  /*3bc0*/  BAR.SYNC.DEFER_BLOCKING R59, 0x80 ;  /* 0x0002003b0000751d */ /* 0x0203e60000010000 */
[----:B------:R-:W-:-:S13]  /*3bd0*/  ISETP.NE.AND P4, PT, R4, RZ, PT ;  /* 0x000000ff0400720c */ /* 0x000fda0003f85270 */
[----:B------:R-:W-:-:S05]  /*3be0*/  @!P4 VIADD R4, R66, 0x28ca0 ;  /* 0x00028ca04204c836 */ /* 0x000fca0000000000 */
[----:B------:R-:W-:-:S04]  /*3bf0*/  @!P4 PRMT R4, RZ, 0x654, R4 ;  /* 0x00000654ff04c816 */ /* 0x000fc80000000004 */
[----:B------:R1:W-:Y:S01]  /*3c00*/  @!P4 SYNCS.ARRIVE.TRANS64.RED.A1T0 RZ, [R4+URZ], RZ ;  /* 0x000000ff04ffc9a7 */ /* 0x0003e2000810043f */
[----:B------:R-:W-:Y:S05]  /*3c10*/  @!P3 BRA `(.L_x_678) ;  /* 0x000000000004b947 */ /* 0x000fea0003800000 */
[----:B------:R-:W-:Y:S01]  /*3c20*/  BPT.TRAP 0x1 ;  /* 0x000000040000795c */ /* 0x000fe20000300000 */
.L_x_678:
[----:B------:R-:W-:Y:S05]  /*3c30*/  BSYNC B0 ;  /* 0x0000000000007941 */ /* 0x000fea0003800000 */
.L_x_677:
[----:B------:R-:W5:Y:S01]  /*3c40*/  SYNCS.PHASECHK.TRANS64.TRYWAIT P5, [R66+URZ+0x28cb0], R75 ;  /* 0x028cb04b420075a7 */ /* 0x000f6200080a017f */
[----:B------:R-:W-:Y:S01]  /*3c50*/  BSSY B0, `(.L_x_679) ;  /* 0x0000003000007945 */ /* 0x000fe20003800000 */
[----:B------:R-:W-:-:S03]  /*3c60*/  ISETP.GE.AND P3, PT, R19, R68, PT ;  /* 0x000000441300720c */ /* 0x000fc60003f66270 */
[----:B-----5:R-:W-:Y:S10]  /*3c70*/  @!P5 BRA `(.L_x_680) ;  /* 0x00000144009cd947 */ /* 0x020ff40003800000 */
.L_x_952:
[----:B------:R-:W-:Y:S05]  /*3c80*/  BSYNC B0 ;  /* 0x0000000000007941 */ /* 0x000fea0003800000 */
.L_x_679:
[----:B------:R-:W-:Y:S04]  /*3c90*/  BSSY B0, `(.L_x_681) ;  /* 0x0000051000007945 */ /* 0x000fe80003800000 */
[----:B------:R-:W-:Y:S05]  /*3ca0*/  @P3 BRA `(.L_x_682) ;  /* 0x00000004003c3947 */ /* 0x000fea0003800000 */
[----:B-1----:R-:W-:Y:S01]  /*3cb0*/  IMAD.WIDE R4, R45, 0x40, R42 ;  /* 0x000000402d047825 */ /* 0x002fe200078e022a */
[----:B------:R-:W-:Y:S01]  /*3cc0*/  ULDC.64 UR4, c[0x0][0x328] ;  /* 0x0000ca0000047ab9 */ /* 0x000fe20000000a00 */
[----:B------:R-:W-:Y:S02]  /*3cd0*/  LOP3.LUT P3, RZ, R188, 0x4, RZ, 0xc0, !PT ;  /* 0x00000004bcff7812 */ /* 0x000fe4000786c0ff */
[----:B------:R-:W-:Y:S02]  /*3ce0*/  IMAD R5, R5, UR4, RZ ;  /* 0x0000000405057c24 */ /* 0x000fe4000f8e02ff */
[----:B------:R-:W-:Y:S02]  /*3cf0*/  IMAD.MOV.U32 R72, RZ, RZ, R32 ;  /* 0x000000ffff487224 */ /* 0x000fe400078e0020 */
[C---:B------:R-:W-:Y:S02]  /*3d00*/  IMAD R5, R4.reuse, UR5, R5 ;  /* 0x0000000504057c24 */ /* 0x040fe4000f8e0205 */
[----:B------:R-:W-:Y:S01]  /*3d10*/  IMAD.WIDE.U32 R6, R4, UR4, R72 ;  /* 0x0000000404067c25 */ /* 0x000fe2000f8e0048 */
[----:B------:R-:W-:-:S03]  /*3d20*/  ULDC.64 UR4, c[0x0][0x318] ;  /* 0x0000c60000047ab9 */ /* 0x000fc60000000a00 */
[----:B------:R-:W-:Y:S01]  /*3d30*/  IMAD R9, R22, 0x8000, R61 ;  /* 0x0000800016097824 */ /* 0x000fe200078e023d */
[----:B---3--:R-:W-:Y:S01]  /*3d40*/  LEA R12, P5, R6, UR4, 0x1 ;  /* 0x00000004060c7c11 */ /* 0x008fe2000f8a08ff */
[----:B------:R-:W-:Y:S01]  /*3d50*/  IMAD.IADD R5, R7, 0x1, R5 ;  /* 0x0000000107057824 */ /* 0x000fe200078e0205 */
[----:B------:R-:W-:Y:S01]  /*3d60*/  ULDC UR4, c[0x0][0x320] ;  /* 0x0000c80000047ab9 */ /* 0x000fe20000000800 */
[----:B------:R-:W-:Y:S02]  /*3d70*/  VIADD R4, R16, 0x40 ;  /* 0x0000004010047836 */ /* 0x000fe40000000000 */
[C---:B------:R-:W-:Y:S01]  /*3d80*/  VIADD R15, R9.reuse, 0x20 ;  /* 0x00000020090f7836 */ /* 0x040fe20000000000 */
[----:B------:R-:W-:Y:S01]  /*3d90*/  LEA.HI.X R13, R6, UR5, R5, 0x1, P5 ;  /* 0x00000005060d7c11 */ /* 0x000fe2000a8f0c05 */
[C---:B------:R-:W-:Y:S01]  /*3da0*/  @P3 VIADD R15, R9.reuse, 0xffffffe0 ;  /* 0xffffffe0090f3836 */ /* 0x040fe20000000000 */
[----:B------:R-:W-:Y:S01]  /*3db0*/  ISETP.GE.AND P5, PT, R16, UR4, PT ;  /* 0x0000000410007c0c */ /* 0x000fe2000bfa6270 */
[----:B--2-4-:R-:W-:Y:S01]  /*3dc0*/  IMAD R29, R9, 0x2, R2 ;  /* 0x00000002091d7824 */ /* 0x014fe200078e0202 */
[----:B------:R-:W-:Y:S01]  /*3dd0*/  ISETP.GE.AND P3, PT, R4, UR4, PT ;  /* 0x0000000404007c0c */ /* 0x000fe2000bf66270 */
[----:B------:R-:W-:-:S02]  /*3de0*/  VIADD R14, R16, 0x80 ;  /* 0x00000080100e7836 */ /* 0x000fc40000000000 */
[----:B------:R-:W-:-:S08]  /*3df0*/  VIADD R28, R16, 0xc0 ;  /* 0x000000c0101c7836 */ /* 0x000fd00000000000 */
[----:B------:R-:W1:Y:S04]  /*3e00*/  @!P5 LDS.128 R4, [R29+0x400] ;  /* 0x000400001d04d984 */ /* 0x000e680000000c00 */
[----:B------:R-:W2:Y:S04]  /*3e10*/  @!P3 LDS.128 R8, [R29+0x2400] ;  /* 0x002400001d08b984 */ /* 0x000ea80000000c00 */
[----:B-1----:R-:W-:Y:S01]  /*3e20*/  @!P5 STG.E.128 desc[UR40][R12.64], R4 ;  /* 0x000000040c00d986 */ /* 0x002fe2000c101d28 */
[----:B------:R-:W-:Y:S01]  /*3e30*/  ISETP.GE.AND P5, PT, R14, UR4, PT ;  /* 0x000000040e007c0c */ /* 0x000fe2000bfa6270 */
[----:B------:R-:W-:-:S02]  /*3e40*/  VIADD R14, R16, 0x100 ;  /* 0x00000100100e7836 */ /* 0x000fc40000000000 */
[----:B--2---:R-:W-:Y:S01]  /*3e50*/  @!P3 STG.E.128 desc[UR40][R12.64+0x80], R8 ;  /* 0x000080080c00b986 */ /* 0x004fe2000c101d28 */
[----:B------:R-:W-:Y:S01]  /*3e60*/  ISETP.GE.AND P3, PT, R28, UR4, PT ;  /* 0x000000041c007c0c */ /* 0x000fe2000bf66270 */
        /* <DEDUP_REMOVED lines=16> */
[----:B------:R-:W-:Y:S02]  /*3f70*/  IMAD R28, R15, 0x2, R2 ;  /* 0x000000020f1c7824 */ /* 0x000fe400078e0202 */
[----:B------:R-:W-:-:S06]  /*3f80*/  VIADD R15, R16, 0xe0 ;  /* 0x000000e0100f7836 */ /* 0x000fcc0000000000 */
[----:B------:R-:W1:Y:S04]  /*3f90*/  @!P5 LDS.128 R4, [R29+0xc400] ;  /* 0x00c400001d04d984 */ /* 0x000e680000000c00 */
[----:B------:R-:W2:Y:S04]  /*3fa0*/  @!P3 LDS.128 R8, [R29+0xe400] ;  /* 0x00e400001d08b984 */ /* 0x000ea80000000c00 */
[----:B-1----:R-:W-:Y:S01]  /*3fb0*/  @!P5 STG.E.128 desc[UR40][R12.64+0x300], R4 ;  /* 0x000300040c00d986 */ /* 0x002fe2000c101d28 */
[----:B------:R-:W-:-:S03]  /*3fc0*/  ISETP.GE.AND P5, PT, R74, UR4, PT ;  /* 0x000000044a007c0c */ /* 0x000fc6000bfa6270 */
        /* <DEDUP_REMOVED lines=22> */
[----:B------:R-:W-:-:S03]  /*4130*/  ISETP.GE.AND P5, PT, R14, UR4, PT ;  /* 0x000000040e007c0c */ /* 0x000fc6000bfa6270 */
[----:B--2---:R-:W-:Y:S01]  /*4140*/  @!P3 STG.E.128 desc[UR40][R12.64+0x2c0], R8 ;  /* 0x0002c0080c00b986 */ /* 0x004fe2000c101d28 */
[----:B------:R-:W-:-:S09]  /*4150*/  ISETP.GE.AND P3, PT, R15, UR4, PT ;  /* 0x000000040f007c0c */ /* 0x000fd2000bf66270 */
[----:B------:R-:W1:Y:S04]  /*4160*/  @!P5 LDS.128 R4, [R28+0xc400] ;  /* 0x00c400001c04d984 */ /* 0x000e680000000c00 */
[----:B------:R-:W2:Y:S04]  /*4170*/  @!P3 LDS.128 R8, [R28+0xe400] ;  /* 0x00e400001c08b984 */ /* 0x000ea80000000c00 */
[----:B-1----:R1:W-:Y:S04]  /*4180*/  @!P5 STG.E.128 desc[UR40][R12.64+0x340], R4 ;  /* 0x000340040c00d986 */ /* 0x0023e8000c101d28 */
[----:B--2---:R1:W-:Y:S02]  /*4190*/  @!P3 STG.E.128 desc[UR40][R12.64+0x3c0], R8 ;  /* 0x0003c0080c00b986 */ /* 0x0043e4000c101d28 */
.L_x_682:
[----:B------:R-:W-:Y:S05]  /*41a0*/  BSYNC B0 ;  /* 0x0000000000007941 */ /* 0x000fea0003800000 */
.L_x_681:
[----:B------:R-:W-:Y:S01]  /*41b0*/  @!PT LDS RZ, [RZ] ;  /* 0x00000000fffff984 */ /* 0x000fe20000000800 */
[----:B------:R-:W-:Y:S01]  /*41c0*/  @!PT LDS RZ, [RZ] ;  /* 0x00000000fffff984 */ /* 0x000fe20000000800 */
[----:B------:R-:W-:Y:S01]  /*41d0*/  @!PT LDS RZ, [RZ] ;  /* 0x00000000fffff984 */ /* 0x000fe20000000800 */
[----:B------:R-:W-:Y:S01]  /*41e0*/  @!PT LDS RZ, [RZ] ;  /* 0x00000000fffff984 */ /* 0x000fe20000000800 */
[----:B------:R5:W-:Y:S06]  /*41f0*/  MEMBAR.ALL.CTA ;  /* 0x0000000000007992 */ /* 0x000bec0000008000 */
[----:B-----5:R-:W5:Y:S01]  /*4200*/  FENCE.VIEW.ASYNC.S ;  /* 0x00000000000073c6 */ /* 0x020f620000000000 */
[----:B0-----:R-:W-:Y:S01]  /*4210*/  @!P4 VIADD R66, R66, 0x28cc0 ;  /* 0x00028cc04242c836 */ /* 0x001fe20000000000 */
[----:B-----5:R0:W-:Y:S04]  /*4220*/  BAR.SYNC.DEFER_BLOCKING R59, 0x80 ;  /* 0x0002003b0000751d */ /* 0x0201e80000010000 */
[----:B------:R-:W-:Y:S01]  /*4230*/  @!P4 PRMT R66, RZ, 0x654, R66 ;  /* 0x00000654ff42c816 */ /* 0x000fe20000000042 */
[----:B------:R-:W-:Y:S01]  /*4240*/  VIADD R22, R22, 0x1 ;  /* 0x0000000116167836 */ /* 0x000fe20000000000 */
[----:B------:R-:W-:-:S02]  /*4250*/  PLOP3.LUT P3, PT, PT, PT, PT, 0x8, 0x0 ;  /* 0x000000000000781c */ /* 0x000fc40003f6e170 */
[----:B------:R0:W-:Y:S02]  /*4260*/  @!P4 SYNCS.ARRIVE.TRANS64.RED.A1T0 RZ, [R66+URZ], RZ ;  /* 0x000000ff42ffc9a7 */ /* 0x0001e4000810043f */
[----:B------:R-:W-:-:S04]  /*4270*/  ISETP.NE.AND P4, PT, R22, 0x2, PT ;  /* 0x000000021600780c */ /* 0x000fc80003f85270 */
[----:B-1----:R-:W-:Y:S02]  /*4280*/  SEL R4, RZ, 0x1, P4 ;  /* 0x00000001ff047807 */ /* 0x002fe40002000000 */
[----:B------:R-:W-:Y:S02]  /*4290*/  SEL R22, R22, RZ, P4 ;  /* 0x000000ff16167207 */ /* 0x000fe40002000000 */
[----:B------:R-:W-:Y:S01]  /*42a0*/  LOP3.LUT R185, R185, R4, RZ, 0x3c, !PT ;  /* 0x00000004b9b97212 */ /* 0x000fe200078e3cff */
[----:B0-----:R-:W-:Y:S06]  /*42b0*/  @P2 BRA `(.L_x_683) ;  /* 0xffffffdc00c42947 */ /* 0x001fec000383ffff */
.L_x_649:
[----:B------:R-:W2:Y:S01]  /*42c0*/  LDL R4, [R1] ;  /* 0x0000000001047983 */ /* 0x000ea20000100800 */
[----:B------:R-:W-:Y:S01]  /*42d0*/  BSSY B0, `(.L_x_684) ;  /* 0x000004d000007945 */ /* 0x000fe20003800000 */
        /* <DEDUP_REMOVED lines=16> */
[----:B------:R-:W-:Y:S01]  /*43e0*/  CS2R R120, SRZ ;  /* 0x0000000000787805 */ /* 0x000fe2000001ff00 */
[----:B------:R-:W-:Y:S01]  /*43f0*/  IMAD.MOV.U32 R119, RZ, RZ, RZ ;  /* 0x000000ffff777224 */ /* 0x000fe200078e00ff */
        /* <DEDUP_REMOVED lines=10> */
[----:B------:R-:W-:Y:S01]  /*44a0*/  CS2R R100, SRZ ;  /* 0x0000000000647805 */ /* 0x000fe2000001ff00 */
[----:B------:R-:W-:Y:S01]  /*44b0*/  IMAD.MOV.U32 R99, RZ, RZ, RZ ;  /* 0x000000ffff637224 */ /* 0x000fe200078e00ff */
[----:B------:R-:W-:Y:S01]  /*44c0*/  CS2R R40, SRZ ;  /* 0x0000000000287805 */ /* 0x000fe2000001ff00 */
[----:B------:R-:W-:Y:S01]  /*44d0*/  IMAD.MOV.U32 R97, RZ, RZ, RZ ;  /* 0x000000ffff617224 */ /* 0x000fe200078e00ff */
[----:B------:R-:W-:-:S02]  /*44e0*/  CS2R R94, SRZ ;  /* 0x00000000005e7805 */ /* 0x000fc4000001ff00 */
[----:B------:R-:W-:Y:S01]  /*44f0*/  CS2R R92, SRZ ;  /* 0x00000000005c7805 */ /* 0x000fe2000001ff00 */
[----:B------:R-:W-:Y:S01]  /*4500*/  IMAD.MOV.U32 R91, RZ, RZ, RZ ;  /* 0x000000ffff5b7224 */ /* 0x000fe200078e00ff */
[----:B------:R-:W-:Y:S02]  /*4510*/  CS2R R36, SRZ ;  /* 0x0000000000247805 */ /* 0x000fe4000001ff00 */
[----:B------:R-:W-:Y:S02]  /*4520*/  CS2R R152, SRZ ;  /* 0x0000000000987805 */ /* 0x000fe4000001ff00 */
[----:B------:R-:W-:Y:S02]  /*4530*/  CS2R R86, SRZ ;  /* 0x0000000000567805 */ /* 0x000fe4000001ff00 */
[----:B------:R-:W-:Y:S02]  /*4540*/  CS2R R154, SRZ ;  /* 0x00000000009a7805 */ /* 0x000fe4000001ff00 */
[----:B------:R-:W-:-:S02]  /*4550*/  CS2R R82, SRZ ;  /* 0x0000000000527805 */ /* 0x000fc4000001ff00 */
[----:B------:R-:W-:Y:S02]  /*4560*/  CS2R R156, SRZ ;  /* 0x00000000009c7805 */ /* 0x000fe4000001ff00 */
[----:B---3--:R-:W-:Y:S02]  /*4570*/  CS2R R78, SRZ ;  /* 0x00000000004e7805 */ /* 0x008fe4000001ff00 */
[----:B------:R-:W-:Y:S02]  /*4580*/  CS2R R158, SRZ ;  /* 0x00000000009e7805 */ /* 0x000fe4000001ff00 */
[----:B------:R-:W-:Y:S02]  /*4590*/  CS2R R74, SRZ ;  /* 0x00000000004a7805 */ /* 0x000fe4000001ff00 */
[----:B------:R-:W-:Y:S01]  /*45a0*/  CS2R R160, SRZ ;  /* 0x0000000000a07805 */ /* 0x000fe2000001ff00 */
[----:B------:R-:W-:Y:S01]  /*45b0*/  IMAD.MOV.U32 R71, RZ, RZ, RZ ;  /* 0x000000ffff477224 */ /* 0x000fe200078e00ff */
        /* <DEDUP_REMOVED lines=10> */
[----:B------:R-:W-:-:S02]  /*4660*/  CS2R R172, SRZ ;  /* 0x0000000000ac7805 */ /* 0x000fc4000001ff00 */
[----:B----4-:R-:W-:Y:S02]  /*4670*/  CS2R R50, SRZ ;  /* 0x0000000000327805 */ /* 0x010fe4000001ff00 */
[----:B------:R-:W-:Y:S02]  /*4680*/  CS2R R174, SRZ ;  /* 0x0000000000ae7805 */ /* 0x000fe4000001ff00 */
[----:B------:R-:W-:Y:S01]  /*4690*/  CS2R R46, SRZ ;  /* 0x00000000002e7805 */ /* 0x000fe2000001ff00 */
[----:B------:R-:W-:Y:S01]  /*46a0*/  IMAD.MOV.U32 R43, RZ, RZ, RZ ;  /* 0x000000ffff2b7224 */ /* 0x000fe200078e00ff */
[----:B------:R-:W-:Y:S02]  /*46b0*/  CS2R R32, SRZ ;  /* 0x0000000000207805 */ /* 0x000fe4000001ff00 */
[----:B------:R-:W-:Y:S02]  /*46c0*/  CS2R R176, SRZ ;  /* 0x0000000000b07805 */ /* 0x000fe4000001ff00 */
[----:B------:R-:W-:-:S02]  /*46d0*/  CS2R R38, SRZ ;  /* 0x0000000000267805 */ /* 0x000fc4000001ff00 */
[----:B------:R-:W-:Y:S01]  /*46e0*/  CS2R R178, SRZ ;  /* 0x0000000000b27805 */ /* 0x000fe2000001ff00 */
[----:B------:R-:W-:Y:S01]  /*46f0*/  IMAD.MOV.U32 R35, RZ, RZ, RZ ;  /* 0x000000ffff237224 */ /* 0x000fe200078e00ff */
[----:B--2---:R-:W-:Y:S01]  /*4700*/  CS2R R28, SRZ ;  /* 0x00000000001c7805 */ /* 0x004fe2000001ff00 */
[----:B------:R-:W-:Y:S01]  /*4710*/  IMAD.MOV.U32 R180, RZ, RZ, RZ ;  /* 0x000000ffffb47224 */ /* 0x000fe200078e00ff */
[----:B------:R-:W-:Y:S01]  /*4720*/  CS2R R6, SRZ ;  /* 0x0000000000067805 */ /* 0x000fe2000001ff00 */
[----:B------:R-:W-:Y:S02]  /*4730*/  IMAD.MOV.U32 R31, RZ, RZ, RZ ;  /* 0x000000ffff1f7224 */ /* 0x000fe400078e00ff */
[----:B------:R-:W-:Y:S02]  /*4740*/  IMAD.MOV.U32 R0, RZ, RZ, RZ ;  /* 0x000000ffff007224 */ /* 0x000fe400078e00ff */
[----:B------:R-:W-:Y:S01]  /*4750*/  IMAD.MOV.U32 R5, RZ, RZ, RZ ;  /* 0x000000ffff057224 */ /* 0x000fe200078e00ff */
[----:B------:R-:W-:Y:S01]  /*4760*/  ISETP.NE.AND P0, PT, R4, 0x1, PT ;  /* 0x000000010400780c */ /* 0x000fe20003f05270 */
[----:B------:R-:W-:-:S12]  /*4770*/  @P3 BRA `(.L_x_685) ;  /* 0x0000000000083947 */ /* 0x000fd80003800000 */
[----:B------:R-:W0:Y:S02]  /*4780*/  FENCE.VIEW.ASYNC.G ;  /* 0x00000000000073c6 */ /* 0x000e240000000100 */
[----:B0-----:R-:W-:Y:S06]  /*4790*/  BAR.ARV 0xc, 0x180 ;  /* 0x0306000000007b1d */ /* 0x001fec0000002000 */
.L_x_685:
[----:B------:R-:W-:Y:S05]  /*47a0*/  BSYNC B0 ;  /* 0x0000000000007941 */ /* 0x000fea0003800000 */
.L_x_684:
[----:B------:R-:W-:Y:S01]  /*47b0*/  BSSY B7, `(.L_x_686) ;  /* 0x0000823000077945 */ /* 0x000fe20003800000 */
[----:B------:R-:W-:Y:S02]  /*47c0*/  IMAD.MOV.U32 R8, RZ, RZ, RZ ;  /* 0x000000ffff087224 */ /* 0x000fe400078e00ff */
[----:B------:R-:W-:Y:S01]  /*47d0*/  IMAD.MOV.U32 R10, RZ, RZ, RZ ;  /* 0x000000ffff0a7224 */ /* 0x000fe200078e00ff */
[----:B------:R-:W-:Y:S06]  /*47e0*/  @!P0 BRA `(.L_x_687) ;  /* 0x0000001800b88947 */ /* 0x000fec0003800000 */
[----:B------:R-:W-:Y:S02]  /*47f0*/  ISETP.GE.AND P1, PT, R168, 0x1, PT ;  /* 0x00000001a800780c */ /* 0x000fe40003f26270 */
[----:B------:R-:W-:-:S11]  /*4800*/  PLOP3.LUT P0, PT, PT, PT, PT, 0x80, 0x0 ;  /* 0x000000000000781c */ /* 0x000fd60003f0f070 */
[----:B------:R-:W-:Y:S05]  /*4810*/  @!P1 BRA `(.L_x_688) ;  /* 0x0000008000709947 */ /* 0x000fea0003800000 */
[----:B------:R-:W0:Y:S01]  /*4820*/  SHFL.IDX PT, R0, R213, RZ, 0x1f ;  /* 0x00001fffd5007589 */ /* 0x000e2200000e0000 */
[----:B------:R-:W-:Y:S02]  /*4830*/  ISETP.NE.AND P0, PT, R184, 0x3, PT ;  /* 0x00000003b800780c */ /* 0x000fe40003f05270 */
[----:B0-----:R-:W-:-:S04]  /*4840*/  LEA.HI R3, R0, R0, RZ, 0x1 ;  /* 0x0000000000037211 */ /* 0x001fc800078f08ff */
[----:B------:R-:W-:-:S05]  /*4850*/  LOP3.LUT R3, R3, 0x1fffe, RZ, 0xc0, !PT ;  /* 0x0001fffe03037812 */ /* 0x000fca00078ec0ff */
[----:B------:R-:W-:-:S04]  /*4860*/  IMAD.IADD R3, R0, 0x1, -R3 ;  /* 0x0000000100037824 */ /* 0x000fc800078e0a03 */
[----:B------:R-:W-:-:S04]  /*4870*/  IMAD R3, R3, 0x8000, R2 ;  /* 0x0000800003037824 */ /* 0x000fc800078e0202 */
[----:B------:R-:W-:-:S05]  /*4880*/  VIADD R3, R3, 0x400 ;  /* 0x0000040003037836 */ /* 0x000fca0000000000 */
[----:B------:R-:W-:-:S04]  /*4890*/  SHF.R.U32.HI R3, RZ, 0x4, R3 ;  /* 0x00000004ff037819 */ /* 0x000fc80000011603 */
[----:B------:R-:W-:-:S04]  /*48a0*/  LOP3.LUT R3, R3, 0x3fff, RZ, 0xc0, !PT ;  /* 0x00003fff03037812 */ /* 0x000fc800078ec0ff */
[----:B------:R-:W-:Y:S01]  /*48b0*/  LOP3.LUT R3, R3, 0x2000000, RZ, 0xfc, !PT ;  /* 0x0200000003037812 */ /* 0x000fe200078efcff */
[----:B------:R-:W-:Y:S06]  /*48c0*/  @!P0 BRA `(.L_x_689) ;  /* 0x0000000000048947 */ /* 0x000fec0003800000 */
[----:B------:R-:W-:Y:S01]  /*48d0*/  BPT.TRAP 0x1 ;  /* 0x000000040000795c */ /* 0x000fe20000300000 */
.L_x_689:
[----:B------:R-:W-:Y:S01]  /*48e0*/  IMAD R13, R18, 0x8, R2 ;  /* 0x00000008120d7824 */ /* 0x000fe200078e0202 */
[----:B------:R-:W-:Y:S01]  /*48f0*/  SHF.L.U32 R4, R23, 0x1f, RZ ;  /* 0x0000001f17047819 */ /* 0x000fe200000006ff */
[----:B------:R-:W-:Y:S01]  /*4900*/  VIADD R0, R2, 0x26800 ;  /* 0x0002680002007836 */ /* 0x000fe20000000000 */
[----:B------:R-:W-:Y:S01]  /*4910*/  BSSY B0, `(.L_x_690) ;  /* 0x0000008000007945 */ /* 0x000fe20003800000 */
[----:B------:R-:W-:Y:S01]  /*4920*/  IMAD R8, R18, 0x1000, R3 ;  /* 0x0000100012087824 */ /* 0x000fe200078e0203 */
[----:B------:R-:W0:Y:S01]  /*4930*/  SYNCS.PHASECHK.TRANS64.TRYWAIT P0, [R13+URZ+0x28c50], R4 ;  /* 0x028c50040d0075a7 */ /* 0x000e22000800017f */
[----:B------:R-:W-:Y:S01]  /*4940*/  IMAD.MOV.U32 R9, RZ, RZ, 0x40000040 ;  /* 0x40000040ff097424 */ /* 0x000fe200078e00ff */
[----:B------:R-:W-:-:S04]  /*4950*/  SHF.R.U32.HI R0, RZ, 0x4, R0 ;  /* 0x00000004ff007819 */ /* 0x000fc80000011600 */
[----:B------:R-:W-:-:S04]  /*4960*/  LOP3.LUT R0, R0, 0x3fff, RZ, 0xc0, !PT ;  /* 0x00003fff00007812 */ /* 0x000fc800078ec0ff */
[----:B------:R-:W-:Y:S01]  /*4970*/  LOP3.LUT R0, R0, 0x10000, RZ, 0xfc, !PT ;  /* 0x0001000000007812 */ /* 0x000fe200078efcff */
[----:B0-----:R-:W-:Y:S06]  /*4980*/  @!P0 BRA `(.L_x_691) ;  /* 0x00000138006c8947 */ /* 0x001fec0003800000 */
.L_x_953:
[----:B------:R-:W-:Y:S05]  /*4990*/  BSYNC B0 ;  /* 0x0000000000007941 */ /* 0x000fea0003800000 */
.L_x_690:
[----:B------:R-:W-:Y:S01]  /*49a0*/  BAR.SYNC.DEFER_BLOCKING 0xe, 0x100 ;  /* 0x0384000000007b1d */ /* 0x000fe20000010000 */
[----:B0-----:R-:W-:Y:S01]  /*49b0*/  IMAD.MOV.U32 R4, RZ, RZ, R0 ;  /* 0x000000ffff047224 */ /* 0x001fe200078e0000 */
[----:B------:R-:W-:Y:S01]  /*49c0*/  R2UR UR6, R8 ;  /* 0x00000000080672ca */ /* 0x000fe200000e0000 */
[----:B------:R-:W-:Y:S01]  /*49d0*/  IMAD.MOV.U32 R5, RZ, RZ, 0x40000040 ;  /* 0x40000040ff057424 */ /* 0x000fe200078e00ff */
[----:B------:R-:W-:Y:S01]  /*49e0*/  R2UR UR7, R9 ;  /* 0x00000000090772ca */ /* 0x000fe200000e0000 */
[----:B------:R-:W-:Y:S01]  /*49f0*/  VIADD R6, R0, 0x2 ;  /* 0x0000000200067836 */ /* 0x000fe20000000000 */
[----:B------:R-:W-:Y:S01]  /*4a00*/  R2UR UR4, R4 ;  /* 0x00000000040472ca */ /* 0x000fe200000e0000 */
[C---:B------:R-:W-:Y:S01]  /*4a10*/  VIADD R4, R8.reuse, 0x80 ;  /* 0x0000008008047836 */ /* 0x040fe20000000000 */
[----:B------:R-:W-:Y:S01]  /*4a20*/  R2UR UR5, R5 ;  /* 0x00000000050572ca */ /* 0x000fe200000e0000 */
[----:B------:R-:W-:Y:S01]  /*4a30*/  IMAD.MOV.U32 R5, RZ, RZ, 0x40000040 ;  /* 0x40000040ff057424 */ /* 0x000fe200078e00ff */
[----:B------:R-:W0:Y:S01]  /*4a40*/  S2R R12, SR_TID.X ;  /* 0x00000000000c7919 */ /* 0x000e220000002100 */
[----:B------:R-:W-:Y:S01]  /*4a50*/  IMAD.MOV.U32 R7, RZ, RZ, 0x40000040 ;  /* 0x40000040ff077424 */ /* 0x000fe200078e00ff */
[----:B------:R-:W-:Y:S01]  /*4a60*/  BSSY B0, `(.L_x_692) ;  /* 0x00000f8000007945 */ /* 0x000fe20003800000 */
[----:B------:R-:W-:-:S02]  /*4a70*/  VIADD R10, R8, 0x100 ;  /* 0x00000100080a7836 */ /* 0x000fc40000000000 */
[----:B------:R-:W-:Y:S02]  /*4a80*/  IMAD.MOV.U32 R11, RZ, RZ, 0x40000040 ;  /* 0x40000040ff0b7424 */ /* 0x000fe400078e00ff */
[----:B------:R-:W-:Y:S01]  /*4a90*/  IMAD.MOV.U32 R9, RZ, RZ, 0x40000040 ;  /* 0x40000040ff097424 */ /* 0x000fe200078e00ff */
[----:B-----5:R-:W-:-:S06]  /*4aa0*/  WARPGROUP.ARRIVE ;  /* 0x00000000000079c5 */ /* 0x020fcc0000000000 */
[----:B------:R-:W-:Y:S01]  /*4ab0*/  HGMMA.64x256x16.F32.BF16 R24, gdesc[UR4].tnspB, RZ, !UPT, gsb0 ;  /* 0x43e00000041879f0 */ /* 0x000fe2000c0018ff */
[----:B------:R-:W-:Y:S01]  /*4ac0*/  R2UR UR6, R4 ;  /* 0x00000000040672ca */ /* 0x000fe200000e0000 */
[----:B------:R-:W-:Y:S01]  /*4ad0*/  VIADD R4, R0, 0x4 ;  /* 0x0000000400047836 */ /* 0x000fe20000000000 */
[----:B------:R-:W-:Y:S01]  /*4ae0*/  R2UR UR7, R5 ;  /* 0x00000000050772ca */ /* 0x000fe200000e0000 */
[----:B------:R-:W-:Y:S01]  /*4af0*/  IMAD.MOV.U32 R5, RZ, RZ, 0x40000040 ;  /* 0x40000040ff057424 */ /* 0x000fe200078e00ff */
[----:B------:R-:W-:Y:S02]  /*4b00*/  R2UR UR4, R6 ;  /* 0x00000000060472ca */ /* 0x000fe400000e0000 */
[----:B------:R-:W-:Y:S02]  /*4b10*/  R2UR UR5, R7 ;  /* 0x00000000070572ca */ /* 0x000fe400000e0000 */
[----:B0-----:R-:W-:-:S04]  /*4b20*/  LOP3.LUT R12, R12, 0x7f, RZ, 0xc0, !PT ;  /* 0x0000007f0c0c7812 */ /* 0x001fc800078ec0ff */
[----:B------:R-:W-:Y:S01]  /*4b30*/  ISETP.NE.AND P0, PT, R12, RZ, PT ;  /* 0x000000ff0c00720c */ /* 0x000fe20003f05270 */
[----:B------:R-:W-:Y:S02]  /*4b40*/  WARPGROUP.DEPBAR.LE gsb0, 0x0 ;  /* 0x00008000000079c5 */ /* 0x000fe40000010000 */
[----:B------:R-:W-:-:S12]  /*4b50*/  WARPGROUP.ARRIVE ;  /* 0x00000000000079c5 */ /* 0x000fd80000000000 */
[----:B------:R-:W-:Y:S01]  /*4b60*/  HGMMA.64x256x16.F32.BF16 R24, gdesc[UR4].tnspB, R24, gsb0 ;  /* 0x43e00000041879f0 */ /* 0x000fe20008001818 */
[----:B------:R-:W-:Y:S01]  /*4b70*/  R2UR UR6, R10 ;  /* 0x000000000a0672ca */ /* 0x000fe200000e0000 */
[----:B------:R-:W-:Y:S01]  /*4b80*/  VIADD R10, R8, 0x180 ;  /* 0x00000180080a7836 */ /* 0x000fe20000000000 */
[----:B------:R-:W-:Y:S01]  /*4b90*/  R2UR UR7, R11 ;  /* 0x000000000b0772ca */ /* 0x000fe200000e0000 */
[----:B------:R-:W-:Y:S01]  /*4ba0*/  VIADD R8, R0, 0x6 ;  /* 0x0000000600087836 */ /* 0x000fe20000000000 */
[----:B------:R-:W-:Y:S01]  /*4bb0*/  R2UR UR4, R4 ;  /* 0x00000000040472ca */ /* 0x000fe200000e0000 */
[----:B------:R-:W-:Y:S01]  /*4bc0*/  IMAD.MOV.U32 R11, RZ, RZ, 0x40000040 ;  /* 0x40000040ff0b7424 */ /* 0x000fe200078e00ff */
[----:B------:R-:W-:Y:S01]  /*4bd0*/  R2UR UR5, R5 ;  /* 0x00000000050572ca */ /* 0x000fe200000e0000 */
[----:B------:R-:W-:-:S05]  /*4be0*/  @!P0 VIADD R0, R13, 0x28c60 ;  /* 0x00028c600d008836 */ /* 0x000fca0000000000 */
[----:B------:R-:W-:Y:S01]  /*4bf0*/  @!P0 PRMT R0, RZ, 0x654, R0 ;  /* 0x00000654ff008816 */ /* 0x000fe20000000000 */
[----:B------:R-:W-:Y:S02]  /*4c00*/  WARPGROUP.DEPBAR.LE gsb0, 0x0 ;  /* 0x00008000000079c5 */ /* 0x000fe40000010000 */
[----:B------:R-:W-:-:S12]  /*4c10*/  WARPGROUP.ARRIVE ;  /* 0x00000000000079c5 */ /* 0x000fd80000000000 */
[----:B------:R-:W-:Y:S01]  /*4c20*/  HGMMA.64x256x16.F32.BF16 R24, gdesc[UR4].tnspB, R24, gsb0 ;  /* 0x43e00000041879f0 */ /* 0x000fe20008001818 */
[----:B------:R-:W-:Y:S02]  /*4c30*/  R2UR UR6, R10 ;  /* 0x000000000a0672ca */ /* 0x000fe400000e0000 */
[----:B------:R-:W-:Y:S02]  /*4c40*/  R2UR UR7, R11 ;  /* 0x000000000b0772ca */ /* 0x000fe400000e0000 */
[----:B------:R-:W-:Y:S02]  /*4c50*/  R2UR UR4, R8 ;  /* 0x00000000080472ca */ /* 0x000fe400000e0000 */
[----:B------:R-:W-:Y:S01]  /*4c60*/  R2UR UR5, R9 ;  /* 0x00000000090572ca */ /* 0x000fe200000e0000 */
[----:B------:R-:W-:Y:S02]  /*4c70*/  WARPGROUP.DEPBAR.LE gsb0, 0x0 ;  /* 0x00008000000079c5 */ /* 0x000fe40000010000 */
[----:B------:R-:W-:-:S15]  /*4c80*/  WARPGROUP.ARRIVE ;  /* 0x00000000000079c5 */ /* 0x000fde0000000000 */
[----:B------:R-:W-:-:S03]  /*4c90*/  NOP ;  /* 0x0000000000007918 */ /* 0x000fc60000000000 */
[----:B------:R-:W-:Y:S03]  /*4ca0*/  HGMMA.64x256x16.F32.BF16 R24, gdesc[UR4].tnspB, R24, gsb0 ;  /* 0x43e00000041879f0 */ /* 0x000fe60008001818 */
[----:B------:R-:W-:Y:S02]  /*4cb0*/  WARPGROUP.DEPBAR.LE gsb0, 0x0 ;  /* 0x00008000000079c5 */ /* 0x000fe40000010000 */
[----:B------:R-:W-:Y:S06]  /*4cc0*/  BAR.ARV 0xf, 0x100 ;  /* 0x03c4000000007b1d */ /* 0x000fec0000002000 */
[----:B------:R0:W-:Y:S01]  /*4cd0*/  @!P0 SYNCS.ARRIVE.TRANS64.RED.A1T0 RZ, [R0+URZ], RZ ;  /* 0x000000ff00ff89a7 */ /* 0x0001e2000810043f */
[----:B------:R-:W-:-:S13]  /*4ce0*/  ISETP.GE.AND P0, PT, R168, 0x41, PT ;  /* 0x00000041a800780c */ /* 0x000fda0003f06270 */
[----:B0-----:R-:W-:Y:S05]  /*4cf0*/  @!P0 BRA `(.L_x_693) ;  /* 0x0000000c00388947 */ /* 0x001fea0003800000 */
[----:B------:R-:W-:-:S07]  /*4d00*/  VIADD R181, R181, 0xfffffffe ;  /* 0xfffffffeb5b57836 */ /* 0x000fce0000000000 */
.L_x_699:
[----:B------:R-:W-:Y:S01]  /*4d10*/  BAR.SYNC.DEFER_BLOCKING 0xe, 0x100 ;  /* 0x0384000000007b1d */ /* 0x000fe20000010000 */
[----:B------:R-:W-:Y:S01]  /*4d20*/  IMAD R11, R18, 0x40, R191 ;  /* 0x00000040120b7824 */ /* 0x000fe200078e02bf */
[----:B------:R-:W-:Y:S01]  /*4d30*/  ISETP.NE.AND P2, PT, R184, 0x3, PT ;  /* 0x00000003b800780c */ /* 0x000fe20003f45270 */
[----:B------:R-:W-:Y:S01]  /*4d40*/  VIADD R18, R18, 0x1 ;  /* 0x0000000112127836 */ /* 0x000fe20000000000 */
[----:B------:R-:W-:Y:S01]  /*4d50*/  ISETP.GT.AND P1, PT, R181, RZ, PT ;  /* 0x000000ffb500720c */ /* 0x000fe20003f24270 */
[----:B------:R-:W-:Y:S02]  /*4d60*/  IMAD R11, R11, 0x4, R2 ;  /* 0x000000040b0b7824 */ /* 0x000fe400078e0202 */
[----:B------:R-:W-:Y:S01]  /*4d70*/  VIADD R181, R181, 0xffffffff ;  /* 0xffffffffb5b57836 */ /* 0x000fe20000000000 */
[----:B------:R-:W-:-:S04]  /*4d80*/  ISETP.NE.AND P0, PT, R18, 0x2, PT ;  /* 0x000000021200780c */ /* 0x000fc80003f05270 */
[----:B------:R-:W-:Y:S02]  /*4d90*/  SEL R10, RZ, 0x1, P0 ;  /* 0x00000001ff0a7807 */ /* 0x000fe40000000000 */
[----:B------:R-:W-:Y:S02]  /*4da0*/  SEL R18, R18, RZ, P0 ;  /* 0x000000ff12127207 */ /* 0x000fe40000000000 */
[----:B------:R-:W-:Y:S01]  /*4db0*/  LOP3.LUT R23, R23, R10, RZ, 0x3c, !PT ;  /* 0x0000000a17177212 */ /* 0x000fe200078e3cff */
[----:B0-----:R-:W0:Y:S04]  /*4dc0*/  LDS R0, [R11+0x28800] ;  /* 0x028800000b007984 */ /* 0x001e280000000800 */
        /* <DEDUP_REMOVED lines=131> */
.L_x_694:
[----:B------:R-:W-:Y:S01]  /*5600*/  IMAD R0, R18, 0x8, R2 ;  /* 0x0000000812007824 */ /* 0x000fe200078e0202 */
[----:B------:R-:W-:-:S04]  /*5610*/  SHF.L.U32 R11, R23, 0x1f, RZ ;  /* 0x0000001f170b7819 */ /* 0x000fc800000006ff */
[----:B------:R0:W1:Y:S01]  /*5620*/  SYNCS.PHASECHK.TRANS64.TRYWAIT P0, [R0+URZ+0x28c50], R11 ;  /* 0x028c500b000075a7 */ /* 0x000062000800017f */
[----:B------:R-:W-:Y:S05]  /*5630*/  @!P2 BRA `(.L_x_695) ;  /* 0x000000000004a947 */ /* 0x000fea0003800000 */
[----:B------:R-:W-:Y:S01]  /*5640*/  BPT.TRAP 0x1 ;  /* 0x000000040000795c */ /* 0x000fe20000300000 */
.L_x_695:
[----:B------:R-:W-:Y:S04]  /*5650*/  BSSY B1, `(.L_x_696) ;  /* 0x0000004000017945 */ /* 0x000fe80003800000 */
[----:B-1----:R-:W-:Y:S05]  /*5660*/  @P0 BRA `(.L_x_697) ;  /* 0x0000000000080947 */ /* 0x002fea0003800000 */
[----:B------:R-:W1:Y:S02]  /*5670*/  SYNCS.PHASECHK.TRANS64.TRYWAIT P0, [R0+URZ+0x28c50], R11 ;  /* 0x028c500b000075a7 */ /* 0x000e64000800017f */
[----:B-1----:R-:W-:Y:S05]  /*5680*/  @!P0 BRA `(.L_x_698) ;  /* 0x0000012c00408947 */ /* 0x002fea0003800000 */
.L_x_697:
[----:B------:R-:W-:Y:S05]  /*5690*/  BSYNC B1 ;  /* 0x0000000000017941 */ /* 0x000fea0003800000 */
.L_x_696:
[----:B01----:R-:W-:Y:S01]  /*56a0*/  VIADD R0, R2, 0x26800 ;  /* 0x0002680002007836 */ /* 0x003fe20000000000 */
[----:B------:R-:W-:Y:S01]  /*56b0*/  WARPGROUP.ARRIVE ;  /* 0x00000000000079c5 */ /* 0x000fe20000000000 */
[----:B------:R-:W-:-:S05]  /*56c0*/  IMAD R10, R18, 0x1000, R3 ;  /* 0x00001000120a7824 */ /* 0x000fca00078e0203 */
[----:B------:R-:W0:Y:S01]  /*56d0*/  S2R R14, SR_TID.X ;  /* 0x00000000000e7919 */ /* 0x000e220000002100 */
[----:B------:R-:W-:Y:S01]  /*56e0*/  IMAD.MOV.U32 R11, RZ, RZ, 0x40000040 ;  /* 0x40000040ff0b7424 */ /* 0x000fe200078e00ff */
[----:B------:R-:W-:Y:S01]  /*56f0*/  SHF.R.U32.HI R0, RZ, 0x4, R0 ;  /* 0x00000004ff007819 */ /* 0x000fe20000011600 */
[----:B------:R-:W-:Y:S01]  /*5700*/  IMAD.MOV.U32 R13, RZ, RZ, 0x40000040 ;  /* 0x40000040ff0d7424 */ /* 0x000fe200078e00ff */
[----:B------:R-:W-:Y:S02]  /*5710*/  R2UR UR6, R10 ;  /* 0x000000000a0672ca */ /* 0x000fe400000e0000 */
[----:B------:R-:W-:Y:S02]  /*5720*/  LOP3.LUT R0, R0, 0x3fff, RZ, 0xc0, !PT ;  /* 0x00003fff00007812 */ /* 0x000fe400078ec0ff */
[----:B------:R-:W-:Y:S01]  /*5730*/  R2UR UR7, R11 ;  /* 0x000000000b0772ca */ /* 0x000fe200000e0000 */
[----:B------:R-:W-:Y:S01]  /*5740*/  IMAD.MOV.U32 R11, RZ, RZ, 0x40000040 ;  /* 0x40000040ff0b7424 */ /* 0x000fe200078e00ff */
[----:B------:R-:W-:-:S02]  /*5750*/  LOP3.LUT R12, R0, 0x10000, RZ, 0xfc, !PT ;  /* 0x00010000000c7812 */ /* 0x000fc400078efcff */
[----:B------:R-:W-:Y:S01]  /*5760*/  R2UR UR5, R13 ;  /* 0x000000000d0572ca */ /* 0x000fe200000e0000 */
[----:B------:R-:W-:Y:S01]  /*5770*/  IMAD.MOV.U32 R13, RZ, RZ, 0x40000040 ;  /* 0x40000040ff0d7424 */ /* 0x000fe200078e00ff */
[----:B------:R-:W-:Y:S01]  /*5780*/  R2UR UR4, R12 ;  /* 0x000000000c0472ca */ /* 0x000fe200000e0000 */
[----:B------:R-:W-:-:S12]  /*5790*/  VIADD R12, R10, 0x80 ;  /* 0x000000800a0c7836 */ /* 0x000fd80000000000 */
[----:B------:R-:W-:Y:S01]  /*57a0*/  HGMMA.64x256x16.F32.BF16 R24, gdesc[UR4].tnspB, R24, gsb0 ;  /* 0x43e00000041879f0 */ /* 0x000fe20008001818 */
[----:B------:R-:W-:Y:S02]  /*57b0*/  R2UR UR4, R6 ;  /* 0x00000000060472ca */ /* 0x000fe400000e0000 */
[----:B------:R-:W-:Y:S02]  /*57c0*/  R2UR UR5, R7 ;  /* 0x00000000070572ca */ /* 0x000fe400000e0000 */
[----:B------:R-:W-:Y:S01]  /*57d0*/  R2UR UR6, R12 ;  /* 0x000000000c0672ca */ /* 0x000fe200000e0000 */
[----:B------:R-:W-:Y:S01]  /*57e0*/  VIADD R12, R10, 0x100 ;  /* 0x000001000a0c7836 */ /* 0x000fe20000000000 */
[----:B------:R-:W-:Y:S01]  /*57f0*/  R2UR UR7, R13 ;  /* 0x000000000d0772ca */ /* 0x000fe200000e0000 */
[----:B------:R-:W-:Y:S01]  /*5800*/  IMAD.MOV.U32 R13, RZ, RZ, 0x40000040 ;  /* 0x40000040ff0d7424 */ /* 0x000fe200078e00ff */
[----:B0-----:R-:W-:Y:S01]  /*5810*/  LOP3.LUT R14, R14, 0x7f, RZ, 0xc0, !PT ;  /* 0x0000007f0e0e7812 */ /* 0x001fe200078ec0ff */
[----:B------:R-:W-:-:S03]  /*5820*/  VIADD R10, R10, 0x180 ;  /* 0x000001800a0a7836 */ /* 0x000fc60000000000 */
[----:B------:R-:W-:-:S13]  /*5830*/  ISETP.NE.AND P0, PT, R14, RZ, PT ;  /* 0x000000ff0e00720c */ /* 0x000fda0003f05270 */
[----:B------:R-:W-:-:S04]  /*5840*/  @!P0 IMAD R0, R18, 0x8, R2 ;  /* 0x0000000812008824 */ /* 0x000fc800078e0202 */
[----:B------:R-:W-:-:S05]  /*5850*/  @!P0 VIADD R0, R0, 0x28c60 ;  /* 0x00028c6000008836 */ /* 0x000fca0000000000 */
[----:B------:R-:W-:Y:S01]  /*5860*/  @!P0 PRMT R0, RZ, 0x654, R0 ;  /* 0x00000654ff008816 */ /* 0x000fe20000000000 */
[----:B------:R-:W-:Y:S02]  /*5870*/  WARPGROUP.DEPBAR.LE gsb0, 0x0 ;  /* 0x00008000000079c5 */ /* 0x000fe40000010000 */
[----:B------:R-:W-:-:S06]  /*5880*/  WARPGROUP.ARRIVE ;  /* 0x00000000000079c5 */ /* 0x000fcc0000000000 */
        /* <DEDUP_REMOVED lines=20> */
[----:B------:R-:W-:Y:S05]  /*59d0*/  @P1 BRA `(.L_x_699) ;  /* 0xfffffff000cc1947 */ /* 0x000fea000383ffff */
.L_x_693:
[----:B------:R-:W-:Y:S05]  /*59e0*/  BSYNC B0 ;  /* 0x0000000000007941 */ /* 0x000fea0003800000 */
.L_x_692:
[----:B------:R-:W-:Y:S01]  /*59f0*/  BAR.SYNC.DEFER_BLOCKING 0xe, 0x100 ;  /* 0x0384000000007b1d */ /* 0x000fe20000010000 */
[C---:B------:R-:W-:Y:S01]  /*5a00*/  IMAD R3, R18.reuse, 0x40, R191 ;  /* 0x0000004012037824 */ /* 0x040fe200078e02bf */
[----:B------:R-:W-:Y:S01]  /*5a10*/  PLOP3.LUT P0, PT, PT, PT, PT, 0x8, 0x0 ;  /* 0x000000000000781c */ /* 0x000fe20003f0e170 */
[----:B------:R-:W-:Y:S01]  /*5a20*/  VIADD R18, R18, 0x1 ;  /* 0x0000000112127836 */ /* 0x000fe20000000000 */
[----:B------:R-:W-:Y:S01]  /*5a30*/  CS2R R20, SRZ ;  /* 0x0000000000147805 */ /* 0x000fe2000001ff00 */
[----:B------:R-:W-:-:S03]  /*5a40*/  IMAD R3, R3, 0x4, R2 ;  /* 0x0000000403037824 */ /* 0x000fc600078e0202 */
        /* <DEDUP_REMOVED lines=9> */
[----:B------:R-:W-:Y:S01]  /*5ae0*/  FMUL.FTZ R10, R24, R0 ;  /* 0x00000000180a7220 */ /* 0x000fe20000410000 */
[-C--:B-1----:R-:W-:Y:S01]  /*5af0*/  FMUL.FTZ R9, R58, R2.reuse ;  /* 0x000000023a097220 */ /* 0x082fe20000410000 */
        /* <DEDUP_REMOVED lines=123> */
[----:B------:R-:W-:Y:S06]  /*62b0*/  BAR.ARV 0xf, 0x100 ;  /* 0x03c4000000007b1d */ /* 0x000fec0000002000 */
[----:B------:R-:W-:Y:S05]  /*62c0*/  BRA `(.L_x_688) ;  /* 0x0000006400c47947 */ /* 0x000fea0003800000 */
.L_x_687:
[----:B------:R-:W-:Y:S02]  /*62d0*/  ISETP.GE.AND P1, PT, R168, 0x1, PT ;  /* 0x00000001a800780c */ /* 0x000fe40003f26270 */
[----:B------:R-:W-:-:S11]  /*62e0*/  PLOP3.LUT P0, PT, PT, PT, PT, 0x80, 0x0 ;  /* 0x000000000000781c */ /* 0x000fd60003f0f070 */
[----:B------:R-:W-:Y:S05]  /*62f0*/  @!P1 BRA `(.L_x_688) ;  /* 0x0000006400b89947 */ /* 0x000fea0003800000 */
[----:B------:R-:W0:Y:S01]  /*6300*/  SHFL.IDX PT, R0, R213, RZ, 0x1f ;  /* 0x00001fffd5007589 */ /* 0x000e2200000e0000 */
[----:B------:R-:W-:Y:S01]  /*6310*/  BSSY B6, `(.L_x_700) ;  /* 0x000001b000067945 */ /* 0x000fe20003800000 */
[----:B0-----:R-:W-:-:S04]  /*6320*/  LEA.HI R3, R0, R0, RZ, 0x1 ;  /* 0x0000000000037211 */ /* 0x001fc800078f08ff */
[----:B------:R-:W-:-:S05]  /*6330*/  LOP3.LUT R3, R3, 0x1fffe, RZ, 0xc0, !PT ;  /* 0x0001fffe03037812 */ /* 0x000fca00078ec0ff */
[----:B------:R-:W-:Y:S02]  /*6340*/  IMAD.IADD R3, R0, 0x1, -R3 ;  /* 0x0000000100037824 */ /* 0x000fe400078e0a03 */
[----:B------:R-:W-:Y:S02]  /*6350*/  VIADD R0, R2, 0x26800 ;  /* 0x0002680002007836 */ /* 0x000fe40000000000 */
[----:B------:R-:W-:-:S03]  /*6360*/  IMAD R3, R3, 0x8000, R2 ;  /* 0x0000800003037824 */ /* 0x000fc600078e0202 */
[----:B------:R-:W-:Y:S01]  /*6370*/  LOP3.LUT P0, RZ, R0, 0x3ff, RZ, 0xc0, !PT ;  /* 0x000003ff00ff7812 */ /* 0x000fe2000780c0ff */
[----:B------:R-:W-:-:S05]  /*6380*/  VIADD R3, R3, 0x400 ;  /* 0x0000040003037836 */ /* 0x000fca0000000000 */
[----:B------:R-:W-:-:S04]  /*6390*/  SHF.R.U32.HI R3, RZ, 0x4, R3 ;  /* 0x00000004ff037819 */ /* 0x000fc80000011603 */
[----:B------:R-:W-:-:S03]  /*63a0*/  LOP3.LUT R56, R3, 0x3fff, RZ, 0xc0, !PT ;  /* 0x00003fff03387812 */ /* 0x000fc600078ec0ff */
        /* <DEDUP_REMOVED lines=17> */
.L_x_701:
[----:B------:R-:W-:Y:S05]  /*64c0*/  BSYNC B6 ;  /* 0x0000000000067941 */ /* 0x000fea0003800000 */
.L_x_700:
[----:B------:R-:W-:Y:S02]  /*64d0*/  ULDC UR4, c[0x0][0x3f4] ;  /* 0x0000fd0000047ab9 */ /* 0x000fe40000000800 */
[----:B------:R-:W-:-:S13]  /*64e0*/  ISETP.LT.AND P0, PT, RZ, UR4, PT ;  /* 0x00000004ff007c0c */ /* 0x000fda000bf01270 */
[----:B------:R-:W-:Y:S05]  /*64f0*/  @P0 BRA `(.L_x_702) ;  /* 0x00000000003c0947 */ /* 0x000fea0003800000 */
[----:B------:R-:W-:-:S04]  /*6500*/  LEA.HI R0, R208, R208, RZ, 0x1 ;  /* 0x000000d0d0007211 */ /* 0x000fc800078f08ff */
[----:B------:R-:W-:-:S05]  /*6510*/  LOP3.LUT R3, R0, 0xfffffffe, RZ, 0xc0, !PT ;  /* 0xfffffffe00037812 */ /* 0x000fca00078ec0ff */
[----:B------:R-:W-:-:S05]  /*6520*/  IMAD.IADD R3, R208, 0x1, -R3 ;  /* 0x00000001d0037824 */ /* 0x000fca00078e0a03 */
[----:B------:R-:W-:-:S04]  /*6530*/  SHF.L.U32 R3, R3, 0x1f, RZ ;  /* 0x0000001f03037819 */ /* 0x000fc800000006ff */
[----:B------:R0:W1:Y:S03]  /*6540*/  SYNCS.PHASECHK.TRANS64.TRYWAIT P0, [R2+URZ+0x28c00], R3 ;  /* 0x028c0003020075a7 */ /* 0x000066000800017f */
[----:B-1----:R-:W-:Y:S05]  /*6550*/  @!P0 NANOSLEEP.SYNCS 0x989680 ;  /* 0x009896800000895d */ /* 0x002fea0003900000 */
[----:B------:R-:W1:Y:S01]  /*6560*/  @!P0 SYNCS.PHASECHK.TRANS64 P0, [R2+URZ+0x28c00], R3 ;  /* 0x028c0003020085a7 */ /* 0x000e62000800007f */
[----:B------:R-:W-:Y:S04]  /*6570*/  BSSY B0, `(.L_x_703) ;  /* 0x0000006000007945 */ /* 0x000fe80003800000 */
[----:B-1----:R-:W-:Y:S05]  /*6580*/  @P0 BRA `(.L_x_704) ;  /* 0x0000000000100947 */ /* 0x002fea0003800000 */
.L_x_705:
[----:B-1----:R1:W2:Y:S02]  /*6590*/  SYNCS.PHASECHK.TRANS64.TRYWAIT P0, [R2+URZ+0x28c00], R3 ;  /* 0x028c0003020075a7 */ /* 0x0022a4000800017f */
[----:B--2---:R-:W-:Y:S05]  /*65a0*/  @!P0 NANOSLEEP.SYNCS 0x989680 ;  /* 0x009896800000895d */ /* 0x004fea0003900000 */
[----:B------:R-:W2:Y:S02]  /*65b0*/  @!P0 SYNCS.PHASECHK.TRANS64 P0, [R2+URZ+0x28c00], R3 ;  /* 0x028c0003020085a7 */ /* 0x000ea4000800007f */
[----:B--2---:R-:W-:Y:S05]  /*65c0*/  @!P0 BRA `(.L_x_705) ;  /* 0xfffffffc00f08947 */ /* 0x004fea000383ffff */
.L_x_704:
[----:B------:R-:W-:Y:S05]  /*65d0*/  BSYNC B0 ;  /* 0x0000000000007941 */ /* 0x000fea0003800000 */
.L_x_703:
[----:B------:R-:W-:Y:S05]  /*65e0*/  BRA `(.L_x_706) ;  /* 0x0000002000807947 */ /* 0x000fea0003800000 */
.L_x_702:
[----:B-----5:R-:W-:Y:S01]  /*65f0*/  SHF.R.S32.HI R0, RZ, 0x1f, R27 ;  /* 0x0000001fff007819 */ /* 0x020fe2000001141b */
[----:B------:R-:W-:Y:S01]  /*6600*/  VIADD R3, R2, 0x20400 ;  /* 0x0002040002037836 */ /* 0x000fe20000000000 */
[----:B------:R-:W-:Y:S01]  /*6610*/  ULDC.64 UR4, c[0x0][0x3f8] ;  /* 0x0000fe0000047ab9 */ /* 0x000fe20000000a00 */
[----:B------:R-:W-:Y:S01]  /*6620*/  ULDC.64 UR6, c[0x0][0x408] ;  /* 0x0001020000067ab9 */ /* 0x000fe20000000a00 */
[----:B------:R-:W-:Y:S01]  /*6630*/  IMAD.WIDE.U32 R4, R27, UR4, RZ ;  /* 0x000000041b047c25 */ /* 0x000fe2000f8e00ff */
[----:B------:R-:W-:Y:S01]  /*6640*/  BSSY B6, `(.L_x_707) ;  /* 0x0000020000067945 */ /* 0x000fe20003800000 */
[----:B------:R-:W-:Y:S02]  /*6650*/  LOP3.LUT P0, RZ, R3, 0x3ff, RZ, 0xc0, !PT ;  /* 0x000003ff03ff7812 */ /* 0x000fe4000780c0ff */
[C---:B------:R-:W-:Y:S02]  /*6660*/  IMAD R6, R0.reuse, UR4, RZ ;  /* 0x0000000400067c24 */ /* 0x040fe4000f8e02ff */
[----:B------:R-:W-:-:S02]  /*6670*/  IMAD R0, R0, UR6, RZ ;  /* 0x0000000600007c24 */ /* 0x000fc4000f8e02ff */
[C---:B------:R-:W-:Y:S01]  /*6680*/  IMAD R3, R27.reuse, UR5, R6 ;  /* 0x000000051b037c24 */ /* 0x040fe2000f8e0206 */
[----:B------:R-:W-:Y:S01]  /*6690*/  ULDC.64 UR4, c[0x0][0x3e8] ;  /* 0x0000fa0000047ab9 */ /* 0x000fe20000000a00 */
[----:B------:R-:W-:Y:S01]  /*66a0*/  IMAD.WIDE.U32 R6, R27, UR6, RZ ;  /* 0x000000061b067c25 */ /* 0x000fe2000f8e00ff */
[----:B------:R-:W-:-:S03]  /*66b0*/  LEA R26, P1, R4, UR4, 0x1 ;  /* 0x00000004041a7c11 */ /* 0x000fc6000f8208ff */
[----:B------:R-:W-:Y:S01]  /*66c0*/  IMAD R29, R27, UR7, R0 ;  /* 0x000000071b1d7c24 */ /* 0x000fe2000f8e0200 */
[----:B------:R-:W-:Y:S01]  /*66d0*/  ULDC.64 UR6, c[0x0][0x400] ;  /* 0x0001000000067ab9 */ /* 0x000fe20000000a00 */
[----:B------:R-:W-:Y:S01]  /*66e0*/  IMAD.IADD R27, R3, 0x1, R5 ;  /* 0x00000001031b7824 */ /* 0x000fe200078e0205 */
[----:B------:R-:W-:Y:S01]  /*66f0*/  LEA R28, P2, R6, UR6, 0x1 ;  /* 0x00000006061c7c11 */ /* 0x000fe2000f8408ff */
[----:B------:R-:W-:-:S03]  /*6700*/  IMAD.IADD R29, R29, 0x1, R7 ;  /* 0x000000011d1d7824 */ /* 0x000fc600078e0207 */
[----:B------:R-:W-:Y:S02]  /*6710*/  LEA.HI.X R27, R4, UR5, R27, 0x1, P1 ;  /* 0x00000005041b7c11 */ /* 0x000fe400088f0c1b */
[----:B------:R-:W-:Y:S01]  /*6720*/  LEA.HI.X R29, R6, UR7, R29, 0x1, P2 ;  /* 0x00000007061d7c11 */ /* 0x000fe200090f0c1d */
[----:B------:R-:W-:Y:S06]  /*6730*/  @!P0 BRA `(.L_x_708) ;  /* 0x0000000000408947 */ /* 0x000fec0003800000 */
        /* <DEDUP_REMOVED lines=16> */
.L_x_708:
[----:B------:R-:W-:Y:S05]  /*6840*/  BSYNC B6 ;  /* 0x0000000000067941 */ /* 0x000fea0003800000 */
.L_x_707:
[----:B------:R-:W-:Y:S01]  /*6850*/  ULDC.U8 UR4, c[0x0][0x410] ;  /* 0x0001040000047ab9 */ /* 0x000fe20000000000 */
[----:B------:R-:W-:Y:S01]  /*6860*/  BSSY B0, `(.L_x_709) ;  /* 0x00001f0000007945 */ /* 0x000fe20003800000 */
[----:B------:R-:W-:Y:S01]  /*6870*/  ISETP.NE.AND P0, PT, RZ, UR4, PT ;  /* 0x00000004ff007c0c */ /* 0x000fe2000bf05270 */
[----:B------:R-:W-:-:S12]  /*6880*/  IMAD R6, R25, 0x40, R19 ;  /* 0x0000004019067824 */ /* 0x000fd800078e0213 */
[----:B------:R-:W-:Y:S05]  /*6890*/  @!P0 BRA `(.L_x_710) ;  /* 0x0000000c00f88947 */ /* 0x000fea0003800000 */
[----:B------:R-:W-:-:S03]  /*68a0*/  UMOV UR4, 0xffffffff ;  /* 0xffffffff00047882 */ /* 0x000fc60000000000 */
[----:B------:R-:W-:Y:S05]  /*68b0*/  BRA.DIV UR4, `(.L_x_711) ;  /* 0x0000011a04c87947 */ /* 0x000fea000b800000 */
[----:B------:R0:W1:Y:S04]  /*68c0*/  SHFL.IDX PT, R0, R27, RZ, 0x1c1f ;  /* 0x001c1fff1b007589 */ /* 0x00006800000e0000 */
[----:B------:R0:W2:Y:S04]  /*68d0*/  SHFL.IDX PT, R3, R26, RZ, 0x1c1f ;  /* 0x001c1fff1a037589 */ /* 0x0000a800000e0000 */
[----:B------:R0:W3:Y:S04]  /*68e0*/  SHFL.IDX PT, R4, R29, RZ, 0x1c1f ;  /* 0x001c1fff1d047589 */ /* 0x0000e800000e0000 */
[----:B------:R0:W4:Y:S02]  /*68f0*/  SHFL.IDX PT, R14, R28, RZ, 0x1c1f ;  /* 0x001c1fff1c0e7589 */ /* 0x00012400000e0000 */
.L_x_959:
[----:B------:R-:W-:Y:S01]  /*6900*/  ULDC UR4, c[0x0][0x448] ;  /* 0x0001120000047ab9 */ /* 0x000fe20000000800 */
[----:B------:R-:W-:Y:S01]  /*6910*/  LEA.HI R5, R208, R208, RZ, 0x1 ;  /* 0x000000d0d0057211 */ /* 0x000fe200078f08ff */
[----:B------:R-:W-:Y:S01]  /*6920*/  IMAD R24, R24, UR4, RZ ;  /* 0x0000000418187c24 */ /* 0x000fe2000f8e02ff */
[----:B------:R-:W-:Y:S01]  /*6930*/  BSSY B1, `(.L_x_712) ;  /* 0x0000020000017945 */ /* 0x000fe20003800000 */
[----:B------:R-:W-:Y:S01]  /*6940*/  IMAD.SHL.U32 R12, R188, 0x40, RZ ;  /* 0x00000040bc0c7824 */ /* 0x000fe200078e00ff */
[----:B------:R-:W-:Y:S02]  /*6950*/  LOP3.LUT R5, R5, 0xfffffffe, RZ, 0xc0, !PT ;  /* 0xfffffffe05057812 */ /* 0x000fe400078ec0ff */
[----:B------:R-:W-:Y:S02]  /*6960*/  CS2R R8, SRZ ;  /* 0x0000000000087805 */ /* 0x000fe4000001ff00 */
[----:B------:R-:W-:Y:S02]  /*6970*/  ISETP.GE.AND P0, PT, R6, R24, PT ;  /* 0x000000180600720c */ /* 0x000fe40003f06270 */
[----:B------:R-:W-:-:S02]  /*6980*/  CS2R R6, SRZ ;  /* 0x0000000000067805 */ /* 0x000fc4000001ff00 */
[----:B------:R-:W-:Y:S01]  /*6990*/  LOP3.LUT R31, R12, 0x1c0, RZ, 0xc0, !PT ;  /* 0x000001c00c1f7812 */ /* 0x000fe200078ec0ff */
[----:B------:R-:W-:Y:S01]  /*69a0*/  IMAD.IADD R5, R208, 0x1, -R5 ;  /* 0x00000001d0057824 */ /* 0x000fe200078e0a05 */
[----:B------:R-:W-:Y:S02]  /*69b0*/  CS2R R10, SRZ ;  /* 0x00000000000a7805 */ /* 0x000fe4000001ff00 */
[----:B------:R-:W-:Y:S02]  /*69c0*/  CS2R R12, SRZ ;  /* 0x00000000000c7805 */ /* 0x000fe4000001ff00 */
[----:B------:R-:W-:-:S03]  /*69d0*/  SHF.L.U32 R5, R5, 0x1f, RZ ;  /* 0x0000001f05057819 */ /* 0x000fc600000006ff */
[----:B------:R-:W-:Y:S05]  /*69e0*/  @P0 BRA `(.L_x_713) ;  /* 0x0000000000500947 */ /* 0x000fea0003800000 */
[----:B------:R-:W-:Y:S01]  /*69f0*/  ULDC UR4, c[0x0][0x3f4] ;  /* 0x0000fd0000047ab9 */ /* 0x000fe20000000800 */
[----:B--2---:R-:W-:Y:S01]  /*6a00*/  IMAD.MOV.U32 R6, RZ, RZ, R3 ;  /* 0x000000ffff067224 */ /* 0x004fe200078e0003 */
[----:B------:R-:W-:Y:S01]  /*6a10*/  ISETP.GE.AND P3, PT, R190, UR4, PT ;  /* 0x00000004be007c0c */ /* 0x000fe2000bf66270 */
[----:B-1----:R-:W-:Y:S01]  /*6a20*/  IMAD.MOV.U32 R7, RZ, RZ, R0 ;  /* 0x000000ffff077224 */ /* 0x002fe200078e0000 */
[----:B------:R-:W-:Y:S01]  /*6a30*/  ISETP.GE.AND P2, PT, R186, UR4, PT ;  /* 0x00000004ba007c0c */ /* 0x000fe2000bf46270 */
[----:B---3--:R-:W-:Y:S01]  /*6a40*/  IMAD.MOV.U32 R15, RZ, RZ, R4 ;  /* 0x000000ffff0f7224 */ /* 0x008fe200078e0004 */
[----:B------:R-:W-:Y:S02]  /*6a50*/  CS2R R10, SRZ ;  /* 0x00000000000a7805 */ /* 0x000fe4000001ff00 */
[----:B------:R-:W-:Y:S02]  /*6a60*/  CS2R R12, SRZ ;  /* 0x00000000000c7805 */ /* 0x000fe4000001ff00 */
[----:B------:R-:W-:-:S05]  /*6a70*/  CS2R R8, SRZ ;  /* 0x0000000000087805 */ /* 0x000fca000001ff00 */
[-C--:B0-----:R-:W-:Y:S02]  /*6a80*/  @!P3 IADD3 R26, P0, R3, R218.reuse, RZ ;  /* 0x000000da031ab210 */ /* 0x081fe40007f1e0ff */
[----:B----4-:R-:W-:Y:S01]  /*6a90*/  @!P3 IADD3 R28, P1, R14, R218, RZ ;  /* 0x000000da0e1cb210 */ /* 0x010fe20007f3e0ff */
[----:B------:R-:W-:Y:S01]  /*6aa0*/  @!P2 IMAD.WIDE R20, R186, 0x2, R6 ;  /* 0x00000002ba14a825 */ /* 0x000fe200078e0206 */
[----:B------:R-:W-:-:S03]  /*6ab0*/  CS2R R6, SRZ ;  /* 0x0000000000067805 */ /* 0x000fc6000001ff00 */
[----:B------:R-:W-:Y:S01]  /*6ac0*/  @!P2 IMAD.WIDE R14, R186, 0x2, R14 ;  /* 0x00000002ba0ea825 */ /* 0x000fe200078e020e */
[----:B------:R0:W5:Y:S03]  /*6ad0*/  @!P2 LD.E.64 R10, desc[UR40][R20.64] ;  /* 0x00000028140aa980 */ /* 0x000166000c101b00 */
[--C-:B------:R-:W-:Y:S01]  /*6ae0*/  @!P3 IMAD.X R27, R0, 0x1, R217.reuse, P0 ;  /* 0x00000001001bb824 */ /* 0x100fe200000e06d9 */
[----:B------:R0:W5:Y:S01]  /*6af0*/  @!P2 LD.E.64 R6, desc[UR40][R14.64] ;  /* 0x000000280e06a980 */ /* 0x000162000c101b00 */
[----:B------:R-:W-:-:S03]  /*6b00*/  @!P3 IMAD.X R29, R4, 0x1, R217, P1 ;  /* 0x00000001041db824 */ /* 0x000fc600008e06d9 */
[----:B------:R0:W5:Y:S04]  /*6b10*/  @!P3 LD.E.64 R12, desc[UR40][R26.64] ;  /* 0x000000281a0cb980 */ /* 0x000168000c101b00 */
[----:B------:R0:W5:Y:S02]  /*6b20*/  @!P3 LD.E.64 R8, desc[UR40][R28.64] ;  /* 0x000000281c08b980 */ /* 0x000164000c101b00 */
.L_x_713:
[----:B------:R-:W-:Y:S05]  /*6b30*/  BSYNC B1 ;  /* 0x0000000000017941 */ /* 0x000fea0003800000 */
.L_x_712:
[----:B------:R-:W0:Y:S01]  /*6b40*/  SYNCS.PHASECHK.TRANS64.TRYWAIT P0, [R2+URZ+0x28c00], R5 ;  /* 0x028c0005020075a7 */ /* 0x000e22000800017f */
[----:B--2---:R-:W-:Y:S01]  /*6b50*/  LOP3.LUT R3, R31, 0x18, R16, 0xf8, !PT ;  /* 0x000000181f037812 */ /* 0x004fe200078ef810 */
[----:B-1----:R-:W-:Y:S01]  /*6b60*/  IMAD R0, R25, -0x40, R24 ;  /* 0xffffffc019007824 */ /* 0x002fe200078e0218 */
[----:B---3--:R-:W-:Y:S01]  /*6b70*/  SHF.R.U32.HI R4, RZ, 0x3, R31 ;  /* 0x00000003ff047819 */ /* 0x008fe2000001161f */
[----:B0---45:R-:W-:Y:S01]  /*6b80*/  IMAD.MOV.U32 R14, RZ, RZ, R12 ;  /* 0x000000ffff0e7224 */ /* 0x031fe200078e000c */
[----:B------:R-:W-:Y:S01]  /*6b90*/  SHF.R.U64 R24, R10, 0x10, R11 ;  /* 0x000000100a187819 */ /* 0x000fe2000000120b */
[----:B------:R-:W-:Y:S01]  /*6ba0*/  IMAD.MOV.U32 R15, RZ, RZ, R13 ;  /* 0x000000ffff0f7224 */ /* 0x000fe200078e000d */
[----:B------:R-:W-:Y:S01]  /*6bb0*/  LOP3.LUT R29, R3, R4, RZ, 0x3c, !PT ;  /* 0x00000004031d7212 */ /* 0x000fe200078e3cff */
[----:B------:R-:W-:Y:S01]  /*6bc0*/  IMAD.MOV.U32 R3, RZ, RZ, R10 ;  /* 0x000000ffff037224 */ /* 0x000fe200078e000a */
[--C-:B------:R-:W-:Y:S01]  /*6bd0*/  SHF.R.U32.HI R27, RZ, 0x10, R11.reuse ;  /* 0x00000010ff1b7819 */ /* 0x100fe2000001160b */
[----:B------:R-:W-:Y:S01]  /*6be0*/  IMAD.MOV.U32 R4, RZ, RZ, R11 ;  /* 0x000000ffff047224 */ /* 0x000fe200078e000b */
[----:B------:R-:W-:Y:S01]  /*6bf0*/  SHF.R.U64 R25, R12, 0x10, R13 ;  /* 0x000000100c197819 */ /* 0x000fe2000000120d */
[----:B------:R-:W-:Y:S01]  /*6c00*/  IMAD R29, R192, 0x200, R29 ;  /* 0x00000200c01d7824 */ /* 0x000fe200078e021d */
[----:B------:R-:W-:Y:S01]  /*6c10*/  PRMT R28, R3, 0x5410, R24 ;  /* 0x00005410031c7816 */ /* 0x000fe20000000018 */
[----:B------:R-:W-:Y:S01]  /*6c20*/  IMAD.MOV.U32 R10, RZ, RZ, R6 ;  /* 0x000000ffff0a7224 */ /* 0x000fe200078e0006 */
[----:B------:R-:W-:Y:S01]  /*6c30*/  SHF.R.U32.HI R20, RZ, 0x10, R13 ;  /* 0x00000010ff147819 */ /* 0x000fe2000001160d */
[----:B------:R-:W-:Y:S01]  /*6c40*/  IMAD R3, R29, 0x2, R2 ;  /* 0x000000021d037824 */ /* 0x000fe200078e0202 */
[--C-:B------:R-:W-:Y:S01]  /*6c50*/  SHF.R.U64 R21, R6, 0x10, R7.reuse ;  /* 0x0000001006157819 */ /* 0x100fe20000001207 */
[----:B------:R-:W-:Y:S01]  /*6c60*/  BSSY B1, `(.L_x_714) ;  /* 0x0000011000017945 */ /* 0x000fe20003800000 */
[----:B------:R-:W-:Y:S01]  /*6c70*/  VIMNMX R35, R0, 0x40, PT ;  /* 0x0000004000237848 */ /* 0x000fe20003fe0100 */
[--C-:B------:R-:W-:Y:S01]  /*6c80*/  IMAD.MOV.U32 R11, RZ, RZ, R7.reuse ;  /* 0x000000ffff0b7224 */ /* 0x100fe200078e0007 */
[----:B------:R-:W-:Y:S01]  /*6c90*/  SHF.R.U32.HI R12, RZ, 0x10, R7 ;  /* 0x00000010ff0c7819 */ /* 0x000fe20000011607 */
[----:B------:R-:W-:Y:S01]  /*6ca0*/  IMAD.MOV.U32 R6, RZ, RZ, R8 ;  /* 0x000000ffff067224 */ /* 0x000fe200078e0008 */
[--C-:B------:R-:W-:Y:S01]  /*6cb0*/  SHF.R.U64 R13, R8, 0x10, R9.reuse ;  /* 0x00000010080d7819 */ /* 0x100fe20000001209 */
[----:B------:R-:W-:Y:S01]  /*6cc0*/  IMAD.MOV.U32 R7, RZ, RZ, R9 ;  /* 0x000000ffff077224 */ /* 0x000fe200078e0009 */
[----:B------:R-:W-:Y:S01]  /*6cd0*/  PRMT R27, R4, 0x5410, R27 ;  /* 0x00005410041b7816 */ /* 0x000fe2000000001b */
[C---:B------:R-:W-:Y:S01]  /*6ce0*/  VIADD R4, R3.reuse, 0x20400 ;  /* 0x0002040003047836 */ /* 0x040fe20000000000 */
[----:B------:R-:W-:Y:S01]  /*6cf0*/  SHF.R.U32.HI R8, RZ, 0x10, R9 ;  /* 0x00000010ff087819 */ /* 0x000fe20000011609 */
[----:B------:R-:W-:Y:S01]  /*6d00*/  VIADD R0, R3, 0x20440 ;  /* 0x0002044003007836 */ /* 0x000fe20000000000 */
[----:B------:R-:W-:-:S02]  /*6d10*/  LOP3.LUT P2, RZ, R188, 0x4, RZ, 0xc0, !PT ;  /* 0x00000004bcff7812 */ /* 0x000fc4000784c0ff */
[----:B------:R-:W-:Y:S02]  /*6d20*/  ISETP.GE.AND P1, PT, R19, R35, PT ;  /* 0x000000231300720c */ /* 0x000fe40003f26270 */
[----:B------:R-:W-:Y:S02]  /*6d30*/  PRMT R29, R14, 0x5410, R25 ;  /* 0x000054100e1d7816 */ /* 0x000fe40000000019 */
[----:B------:R-:W-:Y:S02]  /*6d40*/  PRMT R30, R15, 0x5410, R20 ;  /* 0x000054100f1e7816 */ /* 0x000fe40000000014 */
[----:B------:R-:W-:Y:S01]  /*6d50*/  PRMT R31, R10, 0x5410, R21 ;  /* 0x000054100a1f7816 */ /* 0x000fe20000000015 */
[----:B------:R-:W-:Y:S06]  /*6d60*/  @!P0 BRA `(.L_x_715) ;  /* 0x00000118000c8947 */ /* 0x000fec0003800000 */
.L_x_960:
[----:B------:R-:W-:Y:S05]  /*6d70*/  BSYNC B1 ;  /* 0x0000000000017941 */ /* 0x000fea0003800000 */
.L_x_714:
[----:B------:R-:W-:Y:S01]  /*6d80*/  BSSY B1, `(.L_x_716) ;  /* 0x0000059000017945 */ /* 0x000fe20003800000 */
[----:B------:R-:W-:Y:S01]  /*6d90*/  PRMT R32, R11, 0x5410, R12 ;  /* 0x000054100b207816 */ /* 0x000fe2000000000c */
[----:B------:R-:W-:Y:S01]  /*6da0*/  @P2 VIADD R0, R4, 0xffffffc0 ;  /* 0xffffffc004002836 */ /* 0x000fe20000000000 */
[----:B------:R-:W-:Y:S02]  /*6db0*/  PRMT R33, R6, 0x5410, R13 ;  /* 0x0000541006217816 */ /* 0x000fe4000000000d */
[----:B------:R-:W-:Y:S01]  /*6dc0*/  PRMT R34, R7, 0x5410, R8 ;  /* 0x0000541007227816 */ /* 0x000fe20000000008 */
[----:B------:R-:W-:Y:S06]  /*6dd0*/  @P1 BRA `(.L_x_717) ;  /* 0x00000004004c1947 */ /* 0x000fec0003800000 */
[----:B0-----:R-:W0:Y:S01]  /*6de0*/  LDC R5, c[0x0][0x3f4] ;  /* 0x0000fd00ff057b82 */ /* 0x001e220000000800 */
[----:B------:R-:W-:Y:S01]  /*6df0*/  BSSY B2, `(.L_x_718) ;  /* 0x000002a000027945 */ /* 0x000fe20003800000 */
[-C--:B0-----:R-:W-:Y:S02]  /*6e00*/  ISETP.GE.AND P0, PT, R186, R5.reuse, PT ;  /* 0x00000005ba00720c */ /* 0x081fe40003f06270 */
[----:B------:R-:W-:-:S11]  /*6e10*/  ISETP.GE.AND P1, PT, R190, R5, PT ;  /* 0x00000005be00720c */ /* 0x000fd60003f26270 */
[----:B------:R-:W-:Y:S05]  /*6e20*/  @P0 BRA `(.L_x_719) ;  /* 0x0000000000980947 */ /* 0x000fea0003800000 */
[----:B------:R-:W0:Y:S01]  /*6e30*/  LDS.128 R4, [R3+0x20400] ;  /* 0x0204000003047984 */ /* 0x000e220000000c00 */
[C---:B------:R-:W-:Y:S01]  /*6e40*/  IMAD.U32 R15, R31.reuse, 0x10000, RZ ;  /* 0x000100001f0f7824 */ /* 0x040fe200078e00ff */
[----:B------:R-:W-:Y:S01]  /*6e50*/  LOP3.LUT R14, R31, 0xffff0000, RZ, 0xc0, !PT ;  /* 0xffff00001f0e7812 */ /* 0x000fe200078ec0ff */
[C---:B------:R-:W-:Y:S01]  /*6e60*/  IMAD.U32 R13, R28.reuse, 0x10000, RZ ;  /* 0x000100001c0d7824 */ /* 0x040fe200078e00ff */
[----:B------:R-:W-:Y:S01]  /*6e70*/  LOP3.LUT R12, R28, 0xffff0000, RZ, 0xc0, !PT ;  /* 0xffff00001c0c7812 */ /* 0x000fe200078ec0ff */
[C---:B0-----:R-:W-:Y:S01]  /*6e80*/  IMAD.U32 R8, R4.reuse, 0x10000, RZ ;  /* 0x0001000004087824 */ /* 0x041fe200078e00ff */
[----:B------:R-:W-:Y:S01]  /*6e90*/  LOP3.LUT R4, R4, 0xffff0000, RZ, 0xc0, !PT ;  /* 0xffff000004047812 */ /* 0x000fe200078ec0ff */
[C---:B------:R-:W-:Y:S01]  /*6ea0*/  IMAD.U32 R9, R5.reuse, 0x10000, RZ ;  /* 0x0001000005097824 */ /* 0x040fe200078e00ff */
[----:B------:R-:W-:Y:S01]  /*6eb0*/  LOP3.LUT R5, R5, 0xffff0000, RZ, 0xc0, !PT ;  /* 0xffff000005057812 */ /* 0x000fe200078ec0ff */
[C---:B------:R-:W-:Y:S01]  /*6ec0*/  IMAD.U32 R10, R6.reuse, 0x10000, RZ ;  /* 0x00010000060a7824 */ /* 0x040fe200078e00ff */
[----:B------:R-:W-:Y:S01]  /*6ed0*/  LOP3.LUT R6, R6, 0xffff0000, RZ, 0xc0, !PT ;  /* 0xffff000006067812 */ /* 0x000fe200078ec0ff */
[C---:B------:R-:W-:Y:S01]  /*6ee0*/  FMUL.FTZ R21, R4.reuse, R15 ;  /* 0x0000000f04157220 */ /* 0x040fe20000410000 */
[----:B------:R-:W-:Y:S01]  /*6ef0*/  FMUL.FTZ R4, R4, R13 ;  /* 0x0000000d04047220 */ /* 0x000fe20000410000 */
[----:B------:R-:W-:-:S02]  /*6f00*/  IMAD.U32 R11, R7, 0x10000, RZ ;  /* 0x00010000070b7824 */ /* 0x000fc400078e00ff */
[----:B------:R-:W-:Y:S01]  /*6f10*/  FMUL.FTZ R24, R5, R14 ;  /* 0x0000000e05187220 */ /* 0x000fe20000410000 */
[C---:B------:R-:W-:Y:S01]  /*6f20*/  FFMA.FTZ R21, R8.reuse, R13, -R21 ;  /* 0x0000000d08157223 */ /* 0x040fe20000010815 */
[----:B------:R-:W-:Y:S01]  /*6f30*/  FFMA.FTZ R20, R8, R15, R4 ;  /* 0x0000000f08147223 */ /* 0x000fe20000010004 */
[----:B------:R-:W-:Y:S01]  /*6f40*/  LOP3.LUT R7, R7, 0xffff0000, RZ, 0xc0, !PT ;  /* 0xffff000007077812 */ /* 0x000fe200078ec0ff */
[-C--:B------:R-:W-:Y:S01]  /*6f50*/  FMUL.FTZ R26, R5, R12.reuse ;  /* 0x0000000c051a7220 */ /* 0x080fe20000410000 */
[C---:B------:R-:W-:Y:S01]  /*6f60*/  LOP3.LUT R8, R32.reuse, 0xffff0000, RZ, 0xc0, !PT ;  /* 0xffff000020087812 */ /* 0x040fe200078ec0ff */
[----:B------:R-:W-:Y:S01]  /*6f70*/  IMAD.U32 R13, R32, 0x10000, RZ ;  /* 0x00010000200d7824 */ /* 0x000fe200078e00ff */
[C---:B------:R-:W-:Y:S01]  /*6f80*/  LOP3.LUT R4, R27.reuse, 0xffff0000, RZ, 0xc0, !PT ;  /* 0xffff00001b047812 */ /* 0x040fe200078ec0ff */
[----:B------:R-:W-:Y:S02]  /*6f90*/  IMAD.U32 R5, R27, 0x10000, RZ ;  /* 0x000100001b057824 */ /* 0x000fe400078e00ff */
[C---:B------:R-:W-:Y:S01]  /*6fa0*/  FFMA.FTZ R24, R9.reuse, R12, -R24 ;  /* 0x0000000c09187223 */ /* 0x040fe20000010818 */
[----:B------:R-:W-:Y:S01]  /*6fb0*/  FFMA.FTZ R9, R9, R14, R26 ;  /* 0x0000000e09097223 */ /* 0x000fe2000001001a */
[C---:B------:R-:W-:Y:S01]  /*6fc0*/  FMUL.FTZ R15, R6.reuse, R13 ;  /* 0x0000000d060f7220 */ /* 0x040fe20000410000 */
[-C--:B------:R-:W-:Y:S01]  /*6fd0*/  FMUL.FTZ R12, R6, R5.reuse ;  /* 0x00000005060c7220 */ /* 0x080fe20000410000 */
[C---:B------:R-:W-:Y:S01]  /*6fe0*/  FMUL.FTZ R14, R7.reuse, R8 ;  /* 0x00000008070e7220 */ /* 0x040fe20000410000 */
[-C--:B------:R-:W-:Y:S01]  /*6ff0*/  FMUL.FTZ R25, R7, R4.reuse ;  /* 0x0000000407197220 */ /* 0x080fe20000410000 */
[C---:B------:R-:W-:Y:S01]  /*7000*/  FFMA.FTZ R6, R10.reuse, R5, -R15 ;  /* 0x000000050a067223 */ /* 0x040fe2000001080f */
[----:B------:R-:W-:Y:S01]  /*7010*/  FFMA.FTZ R13, R10, R13, R12 ;  /* 0x0000000d0a0d7223 */ /* 0x000fe2000001000c */
[C---:B------:R-:W-:Y:S01]  /*7020*/  FFMA.FTZ R7, R11.reuse, R4, -R14 ;  /* 0x000000040b077223 */ /* 0x040fe2000001080e */
[----:B------:R-:W-:Y:S01]  /*7030*/  FFMA.FTZ R8, R11, R8, R25 ;  /* 0x000000080b087223 */ /* 0x000fe20000010019 */
[----:B------:R-:W-:-:S02]  /*7040*/  F2FP.BF16.F32.PACK_AB R4, R20, R21 ;  /* 0x000000151404723e */ /* 0x000fc400000010ff */
[----:B------:R-:W-:Y:S02]  /*7050*/  F2FP.BF16.F32.PACK_AB R5, R9, R24 ;  /* 0x000000180905723e */ /* 0x000fe400000010ff */
[----:B------:R-:W-:Y:S02]  /*7060*/  F2FP.BF16.F32.PACK_AB R6, R13, R6 ;  /* 0x000000060d06723e */ /* 0x000fe400000010ff */
[----:B------:R-:W-:-:S05]  /*7070*/  F2FP.BF16.F32.PACK_AB R7, R8, R7 ;  /* 0x000000070807723e */ /* 0x000fca00000010ff */
[----:B------:R0:W-:Y:S02]  /*7080*/  STS.128 [R3+0x20400], R4 ;  /* 0x0204000403007388 */ /* 0x0001e40000000c00 */
.L_x_719:
[----:B------:R-:W-:Y:S05]  /*7090*/  BSYNC B2 ;  /* 0x0000000000027941 */ /* 0x000fea0003800000 */
.L_x_718:
[----:B------:R-:W-:Y:S05]  /*70a0*/  @P1 BRA `(.L_x_717) ;  /* 0x0000000000981947 */ /* 0x000fea0003800000 */
[----:B0-----:R-:W0:Y:S01]  /*70b0*/  LDS.128 R4, [R0] ;  /* 0x0000000000047984 */ /* 0x001e220000000c00 */
        /* <DEDUP_REMOVED lines=36> */
[----:B------:R1:W-:Y:S02]  /*7300*/  STS.128 [R0], R4 ;  /* 0x0000000400007388 */ /* 0x0003e40000000c00 */
.L_x_717:
[----:B------:R-:W-:Y:S05]  /*7310*/  BSYNC B1 ;  /* 0x0000000000017941 */ /* 0x000fea0003800000 */
.L_x_716:
[----:B------:R-:W-:-:S13]  /*7320*/  ISETP.GE.AND P0, PT, R226, R35, PT ;  /* 0x00000023e200720c */ /* 0x000fda0003f06270 */
[----:B------:R-:W-:Y:S05]  /*7330*/  @P0 BRA `(.L_x_720) ;  /* 0x0000001400080947 */ /* 0x000fea0003800000 */
[----:B01----:R-:W0:Y:S01]  /*7340*/  LDC R5, c[0x0][0x3f4] ;  /* 0x0000fd00ff057b82 */ /* 0x003e220000000800 */
        /* <DEDUP_REMOVED lines=9> */
[----:B------:R-:W-:Y:S02]  /*73e0*/  IMAD.U32 R24, R32, 0x10000, RZ ;  /* 0x0001000020187824 */ /* 0x000fe400078e00ff */
[C---:B0-----:R-:W-:Y:S01]  /*73f0*/  IMAD.U32 R8, R4.reuse, 0x10000, RZ ;  /* 0x0001000004087824 */ /* 0x041fe200078e00ff */
[----:B------:R-:W-:Y:S01]  /*7400*/  LOP3.LUT R4, R4, 0xffff0000, RZ, 0xc0, !PT ;  /* 0xffff000004047812 */ /* 0x000fe200078ec0ff */
[C---:B------:R-:W-:Y:S01]  /*7410*/  IMAD.U32 R9, R5.reuse, 0x10000, RZ ;  /* 0x0001000005097824 */ /* 0x040fe200078e00ff */
[----:B------:R-:W-:Y:S01]  /*7420*/  LOP3.LUT R5, R5, 0xffff0000, RZ, 0xc0, !PT ;  /* 0xffff000005057812 */ /* 0x000fe200078ec0ff */
[C---:B------:R-:W-:Y:S01]  /*7430*/  IMAD.U32 R10, R6.reuse, 0x10000, RZ ;  /* 0x00010000060a7824 */ /* 0x040fe200078e00ff */
[----:B------:R-:W-:Y:S01]  /*7440*/  LOP3.LUT R6, R6, 0xffff0000, RZ, 0xc0, !PT ;  /* 0xffff000006067812 */ /* 0x000fe200078ec0ff */
[-C--:B------:R-:W-:Y:S01]  /*7450*/  FMUL.FTZ R13, R20, R4.reuse ;  /* 0x00000004140d7220 */ /* 0x080fe20000410000 */
[----:B------:R-:W-:Y:S01]  /*7460*/  FMUL.FTZ R15, R14, R4 ;  /* 0x000000040e0f7220 */ /* 0x000fe20000410000 */
[----:B------:R-:W-:Y:S01]  /*7470*/  FMUL.FTZ R12, R31, R5 ;  /* 0x000000051f0c7220 */ /* 0x000fe20000410000 */
[----:B------:R-:W-:-:S02]  /*7480*/  IMAD.U32 R11, R7, 0x10000, RZ ;  /* 0x00010000070b7824 */ /* 0x000fc400078e00ff */
[-C--:B------:R-:W-:Y:S01]  /*7490*/  FFMA.FTZ R4, R14, R8.reuse, -R13 ;  /* 0x000000080e047223 */ /* 0x080fe2000001080d */
[----:B------:R-:W-:Y:S01]  /*74a0*/  FFMA.FTZ R15, R20, R8, R15 ;  /* 0x00000008140f7223 */ /* 0x000fe2000001000f */
[C---:B------:R-:W-:Y:S01]  /*74b0*/  FMUL.FTZ R8, R21.reuse, R5 ;  /* 0x0000000515087220 */ /* 0x040fe20000410000 */
[-C--:B------:R-:W-:Y:S01]  /*74c0*/  FFMA.FTZ R5, R21, R9.reuse, -R12 ;  /* 0x0000000915057223 */ /* 0x080fe2000001080c */
[----:B------:R-:W-:Y:S01]  /*74d0*/  IMAD.U32 R20, R27, 0x10000, RZ ;  /* 0x000100001b147824 */ /* 0x000fe200078e00ff */
[----:B------:R-:W-:Y:S01]  /*74e0*/  LOP3.LUT R7, R7, 0xffff0000, RZ, 0xc0, !PT ;  /* 0xffff000007077812 */ /* 0x000fe200078ec0ff */
[----:B------:R-:W-:Y:S01]  /*74f0*/  FFMA.FTZ R8, R31, R9, R8 ;  /* 0x000000091f087223 */ /* 0x000fe20000010008 */
[----:B------:R-:W-:Y:S01]  /*7500*/  LOP3.LUT R21, R32, 0xffff0000, RZ, 0xc0, !PT ;  /* 0xffff000020157812 */ /* 0x000fe200078ec0ff */
[-C--:B------:R-:W-:Y:S01]  /*7510*/  FMUL.FTZ R9, R24, R6.reuse ;  /* 0x0000000618097220 */ /* 0x080fe20000410000 */
[----:B------:R-:W-:Y:S01]  /*7520*/  LOP3.LUT R27, R27, 0xffff0000, RZ, 0xc0, !PT ;  /* 0xffff00001b1b7812 */ /* 0x000fe200078ec0ff */
[C---:B------:R-:W-:Y:S01]  /*7530*/  FMUL.FTZ R13, R20.reuse, R6 ;  /* 0x00000006140d7220 */ /* 0x040fe20000410000 */
[----:B------:R-:W-:Y:S01]  /*7540*/  F2FP.BF16.F32.PACK_AB R4, R15, R4 ;  /* 0x000000040f04723e */ /* 0x000fe200000010ff */
[-C--:B------:R-:W-:Y:S01]  /*7550*/  FMUL.FTZ R12, R21, R7.reuse ;  /* 0x00000007150c7220 */ /* 0x080fe20000410000 */
[-C--:B------:R-:W-:Y:S01]  /*7560*/  FFMA.FTZ R6, R20, R10.reuse, -R9 ;  /* 0x0000000a14067223 */ /* 0x080fe20000010809 */
[C---:B------:R-:W-:Y:S01]  /*7570*/  FMUL.FTZ R14, R27.reuse, R7 ;  /* 0x000000071b0e7220 */ /* 0x040fe20000410000 */
[----:B------:R-:W-:Y:S01]  /*7580*/  FFMA.FTZ R13, R24, R10, R13 ;  /* 0x0000000a180d7223 */ /* 0x000fe2000001000d */
[----:B------:R-:W-:Y:S01]  /*7590*/  FFMA.FTZ R7, R27, R11, -R12 ;  /* 0x0000000b1b077223 */ /* 0x000fe2000001080c */
[----:B------:R-:W-:Y:S01]  /*75a0*/  F2FP.BF16.F32.PACK_AB R5, R8, R5 ;  /* 0x000000050805723e */ /* 0x000fe200000010ff */
[----:B------:R-:W-:-:S02]  /*75b0*/  FFMA.FTZ R14, R21, R11, R14 ;  /* 0x0000000b150e7223 */ /* 0x000fc4000001000e */
[----:B------:R-:W-:-:S03]  /*75c0*/  F2FP.BF16.F32.PACK_AB R6, R13, R6 ;  /* 0x000000060d06723e */ /* 0x000fc600000010ff */
[----:B------:R-:W-:-:S05]  /*75d0*/  F2FP.BF16.F32.PACK_AB R7, R14, R7 ;  /* 0x000000070e07723e */ /* 0x000fca00000010ff */
[----:B------:R0:W-:Y:S02]  /*75e0*/  STS.128 [R3+0x21400], R4 ;  /* 0x0214000403007388 */ /* 0x0001e40000000c00 */
.L_x_722:
[----:B------:R-:W-:Y:S05]  /*75f0*/  BSYNC B1 ;  /* 0x0000000000017941 */ /* 0x000fea0003800000 */
.L_x_721:
[----:B------:R-:W-:Y:S05]  /*7600*/  @P1 BRA `(.L_x_720) ;  /* 0x0000001000541947 */ /* 0x000fea0003800000 */
[----:B0-----:R-:W0:Y:S01]  /*7610*/  LDS.128 R4, [R0+0x1000] ;  /* 0x0010000000047984 */ /* 0x001e220000000c00 */
[C---:B------:R-:W-:Y:S01]  /*7620*/  IMAD.U32 R15, R33.reuse, 0x10000, RZ ;  /* 0x00010000210f7824 */ /* 0x040fe200078e00ff */
[----:B------:R-:W-:Y:S01]  /*7630*/  LOP3.LUT R24, R33, 0xffff0000, RZ, 0xc0, !PT ;  /* 0xffff000021187812 */ /* 0x000fe200078ec0ff */
        /* <DEDUP_REMOVED lines=12> */
[C---:B------:R-:W-:Y:S01]  /*7700*/  IMAD.U32 R10, R7.reuse, 0x10000, RZ ;  /* 0x00010000070a7824 */ /* 0x040fe200078e00ff */
[----:B------:R-:W-:Y:S01]  /*7710*/  LOP3.LUT R7, R7, 0xffff0000, RZ, 0xc0, !PT ;  /* 0xffff000007077812 */ /* 0x000fe200078ec0ff */
[-C--:B------:R-:W-:Y:S01]  /*7720*/  FFMA.FTZ R4, R13, R3.reuse, -R12 ;  /* 0x000000030d047223 */ /* 0x080fe2000001080c */
[----:B------:R-:W-:Y:S01]  /*7730*/  FFMA.FTZ R3, R15, R3, R14 ;  /* 0x000000030f037223 */ /* 0x000fe2000001000e */
[----:B------:R-:W-:Y:S01]  /*7740*/  FMUL.FTZ R11, R24, R5 ;  /* 0x00000005180b7220 */ /* 0x000fe20000410000 */
[----:B------:R-:W-:-:S02]  /*7750*/  IMAD.U32 R15, R30, 0x10000, RZ ;  /* 0x000100001e0f7824 */ /* 0x000fc400078e00ff */
[----:B------:R-:W-:Y:S01]  /*7760*/  FMUL.FTZ R13, R20, R5 ;  /* 0x00000005140d7220 */ /* 0x000fe20000410000 */
[----:B------:R-:W-:Y:S01]  /*7770*/  LOP3.LUT R30, R30, 0xffff0000, RZ, 0xc0, !PT ;  /* 0xffff00001e1e7812 */ /* 0x000fe200078ec0ff */
[----:B------:R-:W-:Y:S01]  /*7780*/  FFMA.FTZ R5, R20, R8, -R11 ;  /* 0x0000000814057223 */ /* 0x000fe2000001080b */
[----:B------:R-:W-:Y:S01]  /*7790*/  FMUL.FTZ R12, R21, R6 ;  /* 0x00000006150c7220 */ /* 0x000fe20000410000 */
[----:B------:R-:W-:Y:S01]  /*77a0*/  FFMA.FTZ R8, R24, R8, R13 ;  /* 0x0000000818087223 */ /* 0x000fe2000001000d */
[-C--:B------:R-:W-:Y:S01]  /*77b0*/  FMUL.FTZ R11, R34, R7.reuse ;  /* 0x00000007220b7220 */ /* 0x080fe20000410000 */
[C---:B------:R-:W-:Y:S01]  /*77c0*/  FMUL.FTZ R14, R15.reuse, R6 ;  /* 0x000000060f0e7220 */ /* 0x040fe20000410000 */
[C---:B------:R-:W-:Y:S01]  /*77d0*/  FMUL.FTZ R13, R30.reuse, R7 ;  /* 0x000000071e0d7220 */ /* 0x040fe20000410000 */
[-C--:B------:R-:W-:Y:S01]  /*77e0*/  FFMA.FTZ R6, R15, R9.reuse, -R12 ;  /* 0x000000090f067223 */ /* 0x080fe2000001080c */
[-C--:B------:R-:W-:Y:S01]  /*77f0*/  FFMA.FTZ R7, R30, R10.reuse, -R11 ;  /* 0x0000000a1e077223 */ /* 0x080fe2000001080b */
[----:B------:R-:W-:Y:S01]  /*7800*/  FFMA.FTZ R9, R21, R9, R14 ;  /* 0x0000000915097223 */ /* 0x000fe2000001000e */
[----:B------:R-:W-:Y:S01]  /*7810*/  FFMA.FTZ R10, R34, R10, R13 ;  /* 0x0000000a220a7223 */ /* 0x000fe2000001000d */
[----:B------:R-:W-:-:S02]  /*7820*/  F2FP.BF16.F32.PACK_AB R4, R3, R4 ;  /* 0x000000040304723e */ /* 0x000fc400000010ff */
[----:B------:R-:W-:Y:S02]  /*7830*/  F2FP.BF16.F32.PACK_AB R5, R8, R5 ;  /* 0x000000050805723e */ /* 0x000fe400000010ff */
[----:B------:R-:W-:Y:S02]  /*7840*/  F2FP.BF16.F32.PACK_AB R6, R9, R6 ;  /* 0x000000060906723e */ /* 0x000fe400000010ff */
[----:B------:R-:W-:-:S05]  /*7850*/  F2FP.BF16.F32.PACK_AB R7, R10, R7 ;  /* 0x000000070a07723e */ /* 0x000fca00000010ff */
[----:B------:R2:W-:Y:S01]  /*7860*/  STS.128 [R0+0x1000], R4 ;  /* 0x0010000400007388 */ /* 0x0005e20000000c00 */
[----:B------:R-:W-:Y:S05]  /*7870*/  BRA `(.L_x_720) ;  /* 0x0000000c00b87947 */ /* 0x000fea0003800000 */
.L_x_710:
[----:B------:R-:W-:-:S03]  /*7880*/  UMOV UR4, 0xffffffff ;  /* 0xffffffff00047882 */ /* 0x000fc60000000000 */
[----:B------:R-:W-:Y:S05]  /*7890*/  BRA.DIV UR4, `(.L_x_723) ;  /* 0x0000010e04547947 */ /* 0x000fea000b800000 */
[----:B------:R-:W0:Y:S04]  /*78a0*/  SHFL.IDX PT, R3, R27, RZ, 0x1c1f ;  /* 0x001c1fff1b037589 */ /* 0x000e2800000e0000 */
[----:B------:R-:W1:Y:S04]  /*78b0*/  SHFL.IDX PT, R0, R26, RZ, 0x1c1f ;  /* 0x001c1fff1a007589 */ /* 0x000e6800000e0000 */
[----:B------:R2:W3:Y:S04]  /*78c0*/  SHFL.IDX PT, R5, R29, RZ, 0x1c1f ;  /* 0x001c1fff1d057589 */ /* 0x0004e800000e0000 */
[----:B------:R2:W4:Y:S01]  /*78d0*/  SHFL.IDX PT, R14, R28, RZ, 0x1c1f ;  /* 0x001c1fff1c0e7589 */ /* 0x00052200000e0000 */
[----:B0-----:R-:W-:-:S02]  /*78e0*/  IMAD.MOV.U32 R13, RZ, RZ, R3 ;  /* 0x000000ffff0d7224 */ /* 0x001fc400078e0003 */
[----:B-12---:R-:W-:-:S07]  /*78f0*/  IMAD.MOV.U32 R12, RZ, RZ, R0 ;  /* 0x000000ffff0c7224 */ /* 0x006fce00078e0000 */
.L_x_966:
[----:B------:R-:W-:Y:S01]  /*7900*/  ULDC UR4, c[0x0][0x448] ;  /* 0x0001120000047ab9 */ /* 0x000fe20000000800 */
[----:B------:R-:W0:Y:S01]  /*7910*/  LDC R47, c[0x0][0x3f4] ;  /* 0x0000fd00ff2f7b82 */ /* 0x000e220000000800 */
[----:B------:R-:W-:Y:S01]  /*7920*/  IMAD R0, R24, UR4, RZ ;  /* 0x0000000418007c24 */ /* 0x000fe2000f8e02ff */
[----:B------:R-:W-:Y:S01]  /*7930*/  LEA.HI R3, R208, R208, RZ, 0x1 ;  /* 0x000000d0d0037211 */ /* 0x000fe200078f08ff */
[----:B------:R-:W-:Y:S01]  /*7940*/  BSSY B1, `(.L_x_724) ;  /* 0x0000013000017945 */ /* 0x000fe20003800000 */
[----:B---3--:R-:W-:Y:S01]  /*7950*/  IMAD.MOV.U32 R15, RZ, RZ, R5 ;  /* 0x000000ffff0f7224 */ /* 0x008fe200078e0005 */
[----:B------:R-:W-:Y:S02]  /*7960*/  CS2R R4, SRZ ;  /* 0x0000000000047805 */ /* 0x000fe4000001ff00 */
[----:B------:R-:W-:Y:S02]  /*7970*/  ISETP.GE.AND P0, PT, R6, R0, PT ;  /* 0x000000000600720c */ /* 0x000fe40003f06270 */
[----:B------:R-:W-:-:S02]  /*7980*/  CS2R R6, SRZ ;  /* 0x0000000000067805 */ /* 0x000fc4000001ff00 */
[----:B------:R-:W-:Y:S02]  /*7990*/  LOP3.LUT R3, R3, 0xfffffffe, RZ, 0xc0, !PT ;  /* 0xfffffffe03037812 */ /* 0x000fe400078ec0ff */
[----:B------:R-:W-:Y:S02]  /*79a0*/  CS2R R10, SRZ ;  /* 0x00000000000a7805 */ /* 0x000fe4000001ff00 */
[----:B------:R-:W-:Y:S01]  /*79b0*/  CS2R R8, SRZ ;  /* 0x0000000000087805 */ /* 0x000fe2000001ff00 */
[----:B------:R-:W-:-:S05]  /*79c0*/  IMAD.IADD R3, R208, 0x1, -R3 ;  /* 0x00000001d0037824 */ /* 0x000fca00078e0a03 */
[----:B------:R-:W-:Y:S01]  /*79d0*/  SHF.L.U32 R21, R3, 0x1f, RZ ;  /* 0x0000001f03157819 */ /* 0x000fe200000006ff */
[----:B------:R-:W-:Y:S06]  /*79e0*/  @P0 BRA `(.L_x_725) ;  /* 0x0000000000200947 */ /* 0x000fec0003800000 */
[----:B------:R-:W-:Y:S01]  /*79f0*/  ULDC UR4, c[0x0][0x3f4] ;  /* 0x0000fd0000047ab9 */ /* 0x000fe20000000800 */
[----:B------:R-:W-:Y:S02]  /*7a00*/  CS2R R6, SRZ ;  /* 0x0000000000067805 */ /* 0x000fe4000001ff00 */
[----:B------:R-:W-:-:S13]  /*7a10*/  ISETP.GE.AND P0, PT, R16, UR4, PT ;  /* 0x0000000410007c0c */ /* 0x000fda000bf06270 */
[----:B------:R-:W-:Y:S05]  /*7a20*/  @P0 BRA `(.L_x_725) ;  /* 0x0000000000100947 */ /* 0x000fea0003800000 */
[----:B------:R-:W-:-:S04]  /*7a30*/  IMAD.WIDE R12, R16, 0x2, R12 ;  /* 0x00000002100c7825 */ /* 0x000fc800078e020c */
[----:B----4-:R-:W-:Y:S01]  /*7a40*/  IMAD.WIDE R14, R16, 0x2, R14 ;  /* 0x00000002100e7825 */ /* 0x010fe200078e020e */
[----:B------:R1:W5:Y:S04]  /*7a50*/  LD.E.128 R8, desc[UR40][R12.64] ;  /* 0x000000280c087980 */ /* 0x000368000c101d00 */
[----:B------:R1:W5:Y:S02]  /*7a60*/  LD.E.128 R4, desc[UR40][R14.64] ;  /* 0x000000280e047980 */ /* 0x000364000c101d00 */
.L_x_725:
[----:B------:R-:W-:Y:S05]  /*7a70*/  BSYNC B1 ;  /* 0x0000000000017941 */ /* 0x000fea0003800000 */
.L_x_724:
[----:B------:R-:W2:Y:S01]  /*7a80*/  SYNCS.PHASECHK.TRANS64.TRYWAIT P1, [R2+URZ+0x28c00], R21 ;  /* 0x028c0015020075a7 */ /* 0x000ea2000802017f */
[----:B------:R-:W-:Y:S01]  /*7a90*/  IMAD R0, R25, -0x40, R0 ;  /* 0xffffffc019007824 */ /* 0x000fe200078e0200 */
[--C-:B-----5:R-:W-:Y:S01]  /*7aa0*/  SHF.R.U64 R24, R8, 0x10, R9.reuse ;  /* 0x0000001008187819 */ /* 0x120fe20000001209 */
[----:B-1----:R-:W-:Y:S01]  /*7ab0*/  IMAD.MOV.U32 R13, RZ, RZ, R8 ;  /* 0x000000ffff0d7224 */ /* 0x002fe200078e0008 */
[--C-:B------:R-:W-:Y:S01]  /*7ac0*/  SHF.R.U32.HI R27, RZ, 0x10, R9.reuse ;  /* 0x00000010ff1b7819 */ /* 0x100fe20000011609 */
[----:B----4-:R-:W-:Y:S01]  /*7ad0*/  IMAD.MOV.U32 R14, RZ, RZ, R9 ;  /* 0x000000ffff0e7224 */ /* 0x010fe200078e0009 */
[--C-:B------:R-:W-:Y:S01]  /*7ae0*/  SHF.R.U64 R20, R10, 0x10, R11.reuse ;  /* 0x000000100a147819 */ /* 0x100fe2000000120b */
[----:B------:R-:W-:Y:S01]  /*7af0*/  IMAD.MOV.U32 R3, RZ, RZ, R10 ;  /* 0x000000ffff037224 */ /* 0x000fe200078e000a */
[--C-:B------:R-:W-:Y:S01]  /*7b00*/  SHF.R.U32.HI R25, RZ, 0x10, R11.reuse ;  /* 0x00000010ff197819 */ /* 0x100fe2000001160b */
[----:B------:R-:W-:Y:S01]  /*7b10*/  IMAD.MOV.U32 R12, RZ, RZ, R11 ;  /* 0x000000ffff0c7224 */ /* 0x000fe200078e000b */
[--C-:B------:R-:W-:Y:S01]  /*7b20*/  SHF.R.U64 R15, R4, 0x10, R5.reuse ;  /* 0x00000010040f7819 */ /* 0x100fe20000001205 */
[----:B------:R-:W-:Y:S01]  /*7b30*/  IMAD.MOV.U32 R8, RZ, RZ, R4 ;  /* 0x000000ffff087224 */ /* 0x000fe200078e0004 */
[--C-:B------:R-:W-:Y:S01]  /*7b40*/  SHF.R.U32.HI R10, RZ, 0x10, R5.reuse ;  /* 0x00000010ff0a7819 */ /* 0x100fe20000011605 */
[----:B------:R-:W-:Y:S01]  /*7b50*/  IMAD.MOV.U32 R9, RZ, RZ, R5 ;  /* 0x000000ffff097224 */ /* 0x000fe200078e0005 */
[----:B0-----:R-:W-:Y:S01]  /*7b60*/  ISETP.GE.AND P0, PT, R16, R47, PT ;  /* 0x0000002f1000720c */ /* 0x001fe20003f06270 */
[----:B------:R-:W-:Y:S01]  /*7b70*/  IMAD.MOV.U32 R4, RZ, RZ, R6 ;  /* 0x000000ffff047224 */ /* 0x000fe200078e0006 */
[----:B------:R-:W-:Y:S01]  /*7b80*/  VIMNMX R0, R0, 0x40, PT ;  /* 0x0000004000007848 */ /* 0x000fe20003fe0100 */
[--C-:B------:R-:W-:Y:S01]  /*7b90*/  IMAD.MOV.U32 R5, RZ, RZ, R7.reuse ;  /* 0x000000ffff057224 */ /* 0x100fe200078e0007 */
[--C-:B------:R-:W-:Y:S01]  /*7ba0*/  SHF.R.U64 R11, R6, 0x10, R7.reuse ;  /* 0x00000010060b7819 */ /* 0x100fe20000001207 */
[----:B------:R-:W-:Y:S01]  /*7bb0*/  BSSY B1, `(.L_x_726) ;  /* 0x000000d000017945 */ /* 0x000fe20003800000 */
[----:B------:R-:W-:-:S02]  /*7bc0*/  SHF.R.U32.HI R6, RZ, 0x10, R7 ;  /* 0x00000010ff067819 */ /* 0x000fc40000011607 */
[-C--:B------:R-:W-:Y:S02]  /*7bd0*/  ISETP.GE.OR P2, PT, R19, R0.reuse, P0 ;  /* 0x000000001300720c */ /* 0x080fe40000746670 */
[----:B------:R-:W-:Y:S02]  /*7be0*/  ISETP.GE.OR P0, PT, R226, R0, P0 ;  /* 0x00000000e200720c */ /* 0x000fe40000706670 */
[----:B------:R-:W-:Y:S02]  /*7bf0*/  PRMT R40, R3, 0x5410, R20 ;  /* 0x0000541003287816 */ /* 0x000fe40000000014 */
[----:B------:R-:W-:Y:S02]  /*7c00*/  PRMT R38, R13, 0x5410, R24 ;  /* 0x000054100d267816 */ /* 0x000fe40000000018 */
[----:B------:R-:W-:Y:S02]  /*7c10*/  PRMT R0, R14, 0x5410, R27 ;  /* 0x000054100e007816 */ /* 0x000fe4000000001b */
[----:B------:R-:W-:-:S02]  /*7c20*/  PRMT R3, R12, 0x5410, R25 ;  /* 0x000054100c037816 */ /* 0x000fc40000000019 */
[----:B------:R-:W-:Y:S02]  /*7c30*/  PRMT R42, R8, 0x5410, R15 ;  /* 0x00005410082a7816 */ /* 0x000fe4000000000f */
[----:B------:R-:W-:Y:S02]  /*7c40*/  PRMT R43, R9, 0x5410, R10 ;  /* 0x00005410092b7816 */ /* 0x000fe4000000000a */
[----:B------:R-:W-:Y:S02]  /*7c50*/  PRMT R44, R4, 0x5410, R11 ;  /* 0x00005410042c7816 */ /* 0x000fe4000000000b */
[----:B------:R-:W-:Y:S01]  /*7c60*/  PRMT R45, R5, 0x5410, R6 ;  /* 0x00005410052d7816 */ /* 0x000fe20000000006 */
[----:B--2---:R-:W-:Y:S06]  /*7c70*/  @!P1 BRA `(.L_x_727) ;  /* 0x0000010800d49947 */ /* 0x004fec0003800000 */
.L_x_967:
[----:B------:R-:W-:Y:S05]  /*7c80*/  BSYNC B1 ;  /* 0x0000000000017941 */ /* 0x000fea0003800000 */
.L_x_726:
[----:B------:R-:W-:Y:S04]  /*7c90*/  BSSY B1, `(.L_x_728) ;  /* 0x000005a000017945 */ /* 0x000fe80003800000 */
[----:B------:R-:W-:Y:S05]  /*7ca0*/  @P2 BRA `(.L_x_729) ;  /* 0x0000000400602947 */ /* 0x000fea0003800000 */
[----:B------:R-:W-:Y:S01]  /*7cb0*/  IMAD.SHL.U32 R4, R188, 0x40, RZ ;  /* 0x00000040bc047824 */ /* 0x000fe200078e00ff */
[----:B------:R-:W-:Y:S01]  /*7cc0*/  LOP3.LUT R31, R42, 0xffff0000, RZ, 0xc0, !PT ;  /* 0xffff00002a1f7812 */ /* 0x000fe200078ec0ff */
[----:B------:R-:W-:Y:S02]  /*7cd0*/  IMAD.IADD R6, R16, 0x1, R47 ;  /* 0x0000000110067824 */ /* 0x000fe400078e022f */
[----:B------:R-:W-:Y:S01]  /*7ce0*/  IMAD.U32 R29, R42, 0x10000, RZ ;  /* 0x000100002a1d7824 */ /* 0x000fe200078e00ff */
[----:B------:R-:W-:Y:S01]  /*7cf0*/  LOP3.LUT R7, R4, 0x1c0, RZ, 0xc0, !PT ;  /* 0x000001c004077812 */ /* 0x000fe200078ec0ff */
[----:B------:R-:W-:-:S03]  /*7d00*/  IMAD.U32 R27, R38, 0x10000, RZ ;  /* 0x00010000261b7824 */ /* 0x000fc600078e00ff */
[----:B------:R-:W-:Y:S02]  /*7d10*/  SHF.R.U32.HI R9, RZ, 0x3, R7 ;  /* 0x00000003ff097819 */ /* 0x000fe40000011607 */
[C---:B------:R-:W-:Y:S02]  /*7d20*/  LOP3.LUT R6, R7.reuse, 0x38, R6, 0xf8, !PT ;  /* 0x0000003807067812 */ /* 0x040fe400078ef806 */
[----:B------:R-:W-:Y:S02]  /*7d30*/  LOP3.LUT R4, R7, 0x38, R16, 0xf8, !PT ;  /* 0x0000003807047812 */ /* 0x000fe400078ef810 */
[-C--:B------:R-:W-:Y:S02]  /*7d40*/  LOP3.LUT R7, R6, R9.reuse, RZ, 0x3c, !PT ;  /* 0x0000000906077212 */ /* 0x080fe400078e3cff */
[----:B------:R-:W-:-:S03]  /*7d50*/  LOP3.LUT R5, R4, R9, RZ, 0x3c, !PT ;  /* 0x0000000904057212 */ /* 0x000fc600078e3cff */
[C---:B------:R-:W-:Y:S02]  /*7d60*/  IMAD R9, R192.reuse, 0x200, R7 ;  /* 0x00000200c0097824 */ /* 0x040fe400078e0207 */
[----:B------:R-:W-:Y:S02]  /*7d70*/  IMAD R5, R192, 0x200, R5 ;  /* 0x00000200c0057824 */ /* 0x000fe400078e0205 */
[--C-:B------:R-:W-:Y:S02]  /*7d80*/  IMAD R36, R9, 0x2, R2.reuse ;  /* 0x0000000209247824 */ /* 0x100fe400078e0202 */
[----:B------:R-:W-:-:S03]  /*7d90*/  IMAD R34, R5, 0x2, R2 ;  /* 0x0000000205227824 */ /* 0x000fc600078e0202 */
[----:B------:R-:W1:Y:S04]  /*7da0*/  LDS.128 R8, [R36+0x20400] ;  /* 0x0204000024087984 */ /* 0x000e680000000c00 */
[----:B------:R-:W2:Y:S01]  /*7db0*/  LDS.128 R4, [R34+0x20400] ;  /* 0x0204000022047984 */ /* 0x000ea20000000c00 */
[C---:B-1----:R-:W-:Y:S01]  /*7dc0*/  IMAD.U32 R20, R8.reuse, 0x10000, RZ ;  /* 0x0001000008147824 */ /* 0x042fe200078e00ff */
[----:B------:R-:W-:Y:S01]  /*7dd0*/  LOP3.LUT R8, R8, 0xffff0000, RZ, 0xc0, !PT ;  /* 0xffff000008087812 */ /* 0x000fe200078ec0ff */
[C---:B------:R-:W-:Y:S01]  /*7de0*/  IMAD.U32 R24, R10.reuse, 0x10000, RZ ;  /* 0x000100000a187824 */ /* 0x040fe200078e00ff */
[----:B------:R-:W-:Y:S01]  /*7df0*/  LOP3.LUT R10, R10, 0xffff0000, RZ, 0xc0, !PT ;  /* 0xffff00000a0a7812 */ /* 0x000fe200078ec0ff */
[----:B--2---:R-:W-:Y:S02]  /*7e00*/  IMAD.U32 R12, R4, 0x10000, RZ ;  /* 0x00010000040c7824 */ /* 0x004fe400078e00ff */
[C---:B------:R-:W-:Y:S01]  /*7e10*/  FMUL.FTZ R33, R20.reuse, R29 ;  /* 0x0000001d14217220 */ /* 0x040fe20000410000 */
[----:B------:R-:W-:Y:S01]  /*7e20*/  FMUL.FTZ R35, R20, R27 ;  /* 0x0000001b14237220 */ /* 0x000fe20000410000 */
[----:B------:R-:W-:Y:S01]  /*7e30*/  LOP3.LUT R4, R4, 0xffff0000, RZ, 0xc0, !PT ;  /* 0xffff000004047812 */ /* 0x000fe200078ec0ff */
[----:B------:R-:W-:Y:S01]  /*7e40*/  FMUL.FTZ R37, R8, R31 ;  /* 0x0000001f08257220 */ /* 0x000fe20000410000 */
[----:B------:R-:W-:Y:S01]  /*7e50*/  FFMA.FTZ R20, R12, R27, -R33 ;  /* 0x0000001b0c147223 */ /* 0x000fe20000010821 */
[----:B------:R-:W-:Y:S01]  /*7e60*/  LOP3.LUT R27, R38, 0xffff0000, RZ, 0xc0, !PT ;  /* 0xffff0000261b7812 */ /* 0x000fe200078ec0ff */
[----:B------:R-:W-:-:S02]  /*7e70*/  IMAD.U32 R33, R44, 0x10000, RZ ;  /* 0x000100002c217824 */ /* 0x000fc400078e00ff */
[----:B------:R-:W-:Y:S01]  /*7e80*/  FFMA.FTZ R26, R12, R29, R35 ;  /* 0x0000001d0c1a7223 */ /* 0x000fe20000010023 */
[----:B------:R-:W-:Y:S01]  /*7e90*/  IMAD.U32 R29, R40, 0x10000, RZ ;  /* 0x00010000281d7824 */ /* 0x000fe200078e00ff */
[----:B------:R-:W-:Y:S01]  /*7ea0*/  LOP3.LUT R35, R44, 0xffff0000, RZ, 0xc0, !PT ;  /* 0xffff00002c237812 */ /* 0x000fe200078ec0ff */
[-C--:B------:R-:W-:Y:S01]  /*7eb0*/  FMUL.FTZ R39, R8, R27.reuse ;  /* 0x0000001b08277220 */ /* 0x080fe20000410000 */
[----:B------:R-:W-:Y:S01]  /*7ec0*/  FFMA.FTZ R37, R4, R27, -R37 ;  /* 0x0000001b04257223 */ /* 0x000fe20000010825 */
[----:B------:R-:W-:Y:S02]  /*7ed0*/  IMAD.U32 R14, R6, 0x10000, RZ ;  /* 0x00010000060e7824 */ /* 0x000fe400078e00ff */
[C---:B------:R-:W-:Y:S01]  /*7ee0*/  FMUL.FTZ R27, R24.reuse, R33 ;  /* 0x00000021181b7220 */ /* 0x040fe20000410000 */
[----:B------:R-:W-:Y:S01]  /*7ef0*/  FMUL.FTZ R24, R24, R29 ;  /* 0x0000001d18187220 */ /* 0x000fe20000410000 */
[----:B------:R-:W-:Y:S01]  /*7f00*/  LOP3.LUT R6, R6, 0xffff0000, RZ, 0xc0, !PT ;  /* 0xffff000006067812 */ /* 0x000fe200078ec0ff */
[----:B------:R-:W-:Y:S01]  /*7f10*/  FFMA.FTZ R39, R4, R31, R39 ;  /* 0x0000001f04277223 */ /* 0x000fe20000010027 */
[----:B------:R-:W-:Y:S01]  /*7f20*/  FFMA.FTZ R29, R14, R29, -R27 ;  /* 0x0000001d0e1d7223 */ /* 0x000fe2000001081b */
[----:B------:R-:W-:Y:S01]  /*7f30*/  LOP3.LUT R27, R40, 0xffff0000, RZ, 0xc0, !PT ;  /* 0xffff0000281b7812 */ /* 0x000fe200078ec0ff */
[----:B0-----:R-:W-:-:S02]  /*7f40*/  IMAD.U32 R21, R9, 0x10000, RZ ;  /* 0x0001000009157824 */ /* 0x001fc400078e00ff */
[----:B------:R-:W-:Y:S01]  /*7f50*/  FMUL.FTZ R31, R10, R35 ;  /* 0x000000230a1f7220 */ /* 0x000fe20000410000 */
[----:B------:R-:W-:Y:S02]  /*7f60*/  IMAD.U32 R12, R43, 0x10000, RZ ;  /* 0x000100002b0c7824 */ /* 0x000fe400078e00ff */
[----:B------:R-:W-:Y:S01]  /*7f70*/  FFMA.FTZ R33, R14, R33, R24 ;  /* 0x000000210e217223 */ /* 0x000fe20000010018 */
[-C--:B------:R-:W-:Y:S01]  /*7f80*/  FMUL.FTZ R41, R10, R27.reuse ;  /* 0x0000001b0a297220 */ /* 0x080fe20000410000 */
[----:B------:R-:W-:Y:S02]  /*7f90*/  IMAD.U32 R25, R11, 0x10000, RZ ;  /* 0x000100000b197824 */ /* 0x000fe400078e00ff */
[----:B------:R-:W-:Y:S01]  /*7fa0*/  FFMA.FTZ R28, R6, R27, -R31 ;  /* 0x0000001b061c7223 */ /* 0x000fe2000001081f */
[----:B------:R-:W-:Y:S02]  /*7fb0*/  IMAD.U32 R4, R0, 0x10000, RZ ;  /* 0x0001000000047824 */ /* 0x000fe400078e00ff */
[----:B------:R-:W-:Y:S01]  /*7fc0*/  FMUL.FTZ R14, R21, R12 ;  /* 0x0000000c150e7220 */ /* 0x000fe20000410000 */
[----:B------:R-:W-:-:S02]  /*7fd0*/  IMAD.U32 R10, R45, 0x10000, RZ ;  /* 0x000100002d0a7824 */ /* 0x000fc400078e00ff */
[----:B------:R-:W-:Y:S01]  /*7fe0*/  FFMA.FTZ R30, R6, R35, R41 ;  /* 0x00000023061e7223 */ /* 0x000fe20000010029 */
[----:B------:R-:W-:Y:S02]  /*7ff0*/  IMAD.U32 R8, R3, 0x10000, RZ ;  /* 0x0001000003087824 */ /* 0x000fe400078e00ff */
[----:B------:R-:W-:Y:S01]  /*8000*/  FMUL.FTZ R21, R21, R4 ;  /* 0x0000000415157220 */ /* 0x000fe20000410000 */
[----:B------:R-:W-:Y:S02]  /*8010*/  IMAD.U32 R13, R5, 0x10000, RZ ;  /* 0x00010000050d7824 */ /* 0x000fe400078e00ff */
[----:B------:R-:W-:Y:S01]  /*8020*/  FMUL.FTZ R6, R25, R10 ;  /* 0x0000000a19067220 */ /* 0x000fe20000410000 */
[----:B------:R-:W-:Y:S02]  /*8030*/  IMAD.U32 R15, R7, 0x10000, RZ ;  /* 0x00010000070f7824 */ /* 0x000fe400078e00ff */
[----:B------:R-:W-:Y:S01]  /*8040*/  FMUL.FTZ R24, R25, R8 ;  /* 0x0000000819187220 */ /* 0x000fe20000410000 */
[----:B------:R-:W-:Y:S01]  /*8050*/  FFMA.FTZ R21, R13, R12, R21 ;  /* 0x0000000c0d157223 */ /* 0x000fe20000010015 */
[----:B------:R-:W-:Y:S01]  /*8060*/  LOP3.LUT R9, R9, 0xffff0000, RZ, 0xc0, !PT ;  /* 0xffff000009097812 */ /* 0x000fe200078ec0ff */
[----:B------:R-:W-:Y:S01]  /*8070*/  FFMA.FTZ R25, R15, R8, -R6 ;  /* 0x000000080f197223 */ /* 0x000fe20000010806 */
[----:B------:R-:W-:Y:S01]  /*8080*/  LOP3.LUT R11, R11, 0xffff0000, RZ, 0xc0, !PT ;  /* 0xffff00000b0b7812 */ /* 0x000fe200078ec0ff */
[----:B------:R-:W-:Y:S01]  /*8090*/  FFMA.FTZ R14, R13, R4, -R14 ;  /* 0x000000040d0e7223 */ /* 0x000fe2000001080e */
[----:B------:R-:W-:Y:S01]  /*80a0*/  LOP3.LUT R8, R43, 0xffff0000, RZ, 0xc0, !PT ;  /* 0xffff00002b087812 */ /* 0x000fe200078ec0ff */
[----:B------:R-:W-:Y:S01]  /*80b0*/  FFMA.FTZ R15, R15, R10, R24 ;  /* 0x0000000a0f0f7223 */ /* 0x000fe20000010018 */
[----:B------:R-:W-:-:S02]  /*80c0*/  LOP3.LUT R12, R45, 0xffff0000, RZ, 0xc0, !PT ;  /* 0xffff00002d0c7812 */ /* 0x000fc400078ec0ff */
[----:B------:R-:W-:Y:S01]  /*80d0*/  LOP3.LUT R4, R0, 0xffff0000, RZ, 0xc0, !PT ;  /* 0xffff000000047812 */ /* 0x000fe200078ec0ff */
[----:B------:R-:W-:Y:S01]  /*80e0*/  FMUL.FTZ R10, R9, R8 ;  /* 0x00000008090a7220 */ /* 0x000fe20000410000 */
[----:B------:R-:W-:Y:S01]  /*80f0*/  LOP3.LUT R6, R3, 0xffff0000, RZ, 0xc0, !PT ;  /* 0xffff000003067812 */ /* 0x000fe200078ec0ff */
[----:B------:R-:W-:Y:S01]  /*8100*/  FMUL.FTZ R32, R11, R12 ;  /* 0x0000000c0b207220 */ /* 0x000fe20000410000 */
[----:B------:R-:W-:Y:S01]  /*8110*/  LOP3.LUT R5, R5, 0xffff0000, RZ, 0xc0, !PT ;  /* 0xffff000005057812 */ /* 0x000fe200078ec0ff */
[----:B------:R-:W-:Y:S01]  /*8120*/  FMUL.FTZ R13, R9, R4 ;  /* 0x00000004090d7220 */ /* 0x000fe20000410000 */
[----:B------:R-:W-:Y:S01]  /*8130*/  LOP3.LUT R7, R7, 0xffff0000, RZ, 0xc0, !PT ;  /* 0xffff000007077812 */ /* 0x000fe200078ec0ff */
[----:B------:R-:W-:Y:S02]  /*8140*/  FMUL.FTZ R11, R11, R6 ;  /* 0x000000060b0b7220 */ /* 0x000fe40000410000 */
[C---:B------:R-:W-:Y:S01]  /*8150*/  FFMA.FTZ R9, R5.reuse, R4, -R10 ;  /* 0x0000000405097223 */ /* 0x040fe2000001080a */
[----:B------:R-:W-:Y:S01]  /*8160*/  FFMA.FTZ R24, R5, R8, R13 ;  /* 0x0000000805187223 */ /* 0x000fe2000001000d */
[C---:B------:R-:W-:Y:S01]  /*8170*/  FFMA.FTZ R32, R7.reuse, R6, -R32 ;  /* 0x0000000607207223 */ /* 0x040fe20000010820 */
[----:B------:R-:W-:Y:S01]  /*8180*/  FFMA.FTZ R12, R7, R12, R11 ;  /* 0x0000000c070c7223 */ /* 0x000fe2000001000b */
[----:B------:R-:W-:-:S02]  /*8190*/  F2FP.BF16.F32.PACK_AB R4, R37, R20 ;  /* 0x000000142504723e */ /* 0x000fc400000010ff */
[----:B------:R-:W-:Y:S02]  /*81a0*/  F2FP.BF16.F32.PACK_AB R6, R28, R29 ;  /* 0x0000001d1c06723e */ /* 0x000fe400000010ff */
[----:B------:R-:W-:Y:S02]  /*81b0*/  F2FP.BF16.F32.PACK_AB R5, R9, R14 ;  /* 0x0000000e0905723e */ /* 0x000fe400000010ff */
[----:B------:R-:W-:Y:S02]  /*81c0*/  F2FP.BF16.F32.PACK_AB R7, R32, R25 ;  /* 0x000000192007723e */ /* 0x000fe400000010ff */
[----:B------:R-:W-:Y:S02]  /*81d0*/  F2FP.BF16.F32.PACK_AB R8, R39, R26 ;  /* 0x0000001a2708723e */ /* 0x000fe400000010ff */
[----:B------:R-:W-:Y:S01]  /*81e0*/  F2FP.BF16.F32.PACK_AB R10, R30, R33 ;  /* 0x000000211e0a723e */ /* 0x000fe200000010ff */
[----:B------:R1:W-:Y:S01]  /*81f0*/  STS.128 [R34+0x20400], R4 ;  /* 0x0204000422007388 */ /* 0x0003e20000000c00 */
[----:B------:R-:W-:-:S02]  /*8200*/  F2FP.BF16.F32.PACK_AB R9, R24, R21 ;  /* 0x000000151809723e */ /* 0x000fc400000010ff */
[----:B------:R-:W-:-:S05]  /*8210*/  F2FP.BF16.F32.PACK_AB R11, R12, R15 ;  /* 0x0000000f0c0b723e */ /* 0x000fca00000010ff */
[----:B------:R1:W-:Y:S02]  /*8220*/  STS.128 [R36+0x20400], R8 ;  /* 0x0204000824007388 */ /* 0x0003e40000000c00 */
.L_x_729:
[----:B------:R-:W-:Y:S05]  /*8230*/  BSYNC B1 ;  /* 0x0000000000017941 */ /* 0x000fea0003800000 */
.L_x_728:
[----:B------:R-:W-:Y:S05]  /*8240*/  @P0 BRA `(.L_x_720) ;  /* 0x0000000400440947 */ /* 0x000fea0003800000 */
[----:B------:R-:W-:Y:S01]  /*8250*/  IMAD.IADD R47, R16, 0x1, R47 ;  /* 0x00000001102f7824 */ /* 0x000fe200078e022f */
[----:B------:R-:W-:Y:S01]  /*8260*/  LOP3.LUT R35, R0, 0xffff0000, RZ, 0xc0, !PT ;  /* 0xffff000000237812 */ /* 0x000fe200078ec0ff */
[C---:B------:R-:W-:Y:S01]  /*8270*/  IMAD.U32 R29, R42.reuse, 0x10000, RZ ;  /* 0x000100002a1d7824 */ /* 0x040fe200078e00ff */
[----:B------:R-:W-:Y:S01]  /*8280*/  LOP3.LUT R42, R42, 0xffff0000, RZ, 0xc0, !PT ;  /* 0xffff00002a2a7812 */ /* 0x000fe200078ec0ff */
[----:B------:R-:W-:Y:S01]  /*8290*/  IMAD.U32 R27, R38, 0x10000, RZ ;  /* 0x00010000261b7824 */ /* 0x000fe200078e00ff */
[----:B-1----:R-:W-:Y:S01]  /*82a0*/  LOP3.LUT R4, R220, 0x38, R47, 0xf8, !PT ;  /* 0x00000038dc047812 */ /* 0x002fe200078ef82f */
[----:B------:R-:W-:Y:S01]  /*82b0*/  IMAD.U32 R34, R43, 0x10000, RZ ;  /* 0x000100002b227824 */ /* 0x000fe200078e00ff */
[----:B------:R-:W-:Y:S01]  /*82c0*/  LOP3.LUT R38, R38, 0xffff0000, RZ, 0xc0, !PT ;  /* 0xffff000026267812 */ /* 0x000fe200078ec0ff */
[----:B------:R-:W-:Y:S01]  /*82d0*/  IMAD.U32 R32, R0, 0x10000, RZ ;  /* 0x0001000000207824 */ /* 0x000fe200078e00ff */
[----:B------:R-:W-:Y:S01]  /*82e0*/  LOP3.LUT R4, R4, R235, RZ, 0x3c, !PT ;  /* 0x000000eb04047212 */ /* 0x000fe200078e3cff */
[C---:B------:R-:W-:Y:S01]  /*82f0*/  IMAD.U32 R33, R44.reuse, 0x10000, RZ ;  /* 0x000100002c217824 */ /* 0x040fe200078e00ff */
[----:B------:R-:W-:Y:S01]  /*8300*/  LOP3.LUT R44, R44, 0xffff0000, RZ, 0xc0, !PT ;  /* 0xffff00002c2c7812 */ /* 0x000fe200078ec0ff */
[C---:B------:R-:W-:Y:S01]  /*8310*/  IMAD.U32 R31, R40.reuse, 0x10000, RZ ;  /* 0x00010000281f7824 */ /* 0x040fe200078e00ff */
[----:B------:R-:W-:Y:S01]  /*8320*/  LOP3.LUT R40, R40, 0xffff0000, RZ, 0xc0, !PT ;  /* 0xffff000028287812 */ /* 0x000fe200078ec0ff */
[----:B------:R-:W-:Y:S01]  /*8330*/  IMAD.IADD R9, R221, 0x1, R4 ;  /* 0x00000001dd097824 */ /* 0x000fe200078e0204 */
[----:B------:R-:W-:Y:S01]  /*8340*/  LOP3.LUT R43, R43, 0xffff0000, RZ, 0xc0, !PT ;  /* 0xffff00002b2b7812 */ /* 0x000fe200078ec0ff */
[----:B------:R-:W1:Y:S02]  /*8350*/  LDS.128 R4, [R219+0x20400] ;  /* 0x02040000db047984 */ /* 0x000e640000000c00 */
[----:B------:R-:W-:-:S05]  /*8360*/  IMAD R12, R9, 0x2, R2 ;  /* 0x00000002090c7824 */ /* 0x000fca00078e0202 */
[----:B------:R-:W0:Y:S01]  /*8370*/  LDS.128 R8, [R12+0x20400] ;  /* 0x020400000c087984 */ /* 0x000e220000000c00 */
[C---:B-1----:R-:W-:Y:S01]  /*8380*/  IMAD.U32 R13, R4.reuse, 0x10000, RZ ;  /* 0x00010000040d7824 */ /* 0x042fe200078e00ff */
[----:B------:R-:W-:Y:S01]  /*8390*/  LOP3.LUT R4, R4, 0xffff0000, RZ, 0xc0, !PT ;  /* 0xffff000004047812 */ /* 0x000fe200078ec0ff */
        /* <DEDUP_REMOVED lines=17> */
[----:B------:R-:W-:Y:S01]  /*84b0*/  FFMA.FTZ R21, R38, R4, -R21 ;  /* 0x0000000426157223 */ /* 0x000fe20000010815 */
[-C--:B------:R-:W-:Y:S01]  /*84c0*/  FMUL.FTZ R27, R34, R24.reuse ;  /* 0x00000018221b7220 */ /* 0x080fe20000410000 */
[----:B------:R-:W-:Y:S01]  /*84d0*/  FMUL.FTZ R29, R32, R24 ;  /* 0x00000018201d7220 */ /* 0x000fe20000410000 */
[----:B------:R-:W-:Y:S01]  /*84e0*/  FFMA.FTZ R13, R42, R4, R13 ;  /* 0x000000042a0d7223 */ /* 0x000fe2000001000d */
[-C--:B------:R-:W-:Y:S01]  /*84f0*/  FMUL.FTZ R4, R33, R25.reuse ;  /* 0x0000001921047220 */ /* 0x080fe20000410000 */
[----:B------:R-:W-:Y:S01]  /*8500*/  LOP3.LUT R10, R10, 0xffff0000, RZ, 0xc0, !PT ;  /* 0xffff00000a0a7812 */ /* 0x000fe200078ec0ff */
[-C--:B------:R-:W-:Y:S01]  /*8510*/  FFMA.FTZ R27, R32, R14.reuse, -R27 ;  /* 0x0000000e201b7223 */ /* 0x080fe2000001081b */
[----:B------:R-:W-:Y:S01]  /*8520*/  FFMA.FTZ R29, R34, R14, R29 ;  /* 0x0000000e221d7223 */ /* 0x000fe2000001001d */
[C---:B------:R-:W-:Y:S01]  /*8530*/  FMUL.FTZ R14, R31.reuse, R25 ;  /* 0x000000191f0e7220 */ /* 0x040fe20000410000 */
[----:B------:R-:W-:Y:S01]  /*8540*/  FFMA.FTZ R8, R31, R15, -R4 ;  /* 0x0000000f1f087223 */ /* 0x000fe20000010804 */
[----:B------:R-:W-:-:S02]  /*8550*/  IMAD.U32 R26, R11, 0x10000, RZ ;  /* 0x000100000b1a7824 */ /* 0x000fc400078e00ff */
[-C--:B------:R-:W-:Y:S01]  /*8560*/  FMUL.FTZ R25, R44, R10.reuse ;  /* 0x0000000a2c197220 */ /* 0x080fe20000410000 */
[----:B------:R-:W-:Y:S02]  /*8570*/  IMAD.U32 R24, R45, 0x10000, RZ ;  /* 0x000100002d187824 */ /* 0x000fe400078e00ff */
[----:B------:R-:W-:Y:S01]  /*8580*/  FMUL.FTZ R31, R40, R10 ;  /* 0x0000000a281f7220 */ /* 0x000fe20000410000 */
[----:B------:R-:W-:Y:S01]  /*8590*/  IMAD.U32 R4, R3, 0x10000, RZ ;  /* 0x0001000003047824 */ /* 0x000fe200078e00ff */
[----:B------:R-:W-:Y:S01]  /*85a0*/  LOP3.LUT R11, R11, 0xffff0000, RZ, 0xc0, !PT ;  /* 0xffff00000b0b7812 */ /* 0x000fe200078ec0ff */
[----:B------:R-:W-:Y:S01]  /*85b0*/  FFMA.FTZ R10, R33, R15, R14 ;  /* 0x0000000f210a7223 */ /* 0x000fe2000001000e */
[----:B------:R-:W-:Y:S01]  /*85c0*/  LOP3.LUT R45, R45, 0xffff0000, RZ, 0xc0, !PT ;  /* 0xffff00002d2d7812 */ /* 0x000fe200078ec0ff */
[-C--:B------:R-:W-:Y:S01]  /*85d0*/  FMUL.FTZ R15, R24, R26.reuse ;  /* 0x0000001a180f7220 */ /* 0x080fe20000410000 */
[----:B------:R-:W-:Y:S01]  /*85e0*/  FMUL.FTZ R33, R4, R26 ;  /* 0x0000001a04217220 */ /* 0x000fe20000410000 */
[----:B------:R-:W-:Y:S01]  /*85f0*/  LOP3.LUT R3, R3, 0xffff0000, RZ, 0xc0, !PT ;  /* 0xffff000003037812 */ /* 0x000fe200078ec0ff */
[-C--:B------:R-:W-:Y:S01]  /*8600*/  FFMA.FTZ R25, R40, R6.reuse, -R25 ;  /* 0x0000000628197223 */ /* 0x080fe20000010819 */
[----:B------:R-:W-:Y:S01]  /*8610*/  FFMA.FTZ R31, R44, R6, R31 ;  /* 0x000000062c1f7223 */ /* 0x000fe2000001001f */
[-C--:B------:R-:W-:Y:S01]  /*8620*/  FFMA.FTZ R15, R4, R20.reuse, -R15 ;  /* 0x00000014040f7223 */ /* 0x080fe2000001080f */
[----:B------:R-:W-:Y:S01]  /*8630*/  FFMA.FTZ R33, R24, R20, R33 ;  /* 0x0000001418217223 */ /* 0x000fe20000010021 */
[----:B------:R-:W-:Y:S01]  /*8640*/  FMUL.FTZ R0, R43, R9 ;  /* 0x000000092b007220 */ /* 0x000fe20000410000 */
[----:B------:R-:W-:Y:S01]  /*8650*/  FMUL.FTZ R6, R45, R11 ;  /* 0x0000000b2d067220 */ /* 0x000fe20000410000 */
[----:B------:R-:W-:Y:S01]  /*8660*/  FMUL.FTZ R4, R35, R9 ;  /* 0x0000000923047220 */ /* 0x000fe20000410000 */
[----:B------:R-:W-:Y:S01]  /*8670*/  FMUL.FTZ R24, R3, R11 ;  /* 0x0000000b03187220 */ /* 0x000fe20000410000 */
[----:B------:R-:W-:Y:S01]  /*8680*/  FFMA.FTZ R0, R35, R5, -R0 ;  /* 0x0000000523007223 */ /* 0x000fe20000010800 */
[----:B------:R-:W-:Y:S01]  /*8690*/  FFMA.FTZ R20, R3, R7, -R6 ;  /* 0x0000000703147223 */ /* 0x000fe20000010806 */
[----:B------:R-:W-:Y:S01]  /*86a0*/  FFMA.FTZ R14, R43, R5, R4 ;  /* 0x000000052b0e7223 */ /* 0x000fe20000010004 */
        /* <DEDUP_REMOVED lines=11> */
.L_x_720:
[----:B------:R-:W-:Y:S05]  /*8760*/  BSYNC B0 ;  /* 0x0000000000007941 */ /* 0x000fea0003800000 */
.L_x_709:
[----:B------:R-:W-:Y:S01]  /*8770*/  @!PT LDS RZ, [RZ] ;  /* 0x00000000fffff984 */ /* 0x000fe20000000800 */
[----:B------:R-:W-:Y:S01]  /*8780*/  @!PT LDS RZ, [RZ] ;  /* 0x00000000fffff984 */ /* 0x000fe20000000800 */
[----:B------:R-:W-:Y:S01]  /*8790*/  @!PT LDS RZ, [RZ] ;  /* 0x00000000fffff984 */ /* 0x000fe20000000800 */
[----:B------:R-:W-:Y:S01]  /*87a0*/  @!PT LDS RZ, [RZ] ;  /* 0x00000000fffff984 */ /* 0x000fe20000000800 */
[----:B------:R4:W-:Y:S06]  /*87b0*/  MEMBAR.ALL.CTA ;  /* 0x0000000000007992 */ /* 0x0009ec0000008000 */
[----:B----4-:R-:W4:Y:S01]  /*87c0*/  FENCE.VIEW.ASYNC.S ;  /* 0x00000000000073c6 */ /* 0x010f220000000000 */
[----:B------:R-:W-:Y:S05]  /*87d0*/  WARPSYNC.ALL ;  /* 0x0000000000007948 */ /* 0x000fea0003800000 */
[----:B----4-:R-:W-:Y:S06]  /*87e0*/  BAR.SYNC.DEFER_BLOCKING 0xd, 0x80 ;  /* 0x0342000000007b1d */ /* 0x010fec0000010000 */
.L_x_706:
[----:B------:R-:W-:-:S13]  /*87f0*/  ISETP.NE.AND P0, PT, R184, 0x3, PT ;  /* 0x00000003b800780c */ /* 0x000fda0003f05270 */
[----:B------:R-:W-:Y:S05]  /*8800*/  @!P0 BRA `(.L_x_730) ;  /* 0x0000000000048947 */ /* 0x000fea0003800000 */
[----:B------:R-:W-:Y:S01]  /*8810*/  BPT.TRAP 0x1 ;  /* 0x000000040000795c */ /* 0x000fe20000300000 */
.L_x_730:
[----:B------:R-:W-:Y:S01]  /*8820*/  IMAD R15, R18, 0x8, R2 ;  /* 0x00000008120f7824 */ /* 0x000fe200078e0202 */
[----:B------:R-:W-:-:S04]  /*8830*/  SHF.L.U32 R58, R23, 0x1f, RZ ;  /* 0x0000001f173a7819 */ /* 0x000fc800000006ff */
[----:B------:R4:W0:Y:S01]  /*8840*/  SYNCS.PHASECHK.TRANS64.TRYWAIT P1, [R15+URZ+0x28c30], R58 ;  /* 0x028c303a0f0075a7 */ /* 0x000822000802017f */
[----:B------:R-:W-:Y:S05]  /*8850*/  @!P0 BRA `(.L_x_731) ;  /* 0x0000000000048947 */ /* 0x000fea0003800000 */
[----:B------:R-:W-:Y:S01]  /*8860*/  BPT.TRAP 0x1 ;  /* 0x000000040000795c */ /* 0x000fe20000300000 */
.L_x_731:
[C---:B-12---:R-:W-:Y:S02]  /*8870*/  VIADD R0, R2.reuse, 0x22400 ;  /* 0x0002240002007836 */ /* 0x046fe40000000000 */
[----:B0-----:R-:W-:-:S03]  /*8880*/  VIADD R3, R2, 0x20400 ;  /* 0x0002040002037836 */ /* 0x001fc60000000000 */
[----:B------:R-:W-:Y:S02]  /*8890*/  SHF.R.U32.HI R0, RZ, 0x4, R0 ;  /* 0x00000004ff007819 */ /* 0x000fe40000011600 */
[----:B------:R-:W-:Y:S02]  /*88a0*/  SHF.R.U32.HI R3, RZ, 0x4, R3 ;  /* 0x00000004ff037819 */ /* 0x000fe40000011603 */
[----:B------:R-:W-:Y:S02]  /*88b0*/  LOP3.LUT R0, R0, 0x3fff, RZ, 0xc0, !PT ;  /* 0x00003fff00007812 */ /* 0x000fe400078ec0ff */
[----:B------:R-:W-:Y:S02]  /*88c0*/  LOP3.LUT R3, R3, 0x3fff, RZ, 0xc0, !PT ;  /* 0x00003fff03037812 */ /* 0x000fe400078ec0ff */
[----:B------:R-:W-:Y:S01]  /*88d0*/  LOP3.LUT R0, R0, 0x10000, RZ, 0xfc, !PT ;  /* 0x0001000000007812 */ /* 0x000fe200078efcff */
[----:B------:R-:W-:Y:S06]  /*88e0*/  @P1 BRA `(.L_x_732) ;  /* 0x0000000000081947 */ /* 0x000fec0003800000 */
[----:B------:R-:W0:Y:S02]  /*88f0*/  SYNCS.PHASECHK.TRANS64.TRYWAIT P1, [R15+URZ+0x28c30], R58 ;  /* 0x028c303a0f0075a7 */ /* 0x000e24000802017f */
[----:B0-----:R-:W-:Y:S05]  /*8900*/  @!P1 BRA `(.L_x_733) ;  /* 0x000000fc00c49947 */ /* 0x001fea0003800000 */
.L_x_732:
[----:B---3--:R-:W-:Y:S01]  /*8910*/  IMAD R10, R18, 0x200, R0 ;  /* 0x00000200120a7824 */ /* 0x008fe200078e0200 */
[----:B------:R-:W-:Y:S01]  /*8920*/  LOP3.LUT R4, R3, 0x10000, RZ, 0xfc, !PT ;  /* 0x0001000003047812 */ /* 0x000fe200078efcff */
[----:B------:R-:W-:Y:S01]  /*8930*/  IMAD.MOV.U32 R5, RZ, RZ, 0x40000040 ;  /* 0x40000040ff057424 */ /* 0x000fe200078e00ff */
[----:B------:R-:W-:Y:S05]  /*8940*/  WARPSYNC.ALL ;  /* 0x0000000000007948 */ /* 0x000fea0003800000 */
[----:B------:R-:W-:Y:S01]  /*8950*/  IMAD.MOV.U32 R11, RZ, RZ, 0x40000040 ;  /* 0x40000040ff0b7424 */ /* 0x000fe200078e00ff */
[C---:B------:R-:W-:Y:S01]  /*8960*/  R2UR UR4, R4.reuse ;  /* 0x00000000040472ca */ /* 0x040fe200000e0000 */
[----:B-----5:R-:W-:Y:S01]  /*8970*/  WARPGROUP.ARRIVE ;  /* 0x00000000000079c5 */ /* 0x020fe20000000000 */
[----:B------:R-:W-:Y:S01]  /*8980*/  R2UR UR5, R5 ;  /* 0x00000000050572ca */ /* 0x000fe200000e0000 */
[----:B------:R-:W-:Y:S01]  /*8990*/  VIADD R8, R4, 0x2 ;  /* 0x0000000204087836 */ /* 0x000fe20000000000 */
[C---:B------:R-:W-:Y:S01]  /*89a0*/  R2UR UR6, R10.reuse ;  /* 0x000000000a0672ca */ /* 0x040fe200000e0000 */
[----:B------:R-:W-:Y:S01]  /*89b0*/  VIADD R6, R10, 0x2 ;  /* 0x000000020a067836 */ /* 0x000fe20000000000 */
[----:B------:R-:W-:Y:S01]  /*89c0*/  R2UR UR7, R11 ;  /* 0x000000000b0772ca */ /* 0x000fe200000e0000 */
[----:B------:R-:W-:Y:S01]  /*89d0*/  IMAD.MOV.U32 R9, RZ, RZ, 0x40000040 ;  /* 0x40000040ff097424 */ /* 0x000fe200078e00ff */
[----:B------:R-:W1:Y:S01]  /*89e0*/  S2R R57, SR_TID.X ;  /* 0x0000000000397919 */ /* 0x000e620000002100 */
[----:B------:R-:W-:-:S02]  /*89f0*/  IMAD.MOV.U32 R7, RZ, RZ, 0x40000040 ;  /* 0x40000040ff077424 */ /* 0x000fc400078e00ff */
[C---:B------:R-:W-:Y:S02]  /*8a00*/  VIADD R12, R10.reuse, 0x4 ;  /* 0x000000040a0c7836 */ /* 0x040fe40000000000 */
[----:B------:R-:W-:Y:S02]  /*8a10*/  IMAD.MOV.U32 R13, RZ, RZ, 0x40000040 ;  /* 0x40000040ff0d7424 */ /* 0x000fe400078e00ff */
[----:B------:R-:W-:Y:S02]  /*8a20*/  VIADD R10, R10, 0x6 ;  /* 0x000000060a0a7836 */ /* 0x000fe40000000000 */
[----:B------:R-:W-:Y:S02]  /*8a30*/  IMAD.MOV.U32 R5, RZ, RZ, 0x40000040 ;  /* 0x40000040ff057424 */ /* 0x000fe400078e00ff */
[----:B------:R-:W-:Y:S01]  /*8a40*/  HGMMA.64x64x16.F32.BF16 R24, gdesc[UR4], RZ, !UPT, gsb0 ;  /* 0x00e00000041879f0 */ /* 0x000fe2000c0018ff */
[----:B------:R-:W-:Y:S01]  /*8a50*/  R2UR UR4, R8 ;  /* 0x00000000080472ca */ /* 0x000fe200000e0000 */
[----:B------:R-:W-:Y:S01]  /*8a60*/  IMAD.MOV.U32 R11, RZ, RZ, 0x40000040 ;  /* 0x40000040ff0b7424 */ /* 0x000fe200078e00ff */
[----:B------:R-:W-:-:S02]  /*8a70*/  R2UR UR5, R9 ;  /* 0x00000000090572ca */ /* 0x000fc400000e0000 */
[----:B------:R-:W-:Y:S01]  /*8a80*/  R2UR UR6, R6 ;  /* 0x00000000060672ca */ /* 0x000fe200000e0000 */
[C---:B------:R-:W-:Y:S01]  /*8a90*/  VIADD R6, R4.reuse, 0x4 ;  /* 0x0000000404067836 */ /* 0x040fe20000000000 */
[----:B------:R-:W-:Y:S01]  /*8aa0*/  R2UR UR7, R7 ;  /* 0x00000000070772ca */ /* 0x000fe200000e0000 */
[----:B------:R-:W-:Y:S02]  /*8ab0*/  IMAD.MOV.U32 R7, RZ, RZ, 0x40000040 ;  /* 0x40000040ff077424 */ /* 0x000fe400078e00ff */
[----:B------:R-:W-:Y:S01]  /*8ac0*/  VIADD R4, R4, 0x6 ;  /* 0x0000000604047836 */ /* 0x000fe20000000000 */
[----:B-1----:R-:W-:Y:S01]  /*8ad0*/  LOP3.LUT R57, R57, 0x7f, RZ, 0xc0, !PT ;  /* 0x0000007f39397812 */ /* 0x002fe200078ec0ff */
[----:B------:R-:W-:Y:S02]  /*8ae0*/  WARPGROUP.DEPBAR.LE gsb0, 0x0 ;  /* 0x00008000000079c5 */ /* 0x000fe40000010000 */
[----:B------:R-:W-:-:S06]  /*8af0*/  WARPGROUP.ARRIVE ;  /* 0x00000000000079c5 */ /* 0x000fcc0000000000 */
[----:B------:R-:W-:Y:S01]  /*8b00*/  HGMMA.64x64x16.F32.BF16 R24, gdesc[UR4], R24, gsb0 ;  /* 0x00e00000041879f0 */ /* 0x000fe20008001818 */
[----:B------:R-:W-:Y:S02]  /*8b10*/  R2UR UR4, R6 ;  /* 0x00000000060472ca */ /* 0x000fe400000e0000 */
[----:B------:R-:W-:Y:S02]  /*8b20*/  R2UR UR5, R7 ;  /* 0x00000000070572ca */ /* 0x000fe400000e0000 */
[----:B------:R-:W-:Y:S02]  /*8b30*/  R2UR UR6, R12 ;  /* 0x000000000c0672ca */ /* 0x000fe400000e0000 */
[----:B------:R-:W-:Y:S01]  /*8b40*/  R2UR UR7, R13 ;  /* 0x000000000d0772ca */ /* 0x000fe200000e0000 */
[----:B------:R-:W-:Y:S02]  /*8b50*/  WARPGROUP.DEPBAR.LE gsb0, 0x0 ;  /* 0x00008000000079c5 */ /* 0x000fe40000010000 */
[----:B------:R-:W-:-:S10]  /*8b60*/  WARPGROUP.ARRIVE ;  /* 0x00000000000079c5 */ /* 0x000fd40000000000 */
[----:B------:R-:W-:Y:S01]  /*8b70*/  HGMMA.64x64x16.F32.BF16 R24, gdesc[UR4], R24, gsb0 ;  /* 0x00e00000041879f0 */ /* 0x000fe20008001818 */
[----:B------:R-:W-:Y:S02]  /*8b80*/  R2UR UR4, R4 ;  /* 0x00000000040472ca */ /* 0x000fe400000e0000 */
[----:B------:R-:W-:Y:S02]  /*8b90*/  R2UR UR5, R5 ;  /* 0x00000000050572ca */ /* 0x000fe400000e0000 */
[----:B------:R-:W-:Y:S01]  /*8ba0*/  R2UR UR6, R10 ;  /* 0x000000000a0672ca */ /* 0x000fe200000e0000 */
[----:B------:R-:W-:Y:S01]  /*8bb0*/  IMAD R10, R181, -0x40, R168 ;  /* 0xffffffc0b50a7824 */ /* 0x000fe200078e02a8 */
[----:B------:R-:W-:-:S04]  /*8bc0*/  R2UR UR7, R11 ;  /* 0x000000000b0772ca */ /* 0x000fc800000e0000 */
[----:B------:R-:W-:-:S04]  /*8bd0*/  IADD3 R10, -R193, 0x40, R10 ;  /* 0x00000040c10a7810 */ /* 0x000fc80007ffe10a */
[C---:B------:R-:W-:Y:S02]  /*8be0*/  ISETP.GT.AND P1, PT, R10.reuse, RZ, PT ;  /* 0x000000ff0a00720c */ /* 0x040fe40003f24270 */
[C---:B------:R-:W-:Y:S02]  /*8bf0*/  ISETP.GT.AND P2, PT, R10.reuse, 0x1, PT ;  /* 0x000000010a00780c */ /* 0x040fe40003f44270 */
[C---:B------:R-:W-:Y:S02]  /*8c00*/  ISETP.GT.AND P3, PT, R10.reuse, 0x8, PT ;  /* 0x000000080a00780c */ /* 0x040fe40003f64270 */
[C---:B------:R-:W-:Y:S02]  /*8c10*/  ISETP.GT.AND P4, PT, R10.reuse, 0x9, PT ;  /* 0x000000090a00780c */ /* 0x040fe40003f84270 */
[C---:B------:R-:W-:Y:S02]  /*8c20*/  ISETP.GT.AND P5, PT, R10.reuse, 0x10, PT ;  /* 0x000000100a00780c */ /* 0x040fe40003fa4270 */
[----:B------:R-:W-:Y:S01]  /*8c30*/  ISETP.GT.AND P6, PT, R10, 0x11, PT ;  /* 0x000000110a00780c */ /* 0x000fe20003fc4270 */
[----:B------:R-:W-:-:S02]  /*8c40*/  WARPGROUP.DEPBAR.LE gsb0, 0x0 ;  /* 0x00008000000079c5 */ /* 0x000fc40000010000 */
[----:B------:R-:W-:-:S06]  /*8c50*/  WARPGROUP.ARRIVE ;  /* 0x00000000000079c5 */ /* 0x000fcc0000000000 */
[----:B------:R-:W-:Y:S01]  /*8c60*/  HGMMA.64x64x16.F32.BF16 R24, gdesc[UR4], R24, gsb0 ;  /* 0x00e00000041879f0 */ /* 0x000fe20008001818 */
[----:B------:R-:W-:Y:S01]  /*8c70*/  ULDC UR4, c[0x0][0x9d8] ;  /* 0x0002760000047ab9 */ /* 0x000fe20000000800 */
[----:B------:R-:W-:Y:S02]  /*8c80*/  ULDC UR5, c[0x0][0x988] ;  /* 0x0002620000057ab9 */ /* 0x000fe40000000800 */
[----:B------:R-:W-:Y:S01]  /*8c90*/  IMAD.U32 R13, RZ, RZ, UR5 ;  /* 0x00000005ff0d7e24 */ /* 0x000fe2000f8e00ff */
[----:B------:R-:W-:Y:S02]  /*8ca0*/  WARPGROUP.DEPBAR.LE gsb0, 0x0 ;  /* 0x00008000000079c5 */ /* 0x000fe40000010000 */
        /* <DEDUP_REMOVED lines=23> */
[----:B-1----:R-:W-:Y:S01]  /*8e20*/  FSEL R24, R24, -INF , P1 ;  /* 0xff80000018187808 */ /* 0x002fe20000800000 */
[----:B------:R-:W-:Y:S01]  /*8e30*/  FMUL.FTZ R48, R48, UR4 ;  /* 0x0000000430307c20 */ /* 0x000fe20008410000 */
[----:B------:R-:W-:Y:S01]  /*8e40*/  FMUL.FTZ R42, R42, UR4 ;  /* 0x000000042a2a7c20 */ /* 0x000fe20008410000 */
[----:B------:R-:W-:Y:S01]  /*8e50*/  FMUL.FTZ R49, R49, UR4 ;  /* 0x0000000431317c20 */ /* 0x000fe20008410000 */
[----:B------:R-:W-:Y:S01]  /*8e60*/  FMUL.FTZ R43, R43, UR4 ;  /* 0x000000042b2b7c20 */ /* 0x000fe20008410000 */
[----:B------:R-:W-:Y:S01]  /*8e70*/  FMUL.FTZ R52, R52, UR4 ;  /* 0x0000000434347c20 */ /* 0x000fe20008410000 */
[----:B------:R-:W-:Y:S01]  /*8e80*/  FMUL.FTZ R53, R53, UR4 ;  /* 0x0000000435357c20 */ /* 0x000fe20008410000 */
[----:B------:R-:W1:Y:S01]  /*8e90*/  MUFU.TANH R29, R29 ;  /* 0x0000001d001d7308 */ /* 0x000e620000002400 */
[----:B--2---:R-:W-:Y:S01]  /*8ea0*/  FSEL R25, R25, -INF , P2 ;  /* 0xff80000019197808 */ /* 0x004fe20001000000 */
[----:B------:R-:W-:Y:S01]  /*8eb0*/  FMUL.FTZ R46, R46, UR4 ;  /* 0x000000042e2e7c20 */ /* 0x000fe20008410000 */
[----:B------:R-:W-:Y:S01]  /*8ec0*/  FMUL.FTZ R47, R47, UR4 ;  /* 0x000000042f2f7c20 */ /* 0x000fe20008410000 */
[----:B------:R-:W-:Y:S01]  /*8ed0*/  FMUL.FTZ R50, R50, UR4 ;  /* 0x0000000432327c20 */ /* 0x000fe20008410000 */
[----:B------:R-:W-:Y:S01]  /*8ee0*/  FMNMX.FTZ R3, R24, R25, !PT ;  /* 0x0000001918037209 */ /* 0x000fe20007810000 */
[----:B------:R-:W-:Y:S01]  /*8ef0*/  FMUL.FTZ R51, R51, UR4 ;  /* 0x0000000433337c20 */ /* 0x000fe20008410000 */
[----:B------:R-:W-:Y:S01]  /*8f00*/  FMUL.FTZ R54, R54, UR4 ;  /* 0x0000000436367c20 */ /* 0x000fe20008410000 */
[----:B------:R-:W2:Y:S01]  /*8f10*/  MUFU.TANH R32, R32 ;  /* 0x0000002000207308 */ /* 0x000ea20000002400 */
[----:B---3--:R-:W-:Y:S01]  /*8f20*/  FSEL R28, R28, -INF , P3 ;  /* 0xff8000001c1c7808 */ /* 0x008fe20001800000 */
[----:B------:R-:W-:-:S03]  /*8f30*/  FMUL.FTZ R55, R55, UR4 ;  /* 0x0000000437377c20 */ /* 0x000fc60008410000 */
[----:B------:R-:W-:-:S03]  /*8f40*/  FMNMX.FTZ R3, R28, R3, !PT ;  /* 0x000000031c037209 */ /* 0x000fc60007810000 */
[----:B------:R-:W3:Y:S01]  /*8f50*/  MUFU.TANH R26, R26 ;  /* 0x0000001a001a7308 */ /* 0x000ee20000002400 */
[----:B-1----:R-:W-:-:S04]  /*8f60*/  FSEL R14, R29, -INF , P4 ;  /* 0xff8000001d0e7808 */ /* 0x002fc80002000000 */
[----:B------:R-:W-:-:S03]  /*8f70*/  FMNMX.FTZ R3, R14, R3, !PT ;  /* 0x000000030e037209 */ /* 0x000fc60007810000 */
[----:B------:R-:W1:Y:S01]  /*8f80*/  MUFU.TANH R33, R33 ;  /* 0x0000002100217308 */ /* 0x000e620000002400 */
[----:B--2---:R-:W-:-:S04]  /*8f90*/  FSEL R32, R32, -INF , P5 ;  /* 0xff80000020207808 */ /* 0x004fc80002800000 */
[----:B------:R-:W-:-:S03]  /*8fa0*/  FMNMX.FTZ R3, R32, R3, !PT ;  /* 0x0000000320037209 */ /* 0x000fc60007810000 */
[----:B------:R-:W2:Y:S01]  /*8fb0*/  MUFU.TANH R27, R27 ;  /* 0x0000001b001b7308 */ /* 0x000ea20000002400 */
[----:B---3--:R-:W-:Y:S02]  /*8fc0*/  FSEL R26, R26, -INF , P1 ;  /* 0xff8000001a1a7808 */ /* 0x008fe40000800000 */
[----:B------:R-:W-:-:S05]  /*8fd0*/  ISETP.GT.AND P1, PT, R10, 0x18, PT ;  /* 0x000000180a00780c */ /* 0x000fca0003f24270 */
[----:B------:R-:W3:Y:S01]  /*8fe0*/  MUFU.TANH R36, R36 ;  /* 0x0000002400247308 */ /* 0x000ee20000002400 */
[----:B-1----:R-:W-:-:S04]  /*8ff0*/  FSEL R60, R33, -INF , P6 ;  /* 0xff800000213c7808 */ /* 0x002fc80003000000 */
[----:B------:R-:W-:-:S03]  /*9000*/  FMNMX.FTZ R3, R60, R3, !PT ;  /* 0x000000033c037209 */ /* 0x000fc60007810000 */
[----:B------:R-:W1:Y:S01]  /*9010*/  MUFU.TANH R30, R30 ;  /* 0x0000001e001e7308 */ /* 0x000e620000002400 */
[----:B--2---:R-:W-:Y:S02]  /*9020*/  FSEL R27, R27, -INF , P2 ;  /* 0xff8000001b1b7808 */ /* 0x004fe40001000000 */
[----:B------:R-:W-:-:S05]  /*9030*/  ISETP.GT.AND P2, PT, R10, 0x19, PT ;  /* 0x000000190a00780c */ /* 0x000fca0003f44270 */
[----:B------:R-:W2:Y:S01]  /*9040*/  MUFU.TANH R37, R37 ;  /* 0x0000002500257308 */ /* 0x000ea20000002400 */
[----:B---3--:R-:W-:-:S04]  /*9050*/  FSEL R62, R36, -INF , P1 ;  /* 0xff800000243e7808 */ /* 0x008fc80000800000 */
[----:B------:R-:W-:-:S03]  /*9060*/  FMNMX.FTZ R3, R62, R3, !PT ;  /* 0x000000033e037209 */ /* 0x000fc60007810000 */
[----:B------:R-:W3:Y:S01]  /*9070*/  MUFU.TANH R31, R31 ;  /* 0x0000001f001f7308 */ /* 0x000ee20000002400 */
[----:B-1----:R-:W-:Y:S02]  /*9080*/  FSEL R30, R30, -INF , P3 ;  /* 0xff8000001e1e7808 */ /* 0x002fe40001800000 */
[----:B------:R-:W-:-:S05]  /*9090*/  ISETP.GT.AND P3, PT, R10, 0x20, PT ;  /* 0x000000200a00780c */ /* 0x000fca0003f64270 */
        /* <DEDUP_REMOVED lines=45> */
[----:B------:R-:W-:Y:S01]  /*9370*/  MUFU.TANH R47, R47 ;  /* 0x0000002f002f7308 */ /* 0x000fe20000002400 */
[----:B--2---:R-:W-:-:S04]  /*9380*/  FSEL R78, R53, -INF , P4 ;  /* 0xff800000354e7808 */ /* 0x004fc80002000000 */
[----:B------:R-:W-:-:S03]  /*9390*/  FMNMX.FTZ R10, R78, R3, !PT ;  /* 0x000000034e0a7209 */ /* 0x000fc60007810000 */
[----:B------:R-:W1:Y:S01]  /*93a0*/  MUFU.TANH R50, R50 ;  /* 0x0000003200327308 */ /* 0x000e620000002400 */
[----:B---3--:R-:W-:Y:S01]  /*93b0*/  FSEL R46, R46, -INF , P5 ;  /* 0xff8000002e2e7808 */ /* 0x008fe20002800000 */
[----:B------:R-:W2:Y:S06]  /*93c0*/  SHFL.BFLY PT, R3, R10, 0x2, 0x1f ;  /* 0x0c401f000a037f89 */ /* 0x000eac00000e0000 */
[----:B------:R-:W-:Y:S08]  /*93d0*/  MUFU.TANH R51, R51 ;  /* 0x0000003300337308 */ /* 0x000ff00000002400 */
[----:B------:R-:W3:Y:S01]  /*93e0*/  MUFU.TANH R54, R54 ;  /* 0x0000003600367308 */ /* 0x000ee20000002400 */
[----:B-1----:R-:W-:-:S07]  /*93f0*/  FSEL R50, R50, -INF , P1 ;  /* 0xff80000032327808 */ /* 0x002fce0000800000 */
[----:B------:R-:W1:Y:S01]  /*9400*/  MUFU.TANH R55, R55 ;  /* 0x0000003700377308 */ /* 0x000e620000002400 */
[----:B--2---:R-:W-:Y:S02]  /*9410*/  FMNMX.FTZ R12, R10, R3, !PT ;  /* 0x000000030a0c7209 */ /* 0x004fe40007810000 */
[----:B------:R-:W-:-:S03]  /*9420*/  FMNMX.FTZ R3, R26, R27, !PT ;  /* 0x0000001b1a037209 */ /* 0x000fc60007810000 */
[----:B------:R-:W2:Y:S01]  /*9430*/  SHFL.BFLY PT, R11, R12, 0x1, 0x1f ;  /* 0x0c201f000c0b7f89 */ /* 0x000ea200000e0000 */
[----:B------:R-:W-:Y:S02]  /*9440*/  FMNMX.FTZ R3, R30, R3, !PT ;  /* 0x000000031e037209 */ /* 0x000fe40007810000 */
[----:B---3--:R-:W-:Y:S02]  /*9450*/  FSEL R54, R54, -INF , P3 ;  /* 0xff80000036367808 */ /* 0x008fe40001800000 */
[----:B------:R-:W-:-:S04]  /*9460*/  FMNMX.FTZ R3, R20, R3, !PT ;  /* 0x0000000314037209 */ /* 0x000fc80007810000 */
[----:B------:R-:W-:Y:S02]  /*9470*/  FMNMX.FTZ R3, R34, R3, !PT ;  /* 0x0000000322037209 */ /* 0x000fe40007810000 */
[----:B-1----:R-:W-:Y:S02]  /*9480*/  FSEL R76, R55, -INF , P4 ;  /* 0xff800000374c7808 */ /* 0x002fe40002000000 */
[----:B------:R-:W-:-:S04]  /*9490*/  FMNMX.FTZ R3, R36, R3, !PT ;  /* 0x0000000324037209 */ /* 0x000fc80007810000 */
[----:B------:R-:W-:-:S04]  /*94a0*/  FMNMX.FTZ R3, R38, R3, !PT ;  /* 0x0000000326037209 */ /* 0x000fc80007810000 */
[----:B------:R-:W-:Y:S02]  /*94b0*/  FMNMX.FTZ R3, R40, R3, !PT ;  /* 0x0000000328037209 */ /* 0x000fe40007810000 */
[----:B--2---:R-:W-:Y:S02]  /*94c0*/  FMNMX.FTZ R12, R12, R11, !PT ;  /* 0x0000000b0c0c7209 */ /* 0x004fe40007810000 */
[----:B------:R-:W-:Y:S02]  /*94d0*/  FMNMX.FTZ R3, R42, R3, !PT ;  /* 0x000000032a037209 */ /* 0x000fe40007810000 */
[C---:B------:R-:W-:Y:S01]  /*94e0*/  FSETP.NEU.FTZ.AND P5, PT, R12.reuse, -INF , PT ;  /* 0xff8000000c00780b */ /* 0x040fe20003fbd000 */
[----:B------:R-:W-:Y:S01]  /*94f0*/  FMUL.FTZ R10, R12, R13 ;  /* 0x0000000d0c0a7220 */ /* 0x000fe20000410000 */
[----:B------:R-:W-:-:S04]  /*9500*/  FMNMX.FTZ R3, R44, R3, !PT ;  /* 0x000000032c037209 */ /* 0x000fc80007810000 */
[----:B------:R-:W-:Y:S02]  /*9510*/  FSEL R21, R10, RZ, P5 ;  /* 0x000000ff0a157208 */ /* 0x000fe40002800000 */
[----:B------:R-:W-:Y:S02]  /*9520*/  FSEL R10, R47, -INF , P6 ;  /* 0xff8000002f0a7808 */ /* 0x000fe40003000000 */
[----:B------:R-:W-:Y:S01]  /*9530*/  FMNMX.FTZ R3, R46, R3, !PT ;  /* 0x000000032e037209 */ /* 0x000fe20007810000 */
[-CC-:B------:R-:W-:Y:S01]  /*9540*/  FFMA.FTZ R11, R24, R13.reuse, -R21.reuse ;  /* 0x0000000d180b7223 */ /* 0x180fe20000010815 */
[----:B------:R-:W-:Y:S01]  /*9550*/  FSEL R24, R51, -INF , P2 ;  /* 0xff80000033187808 */ /* 0x000fe20001000000 */
[--C-:B------:R-:W-:Y:S01]  /*9560*/  FFMA.FTZ R29, R14, R13, -R21.reuse ;  /* 0x0000000d0e1d7223 */ /* 0x100fe20000010815 */
[----:B------:R-:W-:Y:S01]  /*9570*/  FMNMX.FTZ R3, R10, R3, !PT ;  /* 0x000000030a037209 */ /* 0x000fe20007810000 */
[----:B------:R-:W-:Y:S01]  /*9580*/  MUFU.EX2 R152, R11 ;  /* 0x0000000b00987308 */ /* 0x000fe20000000800 */
[-CC-:B------:R-:W-:Y:S01]  /*9590*/  FFMA.FTZ R25, R25, R13.reuse, -R21.reuse ;  /* 0x0000000d19197223 */ /* 0x180fe20000010815 */
[--C-:B------:R-:W-:Y:S01]  /*95a0*/  FFMA.FTZ R28, R28, R13, -R21.reuse ;  /* 0x0000000d1c1c7223 */ /* 0x100fe20000010815 */
[----:B------:R-:W-:Y:S01]  /*95b0*/  FMNMX.FTZ R3, R50, R3, !PT ;  /* 0x0000000332037209 */ /* 0x000fe20007810000 */
[-CC-:B------:R-:W-:Y:S01]  /*95c0*/  FFMA.FTZ R32, R32, R13.reuse, -R21.reuse ;  /* 0x0000000d20207223 */ /* 0x180fe20000010815 */
[-CC-:B------:R-:W-:Y:S01]  /*95d0*/  FFMA.FTZ R60, R60, R13.reuse, -R21.reuse ;  /* 0x0000000d3c3c7223 */ /* 0x180fe20000010815 */
        /* <DEDUP_REMOVED lines=12> */
[-CC-:B------:R-:W-:Y:S01]  /*96a0*/  FFMA.FTZ R74, R74, R13.reuse, -R21.reuse ;  /* 0x0000000d4a4a7223 */ /* 0x180fe20000010815 */
[-CC-:B------:R-:W-:Y:S01]  /*96b0*/  FFMA.FTZ R52, R52, R13.reuse, -R21.reuse ;  /* 0x0000000d34347223 */ /* 0x180fe20000010815 */
[----:B------:R-:W1:Y:S01]  /*96c0*/  SHFL.BFLY PT, R14, R3, 0x2, 0x1f ;  /* 0x0c401f00030e7f89 */ /* 0x000e6200000e0000 */
[----:B------:R-:W-:-:S03]  /*96d0*/  FFMA.FTZ R21, R78, R13, -R21 ;  /* 0x0000000d4e157223 */ /* 0x000fc60000010815 */
[----:B------:R-:W2:Y:S08]  /*96e0*/  MUFU.EX2 R29, R29 ;  /* 0x0000001d001d7308 */ /* 0x000eb00000000800 */
[----:B------:R-:W-:Y:S08]  /*96f0*/  MUFU.EX2 R32, R32 ;  /* 0x0000002000207308 */ /* 0x000ff00000000800 */
[----:B------:R-:W3:Y:S01]  /*9700*/  MUFU.EX2 R31, R60 ;  /* 0x0000003c001f7308 */ /* 0x000ee20000000800 */
[----:B--2---:R-:W-:-:S02]  /*9710*/  F2FP.BF16.F32.PACK_AB R154, R29, R28 ;  /* 0x0000001c1d9a723e */ /* 0x004fc400000010ff */
[----:B-1----:R-:W-:-:S05]  /*9720*/  FMNMX.FTZ R11, R3, R14, !PT ;  /* 0x0000000e030b7209 */ /* 0x002fca0007810000 */
[----:B------:R-:W-:Y:S01]  /*9730*/  MUFU.EX2 R62, R62 ;  /* 0x0000003e003e7308 */ /* 0x000fe20000000800 */
[----:B------:R-:W1:Y:S07]  /*9740*/  SHFL.BFLY PT, R14, R11, 0x1, 0x1f ;  /* 0x0c201f000b0e7f89 */ /* 0x000e6e00000e0000 */
[----:B------:R-:W2:Y:S01]  /*9750*/  MUFU.EX2 R33, R64 ;  /* 0x0000004000217308 */ /* 0x000ea20000000800 */
[----:B---3--:R-:W-:-:S07]  /*9760*/  F2FP.BF16.F32.PACK_AB R156, R31, R32 ;  /* 0x000000201f9c723e */ /* 0x008fce00000010ff */
[----:B------:R-:W-:Y:S08]  /*9770*/  MUFU.EX2 R66, R66 ;  /* 0x0000004200427308 */ /* 0x000ff00000000800 */
[----:B------:R-:W3:Y:S01]  /*9780*/  MUFU.EX2 R35, R68 ;  /* 0x0000004400237308 */ /* 0x000ee20000000800 */
[----:B-1----:R-:W-:Y:S02]  /*9790*/  FMNMX.FTZ R14, R11, R14, !PT ;  /* 0x0000000e0b0e7209 */ /* 0x002fe40007810000 */
[----:B--2---:R-:W-:-:S02]  /*97a0*/  F2FP.BF16.F32.PACK_AB R158, R33, R62 ;  /* 0x0000003e219e723e */ /* 0x004fc400000010ff */
[C---:B------:R-:W-:Y:S01]  /*97b0*/  FSETP.NEU.FTZ.AND P1, PT, R14.reuse, -INF , PT ;  /* 0xff8000000e00780b */ /* 0x040fe20003f3d000 */
[-C--:B------:R-:W-:Y:S02]  /*97c0*/  FMUL.FTZ R3, R14, R13.reuse ;  /* 0x0000000d0e037220 */ /* 0x080fe40000410000 */
[----:B------:R-:W-:Y:S03]  /*97d0*/  MUFU.EX2 R70, R70 ;  /* 0x0000004600467308 */ /* 0x000fe60000000800 */
[----:B------:R-:W-:Y:S01]  /*97e0*/  FSEL R39, R3, RZ, P1 ;  /* 0x000000ff03277208 */ /* 0x000fe20000800000 */
[----:B------:R-:W-:Y:S01]  /*97f0*/  FADD.FTZ R3, R152, R25 ;  /* 0x0000001998037221 */ /* 0x000fe20000010000 */
[----:B------:R-:W-:Y:S02]  /*9800*/  ISETP.NE.AND P1, PT, R57, RZ, PT ;  /* 0x000000ff3900720c */ /* 0x000fe40003f25270 */
[----:B------:R-:W-:Y:S01]  /*9810*/  F2FP.BF16.F32.PACK_AB R152, R25, R152 ;  /* 0x000000981998723e */ /* 0x000fe200000010ff */
[-CC-:B------:R-:W-:Y:S01]  /*9820*/  FFMA.FTZ R26, R26, R13.reuse, -R39.reuse ;  /* 0x0000000d1a1a7223 */ /* 0x180fe20000010827 */
[-CC-:B------:R-:W-:Y:S01]  /*9830*/  FFMA.FTZ R27, R27, R13.reuse, -R39.reuse ;  /* 0x0000000d1b1b7223 */ /* 0x180fe20000010827 */
[-CC-:B------:R-:W-:Y:S01]  /*9840*/  FFMA.FTZ R30, R30, R13.reuse, -R39.reuse ;  /* 0x0000000d1e1e7223 */ /* 0x180fe20000010827 */
[-CC-:B------:R-:W-:Y:S01]  /*9850*/  FFMA.FTZ R20, R20, R13.reuse, -R39.reuse ;  /* 0x0000000d14147223 */ /* 0x180fe20000010827 */
[-CC-:B------:R-:W-:Y:S01]  /*9860*/  FFMA.FTZ R34, R34, R13.reuse, -R39.reuse ;  /* 0x0000000d22227223 */ /* 0x180fe20000010827 */
[-CC-:B------:R-:W-:Y:S01]  /*9870*/  FFMA.FTZ R36, R36, R13.reuse, -R39.reuse ;  /* 0x0000000d24247223 */ /* 0x180fe20000010827 */
        /* <DEDUP_REMOVED lines=8> */
[----:B------:R-:W1:Y:S01]  /*9900*/  MUFU.EX2 R27, R27 ;  /* 0x0000001b001b7308 */ /* 0x000e620000000800 */
[-CC-:B------:R-:W-:Y:S01]  /*9910*/  FFMA.FTZ R24, R24, R13.reuse, -R39.reuse ;  /* 0x0000000d18187223 */ /* 0x180fe20000010827 */
[-CC-:B------:R-:W-:Y:S01]  /*9920*/  FFMA.FTZ R54, R54, R13.reuse, -R39.reuse ;  /* 0x0000000d36367223 */ /* 0x180fe20000010827 */
[----:B------:R-:W-:Y:S01]  /*9930*/  FFMA.FTZ R39, R76, R13, -R39 ;  /* 0x0000000d4c277223 */ /* 0x000fe20000010827 */
[----:B---3--:R-:W-:-:S04]  /*9940*/  F2FP.BF16.F32.PACK_AB R160, R35, R66 ;  /* 0x0000004223a0723e */ /* 0x008fc800000010ff */
[----:B------:R-:W2:Y:S08]  /*9950*/  MUFU.EX2 R30, R30 ;  /* 0x0000001e001e7308 */ /* 0x000eb00000000800 */
[----:B------:R3:W0:Y:S01]  /*9960*/  MUFU.EX2 R155, R20 ;  /* 0x00000014009b7308 */ /* 0x0006220000000800 */
[----:B-1----:R-:W-:-:S07]  /*9970*/  F2FP.BF16.F32.PACK_AB R153, R27, R26 ;  /* 0x0000001a1b99723e */ /* 0x002fce00000010ff */
[----:B------:R-:W1:Y:S01]  /*9980*/  MUFU.EX2 R34, R34 ;  /* 0x0000002200227308 */ /* 0x000e620000000800 */
[----:B---3--:R-:W-:Y:S01]  /*9990*/  FADD.FTZ R20, R28, R3 ;  /* 0x000000031c147221 */ /* 0x008fe20000010000 */
[----:B------:R-:W-:-:S03]  /*99a0*/  FADD.FTZ R3, R26, R27 ;  /* 0x0000001b1a037221 */ /* 0x000fc60000010000 */
[----:B------:R-:W-:Y:S01]  /*99b0*/  FADD.FTZ R41, R29, R20 ;  /* 0x000000141d297221 */ /* 0x000fe20000010000 */
[----:B--2---:R-:W-:Y:S01]  /*99c0*/  FADD.FTZ R20, R30, R3 ;  /* 0x000000031e147221 */ /* 0x004fe20000010000 */
[----:B------:R-:W-:Y:S01]  /*99d0*/  @!P1 VIADD R3, R15, 0x28c40 ;  /* 0x00028c400f039836 */ /* 0x000fe20000000000 */
[----:B------:R2:W3:Y:S02]  /*99e0*/  MUFU.EX2 R157, R36 ;  /* 0x00000024009d7308 */ /* 0x0004e40000000800 */
[C---:B0-----:R-:W-:Y:S01]  /*99f0*/  FADD.FTZ R43, R155.reuse, R20 ;  /* 0x000000149b2b7221 */ /* 0x041fe20000010000 */
[----:B------:R-:W-:Y:S02]  /*9a00*/  F2FP.BF16.F32.PACK_AB R155, R155, R30 ;  /* 0x0000001e9b9b723e */ /* 0x000fe400000010ff */
[----:B------:R-:W-:-:S03]  /*9a10*/  @!P1 PRMT R3, RZ, 0x654, R3 ;  /* 0x00000654ff039816 */ /* 0x000fc60000000003 */
[----:B------:R-:W0:Y:S01]  /*9a20*/  MUFU.EX2 R38, R38 ;  /* 0x0000002600267308 */ /* 0x000e220000000800 */
[----:B--2---:R-:W-:Y:S01]  /*9a30*/  FADD.FTZ R36, R32, R41 ;  /* 0x0000002920247221 */ /* 0x004fe20000010000 */
[----:B------:R3:W-:Y:S01]  /*9a40*/  @!P1 SYNCS.ARRIVE.TRANS64.RED.A1T0 RZ, [R3+URZ], RZ ;  /* 0x000000ff03ff99a7 */ /* 0x0007e2000810043f */
[----:B------:R-:W-:Y:S02]  /*9a50*/  BAR.SYNC.DEFER_BLOCKING 0xf, 0x100 ;  /* 0x03c4000000007b1d */ /* 0x000fe40000010000 */
[----:B------:R-:W-:-:S04]  /*9a60*/  FADD.FTZ R45, R31, R36 ;  /* 0x000000241f2d7221 */ /* 0x000fc80000010000 */
[----:B------:R-:W2:Y:S01]  /*9a70*/  MUFU.EX2 R159, R40 ;  /* 0x00000028009f7308 */ /* 0x000ea20000000800 */
[----:B------:R-:W-:-:S07]  /*9a80*/  FADD.FTZ R20, R62, R45 ;  /* 0x0000002d3e147221 */ /* 0x000fce0000010000 */
[----:B------:R-:W4:Y:S08]  /*9a90*/  MUFU.EX2 R42, R42 ;  /* 0x0000002a002a7308 */ /* 0x000f300000000800 */
[----:B------:R1:W-:Y:S01]  /*9aa0*/  MUFU.EX2 R163, R10 ;  /* 0x0000000a00a37308 */ /* 0x0003e20000000800 */
[----:B------:R0:W-:Y:S07]  /*9ab0*/  STSM.16.M88.4 [R195+0x26800], R152 ;  /* 0x02680098c3007844 */ /* 0x0001ee0000000200 */
[----:B------:R-:W4:Y:S01]  /*9ac0*/  MUFU.EX2 R161, R44 ;  /* 0x0000002c00a17308 */ /* 0x000f220000000800 */
[----:B-1----:R-:W-:Y:S01]  /*9ad0*/  FADD.FTZ R10, R34, R43 ;  /* 0x0000002b220a7221 */ /* 0x002fe20000010000 */
[----:B------:R-:W-:-:S03]  /*9ae0*/  FADD.FTZ R43, R33, R20 ;  /* 0x00000014212b7221 */ /* 0x000fc60000010000 */
[C---:B---3--:R-:W-:Y:S01]  /*9af0*/  FADD.FTZ R3, R157.reuse, R10 ;  /* 0x0000000a9d037221 */ /* 0x048fe20000010000 */
[----:B------:R-:W-:Y:S01]  /*9b00*/  FADD.FTZ R20, R66, R43 ;  /* 0x0000002b42147221 */ /* 0x000fe20000010000 */
[----:B------:R-:W-:Y:S01]  /*9b10*/  F2FP.BF16.F32.PACK_AB R157, R157, R34 ;  /* 0x000000229d9d723e */ /* 0x000fe200000010ff */
[----:B------:R-:W1:Y:S01]  /*9b20*/  MUFU.EX2 R46, R46 ;  /* 0x0000002e002e7308 */ /* 0x000e620000000800 */
[----:B0-----:R-:W-:Y:S01]  /*9b30*/  FADD.FTZ R10, R38, R3 ;  /* 0x00000003260a7221 */ /* 0x001fe20000010000 */
[----:B------:R-:W-:-:S03]  /*9b40*/  FADD.FTZ R25, R35, R20 ;  /* 0x0000001423197221 */ /* 0x000fc60000010000 */
[C---:B--2---:R-:W-:Y:S01]  /*9b50*/  FADD.FTZ R3, R159.reuse, R10 ;  /* 0x0000000a9f037221 */ /* 0x044fe20000010000 */
[----:B------:R-:W-:Y:S01]  /*9b60*/  FADD.FTZ R20, R70, R25 ;  /* 0x0000001946147221 */ /* 0x000fe20000010000 */
[----:B------:R-:W-:Y:S01]  /*9b70*/  F2FP.BF16.F32.PACK_AB R159, R159, R38 ;  /* 0x000000269f9f723e */ /* 0x000fe200000010ff */
[----:B------:R-:W0:Y:S01]  /*9b80*/  MUFU.EX2 R37, R72 ;  /* 0x0000004800257308 */ /* 0x000e220000000800 */
[----:B----4-:R-:W-:-:S03]  /*9b90*/  FADD.FTZ R10, R42, R3 ;  /* 0x000000032a0a7221 */ /* 0x010fc60000010000 */
[----:B------:R2:W-:Y:S01]  /*9ba0*/  STSM.16.M88.4 [R196], R156 ;  /* 0x0000009cc4007844 */ /* 0x0005e20000000200 */
[C---:B------:R-:W-:Y:S01]  /*9bb0*/  FADD.FTZ R3, R161.reuse, R10 ;  /* 0x0000000aa1037221 */ /* 0x040fe20000010000 */
[----:B------:R-:W-:Y:S02]  /*9bc0*/  F2FP.BF16.F32.PACK_AB R161, R161, R42 ;  /* 0x0000002aa1a1723e */ /* 0x000fe400000010ff */
[----:B------:R-:W-:Y:S01]  /*9bd0*/  MUFU.EX2 R48, R48 ;  /* 0x0000003000307308 */ /* 0x000fe20000000800 */
[----:B-1----:R-:W-:-:S04]  /*9be0*/  FADD.FTZ R10, R46, R3 ;  /* 0x000000032e0a7221 */ /* 0x002fc80000010000 */
[C---:B------:R-:W-:Y:S01]  /*9bf0*/  FADD.FTZ R3, R163.reuse, R10 ;  /* 0x0000000aa3037221 */ /* 0x040fe20000010000 */
[----:B------:R-:W-:Y:S02]  /*9c00*/  F2FP.BF16.F32.PACK_AB R163, R163, R46 ;  /* 0x0000002ea3a3723e */ /* 0x000fe400000010ff */
[----:B------:R-:W1:Y:S01]  /*9c10*/  MUFU.EX2 R11, R74 ;  /* 0x0000004a000b7308 */ /* 0x000e620000000800 */
[C---:B0-----:R-:W-:Y:S01]  /*9c20*/  FADD.FTZ R25, R37.reuse, R20 ;  /* 0x0000001425197221 */ /* 0x041fe20000010000 */
[----:B------:R-:W-:-:S05]  /*9c30*/  F2FP.BF16.F32.PACK_AB R162, R37, R70 ;  /* 0x0000004625a2723e */ /* 0x000fca00000010ff */
[----:B------:R2:W-:Y:S01]  /*9c40*/  STSM.16.M88.4 [R198], R160 ;  /* 0x000000a0c6007844 */ /* 0x0005e20000000200 */
[----:B------:R-:W-:Y:S08]  /*9c50*/  MUFU.EX2 R50, R50 ;  /* 0x0000003200327308 */ /* 0x000ff00000000800 */
[----:B------:R-:W0:Y:S01]  /*9c60*/  MUFU.EX2 R41, R24 ;  /* 0x0000001800297308 */ /* 0x000e220000000800 */
[----:B-1----:R-:W-:Y:S01]  /*9c70*/  F2FP.BF16.F32.PACK_AB R164, R11, R48 ;  /* 0x000000300ba4723e */ /* 0x002fe200000010ff */
[----:B------:R-:W-:-:S04]  /*9c80*/  FADD.FTZ R48, R48, R25 ;  /* 0x0000001930307221 */ /* 0x000fc80000010000 */
[----:B------:R-:W-:Y:S02]  /*9c90*/  FADD.FTZ R11, R11, R48 ;  /* 0x000000300b0b7221 */ /* 0x000fe40000010000 */
[----:B------:R-:W-:Y:S08]  /*9ca0*/  MUFU.EX2 R52, R52 ;  /* 0x0000003400347308 */ /* 0x000ff00000000800 */
[----:B------:R-:W1:Y:S01]  /*9cb0*/  MUFU.EX2 R21, R21 ;  /* 0x0000001500157308 */ /* 0x000e620000000800 */
[----:B0-----:R-:W-:Y:S01]  /*9cc0*/  F2FP.BF16.F32.PACK_AB R165, R41, R50 ;  /* 0x0000003229a5723e */ /* 0x001fe200000010ff */
[----:B------:R-:W-:-:S04]  /*9cd0*/  FADD.FTZ R50, R50, R3 ;  /* 0x0000000332327221 */ /* 0x000fc80000010000 */
[----:B------:R-:W-:Y:S02]  /*9ce0*/  FADD.FTZ R41, R41, R50 ;  /* 0x0000003229297221 */ /* 0x000fe40000010000 */
[----:B------:R-:W0:Y:S08]  /*9cf0*/  MUFU.EX2 R54, R54 ;  /* 0x0000003600367308 */ /* 0x000e300000000800 */
[----:B------:R-:W3:Y:S01]  /*9d00*/  MUFU.EX2 R39, R39 ;  /* 0x0000002700277308 */ /* 0x000ee20000000800 */
[----:B-1----:R-:W-:Y:S01]  /*9d10*/  F2FP.BF16.F32.PACK_AB R166, R21, R52 ;  /* 0x0000003415a6723e */ /* 0x002fe200000010ff */
[----:B------:R-:W-:-:S04]  /*9d20*/  FADD.FTZ R52, R52, R11 ;  /* 0x0000000b34347221 */ /* 0x000fc80000010000 */
[----:B------:R-:W-:Y:S01]  /*9d30*/  FADD.FTZ R3, R21, R52 ;  /* 0x0000003415037221 */ /* 0x000fe20000010000 */
[----:B0-----:R-:W-:Y:S01]  /*9d40*/  FADD.FTZ R10, R54, R41 ;  /* 0x00000029360a7221 */ /* 0x001fe20000010000 */
[----:B---3--:R-:W-:-:S03]  /*9d50*/  F2FP.BF16.F32.PACK_AB R167, R39, R54 ;  /* 0x0000003627a7723e */ /* 0x008fc600000010ff */
[----:B------:R-:W-:Y:S02]  /*9d60*/  FADD.FTZ R10, R39, R10 ;  /* 0x0000000a270a7221 */ /* 0x000fe40000010000 */
[----:B------:R2:W-:Y:S01]  /*9d70*/  STSM.16.M88.4 [R197], R164 ;  /* 0x000000a4c5007844 */ /* 0x0005e20000000200 */
[----:B------:R-:W-:Y:S05]  /*9d80*/  @!P0 BRA `(.L_x_734) ;  /* 0x0000000000048947 */ /* 0x000fea0003800000 */
[----:B------:R-:W-:Y:S01]  /*9d90*/  BPT.TRAP 0x1 ;  /* 0x000000040000795c */ /* 0x000fe20000300000 */
.L_x_734:
[----:B------:R0:W1:Y:S01]  /*9da0*/  SYNCS.PHASECHK.TRANS64.TRYWAIT P2, [R15+URZ+0x28c50], R58 ;  /* 0x028c503a0f0075a7 */ /* 0x000062000804017f */
[----:B------:R-:W-:Y:S05]  /*9db0*/  @!P0 BRA `(.L_x_735) ;  /* 0x0000000000048947 */ /* 0x000fea0003800000 */
[----:B------:R-:W-:Y:S01]  /*9dc0*/  BPT.TRAP 0x1 ;  /* 0x000000040000795c */ /* 0x000fe20000300000 */
.L_x_735:
[----:B------:R-:W-:Y:S01]  /*9dd0*/  LOP3.LUT R11, R56, 0x2000000, RZ, 0xfc, !PT ;  /* 0x02000000380b7812 */ /* 0x000fe200078efcff */
[----:B------:R-:W-:Y:S01]  /*9de0*/  ULDC UR37, c[0x0][0x9d8] ;  /* 0x0002760000257ab9 */ /* 0x000fe20000000800 */
[----:B------:R-:W-:Y:S01]  /*9df0*/  ULDC UR36, c[0x0][0x988] ;  /* 0x0002620000247ab9 */ /* 0x000fe20000000800 */
[----:B------:R-:W-:Y:S01]  /*9e00*/  BSSY B0, `(.L_x_736) ;  /* 0x0000006000007945 */ /* 0x000fe20003800000 */
[----:B------:R-:W-:Y:S02]  /*9e10*/  IMAD.MOV.U32 R21, RZ, RZ, 0x40000040 ;  /* 0x40000040ff157424 */ /* 0x000fe400078e00ff */
[----:B------:R-:W-:Y:S01]  /*9e20*/  IMAD R20, R18, 0x1000, R11 ;  /* 0x0000100012147824 */ /* 0x000fe200078e020b */
[----:B-1----:R-:W-:Y:S06]  /*9e30*/  @P2 BRA `(.L_x_737) ;  /* 0x0000000000082947 */ /* 0x002fec0003800000 */
[----:B------:R-:W1:Y:S02]  /*9e40*/  SYNCS.PHASECHK.TRANS64.TRYWAIT P2, [R15+URZ+0x28c50], R58 ;  /* 0x028c503a0f0075a7 */ /* 0x000e64000804017f */
[----:B-1----:R-:W-:Y:S05]  /*9e50*/  @!P2 BRA `(.L_x_738) ;  /* 0x000000e80084a947 */ /* 0x002fea0003800000 */
.L_x_737:
[----:B------:R-:W-:Y:S05]  /*9e60*/  BSYNC B0 ;  /* 0x0000000000007941 */ /* 0x000fea0003800000 */
.L_x_736:
[----:B------:R-:W-:Y:S01]  /*9e70*/  R2UR UR6, R20 ;  /* 0x00000000140672ca */ /* 0x000fe200000e0000 */
[----:B01----:R-:W-:Y:S01]  /*9e80*/  WARPGROUP.ARRIVE ;  /* 0x00000000000079c5 */ /* 0x003fe20000000000 */
[----:B------:R-:W-:Y:S01]  /*9e90*/  R2UR UR7, R21 ;  /* 0x00000000150772ca */ /* 0x000fe200000e0000 */
[----:B------:R-:W-:Y:S01]  /*9ea0*/  IMAD.MOV.U32 R21, RZ, RZ, 0x40000040 ;  /* 0x40000040ff157424 */ /* 0x000fe200078e00ff */
[----:B------:R-:W-:Y:S01]  /*9eb0*/  ISETP.GE.AND P2, PT, R168, 0x41, PT ;  /* 0x00000041a800780c */ /* 0x000fe20003f46270 */
[----:B------:R-:W-:Y:S01]  /*9ec0*/  @!P1 VIADD R15, R15, 0x28c60 ;  /* 0x00028c600f0f9836 */ /* 0x000fe20000000000 */
[----:B------:R-:W-:Y:S04]  /*9ed0*/  BSSY B0, `(.L_x_739) ;  /* 0x0000209000007945 */ /* 0x000fe80003800000 */
[----:B------:R-:W-:-:S05]  /*9ee0*/  @!P1 PRMT R15, RZ, 0x654, R15 ;  /* 0x00000654ff0f9816 */ /* 0x000fca000000000f */
[----:B------:R-:W-:Y:S03]  /*9ef0*/  HGMMA.64x256x16.F32.BF16 R24, R152, gdesc[UR4].tnspB, RZ, !UPT, gsb0 ;  /* 0x43e0000498187df0 */ /* 0x000fe6000c0018ff */
[----:B------:R-:W-:Y:S02]  /*9f00*/  WARPGROUP.DEPBAR.LE gsb0, 0x0 ;  /* 0x00008000000079c5 */ /* 0x000fe40000010000 */
[----:B------:R-:W-:Y:S01]  /*9f10*/  VIADD R152, R20, 0x80 ;  /* 0x0000008014987836 */ /* 0x000fe20000000000 */
[----:B------:R-:W-:Y:S01]  /*9f20*/  WARPGROUP.ARRIVE ;  /* 0x00000000000079c5 */ /* 0x000fe20000000000 */
[----:B------:R-:W-:-:S03]  /*9f30*/  IMAD.MOV.U32 R153, RZ, RZ, 0x40000040 ;  /* 0x40000040ff997424 */ /* 0x000fc600078e00ff */
[----:B------:R-:W-:Y:S01]  /*9f40*/  R2UR UR6, R152 ;  /* 0x00000000980672ca */ /* 0x000fe200000e0000 */
[C---:B------:R-:W-:Y:S01]  /*9f50*/  VIADD R152, R20.reuse, 0x100 ;  /* 0x0000010014987836 */ /* 0x040fe20000000000 */
[----:B------:R-:W-:Y:S01]  /*9f60*/  R2UR UR7, R153 ;  /* 0x00000000990772ca */ /* 0x000fe200000e0000 */
[----:B------:R-:W-:Y:S02]  /*9f70*/  IMAD.MOV.U32 R153, RZ, RZ, 0x40000040 ;  /* 0x40000040ff997424 */ /* 0x000fe400078e00ff */
[----:B------:R-:W-:-:S13]  /*9f80*/  VIADD R20, R20, 0x180 ;  /* 0x0000018014147836 */ /* 0x000fda0000000000 */
[----:B------:R-:W-:Y:S01]  /*9f90*/  HGMMA.64x256x16.F32.BF16 R24, R156, gdesc[UR4].tnspB, R24, gsb0 ;  /* 0x43e000049c187df0 */ /* 0x000fe20008001818 */
[----:B------:R-:W-:Y:S02]  /*9fa0*/  R2UR UR6, R152 ;  /* 0x00000000980672ca */ /* 0x000fe400000e0000 */
[----:B------:R-:W-:Y:S01]  /*9fb0*/  R2UR UR7, R153 ;  /* 0x00000000990772ca */ /* 0x000fe200000e0000 */
[----:B------:R-:W-:Y:S02]  /*9fc0*/  WARPGROUP.DEPBAR.LE gsb0, 0x0 ;  /* 0x00008000000079c5 */ /* 0x000fe40000010000 */
[----:B------:R-:W-:-:S15]  /*9fd0*/  WARPGROUP.ARRIVE ;  /* 0x00000000000079c5 */ /* 0x000fde0000000000 */
[----:B------:R-:W-:-:S07]  /*9fe0*/  NOP ;  /* 0x0000000000007918 */ /* 0x000fce0000000000 */
[----:B------:R-:W-:Y:S01]  /*9ff0*/  HGMMA.64x256x16.F32.BF16 R24, R160, gdesc[UR4].tnspB, R24, gsb0 ;  /* 0x43e00004a0187df0 */ /* 0x000fe20008001818 */
[----:B------:R-:W-:Y:S02]  /*a000*/  R2UR UR6, R20 ;  /* 0x00000000140672ca */ /* 0x000fe400000e0000 */
[----:B------:R-:W-:Y:S01]  /*a010*/  R2UR UR7, R21 ;  /* 0x00000000150772ca */ /* 0x000fe200000e0000 */
[----:B------:R-:W-:Y:S02]  /*a020*/  WARPGROUP.DEPBAR.LE gsb0, 0x0 ;  /* 0x00008000000079c5 */ /* 0x000fe40000010000 */
[----:B------:R-:W-:-:S15]  /*a030*/  WARPGROUP.ARRIVE ;  /* 0x00000000000079c5 */ /* 0x000fde0000000000 */
[----:B------:R-:W-:-:S07]  /*a040*/  NOP ;  /* 0x0000000000007918 */ /* 0x000fce0000000000 */
        /* <DEDUP_REMOVED lines=10> */
[----:B------:R0:W-:Y:S01]  /*a0f0*/  @!P1 SYNCS.ARRIVE.TRANS64.RED.A1T0 RZ, [R15+URZ], RZ ;  /* 0x000000ff0fff99a7 */ /* 0x0001e2000810043f */
[----:B------:R-:W-:Y:S05]  /*a100*/  @!P2 BRA `(.L_x_740) ;  /* 0x0000001c0094a947 */ /* 0x000fea0003800000 */
[----:B0-----:R-:W-:Y:S02]  /*a110*/  VIADD R15, R181, 0xfffffffe ;  /* 0xfffffffeb50f7836 */ /* 0x001fe40000000000 */
[----:B------:R-:W-:Y:S02]  /*a120*/  IMAD.MOV.U32 R21, RZ, RZ, R14 ;  /* 0x000000ffff157224 */ /* 0x000fe400078e000e */
[----:B------:R-:W-:Y:S02]  /*a130*/  IMAD.MOV.U32 R225, RZ, RZ, R12 ;  /* 0x000000ffffe17224 */ /* 0x000fe400078e000c */
[----:B------:R-:W-:-:S07]  /*a140*/  IMAD.MOV.U32 R224, RZ, RZ, R18 ;  /* 0x000000ffffe07224 */ /* 0x000fce00078e0012 */
.L_x_751:
[----:B------:R-:W-:Y:S01]  /*a150*/  VIADD R18, R224, 0x1 ;  /* 0x00000001e0127836 */ /* 0x000fe20000000000 */
[C---:B------:R-:W-:Y:S01]  /*a160*/  ISETP.GT.AND P2, PT, R15.reuse, RZ, PT ;  /* 0x000000ff0f00720c */ /* 0x040fe20003f44270 */
[----:B------:R-:W-:-:S03]  /*a170*/  VIADD R15, R15, 0xffffffff ;  /* 0xffffffff0f0f7836 */ /* 0x000fc60000000000 */
[----:B------:R-:W-:-:S04]  /*a180*/  ISETP.NE.AND P3, PT, R18, 0x2, PT ;  /* 0x000000021200780c */ /* 0x000fc80003f65270 */
[----:B------:R-:W-:Y:S02]  /*a190*/  SEL R12, RZ, 0x1, P3 ;  /* 0x00000001ff0c7807 */ /* 0x000fe40001800000 */
[----:B------:R-:W-:Y:S02]  /*a1a0*/  SEL R18, R18, RZ, P3 ;  /* 0x000000ff12127207 */ /* 0x000fe40001800000 */
[----:B------:R-:W-:Y:S01]  /*a1b0*/  LOP3.LUT R23, R23, R12, RZ, 0x3c, !PT ;  /* 0x0000000c17177212 */ /* 0x000fe200078e3cff */
[----:B-1----:R-:W-:Y:S06]  /*a1c0*/  @!P0 BRA `(.L_x_741) ;  /* 0x0000000000048947 */ /* 0x002fec0003800000 */
[----:B------:R-:W-:Y:S01]  /*a1d0*/  BPT.TRAP 0x1 ;  /* 0x000000040000795c */ /* 0x000fe20000300000 */
.L_x_741:
[----:B------:R-:W-:Y:S01]  /*a1e0*/  IMAD R216, R18, 0x8, R2 ;  /* 0x0000000812d87824 */ /* 0x000fe200078e0202 */
[----:B------:R-:W-:-:S04]  /*a1f0*/  SHF.L.U32 R20, R23, 0x1f, RZ ;  /* 0x0000001f17147819 */ /* 0x000fc800000006ff */
[----:B------:R0:W1:Y:S01]  /*a200*/  SYNCS.PHASECHK.TRANS64.TRYWAIT P3, [R216+URZ+0x28c30], R20 ;  /* 0x028c3014d80075a7 */ /* 0x000062000806017f */
[----:B------:R-:W-:Y:S05]  /*a210*/  @!P0 BRA `(.L_x_742) ;  /* 0x0000000000048947 */ /* 0x000fea0003800000 */
[----:B------:R-:W-:Y:S01]  /*a220*/  BPT.TRAP 0x1 ;  /* 0x000000040000795c */ /* 0x000fe20000300000 */
.L_x_742:
[----:B------:R-:W-:Y:S01]  /*a230*/  VIADD R12, R2, 0x20400 ;  /* 0x00020400020c7836 */ /* 0x000fe20000000000 */
[----:B------:R-:W-:Y:S01]  /*a240*/  BSSY B1, `(.L_x_743) ;  /* 0x0000009000017945 */ /* 0x000fe20003800000 */
[----:B------:R-:W-:Y:S02]  /*a250*/  IMAD R154, R18, 0x200, R0 ;  /* 0x00000200129a7824 */ /* 0x000fe400078e0200 */
[----:B------:R-:W-:Y:S01]  /*a260*/  IMAD.MOV.U32 R155, RZ, RZ, 0x40000040 ;  /* 0x40000040ff9b7424 */ /* 0x000fe200078e00ff */
[----:B------:R-:W-:-:S04]  /*a270*/  SHF.R.U32.HI R12, RZ, 0x4, R12 ;  /* 0x00000004ff0c7819 */ /* 0x000fc8000001160c */
[----:B------:R-:W-:-:S04]  /*a280*/  LOP3.LUT R12, R12, 0x3fff, RZ, 0xc0, !PT ;  /* 0x00003fff0c0c7812 */ /* 0x000fc800078ec0ff */
[----:B------:R-:W-:Y:S01]  /*a290*/  LOP3.LUT R12, R12, 0x10000, RZ, 0xfc, !PT ;  /* 0x000100000c0c7812 */ /* 0x000fe200078efcff */
[----:B-1----:R-:W-:Y:S06]  /*a2a0*/  @P3 BRA `(.L_x_744) ;  /* 0x0000000000083947 */ /* 0x002fec0003800000 */
[----:B------:R-:W1:Y:S02]  /*a2b0*/  SYNCS.PHASECHK.TRANS64.TRYWAIT P3, [R216+URZ+0x28c30], R20 ;  /* 0x028c3014d80075a7 */ /* 0x000e64000806017f */
[----:B-1----:R-:W-:Y:S05]  /*a2c0*/  @!P3 BRA `(.L_x_745) ;  /* 0x000000e4007cb947 */ /* 0x002fea0003800000 */
.L_x_744:
[----:B------:R-:W-:Y:S05]  /*a2d0*/  BSYNC B1 ;  /* 0x0000000000017941 */ /* 0x000fea0003800000 */
.L_x_743:
[----:B------:R-:W-:Y:S01]  /*a2e0*/  IMAD.MOV.U32 R13, RZ, RZ, 0x40000040 ;  /* 0x40000040ff0d7424 */ /* 0x000fe200078e00ff */
[----:B------:R-:W-:Y:S01]  /*a2f0*/  R2UR UR4, R12 ;  /* 0x000000000c0472ca */ /* 0x000fe200000e0000 */
[C---:B------:R-:W-:Y:S01]  /*a300*/  VIADD R152, R154.reuse, 0x2 ;  /* 0x000000029a987836 */ /* 0x040fe20000000000 */
[C---:B------:R-:W-:Y:S01]  /*a310*/  R2UR UR6, R154.reuse ;  /* 0x000000009a0672ca */ /* 0x040fe200000e0000 */
[C---:B------:R-:W-:Y:S01]  /*a320*/  VIADD R12, R154.reuse, 0x4 ;  /* 0x000000049a0c7836 */ /* 0x040fe20000000000 */
[----:B------:R-:W-:Y:S01]  /*a330*/  R2UR UR7, R155 ;  /* 0x000000009b0772ca */ /* 0x000fe200000e0000 */
[----:B------:R-:W-:Y:S01]  /*a340*/  VIADD R154, R154, 0x6 ;  /* 0x000000069a9a7836 */ /* 0x000fe20000000000 */
[----:B------:R-:W-:Y:S01]  /*a350*/  R2UR UR5, R13 ;  /* 0x000000000d0572ca */ /* 0x000fe200000e0000 */
[----:B------:R-:W-:Y:S01]  /*a360*/  IMAD.MOV.U32 R153, RZ, RZ, 0x40000040 ;  /* 0x40000040ff997424 */ /* 0x000fe200078e00ff */
[----:B------:R-:W-:Y:S01]  /*a370*/  R2UR UR10, R152 ;  /* 0x00000000980a72ca */ /* 0x000fe200000e0000 */
[----:B------:R-:W-:Y:S01]  /*a380*/  IMAD.MOV.U32 R155, RZ, RZ, 0x40000040 ;  /* 0x40000040ff9b7424 */ /* 0x000fe200078e00ff */
[----:B------:R-:W-:-:S02]  /*a390*/  R2UR UR18, R154 ;  /* 0x000000009a1272ca */ /* 0x000fc400000e0000 */
[----:B------:R-:W-:Y:S02]  /*a3a0*/  R2UR UR11, R153 ;  /* 0x00000000990b72ca */ /* 0x000fe400000e0000 */
[----:B------:R-:W-:Y:S02]  /*a3b0*/  R2UR UR19, R155 ;  /* 0x000000009b1372ca */ /* 0x000fe400000e0000 */
[----:B--2---:R-:W-:Y:S01]  /*a3c0*/  WARPGROUP.ARRIVE ;  /* 0x00000000000079c5 */ /* 0x004fe20000000000 */
[----:B------:R-:W-:Y:S02]  /*a3d0*/  R2UR UR8, R8 ;  /* 0x00000000080872ca */ /* 0x000fe400000e0000 */
[----:B------:R-:W-:Y:S02]  /*a3e0*/  R2UR UR9, R9 ;  /* 0x00000000090972ca */ /* 0x000fe400000e0000 */
[----:B------:R-:W-:Y:S01]  /*a3f0*/  R2UR UR14, R12 ;  /* 0x000000000c0e72ca */ /* 0x000fe200000e0000 */
[----:B------:R-:W-:Y:S01]  /*a400*/  HGMMA.64x64x16.F32.BF16 R152, gdesc[UR4], RZ, !UPT, gsb0 ;  /* 0x00e00000049879f0 */ /* 0x000fe2000c0018ff */
[----:B------:R-:W-:-:S02]  /*a410*/  R2UR UR15, R13 ;  /* 0x000000000d0f72ca */ /* 0x000fc400000e0000 */
[----:B------:R-:W-:Y:S02]  /*a420*/  R2UR UR12, R6 ;  /* 0x00000000060c72ca */ /* 0x000fe400000e0000 */
[----:B------:R-:W-:Y:S02]  /*a430*/  R2UR UR13, R7 ;  /* 0x00000000070d72ca */ /* 0x000fe400000e0000 */
[----:B------:R-:W-:Y:S02]  /*a440*/  R2UR UR16, R4 ;  /* 0x00000000041072ca */ /* 0x000fe400000e0000 */
[----:B------:R-:W-:Y:S01]  /*a450*/  R2UR UR17, R5 ;  /* 0x00000000051172ca */ /* 0x000fe200000e0000 */
        /* <DEDUP_REMOVED lines=41> */
[----:B---3--:R-:W-:Y:S01]  /*a6f0*/  FMNMX.FTZ R12, R152, R13, !PT ;  /* 0x0000000d980c7209 */ /* 0x008fe20007810000 */
[----:B------:R-:W-:Y:S01]  /*a700*/  FMUL.FTZ R174, R174, UR37 ;  /* 0x00000025aeae7c20 */ /* 0x000fe20008410000 */
[----:B------:R-:W-:Y:S01]  /*a710*/  FMUL.FTZ R175, R175, UR37 ;  /* 0x00000025afaf7c20 */ /* 0x000fe20008410000 */
[----:B------:R-:W-:Y:S01]  /*a720*/  FMUL.FTZ R178, R178, UR37 ;  /* 0x00000025b2b27c20 */ /* 0x000fe20008410000 */
[----:B------:R-:W-:Y:S01]  /*a730*/  FMUL.FTZ R179, R179, UR37 ;  /* 0x00000025b3b37c20 */ /* 0x000fe20008410000 */
[----:B------:R-:W-:Y:S01]  /*a740*/  FMUL.FTZ R182, R182, UR37 ;  /* 0x00000025b6b67c20 */ /* 0x000fe20008410000 */
[----:B------:R-:W-:Y:S01]  /*a750*/  FMUL.FTZ R183, R183, UR37 ;  /* 0x00000025b7b77c20 */ /* 0x000fe20008410000 */
[----:B------:R-:W3:Y:S01]  /*a760*/  MUFU.TANH R157, R157 ;  /* 0x0000009d009d7308 */ /* 0x000ee20000002400 */
[----:B----4-:R-:W-:-:S07]  /*a770*/  FMNMX.FTZ R12, R153, R12, !PT ;  /* 0x0000000c990c7209 */ /* 0x010fce0007810000 */
[----:B------:R-:W4:Y:S01]  /*a780*/  MUFU.TANH R160, R160 ;  /* 0x000000a000a07308 */ /* 0x000f220000002400 */
[----:B--2---:R-:W-:-:S07]  /*a790*/  FMNMX.FTZ R12, R156, R12, !PT ;  /* 0x0000000c9c0c7209 */ /* 0x004fce0007810000 */
[----:B------:R-:W2:Y:S01]  /*a7a0*/  MUFU.TANH R161, R161 ;  /* 0x000000a100a17308 */ /* 0x000ea20000002400 */
[----:B---3--:R-:W-:-:S07]  /*a7b0*/  FMNMX.FTZ R12, R157, R12, !PT ;  /* 0x0000000c9d0c7209 */ /* 0x008fce0007810000 */
        /* <DEDUP_REMOVED lines=18> */
[----:B------:R-:W-:Y:S01]  /*a8e0*/  MUFU.TANH R154, R154 ;  /* 0x0000009a009a7308 */ /* 0x000fe20000002400 */
[----:B----4-:R-:W-:-:S07]  /*a8f0*/  FMNMX.FTZ R13, R177, R12, !PT ;  /* 0x0000000cb10d7209 */ /* 0x010fce0007810000 */
[----:B------:R-:W-:Y:S01]  /*a900*/  MUFU.TANH R155, R155 ;  /* 0x0000009b009b7308 */ /* 0x000fe20000002400 */
[----:B--2---:R-:W-:-:S05]  /*a910*/  FMNMX.FTZ R12, R180, R13, !PT ;  /* 0x0000000db40c7209 */ /* 0x004fca0007810000 */
[----:B------:R-:W2:Y:S02]  /*a920*/  SHFL.BFLY PT, R13, R12, 0x2, 0x1f ;  /* 0x0c401f000c0d7f89 */ /* 0x000ea400000e0000 */
[----:B------:R-:W-:Y:S08]  /*a930*/  MUFU.TANH R158, R158 ;  /* 0x0000009e009e7308 */ /* 0x000ff00000002400 */
[----:B------:R-:W-:Y:S08]  /*a940*/  MUFU.TANH R159, R159 ;  /* 0x0000009f009f7308 */ /* 0x000ff00000002400 */
[----:B------:R-:W-:Y:S01]  /*a950*/  MUFU.TANH R162, R162 ;  /* 0x000000a200a27308 */ /* 0x000fe20000002400 */
[----:B--2---:R-:W-:-:S07]  /*a960*/  FMNMX.FTZ R12, R12, R13, !PT ;  /* 0x0000000d0c0c7209 */ /* 0x004fce0007810000 */
[----:B------:R-:W-:Y:S01]  /*a970*/  MUFU.TANH R163, R163 ;  /* 0x000000a300a37308 */ /* 0x000fe20000002400 */
[----:B------:R-:W2:Y:S07]  /*a980*/  SHFL.BFLY PT, R13, R12, 0x1, 0x1f ;  /* 0x0c201f000c0d7f89 */ /* 0x000eae00000e0000 */
[----:B------:R-:W-:Y:S08]  /*a990*/  MUFU.TANH R166, R166 ;  /* 0x000000a600a67308 */ /* 0x000ff00000002400 */
[----:B------:R-:W-:Y:S08]  /*a9a0*/  MUFU.TANH R167, R167 ;  /* 0x000000a700a77308 */ /* 0x000ff00000002400 */
[----:B------:R-:W-:Y:S01]  /*a9b0*/  MUFU.TANH R170, R170 ;  /* 0x000000aa00aa7308 */ /* 0x000fe20000002400 */
[----:B--2---:R-:W-:Y:S01]  /*a9c0*/  FMNMX.FTZ R12, R12, R13, !PT ;  /* 0x0000000d0c0c7209 */ /* 0x004fe20007810000 */
[----:B------:R-:W-:-:S04]  /*a9d0*/  IMAD.U32 R13, RZ, RZ, UR36 ;  /* 0x00000024ff0d7e24 */ /* 0x000fc8000f8e00ff */
[C---:B------:R-:W-:Y:S01]  /*a9e0*/  FADD.FTZ R225, -R12.reuse, R225 ;  /* 0x000000e10ce17221 */ /* 0x040fe20000010100 */
[-C--:B------:R-:W-:Y:S01]  /*a9f0*/  FMUL.FTZ R181, R12, R13.reuse ;  /* 0x0000000d0cb57220 */ /* 0x080fe20000410000 */
[----:B------:R-:W-:Y:S02]  /*aa00*/  MUFU.TANH R171, R171 ;  /* 0x000000ab00ab7308 */ /* 0x000fe40000002400 */
[-C--:B------:R-:W-:Y:S01]  /*aa10*/  FMUL.FTZ R225, R225, R13.reuse ;  /* 0x0000000de1e17220 */ /* 0x080fe20000410000 */
[-CC-:B------:R-:W-:Y:S01]  /*aa20*/  FFMA.FTZ R14, R14, R13.reuse, -R181.reuse ;  /* 0x0000000d0e0e7223 */ /* 0x180fe200000108b5 */
[-CC-:B------:R-:W-:Y:S01]  /*aa30*/  FFMA.FTZ R152, R152, R13.reuse, -R181.reuse ;  /* 0x0000000d98987223 */ /* 0x180fe200000108b5 */
[-CC-:B------:R-:W-:Y:S01]  /*aa40*/  FFMA.FTZ R153, R153, R13.reuse, -R181.reuse ;  /* 0x0000000d99997223 */ /* 0x180fe200000108b5 */
[-CC-:B------:R-:W-:Y:S01]  /*aa50*/  FFMA.FTZ R156, R156, R13.reuse, -R181.reuse ;  /* 0x0000000d9c9c7223 */ /* 0x180fe200000108b5 */
[-CC-:B------:R-:W-:Y:S01]  /*aa60*/  FFMA.FTZ R157, R157, R13.reuse, -R181.reuse ;  /* 0x0000000d9d9d7223 */ /* 0x180fe200000108b5 */
[----:B------:R-:W2:Y:S01]  /*aa70*/  MUFU.EX2 R225, R225 ;  /* 0x000000e100e17308 */ /* 0x000ea20000000800 */
[-CC-:B------:R-:W-:Y:S01]  /*aa80*/  FFMA.FTZ R160, R160, R13.reuse, -R181.reuse ;  /* 0x0000000da0a07223 */ /* 0x180fe200000108b5 */
[-CC-:B------:R-:W-:Y:S01]  /*aa90*/  FFMA.FTZ R161, R161, R13.reuse, -R181.reuse ;  /* 0x0000000da1a17223 */ /* 0x180fe200000108b5 */
[-CC-:B------:R-:W-:Y:S01]  /*aaa0*/  FFMA.FTZ R164, R164, R13.reuse, -R181.reuse ;  /* 0x0000000da4a47223 */ /* 0x180fe200000108b5 */
[-CC-:B------:R-:W-:Y:S01]  /*aab0*/  FFMA.FTZ R165, R165, R13.reuse, -R181.reuse ;  /* 0x0000000da5a57223 */ /* 0x180fe200000108b5 */
[-CC-:B------:R-:W-:Y:S01]  /*aac0*/  FFMA.FTZ R168, R168, R13.reuse, -R181.reuse ;  /* 0x0000000da8a87223 */ /* 0x180fe200000108b5 */
[-CC-:B------:R-:W-:Y:S01]  /*aad0*/  FFMA.FTZ R169, R169, R13.reuse, -R181.reuse ;  /* 0x0000000da9a97223 */ /* 0x180fe200000108b5 */
[-CC-:B------:R-:W-:Y:S01]  /*aae0*/  FFMA.FTZ R172, R172, R13.reuse, -R181.reuse ;  /* 0x0000000dacac7223 */ /* 0x180fe200000108b5 */
[----:B------:R-:W3:Y:S01]  /*aaf0*/  MUFU.EX2 R14, R14 ;  /* 0x0000000e000e7308 */ /* 0x000ee20000000800 */
[-CC-:B------:R-:W-:Y:S01]  /*ab00*/  FFMA.FTZ R173, R173, R13.reuse, -R181.reuse ;  /* 0x0000000dadad7223 */ /* 0x180fe200000108b5 */
[-CC-:B------:R-:W-:Y:S01]  /*ab10*/  FFMA.FTZ R176, R176, R13.reuse, -R181.reuse ;  /* 0x0000000db0b07223 */ /* 0x180fe200000108b5 */
[-CC-:B------:R-:W-:Y:S01]  /*ab20*/  FFMA.FTZ R177, R177, R13.reuse, -R181.reuse ;  /* 0x0000000db1b17223 */ /* 0x180fe200000108b5 */
[----:B------:R-:W-:-:S04]  /*ab30*/  FFMA.FTZ R180, R180, R13, -R181 ;  /* 0x0000000db4b47223 */ /* 0x000fc800000108b5 */
[----:B------:R-:W4:Y:S01]  /*ab40*/  MUFU.EX2 R152, R152 ;  /* 0x0000009800987308 */ /* 0x000f220000000800 */
[-C--:B--2---:R-:W-:Y:S01]  /*ab50*/  FMUL.FTZ R24, R24, R225.reuse ;  /* 0x000000e118187220 */ /* 0x084fe20000410000 */
[-C--:B------:R-:W-:Y:S01]  /*ab60*/  FMUL.FTZ R25, R25, R225.reuse ;  /* 0x000000e119197220 */ /* 0x080fe20000410000 */
[-C--:B------:R-:W-:Y:S01]  /*ab70*/  FMUL.FTZ R28, R28, R225.reuse ;  /* 0x000000e11c1c7220 */ /* 0x080fe20000410000 */
[-C--:B------:R-:W-:Y:S01]  /*ab80*/  FMUL.FTZ R29, R29, R225.reuse ;  /* 0x000000e11d1d7220 */ /* 0x080fe20000410000 */
[-C--:B------:R-:W-:Y:S01]  /*ab90*/  FMUL.FTZ R32, R32, R225.reuse ;  /* 0x000000e120207220 */ /* 0x080fe20000410000 */
[-C--:B------:R-:W-:Y:S01]  /*aba0*/  FMUL.FTZ R33, R33, R225.reuse ;  /* 0x000000e121217220 */ /* 0x080fe20000410000 */
[----:B------:R-:W-:Y:S01]  /*abb0*/  FMUL.FTZ R36, R36, R225 ;  /* 0x000000e124247220 */ /* 0x000fe20000410000 */
[----:B------:R-:W2:Y:S01]  /*abc0*/  MUFU.TANH R174, R174 ;  /* 0x000000ae00ae7308 */ /* 0x000ea20000002400 */
[----:B---3--:R-:W-:Y:S01]  /*abd0*/  FFMA.FTZ R3, R225, R3, R14 ;  /* 0x00000003e1037223 */ /* 0x008fe2000001000e */
[-C--:B------:R-:W-:Y:S01]  /*abe0*/  FMUL.FTZ R37, R37, R225.reuse ;  /* 0x000000e125257220 */ /* 0x080fe20000410000 */
[-C--:B------:R-:W-:Y:S01]  /*abf0*/  FMUL.FTZ R40, R40, R225.reuse ;  /* 0x000000e128287220 */ /* 0x080fe20000410000 */
[-C--:B------:R-:W-:Y:S01]  /*ac00*/  FMUL.FTZ R41, R41, R225.reuse ;  /* 0x000000e129297220 */ /* 0x080fe20000410000 */
[-C--:B------:R-:W-:Y:S01]  /*ac10*/  FMUL.FTZ R44, R44, R225.reuse ;  /* 0x000000e12c2c7220 */ /* 0x080fe20000410000 */
[-C--:B------:R-:W-:Y:S01]  /*ac20*/  FMUL.FTZ R45, R45, R225.reuse ;  /* 0x000000e12d2d7220 */ /* 0x080fe20000410000 */
[----:B------:R-:W-:Y:S01]  /*ac30*/  FMUL.FTZ R48, R48, R225 ;  /* 0x000000e130307220 */ /* 0x000fe20000410000 */
[----:B------:R-:W3:Y:S01]  /*ac40*/  MUFU.TANH R175, R175 ;  /* 0x000000af00af7308 */ /* 0x000ee20000002400 */
[C---:B----4-:R-:W-:Y:S01]  /*ac50*/  FADD.FTZ R3, R152.reuse, R3 ;  /* 0x0000000398037221 */ /* 0x050fe20000010000 */
[----:B------:R-:W-:Y:S01]  /*ac60*/  F2FP.BF16.F32.PACK_AB R152, R152, R14 ;  /* 0x0000000e9898723e */ /* 0x000fe200000010ff */
[----:B------:R-:W-:-:S02]  /*ac70*/  @!P1 VIADD R14, R216, 0x28c40 ;  /* 0x00028c40d80e9836 */ /* 0x000fc40000000000 */
[-C--:B------:R-:W-:Y:S01]  /*ac80*/  FMUL.FTZ R49, R49, R225.reuse ;  /* 0x000000e131317220 */ /* 0x080fe20000410000 */
[-C--:B------:R-:W-:Y:S01]  /*ac90*/  FMUL.FTZ R52, R52, R225.reuse ;  /* 0x000000e134347220 */ /* 0x080fe20000410000 */
[-C--:B------:R-:W-:Y:S01]  /*aca0*/  FMUL.FTZ R53, R53, R225.reuse ;  /* 0x000000e135357220 */ /* 0x080fe20000410000 */
[-C--:B------:R-:W-:Y:S01]  /*acb0*/  FMUL.FTZ R56, R56, R225.reuse ;  /* 0x000000e138387220 */ /* 0x080fe20000410000 */
[----:B------:R-:W-:Y:S01]  /*acc0*/  @!P1 PRMT R14, RZ, 0x654, R14 ;  /* 0x00000654ff0e9816 */ /* 0x000fe2000000000e */
[----:B------:R-:W4:Y:S01]  /*acd0*/  MUFU.TANH R178, R178 ;  /* 0x000000b200b27308 */ /* 0x000f220000002400 */
[-C--:B------:R-:W-:Y:S01]  /*ace0*/  FMUL.FTZ R57, R57, R225.reuse ;  /* 0x000000e139397220 */ /* 0x080fe20000410000 */
[-C--:B------:R-:W-:Y:S01]  /*acf0*/  FMUL.FTZ R60, R60, R225.reuse ;  /* 0x000000e13c3c7220 */ /* 0x080fe20000410000 */
[----:B------:R5:W-:Y:S01]  /*ad00*/  @!P1 SYNCS.ARRIVE.TRANS64.RED.A1T0 RZ, [R14+URZ], RZ ;  /* 0x000000ff0eff99a7 */ /* 0x000be2000810043f */
[-C--:B------:R-:W-:Y:S01]  /*ad10*/  FMUL.FTZ R61, R61, R225.reuse ;  /* 0x000000e13d3d7220 */ /* 0x080fe20000410000 */
[-C--:B------:R-:W-:Y:S01]  /*ad20*/  FMUL.FTZ R64, R64, R225.reuse ;  /* 0x000000e140407220 */ /* 0x080fe20000410000 */
[-C--:B------:R-:W-:Y:S01]  /*ad30*/  FMUL.FTZ R65, R65, R225.reuse ;  /* 0x000000e141417220 */ /* 0x080fe20000410000 */
[-C--:B------:R-:W-:Y:S01]  /*ad40*/  FMUL.FTZ R68, R68, R225.reuse ;  /* 0x000000e144447220 */ /* 0x080fe20000410000 */
[----:B------:R-:W0:Y:S01]  /*ad50*/  MUFU.TANH R179, R179 ;  /* 0x000000b300b37308 */ /* 0x000e220000002400 */
[-C--:B------:R-:W-:Y:S01]  /*ad60*/  FMUL.FTZ R69, R69, R225.reuse ;  /* 0x000000e145457220 */ /* 0x080fe20000410000 */
[----:B------:R-:W-:Y:S01]  /*ad70*/  FMUL.FTZ R72, R72, R225 ;  /* 0x000000e148487220 */ /* 0x000fe20000410000 */
[----:B-----5:R-:W-:-:S02]  /*ad80*/  IMAD.MOV R14, RZ, RZ, -R194 ;  /* 0x000000ffff0e7224 */ /* 0x020fc400078e0ac2 */
[-C--:B------:R-:W-:Y:S01]  /*ad90*/  FMUL.FTZ R73, R73, R225.reuse ;  /* 0x000000e149497220 */ /* 0x080fe20000410000 */
[-C--:B------:R-:W-:Y:S01]  /*ada0*/  FMUL.FTZ R76, R76, R225.reuse ;  /* 0x000000e14c4c7220 */ /* 0x080fe20000410000 */
[-C--:B------:R-:W-:Y:S01]  /*adb0*/  FMUL.FTZ R77, R77, R225.reuse ;  /* 0x000000e14d4d7220 */ /* 0x080fe20000410000 */
[----:B------:R-:W-:Y:S01]  /*adc0*/  FMUL.FTZ R80, R80, R225 ;  /* 0x000000e150507220 */ /* 0x000fe20000410000 */
[----:B------:R-:W-:Y:S01]  /*add0*/  ISETP.NE.AND P3, PT, R193, R14, PT ;  /* 0x0000000ec100720c */ /* 0x000fe20003f65270 */
[----:B------:R-:W5:Y:S01]  /*ade0*/  MUFU.TANH R182, R182 ;  /* 0x000000b600b67308 */ /* 0x000f620000002400 */
[----:B------:R-:W-:Y:S01]  /*adf0*/  FMNMX.FTZ R14, R154, R21, !PT ;  /* 0x000000159a0e7209 */ /* 0x000fe20007810000 */
[-C--:B------:R-:W-:Y:S01]  /*ae00*/  FMUL.FTZ R81, R81, R225.reuse ;  /* 0x000000e151517220 */ /* 0x080fe20000410000 */
[-C--:B------:R-:W-:Y:S01]  /*ae10*/  FMUL.FTZ R84, R84, R225.reuse ;  /* 0x000000e154547220 */ /* 0x080fe20000410000 */
[-C--:B------:R-:W-:Y:S01]  /*ae20*/  FMUL.FTZ R85, R85, R225.reuse ;  /* 0x000000e155557220 */ /* 0x080fe20000410000 */
[----:B------:R-:W-:Y:S01]  /*ae30*/  FMNMX.FTZ R14, R155, R14, !PT ;  /* 0x0000000e9b0e7209 */ /* 0x000fe20007810000 */
[-C--:B------:R-:W-:Y:S01]  /*ae40*/  FMUL.FTZ R88, R88, R225.reuse ;  /* 0x000000e158587220 */ /* 0x080fe20000410000 */
[-C--:B------:R-:W-:Y:S01]  /*ae50*/  FMUL.FTZ R89, R89, R225.reuse ;  /* 0x000000e159597220 */ /* 0x080fe20000410000 */
[-C--:B------:R-:W-:Y:S01]  /*ae60*/  FMUL.FTZ R92, R92, R225.reuse ;  /* 0x000000e15c5c7220 */ /* 0x080fe20000410000 */
[----:B------:R-:W-:Y:S01]  /*ae70*/  FMNMX.FTZ R14, R158, R14, !PT ;  /* 0x0000000e9e0e7209 */ /* 0x000fe20007810000 */
[-C--:B------:R-:W-:Y:S01]  /*ae80*/  FMUL.FTZ R93, R93, R225.reuse ;  /* 0x000000e15d5d7220 */ /* 0x080fe20000410000 */
[-C--:B------:R-:W-:Y:S01]  /*ae90*/  FMUL.FTZ R96, R96, R225.reuse ;  /* 0x000000e160607220 */ /* 0x080fe20000410000 */
[----:B------:R-:W-:Y:S01]  /*aea0*/  @!P3 IMAD R181, R224, 0x40, R191 ;  /* 0x00000040e0b5b824 */ /* 0x000fe200078e02bf */
[----:B------:R-:W-:Y:S01]  /*aeb0*/  FMNMX.FTZ R14, R159, R14, !PT ;  /* 0x0000000e9f0e7209 */ /* 0x000fe20007810000 */
[-C--:B------:R-:W-:Y:S01]  /*aec0*/  FMUL.FTZ R97, R97, R225.reuse ;  /* 0x000000e161617220 */ /* 0x080fe20000410000 */
[-C--:B------:R-:W-:Y:S01]  /*aed0*/  FMUL.FTZ R100, R100, R225.reuse ;  /* 0x000000e164647220 */ /* 0x080fe20000410000 */
[----:B------:R-:W-:Y:S01]  /*aee0*/  @!P3 IMAD R181, R181, 0x4, R2 ;  /* 0x00000004b5b5b824 */ /* 0x000fe200078e0202 */
        /* <DEDUP_REMOVED lines=24> */
[----:B--2---:R-:W-:Y:S01]  /*b070*/  FMNMX.FTZ R14, R174, R14, !PT ;  /* 0x0000000eae0e7209 */ /* 0x004fe20007810000 */
        /* <DEDUP_REMOVED lines=8> */
[----:B------:R-:W2:Y:S08]  /*b100*/  MUFU.TANH R183, R183 ;  /* 0x000000b700b77308 */ /* 0x000eb00000002400 */
[----:B------:R-:W1:Y:S01]  /*b110*/  MUFU.EX2 R153, R153 ;  /* 0x0000009900997308 */ /* 0x000e620000000800 */
[----:B---3--:R-:W-:-:S04]  /*b120*/  FMNMX.FTZ R225, R175, R14, !PT ;  /* 0x0000000eafe17209 */ /* 0x008fc80007810000 */
[----:B----4-:R-:W-:-:S03]  /*b130*/  FMNMX.FTZ R14, R178, R225, !PT ;  /* 0x000000e1b20e7209 */ /* 0x010fc60007810000 */
[----:B------:R-:W3:Y:S01]  /*b140*/  MUFU.EX2 R156, R156 ;  /* 0x0000009c009c7308 */ /* 0x000ee20000000800 */
[----:B0-----:R-:W-:-:S04]  /*b150*/  FMNMX.FTZ R225, R179, R14, !PT ;  /* 0x0000000eb3e17209 */ /* 0x001fc80007810000 */
[----:B-----5:R-:W-:-:S03]  /*b160*/  FMNMX.FTZ R14, R182, R225, !PT ;  /* 0x000000e1b60e7209 */ /* 0x020fc60007810000 */
[----:B------:R-:W0:Y:S01]  /*b170*/  MUFU.EX2 R157, R157 ;  /* 0x0000009d009d7308 */ /* 0x000e220000000800 */
[----:B--2---:R-:W-:Y:S01]  /*b180*/  FMNMX.FTZ R14, R183, R14, !PT ;  /* 0x0000000eb70e7209 */ /* 0x004fe20007810000 */
[----:B-1----:R-:W-:-:S04]  /*b190*/  FADD.FTZ R3, R153, R3 ;  /* 0x0000000399037221 */ /* 0x002fc80000010000 */
[----:B------:R-:W1:Y:S02]  /*b1a0*/  SHFL.BFLY PT, R224, R14, 0x2, 0x1f ;  /* 0x0c401f000ee07f89 */ /* 0x000e6400000e0000 */
[----:B------:R-:W2:Y:S01]  /*b1b0*/  MUFU.EX2 R160, R160 ;  /* 0x000000a000a07308 */ /* 0x000ea20000000800 */
[----:B---3--:R-:W-:-:S07]  /*b1c0*/  FADD.FTZ R236, R156, R3 ;  /* 0x000000039cec7221 */ /* 0x008fce0000010000 */
[----:B------:R-:W3:Y:S01]  /*b1d0*/  MUFU.EX2 R161, R161 ;  /* 0x000000a100a17308 */ /* 0x000ee20000000800 */
[----:B0-----:R-:W-:-:S07]  /*b1e0*/  FADD.FTZ R3, R157, R236 ;  /* 0x000000ec9d037221 */ /* 0x001fce0000010000 */
[----:B------:R-:W-:Y:S01]  /*b1f0*/  MUFU.EX2 R164, R164 ;  /* 0x000000a400a47308 */ /* 0x000fe20000000800 */
[----:B--2---:R-:W-:Y:S01]  /*b200*/  FADD.FTZ R236, R160, R3 ;  /* 0x00000003a0ec7221 */ /* 0x004fe20000010000 */
[----:B-1----:R-:W-:-:S06]  /*b210*/  FMNMX.FTZ R14, R14, R224, !PT ;  /* 0x000000e00e0e7209 */ /* 0x002fcc0007810000 */
[----:B------:R-:W-:Y:S01]  /*b220*/  MUFU.EX2 R165, R165 ;  /* 0x000000a500a57308 */ /* 0x000fe20000000800 */
[----:B---3--:R-:W-:Y:S01]  /*b230*/  FADD.FTZ R3, R161, R236 ;  /* 0x000000eca1037221 */ /* 0x008fe20000010000 */
[----:B------:R-:W0:Y:S06]  /*b240*/  SHFL.BFLY PT, R224, R14, 0x1, 0x1f ;  /* 0x0c201f000ee07f89 */ /* 0x000e2c00000e0000 */
[----:B------:R-:W-:Y:S08]  /*b250*/  MUFU.EX2 R168, R168 ;  /* 0x000000a800a87308 */ /* 0x000ff00000000800 */
[----:B------:R-:W-:Y:S08]  /*b260*/  MUFU.EX2 R169, R169 ;  /* 0x000000a900a97308 */ /* 0x000ff00000000800 */
[----:B------:R-:W-:Y:S01]  /*b270*/  MUFU.EX2 R172, R172 ;  /* 0x000000ac00ac7308 */ /* 0x000fe20000000800 */
[----:B0-----:R-:W-:-:S05]  /*b280*/  FMNMX.FTZ R14, R14, R224, !PT ;  /* 0x000000e00e0e7209 */ /* 0x001fca0007810000 */
[----:B------:R-:W-:Y:S02]  /*b290*/  FADD.FTZ R21, -R14, R21 ;  /* 0x000000150e157221 */ /* 0x000fe40000010100 */
[----:B------:R-:W-:Y:S02]  /*b2a0*/  MUFU.EX2 R173, R173 ;  /* 0x000000ad00ad7308 */ /* 0x000fe40000000800 */
[----:B------:R-:W-:-:S06]  /*b2b0*/  FMUL.FTZ R21, R21, R13 ;  /* 0x0000000d15157220 */ /* 0x000fcc0000410000 */
[----:B------:R-:W-:Y:S08]  /*b2c0*/  MUFU.EX2 R176, R176 ;  /* 0x000000b000b07308 */ /* 0x000ff00000000800 */
[----:B------:R-:W0:Y:S08]  /*b2d0*/  MUFU.EX2 R21, R21 ;  /* 0x0000001500157308 */ /* 0x000e300000000800 */
[----:B------:R-:W-:Y:S01]  /*b2e0*/  MUFU.EX2 R177, R177 ;  /* 0x000000b100b17308 */ /* 0x000fe20000000800 */
[----:B0-----:R0:W-:Y:S01]  /*b2f0*/  @!P3 STS [R181+0x28820], R21 ;  /* 0x02882015b500b388 */ /* 0x0011e20000000800 */
        /* <DEDUP_REMOVED lines=9> */
[----:B0-----:R-:W-:Y:S01]  /*b390*/  FMUL.FTZ R181, R14, R13 ;  /* 0x0000000d0eb57220 */ /* 0x001fe20000410000 */
[-C--:B------:R-:W-:Y:S01]  /*b3a0*/  FMUL.FTZ R43, R43, R21.reuse ;  /* 0x000000152b2b7220 */ /* 0x080fe20000410000 */
[-C--:B------:R-:W-:Y:S01]  /*b3b0*/  FMUL.FTZ R46, R46, R21.reuse ;  /* 0x000000152e2e7220 */ /* 0x080fe20000410000 */
[----:B------:R-:W-:Y:S01]  /*b3c0*/  FMUL.FTZ R47, R47, R21 ;  /* 0x000000152f2f7220 */ /* 0x000fe20000410000 */
        /* <DEDUP_REMOVED lines=12> */
[----:B------:R0:W1:Y:S01]  /*b490*/  MUFU.EX2 R180, R154 ;  /* 0x0000009a00b47308 */ /* 0x0000620000000800 */
[-CC-:B------:R-:W-:Y:S01]  /*b4a0*/  FFMA.FTZ R175, R175, R13.reuse, -R181.reuse ;  /* 0x0000000dafaf7223 */ /* 0x180fe200000108b5 */
[-CC-:B------:R-:W-:Y:S01]  /*b4b0*/  FFMA.FTZ R178, R178, R13.reuse, -R181.reuse ;  /* 0x0000000db2b27223 */ /* 0x180fe200000108b5 */
[-CC-:B------:R-:W-:Y:S01]  /*b4c0*/  FFMA.FTZ R179, R179, R13.reuse, -R181.reuse ;  /* 0x0000000db3b37223 */ /* 0x180fe200000108b5 */
[-CC-:B------:R-:W-:Y:S01]  /*b4d0*/  FFMA.FTZ R182, R182, R13.reuse, -R181.reuse ;  /* 0x0000000db6b67223 */ /* 0x180fe200000108b5 */
[----:B------:R-:W-:Y:S01]  /*b4e0*/  FFMA.FTZ R181, R183, R13, -R181 ;  /* 0x0000000db7b57223 */ /* 0x000fe200000108b5 */
[-C--:B------:R-:W-:Y:S01]  /*b4f0*/  FMUL.FTZ R50, R50, R21.reuse ;  /* 0x0000001532327220 */ /* 0x080fe20000410000 */
[----:B------:R-:W-:Y:S01]  /*b500*/  FMUL.FTZ R51, R51, R21 ;  /* 0x0000001533337220 */ /* 0x000fe20000410000 */
[----:B------:R-:W2:Y:S01]  /*b510*/  MUFU.EX2 R155, R155 ;  /* 0x0000009b009b7308 */ /* 0x000ea20000000800 */
[----:B0-----:R-:W-:Y:S01]  /*b520*/  F2FP.BF16.F32.PACK_AB R154, R156, R153 ;  /* 0x000000999c9a723e */ /* 0x001fe200000010ff */
[----:B------:R-:W-:Y:S01]  /*b530*/  FMUL.FTZ R54, R54, R21 ;  /* 0x0000001536367220 */ /* 0x000fe20000410000 */
[----:B------:R-:W-:Y:S01]  /*b540*/  F2FP.BF16.F32.PACK_AB R156, R160, R157 ;  /* 0x0000009da09c723e */ /* 0x000fe200000010ff */
[----:B------:R-:W-:Y:S01]  /*b550*/  FADD.FTZ R160, R164, R3 ;  /* 0x00000003a4a07221 */ /* 0x000fe20000010000 */
[-C--:B------:R-:W-:Y:S01]  /*b560*/  FMUL.FTZ R55, R55, R21.reuse ;  /* 0x0000001537377220 */ /* 0x080fe20000410000 */
[-C--:B------:R-:W-:Y:S01]  /*b570*/  FMUL.FTZ R58, R58, R21.reuse ;  /* 0x000000153a3a7220 */ /* 0x080fe20000410000 */
[----:B------:R-:W-:Y:S01]  /*b580*/  FMUL.FTZ R59, R59, R21 ;  /* 0x000000153b3b7220 */ /* 0x000fe20000410000 */
[----:B------:R0:W3:Y:S01]  /*b590*/  MUFU.EX2 R183, R158 ;  /* 0x0000009e00b77308 */ /* 0x0000e20000000800 */
[----:B------:R-:W-:Y:S01]  /*b5a0*/  FADD.FTZ R3, R165, R160 ;  /* 0x000000a0a5037221 */ /* 0x000fe20000010000 */
[----:B-1----:R-:W-:Y:S01]  /*b5b0*/  FFMA.FTZ R10, R21, R10, R180 ;  /* 0x0000000a150a7223 */ /* 0x002fe200000100b4 */
[----:B------:R-:W-:Y:S01]  /*b5c0*/  F2FP.BF16.F32.PACK_AB R160, R168, R165 ;  /* 0x000000a5a8a0723e */ /* 0x000fe200000010ff */
[-C--:B------:R-:W-:Y:S01]  /*b5d0*/  FMUL.FTZ R62, R62, R21.reuse ;  /* 0x000000153e3e7220 */ /* 0x080fe20000410000 */
[-C--:B------:R-:W-:Y:S01]  /*b5e0*/  FMUL.FTZ R63, R63, R21.reuse ;  /* 0x000000153f3f7220 */ /* 0x080fe20000410000 */
[-C--:B------:R-:W-:Y:S01]  /*b5f0*/  FMUL.FTZ R66, R66, R21.reuse ;  /* 0x0000001542427220 */ /* 0x080fe20000410000 */
[----:B------:R-:W-:Y:S01]  /*b600*/  FMUL.FTZ R67, R67, R21 ;  /* 0x0000001543437220 */ /* 0x000fe20000410000 */
[----:B------:R-:W1:Y:S01]  /*b610*/  MUFU.EX2 R159, R159 ;  /* 0x0000009f009f7308 */ /* 0x000e620000000800 */
[C---:B--2---:R-:W-:Y:S01]  /*b620*/  FADD.FTZ R10, R155.reuse, R10 ;  /* 0x0000000a9b0a7221 */ /* 0x044fe20000010000 */
[----:B0-----:R-:W-:Y:S01]  /*b630*/  F2FP.BF16.F32.PACK_AB R158, R164, R161 ;  /* 0x000000a1a49e723e */ /* 0x001fe200000010ff */
[-C--:B------:R-:W-:Y:S01]  /*b640*/  FMUL.FTZ R70, R70, R21.reuse ;  /* 0x0000001546467220 */ /* 0x080fe20000410000 */
[----:B------:R-:W-:Y:S01]  /*b650*/  F2FP.BF16.F32.PACK_AB R153, R155, R180 ;  /* 0x000000b49b99723e */ /* 0x000fe200000010ff */
[-C--:B------:R-:W-:Y:S01]  /*b660*/  FMUL.FTZ R71, R71, R21.reuse ;  /* 0x0000001547477220 */ /* 0x080fe20000410000 */
[-C--:B------:R-:W-:Y:S01]  /*b670*/  FMUL.FTZ R74, R74, R21.reuse ;  /* 0x000000154a4a7220 */ /* 0x080fe20000410000 */
[-C--:B------:R-:W-:Y:S01]  /*b680*/  FMUL.FTZ R75, R75, R21.reuse ;  /* 0x000000154b4b7220 */ /* 0x080fe20000410000 */
[----:B------:R0:W2:Y:S01]  /*b690*/  MUFU.EX2 R225, R162 ;  /* 0x000000a200e17308 */ /* 0x0000a20000000800 */
[----:B---3--:R-:W-:Y:S01]  /*b6a0*/  FADD.FTZ R10, R183, R10 ;  /* 0x0000000ab70a7221 */ /* 0x008fe20000010000 */
[-C--:B------:R-:W-:Y:S01]  /*b6b0*/  FMUL.FTZ R78, R78, R21.reuse ;  /* 0x000000154e4e7220 */ /* 0x080fe20000410000 */
[-C--:B------:R-:W-:Y:S01]  /*b6c0*/  FMUL.FTZ R79, R79, R21.reuse ;  /* 0x000000154f4f7220 */ /* 0x080fe20000410000 */
[-C--:B------:R-:W-:Y:S01]  /*b6d0*/  FMUL.FTZ R82, R82, R21.reuse ;  /* 0x0000001552527220 */ /* 0x080fe20000410000 */
[-C--:B------:R-:W-:Y:S01]  /*b6e0*/  FMUL.FTZ R83, R83, R21.reuse ;  /* 0x0000001553537220 */ /* 0x080fe20000410000 */
[-C--:B------:R-:W-:Y:S01]  /*b6f0*/  FMUL.FTZ R86, R86, R21.reuse ;  /* 0x0000001556567220 */ /* 0x080fe20000410000 */
[----:B------:R-:W-:Y:S01]  /*b700*/  FMUL.FTZ R87, R87, R21 ;  /* 0x0000001557577220 */ /* 0x000fe20000410000 */
[----:B------:R-:W3:Y:S01]  /*b710*/  MUFU.EX2 R163, R163 ;  /* 0x000000a300a37308 */ /* 0x000ee20000000800 */
[----:B0-----:R-:W-:Y:S01]  /*b720*/  FADD.FTZ R162, R168, R3 ;  /* 0x00000003a8a27221 */ /* 0x001fe20000010000 */
[C---:B-1----:R-:W-:Y:S01]  /*b730*/  FADD.FTZ R10, R159.reuse, R10 ;  /* 0x0000000a9f0a7221 */ /* 0x042fe20000010000 */
[----:B------:R-:W-:Y:S01]  /*b740*/  F2FP.BF16.F32.PACK_AB R155, R159, R183 ;  /* 0x000000b79f9b723e */ /* 0x000fe200000010ff */
[----:B------:R-:W-:Y:S01]  /*b750*/  BAR.SYNC.DEFER_BLOCKING 0xf, 0x100 ;  /* 0x03c4000000007b1d */ /* 0x000fe20000010000 */
[----:B------:R-:W-:Y:S01]  /*b760*/  FADD.FTZ R3, R169, R162 ;  /* 0x000000a2a9037221 */ /* 0x000fe20000010000 */
[----:B------:R-:W-:Y:S01]  /*b770*/  F2FP.BF16.F32.PACK_AB R162, R172, R169 ;  /* 0x000000a9aca2723e */ /* 0x000fe200000010ff */
[-C--:B------:R-:W-:Y:S01]  /*b780*/  FMUL.FTZ R90, R90, R21.reuse ;  /* 0x000000155a5a7220 */ /* 0x080fe20000410000 */
[-C--:B------:R-:W-:Y:S01]  /*b790*/  FMUL.FTZ R91, R91, R21.reuse ;  /* 0x000000155b5b7220 */ /* 0x080fe20000410000 */
[----:B------:R-:W-:Y:S01]  /*b7a0*/  FADD.FTZ R164, R172, R3 ;  /* 0x00000003aca47221 */ /* 0x000fe20000010000 */
[----:B------:R-:W0:Y:S01]  /*b7b0*/  MUFU.EX2 R224, R224 ;  /* 0x000000e000e07308 */ /* 0x000e220000000800 */
[----:B--2---:R-:W-:Y:S01]  /*b7c0*/  FADD.FTZ R10, R225, R10 ;  /* 0x0000000ae10a7221 */ /* 0x004fe20000010000 */
[----:B------:R-:W-:Y:S01]  /*b7d0*/  FMUL.FTZ R94, R94, R21 ;  /* 0x000000155e5e7220 */ /* 0x000fe20000410000 */
[----:B------:R-:W-:Y:S01]  /*b7e0*/  FADD.FTZ R3, R173, R164 ;  /* 0x000000a4ad037221 */ /* 0x000fe20000010000 */
[----:B------:R-:W-:Y:S01]  /*b7f0*/  F2FP.BF16.F32.PACK_AB R164, R176, R173 ;  /* 0x000000adb0a4723e */ /* 0x000fe200000010ff */
[-C--:B------:R-:W-:Y:S01]  /*b800*/  FMUL.FTZ R95, R95, R21.reuse ;  /* 0x000000155f5f7220 */ /* 0x080fe20000410000 */
[-C--:B------:R-:W-:Y:S01]  /*b810*/  FMUL.FTZ R98, R98, R21.reuse ;  /* 0x0000001562627220 */ /* 0x080fe20000410000 */
[----:B------:R-:W-:Y:S01]  /*b820*/  FADD.FTZ R168, R176, R3 ;  /* 0x00000003b0a87221 */ /* 0x000fe20000010000 */
[----:B------:R-:W1:Y:S01]  /*b830*/  MUFU.EX2 R167, R167 ;  /* 0x000000a700a77308 */ /* 0x000e620000000800 */
[----:B---3--:R-:W-:Y:S01]  /*b840*/  FADD.FTZ R157, R163, R10 ;  /* 0x0000000aa39d7221 */ /* 0x008fe20000010000 */
[-C--:B------:R-:W-:Y:S01]  /*b850*/  FMUL.FTZ R99, R99, R21.reuse ;  /* 0x0000001563637220 */ /* 0x080fe20000410000 */
[----:B------:R-:W-:Y:S01]  /*b860*/  FADD.FTZ R3, R177, R168 ;  /* 0x000000a8b1037221 */ /* 0x000fe20000010000 */
[-C--:B------:R-:W-:Y:S01]  /*b870*/  FMUL.FTZ R102, R102, R21.reuse ;  /* 0x0000001566667220 */ /* 0x080fe20000410000 */
[-C--:B------:R-:W-:Y:S01]  /*b880*/  FMUL.FTZ R103, R103, R21.reuse ;  /* 0x0000001567677220 */ /* 0x080fe20000410000 */
[----:B------:R-:W-:Y:S01]  /*b890*/  FMUL.FTZ R106, R106, R21 ;  /* 0x000000156a6a7220 */ /* 0x000fe20000410000 */
[----:B------:R-:W-:Y:S01]  /*b8a0*/  FADD.FTZ R3, R166, R3 ;  /* 0x00000003a6037221 */ /* 0x000fe20000010000 */
[----:B------:R-:W2:Y:S01]  /*b8b0*/  MUFU.EX2 R161, R170 ;  /* 0x000000aa00a17308 */ /* 0x000ea20000000800 */
[----:B0-----:R-:W-:Y:S01]  /*b8c0*/  FADD.FTZ R168, R224, R157 ;  /* 0x0000009de0a87221 */ /* 0x001fe20000010000 */
[----:B------:R-:W-:Y:S01]  /*b8d0*/  F2FP.BF16.F32.PACK_AB R157, R163, R225 ;  /* 0x000000e1a39d723e */ /* 0x000fe200000010ff */
[----:B------:R0:W-:Y:S01]  /*b8e0*/  STSM.16.M88.4 [R195+0x26800], R152 ;  /* 0x02680098c3007844 */ /* 0x0001e20000000200 */
[----:B------:R-:W-:Y:S01]  /*b8f0*/  F2FP.BF16.F32.PACK_AB R166, R166, R177 ;  /* 0x000000b1a6a6723e */ /* 0x000fe200000010ff */
        /* <DEDUP_REMOVED lines=20> */
[C---:B---3--:R-:W-:Y:S01]  /*ba40*/  FADD.FTZ R159, R171.reuse, R168 ;  /* 0x000000a8ab9f7221 */ /* 0x048fe20000010000 */
[----:B------:R-:W-:Y:S01]  /*ba50*/  F2FP.BF16.F32.PACK_AB R161, R171, R161 ;  /* 0x000000a1aba1723e */ /* 0x000fe200000010ff */
[-C--:B------:R-:W-:Y:S01]  /*ba60*/  FMUL.FTZ R138, R138, R21.reuse ;  /* 0x000000158a8a7220 */ /* 0x080fe20000410000 */
[-C--:B------:R-:W-:Y:S01]  /*ba70*/  FMUL.FTZ R139, R139, R21.reuse ;  /* 0x000000158b8b7220 */ /* 0x080fe20000410000 */
[-C--:B------:R-:W-:Y:S01]  /*ba80*/  FMUL.FTZ R142, R142, R21.reuse ;  /* 0x000000158e8e7220 */ /* 0x080fe20000410000 */
[-C--:B------:R-:W-:Y:S01]  /*ba90*/  FMUL.FTZ R143, R143, R21.reuse ;  /* 0x000000158f8f7220 */ /* 0x080fe20000410000 */
[-C--:B------:R-:W-:Y:S01]  /*baa0*/  FMUL.FTZ R146, R146, R21.reuse ;  /* 0x0000001592927220 */ /* 0x080fe20000410000 */
[----:B------:R-:W3:Y:S01]  /*bab0*/  MUFU.EX2 R165, R178 ;  /* 0x000000b200a57308 */ /* 0x000ee20000000800 */
[----:B-1----:R-:W-:Y:S01]  /*bac0*/  FADD.FTZ R168, R174, R159 ;  /* 0x0000009faea87221 */ /* 0x002fe20000010000 */
[----:B------:R-:W-:Y:S01]  /*bad0*/  F2FP.BF16.F32.PACK_AB R159, R167, R224 ;  /* 0x000000e0a79f723e */ /* 0x000fe200000010ff */
[-C--:B------:R-:W-:Y:S01]  /*bae0*/  FMUL.FTZ R147, R147, R21.reuse ;  /* 0x0000001593937220 */ /* 0x080fe20000410000 */
[-C--:B------:R-:W-:Y:S01]  /*baf0*/  FMUL.FTZ R150, R150, R21.reuse ;  /* 0x0000001596967220 */ /* 0x080fe20000410000 */
[----:B------:R-:W-:-:S02]  /*bb00*/  FMUL.FTZ R151, R151, R21 ;  /* 0x0000001597977220 */ /* 0x000fc40000410000 */
[----:B------:R0:W-:Y:S01]  /*bb10*/  STSM.16.M88.4 [R196], R156 ;  /* 0x0000009cc4007844 */ /* 0x0001e20000000200 */
[----:B------:R-:W1:Y:S01]  /*bb20*/  MUFU.EX2 R10, R179 ;  /* 0x000000b3000a7308 */ /* 0x000e620000000800 */
[----:B--2---:R-:W-:-:S07]  /*bb30*/  FADD.FTZ R168, R175, R168 ;  /* 0x000000a8afa87221 */ /* 0x004fce0000010000 */
[----:B------:R-:W2:Y:S01]  /*bb40*/  MUFU.EX2 R182, R182 ;  /* 0x000000b600b67308 */ /* 0x000ea20000000800 */
[----:B---3--:R-:W-:-:S07]  /*bb50*/  FADD.FTZ R163, R165, R168 ;  /* 0x000000a8a5a37221 */ /* 0x008fce0000010000 */
[----:B------:R-:W3:Y:S01]  /*bb60*/  MUFU.EX2 R181, R181 ;  /* 0x000000b500b57308 */ /* 0x000ee20000000800 */
[C---:B-1----:R-:W-:Y:S01]  /*bb70*/  FADD.FTZ R167, R10.reuse, R163 ;  /* 0x000000a30aa77221 */ /* 0x042fe20000010000 */
[----:B------:R-:W-:Y:S02]  /*bb80*/  F2FP.BF16.F32.PACK_AB R163, R175, R174 ;  /* 0x000000aeafa3723e */ /* 0x000fe400000010ff */
[----:B------:R-:W-:-:S03]  /*bb90*/  F2FP.BF16.F32.PACK_AB R165, R10, R165 ;  /* 0x000000a50aa5723e */ /* 0x000fc600000010ff */
[----:B------:R0:W-:Y:S01]  /*bba0*/  STSM.16.M88.4 [R198], R160 ;  /* 0x000000a0c6007844 */ /* 0x0001e20000000200 */
[----:B--2---:R-:W-:Y:S01]  /*bbb0*/  FADD.FTZ R168, R182, R167 ;  /* 0x000000a7b6a87221 */ /* 0x004fe20000010000 */
[----:B---3--:R-:W-:-:S03]  /*bbc0*/  F2FP.BF16.F32.PACK_AB R167, R181, R182 ;  /* 0x000000b6b5a7723e */ /* 0x008fc600000010ff */
[----:B------:R-:W-:Y:S02]  /*bbd0*/  FADD.FTZ R10, R181, R168 ;  /* 0x000000a8b50a7221 */ /* 0x000fe40000010000 */
[----:B------:R0:W-:Y:S01]  /*bbe0*/  STSM.16.M88.4 [R197], R164 ;  /* 0x000000a4c5007844 */ /* 0x0001e20000000200 */
[----:B------:R-:W-:Y:S05]  /*bbf0*/  @!P0 BRA `(.L_x_746) ;  /* 0x0000000000048947 */ /* 0x000fea0003800000 */
[----:B------:R-:W-:Y:S01]  /*bc00*/  BPT.TRAP 0x1 ;  /* 0x000000040000795c */ /* 0x000fe20000300000 */
.L_x_746:
[----:B------:R1:W2:Y:S01]  /*bc10*/  SYNCS.PHASECHK.TRANS64.TRYWAIT P3, [R216+URZ+0x28c50], R20 ;  /* 0x028c5014d80075a7 */ /* 0x0002a2000806017f */
[----:B------:R-:W-:Y:S05]  /*bc20*/  @!P0 BRA `(.L_x_747) ;  /* 0x0000000000048947 */ /* 0x000fea0003800000 */
[----:B------:R-:W-:Y:S01]  /*bc30*/  BPT.TRAP 0x1 ;  /* 0x000000040000795c */ /* 0x000fe20000300000 */
.L_x_747:
[----:B------:R-:W-:Y:S04]  /*bc40*/  BSSY B1, `(.L_x_748) ;  /* 0x0000004000017945 */ /* 0x000fe80003800000 */
[----:B--2---:R-:W-:Y:S05]  /*bc50*/  @P3 BRA `(.L_x_749) ;  /* 0x0000000000083947 */ /* 0x004fea0003800000 */
[----:B------:R-:W2:Y:S02]  /*bc60*/  SYNCS.PHASECHK.TRANS64.TRYWAIT P3, [R216+URZ+0x28c50], R20 ;  /* 0x028c5014d80075a7 */ /* 0x000ea4000806017f */
[----:B--2---:R-:W-:Y:S05]  /*bc70*/  @!P3 BRA `(.L_x_750) ;  /* 0x000000cc0024b947 */ /* 0x004fea0003800000 */
.L_x_749:
[----:B------:R-:W-:Y:S05]  /*bc80*/  BSYNC B1 ;  /* 0x0000000000017941 */ /* 0x000fea0003800000 */
.L_x_748:
[----:B-12---:R-:W-:Y:S01]  /*bc90*/  IMAD R20, R18, 0x1000, R11 ;  /* 0x0000100012147824 */ /* 0x006fe200078e020b */
[----:B------:R-:W-:Y:S01]  /*bca0*/  WARPGROUP.ARRIVE ;  /* 0x00000000000079c5 */ /* 0x000fe20000000000 */
[----:B------:R-:W-:Y:S02]  /*bcb0*/  IMAD.MOV.U32 R21, RZ, RZ, 0x40000040 ;  /* 0x40000040ff157424 */ /* 0x000fe400078e00ff */
[----:B------:R-:W-:Y:S01]  /*bcc0*/  @!P1 VIADD R216, R216, 0x28c60 ;  /* 0x00028c60d8d89836 */ /* 0x000fe20000000000 */
[----:B------:R-:W-:Y:S01]  /*bcd0*/  R2UR UR6, R20 ;  /* 0x00000000140672ca */ /* 0x000fe200000e0000 */
[----:B------:R-:W-:Y:S01]  /*bce0*/  IMAD.MOV.U32 R225, RZ, RZ, R12 ;  /* 0x000000ffffe17224 */ /* 0x000fe200078e000c */
[----:B------:R-:W-:Y:S01]  /*bcf0*/  R2UR UR7, R21 ;  /* 0x00000000150772ca */ /* 0x000fe200000e0000 */
[----:B------:R-:W-:Y:S01]  /*bd00*/  IMAD.MOV.U32 R21, RZ, RZ, 0x40000040 ;  /* 0x40000040ff157424 */ /* 0x000fe200078e00ff */
[----:B------:R-:W-:Y:S01]  /*bd10*/  @!P1 PRMT R216, RZ, 0x654, R216 ;  /* 0x00000654ffd89816 */ /* 0x000fe200000000d8 */
[----:B------:R-:W-:-:S10]  /*bd20*/  IMAD.MOV.U32 R224, RZ, RZ, R18 ;  /* 0x000000ffffe07224 */ /* 0x000fd400078e0012 */
[----:B------:R-:W-:Y:S03]  /*bd30*/  HGMMA.64x256x16.F32.BF16 R24, R152, gdesc[UR4].tnspB, R24, gsb0 ;  /* 0x43e0000498187df0 */ /* 0x000fe60008001818 */
[----:B------:R-:W-:Y:S02]  /*bd40*/  WARPGROUP.DEPBAR.LE gsb0, 0x0 ;  /* 0x00008000000079c5 */ /* 0x000fe40000010000 */
[----:B0-----:R-:W-:Y:S01]  /*bd50*/  VIADD R152, R20, 0x80 ;  /* 0x0000008014987836 */ /* 0x001fe20000000000 */
        /* <DEDUP_REMOVED lines=16> */
[----:B------:R-:W-:Y:S01]  /*be60*/  IMAD.MOV.U32 R21, RZ, RZ, R14 ;  /* 0x000000ffff157224 */ /* 0x000fe200078e000e */
[----:B------:R-:W-:Y:S02]  /*be70*/  WARPGROUP.DEPBAR.LE gsb0, 0x0 ;  /* 0x00008000000079c5 */ /* 0x000fe40000010000 */
[----:B------:R-:W-:-:S15]  /*be80*/  WARPGROUP.ARRIVE ;  /* 0x00000000000079c5 */ /* 0x000fde0000000000 */
[----:B------:R-:W-:-:S06]  /*be90*/  NOP ;  /* 0x0000000000007918 */ /* 0x000fcc0000000000 */
        /* <DEDUP_REMOVED lines=11> */
[----:B------:R-:W-:Y:S05]  /*bf50*/  @P2 BRA `(.L_x_751) ;  /* 0xffffffe0007c2947 */ /* 0x000fea000383ffff */
.L_x_740:
[----:B------:R-:W-:Y:S05]  /*bf60*/  BSYNC B0 ;  /* 0x0000000000007941 */ /* 0x000fea0003800000 */
.L_x_739:
[----:B------:R-:W3:Y:S01]  /*bf70*/  SHFL.BFLY PT, R0, R3, 0x2, 0x1f ;  /* 0x0c401f0003007f89 */ /* 0x000ee200000e0000 */
[----:B------:R-:W-:Y:S02]  /*bf80*/  IMAD.MOV R6, RZ, RZ, -R194 ;  /* 0x000000ffff067224 */ /* 0x000fe400078e0ac2 */
[----:B------:R-:W-:Y:S01]  /*bf90*/  IMAD.MOV.U32 R21, RZ, RZ, -0x800000 ;  /* 0xff800000ff157424 */ /* 0x000fe200078e00ff */
[----:B------:R-:W4:Y:S01]  /*bfa0*/  SHFL.BFLY PT, R7, R10, 0x2, 0x1f ;  /* 0x0c401f000a077f89 */ /* 0x000f2200000e0000 */
[----:B------:R-:W-:Y:S01]  /*bfb0*/  IMAD.MOV.U32 R20, RZ, RZ, -0x800000 ;  /* 0xff800000ff147424 */ /* 0x000fe200078e00ff */
[----:B------:R-:W-:Y:S08]  /*bfc0*/  BAR.ARV 0x8, 0x100 ;  /* 0x0204000000007b1d */ /* 0x000ff00000002000 */
[----:B------:R-:W-:Y:S01]  /*bfd0*/  BAR.SYNC.DEFER_BLOCKING 0xf, 0x100 ;  /* 0x03c4000000007b1d */ /* 0x000fe20000010000 */
[----:B------:R-:W-:Y:S01]  /*bfe0*/  ISETP.NE.AND P0, PT, R193, R6, PT ;  /* 0x00000006c100720c */ /* 0x000fe20003f05270 */
[----:B------:R-:W-:-:S02]  /*bff0*/  VIADD R208, R208, 0x1 ;  /* 0x00000001d0d07836 */ /* 0x000fc40000000000 */
[----:B---3--:R-:W-:Y:S01]  /*c000*/  FADD.FTZ R4, R0, R3 ;  /* 0x0000000300047221 */ /* 0x008fe20000010000 */
[----:B------:R-:W-:Y:S02]  /*c010*/  VIADD R3, R18, 0x1 ;  /* 0x0000000112037836 */ /* 0x000fe40000000000 */
[----:B----4-:R-:W-:Y:S02]  /*c020*/  FADD.FTZ R7, R7, R10 ;  /* 0x0000000a07077221 */ /* 0x010fe40000010000 */
[----:B------:R-:W3:Y:S01]  /*c030*/  SHFL.BFLY PT, R5, R4, 0x1, 0x1f ;  /* 0x0c201f0004057f89 */ /* 0x000ee200000e0000 */
[----:B------:R-:W-:-:S03]  /*c040*/  ISETP.NE.AND P1, PT, R3, 0x2, PT ;  /* 0x000000020300780c */ /* 0x000fc60003f25270 */
[----:B------:R-:W4:Y:S01]  /*c050*/  SHFL.BFLY PT, R0, R7, 0x1, 0x1f ;  /* 0x0c201f0007007f89 */ /* 0x000f2200000e0000 */
[----:B------:R-:W-:-:S04]  /*c060*/  SEL R6, RZ, 0x1, P1 ;  /* 0x00000001ff067807 */ /* 0x000fc80000800000 */
[----:B------:R-:W-:Y:S01]  /*c070*/  LOP3.LUT R23, R23, R6, RZ, 0x3c, !PT ;  /* 0x0000000617177212 */ /* 0x000fe200078e3cff */
[----:B---3--:R-:W-:Y:S01]  /*c080*/  FADD.FTZ R9, R4, R5 ;  /* 0x0000000504097221 */ /* 0x008fe20000010000 */
[----:B------:R-:W-:Y:S01]  /*c090*/  CS2R R4, SRZ ;  /* 0x0000000000047805 */ /* 0x000fe2000001ff00 */
[----:B----4-:R-:W-:-:S03]  /*c0a0*/  FADD.FTZ R0, R7, R0 ;  /* 0x0000000007007221 */ /* 0x010fc60000010000 */
[----:B------:R-:W-:Y:S01]  /*c0b0*/  FSETP.NE.FTZ.AND P2, PT, R9, RZ, PT ;  /* 0x000000ff0900720b */ /* 0x000fe20003f55000 */
[----:B------:R-:W-:Y:S01]  /*c0c0*/  @!P0 IMAD R7, R18, 0x40, R191 ;  /* 0x0000004012078824 */ /* 0x000fe200078e02bf */
[----:B------:R-:W-:-:S03]  /*c0d0*/  FSETP.NE.FTZ.AND P3, PT, R0, RZ, PT ;  /* 0x000000ff0000720b */ /* 0x000fc60003f75000 */
[----:B------:R-:W-:-:S08]  /*c0e0*/  @!P0 IMAD R7, R7, 0x4, R2 ;  /* 0x0000000407078824 */ /* 0x000fd000078e0202 */
[----:B------:R-:W3:Y:S01]  /*c0f0*/  @P2 MUFU.RCP R5, R9 ;  /* 0x0000000900052308 */ /* 0x000ee20000001000 */
[----:B------:R-:W-:-:S07]  /*c100*/  @P2 FMUL.FTZ R18, R13, 0.69314718246459960938 ;  /* 0x3f3172180d122820 */ /* 0x000fce0000410000 */
[----:B------:R-:W4:Y:S08]  /*c110*/  @P3 MUFU.RCP R4, R0 ;  /* 0x0000000000043308 */ /* 0x000f300000001000 */
[----:B------:R5:W1:Y:S01]  /*c120*/  @P2 MUFU.LG2 R2, R9 ;  /* 0x0000000900022308 */ /* 0x000a620000000c00 */
[-C--:B---3--:R-:W-:Y:S01]  /*c130*/  FMUL.FTZ R8, R25, R5.reuse ;  /* 0x0000000519087220 */ /* 0x088fe20000410000 */
[----:B------:R3:W-:Y:S01]  /*c140*/  @!P0 STS [R7+0x28800], R5 ;  /* 0x0288000507008388 */ /* 0x0007e20000000800 */
[-C--:B------:R-:W-:Y:S01]  /*c150*/  FMUL.FTZ R10, R24, R5.reuse ;  /* 0x00000005180a7220 */ /* 0x080fe20000410000 */
[----:B------:R-:W-:Y:S01]  /*c160*/  @P3 FMUL.FTZ R24, R13, 0.69314718246459960938 ;  /* 0x3f3172180d183820 */ /* 0x000fe20000410000 */
[-C--:B------:R-:W-:Y:S01]  /*c170*/  FMUL.FTZ R180, R32, R5.reuse ;  /* 0x0000000520b47220 */ /* 0x080fe20000410000 */
[-C--:B------:R-:W-:Y:S01]  /*c180*/  FMUL.FTZ R179, R36, R5.reuse ;  /* 0x0000000524b37220 */ /* 0x080fe20000410000 */
[-C--:B------:R-:W-:Y:S01]  /*c190*/  FMUL.FTZ R177, R40, R5.reuse ;  /* 0x0000000528b17220 */ /* 0x080fe20000410000 */
[----:B------:R2:W0:Y:S01]  /*c1a0*/  @P3 MUFU.LG2 R25, R0 ;  /* 0x0000000000193308 */ /* 0x0004220000000c00 */
[----:B----4-:R4:W-:Y:S01]  /*c1b0*/  @!P0 STS [R7+0x28820], R4 ;  /* 0x0288200407008388 */ /* 0x0109e20000000800 */
[-C--:B-----5:R-:W-:Y:S01]  /*c1c0*/  FMUL.FTZ R9, R58, R4.reuse ;  /* 0x000000043a097220 */ /* 0x0a0fe20000410000 */
[-C--:B------:R-:W-:Y:S01]  /*c1d0*/  FMUL.FTZ R13, R66, R4.reuse ;  /* 0x00000004420d7220 */ /* 0x080fe20000410000 */
[-C--:B------:R-:W-:Y:S01]  /*c1e0*/  FMUL.FTZ R28, R28, R5.reuse ;  /* 0x000000051c1c7220 */ /* 0x080fe20000410000 */
[-C--:B------:R-:W-:Y:S01]  /*c1f0*/  FMUL.FTZ R6, R29, R5.reuse ;  /* 0x000000051d067220 */ /* 0x080fe20000410000 */
[-C--:B------:R-:W-:Y:S01]  /*c200*/  FMUL.FTZ R178, R33, R5.reuse ;  /* 0x0000000521b27220 */ /* 0x080fe20000410000 */
[-C--:B------:R-:W-:Y:S01]  /*c210*/  FMUL.FTZ R176, R37, R5.reuse ;  /* 0x0000000525b07220 */ /* 0x080fe20000410000 */
[-C--:B------:R-:W-:Y:S01]  /*c220*/  FMUL.FTZ R32, R41, R5.reuse ;  /* 0x0000000529207220 */ /* 0x080fe20000410000 */
[-C--:B--2---:R-:W-:Y:S01]  /*c230*/  FMUL.FTZ R0, R27, R4.reuse ;  /* 0x000000041b007220 */ /* 0x084fe20000410000 */
[----:B-1----:R-:W-:Y:S01]  /*c240*/  @P2 FMUL.FTZ R27, R2, 0.69314718246459960938 ;  /* 0x3f317218021b2820 */ /* 0x002fe20000410000 */
        /* <DEDUP_REMOVED lines=57> */
[----:B------:R-:W-:Y:S01]  /*c5e0*/  FMUL.FTZ R66, R115, R4 ;  /* 0x0000000473427220 */ /* 0x000fe20000410000 */
[----:B------:R-:W-:Y:S01]  /*c5f0*/  @P2 FFMA.FTZ R21, R18, R12, R27 ;  /* 0x0000000c12152223 */ /* 0x000fe2000001001b */
[----:B------:R-:W-:Y:S01]  /*c600*/  PLOP3.LUT P0, PT, PT, PT, PT, 0x8, 0x0 ;  /* 0x000000000000781c */ /* 0x000fe20003f0e170 */
[-C--:B---3--:R-:W-:Y:S01]  /*c610*/  FMUL.FTZ R5, R26, R4.reuse ;  /* 0x000000041a057220 */ /* 0x088fe20000410000 */
[-C--:B----4-:R-:W-:Y:S01]  /*c620*/  FMUL.FTZ R7, R30, R4.reuse ;  /* 0x000000041e077220 */ /* 0x090fe20000410000 */
        /* <DEDUP_REMOVED lines=57> */
[----:B------:R-:W-:Y:S01]  /*c9c0*/  SEL R18, R3, RZ, P1 ;  /* 0x000000ff03127207 */ /* 0x000fe20000800000 */
[----:B------:R-:W-:Y:S06]  /*c9d0*/  BAR.ARV 0xe, 0x100 ;  /* 0x0384000000007b1d */ /* 0x000fec0000002000 */
.L_x_688:
[----:B------:R-:W-:Y:S05]  /*c9e0*/  BSYNC B7 ;  /* 0x0000000000077941 */ /* 0x000fea0003800000 */
.L_x_686:
[----:B------:R-:W0:Y:S08]  /*c9f0*/  S2UR UR5, SR_CgaCtaId ;  /* 0x00000000000579c3 */ /* 0x000e300000008800 */
[----:B------:R-:W-:Y:S06]  /*ca00*/  BAR.SYNC.DEFER_BLOCKING 0x5, 0x180 ;  /* 0x0146000000007b1d */ /* 0x000fec0000010000 */
[----:B------:R-:W-:Y:S01]  /*ca10*/  UMOV UR4, 0x400 ;  /* 0x0000040000047882 */ /* 0x000fe20000000000 */
[----:B------:R-:W-:Y:S01]  /*ca20*/  BSSY B0, `(.L_x_752) ;  /* 0x00002d8000007945 */ /* 0x000fe20003800000 */
[----:B0-----:R-:W-:-:S06]  /*ca30*/  ULEA UR4, UR5, UR4, 0x18 ;  /* 0x0000000405047291 */ /* 0x001fcc000f8ec03f */
[----:B------:R-:W-:-:S05]  /*ca40*/  IMAD.U32 R2, RZ, RZ, UR4 ;  /* 0x00000004ff027e24 */ /* 0x000fca000f8e00ff */
[----:B-----5:R0:W1:Y:S01]  /*ca50*/  LDS.128 R24, [R2+0x28cd0] ;  /* 0x028cd00002187984 */ /* 0x0200620000000c00 */
[----:B------:R-:W-:Y:S06]  /*ca60*/  BAR.ARV 0x4, 0x180 ;  /* 0x0106000000007b1d */ /* 0x000fec0000002000 */
[----:B------:R-:W-:Y:S05]  /*ca70*/  @P0 BRA `(.L_x_753) ;  /* 0x0000001c00f40947 */ /* 0x000fea0003800000 */
[----:B------:R-:W2:Y:S01]  /*ca80*/  S2R R3, SR_SWINHI ;  /* 0x0000000000037919 */ /* 0x000ea20000002f00 */
[----:B------:R-:W-:Y:S01]  /*ca90*/  F2FP.BF16.F32.PACK_AB R5, R0, R5 ;  /* 0x000000050005723e */ /* 0x000fe200000010ff */
[----:B------:R-:W-:Y:S01]  /*caa0*/  ULDC.64 UR4, c[0x0][0xc00] ;  /* 0x0003000000047ab9 */ /* 0x000fe20000000a00 */
[----:B------:R-:W-:Y:S02]  /*cab0*/  F2FP.BF16.F32.PACK_AB R4, R8, R10 ;  /* 0x0000000a0804723e */ /* 0x000fe400000010ff */
[----:B------:R-:W-:Y:S02]  /*cac0*/  F2FP.BF16.F32.PACK_AB R6, R6, R28 ;  /* 0x0000001c0606723e */ /* 0x000fe400000010ff */
        /* <DEDUP_REMOVED lines=13> */
[----:B------:R-:W-:Y:S02]  /*cba0*/  MOV R44, R2 ;  /* 0x00000002002c7202 */ /* 0x000fe40000000f00 */
[----:B--2---:R-:W-:-:S02]  /*cbb0*/  MOV R45, R3 ;  /* 0x00000003002d7202 */ /* 0x004fc40000000f00 */
[----:B------:R-:W-:Y:S02]  /*cbc0*/  F2FP.BF16.F32.PACK_AB R41, R99, R41 ;  /* 0x000000296329723e */ /* 0x000fe400000010ff */
[----:B------:R-:W-:Y:S01]  /*cbd0*/  F2FP.BF16.F32.PACK_AB R43, R103, R102 ;  /* 0x00000066672b723e */ /* 0x000fe200000010ff */
[----:B------:R-:W-:Y:S01]  /*cbe0*/  IMAD.WIDE R48, R223, 0x2, R44 ;  /* 0x00000002df307825 */ /* 0x000fe200078e022c */
[----:B------:R-:W-:Y:S02]  /*cbf0*/  F2FP.BF16.F32.PACK_AB R105, R58, R106 ;  /* 0x0000006a3a69723e */ /* 0x000fe400000010ff */
[----:B------:R-:W-:Y:S02]  /*cc00*/  F2FP.BF16.F32.PACK_AB R112, R113, R112 ;  /* 0x000000707170723e */ /* 0x000fe400000010ff */
[C---:B------:R-:W-:Y:S02]  /*cc10*/  LOP3.LUT R53, R48.reuse, 0x380, RZ, 0xc0, !PT ;  /* 0x0000038030357812 */ /* 0x040fe400078ec0ff */
[----:B------:R-:W-:-:S02]  /*cc20*/  IADD3 R0, P1, R48, 0x20, RZ ;  /* 0x0000002030007810 */ /* 0x000fc40007f3e0ff */
[----:B------:R-:W-:Y:S02]  /*cc30*/  SHF.R.U64 R53, R53, 0x3, RZ ;  /* 0x0000000335357819 */ /* 0x000fe400000012ff */
[C---:B------:R-:W-:Y:S02]  /*cc40*/  IADD3 R3, P0, R48.reuse, 0x40, RZ ;  /* 0x0000004030037810 */ /* 0x040fe40007f1e0ff */
[----:B------:R-:W-:Y:S01]  /*cc50*/  LOP3.LUT R52, R53, R48, RZ, 0x3c, !PT ;  /* 0x0000003035347212 */ /* 0x000fe200078e3cff */
[--C-:B------:R-:W-:Y:S01]  /*cc60*/  IMAD.MOV.U32 R53, RZ, RZ, R49.reuse ;  /* 0x000000ffff357224 */ /* 0x100fe200078e0031 */
[----:B------:R-:W-:Y:S01]  /*cc70*/  IADD3 R10, P4, R48, 0x60, RZ ;  /* 0x00000060300a7810 */ /* 0x000fe20007f9e0ff */
[----:B------:R-:W-:Y:S01]  /*cc80*/  IMAD.X R31, RZ, RZ, R49, P0 ;  /* 0x000000ffff1f7224 */ /* 0x000fe200000e0631 */
[----:B------:R-:W-:Y:S02]  /*cc90*/  LOP3.LUT R181, R0, 0x380, RZ, 0xc0, !PT ;  /* 0x0000038000b57812 */ /* 0x000fe400078ec0ff */
[----:B------:R-:W-:-:S02]  /*cca0*/  LOP3.LUT R30, R3, 0x380, RZ, 0xc0, !PT ;  /* 0x00000380031e7812 */ /* 0x000fc400078ec0ff */
[----:B------:R-:W-:Y:S01]  /*ccb0*/  MOV R12, R52 ;  /* 0x00000034000c7202 */ /* 0x000fe20000000f00 */
[----:B------:R-:W-:Y:S01]  /*ccc0*/  BAR.SYNC.DEFER_BLOCKING 0x1, 0x100 ;  /* 0x0044000000007b1d */ /* 0x000fe20000010000 */
[----:B------:R-:W-:Y:S01]  /*ccd0*/  LOP3.LUT R183, R10, 0x380, RZ, 0xc0, !PT ;  /* 0x000003800ab77812 */ /* 0x000fe200078ec0ff */
[--C-:B------:R-:W-:Y:S01]  /*cce0*/  IMAD.X R53, RZ, RZ, R49.reuse, P4 ;  /* 0x000000ffff357224 */ /* 0x100fe200020e0631 */
[----:B------:R-:W-:Y:S02]  /*ccf0*/  SHF.R.U64 R181, R181, 0x3, RZ ;  /* 0x00000003b5b57819 */ /* 0x000fe400000012ff */
[----:B------:R-:W-:Y:S02]  /*cd00*/  IADD3 R60, P6, R48, 0x2020, RZ ;  /* 0x00002020303c7810 */ /* 0x000fe40007fde0ff */
[----:B------:R-:W-:Y:S02]  /*cd10*/  SHF.R.U64 R30, R30, 0x3, RZ ;  /* 0x000000031e1e7819 */ /* 0x000fe400000012ff */
[----:B------:R-:W-:Y:S01]  /*cd20*/  IADD3 R56, P3, R48, 0x2000, RZ ;  /* 0x0000200030387810 */ /* 0x000fe20007f7e0ff */
[----:B------:R-:W-:Y:S01]  /*cd30*/  IMAD.X R61, RZ, RZ, R49, P6 ;  /* 0x000000ffff3d7224 */ /* 0x000fe200030e0631 */
[----:B------:R-:W-:-:S02]  /*cd40*/  SHF.R.U64 R183, R183, 0x3, RZ ;  /* 0x00000003b7b77819 */ /* 0x000fc400000012ff */
[----:B------:R-:W-:Y:S01]  /*cd50*/  IADD3 R8, P5, R48, 0x2040, RZ ;  /* 0x0000204030087810 */ /* 0x000fe20007fbe0ff */
[--C-:B------:R-:W-:Y:S01]  /*cd60*/  IMAD.X R57, RZ, RZ, R49.reuse, P3 ;  /* 0x000000ffff397224 */ /* 0x100fe200018e0631 */
[----:B------:R-:W-:Y:S02]  /*cd70*/  LOP3.LUT R30, R30, R3, RZ, 0x3c, !PT ;  /* 0x000000031e1e7212 */ /* 0x000fe400078e3cff */
[----:B------:R-:W-:Y:S01]  /*cd80*/  LOP3.LUT R52, R183, R10, RZ, 0x3c, !PT ;  /* 0x0000000ab7347212 */ /* 0x000fe200078e3cff */
[----:B------:R-:W-:Y:S01]  /*cd90*/  IMAD.X R65, RZ, RZ, R49, P5 ;  /* 0x000000ffff417224 */ /* 0x000fe200028e0631 */
[----:B------:R-:W-:Y:S02]  /*cda0*/  LOP3.LUT R3, R56, 0x380, RZ, 0xc0, !PT ;  /* 0x0000038038037812 */ /* 0x000fe400078ec0ff */
[----:B------:R-:W-:Y:S02]  /*cdb0*/  LOP3.LUT R183, R8, 0x380, RZ, 0xc0, !PT ;  /* 0x0000038008b77812 */ /* 0x000fe400078ec0ff */
[C---:B------:R-:W-:Y:S01]  /*cdc0*/  IADD3 R68, P2, R48.reuse, 0x2060, RZ ;  /* 0x0000206030447810 */ /* 0x040fe20007f5e0ff */
[----:B------:R2:W-:Y:S01]  /*cdd0*/  STSM.16.M88.4 [R12], R4 ;  /* 0x000000040c007844 */ /* 0x0005e20000000200 */
[----:B------:R-:W-:-:S02]  /*cde0*/  IADD3 R42, P0, R48, 0x4020, RZ ;  /* 0x00004020302a7810 */ /* 0x000fc40007f1e0ff */
[----:B------:R-:W-:Y:S01]  /*cdf0*/  SHF.R.U64 R3, R3, 0x3, RZ ;  /* 0x0000000303037819 */ /* 0x000fe200000012ff */
[--C-:B------:R-:W-:Y:S01]  /*ce00*/  IMAD.X R69, RZ, RZ, R49.reuse, P2 ;  /* 0x000000ffff457224 */ /* 0x100fe200010e0631 */
[----:B------:R-:W-:Y:S01]  /*ce10*/  SHF.R.U64 R183, R183, 0x3, RZ ;  /* 0x00000003b7b77819 */ /* 0x000fe200000012ff */
[--C-:B------:R-:W-:Y:S01]  /*ce20*/  IMAD.X R77, RZ, RZ, R49.reuse, P0 ;  /* 0x000000ffff4d7224 */ /* 0x100fe200000e0631 */
[----:B------:R-:W-:Y:S02]  /*ce30*/  IADD3 R70, P4, R48, 0x4040, RZ ;  /* 0x0000404030467810 */ /* 0x000fe40007f9e0ff */
[----:B------:R-:W-:Y:S02]  /*ce40*/  LOP3.LUT R225, R68, 0x380, RZ, 0xc0, !PT ;  /* 0x0000038044e17812 */ /* 0x000fe400078ec0ff */
[----:B------:R-:W-:Y:S01]  /*ce50*/  LOP3.LUT R56, R3, R56, RZ, 0x3c, !PT ;  /* 0x0000003803387212 */ /* 0x000fe200078e3cff */
[----:B------:R-:W-:Y:S01]  /*ce60*/  IMAD.X R81, RZ, RZ, R49, P4 ;  /* 0x000000ffff517224 */ /* 0x000fe200020e0631 */
[----:B------:R-:W-:-:S02]  /*ce70*/  LOP3.LUT R64, R183, R8, RZ, 0x3c, !PT ;  /* 0x00000008b7407212 */ /* 0x000fc400078e3cff */
[----:B------:R-:W-:Y:S01]  /*ce80*/  LOP3.LUT R183, R70, 0x380, RZ, 0xc0, !PT ;  /* 0x0000038046b77812 */ /* 0x000fe200078ec0ff */
[--C-:B--2---:R-:W-:Y:S01]  /*ce90*/  IMAD.X R7, RZ, RZ, R49.reuse, P1 ;  /* 0x000000ffff077224 */ /* 0x104fe200008e0631 */
[----:B------:R-:W-:Y:S02]  /*cea0*/  LOP3.LUT R6, R181, R0, RZ, 0x3c, !PT ;  /* 0x00000000b5067212 */ /* 0x000fe400078e3cff */
[----:B------:R-:W-:Y:S02]  /*ceb0*/  LOP3.LUT R181, R60, 0x380, RZ, 0xc0, !PT ;  /* 0x000003803cb57812 */ /* 0x000fe400078ec0ff */
[----:B------:R-:W-:Y:S02]  /*cec0*/  IADD3 R28, P1, R48, 0x4000, RZ ;  /* 0x00004000301c7810 */ /* 0x000fe40007f3e0ff */
[----:B------:R-:W-:Y:S02]  /*ced0*/  SHF.R.U64 R181, R181, 0x3, RZ ;  /* 0x00000003b5b57819 */ /* 0x000fe400000012ff */
[----:B------:R-:W-:Y:S01]  /*cee0*/  LOP3.LUT R3, R28, 0x380, RZ, 0xc0, !PT ;  /* 0x000003801c037812 */ /* 0x000fe200078ec0ff */
[----:B------:R-:W-:Y:S01]  /*cef0*/  IMAD.X R73, RZ, RZ, R49, P1 ;  /* 0x000000ffff497224 */ /* 0x000fe200008e0631 */
[----:B------:R-:W-:-:S02]  /*cf00*/  LOP3.LUT R60, R181, R60, RZ, 0x3c, !PT ;  /* 0x0000003cb53c7212 */ /* 0x000fc400078e3cff */
[----:B------:R-:W-:Y:S02]  /*cf10*/  LOP3.LUT R181, R42, 0x380, RZ, 0xc0, !PT ;  /* 0x000003802ab57812 */ /* 0x000fe400078ec0ff */
[----:B------:R-:W-:Y:S02]  /*cf20*/  SHF.R.U64 R225, R225, 0x3, RZ ;  /* 0x00000003e1e17819 */ /* 0x000fe400000012ff */
[C---:B------:R-:W-:Y:S02]  /*cf30*/  IADD3 R34, P3, R48.reuse, 0x4060, RZ ;  /* 0x0000406030227810 */ /* 0x040fe40007f7e0ff */
[----:B------:R-:W-:Y:S02]  /*cf40*/  SHF.R.U64 R181, R181, 0x3, RZ ;  /* 0x00000003b5b57819 */ /* 0x000fe400000012ff */
[----:B------:R-:W-:Y:S01]  /*cf50*/  IADD3 R14, P5, R48, 0x6020, RZ ;  /* 0x00006020300e7810 */ /* 0x000fe20007fbe0ff */
[----:B------:R-:W-:Y:S01]  /*cf60*/  IMAD.X R85, RZ, RZ, R49, P3 ;  /* 0x000000ffff557224 */ /* 0x000fe200018e0631 */
[----:B------:R-:W-:-:S02]  /*cf70*/  SHF.R.U64 R3, R3, 0x3, RZ ;  /* 0x0000000303037819 */ /* 0x000fc400000012ff */
[C---:B------:R-:W-:Y:S01]  /*cf80*/  IADD3 R4, P6, R48.reuse, 0x6000, RZ ;  /* 0x0000600030047810 */ /* 0x040fe20007fde0ff */
[--C-:B------:R-:W-:Y:S01]  /*cf90*/  IMAD.X R111, RZ, RZ, R49.reuse, P5 ;  /* 0x000000ffff6f7224 */ /* 0x100fe200028e0631 */
[----:B------:R-:W-:Y:S02]  /*cfa0*/  SHF.R.U64 R183, R183, 0x3, RZ ;  /* 0x00000003b7b77819 */ /* 0x000fe400000012ff */
[----:B-1----:R-:W-:Y:S01]  /*cfb0*/  IADD3 R24, P2, R48, 0x6040, RZ ;  /* 0x0000604030187810 */ /* 0x002fe20007f5e0ff */
[--C-:B------:R-:W-:Y:S01]  /*cfc0*/  IMAD.X R89, RZ, RZ, R49.reuse, P6 ;  /* 0x000000ffff597224 */ /* 0x100fe200030e0631 */
[----:B------:R-:W-:Y:S02]  /*cfd0*/  LOP3.LUT R68, R225, R68, RZ, 0x3c, !PT ;  /* 0x00000044e1447212 */ /* 0x000fe400078e3cff */
[----:B------:R-:W-:Y:S01]  /*cfe0*/  LOP3.LUT R225, R34, 0x380, RZ, 0xc0, !PT ;  /* 0x0000038022e17812 */ /* 0x000fe200078ec0ff */
[----:B------:R-:W-:Y:S01]  /*cff0*/  IMAD.X R5, RZ, RZ, R49, P2 ;  /* 0x000000ffff057224 */ /* 0x000fe200010e0631 */
[----:B------:R-:W-:-:S02]  /*d000*/  LOP3.LUT R76, R181, R42, RZ, 0x3c, !PT ;  /* 0x0000002ab54c7212 */ /* 0x000fc400078e3cff */
[----:B------:R-:W-:Y:S02]  /*d010*/  LOP3.LUT R72, R3, R28, RZ, 0x3c, !PT ;  /* 0x0000001c03487212 */ /* 0x000fe400078e3cff */
[----:B------:R-:W-:Y:S02]  /*d020*/  LOP3.LUT R181, R14, 0x380, RZ, 0xc0, !PT ;  /* 0x000003800eb57812 */ /* 0x000fe400078ec0ff */
[----:B------:R-:W-:Y:S02]  /*d030*/  LOP3.LUT R80, R183, R70, RZ, 0x3c, !PT ;  /* 0x00000046b7507212 */ /* 0x000fe400078e3cff */
[----:B------:R-:W-:Y:S02]  /*d040*/  LOP3.LUT R3, R4, 0x380, RZ, 0xc0, !PT ;  /* 0x0000038004037812 */ /* 0x000fe400078ec0ff */
[----:B------:R-:W-:Y:S02]  /*d050*/  LOP3.LUT R183, R24, 0x380, RZ, 0xc0, !PT ;  /* 0x0000038018b77812 */ /* 0x000fe400078ec0ff */
[----:B------:R-:W-:-:S02]  /*d060*/  SHF.R.U64 R225, R225, 0x3, RZ ;  /* 0x00000003e1e17819 */ /* 0x000fc400000012ff */
[----:B------:R-:W-:Y:S02]  /*d070*/  IADD3 R12, P1, R48, 0x6060, RZ ;  /* 0x00006060300c7810 */ /* 0x000fe40007f3e0ff */
[----:B------:R-:W-:Y:S02]  /*d080*/  SHF.R.U64 R181, R181, 0x3, RZ ;  /* 0x00000003b5b57819 */ /* 0x000fe400000012ff */
[----:B------:R-:W-:Y:S01]  /*d090*/  SHF.R.U64 R3, R3, 0x3, RZ ;  /* 0x0000000303037819 */ /* 0x000fe200000012ff */
[----:B------:R-:W-:Y:S01]  /*d0a0*/  IMAD.X R49, RZ, RZ, R49, P1 ;  /* 0x000000ffff317224 */ /* 0x000fe200008e0631 */
[----:B------:R-:W-:Y:S02]  /*d0b0*/  SHF.R.U64 R183, R183, 0x3, RZ ;  /* 0x00000003b7b77819 */ /* 0x000fe400000012ff */
[----:B------:R-:W-:Y:S02]  /*d0c0*/  LOP3.LUT R84, R225, R34, RZ, 0x3c, !PT ;  /* 0x00000022e1547212 */ /* 0x000fe400078e3cff */
[----:B------:R-:W-:-:S02]  /*d0d0*/  LOP3.LUT R225, R12, 0x380, RZ, 0xc0, !PT ;  /* 0x000003800ce17812 */ /* 0x000fc400078ec0ff */
[----:B------:R-:W-:Y:S02]  /*d0e0*/  LOP3.LUT R110, R181, R14, RZ, 0x3c, !PT ;  /* 0x0000000eb56e7212 */ /* 0x000fe400078e3cff */
[----:B------:R-:W-:Y:S02]  /*d0f0*/  LOP3.LUT R88, R3, R4, RZ, 0x3c, !PT ;  /* 0x0000000403587212 */ /* 0x000fe400078e3cff */
[----:B------:R-:W-:Y:S02]  /*d100*/  MOV R14, R30 ;  /* 0x0000001e000e7202 */ /* 0x000fe40000000f00 */
[----:B------:R-:W-:Y:S01]  /*d110*/  LOP3.LUT R4, R183, R24, RZ, 0x3c, !PT ;  /* 0x00000018b7047212 */ /* 0x000fe200078e3cff */
[----:B------:R-:W-:Y:S01]  /*d120*/  IMAD.MOV.U32 R24, RZ, RZ, RZ ;  /* 0x000000ffff187224 */ /* 0x000fe200078e00ff */
[----:B------:R-:W-:Y:S02]  /*d130*/  MOV R3, R6 ;  /* 0x0000000600037202 */ /* 0x000fe40000000f00 */
[----:B------:R-:W-:-:S02]  /*d140*/  F2FP.BF16.F32.PACK_AB R28, R178, R180 ;  /* 0x000000b4b21c723e */ /* 0x000fc400000010ff */
[----:B------:R-:W-:Y:S02]  /*d150*/  F2FP.BF16.F32.PACK_AB R30, R176, R179 ;  /* 0x000000b3b01e723e */ /* 0x000fe400000010ff */
[----:B------:R-:W-:Y:S02]  /*d160*/  F2FP.BF16.F32.PACK_AB R31, R39, R38 ;  /* 0x00000026271f723e */ /* 0x000fe400000010ff */
[----:B------:R-:W-:Y:S02]  /*d170*/  F2FP.BF16.F32.PACK_AB R34, R173, R175 ;  /* 0x000000afad22723e */ /* 0x000fe400000010ff */
[----:B------:R-:W-:Y:S01]  /*d180*/  SHF.R.U64 R225, R225, 0x3, RZ ;  /* 0x00000003e1e17819 */ /* 0x000fe200000012ff */
[----:B------:R-:W-:Y:S01]  /*d190*/  STSM.16.M88.4 [R3], R28 ;  /* 0x0000001c03007844 */ /* 0x000fe20000000200 */
[----:B------:R-:W-:Y:S02]  /*d1a0*/  MOV R0, R4 ;  /* 0x0000000400007202 */ /* 0x000fe40000000f00 */
[----:B------:R-:W-:Y:S01]  /*d1b0*/  MOV R52, R52 ;  /* 0x0000003400347202 */ /* 0x000fe20000000f00 */
[----:B------:R1:W-:Y:S01]  /*d1c0*/  STSM.16.M88.4 [R14], R32 ;  /* 0x000000200e007844 */ /* 0x0003e20000000200 */
[----:B------:R-:W-:-:S02]  /*d1d0*/  F2FP.BF16.F32.PACK_AB R4, R171, R174 ;  /* 0x000000aeab04723e */ /* 0x000fc400000010ff */
[----:B------:R-:W-:Y:S02]  /*d1e0*/  F2FP.BF16.F32.PACK_AB R5, R51, R50 ;  /* 0x000000323305723e */ /* 0x000fe400000010ff */
[----:B------:R-:W-:Y:S02]  /*d1f0*/  F2FP.BF16.F32.PACK_AB R6, R169, R172 ;  /* 0x000000aca906723e */ /* 0x000fe400000010ff */
[----:B------:R-:W-:Y:S02]  /*d200*/  F2FP.BF16.F32.PACK_AB R7, R55, R54 ;  /* 0x000000363707723e */ /* 0x000fe400000010ff */
[----:B------:R-:W-:Y:S02]  /*d210*/  LOP3.LUT R48, R225, R12, RZ, 0x3c, !PT ;  /* 0x0000000ce1307212 */ /* 0x000fe400078e3cff */
[----:B------:R-:W-:Y:S01]  /*d220*/  MOV R56, R56 ;  /* 0x0000003800387202 */ /* 0x000fe20000000f00 */
[----:B------:R2:W-:Y:S01]  /*d230*/  STSM.16.M88.4 [R52], R4 ;  /* 0x0000000434007844 */ /* 0x0005e20000000200 */
[----:B------:R-:W-:-:S02]  /*d240*/  F2FP.BF16.F32.PACK_AB R8, R166, R170 ;  /* 0x000000aaa608723e */ /* 0x000fc400000010ff */
[----:B------:R-:W-:Y:S02]  /*d250*/  F2FP.BF16.F32.PACK_AB R10, R164, R167 ;  /* 0x000000a7a40a723e */ /* 0x000fe400000010ff */
[----:B------:R-:W-:Y:S02]  /*d260*/  MOV R60, R60 ;  /* 0x0000003c003c7202 */ /* 0x000fe40000000f00 */
[----:B------:R-:W-:Y:S01]  /*d270*/  F2FP.BF16.F32.PACK_AB R12, R162, R165 ;  /* 0x000000a5a20c723e */ /* 0x000fe200000010ff */
[----:B------:R-:W-:Y:S01]  /*d280*/  STSM.16.M88.4 [R56], R8 ;  /* 0x0000000838007844 */ /* 0x000fe20000000200 */
[----:B-1----:R-:W-:Y:S02]  /*d290*/  F2FP.BF16.F32.PACK_AB R14, R160, R163 ;  /* 0x000000a3a00e723e */ /* 0x002fe400000010ff */
[----:B------:R-:W-:Y:S02]  /*d2a0*/  MOV R64, R64 ;  /* 0x0000004000407202 */ /* 0x000fe40000000f00 */
[----:B------:R-:W-:Y:S01]  /*d2b0*/  F2FP.BF16.F32.PACK_AB R28, R158, R161 ;  /* 0x000000a19e1c723e */ /* 0x000fe200000010ff */
[----:B------:R-:W-:Y:S01]  /*d2c0*/  STSM.16.M88.4 [R60], R12 ;  /* 0x0000000c3c007844 */ /* 0x000fe20000000200 */
[----:B------:R-:W-:-:S02]  /*d2d0*/  F2FP.BF16.F32.PACK_AB R29, R75, R74 ;  /* 0x0000004a4b1d723e */ /* 0x000fc400000010ff */
[----:B------:R-:W-:Y:S02]  /*d2e0*/  F2FP.BF16.F32.PACK_AB R30, R156, R159 ;  /* 0x0000009f9c1e723e */ /* 0x000fe400000010ff */
[----:B------:R-:W-:Y:S02]  /*d2f0*/  F2FP.BF16.F32.PACK_AB R31, R79, R78 ;  /* 0x0000004e4f1f723e */ /* 0x000fe400000010ff */
[----:B------:R-:W-:Y:S02]  /*d300*/  MOV R68, R68 ;  /* 0x0000004400447202 */ /* 0x000fe40000000f00 */
[----:B------:R-:W-:Y:S01]  /*d310*/  F2FP.BF16.F32.PACK_AB R32, R154, R157 ;  /* 0x0000009d9a20723e */ /* 0x000fe200000010ff */
[----:B------:R-:W-:Y:S01]  /*d320*/  STSM.16.M88.4 [R64], R28 ;  /* 0x0000001c40007844 */ /* 0x000fe20000000200 */
[----:B------:R-:W-:Y:S02]  /*d330*/  F2FP.BF16.F32.PACK_AB R33, R83, R82 ;  /* 0x000000525321723e */ /* 0x000fe400000010ff */
[----:B------:R-:W-:-:S02]  /*d340*/  F2FP.BF16.F32.PACK_AB R34, R152, R155 ;  /* 0x0000009b9822723e */ /* 0x000fc400000010ff */
[----:B------:R-:W-:Y:S02]  /*d350*/  F2FP.BF16.F32.PACK_AB R35, R87, R86 ;  /* 0x000000565723723e */ /* 0x000fe400000010ff */
[----:B------:R-:W-:Y:S02]  /*d360*/  MOV R72, R72 ;  /* 0x0000004800487202 */ /* 0x000fe40000000f00 */
[----:B------:R-:W-:Y:S01]  /*d370*/  F2FP.BF16.F32.PACK_AB R38, R93, R92 ;  /* 0x0000005c5d26723e */ /* 0x000fe200000010ff */
[----:B------:R-:W-:Y:S01]  /*d380*/  STSM.16.M88.4 [R68], R32 ;  /* 0x0000002044007844 */ /* 0x000fe20000000200 */
[----:B------:R-:W-:Y:S02]  /*d390*/  F2FP.BF16.F32.PACK_AB R39, R95, R94 ;  /* 0x0000005e5f27723e */ /* 0x000fe400000010ff */
[----:B------:R-:W-:Y:S02]  /*d3a0*/  MOV R76, R76 ;  /* 0x0000004c004c7202 */ /* 0x000fe40000000f00 */
[----:B------:R-:W-:Y:S01]  /*d3b0*/  F2FP.BF16.F32.PACK_AB R42, R101, R100 ;  /* 0x00000064652a723e */ /* 0x000fe200000010ff */
[----:B------:R-:W-:Y:S01]  /*d3c0*/  STSM.16.M88.4 [R72], R36 ;  /* 0x0000002448007844 */ /* 0x000fe20000000200 */
[----:B------:R-:W-:-:S02]  /*d3d0*/  MOV R80, R80 ;  /* 0x0000005000507202 */ /* 0x000fc40000000f00 */
[----:B------:R-:W-:Y:S01]  /*d3e0*/  F2FP.BF16.F32.PACK_AB R106, R109, R108 ;  /* 0x0000006c6d6a723e */ /* 0x000fe200000010ff */
[----:B------:R-:W-:Y:S01]  /*d3f0*/  STSM.16.M88.4 [R76], R40 ;  /* 0x000000284c007844 */ /* 0x000fe20000000200 */
[----:B------:R-:W-:Y:S02]  /*d400*/  F2FP.BF16.F32.PACK_AB R107, R62, R107 ;  /* 0x0000006b3e6b723e */ /* 0x000fe400000010ff */
[----:B------:R-:W-:Y:S02]  /*d410*/  F2FP.BF16.F32.PACK_AB R113, R66, R114 ;  /* 0x000000724271723e */ /* 0x000fe400000010ff */
[----:B------:R-:W-:Y:S01]  /*d420*/  F2FP.BF16.F32.PACK_AB R120, R121, R120 ;  /* 0x000000787978723e */ /* 0x000fe200000010ff */
[----:B------:R-:W-:Y:S01]  /*d430*/  STSM.16.M88.4 [R80], R104 ;  /* 0x0000006850007844 */ /* 0x000fe20000000200 */
[----:B------:R-:W-:Y:S02]  /*d440*/  MOV R84, R84 ;  /* 0x0000005400547202 */ /* 0x000fe40000000f00 */
[----:B------:R-:W-:-:S02]  /*d450*/  F2FP.BF16.F32.PACK_AB R114, R117, R116 ;  /* 0x000000747572723e */ /* 0x000fc400000010ff */
[----:B------:R-:W-:Y:S02]  /*d460*/  F2FP.BF16.F32.PACK_AB R115, R119, R115 ;  /* 0x000000737773723e */ /* 0x000fe400000010ff */
[----:B------:R-:W-:Y:S02]  /*d470*/  F2FP.BF16.F32.PACK_AB R121, R123, R122 ;  /* 0x0000007a7b79723e */ /* 0x000fe400000010ff */
[----:B------:R-:W-:Y:S01]  /*d480*/  F2FP.BF16.F32.PACK_AB R128, R129, R128 ;  /* 0x000000808180723e */ /* 0x000fe200000010ff */
[----:B------:R-:W-:Y:S01]  /*d490*/  STSM.16.M88.4 [R84], R112 ;  /* 0x0000007054007844 */ /* 0x000fe20000000200 */
[----:B------:R-:W-:Y:S02]  /*d4a0*/  MOV R88, R88 ;  /* 0x0000005800587202 */ /* 0x000fe40000000f00 */
[----:B------:R-:W-:Y:S02]  /*d4b0*/  F2FP.BF16.F32.PACK_AB R122, R125, R124 ;  /* 0x0000007c7d7a723e */ /* 0x000fe400000010ff */
[----:B------:R-:W-:-:S02]  /*d4c0*/  F2FP.BF16.F32.PACK_AB R123, R127, R126 ;  /* 0x0000007e7f7b723e */ /* 0x000fc400000010ff */
[----:B------:R-:W-:Y:S02]  /*d4d0*/  F2FP.BF16.F32.PACK_AB R129, R131, R130 ;  /* 0x000000828381723e */ /* 0x000fe400000010ff */
[----:B------:R-:W-:Y:S01]  /*d4e0*/  F2FP.BF16.F32.PACK_AB R136, R137, R136 ;  /* 0x000000888988723e */ /* 0x000fe200000010ff */
[----:B------:R-:W-:Y:S01]  /*d4f0*/  STSM.16.M88.4 [R88], R120 ;  /* 0x0000007858007844 */ /* 0x000fe20000000200 */
[----:B------:R-:W-:Y:S02]  /*d500*/  ISETP.NE.U32.AND P0, PT, RZ, UR4, PT ;  /* 0x00000004ff007c0c */ /* 0x000fe4000bf05070 */
[----:B--2---:R-:W-:Y:S02]  /*d510*/  IADD3 R6, P1, R200, UR4, RZ ;  /* 0x00000004c8067c10 */ /* 0x004fe4000ff3e0ff */
[----:B------:R-:W-:Y:S02]  /*d520*/  MOV R110, R110 ;  /* 0x0000006e006e7202 */ /* 0x000fe40000000f00 */
[----:B------:R-:W-:-:S02]  /*d530*/  F2FP.BF16.F32.PACK_AB R130, R133, R132 ;  /* 0x000000848582723e */ /* 0x000fc400000010ff */
[----:B------:R-:W-:Y:S02]  /*d540*/  F2FP.BF16.F32.PACK_AB R131, R135, R134 ;  /* 0x000000868783723e */ /* 0x000fe400000010ff */
[----:B------:R-:W-:Y:S02]  /*d550*/  F2FP.BF16.F32.PACK_AB R137, R139, R138 ;  /* 0x0000008a8b89723e */ /* 0x000fe400000010ff */
[----:B------:R-:W-:Y:S01]  /*d560*/  F2FP.BF16.F32.PACK_AB R144, R145, R144 ;  /* 0x000000909190723e */ /* 0x000fe200000010ff */
[----:B------:R-:W-:Y:S01]  /*d570*/  STSM.16.M88.4 [R110], R128 ;  /* 0x000000806e007844 */ /* 0x000fe20000000200 */
[----:B------:R-:W-:Y:S02]  /*d580*/  F2FP.BF16.F32.PACK_AB R138, R141, R140 ;  /* 0x0000008c8d8a723e */ /* 0x000fe400000010ff */
[----:B------:R-:W-:Y:S02]  /*d590*/  F2FP.BF16.F32.PACK_AB R139, R143, R142 ;  /* 0x0000008e8f8b723e */ /* 0x000fe400000010ff */
[----:B------:R-:W-:-:S02]  /*d5a0*/  F2FP.BF16.F32.PACK_AB R145, R147, R146 ;  /* 0x000000929391723e */ /* 0x000fc400000010ff */
[----:B------:R-:W-:Y:S01]  /*d5b0*/  MOV R48, R48 ;  /* 0x0000003000307202 */ /* 0x000fe20000000f00 */
[----:B------:R1:W-:Y:S01]  /*d5c0*/  STSM.16.M88.4 [R0], R136 ;  /* 0x0000008800007844 */ /* 0x0003e20000000200 */
[----:B------:R-:W-:Y:S02]  /*d5d0*/  F2FP.BF16.F32.PACK_AB R146, R149, R148 ;  /* 0x000000949592723e */ /* 0x000fe400000010ff */
[----:B------:R-:W-:Y:S02]  /*d5e0*/  F2FP.BF16.F32.PACK_AB R147, R151, R150 ;  /* 0x000000969793723e */ /* 0x000fe400000010ff */
[----:B------:R-:W-:Y:S02]  /*d5f0*/  ISETP.NE.AND.EX P0, PT, RZ, UR5, PT, P0 ;  /* 0x00000005ff007c0c */ /* 0x000fe4000bf05300 */
[----:B------:R-:W-:Y:S01]  /*d600*/  IADD3.X R7, R201, UR5, RZ, P1, !PT ;  /* 0x00000005c9077c10 */ /* 0x000fe20008ffe4ff */
[----:B------:R-:W-:Y:S01]  /*d610*/  ULDC.64 UR4, c[0x0][0xc08] ;  /* 0x0003020000047ab9 */ /* 0x000fe20000000a00 */
[----:B------:R2:W-:Y:S01]  /*d620*/  STSM.16.M88.4 [R48], R144 ;  /* 0x0000009030007844 */ /* 0x0005e20000000200 */
[----:B------:R-:W-:Y:S01]  /*d630*/  BAR.SYNC.DEFER_BLOCKING 0x1, 0x100 ;  /* 0x0044000000007b1d */ /* 0x000fe20000010000 */
[----:B------:R-:W-:-:S04]  /*d640*/  ISETP.NE.U32.AND P6, PT, RZ, UR4, PT ;  /* 0x00000004ff007c0c */ /* 0x000fc8000bfc5070 */
[----:B------:R-:W-:-:S13]  /*d650*/  ISETP.NE.AND.EX P6, PT, RZ, UR5, PT, P6 ;  /* 0x00000005ff007c0c */ /* 0x000fda000bfc5360 */
[----:B------:R-:W-:Y:S01]  /*d660*/  @P6 IADD3 R200, P4, R200, UR4, RZ ;  /* 0x00000004c8c86c10 */ /* 0x000fe2000ff9e0ff */
[----:B------:R-:W-:Y:S02]  /*d670*/  ULDC UR4, c[0x0][0xa88] ;  /* 0x0002a20000047ab9 */ /* 0x000fe40000000800 */
[----:B-1----:R-:W-:Y:S01]  /*d680*/  IMAD.U32 R0, RZ, RZ, UR4 ;  /* 0x00000004ff007e24 */ /* 0x002fe2000f8e00ff */
[----:B------:R-:W-:Y:S01]  /*d690*/  @P6 IADD3.X R201, R201, UR5, RZ, P4, !PT ;  /* 0x00000005c9c96c10 */ /* 0x000fe2000a7fe4ff */
[----:B------:R1:W5:Y:S01]  /*d6a0*/  @P0 LDG.E R24, desc[UR40][R6.64] ;  /* 0x0000002806180981 */ /* 0x000362000c1e1900 */
[----:B------:R-:W-:-:S03]  /*d6b0*/  IMAD R5, R211, 0x40, R189 ;  /* 0x00000040d3057824 */ /* 0x000fc600078e02bd */
[----:B------:R1:W5:Y:S01]  /*d6c0*/  @P6 LDG.E R0, desc[UR40][R200.64] ;  /* 0x00000028c8006981 */ /* 0x000362000c1e1900 */
[----:B------:R-:W-:-:S03]  /*d6d0*/  IMAD.WIDE R4, R5, 0x2, R44 ;  /* 0x0000000205047825 */ /* 0x000fc600078e022c */
[C---:B------:R-:W-:Y:S02]  /*d6e0*/  IADD3 R9, P1, R4.reuse, 0x1000, RZ ;  /* 0x0000100004097810 */ /* 0x040fe40007f3e0ff */
[C---:B------:R-:W-:Y:S02]  /*d6f0*/  IADD3 R13, P2, R4.reuse, 0x2000, RZ ;  /* 0x00002000040d7810 */ /* 0x040fe40007f5e0ff */
[C---:B------:R-:W-:Y:S02]  /*d700*/  IADD3 R29, P3, R4.reuse, 0x3000, RZ ;  /* 0x00003000041d7810 */ /* 0x040fe40007f7e0ff */
[----:B------:R-:W-:Y:S02]  /*d710*/  IADD3 R33, P4, R4, 0x4000, RZ ;  /* 0x0000400004217810 */ /* 0x000fe40007f9e0ff */
        /* <DEDUP_REMOVED lines=8> */
[----:B------:R-:W-:Y:S02]  /*d7a0*/  IADD3 R37, P5, R4, 0x5000, RZ ;  /* 0x0000500004257810 */ /* 0x000fe40007fbe0ff */
        /* <DEDUP_REMOVED lines=8> */
[----:B------:R-:W-:-:S02]  /*d830*/  P2R R10, PR, RZ, 0x20 ;  /* 0x00000020ff0a7803 */ /* 0x000fc40000000000 */
[C---:B------:R-:W-:Y:S02]  /*d840*/  IADD3 R41, P1, R4.reuse, 0x6000, RZ ;  /* 0x0000600004297810 */ /* 0x040fe40007f3e0ff */
[C---:B------:R-:W-:Y:S02]  /*d850*/  IADD3 R45, P2, R4.reuse, 0x7000, RZ ;  /* 0x00007000042d7810 */ /* 0x040fe40007f5e0ff */
[C---:B------:R-:W-:Y:S02]  /*d860*/  IADD3 R49, P3, R4.reuse, 0x8000, RZ ;  /* 0x0000800004317810 */ /* 0x040fe40007f7e0ff */
[C---:B------:R-:W-:Y:S02]  /*d870*/  IADD3 R53, P4, R4.reuse, 0x9000, RZ ;  /* 0x0000900004357810 */ /* 0x040fe40007f9e0ff */
[----:B------:R-:W-:Y:S02]  /*d880*/  IADD3 R57, P5, R4, 0xa000, RZ ;  /* 0x0000a00004397810 */ /* 0x000fe40007fbe0ff */
[----:B------:R-:W-:-:S02]  /*d890*/  LOP3.LUT R36, R37, 0x380, RZ, 0xc0, !PT ;  /* 0x0000038025247812 */ /* 0x000fc400078ec0ff */
[----:B------:R-:W-:Y:S02]  /*d8a0*/  LOP3.LUT R40, R41, 0x380, RZ, 0xc0, !PT ;  /* 0x0000038029287812 */ /* 0x000fe400078ec0ff */
[----:B------:R-:W-:Y:S02]  /*d8b0*/  LOP3.LUT R44, R45, 0x380, RZ, 0xc0, !PT ;  /* 0x000003802d2c7812 */ /* 0x000fe400078ec0ff */
[----:B--2---:R-:W-:Y:S02]  /*d8c0*/  LOP3.LUT R48, R49, 0x380, RZ, 0xc0, !PT ;  /* 0x0000038031307812 */ /* 0x004fe400078ec0ff */
[----:B------:R-:W-:Y:S02]  /*d8d0*/  LOP3.LUT R52, R53, 0x380, RZ, 0xc0, !PT ;  /* 0x0000038035347812 */ /* 0x000fe400078ec0ff */
[----:B------:R-:W-:Y:S02]  /*d8e0*/  LOP3.LUT R56, R57, 0x380, RZ, 0xc0, !PT ;  /* 0x0000038039387812 */ /* 0x000fe400078ec0ff */
[----:B------:R-:W-:-:S02]  /*d8f0*/  SHF.R.U64 R36, R36, 0x3, RZ ;  /* 0x0000000324247819 */ /* 0x000fc400000012ff */
[----:B------:R-:W-:Y:S02]  /*d900*/  SHF.R.U64 R40, R40, 0x3, RZ ;  /* 0x0000000328287819 */ /* 0x000fe400000012ff */
[----:B------:R-:W-:Y:S02]  /*d910*/  SHF.R.U64 R44, R44, 0x3, RZ ;  /* 0x000000032c2c7819 */ /* 0x000fe400000012ff */
[----:B------:R-:W-:Y:S02]  /*d920*/  SHF.R.U64 R48, R48, 0x3, RZ ;  /* 0x0000000330307819 */ /* 0x000fe400000012ff */
[----:B------:R-:W-:Y:S02]  /*d930*/  SHF.R.U64 R52, R52, 0x3, RZ ;  /* 0x0000000334347819 */ /* 0x000fe400000012ff */
[----:B------:R-:W-:Y:S02]  /*d940*/  SHF.R.U64 R56, R56, 0x3, RZ ;  /* 0x0000000338387819 */ /* 0x000fe400000012ff */
[----:B------:R-:W-:-:S02]  /*d950*/  LOP3.LUT R36, R36, R37, RZ, 0x3c, !PT ;  /* 0x0000002524247212 */ /* 0x000fc400078e3cff */
[----:B------:R-:W-:Y:S02]  /*d960*/  LOP3.LUT R40, R40, R41, RZ, 0x3c, !PT ;  /* 0x0000002928287212 */ /* 0x000fe400078e3cff */
[----:B------:R-:W-:Y:S02]  /*d970*/  LOP3.LUT R44, R44, R45, RZ, 0x3c, !PT ;  /* 0x0000002d2c2c7212 */ /* 0x000fe400078e3cff */
[----:B------:R-:W-:Y:S02]  /*d980*/  LOP3.LUT R48, R48, R49, RZ, 0x3c, !PT ;  /* 0x0000003130307212 */ /* 0x000fe400078e3cff */
[----:B------:R-:W-:Y:S02]  /*d990*/  LOP3.LUT R52, R52, R53, RZ, 0x3c, !PT ;  /* 0x0000003534347212 */ /* 0x000fe400078e3cff */
[----:B------:R-:W-:Y:S01]  /*d9a0*/  LOP3.LUT R56, R56, R57, RZ, 0x3c, !PT ;  /* 0x0000003938387212 */ /* 0x000fe200078e3cff */
[----:B-1----:R-:W-:Y:S06]  /*d9b0*/  @P6 BRA `(.L_x_754) ;  /* 0x0000000000106947 */ /* 0x002fec0003800000 */
[----:B------:R-:W-:Y:S05]  /*d9c0*/  @!P0 BRA `(.L_x_754) ;  /* 0x00000000000c8947 */ /* 0x000fea0003800000 */
[----:B------:R-:W2:Y:S04]  /*d9d0*/  LDG.E R3, desc[UR40][R6.64] ;  /* 0x0000002806037981 */ /* 0x000ea8000c1e1900 */
[----:B-----5:R-:W2:Y:S02]  /*d9e0*/  LDG.E R0, desc[UR40][R6.64+0x4] ;  /* 0x0000042806007981 */ /* 0x020ea4000c1e1900 */
[----:B--2---:R-:W-:-:S07]  /*d9f0*/  IMAD.IADD R0, R0, 0x1, -R3 ;  /* 0x0000000100007824 */ /* 0x004fce00078e0a03 */
.L_x_754:
[----:B------:R-:W1:Y:S01]  /*da00*/  SHFL.IDX PT, R3, R213, RZ, 0x1f ;  /* 0x00001fffd5037589 */ /* 0x000e6200000e0000 */
[----:B------:R-:W-:Y:S01]  /*da10*/  ISETP.NE.AND P6, PT, R10, RZ, PT ;  /* 0x000000ff0a00720c */ /* 0x000fe20003fc5270 */
[--C-:B------:R-:W-:Y:S01]  /*da20*/  IMAD.X R57, RZ, RZ, R5.reuse, P5 ;  /* 0x000000ffff397224 */ /* 0x100fe200028e0605 */
[C---:B------:R-:W-:Y:S01]  /*da30*/  LOP3.LUT R7, R4.reuse, 0x380, RZ, 0xc0, !PT ;  /* 0x0000038004077812 */ /* 0x040fe200078ec0ff */
[--C-:B------:R-:W-:Y:S01]  /*da40*/  IMAD.X R41, RZ, RZ, R5.reuse, P1 ;  /* 0x000000ffff297224 */ /* 0x100fe200008e0605 */
[C---:B------:R-:W-:Y:S01]  /*da50*/  IADD3 R65, P1, R4.reuse, 0xc000, RZ ;  /* 0x0000c00004417810 */ /* 0x040fe20007f3e0ff */
[--C-:B------:R-:W-:Y:S01]  /*da60*/  IMAD.X R37, RZ, RZ, R5.reuse, P6 ;  /* 0x000000ffff257224 */ /* 0x100fe200030e0605 */
[C---:B------:R-:W-:Y:S01]  /*da70*/  IADD3 R61, P6, R4.reuse, 0xb000, RZ ;  /* 0x0000b000043d7810 */ /* 0x040fe20007fde0ff */
[--C-:B------:R-:W-:Y:S01]  /*da80*/  IMAD.X R45, RZ, RZ, R5.reuse, P2 ;  /* 0x000000ffff2d7224 */ /* 0x100fe200010e0605 */
[C---:B------:R-:W-:Y:S01]  /*da90*/  IADD3 R69, P2, R4.reuse, 0xd000, RZ ;  /* 0x0000d00004457810 */ /* 0x040fe20007f5e0ff */
[--C-:B------:R-:W-:Y:S01]  /*daa0*/  IMAD.X R49, RZ, RZ, R5.reuse, P3 ;  /* 0x000000ffff317224 */ /* 0x100fe200018e0605 */
[C---:B------:R-:W-:Y:S01]  /*dab0*/  IADD3 R73, P3, R4.reuse, 0xe000, RZ ;  /* 0x0000e00004497810 */ /* 0x040fe20007f7e0ff */
[----:B------:R-:W-:Y:S01]  /*dac0*/  IMAD.X R53, RZ, RZ, R5, P4 ;  /* 0x000000ffff357224 */ /* 0x000fe200020e0605 */
[----:B------:R-:W-:-:S02]  /*dad0*/  IADD3 R10, P4, R4, 0xf000, RZ ;  /* 0x0000f000040a7810 */ /* 0x000fc40007f9e0ff */
[----:B------:R-:W-:Y:S02]  /*dae0*/  LOP3.LUT R60, R61, 0x380, RZ, 0xc0, !PT ;  /* 0x000003803d3c7812 */ /* 0x000fe400078ec0ff */
[----:B------:R-:W-:Y:S01]  /*daf0*/  LOP3.LUT R64, R65, 0x380, RZ, 0xc0, !PT ;  /* 0x0000038041407812 */ /* 0x000fe200078ec0ff */
[----:B------:R-:W-:Y:S01]  /*db00*/  IMAD.X R77, RZ, RZ, R5, P4 ;  /* 0x000000ffff4d7224 */ /* 0x000fe200020e0605 */
[----:B------:R-:W-:Y:S02]  /*db10*/  LOP3.LUT R68, R69, 0x380, RZ, 0xc0, !PT ;  /* 0x0000038045447812 */ /* 0x000fe400078ec0ff */
[----:B------:R-:W-:Y:S02]  /*db20*/  LOP3.LUT R72, R73, 0x380, RZ, 0xc0, !PT ;  /* 0x0000038049487812 */ /* 0x000fe400078ec0ff */
[----:B------:R-:W-:Y:S02]  /*db30*/  SHF.R.U64 R60, R60, 0x3, RZ ;  /* 0x000000033c3c7819 */ /* 0x000fe400000012ff */
[----:B-1----:R-:W-:-:S02]  /*db40*/  ISETP.NE.AND P5, PT, R3, RZ, PT ;  /* 0x000000ff0300720c */ /* 0x002fc40003fa5270 */
[----:B------:R-:W-:Y:S02]  /*db50*/  LOP3.LUT R3, R10, 0x380, RZ, 0xc0, !PT ;  /* 0x000003800a037812 */ /* 0x000fe400078ec0ff */
[----:B------:R-:W-:Y:S02]  /*db60*/  SHF.R.U64 R64, R64, 0x3, RZ ;  /* 0x0000000340407819 */ /* 0x000fe400000012ff */
[----:B------:R-:W-:Y:S02]  /*db70*/  SHF.R.U64 R68, R68, 0x3, RZ ;  /* 0x0000000344447819 */ /* 0x000fe400000012ff */
[----:B------:R-:W-:Y:S02]  /*db80*/  SHF.R.U64 R72, R72, 0x3, RZ ;  /* 0x0000000348487819 */ /* 0x000fe400000012ff */
[----:B------:R-:W-:Y:S02]  /*db90*/  SHF.R.U64 R7, R7, 0x3, RZ ;  /* 0x0000000307077819 */ /* 0x000fe400000012ff */
[----:B------:R-:W-:-:S02]  /*dba0*/  SHF.R.U64 R3, R3, 0x3, RZ ;  /* 0x0000000303037819 */ /* 0x000fc400000012ff */
        /* <DEDUP_REMOVED lines=9> */
[----:B------:R-:W-:Y:S01]  /*dc40*/  IMAD.MOV.U32 R7, RZ, RZ, R5 ;  /* 0x000000ffff077224 */ /* 0x000fe200078e0005 */
[----:B------:R-:W-:-:S02]  /*dc50*/  LOP3.LUT R76, R3, R10, RZ, 0x3c, !PT ;  /* 0x0000000a034c7212 */ /* 0x000fc400078e3cff */
[----:B------:R-:W-:Y:S02]  /*dc60*/  SHF.R.S32.HI R80, RZ, 0x1f, R199 ;  /* 0x0000001fff507819 */ /* 0x000fe400000114c7 */
[----:B------:R-:W-:Y:S02]  /*dc70*/  SEL R83, R202, RZ, !P0 ;  /* 0x000000ffca537207 */ /* 0x000fe40004000000 */
[----:B------:R-:W-:Y:S02]  /*dc80*/  SEL R212, R212, RZ, !P0 ;  /* 0x000000ffd4d47207 */ /* 0x000fe40004000000 */
[----:B-----5:R-:W-:Y:S01]  /*dc90*/  SHF.R.S32.HI R81, RZ, 0x1f, R24 ;  /* 0x0000001fff517819 */ /* 0x020fe20000011418 */
[----:B------:R-:W-:Y:S06]  /*dca0*/  @P5 BRA `(.L_x_755) ;  /* 0x0000000000b85947 */ /* 0x000fec0003800000 */
[----:B------:R-:W1:Y:S01]  /*dcb0*/  LDC R31, c[0x0][0xbe8] ;  /* 0x0002fa00ff1f7b82 */ /* 0x000e620000000800 */
[----:B------:R-:W-:Y:S01]  /*dcc0*/  ULDC.64 UR4, c[0x0][0xb90] ;  /* 0x0002e40000047ab9 */ /* 0x000fe20000000a00 */
[----:B------:R-:W-:Y:S02]  /*dcd0*/  IMAD R30, R209, 0x40, R222 ;  /* 0x00000040d11e7824 */ /* 0x000fe400078e02de */
[----:B------:R-:W-:Y:S02]  /*dce0*/  IMAD R10, R80, UR4, RZ ;  /* 0x00000004500a7c24 */ /* 0x000fe4000f8e02ff */
[----:B------:R-:W-:Y:S02]  /*dcf0*/  IMAD.MOV.U32 R4, RZ, RZ, R24 ;  /* 0x000000ffff047224 */ /* 0x000fe400078e0018 */
[----:B------:R-:W-:Y:S02]  /*dd00*/  IMAD R11, R199, UR5, R10 ;  /* 0x00000005c70b7c24 */ /* 0x000fe4000f8e020a */
[----:B------:R-:W-:-:S02]  /*dd10*/  IMAD.MOV.U32 R5, RZ, RZ, R81 ;  /* 0x000000ffff057224 */ /* 0x000fc400078e0051 */
[----:B------:R-:W-:Y:S02]  /*dd20*/  IMAD.MOV R34, RZ, RZ, -R194 ;  /* 0x000000ffff227224 */ /* 0x000fe400078e0ac2 */
[----:B------:R-:W-:Y:S01]  /*dd30*/  IMAD.WIDE.U32 R4, R199, UR4, R4 ;  /* 0x00000004c7047c25 */ /* 0x000fe2000f8e0004 */
[----:B------:R-:W-:-:S03]  /*dd40*/  ULDC.64 UR4, c[0x0][0xb98] ;  /* 0x0002e60000047ab9 */ /* 0x000fc60000000a00 */
[----:B------:R-:W-:Y:S02]  /*dd50*/  IMAD.IADD R5, R5, 0x1, R11 ;  /* 0x0000000105057824 */ /* 0x000fe400078e020b */
[----:B------:R-:W-:Y:S02]  /*dd60*/  IMAD R35, R209, 0x40, R191 ;  /* 0x00000040d1237824 */ /* 0x000fe400078e02bf */
[----:B------:R-:W-:Y:S01]  /*dd70*/  IMAD.WIDE.U32 R4, R83, UR4, R4 ;  /* 0x0000000453047c25 */ /* 0x000fe2000f8e0004 */
[----:B-1----:R-:W-:-:S13]  /*dd80*/  ISETP.NE.AND P0, PT, R31, 0x1, PT ;  /* 0x000000011f00780c */ /* 0x002fda0003f05270 */
[----:B------:R-:W1:Y:S08]  /*dd90*/  @P0 LDC R3, c[0x0][0xbec] ;  /* 0x0002fb00ff030b82 */ /* 0x000e700000000800 */
[----:B------:R-:W2:Y:S01]  /*dda0*/  @P0 LDC R15, c[0x0][0xbf0] ;  /* 0x0002fc00ff0f0b82 */ /* 0x000ea20000000800 */
[----:B-1----:R-:W-:-:S04]  /*ddb0*/  @P0 IMAD.HI.U32 R10, R30, R3, RZ ;  /* 0x000000031e0a0227 */ /* 0x002fc800078e00ff */
[----:B------:R-:W-:Y:S01]  /*ddc0*/  IMAD.MOV.U32 R3, RZ, RZ, R30 ;  /* 0x000000ffff037224 */ /* 0x000fe200078e001e */
[----:B--2---:R-:W-:Y:S01]  /*ddd0*/  @P0 SHF.R.U32.HI R3, RZ, R15, R10 ;  /* 0x0000000fff030219 */ /* 0x004fe2000001160a */
[----:B------:R-:W-:-:S03]  /*dde0*/  IMAD R10, R212, UR4, RZ ;  /* 0x00000004d40a7c24 */ /* 0x000fc6000f8e02ff */
[--C-:B------:R-:W-:Y:S01]  /*ddf0*/  SHF.R.S32.HI R15, RZ, 0x1f, R3.reuse ;  /* 0x0000001fff0f7819 */ /* 0x100fe20000011403 */
[----:B------:R-:W-:Y:S01]  /*de00*/  IMAD.MOV R14, RZ, RZ, -R3 ;  /* 0x000000ffff0e7224 */ /* 0x000fe200078e0a03 */
[----:B------:R-:W-:Y:S01]  /*de10*/  IADD3 R4, P0, R3, R4, RZ ;  /* 0x0000000403047210 */ /* 0x000fe20007f1e0ff */
[----:B------:R-:W-:Y:S01]  /*de20*/  IMAD R10, R83, UR5, R10 ;  /* 0x00000005530a7c24 */ /* 0x000fe2000f8e020a */
[----:B------:R-:W-:Y:S01]  /*de30*/  ULDC.64 UR4, c[0x0][0xb88] ;  /* 0x0002e20000047ab9 */ /* 0x000fe20000000a00 */
[----:B------:R-:W-:Y:S02]  /*de40*/  IMAD R11, R31, R14, R30 ;  /* 0x0000000e1f0b7224 */ /* 0x000fe400078e021e */
[----:B------:R-:W-:Y:S01]  /*de50*/  IMAD R30, R0, R31, RZ ;  /* 0x0000001f001e7224 */ /* 0x000fe200078e02ff */
[----:B------:R-:W-:Y:S02]  /*de60*/  IADD3.X R5, R15, R5, R10, P0, !PT ;  /* 0x000000050f057210 */ /* 0x000fe400007fe40a */
[----:B------:R-:W-:Y:S01]  /*de70*/  SHF.R.S32.HI R3, RZ, 0x1f, R11 ;  /* 0x0000001fff037819 */ /* 0x000fe2000001140b */
[----:B------:R-:W-:-:S04]  /*de80*/  IMAD.WIDE.U32 R4, R11, UR4, R4 ;  /* 0x000000040b047c25 */ /* 0x000fc8000f8e0004 */
[----:B------:R-:W-:-:S04]  /*de90*/  IMAD R10, R3, UR4, RZ ;  /* 0x00000004030a7c24 */ /* 0x000fc8000f8e02ff */
[----:B------:R-:W-:Y:S01]  /*dea0*/  IMAD R3, R11, UR5, R10 ;  /* 0x000000050b037c24 */ /* 0x000fe2000f8e020a */
[----:B------:R-:W-:Y:S02]  /*deb0*/  ULDC.64 UR4, c[0x0][0xb50] ;  /* 0x0002d40000047ab9 */ /* 0x000fe40000000a00 */
[----:B------:R-:W-:Y:S01]  /*dec0*/  LEA R14, P0, R4, UR4, 0x2 ;  /* 0x00000004040e7c11 */ /* 0x000fe2000f8010ff */
[----:B------:R-:W-:-:S04]  /*ded0*/  IMAD.IADD R3, R5, 0x1, R3 ;  /* 0x0000000105037824 */ /* 0x000fc800078e0203 */
[----:B------:R-:W-:Y:S01]  /*dee0*/  SHFL.IDX PT, R10, R14, 0x1, 0x1c1f ;  /* 0x003c1f000e0a7f89 */ /* 0x000fe200000e0000 */
[----:B------:R-:W-:Y:S01]  /*def0*/  LEA.HI.X R15, R4, UR5, R3, 0x2, P0 ;  /* 0x00000005040f7c11 */ /* 0x000fe200080f1403 */
[----:B------:R-:W-:Y:S01]  /*df00*/  VIADD R3, R35, 0x8 ;  /* 0x0000000823037836 */ /* 0x000fe20000000000 */
[----:B------:R-:W-:Y:S01]  /*df10*/  ISETP.NE.AND P0, PT, R193, R34, PT ;  /* 0x00000022c100720c */ /* 0x000fe20003f05270 */
[----:B------:R-:W-:Y:S03]  /*df20*/  SHFL.IDX PT, R4, R14, RZ, 0x1c1f ;  /* 0x001c1fff0e047589 */ /* 0x000fe600000e0000 */
[-C--:B------:R-:W-:Y:S01]  /*df30*/  ISETP.GE.OR P1, PT, R35, R30.reuse, P0 ;  /* 0x0000001e2300720c */ /* 0x080fe20000726670 */
[----:B------:R-:W1:Y:S01]  /*df40*/  SHFL.IDX PT, R5, R15, RZ, 0x1c1f ;  /* 0x001c1fff0f057589 */ /* 0x000e6200000e0000 */
[----:B------:R-:W-:-:S03]  /*df50*/  ISETP.GE.OR P0, PT, R3, R30, P0 ;  /* 0x0000001e0300720c */ /* 0x000fc60000706670 */
[----:B------:R-:W2:Y:S08]  /*df60*/  SHFL.IDX PT, R11, R15, 0x1, 0x1c1f ;  /* 0x003c1f000f0b7f89 */ /* 0x000eb000000e0000 */
[----:B-1----:R1:W-:Y:S04]  /*df70*/  @!P1 ST.E desc[UR40][R4.64], R21 ;  /* 0x0000001504009985 */ /* 0x0023e8000c101928 */
[----:B--2---:R1:W-:Y:S02]  /*df80*/  @!P0 ST.E desc[UR40][R10.64], R20 ;  /* 0x000000140a008985 */ /* 0x0043e4000c101928 */
.L_x_755:
[----:B------:R-:W2:Y:S01]  /*df90*/  LDC R85, c[0x0][0xbe8] ;  /* 0x0002fa00ff557b82 */ /* 0x000ea20000000800 */
[----:B------:R-:W-:Y:S01]  /*dfa0*/  ULDC.64 UR4, c[0x0][0xaa0] ;  /* 0x0002a80000047ab9 */ /* 0x000fe20000000a00 */
[----:B-1----:R-:W5:Y:S01]  /*dfb0*/  LD.E.128 R4, desc[UR40][R6.64] ;  /* 0x0000002806047980 */ /* 0x002f62000c101d00 */
[----:B------:R-:W-:-:S03]  /*dfc0*/  IMAD R3, R81, UR4, RZ ;  /* 0x0000000451037c24 */ /* 0x000fc6000f8e02ff */
[----:B------:R-:W5:Y:S02]  /*dfd0*/  LD.E.128 R8, desc[UR40][R8.64] ;  /* 0x0000002808087980 */ /* 0x000f64000c101d00 */
[----:B------:R-:W1:Y:S02]  /*dfe0*/  LDC R88, c[0x0][0xac8] ;  /* 0x0002b200ff587b82 */ /* 0x000e640000000800 */
[----:B------:R-:W5:Y:S04]  /*dff0*/  LD.E.128 R12, desc[UR40][R12.64] ;  /* 0x000000280c0c7980 */ /* 0x000f68000c101d00 */
[----:B------:R-:W5:Y:S04]  /*e000*/  LD.E.128 R28, desc[UR40][R28.64] ;  /* 0x000000281c1c7980 */ /* 0x000f68000c101d00 */
[----:B------:R-:W5:Y:S04]  /*e010*/  LD.E.128 R32, desc[UR40][R32.64] ;  /* 0x0000002820207980 */ /* 0x000f68000c101d00 */
[----:B------:R-:W5:Y:S01]  /*e020*/  LD.E.128 R36, desc[UR40][R36.64] ;  /* 0x0000002824247980 */ /* 0x000f62000c101d00 */
[----:B--2---:R-:W-:Y:S01]  /*e030*/  ISETP.NE.AND P1, PT, R85, 0x1, PT ;  /* 0x000000015500780c */ /* 0x004fe20003f25270 */
[----:B------:R-:W-:-:S02]  /*e040*/  IMAD R3, R24, UR5, R3 ;  /* 0x0000000518037c24 */ /* 0x000fc4000f8e0203 */
[----:B------:R-:W5:Y:S01]  /*e050*/  LD.E.128 R40, desc[UR40][R40.64] ;  /* 0x0000002828287980 */ /* 0x000f62000c101d00 */
[----:B------:R-:W-:Y:S01]  /*e060*/  IMAD.WIDE.U32 R20, R24, UR4, RZ ;  /* 0x0000000418147c25 */ /* 0x000fe2000f8e00ff */
[----:B------:R-:W-:Y:S02]  /*e070*/  ULDC.64 UR4, c[0x0][0xae8] ;  /* 0x0002ba0000047ab9 */ /* 0x000fe40000000a00 */
[----:B------:R-:W5:Y:S04]  /*e080*/  LD.E.128 R44, desc[UR40][R44.64] ;  /* 0x000000282c2c7980 */ /* 0x000f68000c101d00 */
[----:B------:R-:W5:Y:S02]  /*e090*/  LD.E.128 R48, desc[UR40][R48.64] ;  /* 0x0000002830307980 */ /* 0x000f64000c101d00 */
[----:B------:R-:W2:Y:S01]  /*e0a0*/  @P1 LDC R81, c[0x0][0xbec] ;  /* 0x0002fb00ff511b82 */ /* 0x000ea20000000800 */
[----:B------:R-:W-:Y:S01]  /*e0b0*/  IMAD.IADD R21, R21, 0x1, R3 ;  /* 0x0000000115157824 */ /* 0x000fe200078e0203 */
[----:B------:R-:W5:Y:S01]  /*e0c0*/  LD.E.128 R52, desc[UR40][R52.64] ;  /* 0x0000002834347980 */ /* 0x000f62000c101d00 */
[----:B------:R-:W-:-:S03]  /*e0d0*/  IMAD R24, R80, UR4, RZ ;  /* 0x0000000450187c24 */ /* 0x000fc6000f8e02ff */
[----:B------:R-:W5:Y:S02]  /*e0e0*/  LD.E.128 R56, desc[UR40][R56.64] ;  /* 0x0000002838387980 */ /* 0x000f64000c101d00 */
[----:B------:R-:W3:Y:S01]  /*e0f0*/  @P1 LDC R87, c[0x0][0xbf0] ;  /* 0x0002fc00ff571b82 */ /* 0x000ee20000000800 */
[C---:B------:R-:W-:Y:S01]  /*e100*/  IMAD R3, R199.reuse, UR5, R24 ;  /* 0x00000005c7037c24 */ /* 0x040fe2000f8e0218 */
[----:B------:R-:W5:Y:S01]  /*e110*/  LD.E.128 R60, desc[UR40][R60.64] ;  /* 0x000000283c3c7980 */ /* 0x000f62000c101d00 */
[----:B------:R-:W-:Y:S01]  /*e120*/  IMAD.WIDE.U32 R20, R199, UR4, R20 ;  /* 0x00000004c7147c25 */ /* 0x000fe2000f8e0014 */
[----:B------:R-:W-:Y:S02]  /*e130*/  ULDC.64 UR4, c[0x0][0xaf0] ;  /* 0x0002bc0000047ab9 */ /* 0x000fe40000000a00 */
[----:B------:R-:W5:Y:S01]  /*e140*/  LD.E.128 R64, desc[UR40][R64.64] ;  /* 0x0000002840407980 */ /* 0x000f62000c101d00 */
[----:B------:R-:W-:Y:S02]  /*e150*/  IMAD R24, R210, 0x20, R211 ;  /* 0x00000020d2187824 */ /* 0x000fe400078e02d3 */
[----:B------:R-:W-:Y:S01]  /*e160*/  IMAD.IADD R21, R21, 0x1, R3 ;  /* 0x0000000115157824 */ /* 0x000fe200078e0203 */
[----:B------:R-:W5:Y:S01]  /*e170*/  LD.E.128 R68, desc[UR40][R68.64] ;  /* 0x0000002844447980 */ /* 0x000f62000c101d00 */
[----:B------:R-:W-:-:S02]  /*e180*/  IMAD R3, R212, UR4, RZ ;  /* 0x00000004d4037c24 */ /* 0x000fc4000f8e02ff */
[----:B------:R-:W-:Y:S01]  /*e190*/  IMAD R82, R209, 0x40, R24 ;  /* 0x00000040d1527824 */ /* 0x000fe200078e0218 */
[----:B-1----:R-:W-:Y:S01]  /*e1a0*/  ISETP.GE.AND P0, PT, R207, R88, PT ;  /* 0x00000058cf00720c */ /* 0x002fe20003f06270 */
[C---:B------:R-:W-:Y:S01]  /*e1b0*/  IMAD R3, R83.reuse, UR5, R3 ;  /* 0x0000000553037c24 */ /* 0x040fe2000f8e0203 */
[----:B------:R-:W5:Y:S01]  /*e1c0*/  LD.E.128 R72, desc[UR40][R72.64] ;  /* 0x0000002848487980 */ /* 0x000f62000c101d00 */
[----:B------:R-:W-:-:S03]  /*e1d0*/  IMAD.WIDE.U32 R20, R83, UR4, R20 ;  /* 0x0000000453147c25 */ /* 0x000fc6000f8e0014 */
[----:B------:R-:W5:Y:S01]  /*e1e0*/  LD.E.128 R76, desc[UR40][R76.64] ;  /* 0x000000284c4c7980 */ /* 0x000f62000c101d00 */
[----:B--2---:R-:W-:Y:S01]  /*e1f0*/  @P1 IMAD.HI.U32 R24, R82, R81, RZ ;  /* 0x0000005152181227 */ /* 0x004fe200078e00ff */
[----:B------:R-:W-:Y:S01]  /*e200*/  SEL R80, RZ, 0xffffffff, P0 ;  /* 0xffffffffff507807 */ /* 0x000fe20000000000 */
[----:B------:R-:W-:Y:S01]  /*e210*/  ULDC.64 UR4, c[0x0][0xae0] ;  /* 0x0002b80000047ab9 */ /* 0x000fe20000000a00 */
[-C--:B------:R-:W-:Y:S01]  /*e220*/  ISETP.GE.AND P0, PT, R206, R88.reuse, PT ;  /* 0x00000058ce00720c */ /* 0x080fe20003f06270 */
[----:B------:R-:W-:Y:S01]  /*e230*/  IMAD.IADD R21, R21, 0x1, R3 ;  /* 0x0000000115157824 */ /* 0x000fe200078e0203 */
[----:B------:R-:W-:Y:S01]  /*e240*/  @!PT LDS RZ, [RZ] ;  /* 0x00000000fffff984 */ /* 0x000fe20000000800 */
[----:B------:R-:W-:Y:S01]  /*e250*/  @!PT LDS RZ, [RZ] ;  /* 0x00000000fffff984 */ /* 0x000fe20000000800 */
[----:B------:R-:W-:Y:S01]  /*e260*/  @!PT LDS RZ, [RZ] ;  /* 0x00000000fffff984 */ /* 0x000fe20000000800 */
[----:B------:R-:W-:Y:S01]  /*e270*/  @!PT LDS RZ, [RZ] ;  /* 0x00000000fffff984 */ /* 0x000fe20000000800 */
[----:B------:R1:W-:Y:S06]  /*e280*/  MEMBAR.ALL.CTA ;  /* 0x0000000000007992 */ /* 0x0003ec0000008000 */
[----:B-1----:R-:W1:Y:S01]  /*e290*/  FENCE.VIEW.ASYNC.S ;  /* 0x00000000000073c6 */ /* 0x002e620000000000 */
[----:B------:R-:W-:Y:S01]  /*e2a0*/  IMAD.MOV.U32 R3, RZ, RZ, R82 ;  /* 0x000000ffff037224 */ /* 0x000fe200078e0052 */
[----:B---3--:R-:W-:Y:S01]  /*e2b0*/  @P1 SHF.R.U32.HI R3, RZ, R87, R24 ;  /* 0x00000057ff031219 */ /* 0x008fe20000011618 */
[----:B------:R-:W-:Y:S01]  /*e2c0*/  IMAD.SHL.U32 R83, R80, 0x2, RZ ;  /* 0x0000000250537824 */ /* 0x000fe200078e00ff */
[-C--:B------:R-:W-:Y:S01]  /*e2d0*/  ISETP.GE.AND P1, PT, R189, R88.reuse, PT ;  /* 0x00000058bd00720c */ /* 0x080fe20003f26270 */
[----:B------:R-:W-:Y:S01]  /*e2e0*/  IMAD R92, R0, R85, RZ ;  /* 0x00000055005c7224 */ /* 0x000fe200078e02ff */
[----:B------:R-:W-:Y:S01]  /*e2f0*/  SEL R80, RZ, 0xffffffff, P0 ;  /* 0xffffffffff507807 */ /* 0x000fe20000000000 */
[----:B------:R-:W-:Y:S01]  /*e300*/  IMAD.MOV R81, RZ, RZ, -R3 ;  /* 0x000000ffff517224 */ /* 0x000fe200078e0a03 */
[----:B------:R-:W-:Y:S01]  /*e310*/  SEL R24, RZ, 0x1, P1 ;  /* 0x00000001ff187807 */ /* 0x000fe20000800000 */
[----:B------:R-:W-:Y:S01]  /*e320*/  IMAD.WIDE.U32 R20, R3, UR4, R20 ;  /* 0x0000000403147c25 */ /* 0x000fe2000f8e0014 */
[-C--:B------:R-:W-:Y:S01]  /*e330*/  ISETP.GE.AND P0, PT, R205, R88.reuse, PT ;  /* 0x00000058cd00720c */ /* 0x080fe20003f06270 */
[----:B------:R-:W-:Y:S01]  /*e340*/  BSSY B1, `(.L_x_756) ;  /* 0x000004a000017945 */ /* 0x000fe20003800000 */
[----:B------:R-:W-:Y:S01]  /*e350*/  LOP3.LUT R24, R83, 0x2, R24, 0xe2, !PT ;  /* 0x0000000253187812 */ /* 0x000fe200078ee218 */
[----:B------:R-:W-:Y:S01]  /*e360*/  IMAD.SHL.U32 R83, R80, 0x4, RZ ;  /* 0x0000000450537824 */ /* 0x000fe200078e00ff */
[----:B------:R-:W-:Y:S01]  /*e370*/  SEL R80, RZ, 0xffffffff, P0 ;  /* 0xffffffffff507807 */ /* 0x000fe20000000000 */
[----:B------:R-:W-:Y:S01]  /*e380*/  IMAD R81, R85, R81, R82 ;  /* 0x0000005155517224 */ /* 0x000fe200078e0252 */
[-C--:B------:R-:W-:Y:S01]  /*e390*/  ISETP.GE.AND P0, PT, R204, R88.reuse, PT ;  /* 0x00000058cc00720c */ /* 0x080fe20003f06270 */
[----:B------:R-:W-:Y:S01]  /*e3a0*/  IMAD R91, R209, 0x40, R211 ;  /* 0x00000040d15b7824 */ /* 0x000fe200078e02d3 */
[----:B------:R-:W-:Y:S01]  /*e3b0*/  SHF.R.S32.HI R82, RZ, 0x1f, R3 ;  /* 0x0000001fff527819 */ /* 0x000fe20000011403 */
[----:B------:R-:W-:Y:S01]  /*e3c0*/  VIADD R0, R2, 0x28c20 ;  /* 0x00028c2002007836 */ /* 0x000fe20000000000 */
[----:B------:R-:W-:Y:S01]  /*e3d0*/  LOP3.LUT R24, R83, 0x4, R24, 0xe2, !PT ;  /* 0x0000000453187812 */ /* 0x000fe200078ee218 */
[----:B------:R-:W-:Y:S01]  /*e3e0*/  IMAD.SHL.U32 R83, R80, 0x8, RZ ;  /* 0x0000000850537824 */ /* 0x000fe200078e00ff */
[----:B------:R-:W-:Y:S01]  /*e3f0*/  SEL R80, RZ, 0xffffffff, P0 ;  /* 0xffffffffff507807 */ /* 0x000fe20000000000 */
[----:B------:R-:W-:Y:S01]  /*e400*/  IMAD R82, R82, UR4, RZ ;  /* 0x0000000452527c24 */ /* 0x000fe2000f8e02ff */
[----:B------:R-:W-:-:S02]  /*e410*/  ISETP.GE.AND P0, PT, R203, R88, PT ;  /* 0x00000058cb00720c */ /* 0x000fc40003f06270 */
[----:B------:R-:W-:Y:S01]  /*e420*/  LOP3.LUT R24, R83, 0x8, R24, 0xe2, !PT ;  /* 0x0000000853187812 */ /* 0x000fe200078ee218 */
[----:B------:R-:W-:Y:S01]  /*e430*/  IMAD.SHL.U32 R87, R80, 0x10, RZ ;  /* 0x0000001050577824 */ /* 0x000fe200078e00ff */
[----:B------:R-:W-:Y:S01]  /*e440*/  SHF.R.S32.HI R80, RZ, 0x1f, R81 ;  /* 0x0000001fff507819 */ /* 0x000fe20000011451 */
[----:B------:R-:W-:Y:S01]  /*e450*/  IMAD R83, R3, UR5, R82 ;  /* 0x0000000503537c24 */ /* 0x000fe2000f8e0252 */
[----:B------:R-:W-:Y:S01]  /*e460*/  ULDC.64 UR4, c[0x0][0xad8] ;  /* 0x0002b60000047ab9 */ /* 0x000fe20000000a00 */
[----:B------:R-:W-:Y:S02]  /*e470*/  SEL R3, RZ, 0xffffffff, P0 ;  /* 0xffffffffff037807 */ /* 0x000fe40000000000 */
[----:B------:R-:W-:Y:S01]  /*e480*/  IMAD.IADD R21, R21, 0x1, R83 ;  /* 0x0000000115157824 */ /* 0x000fe200078e0253 */
[----:B------:R-:W-:Y:S01]  /*e490*/  ISETP.GE.AND P1, PT, R91, R92, PT ;  /* 0x0000005c5b00720c */ /* 0x000fe20003f26270 */
[----:B------:R-:W-:Y:S01]  /*e4a0*/  IMAD R80, R80, UR4, RZ ;  /* 0x0000000450507c24 */ /* 0x000fe2000f8e02ff */
[----:B------:R-:W-:Y:S01]  /*e4b0*/  LOP3.LUT R24, R87, 0x10, R24, 0xe2, !PT ;  /* 0x0000001057187812 */ /* 0x000fe200078ee218 */
[----:B------:R-:W-:Y:S01]  /*e4c0*/  IMAD.WIDE.U32 R20, R81, UR4, R20 ;  /* 0x0000000451147c25 */ /* 0x000fe2000f8e0014 */
[----:B------:R-:W-:-:S02]  /*e4d0*/  ISETP.GE.AND P0, PT, R215, R88, PT ;  /* 0x00000058d700720c */ /* 0x000fc40003f06270 */
[----:B------:R-:W-:Y:S01]  /*e4e0*/  PRMT R0, RZ, 0x654, R0 ;  /* 0x00000654ff007816 */ /* 0x000fe20000000000 */
[----:B------:R-:W-:Y:S01]  /*e4f0*/  IMAD R83, R81, UR5, R80 ;  /* 0x0000000551537c24 */ /* 0x000fe2000f8e0250 */
[----:B------:R-:W-:Y:S01]  /*e500*/  ULDC.64 UR4, c[0x0][0xa80] ;  /* 0x0002a00000047ab9 */ /* 0x000fe20000000a00 */
[----:B------:R-:W-:Y:S01]  /*e510*/  IMAD.SHL.U32 R3, R3, 0x20, RZ ;  /* 0x0000002003037824 */ /* 0x000fe200078e00ff */
[----:B------:R-:W-:Y:S01]  /*e520*/  LEA R89, P2, R20, UR4, 0x1 ;  /* 0x0000000414597c11 */ /* 0x000fe2000f8408ff */
[----:B------:R-:W-:Y:S01]  /*e530*/  IMAD.IADD R21, R21, 0x1, R83 ;  /* 0x0000000115157824 */ /* 0x000fe200078e0253 */
[----:B-1----:R1:W-:Y:S02]  /*e540*/  SYNCS.ARRIVE.TRANS64.RED.A1T0 RZ, [R0+URZ], RZ ;  /* 0x000000ff00ff79a7 */ /* 0x0023e4000810043f */
[----:B------:R-:W-:Y:S01]  /*e550*/  LOP3.LUT R24, R3, 0x20, R24, 0xe2, !PT ;  /* 0x0000002003187812 */ /* 0x000fe200078ee218 */
[----:B------:R1:W2:Y:S01]  /*e560*/  SHFL.IDX PT, R80, R89, RZ, 0x181f ;  /* 0x00181fff59507589 */ /* 0x0002a200000e0000 */
[----:B------:R-:W-:-:S02]  /*e570*/  SEL R3, RZ, 0x40, P0 ;  /* 0x00000040ff037807 */ /* 0x000fc40000000000 */
[----:B------:R-:W-:Y:S02]  /*e580*/  ISETP.GE.AND P0, PT, R214, R88, PT ;  /* 0x00000058d600720c */ /* 0x000fe40003f06270 */
[----:B------:R-:W-:Y:S02]  /*e590*/  LEA.HI.X R90, R20, UR5, R21, 0x1, P2 ;  /* 0x00000005145a7c11 */ /* 0x000fe400090f0c15 */
[----:B------:R-:W-:Y:S02]  /*e5a0*/  LOP3.LUT R3, R24, R3, RZ, 0xfc, !PT ;  /* 0x0000000318037212 */ /* 0x000fe400078efcff */
[----:B------:R-:W-:Y:S01]  /*e5b0*/  SEL R24, RZ, 0x80, P0 ;  /* 0x00000080ff187807 */ /* 0x000fe20000000000 */
[----:B------:R1:W3:Y:S03]  /*e5c0*/  SHFL.IDX PT, R81, R90, RZ, 0x181f ;  /* 0x00181fff5a517589 */ /* 0x0002e600000e0000 */
[----:B------:R-:W-:Y:S01]  /*e5d0*/  LOP3.LUT R24, R3, R24, RZ, 0xfc, !PT ;  /* 0x0000001803187212 */ /* 0x000fe200078efcff */
[----:B------:R-:W-:Y:S06]  /*e5e0*/  @P1 BRA `(.L_x_757) ;  /* 0x00000000007c1947 */ /* 0x000fec0003800000 */
[-C--:B------:R-:W-:Y:S02]  /*e5f0*/  ISETP.GE.AND P1, PT, R207, R88.reuse, PT ;  /* 0x00000058cf00720c */ /* 0x080fe40003f26270 */
[-C--:B------:R-:W-:Y:S02]  /*e600*/  ISETP.GE.AND P0, PT, R189, R88.reuse, PT ;  /* 0x00000058bd00720c */ /* 0x080fe40003f06270 */
[-C--:B------:R-:W-:Y:S02]  /*e610*/  ISETP.GE.AND P5, PT, R206, R88.reuse, PT ;  /* 0x00000058ce00720c */ /* 0x080fe40003fa6270 */
[----:B------:R-:W-:-:S07]  /*e620*/  ISETP.GE.AND P3, PT, R205, R88, PT ;  /* 0x00000058cd00720c */ /* 0x000fce0003f66270 */
[----:B--2---:R-:W-:Y:S02]  /*e630*/  @!P1 LEA R82, P2, R207, R80, 0x1 ;  /* 0x00000050cf529211 */ /* 0x004fe400078408ff */
[----:B---3--:R-:W-:Y:S02]  /*e640*/  @!P0 IMAD.WIDE R20, R189, 0x2, R80 ;  /* 0x00000002bd148825 */ /* 0x008fe400078e0250 */
[----:B------:R-:W-:Y:S02]  /*e650*/  @!P1 LEA.HI.X R83, R207, R81, R233, 0x1, P2 ;  /* 0x00000051cf539211 */ /* 0x000fe400010f0ce9 */
[----:B------:R-:W-:Y:S01]  /*e660*/  ISETP.GE.AND P2, PT, R204, R88, PT ;  /* 0x00000058cc00720c */ /* 0x000fe20003f46270 */
[----:B-----5:R2:W-:Y:S01]  /*e670*/  @!P0 ST.E.128 desc[UR40][R20.64], R4 ;  /* 0x0000000414008985 */ /* 0x0205e2000c101d28 */
[----:B------:R-:W-:Y:S02]  /*e680*/  @!P5 LEA R84, P4, R206, R80, 0x1 ;  /* 0x00000050ce54d211 */ /* 0x000fe400078808ff */
[----:B------:R-:W-:Y:S01]  /*e690*/  LOP3.LUT P0, RZ, R3, 0x40, RZ, 0xc0, !PT ;  /* 0x0000004003ff7812 */ /* 0x000fe2000780c0ff */
[----:B------:R3:W-:Y:S01]  /*e6a0*/  @!P1 ST.E.128 desc[UR40][R82.64], R12 ;  /* 0x0000000c52009985 */ /* 0x0007e2000c101d28 */
[----:B------:R-:W-:-:S02]  /*e6b0*/  ISETP.GE.AND P1, PT, R203, R88, PT ;  /* 0x00000058cb00720c */ /* 0x000fc40003f26270 */
[-C--:B------:R-:W-:Y:S02]  /*e6c0*/  @!P5 LEA.HI.X R85, R206, R81.reuse, R232, 0x1, P4 ;  /* 0x00000051ce55d211 */ /* 0x080fe400020f0ce8 */
[----:B------:R-:W-:Y:S02]  /*e6d0*/  LOP3.LUT P4, RZ, R24, 0x80, RZ, 0xc0, !PT ;  /* 0x0000008018ff7812 */ /* 0x000fe4000788c0ff */
[CC--:B------:R-:W-:Y:S01]  /*e6e0*/  @!P3 LEA R86, P6, R205.reuse, R80.reuse, 0x1 ;  /* 0x00000050cd56b211 */ /* 0x0c0fe200078c08ff */
[----:B------:R4:W-:Y:S03]  /*e6f0*/  @!P5 ST.E.128 desc[UR40][R84.64], R32 ;  /* 0x000000205400d985 */ /* 0x0009e6000c101d28 */
[----:B------:R-:W-:Y:S02]  /*e700*/  @!P3 LEA.HI.X R87, R205, R81, R231, 0x1, P6 ;  /* 0x00000051cd57b211 */ /* 0x000fe400030f0ce7 */
[----:B--2---:R-:W-:-:S03]  /*e710*/  @!P2 LEA R4, P5, R204, R80, 0x1 ;  /* 0x00000050cc04a211 */ /* 0x004fc600078a08ff */
[----:B------:R4:W-:Y:S01]  /*e720*/  @!P3 ST.E.128 desc[UR40][R86.64], R40 ;  /* 0x000000285600b985 */ /* 0x0009e2000c101d28 */
[-C--:B------:R-:W-:Y:S02]  /*e730*/  @!P1 LEA R6, P6, R203, R80.reuse, 0x1 ;  /* 0x00000050cb069211 */ /* 0x080fe400078c08ff */
[-C--:B---3--:R-:W-:Y:S02]  /*e740*/  @P0 LEA R12, P3, R215, R80.reuse, 0x1 ;  /* 0x00000050d70c0211 */ /* 0x088fe400078608ff */
        /* <DEDUP_REMOVED lines=9> */
.L_x_757:
[----:B------:R-:W-:Y:S05]  /*e7e0*/  BSYNC B1 ;  /* 0x0000000000017941 */ /* 0x000fea0003800000 */
.L_x_756:
[----:B-1----:R-:W-:Y:S01]  /*e7f0*/  VIADD R0, R91, 0x20 ;  /* 0x000000205b007836 */ /* 0x002fe20000000000 */
[----:B----45:R1:W4:Y:S04]  /*e800*/  SHFL.IDX PT, R7, R90, 0x1, 0x181f ;  /* 0x00381f005a077f89 */ /* 0x03032800000e0000 */
[----:B------:R-:W-:Y:S01]  /*e810*/  ISETP.GE.AND P0, PT, R0, R92, PT ;  /* 0x0000005c0000720c */ /* 0x000fe20003f06270 */
[----:B------:R1:W0:-:S12]  /*e820*/  SHFL.IDX PT, R6, R89, 0x1, 0x181f ;  /* 0x00381f0059067f89 */ /* 0x00021800000e0000 */
[----:B-1----:R-:W-:Y:S05]  /*e830*/  @P0 BRA `(.L_x_758) ;  /* 0x0000000c00d80947 */ /* 0x002fea0003800000 */
[-C--:B------:R-:W-:Y:S02]  /*e840*/  ISETP.GE.AND P5, PT, R207, R88.reuse, PT ;  /* 0x00000058cf00720c */ /* 0x080fe40003fa6270 */
[-C--:B------:R-:W-:Y:S02]  /*e850*/  ISETP.GE.AND P6, PT, R189, R88.reuse, PT ;  /* 0x00000058bd00720c */ /* 0x080fe40003fc6270 */
[-C--:B------:R-:W-:Y:S02]  /*e860*/  ISETP.GE.AND P3, PT, R206, R88.reuse, PT ;  /* 0x00000058ce00720c */ /* 0x080fe40003f66270 */
[-C--:B------:R-:W-:Y:S02]  /*e870*/  ISETP.GE.AND P2, PT, R205, R88.reuse, PT ;  /* 0x00000058cd00720c */ /* 0x080fe40003f46270 */
[-C--:B------:R-:W-:Y:S02]  /*e880*/  ISETP.GE.AND P1, PT, R204, R88.reuse, PT ;  /* 0x00000058cc00720c */ /* 0x080fe40003f26270 */
[----:B------:R-:W-:-:S03]  /*e890*/  ISETP.GE.AND P0, PT, R203, R88, PT ;  /* 0x00000058cb00720c */ /* 0x000fc60003f06270 */
[-C--:B0-----:R-:W-:Y:S02]  /*e8a0*/  @!P5 LEA R12, P4, R207, R6.reuse, 0x1 ;  /* 0x00000006cf0cd211 */ /* 0x081fe400078808ff */
[----:B----4-:R-:W-:Y:S02]  /*e8b0*/  @!P6 IMAD.WIDE R4, R189, 0x2, R6 ;  /* 0x00000002bd04e825 */ /* 0x010fe400078e0206 */
[----:B------:R-:W-:Y:S02]  /*e8c0*/  @!P5 LEA.HI.X R13, R207, R7, R233, 0x1, P4 ;  /* 0x00000007cf0dd211 */ /* 0x000fe400020f0ce9 */
[----:B------:R-:W-:Y:S01]  /*e8d0*/  LOP3.LUT P4, RZ, R3, 0x40, RZ, 0xc0, !PT ;  /* 0x0000004003ff7812 */ /* 0x000fe2000788c0ff */
[----:B------:R0:W-:Y:S01]  /*e8e0*/  @!P6 ST.E.128 desc[UR40][R4.64], R8 ;  /* 0x000000080400e985 */ /* 0x0001e2000c101d28 */
[----:B------:R-:W-:-:S03]  /*e8f0*/  @!P3 LEA R14, P6, R206, R6, 0x1 ;  /* 0x00000006ce0eb211 */ /* 0x000fc600078c08ff */
[----:B------:R1:W-:Y:S01]  /*e900*/  @!P5 ST.E.128 desc[UR40][R12.64], R28 ;  /* 0x0000001c0c00d985 */ /* 0x0003e2000c101d28 */
[-C--:B------:R-:W-:Y:S02]  /*e910*/  @!P3 LEA.HI.X R15, R206, R7.reuse, R232, 0x1, P6 ;  /* 0x00000007ce0fb211 */ /* 0x080fe400030f0ce8 */
[-C--:B------:R-:W-:Y:S02]  /*e920*/  @!P2 LEA R20, P5, R205, R6.reuse, 0x1 ;  /* 0x00000006cd14a211 */ /* 0x080fe400078a08ff */
[CC--:B------:R-:W-:Y:S01]  /*e930*/  @!P1 LEA R32, P6, R204.reuse, R6.reuse, 0x1 ;  /* 0x00000006cc209211 */ /* 0x0c0fe200078c08ff */
[----:B------:R1:W-:Y:S01]  /*e940*/  @!P3 ST.E.128 desc[UR40][R14.64], R36 ;  /* 0x000000240e00b985 */ /* 0x0003e2000c101d28 */
[----:B------:R-:W-:Y:S02]  /*e950*/  @!P0 LEA R34, P3, R203, R6, 0x1 ;  /* 0x00000006cb228211 */ /* 0x000fe400078608ff */
[-C--:B------:R-:W-:Y:S02]  /*e960*/  @!P2 LEA.HI.X R21, R205, R7.reuse, R231, 0x1, P5 ;  /* 0x00000007cd15a211 */ /* 0x080fe400028f0ce7 */
[----:B------:R-:W-:-:S02]  /*e970*/  @!P1 LEA.HI.X R33, R204, R7, R230, 0x1, P6 ;  /* 0x00000007cc219211 */ /* 0x000fc400030f0ce6 */
[----:B------:R-:W-:Y:S01]  /*e980*/  @!P0 LEA.HI.X R35, R203, R7, R229, 0x1, P3 ;  /* 0x00000007cb238211 */ /* 0x000fe200018f0ce5 */
[----:B------:R1:W-:Y:S01]  /*e990*/  @!P2 ST.E.128 desc[UR40][R20.64], R44 ;  /* 0x0000002c1400a985 */ /* 0x0003e2000c101d28 */
[----:B0-----:R-:W-:-:S03]  /*e9a0*/  @P4 LEA R4, P5, R215, R6, 0x1 ;  /* 0x00000006d7044211 */ /* 0x001fc600078a08ff */
[----:B------:R1:W-:Y:S01]  /*e9b0*/  @!P1 ST.E.128 desc[UR40][R32.64], R52 ;  /* 0x0000003420009985 */ /* 0x0003e2000c101d28 */
[----:B------:R-:W-:-:S03]  /*e9c0*/  @P4 LEA.HI.X R5, R215, R7, R228, 0x1, P5 ;  /* 0x00000007d7054211 */ /* 0x000fc600028f0ce4 */
[----:B------:R1:W-:Y:S01]  /*e9d0*/  @!P0 ST.E.128 desc[UR40][R34.64], R60 ;  /* 0x0000003c22008985 */ /* 0x0003e2000c101d28 */
[----:B------:R-:W-:-:S03]  /*e9e0*/  LOP3.LUT P0, RZ, R24, 0x80, RZ, 0xc0, !PT ;  /* 0x0000008018ff7812 */ /* 0x000fc6000780c0ff */
[----:B------:R1:W-:Y:S10]  /*e9f0*/  @P4 ST.E.128 desc[UR40][R4.64], R68 ;  /* 0x0000004404004985 */ /* 0x0003f4000c101d28 */
[----:B------:R-:W-:Y:S05]  /*ea00*/  @!P0 BRA `(.L_x_758) ;  /* 0x0000000c00648947 */ /* 0x000fea0003800000 */
[----:B-1----:R-:W-:-:S04]  /*ea10*/  LEA R4, P0, R214, R6, 0x1 ;  /* 0x00000006d6047211 */ /* 0x002fc800078008ff */
[----:B------:R-:W-:-:S05]  /*ea20*/  LEA.HI.X R5, R214, R7, R227, 0x1, P0 ;  /* 0x00000007d6057211 */ /* 0x000fca00000f0ce3 */
[----:B------:R0:W-:Y:S01]  /*ea30*/  ST.E.128 desc[UR40][R4.64], R76 ;  /* 0x0000004c04007985 */ /* 0x0001e2000c101d28 */
[----:B------:R-:W-:Y:S05]  /*ea40*/  BRA `(.L_x_758) ;  /* 0x0000000c00547947 */ /* 0x000fea0003800000 */
.L_x_753:
[----:B------:R-:W-:Y:S01]  /*ea50*/  ULDC.64 UR4, c[0x0][0xc00] ;  /* 0x0003000000047ab9 */ /* 0x000fe20000000a00 */
[----:B------:R-:W-:Y:S01]  /*ea60*/  IMAD.MOV.U32 R3, RZ, RZ, RZ ;  /* 0x000000ffff037224 */ /* 0x000fe200078e00ff */
[----:B------:R-:W-:Y:S01]  /*ea70*/  ISETP.NE.U32.AND P0, PT, RZ, UR4, PT ;  /* 0x00000004ff007c0c */ /* 0x000fe2000bf05070 */
[----:B------:R-:W2:Y:S01]  /*ea80*/  LDC R29, c[0x0][0xbe8] ;  /* 0x0002fa00ff1d7b82 */ /* 0x000ea20000000800 */
[----:B------:R-:W-:Y:S02]  /*ea90*/  IADD3 R4, P1, R200, UR4, RZ ;  /* 0x00000004c8047c10 */ /* 0x000fe4000ff3e0ff */
[----:B------:R-:W-:Y:S02]  /*eaa0*/  ISETP.NE.AND.EX P0, PT, RZ, UR5, PT, P0 ;  /* 0x00000005ff007c0c */ /* 0x000fe4000bf05300 */
[----:B------:R-:W-:Y:S01]  /*eab0*/  IADD3.X R5, R201, UR5, RZ, P1, !PT ;  /* 0x00000005c9057c10 */ /* 0x000fe20008ffe4ff */
[----:B------:R-:W-:Y:S02]  /*eac0*/  ULDC.64 UR4, c[0x0][0xc08] ;  /* 0x0003020000047ab9 */ /* 0x000fe40000000a00 */
[----:B------:R-:W-:-:S04]  /*ead0*/  ISETP.NE.U32.AND P1, PT, RZ, UR4, PT ;  /* 0x00000004ff007c0c */ /* 0x000fc8000bf25070 */
[----:B------:R-:W-:-:S04]  /*eae0*/  ISETP.NE.AND.EX P1, PT, RZ, UR5, PT, P1 ;  /* 0x00000005ff007c0c */ /* 0x000fc8000bf25310 */
[----:B------:R3:W5:Y:S09]  /*eaf0*/  @P0 LDG.E R3, desc[UR40][R4.64] ;  /* 0x0000002804030981 */ /* 0x000772000c1e1900 */
[----:B------:R-:W-:Y:S01]  /*eb00*/  @P1 IADD3 R200, P2, R200, UR4, RZ ;  /* 0x00000004c8c81c10 */ /* 0x000fe2000ff5e0ff */
[----:B------:R-:W-:-:S02]  /*eb10*/  ULDC UR4, c[0x0][0xa88] ;  /* 0x0002a20000047ab9 */ /* 0x000fc40000000800 */
[----:B------:R-:W-:Y:S01]  /*eb20*/  IMAD.U32 R0, RZ, RZ, UR4 ;  /* 0x00000004ff007e24 */ /* 0x000fe2000f8e00ff */
[----:B------:R-:W-:-:S05]  /*eb30*/  @P1 IADD3.X R201, R201, UR5, RZ, P2, !PT ;  /* 0x00000005c9c91c10 */ /* 0x000fca00097fe4ff */
[----:B------:R3:W5:Y:S01]  /*eb40*/  @P1 LDG.E R0, desc[UR40][R200.64] ;  /* 0x00000028c8001981 */ /* 0x000762000c1e1900 */
[----:B------:R-:W-:Y:S01]  /*eb50*/  ISETP.GE.AND P2, PT, R234, 0x40, PT ;  /* 0x00000040ea00780c */ /* 0x000fe20003f46270 */
[----:B------:R-:W-:-:S12]  /*eb60*/  @P1 BRA `(.L_x_759) ;  /* 0x0000000000101947 */ /* 0x000fd80003800000 */
[----:B------:R-:W-:Y:S05]  /*eb70*/  @!P0 BRA `(.L_x_759) ;  /* 0x00000000000c8947 */ /* 0x000fea0003800000 */
[----:B------:R-:W4:Y:S04]  /*eb80*/  LDG.E R7, desc[UR40][R4.64] ;  /* 0x0000002804077981 */ /* 0x000f28000c1e1900 */
[----:B-----5:R-:W4:Y:S02]  /*eb90*/  LDG.E R0, desc[UR40][R4.64+0x4] ;  /* 0x0000042804007981 */ /* 0x020f24000c1e1900 */
[----:B----4-:R-:W-:-:S07]  /*eba0*/  IMAD.IADD R0, R0, 0x1, -R7 ;  /* 0x0000000100007824 */ /* 0x010fce00078e0a07 */
.L_x_759:
[----:B------:R-:W-:Y:S01]  /*ebb0*/  BSSY B1, `(.L_x_760) ;  /* 0x000002e000017945 */ /* 0x000fe20003800000 */
[----:B------:R-:W-:Y:S02]  /*ebc0*/  SHF.R.S32.HI R13, RZ, 0x1f, R199 ;  /* 0x0000001fff0d7819 */ /* 0x000fe400000114c7 */
[----:B------:R-:W-:Y:S02]  /*ebd0*/  SEL R15, R202, RZ, !P0 ;  /* 0x000000ffca0f7207 */ /* 0x000fe40004000000 */
[----:B------:R-:W-:Y:S02]  /*ebe0*/  SEL R212, R212, RZ, !P0 ;  /* 0x000000ffd4d47207 */ /* 0x000fe40004000000 */
[----:B-----5:R-:W-:Y:S01]  /*ebf0*/  SHF.R.S32.HI R10, RZ, 0x1f, R3 ;  /* 0x0000001fff0a7819 */ /* 0x020fe20000011403 */
[----:B------:R-:W-:Y:S06]  /*ec00*/  @P2 BRA `(.L_x_761) ;  /* 0x0000000000a02947 */ /* 0x000fec0003800000 */
[----:B---3--:R-:W3:Y:S01]  /*ec10*/  S2R R4, SR_TID.X ;  /* 0x0000000000047919 */ /* 0x008ee20000002100 */
[----:B------:R-:W4:Y:S02]  /*ec20*/  LDC R11, c[0x0][0xbe8] ;  /* 0x0002fa00ff0b7b82 */ /* 0x000f240000000800 */
[----:B----4-:R-:W-:Y:S02]  /*ec30*/  IMAD R5, R0, R11, RZ ;  /* 0x0000000b00057224 */ /* 0x010fe400078e02ff */
[----:B---3--:R-:W-:-:S04]  /*ec40*/  IMAD R4, R209, 0x40, R4 ;  /* 0x00000040d1047824 */ /* 0x008fc800078e0204 */
[----:B------:R-:W-:-:S05]  /*ec50*/  VIADD R12, R4, 0xffffff80 ;  /* 0xffffff80040c7836 */ /* 0x000fca0000000000 */
[----:B------:R-:W-:-:S13]  /*ec60*/  ISETP.GE.AND P0, PT, R12, R5, PT ;  /* 0x000000050c00720c */ /* 0x000fda0003f06270 */
[----:B------:R-:W-:Y:S05]  /*ec70*/  @P0 BRA `(.L_x_761) ;  /* 0x0000000000840947 */ /* 0x000fea0003800000 */
[----:B------:R-:W-:Y:S01]  /*ec80*/  ISETP.NE.AND P0, PT, R11, 0x1, PT ;  /* 0x000000010b00780c */ /* 0x000fe20003f05270 */
[----:B------:R-:W-:Y:S01]  /*ec90*/  ULDC.64 UR4, c[0x0][0xb90] ;  /* 0x0002e40000047ab9 */ /* 0x000fe20000000a00 */
[----:B------:R-:W-:Y:S02]  /*eca0*/  IMAD.MOV.U32 R4, RZ, RZ, R3 ;  /* 0x000000ffff047224 */ /* 0x000fe400078e0003 */
[----:B------:R-:W-:Y:S02]  /*ecb0*/  IMAD R8, R13, UR4, RZ ;  /* 0x000000040d087c24 */ /* 0x000fe4000f8e02ff */
[----:B------:R-:W-:Y:S02]  /*ecc0*/  IMAD.MOV.U32 R5, RZ, RZ, R10 ;  /* 0x000000ffff057224 */ /* 0x000fe400078e000a */
[----:B------:R-:W-:Y:S02]  /*ecd0*/  IMAD.MOV.U32 R7, RZ, RZ, R12 ;  /* 0x000000ffff077224 */ /* 0x000fe400078e000c */
[----:B------:R-:W-:-:S03]  /*ece0*/  IMAD.WIDE.U32 R4, R199, UR4, R4 ;  /* 0x00000004c7047c25 */ /* 0x000fc6000f8e0004 */
[----:B------:R-:W3:Y:S08]  /*ecf0*/  @P0 LDC R9, c[0x0][0xbec] ;  /* 0x0002fb00ff090b82 */ /* 0x000ef00000000800 */
[----:B------:R-:W4:Y:S01]  /*ed00*/  @P0 LDC R21, c[0x0][0xbf0] ;  /* 0x0002fc00ff150b82 */ /* 0x000f220000000800 */
[----:B---3--:R-:W-:-:S04]  /*ed10*/  @P0 IMAD.HI.U32 R6, R12, R9, RZ ;  /* 0x000000090c060227 */ /* 0x008fc800078e00ff */
[----:B------:R-:W-:Y:S01]  /*ed20*/  IMAD R9, R199, UR5, R8 ;  /* 0x00000005c7097c24 */ /* 0x000fe2000f8e0208 */
[----:B------:R-:W-:Y:S01]  /*ed30*/  ULDC.64 UR4, c[0x0][0xb98] ;  /* 0x0002e60000047ab9 */ /* 0x000fe20000000a00 */
[----:B----4-:R-:W-:Y:S02]  /*ed40*/  @P0 SHF.R.U32.HI R7, RZ, R21, R6 ;  /* 0x00000015ff070219 */ /* 0x010fe40000011606 */
[----:B------:R-:W-:Y:S02]  /*ed50*/  IMAD.IADD R5, R5, 0x1, R9 ;  /* 0x0000000105057824 */ /* 0x000fe400078e0209 */
[----:B------:R-:W-:Y:S02]  /*ed60*/  IMAD R6, R212, UR4, RZ ;  /* 0x00000004d4067c24 */ /* 0x000fe4000f8e02ff */
[----:B------:R-:W-:Y:S02]  /*ed70*/  IMAD.MOV R9, RZ, RZ, -R7 ;  /* 0x000000ffff097224 */ /* 0x000fe400078e0a07 */
[----:B------:R-:W-:-:S04]  /*ed80*/  IMAD.WIDE.U32 R4, R15, UR4, R4 ;  /* 0x000000040f047c25 */ /* 0x000fc8000f8e0004 */
[----:B------:R-:W-:Y:S01]  /*ed90*/  IMAD R9, R11, R9, R12 ;  /* 0x000000090b097224 */ /* 0x000fe200078e020c */
[----:B------:R-:W-:Y:S01]  /*eda0*/  SHF.R.S32.HI R11, RZ, 0x1f, R7 ;  /* 0x0000001fff0b7819 */ /* 0x000fe20000011407 */
[----:B------:R-:W-:Y:S01]  /*edb0*/  IMAD R8, R15, UR5, R6 ;  /* 0x000000050f087c24 */ /* 0x000fe2000f8e0206 */
[----:B------:R-:W-:Y:S01]  /*edc0*/  IADD3 R4, P0, R7, R4, RZ ;  /* 0x0000000407047210 */ /* 0x000fe20007f1e0ff */
[----:B------:R-:W-:Y:S01]  /*edd0*/  ULDC.64 UR4, c[0x0][0xb88] ;  /* 0x0002e20000047ab9 */ /* 0x000fe20000000a00 */
[----:B------:R-:W-:Y:S02]  /*ede0*/  SHF.R.S32.HI R6, RZ, 0x1f, R9 ;  /* 0x0000001fff067819 */ /* 0x000fe40000011409 */
[----:B------:R-:W-:-:S03]  /*edf0*/  IADD3.X R5, R11, R5, R8, P0, !PT ;  /* 0x000000050b057210 */ /* 0x000fc600007fe408 */
[----:B------:R-:W-:Y:S02]  /*ee00*/  IMAD R6, R6, UR4, RZ ;  /* 0x0000000406067c24 */ /* 0x000fe4000f8e02ff */
[----:B------:R-:W-:-:S04]  /*ee10*/  IMAD.WIDE.U32 R4, R9, UR4, R4 ;  /* 0x0000000409047c25 */ /* 0x000fc8000f8e0004 */
[----:B------:R-:W-:Y:S01]  /*ee20*/  IMAD R7, R9, UR5, R6 ;  /* 0x0000000509077c24 */ /* 0x000fe2000f8e0206 */
[----:B------:R-:W-:Y:S02]  /*ee30*/  ULDC.64 UR4, c[0x0][0xb50] ;  /* 0x0002d40000047ab9 */ /* 0x000fe40000000a00 */
[----:B------:R-:W-:Y:S01]  /*ee40*/  LEA R6, P0, R4, UR4, 0x2 ;  /* 0x0000000404067c11 */ /* 0x000fe2000f8010ff */
[----:B------:R-:W-:-:S05]  /*ee50*/  IMAD.IADD R5, R5, 0x1, R7 ;  /* 0x0000000105057824 */ /* 0x000fca00078e0207 */
[----:B------:R-:W-:Y:S01]  /*ee60*/  LEA.HI.X R7, R4, UR5, R5, 0x2, P0 ;  /* 0x0000000504077c11 */ /* 0x000fe200080f1405 */
[----:B------:R-:W-:-:S05]  /*ee70*/  IMAD.MOV.U32 R5, RZ, RZ, -0x800000 ;  /* 0xff800000ff057424 */ /* 0x000fca00078e00ff */
[----:B------:R4:W-:Y:S02]  /*ee80*/  STG.E desc[UR40][R6.64], R5 ;  /* 0x0000000506007986 */ /* 0x0009e4000c101928 */
.L_x_761:
[----:B------:R-:W-:Y:S05]  /*ee90*/  BSYNC B1 ;  /* 0x0000000000017941 */ /* 0x000fea0003800000 */
.L_x_760:
[----:B--2---:R-:W-:Y:S01]  /*eea0*/  ISETP.NE.AND P0, PT, R29, 0x1, PT ;  /* 0x000000011d00780c */ /* 0x004fe20003f05270 */
[----:B-1----:R-:W1:Y:S01]  /*eeb0*/  LDC R24, c[0x0][0xac8] ;  /* 0x0002b200ff187b82 */ /* 0x002e620000000800 */
[----:B------:R-:W-:Y:S01]  /*eec0*/  ULDC.64 UR4, c[0x0][0xaa0] ;  /* 0x0002a80000047ab9 */ /* 0x000fe20000000a00 */
[----:B------:R-:W-:Y:S01]  /*eed0*/  IMAD R31, R0, R29, RZ ;  /* 0x0000001d001f7224 */ /* 0x000fe200078e02ff */
[----:B------:R-:W-:Y:S01]  /*eee0*/  BSSY B1, `(.L_x_762) ;  /* 0x0000067000017945 */ /* 0x000fe20003800000 */
[----:B----4-:R-:W-:Y:S02]  /*eef0*/  IMAD R6, R10, UR4, RZ ;  /* 0x000000040a067c24 */ /* 0x010fe4000f8e02ff */
[----:B---3--:R-:W-:-:S04]  /*ef00*/  IMAD.WIDE.U32 R4, R3, UR4, RZ ;  /* 0x0000000403047c25 */ /* 0x008fc8000f8e00ff */
[----:B------:R-:W-:Y:S01]  /*ef10*/  IMAD R3, R3, UR5, R6 ;  /* 0x0000000503037c24 */ /* 0x000fe2000f8e0206 */
[----:B------:R-:W-:Y:S01]  /*ef20*/  ULDC.64 UR4, c[0x0][0xae8] ;  /* 0x0002ba0000047ab9 */ /* 0x000fe20000000a00 */
[----:B------:R-:W2:Y:S01]  /*ef30*/  @P0 LDC R7, c[0x0][0xbec] ;  /* 0x0002fb00ff070b82 */ /* 0x000ea20000000800 */
[----:B------:R-:W-:Y:S02]  /*ef40*/  IMAD R6, R13, UR4, RZ ;  /* 0x000000040d067c24 */ /* 0x000fe4000f8e02ff */
[----:B------:R-:W-:Y:S02]  /*ef50*/  IMAD.IADD R5, R5, 0x1, R3 ;  /* 0x0000000105057824 */ /* 0x000fe400078e0203 */
[C---:B------:R-:W-:Y:S02]  /*ef60*/  IMAD R3, R199.reuse, UR5, R6 ;  /* 0x00000005c7037c24 */ /* 0x040fe4000f8e0206 */
[----:B------:R-:W-:Y:S01]  /*ef70*/  IMAD.WIDE.U32 R4, R199, UR4, R4 ;  /* 0x00000004c7047c25 */ /* 0x000fe2000f8e0004 */
[----:B------:R-:W3:Y:S01]  /*ef80*/  @P0 LDC R9, c[0x0][0xbf0] ;  /* 0x0002fc00ff090b82 */ /* 0x000ee20000000800 */
[----:B------:R-:W-:-:S02]  /*ef90*/  ULDC.64 UR4, c[0x0][0xaf0] ;  /* 0x0002bc0000047ab9 */ /* 0x000fc40000000a00 */
[----:B------:R-:W-:Y:S01]  /*efa0*/  IMAD R6, R210, 0x20, R211 ;  /* 0x00000020d2067824 */ /* 0x000fe200078e02d3 */
[-C--:B-1----:R-:W-:Y:S01]  /*efb0*/  ISETP.GE.AND P1, PT, R207, R24.reuse, PT ;  /* 0x00000018cf00720c */ /* 0x082fe20003f26270 */
[----:B------:R-:W-:Y:S01]  /*efc0*/  IMAD.IADD R5, R5, 0x1, R3 ;  /* 0x0000000105057824 */ /* 0x000fe200078e0203 */
[-C--:B------:R-:W-:Y:S01]  /*efd0*/  ISETP.GE.AND P2, PT, R189, R24.reuse, PT ;  /* 0x00000018bd00720c */ /* 0x080fe20003f46270 */
[----:B------:R-:W-:Y:S01]  /*efe0*/  IMAD R3, R212, UR4, RZ ;  /* 0x00000004d4037c24 */ /* 0x000fe2000f8e02ff */
[----:B------:R-:W-:Y:S01]  /*eff0*/  SEL R10, RZ, 0xffffffff, P1 ;  /* 0xffffffffff0a7807 */ /* 0x000fe20000800000 */
[----:B------:R-:W-:Y:S01]  /*f000*/  IMAD R8, R209, 0x40, R6 ;  /* 0x00000040d1087824 */ /* 0x000fe200078e0206 */
[----:B------:R-:W-:Y:S01]  /*f010*/  ISETP.GE.AND P1, PT, R205, R24, PT ;  /* 0x00000018cd00720c */ /* 0x000fe20003f26270 */
[C---:B------:R-:W-:Y:S02]  /*f020*/  IMAD R3, R15.reuse, UR5, R3 ;  /* 0x000000050f037c24 */ /* 0x040fe4000f8e0203 */
[----:B------:R-:W-:Y:S01]  /*f030*/  IMAD.WIDE.U32 R4, R15, UR4, R4 ;  /* 0x000000040f047c25 */ /* 0x000fe2000f8e0004 */
[----:B------:R-:W-:Y:S01]  /*f040*/  SEL R11, RZ, 0xffffffff, P1 ;  /* 0xffffffffff0b7807 */ /* 0x000fe20000800000 */
[----:B------:R-:W-:-:S02]  /*f050*/  ULDC.64 UR4, c[0x0][0xae0] ;  /* 0x0002b80000047ab9 */ /* 0x000fc40000000a00 */
[----:B--2---:R-:W-:Y:S01]  /*f060*/  @P0 IMAD.HI.U32 R6, R8, R7, RZ ;  /* 0x0000000708060227 */ /* 0x004fe200078e00ff */
[----:B------:R-:W-:Y:S02]  /*f070*/  SEL R7, RZ, 0x1, P2 ;  /* 0x00000001ff077807 */ /* 0x000fe40001000000 */
[-C--:B------:R-:W-:Y:S01]  /*f080*/  ISETP.GE.AND P2, PT, R206, R24.reuse, PT ;  /* 0x00000018ce00720c */ /* 0x080fe20003f46270 */
[----:B------:R-:W-:Y:S02]  /*f090*/  IMAD.SHL.U32 R10, R10, 0x2, RZ ;  /* 0x000000020a0a7824 */ /* 0x000fe400078e00ff */
[----:B------:R-:W-:Y:S02]  /*f0a0*/  IMAD.IADD R5, R5, 0x1, R3 ;  /* 0x0000000105057824 */ /* 0x000fe400078e0203 */
[----:B------:R-:W-:Y:S01]  /*f0b0*/  IMAD.MOV.U32 R3, RZ, RZ, R8 ;  /* 0x000000ffff037224 */ /* 0x000fe200078e0008 */
[----:B---3--:R-:W-:Y:S01]  /*f0c0*/  @P0 SHF.R.U32.HI R3, RZ, R9, R6 ;  /* 0x00000009ff030219 */ /* 0x008fe20000011606 */
[----:B------:R-:W-:Y:S01]  /*f0d0*/  IMAD.SHL.U32 R11, R11, 0x8, RZ ;  /* 0x000000080b0b7824 */ /* 0x000fe200078e00ff */
[----:B------:R-:W-:Y:S01]  /*f0e0*/  LOP3.LUT R9, R10, 0x2, R7, 0xe2, !PT ;  /* 0x000000020a097812 */ /* 0x000fe200078ee207 */
[----:B------:R-:W-:Y:S01]  /*f0f0*/  IMAD R30, R209, 0x40, R211 ;  /* 0x00000040d11e7824 */ /* 0x000fe200078e02d3 */
[----:B------:R-:W-:Y:S01]  /*f100*/  SEL R10, RZ, 0xffffffff, P2 ;  /* 0xffffffffff0a7807 */ /* 0x000fe20001000000 */
[--C-:B------:R-:W-:Y:S01]  /*f110*/  IMAD.MOV R7, RZ, RZ, -R3.reuse ;  /* 0x000000ffff077224 */ /* 0x100fe200078e0a03 */
[----:B------:R-:W-:Y:S01]  /*f120*/  SHF.R.S32.HI R6, RZ, 0x1f, R3 ;  /* 0x0000001fff067819 */ /* 0x000fe20000011403 */
[----:B------:R-:W-:Y:S01]  /*f130*/  IMAD.WIDE.U32 R4, R3, UR4, R4 ;  /* 0x0000000403047c25 */ /* 0x000fe2000f8e0004 */
[----:B------:R-:W-:-:S02]  /*f140*/  ISETP.GE.AND P0, PT, R204, R24, PT ;  /* 0x00000018cc00720c */ /* 0x000fc40003f06270 */
[-C--:B------:R-:W-:Y:S01]  /*f150*/  ISETP.GE.AND P2, PT, R214, R24.reuse, PT ;  /* 0x00000018d600720c */ /* 0x080fe20003f46270 */
[----:B------:R-:W-:Y:S02]  /*f160*/  IMAD.SHL.U32 R10, R10, 0x4, RZ ;  /* 0x000000040a0a7824 */ /* 0x000fe400078e00ff */
[----:B------:R-:W-:Y:S02]  /*f170*/  IMAD R6, R6, UR4, RZ ;  /* 0x0000000406067c24 */ /* 0x000fe4000f8e02ff */
[----:B------:R-:W-:Y:S01]  /*f180*/  IMAD R7, R29, R7, R8 ;  /* 0x000000071d077224 */ /* 0x000fe200078e0208 */
[----:B------:R-:W-:Y:S01]  /*f190*/  LOP3.LUT R0, R10, 0x4, R9, 0xe2, !PT ;  /* 0x000000040a007812 */ /* 0x000fe200078ee209 */
[----:B------:R-:W-:Y:S01]  /*f1a0*/  IMAD R9, R3, UR5, R6 ;  /* 0x0000000503097c24 */ /* 0x000fe2000f8e0206 */
[----:B------:R-:W-:Y:S01]  /*f1b0*/  SEL R6, RZ, 0xffffffff, P0 ;  /* 0xffffffffff067807 */ /* 0x000fe20000000000 */
[----:B------:R-:W-:Y:S01]  /*f1c0*/  ULDC.64 UR4, c[0x0][0xad8] ;  /* 0x0002b60000047ab9 */ /* 0x000fe20000000a00 */
[----:B------:R-:W-:Y:S01]  /*f1d0*/  LOP3.LUT R3, R11, 0x8, R0, 0xe2, !PT ;  /* 0x000000080b037812 */ /* 0x000fe200078ee200 */
[----:B------:R-:W-:Y:S01]  /*f1e0*/  IMAD.IADD R5, R5, 0x1, R9 ;  /* 0x0000000105057824 */ /* 0x000fe200078e0209 */
[----:B------:R-:W-:Y:S01]  /*f1f0*/  SHF.R.S32.HI R0, RZ, 0x1f, R7 ;  /* 0x0000001fff007819 */ /* 0x000fe20000011407 */
[----:B------:R-:W-:Y:S01]  /*f200*/  IMAD.SHL.U32 R6, R6, 0x10, RZ ;  /* 0x0000001006067824 */ /* 0x000fe200078e00ff */
[----:B------:R-:W-:Y:S01]  /*f210*/  ISETP.GE.AND P0, PT, R203, R24, PT ;  /* 0x00000018cb00720c */ /* 0x000fe20003f06270 */
[----:B------:R-:W-:-:S03]  /*f220*/  IMAD.WIDE.U32 R4, R7, UR4, R4 ;  /* 0x0000000407047c25 */ /* 0x000fc6000f8e0004 */
[----:B------:R-:W-:Y:S01]  /*f230*/  SEL R8, RZ, 0xffffffff, P0 ;  /* 0xffffffffff087807 */ /* 0x000fe20000000000 */
[----:B------:R-:W-:Y:S01]  /*f240*/  IMAD R0, R0, UR4, RZ ;  /* 0x0000000400007c24 */ /* 0x000fe2000f8e02ff */
[----:B------:R-:W-:Y:S02]  /*f250*/  ISETP.GE.AND P0, PT, R215, R24, PT ;  /* 0x00000018d700720c */ /* 0x000fe40003f06270 */
[----:B------:R-:W-:Y:S01]  /*f260*/  LOP3.LUT R6, R6, 0x10, R3, 0xe2, !PT ;  /* 0x0000001006067812 */ /* 0x000fe200078ee203 */
[----:B------:R-:W-:Y:S01]  /*f270*/  IMAD R3, R7, UR5, R0 ;  /* 0x0000000507037c24 */ /* 0x000fe2000f8e0200 */
[----:B------:R-:W-:Y:S01]  /*f280*/  SEL R7, RZ, 0x40, P0 ;  /* 0x00000040ff077807 */ /* 0x000fe20000000000 */
[----:B------:R-:W-:Y:S01]  /*f290*/  IMAD.SHL.U32 R9, R8, 0x20, RZ ;  /* 0x0000002008097824 */ /* 0x000fe200078e00ff */
[----:B------:R-:W-:Y:S01]  /*f2a0*/  ISETP.GE.AND P0, PT, R30, R31, PT ;  /* 0x0000001f1e00720c */ /* 0x000fe20003f06270 */
[----:B------:R-:W-:Y:S01]  /*f2b0*/  ULDC.64 UR4, c[0x0][0xa80] ;  /* 0x0002a00000047ab9 */ /* 0x000fe20000000a00 */
[----:B------:R-:W-:Y:S01]  /*f2c0*/  IMAD.IADD R3, R5, 0x1, R3 ;  /* 0x0000000105037824 */ /* 0x000fe200078e0203 */
[----:B------:R-:W-:-:S02]  /*f2d0*/  LEA R20, P1, R4, UR4, 0x1 ;  /* 0x0000000404147c11 */ /* 0x000fc4000f8208ff */
[----:B------:R-:W-:Y:S02]  /*f2e0*/  LOP3.LUT R6, R9, 0x20, R6, 0xe2, !PT ;  /* 0x0000002009067812 */ /* 0x000fe400078ee206 */
[----:B------:R-:W-:Y:S02]  /*f2f0*/  LEA.HI.X R3, R4, UR5, R3, 0x1, P1 ;  /* 0x0000000504037c11 */ /* 0x000fe400088f0c03 */
[----:B------:R-:W-:Y:S02]  /*f300*/  LOP3.LUT R21, R6, R7, RZ, 0xfc, !PT ;  /* 0x0000000706157212 */ /* 0x000fe400078efcff */
[----:B------:R-:W-:Y:S01]  /*f310*/  SEL R0, RZ, 0x80, P2 ;  /* 0x00000080ff007807 */ /* 0x000fe20001000000 */
[----:B------:R1:W2:Y:S03]  /*f320*/  SHFL.IDX PT, R6, R20, RZ, 0x181f ;  /* 0x00181fff14067589 */ /* 0x0002a600000e0000 */
[----:B------:R-:W-:Y:S01]  /*f330*/  LOP3.LUT R28, R21, R0, RZ, 0xfc, !PT ;  /* 0x00000000151c7212 */ /* 0x000fe200078efcff */
[----:B------:R1:W3:Y:S01]  /*f340*/  SHFL.IDX PT, R7, R3, RZ, 0x181f ;  /* 0x00181fff03077589 */ /* 0x0002e200000e0000 */
[----:B------:R-:W-:Y:S05]  /*f350*/  @P0 BRA `(.L_x_763) ;  /* 0x00000000007c0947 */ /* 0x000fea0003800000 */
[-C--:B------:R-:W-:Y:S02]  /*f360*/  ISETP.GE.AND P2, PT, R207, R24.reuse, PT ;  /* 0x00000018cf00720c */ /* 0x080fe40003f46270 */
[-C--:B------:R-:W-:Y:S02]  /*f370*/  ISETP.GE.AND P1, PT, R189, R24.reuse, PT ;  /* 0x00000018bd00720c */ /* 0x080fe40003f26270 */
[-C--:B------:R-:W-:Y:S02]  /*f380*/  ISETP.GE.AND P5, PT, R206, R24.reuse, PT ;  /* 0x00000018ce00720c */ /* 0x080fe40003fa6270 */
[----:B------:R-:W-:-:S07]  /*f390*/  ISETP.GE.AND P3, PT, R205, R24, PT ;  /* 0x00000018cd00720c */ /* 0x000fce0003f66270 */
[-C--:B--2---:R-:W-:Y:S02]  /*f3a0*/  @!P2 LEA R8, P0, R207, R6.reuse, 0x1 ;  /* 0x00000006cf08a211 */ /* 0x084fe400078008ff */
[----:B---3--:R-:W-:Y:S02]  /*f3b0*/  @!P1 IMAD.WIDE R4, R189, 0x2, R6 ;  /* 0x00000002bd049825 */ /* 0x008fe400078e0206 */
[----:B------:R-:W-:Y:S02]  /*f3c0*/  @!P2 LEA.HI.X R9, R207, R7, R233, 0x1, P0 ;  /* 0x00000007cf09a211 */ /* 0x000fe400000f0ce9 */
[----:B------:R-:W-:Y:S01]  /*f3d0*/  @!P5 LEA R10, P4, R206, R6, 0x1 ;  /* 0x00000006ce0ad211 */ /* 0x000fe200078808ff */
[----:B------:R-:W-:Y:S01]  /*f3e0*/  @!P1 ST.E.128 desc[UR40][R4.64], RZ ;  /* 0x000000ff04009985 */ /* 0x000fe2000c101d28 */
[-C--:B------:R-:W-:Y:S02]  /*f3f0*/  ISETP.GE.AND P1, PT, R203, R24.reuse, PT ;  /* 0x00000018cb00720c */ /* 0x080fe40003f26270 */
[----:B------:R-:W-:Y:S01]  /*f400*/  LOP3.LUT P0, RZ, R21, 0x40, RZ, 0xc0, !PT ;  /* 0x0000004015ff7812 */ /* 0x000fe2000780c0ff */
[----:B------:R2:W-:Y:S01]  /*f410*/  @!P2 ST.E.128 desc[UR40][R8.64], RZ ;  /* 0x000000ff0800a985 */ /* 0x0005e2000c101d28 */
[----:B------:R-:W-:-:S02]  /*f420*/  ISETP.GE.AND P2, PT, R204, R24, PT ;  /* 0x00000018cc00720c */ /* 0x000fc40003f46270 */
[-C--:B------:R-:W-:Y:S02]  /*f430*/  @!P5 LEA.HI.X R11, R206, R7.reuse, R232, 0x1, P4 ;  /* 0x00000007ce0bd211 */ /* 0x080fe400020f0ce8 */
[----:B------:R-:W-:Y:S02]  /*f440*/  LOP3.LUT P4, RZ, R28, 0x80, RZ, 0xc0, !PT ;  /* 0x000000801cff7812 */ /* 0x000fe4000788c0ff */
[CC--:B------:R-:W-:Y:S01]  /*f450*/  @!P3 LEA R12, P6, R205.reuse, R6.reuse, 0x1 ;  /* 0x00000006cd0cb211 */ /* 0x0c0fe200078c08ff */
[----:B------:R4:W-:Y:S03]  /*f460*/  @!P5 ST.E.128 desc[UR40][R10.64], RZ ;  /* 0x000000ff0a00d985 */ /* 0x0009e6000c101d28 */
[----:B------:R-:W-:Y:S02]  /*f470*/  @!P3 LEA.HI.X R13, R205, R7, R231, 0x1, P6 ;  /* 0x00000007cd0db211 */ /* 0x000fe400030f0ce7 */
[----:B--2---:R-:W-:-:S02]  /*f480*/  @!P1 LEA R8, P6, R203, R6, 0x1 ;  /* 0x00000006cb089211 */ /* 0x004fc400078c08ff */
[CC--:B------:R-:W-:Y:S01]  /*f490*/  @!P2 LEA R4, P5, R204.reuse, R6.reuse, 0x1 ;  /* 0x00000006cc04a211 */ /* 0x0c0fe200078a08ff */
        /* <DEDUP_REMOVED lines=11> */
.L_x_763:
[----:B------:R-:W-:Y:S05]  /*f550*/  BSYNC B1 ;  /* 0x0000000000017941 */ /* 0x000fea0003800000 */
.L_x_762:
[----:B------:R-:W-:Y:S01]  /*f560*/  VIADD R0, R30, 0x20 ;  /* 0x000000201e007836 */ /* 0x000fe20000000000 */
[----:B---34-:R3:W4:Y:S04]  /*f570*/  SHFL.IDX PT, R7, R3, 0x1, 0x181f ;  /* 0x00381f0003077f89 */ /* 0x01872800000e0000 */
[----:B------:R-:W-:Y:S01]  /*f580*/  ISETP.GE.AND P0, PT, R0, R31, PT ;  /* 0x0000001f0000720c */ /* 0x000fe20003f06270 */
[----:B--2---:R3:W2:-:S12]  /*f590*/  SHFL.IDX PT, R6, R20, 0x1, 0x181f ;  /* 0x00381f0014067f89 */ /* 0x00469800000e0000 */
[----:B---3--:R-:W-:Y:S05]  /*f5a0*/  @P0 BRA `(.L_x_758) ;  /* 0x00000000007c0947 */ /* 0x008fea0003800000 */
[-C--:B------:R-:W-:Y:S02]  /*f5b0*/  ISETP.GE.AND P6, PT, R189, R24.reuse, PT ;  /* 0x00000018bd00720c */ /* 0x080fe40003fc6270 */
[-C--:B------:R-:W-:Y:S02]  /*f5c0*/  ISETP.GE.AND P5, PT, R207, R24.reuse, PT ;  /* 0x00000018cf00720c */ /* 0x080fe40003fa6270 */
[-C--:B------:R-:W-:Y:S02]  /*f5d0*/  ISETP.GE.AND P4, PT, R206, R24.reuse, PT ;  /* 0x00000018ce00720c */ /* 0x080fe40003f86270 */
[-C--:B------:R-:W-:Y:S02]  /*f5e0*/  ISETP.GE.AND P3, PT, R205, R24.reuse, PT ;  /* 0x00000018cd00720c */ /* 0x080fe40003f66270 */
[-C--:B------:R-:W-:Y:S02]  /*f5f0*/  ISETP.GE.AND P2, PT, R204, R24.reuse, PT ;  /* 0x00000018cc00720c */ /* 0x080fe40003f46270 */
[----:B------:R-:W-:-:S03]  /*f600*/  ISETP.GE.AND P1, PT, R203, R24, PT ;  /* 0x00000018cb00720c */ /* 0x000fc60003f26270 */
[----:B--2-4-:R-:W-:Y:S02]  /*f610*/  @!P6 IMAD.WIDE R4, R189, 0x2, R6 ;  /* 0x00000002bd04e825 */ /* 0x014fe400078e0206 */
[----:B------:R-:W-:-:S03]  /*f620*/  @!P5 LEA R8, P0, R207, R6, 0x1 ;  /* 0x00000006cf08d211 */ /* 0x000fc600078008ff */
[----:B------:R2:W-:Y:S01]  /*f630*/  @!P6 ST.E.128 desc[UR40][R4.64], RZ ;  /* 0x000000ff0400e985 */ /* 0x0005e2000c101d28 */
[CC--:B------:R-:W-:Y:S02]  /*f640*/  @!P4 LEA R10, P6, R206.reuse, R6.reuse, 0x1 ;  /* 0x00000006ce0ac211 */ /* 0x0c0fe400078c08ff */
[-C--:B------:R-:W-:Y:S02]  /*f650*/  @!P5 LEA.HI.X R9, R207, R7.reuse, R233, 0x1, P0 ;  /* 0x00000007cf09d211 */ /* 0x080fe400000f0ce9 */
[----:B------:R-:W-:Y:S02]  /*f660*/  LOP3.LUT P0, RZ, R21, 0x40, RZ, 0xc0, !PT ;  /* 0x0000004015ff7812 */ /* 0x000fe4000780c0ff */
[----:B------:R-:W-:Y:S01]  /*f670*/  @!P4 LEA.HI.X R11, R206, R7, R232, 0x1, P6 ;  /* 0x00000007ce0bc211 */ /* 0x000fe200030f0ce8 */
[----:B------:R3:W-:Y:S01]  /*f680*/  @!P5 ST.E.128 desc[UR40][R8.64], RZ ;  /* 0x000000ff0800d985 */ /* 0x0007e2000c101d28 */
[----:B------:R-:W-:Y:S02]  /*f690*/  LOP3.LUT P6, RZ, R28, 0x80, RZ, 0xc0, !PT ;  /* 0x000000801cff7812 */ /* 0x000fe400078cc0ff */
[-C--:B------:R-:W-:Y:S01]  /*f6a0*/  @!P3 LEA R12, P5, R205, R6.reuse, 0x1 ;  /* 0x00000006cd0cb211 */ /* 0x080fe200078a08ff */
[----:B------:R3:W-:Y:S01]  /*f6b0*/  @!P4 ST.E.128 desc[UR40][R10.64], RZ ;  /* 0x000000ff0a00c985 */ /* 0x0007e2000c101d28 */
[----:B------:R-:W-:-:S02]  /*f6c0*/  @!P2 LEA R14, P4, R204, R6, 0x1 ;  /* 0x00000006cc0ea211 */ /* 0x000fc400078808ff */
[-C--:B------:R-:W-:Y:S02]  /*f6d0*/  @!P3 LEA.HI.X R13, R205, R7.reuse, R231, 0x1, P5 ;  /* 0x00000007cd0db211 */ /* 0x080fe400028f0ce7 */
[-C--:B--2---:R-:W-:Y:S02]  /*f6e0*/  @!P1 LEA R4, P5, R203, R6.reuse, 0x1 ;  /* 0x00000006cb049211 */ /* 0x084fe400078a08ff */
[-C--:B------:R-:W-:Y:S01]  /*f6f0*/  @!P2 LEA.HI.X R15, R204, R7.reuse, R230, 0x1, P4 ;  /* 0x00000007cc0fa211 */ /* 0x080fe200020f0ce6 */
[----:B------:R3:W-:Y:S01]  /*f700*/  @!P3 ST.E.128 desc[UR40][R12.64], RZ ;  /* 0x000000ff0c00b985 */ /* 0x0007e2000c101d28 */
[-C--:B-1----:R-:W-:Y:S02]  /*f710*/  @P0 LEA R20, P3, R215, R6.reuse, 0x1 ;  /* 0x00000006d7140211 */ /* 0x082fe400078608ff */
[----:B------:R-:W-:Y:S01]  /*f720*/  @P6 LEA R6, P4, R214, R6, 0x1 ;  /* 0x00000006d6066211 */ /* 0x000fe200078808ff */
[----:B------:R3:W-:Y:S01]  /*f730*/  @!P2 ST.E.128 desc[UR40][R14.64], RZ ;  /* 0x000000ff0e00a985 */ /* 0x0007e2000c101d28 */
[----:B------:R-:W-:-:S02]  /*f740*/  @!P1 LEA.HI.X R5, R203, R7, R229, 0x1, P5 ;  /* 0x00000007cb059211 */ /* 0x000fc400028f0ce5 */
[-C--:B------:R-:W-:Y:S02]  /*f750*/  @P0 LEA.HI.X R21, R215, R7.reuse, R228, 0x1, P3 ;  /* 0x00000007d7150211 */ /* 0x080fe400018f0ce4 */
[----:B------:R-:W-:Y:S01]  /*f760*/  @P6 LEA.HI.X R7, R214, R7, R227, 0x1, P4 ;  /* 0x00000007d6076211 */ /* 0x000fe200020f0ce3 */
[----:B------:R3:W-:Y:S04]  /*f770*/  @!P1 ST.E.128 desc[UR40][R4.64], RZ ;  /* 0x000000ff04009985 */ /* 0x0007e8000c101d28 */
[----:B------:R3:W-:Y:S04]  /*f780*/  @P0 ST.E.128 desc[UR40][R20.64], RZ ;  /* 0x000000ff14000985 */ /* 0x0007e8000c101d28 */
[----:B------:R3:W-:Y:S02]  /*f790*/  @P6 ST.E.128 desc[UR40][R6.64], RZ ;  /* 0x000000ff06006985 */ /* 0x0007e4000c101d28 */
.L_x_758:
[----:B------:R-:W-:Y:S05]  /*f7a0*/  BSYNC B0 ;  /* 0x0000000000007941 */ /* 0x000fea0003800000 */
.L_x_752:
[----:B------:R-:W-:Y:S02]  /*f7b0*/  ULDC UR4, c[0x0][0xc3c] ;  /* 0x00030f0000047ab9 */ /* 0x000fe40000000800 */
[----:B------:R-:W-:-:S13]  /*f7c0*/  ISETP.GE.AND P0, PT, R27, UR4, PT ;  /* 0x000000041b007c0c */ /* 0x000fda000bf06270 */
[----:B------:R-:W-:Y:S05]  /*f7d0*/  @!P0 BRA `(.L_x_764) ;  /* 0xffffff1800948947 */ /* 0x000fea000383ffff */
[----:B------:R-:W-:Y:S05]  /*f7e0*/  BRA `(.L_x_645) ;  /* 0x00000088007c7947 */ /* 0x000fea0003800000 */
.L_x_643:
[----:B------:R-:W-:-:S08]  /*f7f0*/  NOP ;  /* 0x0000000000007918 */ /* 0x000fd00000000000 */
[----:B------:R-:W0:-:S00]  /*f800*/  USETMAXREG.DEALLOC.CTAPOOL 0x18 ;  /* 0x00000018000079c8 */ /* 0x000e0000080e0500 */
[----:B0-----:R-:W2:Y:S01]  /*f810*/  LDL.LU R2, [R1+0x1c] ;  /* 0x00001c0001027983 */ /* 0x001ea20000300800 */
[----:B------:R-:W-:-:S06]  /*f820*/  LOP3.LUT R0, R0, 0x3, RZ, 0xc0, !PT ;  /* 0x0000000300007812 */ /* 0x000fcc00078ec0ff */
[----:B------:R-:W0:Y:S02]  /*f830*/  SHFL.IDX PT, R0, R0, RZ, 0x1f ;  /* 0x00001fff00007589 */ /* 0x000e2400000e0000 */
[----:B0-----:R-:W-:Y:S01]  /*f840*/  ISETP.NE.AND P0, PT, R0, RZ, PT ;  /* 0x000000ff0000720c */ /* 0x001fe20003f05270 */
[----:B------:R-:W-:Y:S01]  /*f850*/  IMAD.MOV.U32 R0, RZ, RZ, RZ ;  /* 0x000000ffff007224 */ /* 0x000fe200078e00ff */
[----:B--2---:R-:W-:-:S11]  /*f860*/  LOP3.LUT R2, R2, 0xfffffffd, RZ, 0xc0, !PT ;  /* 0xfffffffd02027812 */ /* 0x004fd600078ec0ff */
[----:B------:R-:W-:-:S05]  /*f870*/  @P0 LOP3.LUT R2, R2, 0x2, RZ, 0xfc, !PT ;  /* 0x0000000202020812 */ /* 0x000fca00078efcff */
[----:B------:R0:W-:Y:S01]  /*f880*/  STL [R1+0x1c], R2 ;  /* 0x00001c0201007387 */ /* 0x0001e20000100800 */
        /* <DEDUP_REMOVED lines=8> */
.L_x_765:
        /* <DEDUP_REMOVED lines=42> */
.L_x_771:
        /* <DEDUP_REMOVED lines=12> */
.L_x_770:
[----:B------:R-:W-:Y:S05]  /*fc70*/  BSYNC B0 ;  /* 0x0000000000007941 */ /* 0x000fea0003800000 */
.L_x_769:
        /* <DEDUP_REMOVED lines=22> */
.L_x_767:
        /* <DEDUP_REMOVED lines=16> */
.L_x_772:
[----:B-1----:R-:W-:Y:S01]  /*fee0*/  IMAD R16, R16, UR5, R7 ;  /* 0x0000000510107c24 */ /* 0x002fe2000f8e0207 */
[----:B------:R-:W-:Y:S01]  /*fef0*/  IABS R6, R0 ;  /* 0x0000000000067213 */ /* 0x000fe20000000000 */
[----:B------:R-:W-:Y:S02]  /*ff00*/  IMAD R7, R11, R4, RZ ;  /* 0x000000040b077224 */ /* 0x000fe400078e02ff */
[----:B0-----:R-:W-:Y:S01]  /*ff10*/  IMAD.MOV.U32 R2, RZ, RZ, RZ ;  /* 0x000000ffff027224 */ /* 0x001fe200078e00ff */
[----:B------:R-:W-:Y:S01]  /*ff20*/  IADD3 R17, -R16, UR6, RZ ;  /* 0x0000000610117c10 */ /* 0x000fe2000fffe1ff */
[----:B------:R-:W-:Y:S02]  /*ff30*/  IMAD.MOV R6, RZ, RZ, -R6 ;  /* 0x000000ffff067224 */ /* 0x000fe400078e0a06 */
[----:B------:R-:W-:Y:S01]  /*ff40*/  IMAD.HI.U32 R2, R3, R7, R2 ;  /* 0x0000000703027227 */ /* 0x000fe200078e0002 */
[----:B------:R-:W-:-:S03]  /*ff50*/  IABS R3, R17 ;  /* 0x0000001100037213 */ /* 0x000fc60000000000 */
[----:B------:R-:W-:Y:S02]  /*ff60*/  VIADD R19, R19, UR4 ;  /* 0x0000000413137c36 */ /* 0x000fe40008000000 */
        /* <DEDUP_REMOVED lines=16> */
.L_x_768:
[----:B------:R-:W-:Y:S02]  /*10070*/  IMAD.MOV.U32 R17, RZ, RZ, RZ ;  /* 0x000000ffff117224 */ /* 0x000fe400078e00ff */
[----:B------:R-:W-:Y:S02]  /*10080*/  IMAD.U32 R16, RZ, RZ, UR6 ;  /* 0x00000006ff107e24 */ /* 0x000fe4000f8e00ff */
[----:B------:R-:W-:-:S07]  /*10090*/  IMAD.MOV.U32 R18, RZ, RZ, RZ ;  /* 0x000000ffff127224 */ /* 0x000fce00078e00ff */
.L_x_773:
[----:B------:R-:W-:-:S13]  /*100a0*/  ISETP.NE.AND P0, PT, R5, RZ, PT ;  /* 0x000000ff0500720c */ /* 0x000fda0003f05270 */
[----:B------:R-:W0:Y:S01]  /*100b0*/  @!P0 S2R R3, SR_CgaCtaId ;  /* 0x0000000000038919 */ /* 0x000e220000008800 */
[----:B------:R-:W-:-:S04]  /*100c0*/  @!P0 MOV R0, 0x400 ;  /* 0x0000040000008802 */ /* 0x000fc80000000f00 */
[----:B0-----:R-:W-:-:S05]  /*100d0*/  @!P0 LEA R0, R3, R0, 0x18 ;  /* 0x0000000003008211 */ /* 0x001fca00078ec0ff */
[----:B------:R2:W-:Y:S01]  /*100e0*/  @!P0 STS.128 [R0+0x28cd0], R16 ;  /* 0x028cd01000008388 */ /* 0x0005e20000000c00 */
[----:B------:R-:W-:Y:S06]  /*100f0*/  BAR.ARV 0x5, 0x180 ;  /* 0x0146000000007b1d */ /* 0x000fec0000002000 */
.L_x_766:
[----:B--2---:R-:W-:Y:S01]  /*10100*/  IMAD.MOV.U32 R0, RZ, RZ, 0x1 ;  /* 0x00000001ff007424 */ /* 0x004fe200078e00ff */
[----:B------:R2:W-:Y:S01]  /*10110*/  STL [R1+0x38], RZ ;  /* 0x000038ff01007387 */ /* 0x0005e20000100800 */
[----:B------:R-:W-:Y:S02]  /*10120*/  ULDC UR4, c[0x0][0xc3c] ;  /* 0x00030f0000047ab9 */ /* 0x000fe40000000800 */
[----:B-1----:R-:W-:Y:S01]  /*10130*/  ISETP.GE.AND P0, PT, R19, UR4, PT ;  /* 0x0000000413007c0c */ /* 0x002fe2000bf06270 */
[----:B------:R2:W-:Y:S04]  /*10140*/  STL [R1+0x14], R0 ;  /* 0x0000140001007387 */ /* 0x0005e80000100800 */
[----:B------:R2:W-:Y:S08]  /*10150*/  STL [R1+0x8], RZ ;  /* 0x000008ff01007387 */ /* 0x0005f00000100800 */
[----:B--2---:R-:W-:Y:S05]  /*10160*/  @P0 BRA `(.L_x_774) ;  /* 0x0000007c00340947 */ /* 0x004fea0003800000 */
[----:B------:R-:W1:Y:S01]  /*10170*/  S2R R5, SR_TID.X ;  /* 0x0000000000057919 */ /* 0x000e620000002100 */
[----:B------:R-:W2:Y:S01]  /*10180*/  S2UR UR5, SR_CgaCtaId ;  /* 0x00000000000579c3 */ /* 0x000ea20000008800 */
[----:B------:R-:W-:Y:S01]  /*10190*/  UMOV UR4, 0x400 ;  /* 0x0000040000047882 */ /* 0x000fe20000000000 */
[----:B------:R-:W-:Y:S01]  /*101a0*/  BSSY B8, `(.L_x_774) ;  /* 0x00007c9000087945 */ /* 0x000fe20003800000 */
[----:B------:R-:W-:Y:S01]  /*101b0*/  ULDC.64 UR38, c[0x0][0x198] ;  /* 0x0000660000267ab9 */ /* 0x000fe20000000a00 */
[----:B------:R-:W-:Y:S01]  /*101c0*/  ULDC UR36, c[0x0][0xc] ;  /* 0x0000030000247ab9 */ /* 0x000fe20000000800 */
[----:B--2---:R-:W-:Y:S01]  /*101d0*/  ULEA UR4, UR5, UR4, 0x18 ;  /* 0x0000000405047291 */ /* 0x004fe2000f8ec03f */
[C---:B-1----:R-:W-:Y:S01]  /*101e0*/  IMAD.SHL.U32 R0, R5.reuse, 0x8, RZ ;  /* 0x0000000805007824 */ /* 0x042fe200078e00ff */
[----:B------:R-:W-:-:S04]  /*101f0*/  LOP3.LUT R4, R5, 0x7f, RZ, 0xc0, !PT ;  /* 0x0000007f05047812 */ /* 0x000fc800078ec0ff */
[----:B0-----:R-:W-:-:S04]  /*10200*/  LOP3.LUT R2, R0, 0x1f8, RZ, 0xc0, !PT ;  /* 0x000001f800027812 */ /* 0x001fc800078ec0ff */
        /* <DEDUP_REMOVED lines=13> */
[----:B------:R0:W-:Y:S04]  /*102e0*/  STL [R1+0xc], RZ ;  /* 0x00000cff01007387 */ /* 0x0001e80000100800 */
[----:B------:R0:W-:Y:S04]  /*102f0*/  STL [R1+0x18], R0 ;  /* 0x0000180001007387 */ /* 0x0001e80000100800 */
[----:B------:R0:W-:Y:S02]  /*10300*/  STL [R1+0x38], RZ ;  /* 0x000038ff01007387 */ /* 0x0001e40000100800 */
.L_x_938:
[----:B01----:R-:W0:Y:S02]  /*10310*/  LDC.64 R2, c[0x0][0xc88] ;  /* 0x00032200ff027b82 */ /* 0x003e240000000a00 */
[----:B0-----:R-:W-:-:S05]  /*10320*/  IMAD.WIDE R2, R19, 0x4, R2 ;  /* 0x0000000413027825 */ /* 0x001fca00078e0202 */
[----:B--2---:R-:W2:Y:S01]  /*10330*/  LDG.E R13, desc[UR40][R2.64] ;  /* 0x00000028020d7981 */ /* 0x004ea2000c1e1900 */
[----:B------:R-:W-:Y:S05]  /*10340*/  YIELD ;  /* 0x0000000000007946 */ /* 0x000fea0003800000 */
[----:B------:R-:W-:Y:S01]  /*10350*/  ULDC.64 UR4, c[0x0][0xa28] ;  /* 0x00028a0000047ab9 */ /* 0x000fe20000000a00 */
[----:B------:R-:W-:Y:S01]  /*10360*/  IMAD.MOV.U32 R0, RZ, RZ, RZ ;  /* 0x000000ffff007224 */ /* 0x000fe200078e00ff */
[----:B------:R-:W-:Y:S01]  /*10370*/  ISETP.NE.U32.AND P0, PT, RZ, UR4, PT ;  /* 0x00000004ff007c0c */ /* 0x000fe2000bf05070 */
[----:B------:R-:W-:Y:S01]  /*10380*/  ULDC.64 UR10, c[0x0][0xa18] ;  /* 0x00028600000a7ab9 */ /* 0x000fe20000000a00 */
        /* <DEDUP_REMOVED lines=9> */
[----:B------:R0:W-:Y:S01]  /*10420*/  STL [R1+0x48], R4 ;  /* 0x0000480401007387 */ /* 0x0001e20000100800 */
[----:B------:R-:W-:Y:S02]  /*10430*/  ISETP.NE.U32.AND P2, PT, RZ, UR4, PT ;  /* 0x00000004ff007c0c */ /* 0x000fe4000bf45070 */
[----:B------:R-:W-:Y:S01]  /*10440*/  SHF.L.U64.HI R14, R13, 0x2, R4 ;  /* 0x000000020d0e7819 */ /* 0x000fe20000010204 */
[----:B-----5:R1:W5:Y:S01]  /*10450*/  @P0 LDG.E R0, desc[UR40][R2.64] ;  /* 0x0000002802000981 */ /* 0x020362000c1e1900 */
[----:B------:R-:W-:Y:S01]  /*10460*/  ISETP.NE.AND.EX P2, PT, RZ, UR5, PT, P2 ;  /* 0x00000005ff007c0c */ /* 0x000fe2000bf45320 */
[----:B------:R-:W-:Y:S01]  /*10470*/  IMAD.MOV.U32 R12, RZ, RZ, RZ ;  /* 0x000000ffff0c7224 */ /* 0x000fe200078e00ff */
[----:B------:R-:W-:Y:S01]  /*10480*/  ISETP.NE.U32.AND P3, PT, RZ, UR10, PT ;  /* 0x0000000aff007c0c */ /* 0x000fe2000bf65070 */
[----:B------:R-:W-:Y:S01]  /*10490*/  STL [R1], R15 ;  /* 0x0000000f01007387 */ /* 0x000fe20000100800 */
[----:B------:R-:W-:-:S02]  /*104a0*/  ISETP.NE.U32.AND P0, PT, RZ, UR6, PT ;  /* 0x00000006ff007c0c */ /* 0x000fc4000bf05070 */
[C---:B0-----:R-:W-:Y:S01]  /*104b0*/  IADD3 R4, P4, R15.reuse, UR4, RZ ;  /* 0x000000040f047c10 */ /* 0x041fe2000ff9e0ff */
[----:B------:R-:W-:Y:S01]  /*104c0*/  STL [R1+0x20], R14 ;  /* 0x0000200e01007387 */ /* 0x000fe20000100800 */
[----:B------:R-:W-:Y:S02]  /*104d0*/  ISETP.NE.AND.EX P3, PT, RZ, UR11, PT, P3 ;  /* 0x0000000bff007c0c */ /* 0x000fe4000bf65330 */
[----:B-1----:R-:W-:Y:S02]  /*104e0*/  CS2R R2, SRZ ;  /* 0x0000000000027805 */ /* 0x002fe4000001ff00 */
[C---:B------:R-:W-:Y:S02]  /*104f0*/  IADD3.X R5, R14.reuse, UR5, RZ, P4, !PT ;  /* 0x000000050e057c10 */ /* 0x040fe4000a7fe4ff */
[----:B------:R-:W-:Y:S02]  /*10500*/  IADD3 R6, P4, R15, UR8, RZ ;  /* 0x000000080f067c10 */ /* 0x000fe4000ff9e0ff */
[----:B------:R-:W-:Y:S01]  /*10510*/  ISETP.NE.U32.AND P1, PT, RZ, UR8, PT ;  /* 0x00000008ff007c0c */ /* 0x000fe2000bf25070 */
[----:B------:R-:W2:Y:S01]  /*10520*/  @P2 LDG.E R2, desc[UR40][R4.64] ;  /* 0x0000002804022981 */ /* 0x000ea2000c1e1900 */
[----:B------:R-:W-:Y:S01]  /*10530*/  IADD3.X R7, R14, UR9, RZ, P4, !PT ;  /* 0x000000090e077c10 */ /* 0x000fe2000a7fe4ff */
[----:B------:R-:W-:Y:S01]  /*10540*/  ULDC UR4, c[0x0][0x288] ;  /* 0x0000a20000047ab9 */ /* 0x000fe20000000800 */
[----:B------:R-:W-:-:S02]  /*10550*/  ISETP.NE.AND.EX P0, PT, RZ, UR7, PT, P0 ;  /* 0x00000007ff007c0c */ /* 0x000fc4000bf05300 */
[----:B------:R-:W-:Y:S02]  /*10560*/  ISETP.NE.AND.EX P1, PT, RZ, UR9, PT, P1 ;  /* 0x00000009ff007c0c */ /* 0x000fe4000bf25310 */
[C---:B------:R-:W-:Y:S02]  /*10570*/  @P3 IADD3 R10, P4, R15.reuse, UR10, RZ ;  /* 0x0000000a0f0a3c10 */ /* 0x040fe4000ff9e0ff */
[----:B------:R-:W-:Y:S02]  /*10580*/  IADD3 R8, P5, R15, UR6, RZ ;  /* 0x000000060f087c10 */ /* 0x000fe4000ffbe0ff */
[C---:B------:R-:W-:Y:S02]  /*10590*/  @P3 IADD3.X R11, R14.reuse, UR11, RZ, P4, !PT ;  /* 0x0000000b0e0b3c10 */ /* 0x040fe4000a7fe4ff */
[----:B------:R-:W-:-:S05]  /*105a0*/  IADD3.X R9, R14, UR7, RZ, P5, !PT ;  /* 0x000000070e097c10 */ /* 0x000fca000affe4ff */
[----:B------:R-:W5:Y:S04]  /*105b0*/  @P0 LDG.E R12, desc[UR40][R8.64] ;  /* 0x00000028080c0981 */ /* 0x000f68000c1e1900 */
[----:B------:R-:W5:Y:S04]  /*105c0*/  @P1 LDG.E R3, desc[UR40][R6.64] ;  /* 0x0000002806031981 */ /* 0x000f68000c1e1900 */
[----:B--2---:R0:W-:Y:S02]  /*105d0*/  STL [R1+0x34], R2 ;  /* 0x0000340201007387 */ /* 0x0041e40000100800 */
[----:B0-----:R-:W-:Y:S01]  /*105e0*/  IMAD.U32 R2, RZ, RZ, UR4 ;  /* 0x00000004ff027e24 */ /* 0x001fe2000f8e00ff */
[----:B------:R-:W-:-:S05]  /*105f0*/  ULDC.64 UR4, c[0x0][0x418] ;  /* 0x0001060000047ab9 */ /* 0x000fca0000000a00 */
[----:B------:R0:W2:Y:S01]  /*10600*/  @P3 LDG.E R2, desc[UR40][R10.64] ;  /* 0x000000280a023981 */ /* 0x0000a2000c1e1900 */
[----:B------:R-:W-:-:S03]  /*10610*/  UISETP.NE.U32.AND UP0, UPT, UR4, URZ, UPT ;  /* 0x0000003f0400728c */ /* 0x000fc6000bf05070 */
[----:B------:R-:W-:Y:S01]  /*10620*/  ULDC UR4, c[0x0][0x424] ;  /* 0x0001090000047ab9 */ /* 0x000fe20000000800 */
[----:B------:R-:W-:-:S03]  /*10630*/  UISETP.NE.AND.EX UP0, UPT, UR5, URZ, UPT, UP0 ;  /* 0x0000003f0500728c */ /* 0x000fc6000bf05300 */
[----:B------:R-:W-:Y:S01]  /*10640*/  ULDC UR5, c[0x0][0x2f0] ;  /* 0x0000bc0000057ab9 */ /* 0x000fe20000000800 */
[----:B------:R-:W-:-:S04]  /*10650*/  USEL UR4, UR4, 0x1, UP0 ;  /* 0x0000000104047887 */ /* 0x000fc80008000000 */
[----:B------:R-:W-:-:S03]  /*10660*/  UIMAD UR4, UR4, UR5, URZ ;  /* 0x00000005040472a4 */ /* 0x000fc6000f8e023f */
[----:B------:R-:W-:-:S03]  /*10670*/  ULDC UR5, c[0x0][0x348] ;  /* 0x0000d20000057ab9 */ /* 0x000fc60000000800 */
[----:B0-----:R-:W-:Y:S01]  /*10680*/  IMAD.U32 R10, RZ, RZ, UR4 ;  /* 0x00000004ff0a7e24 */ /* 0x001fe2000f8e00ff */
[----:B--2---:R0:W-:Y:S02]  /*10690*/  STL [R1+0x50], R2 ;  /* 0x0000500201007387 */ /* 0x0041e40000100800 */
[----:B0-----:R-:W-:Y:S01]  /*106a0*/  IMAD.U32 R2, RZ, RZ, UR5 ;  /* 0x00000005ff027e24 */ /* 0x001fe2000f8e00ff */
[----:B------:R-:W-:Y:S06]  /*106b0*/  @P3 BRA `(.L_x_775) ;  /* 0x0000000000143947 */ /* 0x000fec0003800000 */
[----:B------:R-:W-:Y:S05]  /*106c0*/  @!P2 BRA `(.L_x_775) ;  /* 0x000000000010a947 */ /* 0x000fea0003800000 */
[----:B------:R-:W2:Y:S04]  /*106d0*/  LDG.E R11, desc[UR40][R4.64] ;  /* 0x00000028040b7981 */ /* 0x000ea8000c1e1900 */
[----:B------:R-:W2:Y:S02]  /*106e0*/  LDG.E R4, desc[UR40][R4.64+0x4] ;  /* 0x0000042804047981 */ /* 0x000ea4000c1e1900 */
[----:B--2---:R-:W-:-:S05]  /*106f0*/  IMAD.IADD R4, R4, 0x1, -R11 ;  /* 0x0000000104047824 */ /* 0x004fca00078e0a0b */
[----:B------:R0:W-:Y:S02]  /*10700*/  STL [R1+0x50], R4 ;  /* 0x0000500401007387 */ /* 0x0001e40000100800 */
.L_x_775:
[----:B0----5:R-:W-:Y:S01]  /*10710*/  IMAD.IADD R4, R12, 0x1, R0 ;  /* 0x000000010c047824 */ /* 0x021fe200078e0200 */
[----:B------:R-:W-:Y:S01]  /*10720*/  ULDC.64 UR4, c[0x0][0xa20] ;  /* 0x0002880000047ab9 */ /* 0x000fe20000000a00 */
[----:B------:R0:W-:Y:S01]  /*10730*/  STL [R1+0x10], R13 ;  /* 0x0000100d01007387 */ /* 0x0001e20000100800 */
[----:B------:R-:W-:-:S03]  /*10740*/  ISETP.NE.U32.AND P2, PT, RZ, UR4, PT ;  /* 0x00000004ff007c0c */ /* 0x000fc6000bf45070 */
[----:B------:R0:W-:Y:S01]  /*10750*/  STL [R1+0x24], R4 ;  /* 0x0000240401007387 */ /* 0x0001e20000100800 */
[----:B------:R-:W-:-:S13]  /*10760*/  ISETP.NE.AND.EX P2, PT, RZ, UR5, PT, P2 ;  /* 0x00000005ff007c0c */ /* 0x000fda000bf45320 */
[----:B0-----:R-:W-:Y:S05]  /*10770*/  @!P2 BRA `(.L_x_776) ;  /* 0x000000000010a947 */ /* 0x001fea0003800000 */
[----:B------:R-:W-:-:S04]  /*10780*/  IADD3 R10, P0, R15, UR4, RZ ;  /* 0x000000040f0a7c10 */ /* 0x000fc8000ff1e0ff */
[----:B------:R-:W-:-:S05]  /*10790*/  IADD3.X R11, R14, UR5, RZ, P0, !PT ;  /* 0x000000050e0b7c10 */ /* 0x000fca00087fe4ff */
[----:B------:R0:W5:Y:S01]  /*107a0*/  LDG.E R10, desc[UR40][R10.64] ;  /* 0x000000280a0a7981 */ /* 0x000162000c1e1900 */
[----:B------:R-:W-:Y:S05]  /*107b0*/  BRA `(.L_x_777) ;  /* 0x0000000000107947 */ /* 0x000fea0003800000 */
.L_x_776:
[----:B------:R-:W-:Y:S05]  /*107c0*/  @!P0 BRA `(.L_x_777) ;  /* 0x00000000000c8947 */ /* 0x000fea0003800000 */
[----:B------:R-:W2:Y:S04]  /*107d0*/  LDG.E R10, desc[UR40][R8.64] ;  /* 0x00000028080a7981 */ /* 0x000ea8000c1e1900 */
[----:B------:R-:W2:Y:S02]  /*107e0*/  LDG.E R8, desc[UR40][R8.64+0x4] ;  /* 0x0000042808087981 */ /* 0x000ea4000c1e1900 */
[----:B--2---:R-:W-:-:S07]  /*107f0*/  IMAD.IADD R10, R8, 0x1, -R10 ;  /* 0x00000001080a7824 */ /* 0x004fce00078e0a0a */
.L_x_777:
[----:B-----5:R-:W-:Y:S02]  /*10800*/  IMAD.IADD R10, R10, 0x1, -R0 ;  /* 0x000000010a0a7824 */ /* 0x020fe400078e0a00 */
[----:B------:R-:W2:Y:S04]  /*10810*/  @P1 LDG.E R0, desc[UR40][R6.64] ;  /* 0x0000002806001981 */ /* 0x000ea8000c1e1900 */
[----:B------:R-:W2:Y:S01]  /*10820*/  @P1 LDG.E R6, desc[UR40][R6.64+0x4] ;  /* 0x0000042806061981 */ /* 0x000ea2000c1e1900 */
[----:B------:R-:W-:Y:S01]  /*10830*/  IMAD.MOV R5, RZ, RZ, -R10 ;  /* 0x000000ffff057224 */ /* 0x000fe200078e0a0a */
[----:B------:R-:W-:Y:S04]  /*10840*/  BSSY B0, `(.L_x_778) ;  /* 0x00001c6000007945 */ /* 0x000fe80003800000 */
[----:B------:R-:W-:Y:S01]  /*10850*/  VIMNMX R5, RZ, R5, !PT ;  /* 0x00000005ff057248 */ /* 0x000fe20007fe0100 */
[----:B--2---:R-:W-:-:S04]  /*10860*/  @P1 IMAD.IADD R2, R6, 0x1, -R0 ;  /* 0x0000000106021824 */ /* 0x004fc800078e0a00 */
[----:B------:R-:W-:-:S04]  /*10870*/  IMAD.IADD R4, R10, 0x1, R2 ;  /* 0x000000010a047824 */ /* 0x000fc800078e0202 */
[----:B------:R-:W-:Y:S01]  /*10880*/  VIADD R0, R4, 0x3f ;  /* 0x0000003f04007836 */ /* 0x000fe20000000000 */
[----:B------:R1:W-:Y:S04]  /*10890*/  STL [R1+0x4c], R4 ;  /* 0x00004c0401007387 */ /* 0x0003e80000100800 */
[----:B-1----:R-:W-:-:S04]  /*108a0*/  SHF.R.S32.HI R4, RZ, 0x1f, R0 ;  /* 0x0000001fff047819 */ /* 0x002fc80000011400 */
[----:B------:R-:W-:-:S04]  /*108b0*/  LEA.HI R0, R4, R0, RZ, 0x6 ;  /* 0x0000000004007211 */ /* 0x000fc800078f30ff */
[----:B------:R-:W-:Y:S02]  /*108c0*/  LOP3.LUT R4, R0, 0xffffffc0, RZ, 0xc0, !PT ;  /* 0xffffffc000047812 */ /* 0x000fe400078ec0ff */
[----:B------:R-:W-:Y:S02]  /*108d0*/  SHF.R.S32.HI R0, RZ, 0x6, R0 ;  /* 0x00000006ff007819 */ /* 0x000fe40000011400 */
[----:B------:R-:W-:-:S03]  /*108e0*/  VIADDMNMX R2, R4, -R10, R2, PT ;  /* 0x8000000a04027246 */ /* 0x000fc60003800102 */
[----:B------:R1:W-:Y:S01]  /*108f0*/  STL [R1+0x30], R0 ;  /* 0x0000300001007387 */ /* 0x0003e20000100800 */
[----:B------:R-:W-:-:S13]  /*10900*/  ISETP.GT.AND P0, PT, R2, R5, PT ;  /* 0x000000050200720c */ /* 0x000fda0003f04270 */
[----:B------:R-:W-:Y:S01]  /*10910*/  @P0 VIADD R4, R2, 0x3f ;  /* 0x0000003f02040836 */ /* 0x000fe20000000000 */
[----:B------:R-:W-:-:S04]  /*10920*/  SHF.R.U32.HI R2, RZ, 0x6, R5 ;  /* 0x00000006ff027819 */ /* 0x000fc80000011605 */
[----:B------:R-:W-:Y:S01]  /*10930*/  @P0 SHF.R.S32.HI R5, RZ, 0x1f, R4 ;  /* 0x0000001fff050819 */ /* 0x000fe20000011404 */
[----:B------:R-:W-:-:S03]  /*10940*/  IMAD.MOV.U32 R8, RZ, RZ, R2 ;  /* 0x000000ffff087224 */ /* 0x000fc600078e0002 */
[----:B------:R-:W-:-:S04]  /*10950*/  @P0 LEA.HI R4, R5, R4, RZ, 0x6 ;  /* 0x0000000405040211 */ /* 0x000fc800078f30ff */
[----:B------:R-:W-:Y:S02]  /*10960*/  @P0 SHF.R.S32.HI R8, RZ, 0x6, R4 ;  /* 0x00000006ff080819 */ /* 0x000fe40000011404 */
[----:B------:R-:W-:Y:S02]  /*10970*/  PLOP3.LUT P0, PT, PT, PT, PT, 0x80, 0x0 ;  /* 0x000000000000781c */ /* 0x000fe40003f0f070 */
[----:B------:R-:W-:-:S13]  /*10980*/  ISETP.GT.AND P2, PT, R8, R2, PT ;  /* 0x000000020800720c */ /* 0x000fda0003f44270 */
[----:B-1----:R-:W-:Y:S05]  /*10990*/  @!P2 BRA `(.L_x_779) ;  /* 0x0000001800c0a947 */ /* 0x002fea0003800000 */
[----:B------:R-:W-:Y:S01]  /*109a0*/  UMOV UR4, 0xffffffff ;  /* 0xffffffff00047882 */ /* 0x000fe20000000000 */
[----:B------:R-:W-:Y:S02]  /*109b0*/  SEL R0, R13, RZ, !P1 ;  /* 0x000000ff0d007207 */ /* 0x000fe40004800000 */
[----:B------:R-:W-:Y:S05]  /*109c0*/  BRA.DIV UR4, `(.L_x_780) ;  /* 0x0000007e04e47947 */ /* 0x000fea000b800000 */
[----:B------:R-:W1:Y:S02]  /*109d0*/  S2R R4, SR_TID.X ;  /* 0x0000000000047919 */ /* 0x000e640000002100 */
[----:B-1----:R-:W-:-:S04]  /*109e0*/  SHF.R.U32.HI R4, RZ, 0x5, R4 ;  /* 0x00000005ff047819 */ /* 0x002fc80000011604 */
[----:B------:R-:W-:-:S05]  /*109f0*/  LOP3.LUT R4, R4, 0x3, RZ, 0xc0, !PT ;  /* 0x0000000304047812 */ /* 0x000fca00078ec0ff */
[----:B------:R1:W2:Y:S02]  /*10a00*/  SHFL.IDX PT, R14, R4, RZ, 0x1f ;  /* 0x00001fff040e7589 */ /* 0x0002a400000e0000 */
.L_x_970:
[----:B--2---:R-:W-:Y:S02]  /*10a10*/  ISETP.NE.AND P0, PT, R14, RZ, PT ;  /* 0x000000ff0e00720c */ /* 0x004fe40003f05270 */
[----:B------:R-:W-:-:S11]  /*10a20*/  PLOP3.LUT P6, PT, PT, PT, PT, 0x8, 0x0 ;  /* 0x000000000000781c */ /* 0x000fd60003fce170 */
[----:B------:R-:W-:Y:S05]  /*10a30*/  @P0 BRA `(.L_x_781) ;  /* 0x00000000000c0947 */ /* 0x000fea0003800000 */
[----:B------:R-:W-:-:S03]  /*10a40*/  UMOV UR4, 0xffffffff ;  /* 0xffffffff00047882 */ /* 0x000fc60000000000 */
[----:B------:R-:W-:Y:S05]  /*10a50*/  BRA.DIV UR4, `(.L_x_782) ;  /* 0x0000007e04f47947 */ /* 0x000fea000b800000 */
[----:B------:R-:W-:-:S13]  /*10a60*/  ELECT P6, URZ, PT ;  /* 0x00000000003f782f */ /* 0x000fda00038c0000 */
.L_x_781:
[----:B-1----:R-:W2:Y:S04]  /*10a70*/  LDL R4, [R1+0x38] ;  /* 0x0000380001047983 */ /* 0x002ea80000100800 */
[----:B------:R-:W3:Y:S01]  /*10a80*/  LDL R6, [R1+0x4] ;  /* 0x0000040001067983 */ /* 0x000ee20000100800 */
[----:B------:R-:W-:Y:S01]  /*10a90*/  BSSY B1, `(.L_x_783) ;  /* 0x0000008000017945 */ /* 0x000fe20003800000 */
[----:B--2---:R-:W-:-:S05]  /*10aa0*/  VIADD R4, R4, 0x1 ;  /* 0x0000000104047836 */ /* 0x004fca0000000000 */
[----:B------:R-:W-:-:S04]  /*10ab0*/  LEA.HI R5, R4, R4, RZ, 0x1 ;  /* 0x0000000404057211 */ /* 0x000fc800078f08ff */
[----:B------:R-:W-:-:S05]  /*10ac0*/  LOP3.LUT R5, R5, 0xfffffffe, RZ, 0xc0, !PT ;  /* 0xfffffffe05057812 */ /* 0x000fca00078ec0ff */
[----:B------:R-:W-:-:S05]  /*10ad0*/  IMAD.IADD R4, R4, 0x1, -R5 ;  /* 0x0000000104047824 */ /* 0x000fca00078e0a05 */
[----:B------:R-:W-:-:S04]  /*10ae0*/  SHF.L.U32 R4, R4, 0x1f, RZ ;  /* 0x0000001f04047819 */ /* 0x000fc800000006ff */
[----:B---3--:R-:W1:Y:S02]  /*10af0*/  SYNCS.PHASECHK.TRANS64.TRYWAIT P0, [R6+URZ+0x28c20], R4 ;  /* 0x028c2004060075a7 */ /* 0x008e64000800017f */
[----:B-1----:R-:W-:Y:S05]  /*10b00*/  @!P0 BRA `(.L_x_784) ;  /* 0x0000007c00e88947 */ /* 0x002fea0003800000 */
.L_x_973:
[----:B------:R-:W-:Y:S05]  /*10b10*/  BSYNC B1 ;  /* 0x0000000000017941 */ /* 0x000fea0003800000 */
.L_x_783:
[----:B------:R-:W-:Y:S04]  /*10b20*/  BSSY B1, `(.L_x_785) ;  /* 0x00000bf000017945 */ /* 0x000fe80003800000 */
[----:B------:R-:W-:Y:S05]  /*10b30*/  @!P6 BRA `(.L_x_786) ;  /* 0x0000000800f4e947 */ /* 0x000fea0003800000 */
[----:B-1----:R-:W2:Y:S04]  /*10b40*/  LDL R5, [R1+0x4] ;  /* 0x0000040001057983 */ /* 0x002ea80000100800 */
[----:B------:R-:W3:Y:S01]  /*10b50*/  LDL R7, [R1+0x18] ;  /* 0x0000180001077983 */ /* 0x000ee20000100800 */
[----:B------:R-:W1:Y:S01]  /*10b60*/  S2R R6, SR_TID.X ;  /* 0x0000000000067919 */ /* 0x000e620000002100 */
[----:B--2---:R-:W-:Y:S02]  /*10b70*/  IMAD.MOV.U32 R9, RZ, RZ, R5 ;  /* 0x000000ffff097224 */ /* 0x004fe400078e0005 */
[----:B------:R-:W2:Y:S01]  /*10b80*/  LDL R5, [R1+0xc] ;  /* 0x00000c0001057983 */ /* 0x000ea20000100800 */
[----:B-1----:R-:W-:Y:S01]  /*10b90*/  LOP3.LUT R6, R6, 0x7f, RZ, 0xc0, !PT ;  /* 0x0000007f06067812 */ /* 0x002fe200078ec0ff */
[----:B------:R-:W-:Y:S03]  /*10ba0*/  BSSY B2, `(.L_x_787) ;  /* 0x0000006000027945 */ /* 0x000fe60003800000 */
[----:B------:R-:W-:Y:S01]  /*10bb0*/  ISETP.NE.AND P1, PT, R6, RZ, PT ;  /* 0x000000ff0600720c */ /* 0x000fe20003f25270 */
[----:B--2---:R-:W-:Y:S01]  /*10bc0*/  IMAD R5, R5, 0x8, R9 ;  /* 0x0000000805057824 */ /* 0x004fe200078e0209 */
[----:B---3--:R-:W-:-:S04]  /*10bd0*/  SHF.L.U32 R9, R7, 0x1f, RZ ;  /* 0x0000001f07097819 */ /* 0x008fc800000006ff */
[----:B------:R-:W1:Y:S02]  /*10be0*/  SYNCS.PHASECHK.TRANS64.TRYWAIT P0, [R5+URZ+0x28ca0], R9 ;  /* 0x028ca009050075a7 */ /* 0x000e64000800017f */
[----:B-1----:R-:W-:Y:S05]  /*10bf0*/  @!P0 BRA `(.L_x_788) ;  /* 0x0000007c00c48947 */ /* 0x002fea0003800000 */
.L_x_974:
[----:B------:R-:W-:Y:S05]  /*10c00*/  BSYNC B2 ;  /* 0x0000000000027941 */ /* 0x000fea0003800000 */
.L_x_787:
        /* <DEDUP_REMOVED lines=9> */
.L_x_790:
[----:B------:R-:W-:Y:S05]  /*10ca0*/  BSYNC B2 ;  /* 0x0000000000027941 */ /* 0x000fea0003800000 */
.L_x_789:
[----:B------:R-:W2:Y:S04]  /*10cb0*/  LDL R7, [R1+0x4] ;  /* 0x0000040001077983 */ /* 0x000ea80000100800 */
[----:B------:R-:W2:Y:S01]  /*10cc0*/  LDL R6, [R1+0xc] ;  /* 0x00000c0001067983 */ /* 0x000ea20000100800 */
[----:B------:R-:W-:Y:S01]  /*10cd0*/  IMAD.MOV.U32 R12, RZ, RZ, RZ ;  /* 0x000000ffff0c7224 */ /* 0x000fe200078e00ff */
[----:B------:R-:W-:Y:S01]  /*10ce0*/  UIADD3 UR4, UP0, UR38, 0x570, URZ ;  /* 0x0000057026047890 */ /* 0x000fe2000ff1e03f */
[----:B------:R-:W-:Y:S01]  /*10cf0*/  IMAD R4, R8, 0x40, R3 ;  /* 0x0000004008047824 */ /* 0x000fe200078e0203 */
[----:B------:R-:W-:Y:S01]  /*10d00*/  PLOP3.LUT P0, PT, PT, PT, PT, 0x80, 0x0 ;  /* 0x000000000000781c */ /* 0x000fe20003f0f070 */
[----:B------:R-:W-:Y:S01]  /*10d10*/  UMOV UR6, 0x0 ;  /* 0x0000000000067882 */ /* 0x000fe20000000000 */
[----:B------:R-:W-:Y:S01]  /*10d20*/  R2UR UR10, R12 ;  /* 0x000000000c0a72ca */ /* 0x000fe200000e0000 */
[----:B------:R-:W-:Y:S01]  /*10d30*/  VIADD R4, R4, 0xffffffc0 ;  /* 0xffffffc004047836 */ /* 0x000fe20000000000 */
[----:B------:R-:W-:Y:S01]  /*10d40*/  UIADD3.X UR5, URZ, UR39, URZ, UP0, !UPT ;  /* 0x000000273f057290 */ /* 0x000fe200087fe43f */
[----:B------:R-:W-:Y:S01]  /*10d50*/  UMOV UR7, 0x12f00000 ;  /* 0x12f0000000077882 */ /* 0x000fe20000000000 */
[----:B--2---:R-:W-:-:S02]  /*10d60*/  IMAD R6, R6, 0x2000, R7 ;  /* 0x0000200006067824 */ /* 0x004fc400078e0207 */
[----:B------:R-:W-:Y:S02]  /*10d70*/  VIADD R7, R5, 0x28c90 ;  /* 0x00028c9005077836 */ /* 0x000fe40000000000 */
[----:B------:R-:W-:-:S07]  /*10d80*/  VIADD R6, R6, 0x22400 ;  /* 0x0002240006067836 */ /* 0x000fce0000000000 */
.L_x_791:
        /* <DEDUP_REMOVED lines=10> */
[----:B------:R-:W2:Y:S01]  /*10e30*/  SYNCS.PHASECHK.TRANS64.TRYWAIT P0, [R5+URZ+0x28cc0], R9 ;  /* 0x028cc009050075a7 */ /* 0x000ea2000800017f */
[----:B------:R-:W-:Y:S04]  /*10e40*/  BSSY B2, `(.L_x_792) ;  /* 0x0000002000027945 */ /* 0x000fe80003800000 */
[----:B--2---:R-:W-:Y:S05]  /*10e50*/  @!P0 BRA `(.L_x_793) ;  /* 0x0000007c00408947 */ /* 0x004fea0003800000 */
.L_x_975:
[----:B------:R-:W-:Y:S05]  /*10e60*/  BSYNC B2 ;  /* 0x0000000000027941 */ /* 0x000fea0003800000 */
.L_x_792:
[----:B------:R-:W-:Y:S01]  /*10e70*/  BSSY B2, `(.L_x_794) ;  /* 0x000000b000027945 */ /* 0x000fe20003800000 */
[----:B------:R-:W-:Y:S02]  /*10e80*/  IMAD.MOV.U32 R10, RZ, RZ, 0x0 ;  /* 0x00000000ff0a7424 */ /* 0x000fe400078e00ff */
[----:B0-----:R-:W-:Y:S01]  /*10e90*/  IMAD.MOV.U32 R11, RZ, RZ, 0x12f00000 ;  /* 0x12f00000ff0b7424 */ /* 0x001fe200078e00ff */
        /* <DEDUP_REMOVED lines=8> */
.L_x_795:
[----:B------:R-:W-:Y:S05]  /*10f20*/  BSYNC B2 ;  /* 0x0000000000027941 */ /* 0x000fea0003800000 */
.L_x_794:
[----:B------:R-:W3:Y:S04]  /*10f30*/  LDL R7, [R1+0x4] ;  /* 0x0000040001077983 */ /* 0x000ee80000100800 */
[----:B------:R-:W3:Y:S01]  /*10f40*/  LDL R6, [R1+0xc] ;  /* 0x00000c0001067983 */ /* 0x000ee20000100800 */
[----:B------:R-:W-:Y:S01]  /*10f50*/  R2UR UR10, R12 ;  /* 0x000000000c0a72ca */ /* 0x000fe200000e0000 */
[----:B------:R-:W-:Y:S01]  /*10f60*/  UIADD3 UR4, UP0, UR38, 0x670, URZ ;  /* 0x0000067026047890 */ /* 0x000fe2000ff1e03f */
[----:B------:R-:W-:Y:S01]  /*10f70*/  R2UR UR6, R10 ;  /* 0x000000000a0672ca */ /* 0x000fe200000e0000 */
[----:B-12---:R-:W-:Y:S01]  /*10f80*/  VIADD R5, R5, 0x28cb0 ;  /* 0x00028cb005057836 */ /* 0x006fe20000000000 */
[----:B------:R-:W-:Y:S01]  /*10f90*/  R2UR UR7, R11 ;  /* 0x000000000b0772ca */ /* 0x000fe200000e0000 */
[----:B------:R-:W-:Y:S01]  /*10fa0*/  UIADD3.X UR5, URZ, UR39, URZ, UP0, !UPT ;  /* 0x000000273f057290 */ /* 0x000fe200087fe43f */
[----:B------:R-:W-:Y:S01]  /*10fb0*/  PLOP3.LUT P0, PT, PT, PT, PT, 0x80, 0x0 ;  /* 0x000000000000781c */ /* 0x000fe20003f0f070 */
[----:B---3--:R-:W-:-:S04]  /*10fc0*/  IMAD R6, R6, 0x10000, R7 ;  /* 0x0001000006067824 */ /* 0x008fc800078e0207 */
[----:B------:R-:W-:-:S08]  /*10fd0*/  VIADD R7, R6, 0x400 ;  /* 0x0000040006077836 */ /* 0x000fd00000000000 */
.L_x_796:
        /* <DEDUP_REMOVED lines=15> */
.L_x_797:
        /* <DEDUP_REMOVED lines=15> */
.L_x_798:
        /* <DEDUP_REMOVED lines=15> */
.L_x_799:
        /* <DEDUP_REMOVED lines=15> */
.L_x_800:
        /* <DEDUP_REMOVED lines=15> */
.L_x_801:
        /* <DEDUP_REMOVED lines=15> */
.L_x_802:
        /* <DEDUP_REMOVED lines=15> */
.L_x_803:
        /* <DEDUP_REMOVED lines=10> */
.L_x_786:
[----:B------:R-:W-:Y:S05]  /*11710*/  BSYNC B1 ;  /* 0x0000000000017941 */ /* 0x000fea0003800000 */
.L_x_785:
[----:B------:R-:W2:Y:S04]  /*11720*/  LDL.LU R9, [R1+0xc] ;  /* 0x00000c0001097983 */ /* 0x000ea80000300800 */
[----:B------:R-:W3:Y:S01]  /*11730*/  LDL.LU R7, [R1+0x18] ;  /* 0x0000180001077983 */ /* 0x000ee20000300800 */
[----:B-1----:R-:W-:Y:S01]  /*11740*/  VIADD R4, R8, 0xfffffffe ;  /* 0xfffffffe08047836 */ /* 0x002fe20000000000 */
[----:B------:R-:W-:-:S04]  /*11750*/  PLOP3.LUT P0, PT, PT, PT, PT, 0x8, 0x0 ;  /* 0x000000000000781c */ /* 0x000fc80003f0e170 */
[----:B------:R-:W-:Y:S01]  /*11760*/  ISETP.GE.AND P2, PT, R4, R2, PT ;  /* 0x000000020400720c */ /* 0x000fe20003f46270 */
[----:B--2---:R-:W-:-:S05]  /*11770*/  VIADD R5, R9, 0x1 ;  /* 0x0000000109057836 */ /* 0x004fca0000000000 */
[----:B------:R-:W-:-:S04]  /*11780*/  ISETP.NE.AND P1, PT, R5, 0x2, PT ;  /* 0x000000020500780c */ /* 0x000fc80003f25270 */
[----:B------:R-:W-:Y:S02]  /*11790*/  SEL R6, RZ, 0x1, P1 ;  /* 0x00000001ff067807 */ /* 0x000fe40000800000 */
[----:B------:R-:W-:Y:S02]  /*117a0*/  SEL R5, R5, RZ, P1 ;  /* 0x000000ff05057207 */ /* 0x000fe40000800000 */
[----:B---3--:R-:W-:-:S03]  /*117b0*/  LOP3.LUT R7, R7, R6, RZ, 0x3c, !PT ;  /* 0x0000000607077212 */ /* 0x008fc600078e3cff */
[----:B------:R1:W-:Y:S04]  /*117c0*/  STL [R1+0xc], R5 ;  /* 0x00000c0501007387 */ /* 0x0003e80000100800 */
[----:B------:R1:W-:Y:S01]  /*117d0*/  STL [R1+0x18], R7 ;  /* 0x0000180701007387 */ /* 0x0003e20000100800 */
[----:B------:R-:W-:Y:S05]  /*117e0*/  @!P2 BRA `(.L_x_779) ;  /* 0x0000000c002ca947 */ /* 0x000fea0003800000 */
.L_x_823:
[----:B------:R-:W-:Y:S05]  /*117f0*/  YIELD ;  /* 0x0000000000007946 */ /* 0x000fea0003800000 */
[----:B------:R-:W-:Y:S04]  /*11800*/  BSSY B1, `(.L_x_804) ;  /* 0x00000bd000017945 */ /* 0x000fe80003800000 */
[----:B--2---:R-:W-:Y:S05]  /*11810*/  @!P6 BRA `(.L_x_805) ;  /* 0x0000000800ece947 */ /* 0x004fea0003800000 */
[----:B------:R-:W2:Y:S04]  /*11820*/  LDL R8, [R1+0x4] ;  /* 0x0000040001087983 */ /* 0x000ea80000100800 */
[----:B-1----:R-:W2:Y:S04]  /*11830*/  LDL R5, [R1+0xc] ;  /* 0x00000c0001057983 */ /* 0x002ea80000100800 */
[----:B------:R-:W3:Y:S01]  /*11840*/  LDL R6, [R1+0x18] ;  /* 0x0000180001067983 */ /* 0x000ee20000100800 */
[----:B------:R-:W1:Y:S01]  /*11850*/  S2R R7, SR_TID.X ;  /* 0x0000000000077919 */ /* 0x000e620000002100 */
[----:B------:R-:W-:Y:S01]  /*11860*/  BSSY B2, `(.L_x_806) ;  /* 0x0000007000027945 */ /* 0x000fe20003800000 */
[----:B-1----:R-:W-:-:S04]  /*11870*/  LOP3.LUT R7, R7, 0x7f, RZ, 0xc0, !PT ;  /* 0x0000007f07077812 */ /* 0x002fc800078ec0ff */
[----:B------:R-:W-:Y:S01]  /*11880*/  ISETP.NE.AND P2, PT, R7, RZ, PT ;  /* 0x000000ff0700720c */ /* 0x000fe20003f45270 */
[----:B--2---:R-:W-:Y:S01]  /*11890*/  IMAD R5, R5, 0x8, R8 ;  /* 0x0000000805057824 */ /* 0x004fe200078e0208 */
[----:B---3--:R-:W-:-:S04]  /*118a0*/  SHF.L.U32 R6, R6, 0x1f, RZ ;  /* 0x0000001f06067819 */ /* 0x008fc800000006ff */
[----:B------:R-:W1:Y:S02]  /*118b0*/  SYNCS.PHASECHK.TRANS64.TRYWAIT P1, [R5+URZ+0x28ca0], R6 ;  /* 0x028ca006050075a7 */ /* 0x000e64000802017f */
[----:B-1----:R-:W-:Y:S05]  /*118c0*/  @!P1 BRA `(.L_x_807) ;  /* 0x0000007000b89947 */ /* 0x002fea0003800000 */
.L_x_976:
[----:B------:R-:W-:Y:S05]  /*118d0*/  BSYNC B2 ;  /* 0x0000000000027941 */ /* 0x000fea0003800000 */
.L_x_806:
        /* <DEDUP_REMOVED lines=9> */
.L_x_809:
[----:B------:R-:W-:Y:S05]  /*11970*/  BSYNC B2 ;  /* 0x0000000000027941 */ /* 0x000fea0003800000 */
.L_x_808:
[----:B------:R-:W2:Y:S04]  /*11980*/  LDL R8, [R1+0x4] ;  /* 0x0000040001087983 */ /* 0x000ea80000100800 */
[----:B------:R-:W2:Y:S01]  /*11990*/  LDL R7, [R1+0xc] ;  /* 0x00000c0001077983 */ /* 0x000ea20000100800 */
[----:B------:R-:W-:Y:S01]  /*119a0*/  IMAD.MOV.U32 R12, RZ, RZ, RZ ;  /* 0x000000ffff0c7224 */ /* 0x000fe200078e00ff */
[----:B------:R-:W-:Y:S01]  /*119b0*/  UIADD3 UR4, UP0, UR38, 0x570, URZ ;  /* 0x0000057026047890 */ /* 0x000fe2000ff1e03f */
[----:B------:R-:W-:Y:S01]  /*119c0*/  PLOP3.LUT P1, PT, PT, PT, PT, 0x80, 0x0 ;  /* 0x000000000000781c */ /* 0x000fe20003f2f070 */
[----:B------:R-:W-:Y:S01]  /*119d0*/  VIADD R9, R5, 0x28c90 ;  /* 0x00028c9005097836 */ /* 0x000fe20000000000 */
[----:B------:R-:W-:Y:S01]  /*119e0*/  UMOV UR6, 0x0 ;  /* 0x0000000000067882 */ /* 0x000fe20000000000 */
[----:B------:R-:W-:Y:S01]  /*119f0*/  R2UR UR10, R12 ;  /* 0x000000000c0a72ca */ /* 0x000fe200000e0000 */
[----:B------:R-:W-:Y:S01]  /*11a00*/  UIADD3.X UR5, URZ, UR39, URZ, UP0, !UPT ;  /* 0x000000273f057290 */ /* 0x000fe200087fe43f */
[----:B------:R-:W-:Y:S01]  /*11a10*/  UMOV UR7, 0x12f00000 ;  /* 0x12f0000000077882 */ /* 0x000fe20000000000 */
[----:B--2---:R-:W-:-:S02]  /*11a20*/  IMAD R7, R7, 0x2000, R8 ;  /* 0x0000200007077824 */ /* 0x004fc400078e0208 */
[----:B------:R-:W-:Y:S02]  /*11a30*/  IMAD R8, R4, 0x40, R3 ;  /* 0x0000004004087824 */ /* 0x000fe400078e0203 */
[----:B------:R-:W-:-:S08]  /*11a40*/  VIADD R7, R7, 0x22400 ;  /* 0x0002240007077836 */ /* 0x000fd00000000000 */
.L_x_810:
        /* <DEDUP_REMOVED lines=13> */
.L_x_977:
[----:B------:R-:W-:Y:S05]  /*11b20*/  BSYNC B2 ;  /* 0x0000000000027941 */ /* 0x000fea0003800000 */
.L_x_811:
[----:B------:R-:W-:Y:S01]  /*11b30*/  BSSY B2, `(.L_x_813) ;  /* 0x000000b000027945 */ /* 0x000fe20003800000 */
[----:B------:R-:W-:Y:S02]  /*11b40*/  IMAD.MOV.U32 R10, RZ, RZ, 0x0 ;  /* 0x00000000ff0a7424 */ /* 0x000fe400078e00ff */
[----:B0-----:R-:W-:Y:S01]  /*11b50*/  IMAD.MOV.U32 R11, RZ, RZ, 0x12f00000 ;  /* 0x12f00000ff0b7424 */ /* 0x001fe200078e00ff */
[----:B------:R-:W-:Y:S06]  /*11b60*/  @P2 BRA `(.L_x_814) ;  /* 0x00000000001c2947 */ /* 0x000fec0003800000 */
[----:B------:R-:W0:Y:S01]  /*11b70*/  S2R R7, SR_TID.X ;  /* 0x0000000000077919 */ /* 0x000e220000002100 */
[----:B-12---:R-:W-:-:S04]  /*11b80*/  IMAD.MOV.U32 R6, RZ, RZ, 0x10000 ;  /* 0x00010000ff067424 */ /* 0x006fc800078e00ff */
[----:B------:R3:W-:Y:S01]  /*11b90*/  SYNCS.ARRIVE.TRANS64 RZ, [R5+URZ+0x28cb0], R6 ;  /* 0x028cb00605ff79a7 */ /* 0x0007e2000800003f */
[----:B0-----:R-:W-:-:S04]  /*11ba0*/  LOP3.LUT R7, R7, 0x1f, RZ, 0xc0, !PT ;  /* 0x0000001f07077812 */ /* 0x001fc800078ec0ff */
[----:B------:R-:W-:-:S13]  /*11bb0*/  ISETP.NE.AND P1, PT, R7, RZ, PT ;  /* 0x000000ff0700720c */ /* 0x000fda0003f25270 */
[----:B---3--:R-:W-:Y:S05]  /*11bc0*/  @!P1 BRA `(.L_x_814) ;  /* 0x0000000000049947 */ /* 0x008fea0003800000 */
[----:B------:R-:W-:Y:S01]  /*11bd0*/  BPT.TRAP 0x1 ;  /* 0x000000040000795c */ /* 0x000fe20000300000 */
.L_x_814:
[----:B------:R-:W-:Y:S05]  /*11be0*/  BSYNC B2 ;  /* 0x0000000000027941 */ /* 0x000fea0003800000 */
.L_x_813:
[----:B------:R-:W3:Y:S04]  /*11bf0*/  LDL R7, [R1+0x4] ;  /* 0x0000040001077983 */ /* 0x000ee80000100800 */
[----:B-12---:R-:W3:Y:S01]  /*11c00*/  LDL R6, [R1+0xc] ;  /* 0x00000c0001067983 */ /* 0x006ee20000100800 */
[----:B------:R-:W-:Y:S01]  /*11c10*/  R2UR UR10, R12 ;  /* 0x000000000c0a72ca */ /* 0x000fe200000e0000 */
[----:B------:R-:W-:Y:S01]  /*11c20*/  UIADD3 UR4, UP0, UR38, 0x670, URZ ;  /* 0x0000067026047890 */ /* 0x000fe2000ff1e03f */
[----:B------:R-:W-:Y:S01]  /*11c30*/  R2UR UR6, R10 ;  /* 0x000000000a0672ca */ /* 0x000fe200000e0000 */
[----:B------:R-:W-:Y:S01]  /*11c40*/  VIADD R5, R5, 0x28cb0 ;  /* 0x00028cb005057836 */ /* 0x000fe20000000000 */
[----:B------:R-:W-:Y:S01]  /*11c50*/  R2UR UR7, R11 ;  /* 0x000000000b0772ca */ /* 0x000fe200000e0000 */
[----:B------:R-:W-:Y:S01]  /*11c60*/  UIADD3.X UR5, URZ, UR39, URZ, UP0, !UPT ;  /* 0x000000273f057290 */ /* 0x000fe200087fe43f */
[----:B------:R-:W-:Y:S01]  /*11c70*/  PLOP3.LUT P1, PT, PT, PT, PT, 0x80, 0x0 ;  /* 0x000000000000781c */ /* 0x000fe20003f2f070 */
[----:B---3--:R-:W-:-:S04]  /*11c80*/  IMAD R6, R6, 0x10000, R7 ;  /* 0x0001000006067824 */ /* 0x008fc800078e0207 */
[----:B------:R-:W-:-:S08]  /*11c90*/  VIADD R7, R6, 0x400 ;  /* 0x0000040006077836 */ /* 0x000fd00000000000 */
.L_x_815:
        /* <DEDUP_REMOVED lines=15> */
.L_x_816:
        /* <DEDUP_REMOVED lines=15> */
.L_x_817:
        /* <DEDUP_REMOVED lines=15> */
.L_x_818:
        /* <DEDUP_REMOVED lines=15> */
.L_x_819:
        /* <DEDUP_REMOVED lines=15> */
.L_x_820:
        /* <DEDUP_REMOVED lines=15> */
.L_x_821:
        /* <DEDUP_REMOVED lines=15> */
.L_x_822:
        /* <DEDUP_REMOVED lines=10> */
.L_x_805:
[----:B------:R-:W-:Y:S05]  /*123d0*/  BSYNC B1 ;  /* 0x0000000000017941 */ /* 0x000fea0003800000 */
.L_x_804:
[----:B------:R-:W2:Y:S04]  /*123e0*/  LDL.LU R9, [R1+0xc] ;  /* 0x00000c0001097983 */ /* 0x000ea80000300800 */
[----:B-1----:R-:W3:Y:S01]  /*123f0*/  LDL.LU R7, [R1+0x18] ;  /* 0x0000180001077983 */ /* 0x002ee20000300800 */
[C---:B------:R-:W-:Y:S01]  /*12400*/  ISETP.GT.AND P2, PT, R4.reuse, R2, PT ;  /* 0x000000020400720c */ /* 0x040fe20003f44270 */
[----:B------:R-:W-:Y:S02]  /*12410*/  VIADD R4, R4, 0xffffffff ;  /* 0xffffffff04047836 */ /* 0x000fe40000000000 */
[----:B--2---:R-:W-:-:S05]  /*12420*/  VIADD R5, R9, 0x1 ;  /* 0x0000000109057836 */ /* 0x004fca0000000000 */
[----:B------:R-:W-:-:S04]  /*12430*/  ISETP.NE.AND P1, PT, R5, 0x2, PT ;  /* 0x000000020500780c */ /* 0x000fc80003f25270 */
[----:B------:R-:W-:Y:S02]  /*12440*/  SEL R6, RZ, 0x1, P1 ;  /* 0x00000001ff067807 */ /* 0x000fe40000800000 */
[----:B------:R-:W-:Y:S02]  /*12450*/  SEL R5, R5, RZ, P1 ;  /* 0x000000ff05057207 */ /* 0x000fe40000800000 */
[----:B---3--:R-:W-:-:S05]  /*12460*/  LOP3.LUT R7, R7, R6, RZ, 0x3c, !PT ;  /* 0x0000000607077212 */ /* 0x008fca00078e3cff */
[----:B------:R2:W-:Y:S04]  /*12470*/  STL [R1+0x18], R7 ;  /* 0x0000180701007387 */ /* 0x0005e80000100800 */
[----:B------:R2:W-:Y:S01]  /*12480*/  STL [R1+0xc], R5 ;  /* 0x00000c0501007387 */ /* 0x0005e20000100800 */
[----:B------:R-:W-:Y:S05]  /*12490*/  @P2 BRA `(.L_x_823) ;  /* 0xfffffff000d42947 */ /* 0x000fea000383ffff */
.L_x_779:
[----:B------:R-:W-:Y:S05]  /*124a0*/  BSYNC B0 ;  /* 0x0000000000007941 */ /* 0x000fea0003800000 */
.L_x_778:
[----:B-12---:R-:W2:Y:S01]  /*124b0*/  LDL R5, [R1+0x4c] ;  /* 0x00004c0001057983 */ /* 0x006ea20000100800 */
[----:B------:R-:W-:Y:S05]  /*124c0*/  @!P0 WARPSYNC.ALL ;  /* 0x0000000000008948 */ /* 0x000fea0003800000 */
[----:B------:R-:W-:Y:S06]  /*124d0*/  @!P0 BAR.SYNC.DEFER_BLOCKING 0xc, 0x180 ;  /* 0x0306000000008b1d */ /* 0x000fec0000010000 */
[----:B------:R-:W-:Y:S01]  /*124e0*/  BSSY B7, `(.L_x_824) ;  /* 0x00004f2000077945 */ /* 0x000fe20003800000 */
[----:B--2---:R-:W-:-:S13]  /*124f0*/  ISETP.GT.AND P0, PT, R5, RZ, PT ;  /* 0x000000ff0500720c */ /* 0x004fda0003f04270 */
[----:B------:R-:W-:Y:S05]  /*12500*/  @P0 BRA `(.L_x_825) ;  /* 0x0000000000440947 */ /* 0x000fea0003800000 */
[----:B------:R-:W1:Y:S02]  /*12510*/  S2R R5, SR_TID.X ;  /* 0x0000000000057919 */ /* 0x000e640000002100 */
[----:B-1----:R-:W-:-:S04]  /*12520*/  LOP3.LUT R5, R5, 0x7f, RZ, 0xc0, !PT ;  /* 0x0000007f05057812 */ /* 0x002fc800078ec0ff */
[----:B------:R-:W-:-:S13]  /*12530*/  ISETP.NE.AND P0, PT, R5, RZ, PT ;  /* 0x000000ff0500720c */ /* 0x000fda0003f05270 */
[----:B------:R-:W-:Y:S05]  /*12540*/  @P0 BRA `(.L_x_826) ;  /* 0x0000004c00ac0947 */ /* 0x000fea0003800000 */
[----:B------:R-:W1:Y:S01]  /*12550*/  S2R R3, SR_LANEID ;  /* 0x0000000000037919 */ /* 0x000e620000000000 */
[----:B------:R-:W-:Y:S02]  /*12560*/  VOTEU.ANY UR4, UPT, PT ;  /* 0x0000000000047886 */ /* 0x000fe400038e0100 */
[----:B------:R-:W1:Y:S08]  /*12570*/  FLO.U32 R0, UR4 ;  /* 0x0000000400007d00 */ /* 0x000e7000080e0000 */
[----:B------:R-:W2:Y:S01]  /*12580*/  POPC R5, UR4 ;  /* 0x0000000400057d09 */ /* 0x000ea20008000000 */
[----:B-1----:R-:W-:-:S02]  /*12590*/  ISETP.EQ.U32.AND P0, PT, R0, R3, PT ;  /* 0x000000030000720c */ /* 0x002fc40003f02070 */
[----:B------:R-:W2:Y:S11]  /*125a0*/  LDC.64 R2, c[0x0][0xc60] ;  /* 0x00031800ff027b82 */ /* 0x000eb60000000a00 */
[----:B--2---:R-:W2:Y:S01]  /*125b0*/  @P0 ATOMG.E.ADD.STRONG.GPU PT, R3, desc[UR40][R2.64], R5 ;  /* 0x00000005020309a8 */ /* 0x004ea200081ee1e8 */
[----:B------:R-:W1:Y:S02]  /*125c0*/  S2R R4, SR_LTMASK ;  /* 0x0000000000047919 */ /* 0x000e640000003900 */
[----:B-1----:R-:W-:-:S04]  /*125d0*/  LOP3.LUT R4, R4, UR4, RZ, 0xc0, !PT ;  /* 0x0000000404047c12 */ /* 0x002fc8000f8ec0ff */
[----:B------:R-:W1:Y:S01]  /*125e0*/  POPC R7, R4 ;  /* 0x0000000400077309 */ /* 0x000e620000000000 */
[----:B--2---:R-:W1:Y:S02]  /*125f0*/  SHFL.IDX PT, R0, R3, R0, 0x1f ;  /* 0x00001f0003007589 */ /* 0x004e6400000e0000 */
[----:B-1----:R-:W-:Y:S01]  /*12600*/  IADD3 R16, R0, UR36, R7 ;  /* 0x0000002400107c10 */ /* 0x002fe2000fffe007 */
[----:B------:R-:W-:Y:S06]  /*12610*/  BRA `(.L_x_826) ;  /* 0x0000004c00787947 */ /* 0x000fec0003800000 */
.L_x_825:
        /* <DEDUP_REMOVED lines=15> */
[----:B0-----:R-:W-:Y:S02]  /*12710*/  IMAD.U32 R11, RZ, RZ, UR5 ;  /* 0x00000005ff0b7e24 */ /* 0x001fe4000f8e00ff */
[----:B------:R-:W-:Y:S02]  /*12720*/  IMAD.MOV.U32 R8, RZ, RZ, 0x70 ;  /* 0x00000070ff087424 */ /* 0x000fe400078e00ff */
[----:B------:R-:W-:Y:S02]  /*12730*/  IMAD.MOV.U32 R12, RZ, RZ, 0x1 ;  /* 0x00000001ff0c7424 */ /* 0x000fe400078e00ff */
[----:B------:R-:W-:-:S07]  /*12740*/  IMAD.MOV.U32 R13, RZ, RZ, RZ ;  /* 0x000000ffff0d7224 */ /* 0x000fce00078e00ff */
[----:B------:R-:W-:-:S07]  /*12750*/  LEPC R20, `(.L_x_828) ;  /* 0x000000001014794e */ /* 0x000fce0000000000 */
[----:B-1----:R-:W-:Y:S05]  /*12760*/  CALL.ABS.NOINC R2 ;  /* 0x0000000002007343 */ /* 0x002fea0003c00000 */
.L_x_828:
[----:B------:R-:W-:Y:S05]  /*12770*/  BSYNC B6 ;  /* 0x0000000000067941 */ /* 0x000fea0003800000 */
.L_x_827:
        /* <DEDUP_REMOVED lines=15> */
[----:B0-----:R-:W-:Y:S02]  /*12870*/  IMAD.U32 R11, RZ, RZ, UR5 ;  /* 0x00000005ff0b7e24 */ /* 0x001fe4000f8e00ff */
[----:B------:R-:W-:Y:S02]  /*12880*/  IMAD.MOV.U32 R8, RZ, RZ, 0x70 ;  /* 0x00000070ff087424 */ /* 0x000fe400078e00ff */
[----:B------:R-:W-:Y:S02]  /*12890*/  IMAD.MOV.U32 R12, RZ, RZ, 0x1 ;  /* 0x00000001ff0c7424 */ /* 0x000fe400078e00ff */
[----:B-1----:R-:W-:-:S07]  /*128a0*/  IMAD.MOV.U32 R13, RZ, RZ, RZ ;  /* 0x000000ffff0d7224 */ /* 0x002fce00078e00ff */
[----:B------:R-:W-:-:S07]  /*128b0*/  LEPC R20, `(.L_x_831) ;  /* 0x000000001014794e */ /* 0x000fce0000000000 */
[----:B--2---:R-:W-:Y:S05]  /*128c0*/  CALL.ABS.NOINC R2 ;  /* 0x0000000002007343 */ /* 0x004fea0003c00000 */
.L_x_831:
        /* <DEDUP_REMOVED lines=16> */
.L_x_830:
[----:B------:R-:W-:Y:S05]  /*129d0*/  BSYNC B6 ;  /* 0x0000000000067941 */ /* 0x000fea0003800000 */
.L_x_829:
[----:B------:R-:W2:Y:S01]  /*129e0*/  LDL.LU R2, [R1] ;  /* 0x0000000001027983 */ /* 0x000ea20000300800 */
[----:B------:R-:W-:-:S03]  /*129f0*/  ULDC.64 UR4, c[0x0][0x9f8] ;  /* 0x00027e0000047ab9 */ /* 0x000fc60000000a00 */
[----:B------:R-:W3:Y:S04]  /*12a00*/  LDL.LU R4, [R1+0x20] ;  /* 0x0000200001047983 */ /* 0x000ee80000300800 */
[----:B------:R-:W4:Y:S01]  /*12a10*/  LDL R7, [R1+0x10] ;  /* 0x0000100001077983 */ /* 0x000f220000100800 */
        /* <DEDUP_REMOVED lines=22> */
.L_x_980:
[----:B-1----:R-:W3:Y:S01]  /*12b80*/  LDL.LU R4, [R1+0x1c] ;  /* 0x00001c0001047983 */ /* 0x002ee20000300800 */
[----:B------:R-:W-:Y:S02]  /*12b90*/  PLOP3.LUT P1, PT, PT, PT, PT, 0x8, 0x0 ;  /* 0x000000000000781c */ /* 0x000fe40003f2e170 */
[----:B--2---:R-:W-:Y:S01]  /*12ba0*/  ISETP.NE.AND P0, PT, R14, RZ, PT ;  /* 0x000000ff0e00720c */ /* 0x004fe20003f05270 */
[----:B------:R1:W-:Y:S01]  /*12bb0*/  STL [R1], R0 ;  /* 0x0000000001007387 */ /* 0x0003e20000100800 */
[----:B---3--:R-:W-:-:S09]  /*12bc0*/  LOP3.LUT R4, R4, 0xfffffffe, RZ, 0xc0, !PT ;  /* 0xfffffffe04047812 */ /* 0x008fd200078ec0ff */
[----:B------:R-:W-:-:S05]  /*12bd0*/  @P1 LOP3.LUT R4, R4, 0x1, RZ, 0xfc, !PT ;  /* 0x0000000104041812 */ /* 0x000fca00078efcff */
[----:B------:R1:W-:Y:S01]  /*12be0*/  STL [R1+0x1c], R4 ;  /* 0x00001c0401007387 */ /* 0x0003e20000100800 */
[----:B------:R-:W-:Y:S05]  /*12bf0*/  @P0 BRA `(.L_x_833) ;  /* 0x0000000400240947 */ /* 0x000fea0003800000 */
[----:B------:R-:W-:-:S03]  /*12c00*/  UMOV UR4, 0xffffffff ;  /* 0xffffffff00047882 */ /* 0x000fc60000000000 */
[----:B------:R-:W-:Y:S05]  /*12c10*/  BRA.DIV UR4, `(.L_x_834) ;  /* 0x0000006204407947 */ /* 0x000fea000b800000 */
[----:B------:R-:W-:-:S13]  /*12c20*/  ELECT P6, URZ, PT ;  /* 0x00000000003f782f */ /* 0x000fda00038c0000 */
.L_x_983:
[----:B------:R-:W-:Y:S05]  /*12c30*/  @!P6 BRA `(.L_x_833) ;  /* 0x000000040014e947 */ /* 0x000fea0003800000 */
[----:B------:R2:W-:Y:S01]  /*12c40*/  STL [R1+0x58], R9 ;  /* 0x0000580901007387 */ /* 0x0005e20000100800 */
[----:B------:R-:W-:-:S04]  /*12c50*/  ISETP.NE.U32.AND P0, PT, R2, RZ, PT ;  /* 0x000000ff0200720c */ /* 0x000fc80003f05070 */
[----:B------:R-:W-:-:S13]  /*12c60*/  ISETP.NE.AND.EX P0, PT, R3, RZ, PT, P0 ;  /* 0x000000ff0300720c */ /* 0x000fda0003f05300 */
[----:B--2---:R-:W-:Y:S05]  /*12c70*/  @!P0 BRA `(.L_x_835) ;  /* 0x0000000000508947 */ /* 0x004fea0003800000 */
[----:B------:R-:W2:Y:S01]  /*12c80*/  LDC R6, c[0x0][0x43c] ;  /* 0x00010f00ff067b82 */ /* 0x000ea20000000800 */
[----:B-1----:R-:W-:Y:S01]  /*12c90*/  IMAD.MOV.U32 R0, RZ, RZ, R9 ;  /* 0x000000ffff007224 */ /* 0x002fe200078e0009 */
[----:B------:R-:W-:Y:S01]  /*12ca0*/  ULDC.64 UR4, c[0x0][0x428] ;  /* 0x00010a0000047ab9 */ /* 0x000fe20000000a00 */
[----:B--2---:R-:W-:-:S13]  /*12cb0*/  ISETP.NE.AND P0, PT, R6, 0x1, PT ;  /* 0x000000010600780c */ /* 0x004fda0003f05270 */
[----:B------:R-:W1:Y:S02]  /*12cc0*/  @P0 LDC.64 R4, c[0x0][0x440] ;  /* 0x00011000ff040b82 */ /* 0x000e640000000a00 */
        /* <DEDUP_REMOVED lines=15> */
.L_x_835:
[----:B------:R-:W3:Y:S04]  /*12dc0*/  LDL R7, [R1+0x4] ;  /* 0x0000040001077983 */ /* 0x000ee80000100800 */
[----:B-12---:R-:W3:Y:S04]  /*12dd0*/  LDL R0, [R1+0x8] ;  /* 0x0000080001007983 */ /* 0x006ee80000100800 */
[----:B------:R-:W2:Y:S01]  /*12de0*/  LDL R2, [R1+0x14] ;  /* 0x0000140001027983 */ /* 0x000ea20000100800 */
[----:B---3--:R-:W-:Y:S01]  /*12df0*/  IMAD R0, R0, 0x8, R7 ;  /* 0x0000000800007824 */ /* 0x008fe200078e0207 */
[----:B--2---:R-:W-:-:S04]  /*12e00*/  SHF.L.U32 R2, R2, 0x1f, RZ ;  /* 0x0000001f02027819 */ /* 0x004fc800000006ff */
[----:B------:R-:W1:Y:S02]  /*12e10*/  SYNCS.PHASECHK.TRANS64.TRYWAIT P0, [R0+URZ+0x28c40], R2 ;  /* 0x028c4002000075a7 */ /* 0x000e64000800017f */
[----:B-1----:R-:W-:Y:S05]  /*12e20*/  @!P0 BRA `(.L_x_836) ;  /* 0x0000005c00dc8947 */ /* 0x002fea0003800000 */
.L_x_984:
[----:B------:R-:W2:Y:S02]  /*12e30*/  S2R R3, SR_TID.X ;  /* 0x0000000000037919 */ /* 0x000ea40000002100 */
[----:B--2---:R-:W-:-:S04]  /*12e40*/  LOP3.LUT R3, R3, 0x7f, RZ, 0xc0, !PT ;  /* 0x0000007f03037812 */ /* 0x004fc800078ec0ff */
[----:B------:R-:W-:-:S13]  /*12e50*/  ISETP.NE.AND P0, PT, R3, RZ, PT ;  /* 0x000000ff0300720c */ /* 0x000fda0003f05270 */
[----:B------:R-:W-:Y:S05]  /*12e60*/  @P0 BRA `(.L_x_837) ;  /* 0x00000000001c0947 */ /* 0x000fea0003800000 */
[----:B------:R-:W2:Y:S01]  /*12e70*/  S2R R3, SR_TID.X ;  /* 0x0000000000037919 */ /* 0x000ea20000002100 */
[----:B-1----:R-:W-:-:S04]  /*12e80*/  IMAD.MOV.U32 R2, RZ, RZ, 0x2000 ;  /* 0x00002000ff027424 */ /* 0x002fc800078e00ff */
[----:B------:R3:W-:Y:S01]  /*12e90*/  SYNCS.ARRIVE.TRANS64 RZ, [R0+URZ+0x28c30], R2 ;  /* 0x028c300200ff79a7 */ /* 0x0007e2000800003f */
[----:B--2---:R-:W-:-:S04]  /*12ea0*/  LOP3.LUT R3, R3, 0x1f, RZ, 0xc0, !PT ;  /* 0x0000001f03037812 */ /* 0x004fc800078ec0ff */
[----:B------:R-:W-:-:S13]  /*12eb0*/  ISETP.NE.AND P0, PT, R3, RZ, PT ;  /* 0x000000ff0300720c */ /* 0x000fda0003f05270 */
[----:B---3--:R-:W-:Y:S05]  /*12ec0*/  @!P0 BRA `(.L_x_837) ;  /* 0x0000000000048947 */ /* 0x008fea0003800000 */
[----:B------:R-:W-:Y:S01]  /*12ed0*/  BPT.TRAP 0x1 ;  /* 0x000000040000795c */ /* 0x000fe20000300000 */
.L_x_837:
[----:B------:R-:W2:Y:S04]  /*12ee0*/  LDL R6, [R1+0x4] ;  /* 0x0000040001067983 */ /* 0x000ea80000100800 */
[----:B------:R-:W2:Y:S04]  /*12ef0*/  LDL R5, [R1+0x8] ;  /* 0x0000080001057983 */ /* 0x000ea80000100800 */
[----:B------:R-:W3:Y:S04]  /*12f00*/  LDL R7, [R1+0x58] ;  /* 0x0000580001077983 */ /* 0x000ee80000100800 */
[----:B------:R-:W4:Y:S04]  /*12f10*/  LDL R4, [R1+0x24] ;  /* 0x0000240001047983 */ /* 0x000f280000100800 */
[----:B------:R-:W5:Y:S04]  /*12f20*/  LDL R3, [R1] ;  /* 0x0000000001037983 */ /* 0x000f680000100800 */
[----:B-1----:R-:W5:Y:S01]  /*12f30*/  LDL.LU R2, [R1+0x1c] ;  /* 0x00001c0001027983 */ /* 0x002f620000300800 */
[----:B------:R-:W-:-:S02]  /*12f40*/  R2UR UR9, R0 ;  /* 0x00000000000972ca */ /* 0x000fc400000e0000 */
[----:B------:R-:W-:Y:S01]  /*12f50*/  PLOP3.LUT P0, PT, PT, PT, PT, 0x80, 0x0 ;  /* 0x000000000000781c */ /* 0x000fe20003f0f070 */
[----:B------:R-:W-:Y:S01]  /*12f60*/  UIADD3 UR6, UP0, UR38, 0x370, URZ ;  /* 0x0000037026067890 */ /* 0x000fe2000ff1e03f */
[----:B------:R-:W-:-:S03]  /*12f70*/  R2UR UR12, R18 ;  /* 0x00000000120c72ca */ /* 0x000fc600000e0000 */
[----:B------:R-:W-:-:S06]  /*12f80*/  UIADD3.X UR7, URZ, UR39, URZ, UP0, !UPT ;  /* 0x000000273f077290 */ /* 0x000fcc00087fe43f */
[----:B------:R-:W-:Y:S01]  /*12f90*/  UIADD3 UR9, UR9, 0x28c30, URZ ;  /* 0x00028c3009097890 */ /* 0x000fe2000fffe03f */
[----:B------:R-:W-:Y:S01]  /*12fa0*/  UMOV UR5, 0x14f00000 ;  /* 0x14f0000000057882 */ /* 0x000fe20000000000 */
[----:B------:R-:W-:Y:S01]  /*12fb0*/  UMOV UR10, URZ ;  /* 0x0000003f000a7c82 */ /* 0x000fe20008000000 */
[----:B--2---:R-:W-:Y:S01]  /*12fc0*/  IMAD R0, R5, 0x2000, R6 ;  /* 0x0000200005007824 */ /* 0x004fe200078e0206 */
[----:B---3--:R-:W-:-:S04]  /*12fd0*/  R2UR UR11, R7 ;  /* 0x00000000070b72ca */ /* 0x008fc800000e0000 */
[----:B------:R-:W-:Y:S02]  /*12fe0*/  R2UR UR8, R0 ;  /* 0x00000000000872ca */ /* 0x000fe400000e0000 */
[----:B----4-:R-:W-:Y:S02]  /*12ff0*/  R2UR UR4, R4 ;  /* 0x00000000040472ca */ /* 0x010fe400000e0000 */
[----:B-----5:R-:W-:Y:S02]  /*13000*/  R2UR UR13, R3 ;  /* 0x00000000030d72ca */ /* 0x020fe400000e0000 */
[----:B------:R-:W-:-:S07]  /*13010*/  LOP3.LUT R2, R2, 0xfffffffe, RZ, 0xc0, !PT ;  /* 0xfffffffe02027812 */ /* 0x000fce00078ec0ff */
[----:B------:R-:W-:Y:S02]  /*13020*/  UIADD3 UR8, UR8, 0x22400, URZ ;  /* 0x0002240008087890 */ /* 0x000fe4000fffe03f */
[----:B------:R-:W-:Y:S01]  /*13030*/  ULEA UR11, UR11, UR4, 0x6 ;  /* 0x000000040b0b7291 */ /* 0x000fe2000f8e303f */
[----:B------:R-:W-:Y:S02]  /*13040*/  @P0 LOP3.LUT R2, R2, 0x1, RZ, 0xfc, !PT ;  /* 0x0000000102020812 */ /* 0x000fe400078efcff */
[----:B------:R-:W-:-:S03]  /*13050*/  UMOV UR4, 0x0 ;  /* 0x0000000000047882 */ /* 0x000fc60000000000 */
[----:B------:R2:W-:Y:S03]  /*13060*/  STL [R1+0x1c], R2 ;  /* 0x00001c0201007387 */ /* 0x0005e60000100800 */
[----:B------:R2:W-:Y:S01]  /*13070*/  UTMALDG.4D [UR8], [UR6], desc[UR4] ;  /* 0x00000408060075b4 */ /* 0x0005e20008019000 */
[----:B------:R-:W-:Y:S02]  /*13080*/  NOP ;  /* 0x0000000000007918 */ /* 0x000fe40000000000 */
.L_x_833:
[----:B--2---:R-:W2:Y:S04]  /*13090*/  LDL R2, [R1+0x4] ;  /* 0x0000040001027983 */ /* 0x004ea80000100800 */
[----:B------:R-:W3:Y:S04]  /*130a0*/  LDL.LU R3, [R1+0x34] ;  /* 0x0000340001037983 */ /* 0x000ee80000300800 */
[----:B------:R-:W4:Y:S04]  /*130b0*/  LDL.LU R5, [R1+0x28] ;  /* 0x0000280001057983 */ /* 0x000f280000300800 */
[----:B-1----:R-:W5:Y:S01]  /*130c0*/  LDL.LU R4, [R1+0x48] ;  /* 0x0000480001047983 */ /* 0x002f620000300800 */
[----:B------:R-:W-:Y:S05]  /*130d0*/  WARPSYNC.ALL ;  /* 0x0000000000007948 */ /* 0x000fea0003800000 */
[----:B------:R-:W-:Y:S01]  /*130e0*/  ULDC.64 UR4, c[0x0][0x298] ;  /* 0x0000a60000047ab9 */ /* 0x000fe20000000a00 */
[----:B------:R-:W-:Y:S01]  /*130f0*/  ULDC.64 UR6, c[0x0][0xa00] ;  /* 0x0002800000067ab9 */ /* 0x000fe20000000a00 */
[----:B------:R-:W-:Y:S01]  /*13100*/  BSSY B6, `(.L_x_838) ;  /* 0x0000024000067945 */ /* 0x000fe20003800000 */
[----:B------:R-:W-:Y:S01]  /*13110*/  BAR.SYNC.DEFER_BLOCKING 0x8, 0x100 ;  /* 0x0204000000007b1d */ /* 0x000fe20000010000 */
[----:B------:R-:W-:-:S04]  /*13120*/  ISETP.NE.U32.AND P0, PT, RZ, UR6, PT ;  /* 0x00000006ff007c0c */ /* 0x000fc8000bf05070 */
[----:B------:R-:W-:Y:S01]  /*13130*/  ISETP.NE.AND.EX P0, PT, RZ, UR7, PT, P0 ;  /* 0x00000007ff007c0c */ /* 0x000fe2000bf05300 */
[----:B--2---:R-:W-:Y:S01]  /*13140*/  VIADD R2, R2, 0x20400 ;  /* 0x0002040002027836 */ /* 0x004fe20000000000 */
[----:B---3--:R-:W-:-:S04]  /*13150*/  SHF.R.S32.HI R0, RZ, 0x1f, R3 ;  /* 0x0000001fff007819 */ /* 0x008fc80000011403 */
[----:B------:R-:W-:Y:S02]  /*13160*/  LOP3.LUT P1, RZ, R2, 0x3ff, RZ, 0xc0, !PT ;  /* 0x000003ff02ff7812 */ /* 0x000fe4000782c0ff */
[----:B----4-:R-:W-:Y:S01]  /*13170*/  SEL R5, R5, RZ, !P0 ;  /* 0x000000ff05057207 */ /* 0x010fe20004000000 */
[----:B------:R-:W-:Y:S01]  /*13180*/  IMAD R0, R0, UR4, RZ ;  /* 0x0000000400007c24 */ /* 0x000fe2000f8e02ff */
[----:B-----5:R-:W-:-:S03]  /*13190*/  SEL R4, R4, RZ, !P0 ;  /* 0x000000ff04047207 */ /* 0x020fc60004000000 */
        /* <DEDUP_REMOVED lines=26> */
.L_x_839:
[----:B------:R-:W-:Y:S05]  /*13340*/  BSYNC B6 ;  /* 0x0000000000067941 */ /* 0x000fea0003800000 */
.L_x_838:
        /* <DEDUP_REMOVED lines=91> */
.L_x_993:
        /* <DEDUP_REMOVED lines=11> */
.L_x_841:
        /* <DEDUP_REMOVED lines=19> */
.L_x_994:
[----:B------:R-:W-:Y:S05]  /*13ae0*/  BSYNC B0 ;  /* 0x0000000000007941 */ /* 0x000fea0003800000 */
.L_x_842:
[----:B0-----:R-:W2:Y:S01]  /*13af0*/  LDL R2, [R1+0x1c] ;  /* 0x00001c0001027983 */ /* 0x001ea20000100800 */
[----:B------:R-:W-:Y:S01]  /*13b00*/  BSSY B0, `(.L_x_844) ;  /* 0x00000a3000007945 */ /* 0x000fe20003800000 */
[----:B--2---:R-:W-:-:S13]  /*13b10*/  LOP3.LUT P0, RZ, R2, 0x1, RZ, 0xc0, !PT ;  /* 0x0000000102ff7812 */ /* 0x004fda000780c0ff */
        /* <DEDUP_REMOVED lines=13> */
.L_x_995:
[----:B------:R-:W-:Y:S05]  /*13bf0*/  BSYNC B1 ;  /* 0x0000000000017941 */ /* 0x000fea0003800000 */
.L_x_846:
        /* <DEDUP_REMOVED lines=9> */
.L_x_849:
[----:B------:R-:W-:Y:S05]  /*13c90*/  BSYNC B1 ;  /* 0x0000000000017941 */ /* 0x000fea0003800000 */
.L_x_848:
        /* <DEDUP_REMOVED lines=14> */
.L_x_850:
        /* <DEDUP_REMOVED lines=16> */
.L_x_851:
        /* <DEDUP_REMOVED lines=16> */
.L_x_852:
        /* <DEDUP_REMOVED lines=16> */
.L_x_853:
        /* <DEDUP_REMOVED lines=16> */
.L_x_854:
        /* <DEDUP_REMOVED lines=16> */
.L_x_855:
        /* <DEDUP_REMOVED lines=16> */
.L_x_856:
        /* <DEDUP_REMOVED lines=16> */
.L_x_857:
        /* <DEDUP_REMOVED lines=11> */
.L_x_845:
[----:B------:R-:W-:Y:S05]  /*14530*/  BSYNC B0 ;  /* 0x0000000000007941 */ /* 0x000fea0003800000 */
.L_x_844:
        /* <DEDUP_REMOVED lines=18> */
[----:B--2---:R-:W-:Y:S01]  /*14660*/  LOP3.LUT P2, RZ, R5, 0x1, RZ, 0xc0, !PT ;  /* 0x0000000105ff7812 */ /* 0x004fe2000784c0ff */
        /* <DEDUP_REMOVED lines=32> */
.L_x_864:
        /* <DEDUP_REMOVED lines=9> */
.L_x_996:
[----:B------:R-:W-:Y:S05]  /*14900*/  BSYNC B3 ;  /* 0x0000000000037941 */ /* 0x000fea0003800000 */
.L_x_865:
        /* <DEDUP_REMOVED lines=9> */
.L_x_868:
[----:B------:R-:W-:Y:S05]  /*149a0*/  BSYNC B3 ;  /* 0x0000000000037941 */ /* 0x000fea0003800000 */
.L_x_867:
        /* <DEDUP_REMOVED lines=14> */
.L_x_869:
        /* <DEDUP_REMOVED lines=14> */
.L_x_997:
[----:B------:R-:W-:Y:S05]  /*14b70*/  BSYNC B3 ;  /* 0x0000000000037941 */ /* 0x000fea0003800000 */
.L_x_870:
        /* <DEDUP_REMOVED lines=11> */
.L_x_873:
[----:B------:R-:W-:Y:S05]  /*14c30*/  BSYNC B3 ;  /* 0x0000000000037941 */ /* 0x000fea0003800000 */
.L_x_872:
        /* <DEDUP_REMOVED lines=11> */
.L_x_874:
        /* <DEDUP_REMOVED lines=16> */
.L_x_875:
        /* <DEDUP_REMOVED lines=16> */
.L_x_876:
        /* <DEDUP_REMOVED lines=16> */
.L_x_877:
        /* <DEDUP_REMOVED lines=16> */
.L_x_878:
        /* <DEDUP_REMOVED lines=16> */
.L_x_879:
        /* <DEDUP_REMOVED lines=16> */
.L_x_880:
        /* <DEDUP_REMOVED lines=16> */
.L_x_881:
        /* <DEDUP_REMOVED lines=11> */
.L_x_863:
[----:B------:R-:W-:Y:S05]  /*154a0*/  BSYNC B1 ;  /* 0x0000000000017941 */ /* 0x000fea0003800000 */
.L_x_862:
[----:B------:R-:W2:Y:S02]  /*154b0*/  LDL.LU R4, [R1+0x30] ;  /* 0x0000300001047983 */ /* 0x000ea40000300800 */
[----:B--2---:R-:W-:-:S07]  /*154c0*/  VIADD R0, R4, 0xfffffffd ;  /* 0xfffffffd04007836 */ /* 0x004fce0000000000 */
.L_x_861:
[----:B------:R-:W-:Y:S05]  /*154d0*/  BSYNC B2 ;  /* 0x0000000000027941 */ /* 0x000fea0003800000 */
.L_x_860:
[----:B------:R-:W2:Y:S01]  /*154e0*/  LDL.LU R2, [R1+0x2c] ;  /* 0x00002c0001027983 */ /* 0x000ea20000300800 */
[----:B------:R-:W-:-:S05]  /*154f0*/  IMAD.MOV R6, RZ, RZ, -R6 ;  /* 0x000000ffff067224 */ /* 0x000fca00078e0a06 */
[----:B--2---:R-:W-:-:S13]  /*15500*/  ISETP.NE.AND P0, PT, R2, R6, PT ;  /* 0x000000060200720c */ /* 0x004fda0003f05270 */
[----:B------:R-:W-:Y:S05]  /*15510*/  @!P0 BRA `(.L_x_859) ;  /* 0x0000001c00488947 */ /* 0x000fea0003800000 */
.L_x_922:
[----:B------:R-:W2:Y:S04]  /*15520*/  LDL R4, [R1+0x1c] ;  /* 0x00001c0001047983 */ /* 0x000ea80000100800 */
[----:B0-----:R-:W0:Y:S04]  /*15530*/  LDL.LU R3, [R1+0x8] ;  /* 0x0000080001037983 */ /* 0x001e280000300800 */
[----:B------:R-:W3:Y:S01]  /*15540*/  LDL.LU R2, [R1+0x14] ;  /* 0x0000140001027983 */ /* 0x000ee20000300800 */
[----:B------:R-:W-:Y:S05]  /*15550*/  YIELD ;  /* 0x0000000000007946 */ /* 0x000fea0003800000 */
[----:B------:R-:W-:Y:S01]  /*15560*/  BSSY B1, `(.L_x_882) ;  /* 0x00000e2000017945 */ /* 0x000fe20003800000 */
[----:B--2---:R-:W-:Y:S01]  /*15570*/  LOP3.LUT P1, RZ, R4, 0x1, RZ, 0xc0, !PT ;  /* 0x0000000104ff7812 */ /* 0x004fe2000782c0ff */
[----:B0-----:R-:W-:-:S05]  /*15580*/  VIADD R7, R3, 0x1 ;  /* 0x0000000103077836 */ /* 0x001fca0000000000 */
[----:B------:R-:W-:-:S04]  /*15590*/  ISETP.NE.AND P0, PT, R7, 0x2, PT ;  /* 0x000000020700780c */ /* 0x000fc80003f05270 */
[----:B------:R-:W-:Y:S02]  /*155a0*/  SEL R6, RZ, 0x1, P0 ;  /* 0x00000001ff067807 */ /* 0x000fe40000000000 */
[----:B------:R-:W-:Y:S02]  /*155b0*/  SEL R7, R7, RZ, P0 ;  /* 0x000000ff07077207 */ /* 0x000fe40000000000 */
[----:B---3--:R-:W-:Y:S01]  /*155c0*/  LOP3.LUT R6, R2, R6, RZ, 0x3c, !PT ;  /* 0x0000000602067212 */ /* 0x008fe200078e3cff */
        /* <DEDUP_REMOVED lines=26> */
.L_x_884:
        /* <DEDUP_REMOVED lines=9> */
.L_x_998:
[----:B------:R-:W-:Y:S05]  /*15800*/  BSYNC B2 ;  /* 0x0000000000027941 */ /* 0x000fea0003800000 */
.L_x_885:
        /* <DEDUP_REMOVED lines=9> */
.L_x_888:
[----:B------:R-:W-:Y:S05]  /*158a0*/  BSYNC B2 ;  /* 0x0000000000027941 */ /* 0x000fea0003800000 */
.L_x_887:
        /* <DEDUP_REMOVED lines=13> */
.L_x_889:
        /* <DEDUP_REMOVED lines=14> */
.L_x_999:
[----:B------:R-:W-:Y:S05]  /*15a60*/  BSYNC B2 ;  /* 0x0000000000027941 */ /* 0x000fea0003800000 */
.L_x_890:
        /* <DEDUP_REMOVED lines=11> */
.L_x_893:
[----:B------:R-:W-:Y:S05]  /*15b20*/  BSYNC B2 ;  /* 0x0000000000027941 */ /* 0x000fea0003800000 */
.L_x_892:
        /* <DEDUP_REMOVED lines=10> */
.L_x_894:
        /* <DEDUP_REMOVED lines=16> */
.L_x_895:
        /* <DEDUP_REMOVED lines=16> */
.L_x_896:
        /* <DEDUP_REMOVED lines=16> */
.L_x_897:
        /* <DEDUP_REMOVED lines=16> */
.L_x_898:
        /* <DEDUP_REMOVED lines=16> */
.L_x_899:
        /* <DEDUP_REMOVED lines=16> */
.L_x_900:
        /* <DEDUP_REMOVED lines=16> */
.L_x_901:
        /* <DEDUP_REMOVED lines=11> */
.L_x_883:
[----:B------:R-:W-:Y:S05]  /*16380*/  BSYNC B1 ;  /* 0x0000000000017941 */ /* 0x000fea0003800000 */
.L_x_882:
[----:B------:R-:W2:Y:S01]  /*16390*/  LDL R2, [R1+0x1c] ;  /* 0x00001c0001027983 */ /* 0x000ea20000100800 */
[----:B------:R-:W-:Y:S01]  /*163a0*/  VIADD R7, R7, 0x1 ;  /* 0x0000000107077836 */ /* 0x000fe20000000000 */
[----:B------:R-:W-:Y:S04]  /*163b0*/  BSSY B1, `(.L_x_902) ;  /* 0x00000e5000017945 */ /* 0x000fe80003800000 */
[----:B------:R-:W-:-:S04]  /*163c0*/  ISETP.NE.AND P0, PT, R7, 0x2, PT ;  /* 0x000000020700780c */ /* 0x000fc80003f05270 */
[----:B------:R-:W-:Y:S02]  /*163d0*/  SEL R9, R7, RZ, P0 ;  /* 0x000000ff07097207 */ /* 0x000fe40000000000 */
[----:B--2---:R-:W-:Y:S02]  /*163e0*/  LOP3.LUT P2, RZ, R2, 0x1, RZ, 0xc0, !PT ;  /* 0x0000000102ff7812 */ /* 0x004fe4000784c0ff */
[----:B------:R-:W-:-:S04]  /*163f0*/  SEL R2, RZ, 0x1, P0 ;  /* 0x00000001ff027807 */ /* 0x000fc80000000000 */
[----:B-----5:R-:W-:-:S05]  /*16400*/  LOP3.LUT R8, R6, R2, RZ, 0x3c, !PT ;  /* 0x0000000206087212 */ /* 0x020fca00078e3cff */
        /* <DEDUP_REMOVED lines=28> */
.L_x_904:
        /* <DEDUP_REMOVED lines=9> */
.L_x_1000:
[----:B------:R-:W-:Y:S05]  /*16660*/  BSYNC B2 ;  /* 0x0000000000027941 */ /* 0x000fea0003800000 */
.L_x_905:
        /* <DEDUP_REMOVED lines=9> */
.L_x_908:
[----:B------:R-:W-:Y:S05]  /*16700*/  BSYNC B2 ;  /* 0x0000000000027941 */ /* 0x000fea0003800000 */
.L_x_907:
        /* <DEDUP_REMOVED lines=14> */
.L_x_909:
        /* <DEDUP_REMOVED lines=14> */
.L_x_1001:
[----:B------:R-:W-:Y:S05]  /*168d0*/  BSYNC B2 ;  /* 0x0000000000027941 */ /* 0x000fea0003800000 */
.L_x_910:
        /* <DEDUP_REMOVED lines=11> */
.L_x_913:
[----:B------:R-:W-:Y:S05]  /*16990*/  BSYNC B2 ;  /* 0x0000000000027941 */ /* 0x000fea0003800000 */
.L_x_912:
        /* <DEDUP_REMOVED lines=11> */
.L_x_914:
        /* <DEDUP_REMOVED lines=16> */
.L_x_915:
        /* <DEDUP_REMOVED lines=16> */
.L_x_916:
        /* <DEDUP_REMOVED lines=16> */
.L_x_917:
        /* <DEDUP_REMOVED lines=16> */
.L_x_918:
        /* <DEDUP_REMOVED lines=16> */
.L_x_919:
        /* <DEDUP_REMOVED lines=16> */
.L_x_920:
        /* <DEDUP_REMOVED lines=16> */
.L_x_921:
        /* <DEDUP_REMOVED lines=11> */
.L_x_903:
[----:B------:R-:W-:Y:S05]  /*17200*/  BSYNC B1 ;  /* 0x0000000000017941 */ /* 0x000fea0003800000 */
.L_x_902:
[C---:B------:R-:W-:Y:S01]  /*17210*/  ISETP.GT.AND P0, PT, R0.reuse, 0x1, PT ;  /* 0x000000010000780c */ /* 0x040fe20003f04270 */
[----:B------:R-:W-:-:S12]  /*17220*/  VIADD R0, R0, 0xfffffffe ;  /* 0xfffffffe00007836 */ /* 0x000fd80000000000 */
[----:B------:R-:W-:Y:S05]  /*17230*/  @P0 BRA `(.L_x_922) ;  /* 0xffffffe000b80947 */ /* 0x000fea000383ffff */
.L_x_859:
[----:B------:R-:W-:Y:S05]  /*17240*/  BSYNC B0 ;  /* 0x0000000000007941 */ /* 0x000fea0003800000 */
.L_x_858:
        /* <DEDUP_REMOVED lines=12> */
[----:B-1----:R-:W1:Y:S01]  /*17310*/  S2R R3, SR_LANEID ;  /* 0x0000000000037919 */ /* 0x002e620000000000 */
        /* <DEDUP_REMOVED lines=8> */
[----:B0-----:R-:W0:Y:S01]  /*173a0*/  POPC R7, R6 ;  /* 0x0000000600077309 */ /* 0x001e220000000000 */
[----:B--2---:R-:W0:Y:S02]  /*173b0*/  SHFL.IDX PT, R4, R3, R4, 0x1f ;  /* 0x00001f0403047589 */ /* 0x004e2400000e0000 */
[----:B0-----:R-:W-:-:S07]  /*173c0*/  IADD3 R16, R4, UR36, R7 ;  /* 0x0000002404107c10 */ /* 0x001fce000fffe007 */
.L_x_924:
[----:B------:R-:W-:Y:S05]  /*173d0*/  BSYNC B0 ;  /* 0x0000000000007941 */ /* 0x000fea0003800000 */
.L_x_923:
[----:B------:R-:W-:-:S05]  /*173e0*/  SEL R0, R0, RZ, P0 ;  /* 0x000000ff00007207 */ /* 0x000fca0000000000 */
[----:B------:R2:W-:Y:S02]  /*173f0*/  STL [R1+0x8], R0 ;  /* 0x0000080001007387 */ /* 0x0005e40000100800 */
.L_x_826:
[----:B------:R-:W-:Y:S05]  /*17400*/  BSYNC B7 ;  /* 0x0000000000077941 */ /* 0x000fea0003800000 */
.L_x_824:
[----:B--2---:R-:W2:Y:S02]  /*17410*/  LDL R0, [R1+0x1c] ;  /* 0x00001c0001007983 */ /* 0x004ea40000100800 */
[----:B--2---:R-:W-:-:S13]  /*17420*/  LOP3.LUT P0, RZ, R0, 0x2, RZ, 0xc0, !PT ;  /* 0x0000000200ff7812 */ /* 0x004fda000780c0ff */
[----:B------:R-:W-:Y:S05]  /*17430*/  @!P0 BRA `(.L_x_925) ;  /* 0x0000000000288947 */ /* 0x000fea0003800000 */
[----:B------:R-:W-:Y:S05]  /*17440*/  WARPSYNC.ALL ;  /* 0x0000000000007948 */ /* 0x000fea0003800000 */
[----:B------:R-:W2:Y:S08]  /*17450*/  S2UR UR5, SR_CgaCtaId ;  /* 0x00000000000579c3 */ /* 0x000eb00000008800 */
[----:B------:R-:W-:Y:S06]  /*17460*/  BAR.SYNC.DEFER_BLOCKING 0x5, 0x180 ;  /* 0x0146000000007b1d */ /* 0x000fec0000010000 */
[----:B------:R-:W-:-:S02]  /*17470*/  UMOV UR4, 0x400 ;  /* 0x0000040000047882 */ /* 0x000fc40000000000 */
[----:B--2---:R-:W-:-:S06]  /*17480*/  ULEA UR4, UR5, UR4, 0x18 ;  /* 0x0000000405047291 */ /* 0x004fcc000f8ec03f */
[----:B------:R-:W-:-:S05]  /*17490*/  IMAD.U32 R0, RZ, RZ, UR4 ;  /* 0x00000004ff007e24 */ /* 0x000fca000f8e00ff */
[----:B------:R2:W3:Y:S04]  /*174a0*/  LDS.128 R16, [R0+0x28cd0] ;  /* 0x028cd00000107984 */ /* 0x0004e80000000c00 */
[----:B------:R2:W-:Y:S01]  /*174b0*/  STL [R1+0x4], R0 ;  /* 0x0000040001007387 */ /* 0x0005e20000100800 */
[----:B------:R-:W-:Y:S06]  /*174c0*/  BAR.ARV 0x4, 0x180 ;  /* 0x0106000000007b1d */ /* 0x000fec0000002000 */
[----:B------:R-:W-:Y:S05]  /*174d0*/  BRA `(.L_x_926) ;  /* 0x0000000800487947 */ /* 0x000fea0003800000 */
.L_x_925:
[----:B------:R-:W0:Y:S01]  /*174e0*/  S2R R0, SR_TID.X ;  /* 0x0000000000007919 */ /* 0x000e220000002100 */
[----:B------:R-:W-:Y:S01]  /*174f0*/  UMOV UR4, 0xffffffff ;  /* 0xffffffff00047882 */ /* 0x000fe20000000000 */
[----:B0-----:R-:W-:-:S04]  /*17500*/  LOP3.LUT R7, R0, 0x1f, RZ, 0xc0, !PT ;  /* 0x0000001f00077812 */ /* 0x001fc800078ec0ff */
[----:B------:R-:W-:Y:S01]  /*17510*/  ISETP.NE.AND P0, PT, R7, 0x1f, PT ;  /* 0x0000001f0700780c */ /* 0x000fe20003f05270 */
[----:B------:R-:W-:-:S12]  /*17520*/  BRA.DIV UR4, `(.L_x_927) ;  /* 0x00000022041c7947 */ /* 0x000fd8000b800000 */
[----:B------:R-:W-:Y:S01]  /*17530*/  IMAD.IADD R5, R19, 0x1, R7 ;  /* 0x0000000113057824 */ /* 0x000fe200078e0207 */
[----:B------:R-:W-:-:S04]  /*17540*/  ULDC UR4, c[0x0][0xc3c] ;  /* 0x00030f0000047ab9 */ /* 0x000fc80000000800 */
[----:B------:R-:W-:-:S13]  /*17550*/  ISETP.GE.OR P1, PT, R5, UR4, !P0 ;  /* 0x0000000405007c0c */ /* 0x000fda000c726670 */
[----:B-1----:R-:W0:Y:S02]  /*17560*/  @!P1 LDC.64 R2, c[0x0][0xc80] ;  /* 0x00032000ff029b82 */ /* 0x002e240000000a00 */
[----:B0-----:R-:W-:-:S06]  /*17570*/  @!P1 IMAD.WIDE R2, R5, 0x4, R2 ;  /* 0x0000000405029825 */ /* 0x001fcc00078e0202 */
[----:B------:R0:W2:Y:S01]  /*17580*/  @!P1 LDG.E R3, desc[UR40][R2.64] ;  /* 0x0000002802039981 */ /* 0x0000a2000c1e1900 */
[C---:B------:R-:W-:Y:S02]  /*17590*/  ISETP.GE.U32.AND P2, PT, R7.reuse, 0x2, PT ;  /* 0x000000020700780c */ /* 0x040fe40003f46070 */
[C---:B------:R-:W-:Y:S01]  /*175a0*/  ISETP.GE.U32.AND P3, PT, R7.reuse, 0x4, PT ;  /* 0x000000040700780c */ /* 0x040fe20003f66070 */
[----:B------:R-:W-:Y:S01]  /*175b0*/  SHFL.IDX PT, R4, R16, 0x1, 0x1f ;  /* 0x00201f0010047f89 */ /* 0x000fe200000e0000 */
[C---:B------:R-:W-:Y:S02]  /*175c0*/  ISETP.GE.U32.AND P4, PT, R7.reuse, 0x8, PT ;  /* 0x000000080700780c */ /* 0x040fe40003f86070 */
[C---:B------:R-:W-:Y:S01]  /*175d0*/  ISETP.GE.U32.AND P5, PT, R7.reuse, 0x10, PT ;  /* 0x000000100700780c */ /* 0x040fe20003fa6070 */
[----:B0-----:R-:W-:Y:S02]  /*175e0*/  IMAD.MOV.U32 R2, RZ, RZ, RZ ;  /* 0x000000ffff027224 */ /* 0x001fe400078e00ff */
[----:B--2---:R-:W-:Y:S01]  /*175f0*/  @!P1 IMAD.MOV.U32 R2, RZ, RZ, R3 ;  /* 0x000000ffff029224 */ /* 0x004fe200078e0003 */
[----:B------:R-:W-:-:S04]  /*17600*/  ISETP.NE.AND P1, PT, R7, RZ, PT ;  /* 0x000000ff0700720c */ /* 0x000fc80003f25270 */
        /* <DEDUP_REMOVED lines=14> */
[----:B------:R-:W-:Y:S02]  /*176f0*/  IMAD.IADD R3, R3, 0x1, R0 ;  /* 0x0000000103037824 */ /* 0x000fe400078e0200 */
[----:B------:R0:W1:Y:S04]  /*17700*/  SHFL.IDX PT, R0, R16, RZ, 0x1f ;  /* 0x00001fff10007589 */ /* 0x00006800000e0000 */
[----:B------:R0:W2:Y:S02]  /*17710*/  SHFL.IDX PT, R6, R3, 0x1f, 0x1f ;  /* 0x03e01f0003067f89 */ /* 0x0000a400000e0000 */
.L_x_1011:
[----:B------:R-:W-:Y:S02]  /*17720*/  ULDC UR4, c[0x0][0xc38] ;  /* 0x00030e0000047ab9 */ /* 0x000fe40000000800 */
[----:B0-----:R-:W-:-:S04]  /*17730*/  IMAD.U32 R16, RZ, RZ, UR4 ;  /* 0x00000004ff107e24 */ /* 0x001fc8000f8e00ff */
[----:B--2---:R-:W-:-:S04]  /*17740*/  IMAD R6, R6, R16, RZ ;  /* 0x0000001006067224 */ /* 0x004fc800078e02ff */
[----:B------:R-:W-:-:S05]  /*17750*/  IMAD.IADD R4, R4, 0x1, R6 ;  /* 0x0000000104047824 */ /* 0x000fca00078e0206 */
[----:B-1----:R-:W-:-:S13]  /*17760*/  ISETP.GT.AND P6, PT, R4, R0, PT ;  /* 0x000000000400720c */ /* 0x002fda0003fc4270 */
[----:B------:R-:W-:Y:S05]  /*17770*/  @P6 BRA `(.L_x_928) ;  /* 0x00000000009c6947 */ /* 0x000fea0003800000 */
.L_x_933:
[----:B0-----:R-:W0:Y:S01]  /*17780*/  LDC R2, c[0x0][0xc3c] ;  /* 0x00030f00ff027b82 */ /* 0x001e220000000800 */
[----:B------:R-:W-:-:S05]  /*17790*/  VIADD R19, R19, 0x1f ;  /* 0x0000001f13137836 */ /* 0x000fca0000000000 */
[----:B0-----:R-:W-:-:S13]  /*177a0*/  ISETP.GE.AND P6, PT, R19, R2, PT ;  /* 0x000000021300720c */ /* 0x001fda0003fc6270 */
[----:B------:R-:W-:Y:S05]  /*177b0*/  @P6 BRA `(.L_x_929) ;  /* 0x0000000400446947 */ /* 0x000fea0003800000 */
[----:B------:R-:W0:Y:S01]  /*177c0*/  S2R R3, SR_TID.X ;  /* 0x0000000000037919 */ /* 0x000e220000002100 */
[----:B------:R-:W-:Y:S01]  /*177d0*/  BSSY B0, `(.L_x_930) ;  /* 0x0000009000007945 */ /* 0x000fe20003800000 */
[----:B0-----:R-:W-:-:S05]  /*177e0*/  LOP3.LUT R3, R3, 0x1f, RZ, 0xc0, !PT ;  /* 0x0000001f03037812 */ /* 0x001fca00078ec0ff */
[----:B------:R-:W-:-:S05]  /*177f0*/  IMAD.IADD R5, R19, 0x1, R3 ;  /* 0x0000000113057824 */ /* 0x000fca00078e0203 */
[----:B------:R-:W-:Y:S01]  /*17800*/  ISETP.GE.OR P6, PT, R5, R2, !P0 ;  /* 0x000000020500720c */ /* 0x000fe200047c6670 */
[----:B------:R-:W-:-:S12]  /*17810*/  IMAD.MOV.U32 R2, RZ, RZ, RZ ;  /* 0x000000ffff027224 */ /* 0x000fd800078e00ff */
[----:B------:R-:W-:Y:S05]  /*17820*/  @P6 BRA `(.L_x_931) ;  /* 0x00000000000c6947 */ /* 0x000fea0003800000 */
[----:B------:R-:W0:Y:S02]  /*17830*/  LDC.64 R2, c[0x0][0xc80] ;  /* 0x00032000ff027b82 */ /* 0x000e240000000a00 */
[----:B0-----:R-:W-:-:S06]  /*17840*/  IMAD.WIDE R2, R5, 0x4, R2 ;  /* 0x0000000405027825 */ /* 0x001fcc00078e0202 */
[----:B------:R0:W5:Y:S02]  /*17850*/  LDG.E R2, desc[UR40][R2.64] ;  /* 0x0000002802027981 */ /* 0x000164000c1e1900 */
.L_x_931:
[----:B------:R-:W-:Y:S05]  /*17860*/  BSYNC B0 ;  /* 0x0000000000007941 */ /* 0x000fea0003800000 */
.L_x_930:
[----:B------:R-:W-:-:S03]  /*17870*/  UMOV UR4, 0xffffffff ;  /* 0xffffffff00047882 */ /* 0x000fc60000000000 */
[----:B------:R-:W-:Y:S05]  /*17880*/  BRA.DIV UR4, `(.L_x_932) ;  /* 0x0000002204807947 */ /* 0x000fea000b800000 */
[----:B-----5:R-:W0:Y:S02]  /*17890*/  SHFL.UP PT, R14, R2, 0x1, RZ ;  /* 0x04200000020e7989 */ /* 0x020e2400000e00ff */
        /* <DEDUP_REMOVED lines=14> */
[----:B------:R0:W1:Y:S02]  /*17980*/  SHFL.IDX PT, R6, R3, 0x1f, 0x1f ;  /* 0x03e01f0003067f89 */ /* 0x00006400000e0000 */
.L_x_1019:
[----:B------:R-:W-:Y:S02]  /*17990*/  ULDC UR4, c[0x0][0xc38] ;  /* 0x00030e0000047ab9 */ /* 0x000fe40000000800 */
[----:B------:R-:W-:-:S04]  /*179a0*/  IMAD.U32 R16, RZ, RZ, UR4 ;  /* 0x00000004ff107e24 */ /* 0x000fc8000f8e00ff */
[----:B-1----:R-:W-:-:S04]  /*179b0*/  IMAD R6, R6, R16, RZ ;  /* 0x0000001006067224 */ /* 0x002fc800078e02ff */
[----:B------:R-:W-:-:S05]  /*179c0*/  IMAD.IADD R4, R6, 0x1, R4 ;  /* 0x0000000106047824 */ /* 0x000fca00078e0204 */
[----:B------:R-:W-:-:S13]  /*179d0*/  ISETP.GT.AND P6, PT, R4, R0, PT ;  /* 0x000000000400720c */ /* 0x000fda0003fc4270 */
[----:B------:R-:W-:Y:S05]  /*179e0*/  @!P6 BRA `(.L_x_933) ;  /* 0xfffffffc0064e947 */ /* 0x000fea000383ffff */
.L_x_928:
[----:B------:R-:W-:Y:S01]  /*179f0*/  IMAD.IADD R6, R4, 0x1, -R6 ;  /* 0x0000000104067824 */ /* 0x000fe200078e0a06 */
[----:B------:R-:W-:-:S03]  /*17a00*/  UMOV UR4, 0xffffffff ;  /* 0xffffffff00047882 */ /* 0x000fc60000000000 */
[----:B------:R-:W-:-:S05]  /*17a10*/  IMAD R4, R3, R16, R6 ;  /* 0x0000001003047224 */ /* 0x000fca00078e0206 */
[----:B------:R-:W-:Y:S01]  /*17a20*/  ISETP.GT.AND P6, PT, R4, R0, PT ;  /* 0x000000000400720c */ /* 0x000fe20003fc4270 */
[----:B------:R-:W-:-:S12]  /*17a30*/  BRA.DIV UR4, `(.L_x_934) ;  /* 0x0000002204e87947 */ /* 0x000fd8000b800000 */
[----:B------:R-:W-:-:S04]  /*17a40*/  VOTE.ANY R5, PT, !P6 ;  /* 0x0000000000057806 */ /* 0x000fc800070e0100 */
[----:B------:R-:W1:Y:S02]  /*17a50*/  POPC R4, R5 ;  /* 0x0000000500047309 */ /* 0x000e640000000000 */
[----:B-1----:R1:W2:Y:S02]  /*17a60*/  SHFL.IDX PT, R17, R2, R4, 0x1f ;  /* 0x00001f0402117589 */ /* 0x0022a400000e0000 */
.L_x_1023:
[----:B------:R-:W-:Y:S01]  /*17a70*/  ISETP.NE.AND P0, PT, R5, RZ, PT ;  /* 0x000000ff0500720c */ /* 0x000fe20003f05270 */
[----:B-1----:R-:W-:-:S12]  /*17a80*/  IMAD.MOV.U32 R2, RZ, RZ, RZ ;  /* 0x000000ffff027224 */ /* 0x002fd800078e00ff */
[----:B------:R-:W-:Y:S05]  /*17a90*/  @!P0 BRA `(.L_x_935) ;  /* 0x0000000000108947 */ /* 0x000fea0003800000 */
[----:B------:R-:W-:Y:S01]  /*17aa0*/  UMOV UR4, 0xffffffff ;  /* 0xffffffff00047882 */ /* 0x000fe20000000000 */
[----:B------:R-:W-:Y:S02]  /*17ab0*/  VIADD R12, R4, 0xffffffff ;  /* 0xffffffff040c7836 */ /* 0x000fe40000000000 */
[----:B------:R-:W-:Y:S05]  /*17ac0*/  BRA.DIV UR4, `(.L_x_936) ;  /* 0x00000026040c7947 */ /* 0x000fea000b800000 */
[----:B------:R1:W3:Y:S02]  /*17ad0*/  SHFL.IDX PT, R2, R3, R12, 0x1f ;  /* 0x00001f0c03027589 */ /* 0x0002e400000e0000 */
.L_x_935:
[----:B--2---:R-:W-:Y:S01]  /*17ae0*/  IABS R5, R17 ;  /* 0x0000001100057213 */ /* 0x004fe20000000000 */
[----:B---3--:R-:W-:Y:S02]  /*17af0*/  IMAD R16, R2, R16, R6 ;  /* 0x0000001002107224 */ /* 0x008fe400078e0206 */
[----:B------:R-:W-:Y:S01]  /*17b00*/  IMAD.IADD R19, R4, 0x1, R19 ;  /* 0x0000000104137824 */ /* 0x000fe200078e0213 */
[----:B------:R-:W2:Y:S01]  /*17b10*/  I2F.RP R2, R5 ;  /* 0x0000000500027306 */ /* 0x000ea20000209400 */
[----:B------:R-:W-:-:S07]  /*17b20*/  IMAD.IADD R0, R0, 0x1, -R16 ;  /* 0x0000000100007824 */ /* 0x000fce00078e0a10 */
[----:B--2---:R-:W2:Y:S02]  /*17b30*/  MUFU.RCP R2, R2 ;  /* 0x0000000200027308 */ /* 0x004ea40000001000 */
[----:B--2---:R-:W-:-:S06]  /*17b40*/  VIADD R2, R2, 0xffffffe ;  /* 0x0ffffffe02027836 */ /* 0x004fcc0000000000 */
[----:B01----:R-:W0:Y:S02]  /*17b50*/  F2I.FTZ.U32.TRUNC.NTZ R3, R2 ;  /* 0x0000000200037305 */ /* 0x003e24000021f000 */
[----:B0-----:R-:W-:-:S04]  /*17b60*/  IMAD.MOV R2, RZ, RZ, -R3 ;  /* 0x000000ffff027224 */ /* 0x001fc800078e0a03 */
[----:B------:R-:W-:Y:S02]  /*17b70*/  IMAD R6, R2, R5, RZ ;  /* 0x0000000502067224 */ /* 0x000fe400078e02ff */
[----:B------:R-:W-:-:S04]  /*17b80*/  IMAD.MOV.U32 R2, RZ, RZ, RZ ;  /* 0x000000ffff027224 */ /* 0x000fc800078e00ff */
[----:B------:R-:W-:Y:S01]  /*17b90*/  IMAD.HI.U32 R2, R3, R6, R2 ;  /* 0x0000000603027227 */ /* 0x000fe200078e0002 */
[----:B------:R-:W-:Y:S02]  /*17ba0*/  IABS R6, R17 ;  /* 0x0000001100067213 */ /* 0x000fe40000000000 */
[----:B------:R-:W-:-:S03]  /*17bb0*/  IABS R3, R0 ;  /* 0x0000000000037213 */ /* 0x000fc60000000000 */
[----:B------:R-:W-:Y:S02]  /*17bc0*/  IMAD.MOV R6, RZ, RZ, -R6 ;  /* 0x000000ffff067224 */ /* 0x000fe400078e0a06 */
        /* <DEDUP_REMOVED lines=16> */
.L_x_929:
[----:B------:R-:W-:Y:S01]  /*17cd0*/  UMOV UR4, URZ ;  /* 0x0000003f00047c82 */ /* 0x000fe20008000000 */
[----:B------:R-:W-:Y:S01]  /*17ce0*/  UMOV UR5, URZ ;  /* 0x0000003f00057c82 */ /* 0x000fe20008000000 */
[----:B------:R-:W-:Y:S01]  /*17cf0*/  ULDC UR6, c[0x0][0xc3c] ;  /* 0x00030f0000067ab9 */ /* 0x000fe20000000800 */
[----:B------:R-:W-:Y:S02]  /*17d00*/  IMAD.MOV.U32 R16, RZ, RZ, R0 ;  /* 0x000000ffff107224 */ /* 0x000fe400078e0000 */
[----:B------:R-:W-:Y:S02]  /*17d10*/  IMAD.U32 R17, RZ, RZ, UR4 ;  /* 0x00000004ff117e24 */ /* 0x000fe4000f8e00ff */
[----:B------:R-:W-:Y:S02]  /*17d20*/  IMAD.U32 R18, RZ, RZ, UR5 ;  /* 0x00000005ff127e24 */ /* 0x000fe4000f8e00ff */
[----:B------:R-:W-:-:S07]  /*17d30*/  IMAD.U32 R19, RZ, RZ, UR6 ;  /* 0x00000006ff137e24 */ /* 0x000fce000f8e00ff */
.L_x_937:
[----:B------:R0:W2:Y:S01]  /*17d40*/  LDL R3, [R1+0x4] ;  /* 0x0000040001037983 */ /* 0x0000a20000100800 */
[----:B------:R-:W1:Y:S01]  /*17d50*/  S2R R0, SR_TID.X ;  /* 0x0000000000007919 */ /* 0x000e620000002100 */
[----:B------:R-:W-:Y:S05]  /*17d60*/  WARPSYNC.ALL ;  /* 0x0000000000007948 */ /* 0x000fea0003800000 */
[----:B-1----:R-:W-:Y:S01]  /*17d70*/  LOP3.LUT R0, R0, 0x1f, RZ, 0xc0, !PT ;  /* 0x0000001f00007812 */ /* 0x002fe200078ec0ff */
[----:B------:R-:W-:Y:S03]  /*17d80*/  BAR.SYNC.DEFER_BLOCKING 0x4, 0x180 ;  /* 0x0106000000007b1d */ /* 0x000fe60000010000 */
[----:B------:R-:W-:-:S13]  /*17d90*/  ISETP.NE.AND P0, PT, R0, RZ, PT ;  /* 0x000000ff0000720c */ /* 0x000fda0003f05270 */
[----:B------:R-:W2:Y:S01]  /*17da0*/  @!P0 S2R R0, SR_CgaCtaId ;  /* 0x0000000000008919 */ /* 0x000ea20000008800 */
[----:B------:R-:W-:-:S04]  /*17db0*/  @!P0 MOV R2, 0x400 ;  /* 0x0000040000028802 */ /* 0x000fc80000000f00 */
[----:B--2---:R-:W-:-:S05]  /*17dc0*/  @!P0 LEA R3, R0, R2, 0x18 ;  /* 0x0000000200038211 */ /* 0x004fca00078ec0ff */
[----:B------:R0:W-:Y:S04]  /*17dd0*/  @!P0 STS.128 [R3+0x28cd0], R16 ;  /* 0x028cd01003008388 */ /* 0x0001e80000000c00 */
[----:B------:R0:W-:Y:S01]  /*17de0*/  @!P0 STL [R1+0x4], R3 ;  /* 0x0000040301008387 */ /* 0x0001e20000100800 */
[----:B------:R-:W-:Y:S06]  /*17df0*/  BAR.ARV 0x5, 0x180 ;  /* 0x0146000000007b1d */ /* 0x000fec0000002000 */
.L_x_926:
[----:B------:R-:W-:Y:S02]  /*17e00*/  ULDC UR4, c[0x0][0xc3c] ;  /* 0x00030f0000047ab9 */ /* 0x000fe40000000800 */
[----:B---3--:R-:W-:-:S13]  /*17e10*/  ISETP.GE.AND P0, PT, R19, UR4, PT ;  /* 0x0000000413007c0c */ /* 0x008fda000bf06270 */
[----:B------:R-:W-:Y:S05]  /*17e20*/  @!P0 BRA `(.L_x_938) ;  /* 0xffffff8400388947 */ /* 0x000fea000383ffff */
[----:B------:R-:W-:Y:S05]  /*17e30*/  BSYNC B8 ;  /* 0x0000000000087941 */ /* 0x000fea0003800000 */
.L_x_774:
[----:B--2---:R-:W2:Y:S01]  /*17e40*/  LDL.LU R0, [R1+0x38] ;  /* 0x0000380001007983 */ /* 0x004ea20000300800 */
[----:B------:R-:W-:Y:S01]  /*17e50*/  BSSY B0, `(.L_x_939) ;  /* 0x000000b000007945 */ /* 0x000fe20003800000 */
[----:B------:R-:W3:Y:S01]  /*17e60*/  S2R R5, SR_CgaCtaId ;  /* 0x0000000000057919 */ /* 0x000ee20000008800 */
[----:B--2---:R-:W-:-:S05]  /*17e70*/  VIADD R0, R0, 0x1 ;  /* 0x0000000100007836 */ /* 0x004fca0000000000 */
[----:B0-----:R-:W-:-:S04]  /*17e80*/  LEA.HI R2, R0, R0, RZ, 0x1 ;  /* 0x0000000000027211 */ /* 0x001fc800078f08ff */
[----:B-1----:R-:W-:-:S05]  /*17e90*/  LOP3.LUT R3, R2, 0xfffffffe, RZ, 0xc0, !PT ;  /* 0xfffffffe02037812 */ /* 0x002fca00078ec0ff */
[----:B------:R-:W-:Y:S01]  /*17ea0*/  IMAD.IADD R3, R0, 0x1, -R3 ;  /* 0x0000000100037824 */ /* 0x000fe200078e0a03 */
[----:B------:R-:W-:-:S04]  /*17eb0*/  MOV R0, 0x400 ;  /* 0x0000040000007802 */ /* 0x000fc80000000f00 */
[----:B---3--:R-:W-:Y:S02]  /*17ec0*/  LEA R0, R5, R0, 0x18 ;  /* 0x0000000005007211 */ /* 0x008fe400078ec0ff */
[----:B------:R-:W-:-:S04]  /*17ed0*/  SHF.L.U32 R3, R3, 0x1f, RZ ;  /* 0x0000001f03037819 */ /* 0x000fc800000006ff */
[----:B------:R-:W0:Y:S02]  /*17ee0*/  SYNCS.PHASECHK.TRANS64.TRYWAIT P0, [R0+URZ+0x28c20], R3 ;  /* 0x028c2003000075a7 */ /* 0x000e24000800017f */
[----:B0-----:R-:W-:Y:S05]  /*17ef0*/  @!P0 BRA `(.L_x_940) ;  /* 0x0000002000288947 */ /* 0x001fea0003800000 */
.L_x_1026:
[----:B------:R-:W-:Y:S05]  /*17f00*/  BSYNC B0 ;  /* 0x0000000000007941 */ /* 0x000fea0003800000 */
.L_x_939:
[----:B------:R-:W-:-:S03]  /*17f10*/  UMOV UR4, 0xffffffff ;  /* 0xffffffff00047882 */ /* 0x000fc60000000000 */
[----:B------:R-:W-:Y:S05]  /*17f20*/  BRA.DIV UR4, `(.L_x_941) ;  /* 0x0000002204307947 */ /* 0x000fea000b800000 */
[----:B------:R-:W1:Y:S02]  /*17f30*/  S2R R2, SR_TID.X ;  /* 0x0000000000027919 */ /* 0x000e640000002100 */
[----:B-1----:R-:W-:-:S04]  /*17f40*/  SHF.R.U32.HI R2, RZ, 0x5, R2 ;  /* 0x00000005ff027819 */ /* 0x002fc80000011602 */
[----:B------:R-:W-:-:S05]  /*17f50*/  LOP3.LUT R2, R2, 0x3, RZ, 0xc0, !PT ;  /* 0x0000000302027812 */ /* 0x000fca00078ec0ff */
[----:B------:R1:W2:Y:S02]  /*17f60*/  SHFL.IDX PT, R14, R2, RZ, 0x1f ;  /* 0x00001fff020e7589 */ /* 0x0002a400000e0000 */
.L_x_1029:
[----:B--2---:R-:W-:-:S13]  /*17f70*/  ISETP.NE.AND P0, PT, R14, RZ, PT ;  /* 0x000000ff0e00720c */ /* 0x004fda0003f05270 */
[----:B------:R-:W-:Y:S05]  /*17f80*/  @P0 BRA `(.L_x_645) ;  /* 0x0000000000940947 */ /* 0x000fea0003800000 */
[----:B------:R-:W-:-:S03]  /*17f90*/  UMOV UR4, 0xffffffff ;  /* 0xffffffff00047882 */ /* 0x000fc60000000000 */
[----:B------:R-:W-:Y:S05]  /*17fa0*/  BRA.DIV UR4, `(.L_x_942) ;  /* 0x0000002204447947 */ /* 0x000fea000b800000 */
[----:B------:R-:W-:-:S13]  /*17fb0*/  ELECT P6, URZ, PT ;  /* 0x00000000003f782f */ /* 0x000fda00038c0000 */
.L_x_1032:
[----:B------:R-:W-:Y:S05]  /*17fc0*/  @!P6 BRA `(.L_x_645) ;  /* 0x000000000084e947 */ /* 0x000fea0003800000 */
[----:B-1----:R-:W2:Y:S02]  /*17fd0*/  LDL.LU R2, [R1+0x60] ;  /* 0x0000600001027983 */ /* 0x002ea40000300800 */
[----:B--2---:R-:W-:-:S04]  /*17fe0*/  LOP3.LUT R2, R2, 0x2, RZ, 0xfc, !PT ;  /* 0x0000000202027812 */ /* 0x004fc800078efcff */
[----:B------:R-:W-:-:S13]  /*17ff0*/  ISETP.NE.AND P2, PT, R2, 0x3, PT ;  /* 0x000000030200780c */ /* 0x000fda0003f45270 */
[----:B------:R-:W-:Y:S05]  /*18000*/  @!P2 BRA `(.L_x_943) ;  /* 0x000000000004a947 */ /* 0x000fea0003800000 */
[----:B------:R-:W-:Y:S01]  /*18010*/  BPT.TRAP 0x1 ;  /* 0x000000040000795c */ /* 0x000fe20000300000 */
.L_x_943:
[----:B0-----:R-:W2:Y:S04]  /*18020*/  LDL R3, [R1+0x8] ;  /* 0x0000080001037983 */ /* 0x001ea80000100800 */
[----:B------:R-:W3:Y:S01]  /*18030*/  LDL.LU R7, [R1+0x14] ;  /* 0x0000140001077983 */ /* 0x000ee20000300800 */
        /* <DEDUP_REMOVED lines=12> */
.L_x_1033:
[----:B------:R-:W1:Y:S02]  /*18100*/  SYNCS.PHASECHK.TRANS64.TRYWAIT P0, [R7+URZ], R2 ;  /* 0x00000002070075a7 */ /* 0x000e64000800017f */
[----:B-1----:R-:W-:Y:S05]  /*18110*/  @!P0 BRA `(.L_x_945) ;  /* 0x00000020001c8947 */ /* 0x002fea0003800000 */
.L_x_1034:
[----:B------:R-:W-:Y:S05]  /*18120*/  @!P2 BRA `(.L_x_946) ;  /* 0x000000000004a947 */ /* 0x000fea0003800000 */
[----:B------:R-:W-:Y:S01]  /*18130*/  BPT.TRAP 0x1 ;  /* 0x000000040000795c */ /* 0x000fe20000300000 */
.L_x_946:
[----:B------:R-:W2:Y:S01]  /*18140*/  LDL.LU R4, [R1+0x8] ;  /* 0x0000080001047983 */ /* 0x000ea20000300800 */
[----:B------:R-:W-:-:S04]  /*18150*/  VIADD R0, R0, 0x28c60 ;  /* 0x00028c6000007836 */ /* 0x000fc80000000000 */
[----:B--2---:R-:W-:-:S04]  /*18160*/  IMAD R4, R4, 0x8, R0 ;  /* 0x0000000804047824 */ /* 0x004fc800078e0200 */
[----:B------:R-:W2:Y:S02]  /*18170*/  SYNCS.PHASECHK.TRANS64.TRYWAIT P0, [R4+URZ], R5 ;  /* 0x00000005040075a7 */ /* 0x000ea4000800017f */
[----:B--2---:R-:W-:Y:S05]  /*18180*/  @!P0 BRA `(.L_x_947) ;  /* 0x0000002000148947 */ /* 0x004fea0003800000 */
.L_x_1035:
[----:B------:R-:W-:-:S07]  /*18190*/  IMAD R3, R3, 0x8, R0 ;  /* 0x0000000803037824 */ /* 0x000fce00078e0200 */
.L_x_948:
[----:B---3--:R3:W4:Y:S02]  /*181a0*/  SYNCS.PHASECHK.TRANS64.TRYWAIT P0, [R3+URZ], R2 ;  /* 0x00000002030075a7 */ /* 0x008724000800017f */
[----:B----4-:R-:W-:Y:S05]  /*181b0*/  @!P0 NANOSLEEP.SYNCS 0x989680 ;  /* 0x009896800000895d */ /* 0x010fea0003900000 */
[----:B------:R-:W4:Y:S02]  /*181c0*/  @!P0 SYNCS.PHASECHK.TRANS64 P0, [R3+URZ], R2 ;  /* 0x00000002030085a7 */ /* 0x000f24000800007f */
[----:B----4-:R-:W-:Y:S05]  /*181d0*/  @!P0 BRA `(.L_x_948) ;  /* 0xfffffffc00f08947 */ /* 0x010fea000383ffff */
.L_x_645:
[----:B------:R-:W-:Y:S05]  /*181e0*/  BSYNC B9 ;  /* 0x0000000000097941 */ /* 0x000fea0003800000 */
.L_x_642:
[----:B------:R-:W-:Y:S05]  /*181f0*/  EXIT ;  /* 0x000000000000794d */ /* 0x000fea0003800000 */
.L_x_661:
[----:B0-----:R0:W1:Y:S02]  /*18200*/  SYNCS.PHASECHK.TRANS64.TRYWAIT P5, [R66+URZ+0x28c90], R75 ;  /* 0x028c904b420075a7 */ /* 0x00106400080a017f */
[----:B-1----:R-:W-:Y:S05]  /*18210*/  @!P5 NANOSLEEP.SYNCS 0x989680 ;  /* 0x009896800000d95d */ /* 0x002fea0003900000 */
[----:B------:R-:W1:Y:S02]  /*18220*/  @!P5 SYNCS.PHASECHK.TRANS64 P5, [R66+URZ+0x28c90], R75 ;  /* 0x028c904b4200d5a7 */ /* 0x000e6400080a007f */
[----:B-1----:R-:W-:Y:S05]  /*18230*/  @!P5 BRA `(.L_x_661) ;  /* 0xfffffffc00f0d947 */ /* 0x002fea000383ffff */
[----:B------:R-:W-:Y:S05]  /*18240*/  BRA `(.L_x_949) ;  /* 0xfffffea400287947 */ /* 0x000fea000383ffff */
.L_x_671:
[----:B0-----:R0:W1:Y:S02]  /*18250*/  SYNCS.PHASECHK.TRANS64.TRYWAIT P5, [R66+URZ+0x28c90], R75 ;  /* 0x028c904b420075a7 */ /* 0x00106400080a017f */
[----:B-1----:R-:W-:Y:S05]  /*18260*/  @!P5 NANOSLEEP.SYNCS 0x989680 ;  /* 0x009896800000d95d */ /* 0x002fea0003900000 */
[----:B------:R-:W1:Y:S02]  /*18270*/  @!P5 SYNCS.PHASECHK.TRANS64 P5, [R66+URZ+0x28c90], R75 ;  /* 0x028c904b4200d5a7 */ /* 0x000e6400080a007f */
[----:B-1----:R-:W-:Y:S05]  /*18280*/  @!P5 BRA `(.L_x_671) ;  /* 0xfffffffc00f0d947 */ /* 0x002fea000383ffff */
[----:B------:R-:W-:Y:S05]  /*18290*/  BRA `(.L_x_950) ;  /* 0xfffffeac009c7947 */ /* 0x000fea000383ffff */
.L_x_676:
[----:B0-----:R0:W1:Y:S02]  /*182a0*/  SYNCS.PHASECHK.TRANS64.TRYWAIT P5, [R66+URZ+0x28c90], R75 ;  /* 0x028c904b420075a7 */ /* 0x00106400080a017f */
[----:B-1----:R-:W-:Y:S05]  /*182b0*/  @!P5 NANOSLEEP.SYNCS 0x989680 ;  /* 0x009896800000d95d */ /* 0x002fea0003900000 */
[----:B------:R-:W1:Y:S02]  /*182c0*/  @!P5 SYNCS.PHASECHK.TRANS64 P5, [R66+URZ+0x28c90], R75 ;  /* 0x028c904b4200d5a7 */ /* 0x000e6400080a007f */
[----:B-1----:R-:W-:Y:S05]  /*182d0*/  @!P5 BRA `(.L_x_676) ;  /* 0xfffffffc00f0d947 */ /* 0x002fea000383ffff */
[----:B------:R-:W-:Y:S05]  /*182e0*/  BRA `(.L_x_951) ;  /* 0xfffffeb400d47947 */ /* 0x000fea000383ffff */
.L_x_680:
[----:B------:R0:W0:Y:S02]  /*182f0*/  SYNCS.PHASECHK.TRANS64.TRYWAIT P5, [R66+URZ+0x28cb0], R75 ;  /* 0x028cb04b420075a7 */ /* 0x00002400080a017f */
[----:B0-----:R-:W-:Y:S05]  /*18300*/  @!P5 NANOSLEEP.SYNCS 0x989680 ;  /* 0x009896800000d95d */ /* 0x001fea0003900000 */
[----:B------:R-:W0:Y:S02]  /*18310*/  @!P5 SYNCS.PHASECHK.TRANS64 P5, [R66+URZ+0x28cb0], R75 ;  /* 0x028cb04b4200d5a7 */ /* 0x000e2400080a007f */
[----:B0-----:R-:W-:Y:S05]  /*18320*/  @!P5 BRA `(.L_x_680) ;  /* 0xfffffffc00f0d947 */ /* 0x001fea000383ffff */
[----:B------:R-:W-:Y:S05]  /*18330*/  BRA `(.L_x_952) ;  /* 0xfffffeb800507947 */ /* 0x000fea000383ffff */
.L_x_691:
[----:B0-----:R0:W1:Y:S02]  /*18340*/  SYNCS.PHASECHK.TRANS64.TRYWAIT P0, [R13+URZ+0x28c50], R4 ;  /* 0x028c50040d0075a7 */ /* 0x001064000800017f */
[----:B-1----:R-:W-:Y:S05]  /*18350*/  @!P0 NANOSLEEP.SYNCS 0x989680 ;  /* 0x009896800000895d */ /* 0x002fea0003900000 */
[----:B------:R-:W1:Y:S02]  /*18360*/  @!P0 SYNCS.PHASECHK.TRANS64 P0, [R13+URZ+0x28c50], R4 ;  /* 0x028c50040d0085a7 */ /* 0x000e64000800007f */
[----:B-1----:R-:W-:Y:S05]  /*18370*/  @!P0 BRA `(.L_x_691) ;  /* 0xfffffffc00f08947 */ /* 0x002fea000383ffff */
[----:B------:R-:W-:Y:S05]  /*18380*/  BRA `(.L_x_953) ;  /* 0xfffffec400807947 */ /* 0x000fea000383ffff */
.L_x_698:
[----:B-1----:R1:W2:Y:S02]  /*18390*/  SYNCS.PHASECHK.TRANS64.TRYWAIT P0, [R0+URZ+0x28c50], R11 ;  /* 0x028c500b000075a7 */ /* 0x0022a4000800017f */
[----:B--2---:R-:W-:Y:S05]  /*183a0*/  @!P0 NANOSLEEP.SYNCS 0x989680 ;  /* 0x009896800000895d */ /* 0x004fea0003900000 */
[----:B------:R-:W2:Y:S02]  /*183b0*/  @!P0 SYNCS.PHASECHK.TRANS64 P0, [R0+URZ+0x28c50], R11 ;  /* 0x028c500b000085a7 */ /* 0x000ea4000800007f */
[----:B--2---:R-:W-:Y:S05]  /*183c0*/  @!P0 BRA `(.L_x_698) ;  /* 0xfffffffc00f08947 */ /* 0x004fea000383ffff */
[----:B------:R-:W-:Y:S05]  /*183d0*/  BRA `(.L_x_697) ;  /* 0xfffffed000ac7947 */ /* 0x000fea000383ffff */
.L_x_711:
        /* <DEDUP_REMOVED lines=8> */
.L_x_955:
[----:B------:R-:W-:Y:S05]  /*18460*/  BSYNC B1 ;  /* 0x0000000000017941 */ /* 0x000fea0003800000 */
.L_x_954:
[----:B------:R-:W-:Y:S02]  /*18470*/  IMAD.MOV.U32 R13, RZ, RZ, R26 ;  /* 0x000000ffff0d7224 */ /* 0x000fe400078e001a */
[----:B------:R-:W-:Y:S02]  /*18480*/  IMAD.MOV.U32 R12, RZ, RZ, RZ ;  /* 0x000000ffff0c7224 */ /* 0x000fe400078e00ff */
[----:B------:R-:W-:Y:S02]  /*18490*/  IMAD.MOV.U32 R11, RZ, RZ, 0x1c1f ;  /* 0x00001c1fff0b7424 */ /* 0x000fe400078e00ff */
[----:B------:R-:W-:Y:S02]  /*184a0*/  IMAD.MOV.U32 R15, RZ, RZ, -0x1 ;  /* 0xffffffffff0f7424 */ /* 0x000fe400078e00ff */
[----:B------:R-:W-:-:S07]  /*184b0*/  IMAD.MOV.U32 R0, RZ, RZ, R14 ;  /* 0x000000ffff007224 */ /* 0x000fce00078e000e */
[----:B------:R-:W-:Y:S05]  /*184c0*/  WARPSYNC.COLLECTIVE R15, `(.L_x_956) ;  /* 0x000000000f087348 */ /* 0x000fea0003c00000 */
[----:B------:R0:W1:Y:S02]  /*184d0*/  SHFL.IDX P6, R14, R13, R12, R11 ;  /* 0x0000000c0d0e7389 */ /* 0x00006400000c000b */
[----:B01----:R-:W-:Y:S01]  /*184e0*/  ENDCOLLECTIVE ;  /* 0x000000000000791b */ /* 0x003fe20003800000 */
.L_x_956:
[----:B------:R-:W-:Y:S02]  /*184f0*/  IMAD.MOV.U32 R13, RZ, RZ, R29 ;  /* 0x000000ffff0d7224 */ /* 0x000fe400078e001d */
[----:B------:R-:W-:-:S07]  /*18500*/  IMAD.MOV.U32 R3, RZ, RZ, R14 ;  /* 0x000000ffff037224 */ /* 0x000fce00078e000e */
[----:B------:R-:W-:Y:S05]  /*18510*/  WARPSYNC.COLLECTIVE R15, `(.L_x_957) ;  /* 0x000000000f087348 */ /* 0x000fea0003c00000 */
[----:B------:R0:W1:Y:S02]  /*18520*/  SHFL.IDX P6, R14, R13, R12, R11 ;  /* 0x0000000c0d0e7389 */ /* 0x00006400000c000b */
[----:B01----:R-:W-:Y:S01]  /*18530*/  ENDCOLLECTIVE ;  /* 0x000000000000791b */ /* 0x003fe20003800000 */
.L_x_957:
[----:B------:R-:W-:Y:S02]  /*18540*/  IMAD.MOV.U32 R13, RZ, RZ, R28 ;  /* 0x000000ffff0d7224 */ /* 0x000fe400078e001c */
[----:B------:R-:W-:-:S07]  /*18550*/  IMAD.MOV.U32 R4, RZ, RZ, R14 ;  /* 0x000000ffff047224 */ /* 0x000fce00078e000e */
[----:B------:R-:W-:Y:S05]  /*18560*/  WARPSYNC.COLLECTIVE R15, `(.L_x_958) ;  /* 0x000000000f087348 */ /* 0x000fea0003c00000 */
[----:B------:R0:W1:Y:S02]  /*18570*/  SHFL.IDX P6, R14, R13, R12, R11 ;  /* 0x0000000c0d0e7389 */ /* 0x00006400000c000b */
[----:B01----:R-:W-:Y:S01]  /*18580*/  ENDCOLLECTIVE ;  /* 0x000000000000791b */ /* 0x003fe20003800000 */
.L_x_958:
[----:B------:R-:W-:Y:S05]  /*18590*/  BRA `(.L_x_959) ;  /* 0xfffffee000d87947 */ /* 0x000fea000383ffff */
.L_x_715:
[----:B0-----:R0:W1:Y:S02]  /*185a0*/  SYNCS.PHASECHK.TRANS64.TRYWAIT P0, [R2+URZ+0x28c00], R5 ;  /* 0x028c0005020075a7 */ /* 0x001064000800017f */
[----:B-1----:R-:W-:Y:S05]  /*185b0*/  @!P0 NANOSLEEP.SYNCS 0x989680 ;  /* 0x009896800000895d */ /* 0x002fea0003900000 */
[----:B------:R-:W1:Y:S02]  /*185c0*/  @!P0 SYNCS.PHASECHK.TRANS64 P0, [R2+URZ+0x28c00], R5 ;  /* 0x028c0005020085a7 */ /* 0x000e64000800007f */
[----:B-1----:R-:W-:Y:S05]  /*185d0*/  @!P0 BRA `(.L_x_715) ;  /* 0xfffffffc00f08947 */ /* 0x002fea000383ffff */
[----:B------:R-:W-:Y:S05]  /*185e0*/  BRA `(.L_x_960) ;  /* 0xfffffee400e07947 */ /* 0x000fea000383ffff */
.L_x_723:
        /* <DEDUP_REMOVED lines=8> */
.L_x_962:
[----:B------:R-:W-:Y:S05]  /*18670*/  BSYNC B1 ;  /* 0x0000000000017941 */ /* 0x000fea0003800000 */
.L_x_961:
        /* <DEDUP_REMOVED lines=8> */
.L_x_963:
[----:B------:R-:W-:Y:S02]  /*18700*/  IMAD.MOV.U32 R13, RZ, RZ, R29 ;  /* 0x000000ffff0d7224 */ /* 0x000fe400078e001d */
[----:B------:R-:W-:-:S07]  /*18710*/  IMAD.MOV.U32 R0, RZ, RZ, R14 ;  /* 0x000000ffff007224 */ /* 0x000fce00078e000e */
[----:B------:R-:W-:Y:S05]  /*18720*/  WARPSYNC.COLLECTIVE R15, `(.L_x_964) ;  /* 0x000000000f087348 */ /* 0x000fea0003c00000 */
[----:B------:R0:W1:Y:S02]  /*18730*/  SHFL.IDX P6, R14, R13, R12, R11 ;  /* 0x0000000c0d0e7389 */ /* 0x00006400000c000b */
[----:B01----:R-:W-:Y:S01]  /*18740*/  ENDCOLLECTIVE ;  /* 0x000000000000791b */ /* 0x003fe20003800000 */
.L_x_964:
[----:B------:R-:W-:Y:S02]  /*18750*/  IMAD.MOV.U32 R13, RZ, RZ, R28 ;  /* 0x000000ffff0d7224 */ /* 0x000fe400078e001c */
[----:B------:R-:W-:-:S07]  /*18760*/  IMAD.MOV.U32 R5, RZ, RZ, R14 ;  /* 0x000000ffff057224 */ /* 0x000fce00078e000e */
[----:B------:R-:W-:Y:S05]  /*18770*/  WARPSYNC.COLLECTIVE R15, `(.L_x_965) ;  /* 0x000000000f087348 */ /* 0x000fea0003c00000 */
[----:B------:R0:W1:Y:S02]  /*18780*/  SHFL.IDX P6, R14, R13, R12, R11 ;  /* 0x0000000c0d0e7389 */ /* 0x00006400000c000b */
[----:B01----:R-:W-:Y:S01]  /*18790*/  ENDCOLLECTIVE ;  /* 0x000000000000791b */ /* 0x003fe20003800000 */
.L_x_965:
[----:B------:R-:W-:Y:S02]  /*187a0*/  IMAD.MOV.U32 R12, RZ, RZ, R0 ;  /* 0x000000ffff0c7224 */ /* 0x000fe400078e0000 */
[----:B------:R-:W-:Y:S01]  /*187b0*/  IMAD.MOV.U32 R13, RZ, RZ, R3 ;  /* 0x000000ffff0d7224 */ /* 0x000fe200078e0003 */
[----:B------:R-:W-:Y:S06]  /*187c0*/  BRA `(.L_x_966) ;  /* 0xfffffef0004c7947 */ /* 0x000fec000383ffff */
.L_x_727:
[----:B0-----:R0:W1:Y:S02]  /*187d0*/  SYNCS.PHASECHK.TRANS64.TRYWAIT P1, [R2+URZ+0x28c00], R21 ;  /* 0x028c0015020075a7 */ /* 0x001064000802017f */
[----:B-1----:R-:W-:Y:S05]  /*187e0*/  @!P1 NANOSLEEP.SYNCS 0x989680 ;  /* 0x009896800000995d */ /* 0x002fea0003900000 */
[----:B------:R-:W1:Y:S02]  /*187f0*/  @!P1 SYNCS.PHASECHK.TRANS64 P1, [R2+URZ+0x28c00], R21 ;  /* 0x028c0015020095a7 */ /* 0x000e64000802007f */
[----:B-1----:R-:W-:Y:S05]  /*18800*/  @!P1 BRA `(.L_x_727) ;  /* 0xfffffffc00f09947 */ /* 0x002fea000383ffff */
[----:B------:R-:W-:Y:S05]  /*18810*/  BRA `(.L_x_967) ;  /* 0xfffffef400187947 */ /* 0x000fea000383ffff */
.L_x_733:
[----:B0-----:R0:W1:Y:S02]  /*18820*/  SYNCS.PHASECHK.TRANS64.TRYWAIT P1, [R15+URZ+0x28c30], R58 ;  /* 0x028c303a0f0075a7 */ /* 0x001064000802017f */
[----:B-1----:R-:W-:Y:S05]  /*18830*/  @!P1 NANOSLEEP.SYNCS 0x989680 ;  /* 0x009896800000995d */ /* 0x002fea0003900000 */
[----:B------:R-:W1:Y:S02]  /*18840*/  @!P1 SYNCS.PHASECHK.TRANS64 P1, [R15+URZ+0x28c30], R58 ;  /* 0x028c303a0f0095a7 */ /* 0x000e64000802007f */
[----:B-1----:R-:W-:Y:S05]  /*18850*/  @!P1 BRA `(.L_x_733) ;  /* 0xfffffffc00f09947 */ /* 0x002fea000383ffff */
[----:B------:R-:W-:Y:S05]  /*18860*/  BRA `(.L_x_732) ;  /* 0xffffff0000287947 */ /* 0x000fea000383ffff */
.L_x_738:
[----:B-1----:R1:W3:Y:S02]  /*18870*/  SYNCS.PHASECHK.TRANS64.TRYWAIT P2, [R15+URZ+0x28c50], R58 ;  /* 0x028c503a0f0075a7 */ /* 0x0022e4000804017f */
[----:B---3--:R-:W-:Y:S05]  /*18880*/  @!P2 NANOSLEEP.SYNCS 0x989680 ;  /* 0x009896800000a95d */ /* 0x008fea0003900000 */
[----:B------:R-:W3:Y:S02]  /*18890*/  @!P2 SYNCS.PHASECHK.TRANS64 P2, [R15+URZ+0x28c50], R58 ;  /* 0x028c503a0f00a5a7 */ /* 0x000ee4000804007f */
[----:B---3--:R-:W-:Y:S05]  /*188a0*/  @!P2 BRA `(.L_x_738) ;  /* 0xfffffffc00f0a947 */ /* 0x008fea000383ffff */
[----:B------:R-:W-:Y:S05]  /*188b0*/  BRA `(.L_x_737) ;  /* 0xffffff1400687947 */ /* 0x000fea000383ffff */
.L_x_745:
[----:B-1----:R1:W3:Y:S02]  /*188c0*/  SYNCS.PHASECHK.TRANS64.TRYWAIT P3, [R216+URZ+0x28c30], R20 ;  /* 0x028c3014d80075a7 */ /* 0x0022e4000806017f */
[----:B---3--:R-:W-:Y:S05]  /*188d0*/  @!P3 NANOSLEEP.SYNCS 0x989680 ;  /* 0x009896800000b95d */ /* 0x008fea0003900000 */
[----:B------:R-:W3:Y:S02]  /*188e0*/  @!P3 SYNCS.PHASECHK.TRANS64 P3, [R216+URZ+0x28c30], R20 ;  /* 0x028c3014d800b5a7 */ /* 0x000ee4000806007f */
[----:B---3--:R-:W-:Y:S05]  /*188f0*/  @!P3 BRA `(.L_x_745) ;  /* 0xfffffffc00f0b947 */ /* 0x008fea000383ffff */
[----:B------:R-:W-:Y:S05]  /*18900*/  BRA `(.L_x_744) ;  /* 0xffffff1800707947 */ /* 0x000fea000383ffff */
.L_x_750:
[----:B--2---:R2:W3:Y:S02]  /*18910*/  SYNCS.PHASECHK.TRANS64.TRYWAIT P3, [R216+URZ+0x28c50], R20 ;  /* 0x028c5014d80075a7 */ /* 0x0044e4000806017f */
[----:B---3--:R-:W-:Y:S05]  /*18920*/  @!P3 NANOSLEEP.SYNCS 0x989680 ;  /* 0x009896800000b95d */ /* 0x008fea0003900000 */
[----:B------:R-:W3:Y:S02]  /*18930*/  @!P3 SYNCS.PHASECHK.TRANS64 P3, [R216+URZ+0x28c50], R20 ;  /* 0x028c5014d800b5a7 */ /* 0x000ee4000806007f */
[----:B---3--:R-:W-:Y:S05]  /*18940*/  @!P3 BRA `(.L_x_750) ;  /* 0xfffffffc00f0b947 */ /* 0x008fea000383ffff */
[----:B------:R-:W-:Y:S05]  /*18950*/  BRA `(.L_x_749) ;  /* 0xffffff3000c87947 */ /* 0x000fea000383ffff */
.L_x_780:
[----:B------:R-:W1:Y:S01]  /*18960*/  S2R R9, SR_TID.X ;  /* 0x0000000000097919 */ /* 0x000e620000002100 */
[----:B------:R-:W-:Y:S01]  /*18970*/  BSSY B1, `(.L_x_968) ;  /* 0x000000a000017945 */ /* 0x000fe20003800000 */
[----:B------:R-:W-:Y:S02]  /*18980*/  IMAD.MOV.U32 R12, RZ, RZ, RZ ;  /* 0x000000ffff0c7224 */ /* 0x000fe400078e00ff */
[----:B0-----:R-:W-:Y:S02]  /*18990*/  IMAD.MOV.U32 R11, RZ, RZ, 0x1f ;  /* 0x0000001fff0b7424 */ /* 0x001fe400078e00ff */
[----:B------:R-:W-:Y:S01]  /*189a0*/  IMAD.MOV.U32 R15, RZ, RZ, -0x1 ;  /* 0xffffffffff0f7424 */ /* 0x000fe200078e00ff */
[----:B-1----:R-:W-:-:S04]  /*189b0*/  SHF.R.U32.HI R9, RZ, 0x5, R9 ;  /* 0x00000005ff097819 */ /* 0x002fc80000011609 */
[----:B------:R-:W-:-:S05]  /*189c0*/  LOP3.LUT R9, R9, 0x3, RZ, 0xc0, !PT ;  /* 0x0000000309097812 */ /* 0x000fca00078ec0ff */
[----:B------:R-:W-:-:S07]  /*189d0*/  IMAD.MOV.U32 R13, RZ, RZ, R9 ;  /* 0x000000ffff0d7224 */ /* 0x000fce00078e0009 */
[----:B------:R-:W-:Y:S05]  /*189e0*/  WARPSYNC.COLLECTIVE R15, `(.L_x_969) ;  /* 0x000000000f087348 */ /* 0x000fea0003c00000 */
[----:B------:R0:W1:Y:S02]  /*189f0*/  SHFL.IDX P6, R14, R13, R12, R11 ;  /* 0x0000000c0d0e7389 */ /* 0x00006400000c000b */
[----:B01----:R-:W-:Y:S01]  /*18a00*/  ENDCOLLECTIVE ;  /* 0x000000000000791b */ /* 0x003fe20003800000 */
.L_x_969:
[----:B------:R-:W-:Y:S05]  /*18a10*/  BSYNC B1 ;  /* 0x0000000000017941 */ /* 0x000fea0003800000 */
.L_x_968:
[----:B------:R-:W-:Y:S05]  /*18a20*/  BRA `(.L_x_970) ;  /* 0xffffff7c00f87947 */ /* 0x000fea000383ffff */
.L_x_782:
[----:B------:R-:W-:Y:S01]  /*18a30*/  BSSY B1, `(.L_x_971) ;  /* 0x0000006000017945 */ /* 0x000fe20003800000 */
[----:B------:R-:W-:-:S07]  /*18a40*/  IMAD.MOV.U32 R15, RZ, RZ, -0x1 ;  /* 0xffffffffff0f7424 */ /* 0x000fce00078e00ff */
[----:B01----:R-:W-:Y:S05]  /*18a50*/  WARPSYNC.COLLECTIVE R15, `(.L_x_972) ;  /* 0x000000000f0c7348 */ /* 0x003fea0003c00000 */
[----:B------:R-:W-:Y:S02]  /*18a60*/  ELECT P6, UR62, PT ;  /* 0x00000000003e782f */ /* 0x000fe400038c0000 */
[----:B------:R-:W-:Y:S01]  /*18a70*/  MOV R14, UR62 ;  /* 0x0000003e000e7c02 */ /* 0x000fe20008000f00 */
[----:B01----:R-:W-:Y:S10]  /*18a80*/  ENDCOLLECTIVE ;  /* 0x000000000000791b */ /* 0x003ff40003800000 */
.L_x_972:
[----:B------:R-:W-:Y:S05]  /*18a90*/  BSYNC B1 ;  /* 0x0000000000017941 */ /* 0x000fea0003800000 */
.L_x_971:
[----:B------:R-:W-:Y:S05]  /*18aa0*/  BRA `(.L_x_781) ;  /* 0xffffff7c00f07947 */ /* 0x000fea000383ffff */
.L_x_784:
[----:B-1----:R-:W2:Y:S02]  /*18ab0*/  LDL R5, [R1+0x4] ;  /* 0x0000040001057983 */ /* 0x002ea40000100800 */
[----:B--2---:R1:W2:Y:S02]  /*18ac0*/  SYNCS.PHASECHK.TRANS64.TRYWAIT P0, [R5+URZ+0x28c20], R4 ;  /* 0x028c2004050075a7 */ /* 0x0042a4000800017f */
[----:B--2---:R-:W-:Y:S05]  /*18ad0*/  @!P0 NANOSLEEP.SYNCS 0x989680 ;  /* 0x009896800000895d */ /* 0x004fea0003900000 */
[----:B------:R-:W2:Y:S02]  /*18ae0*/  @!P0 SYNCS.PHASECHK.TRANS64 P0, [R5+URZ+0x28c20], R4 ;  /* 0x028c2004050085a7 */ /* 0x000ea4000800007f */
[----:B--2---:R-:W-:Y:S05]  /*18af0*/  @!P0 BRA `(.L_x_784) ;  /* 0xfffffffc00ec8947 */ /* 0x004fea000383ffff */
[----:B------:R-:W-:Y:S05]  /*18b00*/  BRA `(.L_x_973) ;  /* 0xffffff8000007947 */ /* 0x000fea000383ffff */
.L_x_788:
[----:B-1----:R1:W2:Y:S02]  /*18b10*/  SYNCS.PHASECHK.TRANS64.TRYWAIT P0, [R5+URZ+0x28ca0], R9 ;  /* 0x028ca009050075a7 */ /* 0x0022a4000800017f */
[----:B--2---:R-:W-:Y:S05]  /*18b20*/  @!P0 NANOSLEEP.SYNCS 0x989680 ;  /* 0x009896800000895d */ /* 0x004fea0003900000 */
[----:B------:R-:W2:Y:S02]  /*18b30*/  @!P0 SYNCS.PHASECHK.TRANS64 P0, [R5+URZ+0x28ca0], R9 ;  /* 0x028ca009050085a7 */ /* 0x000ea4000800007f */
[----:B--2---:R-:W-:Y:S05]  /*18b40*/  @!P0 BRA `(.L_x_788) ;  /* 0xfffffffc00f08947 */ /* 0x004fea000383ffff */
[----:B------:R-:W-:Y:S05]  /*18b50*/  BRA `(.L_x_974) ;  /* 0xffffff8000287947 */ /* 0x000fea000383ffff */
.L_x_793:
[----:B--2---:R2:W3:Y:S02]  /*18b60*/  SYNCS.PHASECHK.TRANS64.TRYWAIT P0, [R5+URZ+0x28cc0], R9 ;  /* 0x028cc009050075a7 */ /* 0x0044e4000800017f */
[----:B---3--:R-:W-:Y:S05]  /*18b70*/  @!P0 NANOSLEEP.SYNCS 0x989680 ;  /* 0x009896800000895d */ /* 0x008fea0003900000 */
[----:B------:R-:W3:Y:S02]  /*18b80*/  @!P0 SYNCS.PHASECHK.TRANS64 P0, [R5+URZ+0x28cc0], R9 ;  /* 0x028cc009050085a7 */ /* 0x000ee4000800007f */
[----:B---3--:R-:W-:Y:S05]  /*18b90*/  @!P0 BRA `(.L_x_793) ;  /* 0xfffffffc00f08947 */ /* 0x008fea000383ffff */
[----:B------:R-:W-:Y:S05]  /*18ba0*/  BRA `(.L_x_975) ;  /* 0xffffff8000ac7947 */ /* 0x000fea000383ffff */
.L_x_807:
[----:B-1----:R1:W2:Y:S02]  /*18bb0*/  SYNCS.PHASECHK.TRANS64.TRYWAIT P1, [R5+URZ+0x28ca0], R6 ;  /* 0x028ca006050075a7 */ /* 0x0022a4000802017f */
[----:B--2---:R-:W-:Y:S05]  /*18bc0*/  @!P1 NANOSLEEP.SYNCS 0x989680 ;  /* 0x009896800000995d */ /* 0x004fea0003900000 */
[----:B------:R-:W2:Y:S02]  /*18bd0*/  @!P1 SYNCS.PHASECHK.TRANS64 P1, [R5+URZ+0x28ca0], R6 ;  /* 0x028ca006050095a7 */ /* 0x000ea4000802007f */
[----:B--2---:R-:W-:Y:S05]  /*18be0*/  @!P1 BRA `(.L_x_807) ;  /* 0xfffffffc00f09947 */ /* 0x004fea000383ffff */
[----:B------:R-:W-:Y:S05]  /*18bf0*/  BRA `(.L_x_976) ;  /* 0xffffff8c00347947 */ /* 0x000fea000383ffff */
.L_x_812:
[----:B--2---:R2:W3:Y:S02]  /*18c00*/  SYNCS.PHASECHK.TRANS64.TRYWAIT P1, [R5+URZ+0x28cc0], R6 ;  /* 0x028cc006050075a7 */ /* 0x0044e4000802017f */
[----:B---3--:R-:W-:Y:S05]  /*18c10*/  @!P1 NANOSLEEP.SYNCS 0x989680 ;  /* 0x009896800000995d */ /* 0x008fea0003900000 */
[----:B------:R-:W3:Y:S02]  /*18c20*/  @!P1 SYNCS.PHASECHK.TRANS64 P1, [R5+URZ+0x28cc0], R6 ;  /* 0x028cc006050095a7 */ /* 0x000ee4000802007f */
[----:B---3--:R-:W-:Y:S05]  /*18c30*/  @!P1 BRA `(.L_x_812) ;  /* 0xfffffffc00f09947 */ /* 0x008fea000383ffff */
[----:B------:R-:W-:Y:S05]  /*18c40*/  BRA `(.L_x_977) ;  /* 0xffffff8c00b47947 */ /* 0x000fea000383ffff */
.L_x_832:
        /* <DEDUP_REMOVED lines=11> */
.L_x_979:
[----:B------:R-:W-:Y:S05]  /*18d00*/  BSYNC B0 ;  /* 0x0000000000007941 */ /* 0x000fea0003800000 */
.L_x_978:
[----:B------:R-:W-:Y:S05]  /*18d10*/  BRA `(.L_x_980) ;  /* 0xffffff9c00987947 */ /* 0x000fea000383ffff */
.L_x_834:
[----:B------:R-:W-:Y:S01]  /*18d20*/  BSSY B0, `(.L_x_981) ;  /* 0x0000006000007945 */ /* 0x000fe20003800000 */
[----:B------:R-:W-:-:S07]  /*18d30*/  IMAD.MOV.U32 R15, RZ, RZ, -0x1 ;  /* 0xffffffffff0f7424 */ /* 0x000fce00078e00ff */
[----:B01----:R-:W-:Y:S05]  /*18d40*/  WARPSYNC.COLLECTIVE R15, `(.L_x_982) ;  /* 0x000000000f0c7348 */ /* 0x003fea0003c00000 */
[----:B------:R-:W-:Y:S02]  /*18d50*/  ELECT P6, UR62, PT ;  /* 0x00000000003e782f */ /* 0x000fe400038c0000 */
[----:B------:R-:W-:Y:S01]  /*18d60*/  MOV R14, UR62 ;  /* 0x0000003e000e7c02 */ /* 0x000fe20008000f00 */
[----:B01----:R-:W-:Y:S10]  /*18d70*/  ENDCOLLECTIVE ;  /* 0x000000000000791b */ /* 0x003ff40003800000 */
.L_x_982:
[----:B------:R-:W-:Y:S05]  /*18d80*/  BSYNC B0 ;  /* 0x0000000000007941 */ /* 0x000fea0003800000 */
.L_x_981:
[----:B------:R-:W-:Y:S05]  /*18d90*/  BRA `(.L_x_983) ;  /* 0xffffff9c00a47947 */ /* 0x000fea000383ffff */
.L_x_836:
[----:B-1----:R1:W2:Y:S02]  /*18da0*/  SYNCS.PHASECHK.TRANS64.TRYWAIT P0, [R0+URZ+0x28c40], R2 ;  /* 0x028c4002000075a7 */ /* 0x0022a4000800017f */
[----:B--2---:R-:W-:Y:S05]  /*18db0*/  @!P0 NANOSLEEP.SYNCS 0x989680 ;  /* 0x009896800000895d */ /* 0x004fea0003900000 */
[----:B------:R-:W2:Y:S02]  /*18dc0*/  @!P0 SYNCS.PHASECHK.TRANS64 P0, [R0+URZ+0x28c40], R2 ;  /* 0x028c4002000085a7 */ /* 0x000ea4000800007f */
[----:B--2---:R-:W-:Y:S05]  /*18dd0*/  @!P0 BRA `(.L_x_836) ;  /* 0xfffffffc00f08947 */ /* 0x004fea000383ffff */
[----:B------:R-:W-:Y:S05]  /*18de0*/  BRA `(.L_x_984) ;  /* 0xffffffa000107947 */ /* 0x000fea000383ffff */
.L_x_840:
        /* <DEDUP_REMOVED lines=12> */
.L_x_985:
[----:B------:R-:W-:Y:S02]  /*18eb0*/  IMAD.MOV.U32 R13, RZ, RZ, R3 ;  /* 0x000000ffff0d7224 */ /* 0x000fe400078e0003 */
[----:B------:R-:W-:-:S07]  /*18ec0*/  IMAD.MOV.U32 R4, RZ, RZ, R14 ;  /* 0x000000ffff047224 */ /* 0x000fce00078e000e */
[----:B------:R-:W-:Y:S05]  /*18ed0*/  WARPSYNC.COLLECTIVE R15, `(.L_x_986) ;  /* 0x000000000f087348 */ /* 0x000fea0003c00000 */
[----:B------:R0:W1:Y:S02]  /*18ee0*/  SHFL.IDX P6, R14, R13, R12, R11 ;  /* 0x0000000c0d0e7389 */ /* 0x00006400000c000b */
[----:B01----:R-:W-:Y:S01]  /*18ef0*/  ENDCOLLECTIVE ;  /* 0x000000000000791b */ /* 0x003fe20003800000 */
.L_x_986:
[----:B------:R-:W-:Y:S02]  /*18f00*/  IMAD.MOV.U32 R13, RZ, RZ, R2 ;  /* 0x000000ffff0d7224 */ /* 0x000fe400078e0002 */
[----:B------:R-:W-:Y:S02]  /*18f10*/  IMAD.MOV.U32 R12, RZ, RZ, 0x1 ;  /* 0x00000001ff0c7424 */ /* 0x000fe400078e00ff */
[----:B------:R-:W-:-:S07]  /*18f20*/  IMAD.MOV.U32 R5, RZ, RZ, R14 ;  /* 0x000000ffff057224 */ /* 0x000fce00078e000e */
[----:B------:R-:W-:Y:S05]  /*18f30*/  WARPSYNC.COLLECTIVE R15, `(.L_x_987) ;  /* 0x000000000f087348 */ /* 0x000fea0003c00000 */
[----:B------:R0:W1:Y:S02]  /*18f40*/  SHFL.IDX P6, R14, R13, R12, R11 ;  /* 0x0000000c0d0e7389 */ /* 0x00006400000c000b */
[----:B01----:R-:W-:Y:S01]  /*18f50*/  ENDCOLLECTIVE ;  /* 0x000000000000791b */ /* 0x003fe20003800000 */
.L_x_987:
        /* <DEDUP_REMOVED lines=10> */
.L_x_988:
        /* <DEDUP_REMOVED lines=11> */
.L_x_989:
        /* <DEDUP_REMOVED lines=10> */
.L_x_990:
        /* <DEDUP_REMOVED lines=12> */
.L_x_991:
        /* <DEDUP_REMOVED lines=14> */
.L_x_992:
[----:B------:R-:W-:Y:S01]  /*192f0*/  IMAD.MOV.U32 R3, RZ, RZ, R14 ;  /* 0x000000ffff037224 */ /* 0x000fe200078e000e */
[----:B------:R-:W-:Y:S06]  /*19300*/  BRA `(.L_x_993) ;  /* 0xffffffa4007c7947 */ /* 0x000fec000383ffff */
.L_x_843:
[----:B0-----:R-:W2:Y:S02]  /*19310*/  LDL R2, [R1+0x4] ;  /* 0x0000040001027983 */ /* 0x001ea40000100800 */
[----:B--2---:R0:W1:Y:S02]  /*19320*/  SYNCS.PHASECHK.TRANS64.TRYWAIT P0, [R2+URZ+0x28c20], R0 ;  /* 0x028c2000020075a7 */ /* 0x004064000800017f */
[----:B-1----:R-:W-:Y:S05]  /*19330*/  @!P0 NANOSLEEP.SYNCS 0x989680 ;  /* 0x009896800000895d */ /* 0x002fea0003900000 */
[----:B------:R-:W1:Y:S02]  /*19340*/  @!P0 SYNCS.PHASECHK.TRANS64 P0, [R2+URZ+0x28c20], R0 ;  /* 0x028c2000020085a7 */ /* 0x000e64000800007f */
[----:B-1----:R-:W-:Y:S05]  /*19350*/  @!P0 BRA `(.L_x_843) ;  /* 0xfffffffc00ec8947 */ /* 0x002fea000383ffff */
[----:B------:R-:W-:Y:S05]  /*19360*/  BRA `(.L_x_994) ;  /* 0xffffffa400dc7947 */ /* 0x000fea000383ffff */
.L_x_847:
[----:B0-----:R0:W1:Y:S02]  /*19370*/  SYNCS.PHASECHK.TRANS64.TRYWAIT P0, [R3+URZ+0x28c60], R0 ;  /* 0x028c6000030075a7 */ /* 0x001064000800017f */
[----:B-1----:R-:W-:Y:S05]  /*19380*/  @!P0 NANOSLEEP.SYNCS 0x989680 ;  /* 0x009896800000895d */ /* 0x002fea0003900000 */
[----:B------:R-:W1:Y:S02]  /*19390*/  @!P0 SYNCS.PHASECHK.TRANS64 P0, [R3+URZ+0x28c60], R0 ;  /* 0x028c6000030085a7 */ /* 0x000e64000800007f */
[----:B-1----:R-:W-:Y:S05]  /*193a0*/  @!P0 BRA `(.L_x_847) ;  /* 0xfffffffc00f08947 */ /* 0x002fea000383ffff */
[----:B------:R-:W-:Y:S05]  /*193b0*/  BRA `(.L_x_995) ;  /* 0xffffffa8000c7947 */ /* 0x000fea000383ffff */
.L_x_866:
[----:B-1----:R1:W2:Y:S02]  /*193c0*/  SYNCS.PHASECHK.TRANS64.TRYWAIT P0, [R3+URZ+0x28c40], R2 ;  /* 0x028c4002030075a7 */ /* 0x0022a4000800017f */
[----:B--2---:R-:W-:Y:S05]  /*193d0*/  @!P0 NANOSLEEP.SYNCS 0x989680 ;  /* 0x009896800000895d */ /* 0x004fea0003900000 */
[----:B------:R-:W2:Y:S02]  /*193e0*/  @!P0 SYNCS.PHASECHK.TRANS64 P0, [R3+URZ+0x28c40], R2 ;  /* 0x028c4002030085a7 */ /* 0x000ea4000800007f */
[----:B--2---:R-:W-:Y:S05]  /*193f0*/  @!P0 BRA `(.L_x_866) ;  /* 0xfffffffc00f08947 */ /* 0x004fea000383ffff */
[----:B------:R-:W-:Y:S05]  /*19400*/  BRA `(.L_x_996) ;  /* 0xffffffb4003c7947 */ /* 0x000fea000383ffff */
.L_x_871:
[----:B0-----:R0:W2:Y:S02]  /*19410*/  SYNCS.PHASECHK.TRANS64.TRYWAIT P0, [R3+URZ+0x28c60], R2 ;  /* 0x028c6002030075a7 */ /* 0x0010a4000800017f */
[----:B--2---:R-:W-:Y:S05]  /*19420*/  @!P0 NANOSLEEP.SYNCS 0x989680 ;  /* 0x009896800000895d */ /* 0x004fea0003900000 */
[----:B------:R-:W2:Y:S02]  /*19430*/  @!P0 SYNCS.PHASECHK.TRANS64 P0, [R3+URZ+0x28c60], R2 ;  /* 0x028c6002030085a7 */ /* 0x000ea4000800007f */
[----:B--2---:R-:W-:Y:S05]  /*19440*/  @!P0 BRA `(.L_x_871) ;  /* 0xfffffffc00f08947 */ /* 0x004fea000383ffff */
[----:B------:R-:W-:Y:S05]  /*19450*/  BRA `(.L_x_997) ;  /* 0xffffffb400c47947 */ /* 0x000fea000383ffff */
.L_x_886:
[----:B0-----:R0:W1:Y:S02]  /*19460*/  SYNCS.PHASECHK.TRANS64.TRYWAIT P0, [R4+URZ+0x28c40], R2 ;  /* 0x028c4002040075a7 */ /* 0x001064000800017f */
[----:B-1----:R-:W-:Y:S05]  /*19470*/  @!P0 NANOSLEEP.SYNCS 0x989680 ;  /* 0x009896800000895d */ /* 0x002fea0003900000 */
[----:B------:R-:W1:Y:S02]  /*19480*/  @!P0 SYNCS.PHASECHK.TRANS64 P0, [R4+URZ+0x28c40], R2 ;  /* 0x028c4002040085a7 */ /* 0x000e64000800007f */
[----:B-1----:R-:W-:Y:S05]  /*19490*/  @!P0 BRA `(.L_x_886) ;  /* 0xfffffffc00f08947 */ /* 0x002fea000383ffff */
[----:B------:R-:W-:Y:S05]  /*194a0*/  BRA `(.L_x_998) ;  /* 0xffffffc000d47947 */ /* 0x000fea000383ffff */
.L_x_891:
[----:B-1----:R1:W2:Y:S02]  /*194b0*/  SYNCS.PHASECHK.TRANS64.TRYWAIT P0, [R4+URZ+0x28c60], R2 ;  /* 0x028c6002040075a7 */ /* 0x0022a4000800017f */
[----:B--2---:R-:W-:Y:S05]  /*194c0*/  @!P0 NANOSLEEP.SYNCS 0x989680 ;  /* 0x009896800000895d */ /* 0x004fea0003900000 */
[----:B------:R-:W2:Y:S02]  /*194d0*/  @!P0 SYNCS.PHASECHK.TRANS64 P0, [R4+URZ+0x28c60], R2 ;  /* 0x028c6002040085a7 */ /* 0x000ea4000800007f */
[----:B--2---:R-:W-:Y:S05]  /*194e0*/  @!P0 BRA `(.L_x_891) ;  /* 0xfffffffc00f08947 */ /* 0x004fea000383ffff */
[----:B------:R-:W-:Y:S05]  /*194f0*/  BRA `(.L_x_999) ;  /* 0xffffffc400587947 */ /* 0x000fea000383ffff */
.L_x_906:
[----:B-1----:R1:W2:Y:S02]  /*19500*/  SYNCS.PHASECHK.TRANS64.TRYWAIT P0, [R4+URZ+0x28c40], R2 ;  /* 0x028c4002040075a7 */ /* 0x0022a4000800017f */
[----:B--2---:R-:W-:Y:S05]  /*19510*/  @!P0 NANOSLEEP.SYNCS 0x989680 ;  /* 0x009896800000895d */ /* 0x004fea0003900000 */
[----:B------:R-:W2:Y:S02]  /*19520*/  @!P0 SYNCS.PHASECHK.TRANS64 P0, [R4+URZ+0x28c40], R2 ;  /* 0x028c4002040085a7 */ /* 0x000ea4000800007f */
[----:B--2---:R-:W-:Y:S05]  /*19530*/  @!P0 BRA `(.L_x_906) ;  /* 0xfffffffc00f08947 */ /* 0x004fea000383ffff */
[----:B------:R-:W-:Y:S05]  /*19540*/  BRA `(.L_x_1000) ;  /* 0xffffffd000447947 */ /* 0x000fea000383ffff */
.L_x_911:
[----:B0-----:R0:W2:Y:S02]  /*19550*/  SYNCS.PHASECHK.TRANS64.TRYWAIT P0, [R4+URZ+0x28c60], R2 ;  /* 0x028c6002040075a7 */ /* 0x0010a4000800017f */
[----:B--2---:R-:W-:Y:S05]  /*19560*/  @!P0 NANOSLEEP.SYNCS 0x989680 ;  /* 0x009896800000895d */ /* 0x004fea0003900000 */
[----:B------:R-:W2:Y:S02]  /*19570*/  @!P0 SYNCS.PHASECHK.TRANS64 P0, [R4+URZ+0x28c60], R2 ;  /* 0x028c6002040085a7 */ /* 0x000ea4000800007f */
[----:B--2---:R-:W-:Y:S05]  /*19580*/  @!P0 BRA `(.L_x_911) ;  /* 0xfffffffc00f08947 */ /* 0x004fea000383ffff */
[----:B------:R-:W-:Y:S05]  /*19590*/  BRA `(.L_x_1001) ;  /* 0xffffffd000cc7947 */ /* 0x000fea000383ffff */
.L_x_927:
[----:B------:R-:W-:Y:S01]  /*195a0*/  BSSY B0, `(.L_x_1002) ;  /* 0x0000008000007945 */ /* 0x000fe20003800000 */
[----:B------:R-:W-:Y:S02]  /*195b0*/  IMAD.MOV.U32 R13, RZ, RZ, R16 ;  /* 0x000000ffff0d7224 */ /* 0x000fe400078e0010 */
[----:B------:R-:W-:Y:S02]  /*195c0*/  IMAD.MOV.U32 R12, RZ, RZ, RZ ;  /* 0x000000ffff0c7224 */ /* 0x000fe400078e00ff */
[----:B------:R-:W-:Y:S02]  /*195d0*/  IMAD.MOV.U32 R11, RZ, RZ, 0x1f ;  /* 0x0000001fff0b7424 */ /* 0x000fe400078e00ff */
[----:B------:R-:W-:-:S07]  /*195e0*/  IMAD.MOV.U32 R15, RZ, RZ, -0x1 ;  /* 0xffffffffff0f7424 */ /* 0x000fce00078e00ff */
[----:B-1---5:R-:W-:Y:S05]  /*195f0*/  WARPSYNC.COLLECTIVE R15, `(.L_x_1003) ;  /* 0x000000000f087348 */ /* 0x022fea0003c00000 */
[----:B------:R0:W2:Y:S02]  /*19600*/  SHFL.IDX P6, R14, R13, R12, R11 ;  /* 0x0000000c0d0e7389 */ /* 0x0000a400000c000b */
[----:B012--5:R-:W-:Y:S01]  /*19610*/  ENDCOLLECTIVE ;  /* 0x000000000000791b */ /* 0x027fe20003800000 */
.L_x_1003:
[----:B------:R-:W-:Y:S05]  /*19620*/  BSYNC B0 ;  /* 0x0000000000007941 */ /* 0x000fea0003800000 */
.L_x_1002:
        /* <DEDUP_REMOVED lines=9> */
.L_x_1004:
        /* <DEDUP_REMOVED lines=18> */
.L_x_1005:
[----:B------:R-:W-:Y:S02]  /*197e0*/  IMAD.MOV.U32 R12, RZ, RZ, 0x2 ;  /* 0x00000002ff0c7424 */ /* 0x000fe400078e00ff */
[----:B------:R-:W-:-:S05]  /*197f0*/  IMAD.MOV.U32 R3, RZ, RZ, R14 ;  /* 0x000000ffff037224 */ /* 0x000fca00078e000e */
[----:B------:R-:W-:-:S05]  /*19800*/  SEL R5, R3, RZ, P1 ;  /* 0x000000ff03057207 */ /* 0x000fca0000800000 */
[----:B------:R-:W-:-:S04]  /*19810*/  IMAD.IADD R3, R2, 0x1, R5 ;  /* 0x0000000102037824 */ /* 0x000fc800078e0205 */
[----:B------:R-:W-:-:S07]  /*19820*/  IMAD.MOV.U32 R13, RZ, RZ, R3 ;  /* 0x000000ffff0d7224 */ /* 0x000fce00078e0003 */
[----:B------:R-:W-:Y:S05]  /*19830*/  WARPSYNC.COLLECTIVE R15, `(.L_x_1006) ;  /* 0x000000000f087348 */ /* 0x000fea0003c00000 */
[----:B------:R0:W1:Y:S02]  /*19840*/  SHFL.UP P6, R14, R13, R12, R11 ;  /* 0x0400000c0d0e7389 */ /* 0x00006400000c000b */
[----:B01----:R-:W-:Y:S01]  /*19850*/  ENDCOLLECTIVE ;  /* 0x000000000000791b */ /* 0x003fe20003800000 */
.L_x_1006:
        /* <DEDUP_REMOVED lines=8> */
.L_x_1007:
        /* <DEDUP_REMOVED lines=8> */
.L_x_1008:
        /* <DEDUP_REMOVED lines=8> */
.L_x_1009:
[----:B------:R-:W-:Y:S02]  /*199e0*/  IMAD.MOV.U32 R12, RZ, RZ, 0x1f ;  /* 0x0000001fff0c7424 */ /* 0x000fe400078e00ff */
[----:B------:R-:W-:Y:S02]  /*199f0*/  IMAD.MOV.U32 R11, RZ, RZ, 0x1f ;  /* 0x0000001fff0b7424 */ /* 0x000fe400078e00ff */
[----:B------:R-:W-:-:S05]  /*19a00*/  IMAD.MOV.U32 R5, RZ, RZ, R14 ;  /* 0x000000ffff057224 */ /* 0x000fca00078e000e */
[----:B------:R-:W-:-:S05]  /*19a10*/  SEL R5, R5, RZ, P5 ;  /* 0x000000ff05057207 */ /* 0x000fca0002800000 */
[----:B------:R-:W-:-:S04]  /*19a20*/  IMAD.IADD R3, R3, 0x1, R5 ;  /* 0x0000000103037824 */ /* 0x000fc800078e0205 */
[----:B------:R-:W-:-:S07]  /*19a30*/  IMAD.MOV.U32 R13, RZ, RZ, R3 ;  /* 0x000000ffff0d7224 */ /* 0x000fce00078e0003 */
[----:B------:R-:W-:Y:S05]  /*19a40*/  WARPSYNC.COLLECTIVE R15, `(.L_x_1010) ;  /* 0x000000000f087348 */ /* 0x000fea0003c00000 */
[----:B------:R0:W1:Y:S02]  /*19a50*/  SHFL.IDX P6, R14, R13, R12, R11 ;  /* 0x0000000c0d0e7389 */ /* 0x00006400000c000b */
[----:B01----:R-:W-:Y:S01]  /*19a60*/  ENDCOLLECTIVE ;  /* 0x000000000000791b */ /* 0x003fe20003800000 */
.L_x_1010:
[----:B------:R-:W-:Y:S01]  /*19a70*/  IMAD.MOV.U32 R6, RZ, RZ, R14 ;  /* 0x000000ffff067224 */ /* 0x000fe200078e000e */
[----:B------:R-:W-:Y:S06]  /*19a80*/  BRA `(.L_x_1011) ;  /* 0xffffffdc00247947 */ /* 0x000fec000383ffff */
.L_x_932:
[----:B------:R-:W-:Y:S01]  /*19a90*/  BSSY B0, `(.L_x_1012) ;  /* 0x0000008000007945 */ /* 0x000fe20003800000 */
[----:B-----5:R-:W-:Y:S02]  /*19aa0*/  IMAD.MOV.U32 R13, RZ, RZ, R2 ;  /* 0x000000ffff0d7224 */ /* 0x020fe400078e0002 */
[----:B------:R-:W-:Y:S02]  /*19ab0*/  IMAD.MOV.U32 R12, RZ, RZ, 0x1 ;  /* 0x00000001ff0c7424 */ /* 0x000fe400078e00ff */
[----:B------:R-:W-:Y:S02]  /*19ac0*/  IMAD.MOV.U32 R11, RZ, RZ, RZ ;  /* 0x000000ffff0b7224 */ /* 0x000fe400078e00ff */
[----:B------:R-:W-:-:S07]  /*19ad0*/  IMAD.MOV.U32 R15, RZ, RZ, -0x1 ;  /* 0xffffffffff0f7424 */ /* 0x000fce00078e00ff */
[----:B0-----:R-:W-:Y:S05]  /*19ae0*/  WARPSYNC.COLLECTIVE R15, `(.L_x_1013) ;  /* 0x000000000f087348 */ /* 0x001fea0003c00000 */
[----:B------:R1:W2:Y:S02]  /*19af0*/  SHFL.UP P6, R14, R13, R12, R11 ;  /* 0x0400000c0d0e7389 */ /* 0x0002a400000c000b */
[----:B012---:R-:W-:Y:S01]  /*19b00*/  ENDCOLLECTIVE ;  /* 0x000000000000791b */ /* 0x007fe20003800000 */
.L_x_1013:
[----:B------:R-:W-:Y:S05]  /*19b10*/  BSYNC B0 ;  /* 0x0000000000007941 */ /* 0x000fea0003800000 */
.L_x_1012:
        /* <DEDUP_REMOVED lines=9> */
.L_x_1014:
        /* <DEDUP_REMOVED lines=8> */
.L_x_1015:
        /* <DEDUP_REMOVED lines=8> */
.L_x_1016:
        /* <DEDUP_REMOVED lines=8> */
.L_x_1017:
        /* <DEDUP_REMOVED lines=9> */
.L_x_1018:
[----:B------:R-:W-:Y:S01]  /*19dc0*/  IMAD.MOV.U32 R6, RZ, RZ, R14 ;  /* 0x000000ffff067224 */ /* 0x000fe200078e000e */
[----:B------:R-:W-:Y:S06]  /*19dd0*/  BRA `(.L_x_1019) ;  /* 0xffffffd800ec7947 */ /* 0x000fec000383ffff */
.L_x_934:
[----:B------:R-:W-:Y:S01]  /*19de0*/  BSSY B0, `(.L_x_1020) ;  /* 0x0000006000007945 */ /* 0x000fe20003800000 */
[----:B------:R-:W-:Y:S01]  /*19df0*/  PLOP3.LUT P6, PT, P6, PT, PT, 0x8, 0x0 ;  /* 0x000000000000781c */ /* 0x000fe200037ce170 */
[----:B------:R-:W-:-:S12]  /*19e00*/  IMAD.MOV.U32 R15, RZ, RZ, -0x1 ;  /* 0xffffffffff0f7424 */ /* 0x000fd800078e00ff */
[----:B0----5:R-:W-:Y:S05]  /*19e10*/  WARPSYNC.COLLECTIVE R15, `(.L_x_1021) ;  /* 0x000000000f087348 */ /* 0x021fea0003c00000 */
[----:B------:R-:W-:Y:S01]  /*19e20*/  VOTE.ANY R14, PT, P6 ;  /* 0x00000000000e7806 */ /* 0x000fe200030e0100 */
[----:B0----5:R-:W-:Y:S06]  /*19e30*/  ENDCOLLECTIVE ;  /* 0x000000000000791b */ /* 0x021fec0003800000 */
.L_x_1021:
[----:B------:R-:W-:Y:S05]  /*19e40*/  BSYNC B0 ;  /* 0x0000000000007941 */ /* 0x000fea0003800000 */
.L_x_1020:
        /* <DEDUP_REMOVED lines=9> */
.L_x_1022:
[----:B------:R-:W-:Y:S01]  /*19ee0*/  IMAD.MOV.U32 R17, RZ, RZ, R14 ;  /* 0x000000ffff117224 */ /* 0x000fe200078e000e */
[----:B------:R-:W-:Y:S06]  /*19ef0*/  BRA `(.L_x_1023) ;  /* 0xffffffd800dc7947 */ /* 0x000fec000383ffff */
.L_x_936:
[----:B------:R-:W-:Y:S01]  /*19f00*/  BSSY B0, `(.L_x_1024) ;  /* 0x0000007000007945 */ /* 0x000fe20003800000 */
[----:B------:R-:W-:Y:S02]  /*19f10*/  IMAD.MOV.U32 R13, RZ, RZ, R3 ;  /* 0x000000ffff0d7224 */ /* 0x000fe400078e0003 */
[----:B------:R-:W-:Y:S02]  /*19f20*/  IMAD.MOV.U32 R11, RZ, RZ, 0x1f ;  /* 0x0000001fff0b7424 */ /* 0x000fe400078e00ff */
[----:B------:R-:W-:-:S07]  /*19f30*/  IMAD.MOV.U32 R15, RZ, RZ, -0x1 ;  /* 0xffffffffff0f7424 */ /* 0x000fce00078e00ff */
[----:B0-2--5:R-:W-:Y:S05]  /*19f40*/  WARPSYNC.COLLECTIVE R15, `(.L_x_1025) ;  /* 0x000000000f087348 */ /* 0x025fea0003c00000 */
[----:B------:R1:W3:Y:S02]  /*19f50*/  SHFL.IDX P6, R14, R13, R12, R11 ;  /* 0x0000000c0d0e7389 */ /* 0x0002e400000c000b */
[----:B0123-5:R-:W-:Y:S01]  /*19f60*/  ENDCOLLECTIVE ;  /* 0x000000000000791b */ /* 0x02ffe20003800000 */
.L_x_1025:
[----:B------:R-:W-:Y:S05]  /*19f70*/  BSYNC B0 ;  /* 0x0000000000007941 */ /* 0x000fea0003800000 */
.L_x_1024:
[----:B------:R-:W-:Y:S01]  /*19f80*/  IMAD.MOV.U32 R2, RZ, RZ, R14 ;  /* 0x000000ffff027224 */ /* 0x000fe200078e000e */
[----:B------:R-:W-:Y:S06]  /*19f90*/  BRA `(.L_x_935) ;  /* 0xffffffd800d07947 */ /* 0x000fec000383ffff */
.L_x_940:
[----:B0-----:R0:W1:Y:S02]  /*19fa0*/  SYNCS.PHASECHK.TRANS64.TRYWAIT P0, [R0+URZ+0x28c20], R3 ;  /* 0x028c2003000075a7 */ /* 0x001064000800017f */
[----:B-1----:R-:W-:Y:S05]  /*19fb0*/  @!P0 NANOSLEEP.SYNCS 0x989680 ;  /* 0x009896800000895d */ /* 0x002fea0003900000 */
[----:B------:R-:W1:Y:S02]  /*19fc0*/  @!P0 SYNCS.PHASECHK.TRANS64 P0, [R0+URZ+0x28c20], R3 ;  /* 0x028c2003000085a7 */ /* 0x000e64000800007f */
[----:B-1----:R-:W-:Y:S05]  /*19fd0*/  @!P0 BRA `(.L_x_940) ;  /* 0xfffffffc00f08947 */ /* 0x002fea000383ffff */
[----:B------:R-:W-:Y:S05]  /*19fe0*/  BRA `(.L_x_1026) ;  /* 0xffffffdc00c47947 */ /* 0x000fea000383ffff */
.L_x_941:
        /* <DEDUP_REMOVED lines=8> */
[----:B0----5:R-:W-:Y:S05]  /*1a070*/  WARPSYNC.COLLECTIVE R15, `(.L_x_1028) ;  /* 0x000000000f087348 */ /* 0x021fea0003c00000 */
[----:B------:R1:W2:Y:S02]  /*1a080*/  SHFL.IDX P6, R14, R13, R12, R11 ;  /* 0x0000000c0d0e7389 */ /* 0x0002a400000c000b */
[----:B012--5:R-:W-:Y:S01]  /*1a090*/  ENDCOLLECTIVE ;  /* 0x000000000000791b */ /* 0x027fe20003800000 */
.L_x_1028:
[----:B------:R-:W-:Y:S05]  /*1a0a0*/  BSYNC B0 ;  /* 0x0000000000007941 */ /* 0x000fea0003800000 */
.L_x_1027:
[----:B------:R-:W-:Y:S05]  /*1a0b0*/  BRA `(.L_x_1029) ;  /* 0xffffffdc00ac7947 */ /* 0x000fea000383ffff */
.L_x_942:
[----:B------:R-:W-:Y:S01]  /*1a0c0*/  BSSY B0, `(.L_x_1030) ;  /* 0x0000006000007945 */ /* 0x000fe20003800000 */
[----:B------:R-:W-:-:S07]  /*1a0d0*/  IMAD.MOV.U32 R15, RZ, RZ, -0x1 ;  /* 0xffffffffff0f7424 */ /* 0x000fce00078e00ff */
[----:B01---5:R-:W-:Y:S05]  /*1a0e0*/  WARPSYNC.COLLECTIVE R15, `(.L_x_1031) ;  /* 0x000000000f0c7348 */ /* 0x023fea0003c00000 */
[----:B------:R-:W-:Y:S02]  /*1a0f0*/  ELECT P6, UR62, PT ;  /* 0x00000000003e782f */ /* 0x000fe400038c0000 */
[----:B------:R-:W-:Y:S01]  /*1a100*/  MOV R14, UR62 ;  /* 0x0000003e000e7c02 */ /* 0x000fe20008000f00 */
[----:B01---5:R-:W-:Y:S10]  /*1a110*/  ENDCOLLECTIVE ;  /* 0x000000000000791b */ /* 0x023ff40003800000 */
.L_x_1031:
[----:B------:R-:W-:Y:S05]  /*1a120*/  BSYNC B0 ;  /* 0x0000000000007941 */ /* 0x000fea0003800000 */
.L_x_1030:
[----:B------:R-:W-:Y:S05]  /*1a130*/  BRA `(.L_x_1032) ;  /* 0xffffffdc00a07947 */ /* 0x000fea000383ffff */
.L_x_944:
[----:B0-----:R0:W1:Y:S02]  /*1a140*/  SYNCS.PHASECHK.TRANS64.TRYWAIT P0, [R6+URZ], R5 ;  /* 0x00000005060075a7 */ /* 0x001064000800017f */
[----:B-1----:R-:W-:Y:S05]  /*1a150*/  @!P0 NANOSLEEP.SYNCS 0x989680 ;  /* 0x009896800000895d */ /* 0x002fea0003900000 */
[----:B------:R-:W1:Y:S02]  /*1a160*/  @!P0 SYNCS.PHASECHK.TRANS64 P0, [R6+URZ], R5 ;  /* 0x00000005060085a7 */ /* 0x000e64000800007f */
[----:B-1----:R-:W-:Y:S05]  /*1a170*/  @!P0 BRA `(.L_x_944) ;  /* 0xfffffffc00f08947 */ /* 0x002fea000383ffff */
[----:B------:R-:W-:Y:S05]  /*1a180*/  BRA `(.L_x_1033) ;  /* 0xffffffdc00dc7947 */ /* 0x000fea000383ffff */
.L_x_945:
[----:B-1----:R1:W2:Y:S02]  /*1a190*/  SYNCS.PHASECHK.TRANS64.TRYWAIT P0, [R7+URZ], R2 ;  /* 0x00000002070075a7 */ /* 0x0022a4000800017f */
[----:B--2---:R-:W-:Y:S05]  /*1a1a0*/  @!P0 NANOSLEEP.SYNCS 0x989680 ;  /* 0x009896800000895d */ /* 0x004fea0003900000 */
[----:B------:R-:W2:Y:S02]  /*1a1b0*/  @!P0 SYNCS.PHASECHK.TRANS64 P0, [R7+URZ], R2 ;  /* 0x00000002070085a7 */ /* 0x000ea4000800007f */
[----:B--2---:R-:W-:Y:S05]  /*1a1c0*/  @!P0 BRA `(.L_x_945) ;  /* 0xfffffffc00f08947 */ /* 0x004fea000383ffff */
[----:B------:R-:W-:Y:S05]  /*1a1d0*/  BRA `(.L_x_1034) ;  /* 0xffffffdc00d07947 */ /* 0x000fea000383ffff */
.L_x_947:
[----:B--2---:R2:W3:Y:S02]  /*1a1e0*/  SYNCS.PHASECHK.TRANS64.TRYWAIT P0, [R4+URZ], R5 ;  /* 0x00000005040075a7 */ /* 0x0044e4000800017f */
[----:B---3--:R-:W-:Y:S05]  /*1a1f0*/  @!P0 NANOSLEEP.SYNCS 0x989680 ;  /* 0x009896800000895d */ /* 0x008fea0003900000 */
[----:B------:R-:W3:Y:S02]  /*1a200*/  @!P0 SYNCS.PHASECHK.TRANS64 P0, [R4+URZ], R5 ;  /* 0x00000005040085a7 */ /* 0x000ee4000800007f */
[----:B---3--:R-:W-:Y:S05]  /*1a210*/  @!P0 BRA `(.L_x_947) ;  /* 0xfffffffc00f08947 */ /* 0x008fea000383ffff */
[----:B------:R-:W-:Y:S05]  /*1a220*/  BRA `(.L_x_1035) ;  /* 0xffffffdc00d87947 */ /* 0x000fea000383ffff */
.L_x_1036:
        /* <DEDUP_REMOVED lines=13> */
.L_x_6022:


//--------------------- .text._ZN7cutlass13device_kernelIN5flash11enable_sm90INS1_16FlashAttnFwdSm90INS1_25CollectiveMainloopFwdSm90ILi2EN4cute5tupleIJNS5_1CILi1EEES8_S8_EEENS6_IJNS7_ILi64EEESA_SA_EEELi512ENS_10bfloat16_tEfNS_4arch4Sm90ELb0ELb0ELb1ELb1ELb0ELb0ELb1ELb0ELb0ELb1ELb0ELb0EEENS1_21CollectiveEpilogueFwdINS6_IJSA_NS7_ILi512EEESA_EEES9_SC_SE_Li256ELb1ELb1ELb0ELb0EEENS1_36VarlenDynamicPersistentTileSchedulerILi64ELi64ELi256ELi128ELb0ELb1ELb1ELb0ELb1ELb1EEEEEEEEEvNT_6ParamsE --------------------------
	.section	.text._ZN7cutlass13device_kernelIN5flash11enable_sm90INS1_16FlashAttnFwdSm90INS1_25CollectiveMainloopFwdSm90ILi2EN4cute5tupleIJNS5_1CILi1EEES8_S8_EEENS6_IJNS7_ILi64EEESA_SA_EEELi512ENS_10bfloat16_tEfNS_4arch4Sm90ELb0ELb0ELb1ELb1ELb0ELb0ELb1ELb0ELb0ELb1ELb0ELb0EEENS1_21CollectiveEpilogueFwdINS6_IJSA_NS7_ILi512EEESA_EEES9_SC_SE_Li256ELb1ELb1ELb0ELb0EEENS1_36VarlenDynamicPersistentTileSchedulerILi64ELi64ELi256ELi128ELb0ELb1ELb1ELb0ELb1ELb1EEEEEEEEEvNT_6ParamsE,"ax",@progbits
	.align	128
.text._ZN7cutlass13device_kernelIN5flash11enable_sm90INS1_16FlashAttnFwdSm90INS1_25CollectiveMainloopFwdSm90ILi2EN4cute5tupleIJNS5_1CILi1EEES8_S8_EEENS6_IJNS7_ILi64EEESA_SA_EEELi512ENS_10bfloat16_tEfNS_4arch4Sm90ELb0ELb0ELb1ELb1ELb0ELb0ELb1ELb0ELb0ELb1ELb0ELb0EEENS1_21CollectiveEpilogueFwdINS6_IJSA_NS7_ILi512EEESA_EEES9_SC_SE_Li256ELb1ELb1ELb0ELb0EEENS1_36VarlenDynamicPersistentTileSchedulerILi64ELi64ELi256ELi128ELb0ELb1ELb1ELb0ELb1ELb1EEEEEEEEEvNT_6ParamsE:
        .type           _ZN7cutlass13device_kernelIN5flash11enable_sm90INS1_16FlashAttnFwdSm90INS1_25CollectiveMainloopFwdSm90ILi2EN4cute5tupleIJNS5_1CILi1EEES8_S8_EEENS6_IJNS7_ILi64EEESA_SA_EEELi512ENS_10bfloat16_tEfNS_4arch4Sm90ELb0ELb0ELb1ELb1ELb0ELb0ELb1ELb0ELb0ELb1ELb0ELb0EEENS1_21CollectiveEpilogueFwdINS6_IJSA_NS7_ILi512EEESA_EEES9_SC_SE_Li256ELb1ELb1ELb0ELb0EEENS1_36VarlenDynamicPersistentTileSchedulerILi64ELi64ELi256ELi128ELb0ELb1ELb1ELb0ELb1ELb1EEEEEEEEEvNT_6ParamsE,@function
        .size           _ZN7cutlass13device_kernelIN5flash11enable_sm90INS1_16FlashAttnFwdSm90INS1_25CollectiveMainloopFwdSm90ILi2EN4cute5tupleIJNS5_1CILi1EEES8_S8_EEENS6_IJNS7_ILi64EEESA_SA_EEELi512ENS_10bfloat16_tEfNS_4arch4Sm90ELb0ELb0ELb1ELb1ELb0ELb0ELb1ELb0ELb0ELb1ELb0ELb0EEENS1_21CollectiveEpilogueFwdINS6_IJSA_NS7_ILi512EEESA_EEES9_SC_SE_Li256ELb1ELb1ELb0ELb0EEENS1_36VarlenDynamicPersistentTileSchedulerILi64ELi64ELi256ELi128ELb0ELb1ELb1ELb0ELb1ELb1EEEEEEEEEvNT_6ParamsE,(.L_x_6023 - _ZN7cutlass13device_kernelIN5flash11enable_sm90INS1_16FlashAttnFwdSm90INS1_25CollectiveMainloopFwdSm90ILi2EN4cute5tupleIJNS5_1CILi1EEES8_S8_EEENS6_IJNS7_ILi64EEESA_SA_EEELi512ENS_10bfloat16_tEfNS_4arch4Sm90ELb0ELb0ELb1ELb1ELb0ELb0ELb1ELb0ELb0ELb1ELb0ELb0EEENS1_21CollectiveEpilogueFwdINS6_IJSA_NS7_ILi512EEESA_EEES9_SC_SE_Li256ELb1ELb1ELb0ELb0EEENS1_36VarlenDynamicPersistentTileSchedulerILi64ELi64ELi256ELi128ELb0ELb1ELb1ELb0ELb1ELb1EEEEEEEEEvNT_6ParamsE)
        .other          _ZN7cutlass13device_kernelIN5flash11enable_sm90INS1_16FlashAttnFwdSm90INS1_25CollectiveMainloopFwdSm90ILi2EN4cute5tupleIJNS5_1CILi1EEES8_S8_EEENS6_IJNS7_ILi64EEESA_SA_EEELi512ENS_10bfloat16_tEfNS_4arch4Sm90ELb0ELb0ELb1ELb1ELb0ELb0ELb1ELb0ELb0ELb1ELb0ELb0EEENS1_21CollectiveEpilogueFwdINS6_IJSA_NS7_ILi512EEESA_EEES9_SC_SE_Li256ELb1ELb1ELb0ELb0EEENS1_36VarlenDynamicPersistentTileSchedulerILi64ELi64ELi256ELi128ELb0ELb1ELb1ELb0ELb1ELb1EEEEEEEEEvNT_6ParamsE,@"STO_CUDA_ENTRY STV_DEFAULT"
_ZN7cutlass13device_kernelIN5flash11enable_sm90INS1_16FlashAttnFwdSm90INS1_25CollectiveMainloopFwdSm90ILi2EN4cute5tupleIJNS5_1CILi1EEES8_S8_EEENS6_IJNS7_ILi64EEESA_SA_EEELi512ENS_10bfloat16_tEfNS_4arch4Sm90ELb0ELb0ELb1ELb1ELb0ELb0ELb1ELb0ELb0ELb1ELb0ELb0EEENS1_21CollectiveEpilogueFwdINS6_IJSA_NS7_ILi512EEESA_EEES9_SC_SE_Li256ELb1ELb1ELb0ELb0EEENS1_36VarlenDynamicPersistentTileSchedulerILi64ELi64ELi256ELi128ELb0ELb1ELb1ELb0ELb1ELb1EEEEEEEEEvNT_6ParamsE:
        /* <DEDUP_REMOVED lines=17> */
.L_x_1038:
[----:B------:R-:W-:Y:S05]  /*0110*/  BSYNC B0 ;  /* 0x0000000000007941 */ /* 0x000fea0003800000 */
.L_x_1037:
        /* <DEDUP_REMOVED lines=39> */
.L_x_1039:
        /* <DEDUP_REMOVED lines=22> */
.L_x_1040:
        /* <DEDUP_REMOVED lines=18> */
.L_x_1041:
        /* <DEDUP_REMOVED lines=22> */
.L_x_1042:
        /* <DEDUP_REMOVED lines=22> */
.L_x_1043:
[----:B------:R-:W-:Y:S01]  /*08d0*/  ISETP.NE.AND P0, PT, R3, RZ, PT ;  /* 0x000000ff0300720c */ /* 0x000fe20003f05270 */
[----:B------:R-:W-:Y:S01]  /*08e0*/  NOP ;  /* 0x0000000000007918 */ /* 0x000fe20000000000 */
[----:B------:R-:W-:Y:S01]  /*08f0*/  ULDC.64 UR38, c[0x0][0x208] ;  /* 0x0000820000267ab9 */ /* 0x000fe20000000a00 */
[----:B01234-:R-:W-:Y:S10]  /*0900*/  BAR.SYNC.DEFER_BLOCKING 0x0 ;  /* 0x0000000000007b1d */ /* 0x01fff40000010000 */
[----:B------:R-:W-:Y:S05]  /*0910*/  @!P0 BRA `(.L_x_1044) ;  /* 0x000000b800848947 */ /* 0x000fea0003800000 */
.L_x_1045:
        /* <DEDUP_REMOVED lines=23> */
[----:B------:R-:W-:Y:S01]  /*0a90*/  IMAD.MOV.U32 R193, RZ, RZ, RZ ;  /* 0x000000ffffc17224 */ /* 0x000fe200078e00ff */
[----:B------:R-:W-:Y:S01]  /*0aa0*/  SHF.R.S32.HI R0, RZ, 0x1f, R199 ;  /* 0x0000001fff007819 */ /* 0x000fe200000114c7 */
[----:B------:R-:W-:-:S03]  /*0ab0*/  UMOV UR36, URZ ;  /* 0x0000003f00247c82 */ /* 0x000fc60008000000 */
[CC--:B------:R-:W-:Y:S02]  /*0ac0*/  LEA.HI R2, R0.reuse, R199.reuse, RZ, 0x4 ;  /* 0x000000c700027211 */ /* 0x0c0fe400078f20ff */
[CC--:B------:R-:W-:Y:S02]  /*0ad0*/  LEA.HI R5, R0.reuse, R199.reuse, RZ, 0x5 ;  /* 0x000000c700057211 */ /* 0x0c0fe400078f28ff */
[----:B------:R-:W-:Y:S02]  /*0ae0*/  SHF.R.S32.HI R3, RZ, 0x4, R2 ;  /* 0x00000004ff037819 */ /* 0x000fe40000011402 */
[----:B------:R-:W-:Y:S02]  /*0af0*/  LEA.HI R7, R0, R199, RZ, 0x2 ;  /* 0x000000c700077211 */ /* 0x000fe400078f10ff */
[----:B------:R-:W-:Y:S02]  /*0b00*/  LEA.HI R4, R2, R3, RZ, 0x1 ;  /* 0x0000000302047211 */ /* 0x000fe400078f08ff */
[----:B------:R-:W-:-:S02]  /*0b10*/  SHF.R.S32.HI R11, RZ, 0x5, R5 ;  /* 0x00000005ff0b7819 */ /* 0x000fc40000011405 */
[----:B------:R-:W-:Y:S02]  /*0b20*/  LOP3.LUT R4, R4, 0x1ffffffe, RZ, 0xc0, !PT ;  /* 0x1ffffffe04047812 */ /* 0x000fe400078ec0ff */
[----:B------:R-:W-:Y:S02]  /*0b30*/  SHF.R.S32.HI R6, RZ, 0x1f, R5 ;  /* 0x0000001fff067819 */ /* 0x000fe40000011405 */
        /* <DEDUP_REMOVED lines=37> */
[----:B------:R-:W-:-:S02]  /*0d90*/  LEA.HI R4, R4, R5, RZ, 0x3 ;  /* 0x0000000504047211 */ /* 0x000fc400078f18ff */
[----:B------:R-:W-:Y:S02]  /*0da0*/  LOP3.LUT R9, R2, 0x8, R9, 0xf8, !PT ;  /* 0x0000000802097812 */ /* 0x000fe400078ef809 */
[----:B------:R-:W-:Y:S02]  /*0db0*/  SHF.R.U32.HI R2, RZ, 0x3, R2 ;  /* 0x00000003ff027819 */ /* 0x000fe40000011602 */
[----:B------:R-:W-:Y:S01]  /*0dc0*/  R2P PR, R7, 0x6 ;  /* 0x0000000607007804 */ /* 0x000fe20000000000 */
[----:B------:R-:W-:Y:S01]  /*0dd0*/  IMAD.MOV.U32 R7, RZ, RZ, R15 ;  /* 0x000000ffff077224 */ /* 0x000fe200078e000f */
[----:B------:R-:W-:Y:S02]  /*0de0*/  LOP3.LUT R9, R9, R2, RZ, 0x3c, !PT ;  /* 0x0000000209097212 */ /* 0x000fe400078e3cff */
[----:B------:R-:W-:Y:S02]  /*0df0*/  LOP3.LUT R2, R0, 0xfffffff8, RZ, 0xc0, !PT ;  /* 0xfffffff800027812 */ /* 0x000fe400078ec0ff */
[----:B------:R-:W-:Y:S01]  /*0e00*/  LOP3.LUT R4, R4, 0xfffffff8, RZ, 0xc0, !PT ;  /* 0xfffffff804047812 */ /* 0x000fe200078ec0ff */
[----:B------:R-:W-:Y:S01]  /*0e10*/  IMAD.IADD R8, R8, 0x1, R9 ;  /* 0x0000000108087824 */ /* 0x000fe200078e0209 */
[----:B------:R-:W-:Y:S01]  /*0e20*/  LEA.HI R3, R3, R194, RZ, 0x1 ;  /* 0x000000c203037211 */ /* 0x000fe200078f08ff */
[----:B------:R-:W-:Y:S01]  /*0e30*/  IMAD.IADD R191, R199, 0x1, -R2 ;  /* 0x00000001c7bf7824 */ /* 0x000fe200078e0a02 */
[----:B------:R-:W-:Y:S01]  /*0e40*/  SHF.R.S32.HI R6, RZ, 0x5, R6 ;  /* 0x00000005ff067819 */ /* 0x000fe20000011406 */
[----:B------:R-:W-:Y:S01]  /*0e50*/  IMAD.IADD R17, R5, 0x1, -R4 ;  /* 0x0000000105117824 */ /* 0x000fe200078e0a04 */
[----:B------:R-:W-:Y:S01]  /*0e60*/  LEA R22, R8, UR37, 0x1 ;  /* 0x0000002508167c11 */ /* 0x000fe2000f8e08ff */
[----:B------:R-:W-:Y:S01]  /*0e70*/  IMAD.SHL.U32 R16, R191, 0x8, RZ ;  /* 0x00000008bf107824 */ /* 0x000fe200078e00ff */
[----:B------:R-:W-:Y:S01]  /*0e80*/  LOP3.LUT R3, R3, 0xfffffe, RZ, 0xc0, !PT ;  /* 0x00fffffe03037812 */ /* 0x000fe200078ec0ff */
[----:B------:R-:W-:Y:S01]  /*0e90*/  IMAD R17, R6, 0x10, R17 ;  /* 0x0000001006117824 */ /* 0x000fe200078e0211 */
[----:B------:R-:W-:Y:S01]  /*0ea0*/  SEL R184, R184, 0xffffffc0, !P2 ;  /* 0xffffffc0b8b87807 */ /* 0x000fe20005000000 */
[----:B------:R-:W-:Y:S01]  /*0eb0*/  VIADD R185, R22, 0x36400 ;  /* 0x0003640016b97836 */ /* 0x000fe20000000000 */
[----:B------:R-:W-:Y:S01]  /*0ec0*/  SHF.R.S32.HI R192, RZ, 0x3, R0 ;  /* 0x00000003ffc07819 */ /* 0x000fe20000011400 */
[----:B------:R-:W-:-:S02]  /*0ed0*/  VIADD R190, R16, 0x40 ;  /* 0x0000004010be7836 */ /* 0x000fc40000000000 */
[C---:B------:R-:W-:Y:S02]  /*0ee0*/  VIADD R189, R16.reuse, 0x80 ;  /* 0x0000008010bd7836 */ /* 0x040fe40000000000 */
        /* <DEDUP_REMOVED lines=12> */
[----:B------:R-:W-:Y:S01]  /*0fb0*/  IMAD.IADD R3, R194, 0x1, -R3 ;  /* 0x00000001c2037824 */ /* 0x000fe200078e0a03 */
[----:B------:R-:W-:Y:S01]  /*0fc0*/  SHF.R.S32.HI R200, RZ, 0x1f, R195 ;  /* 0x0000001fffc87819 */ /* 0x000fe200000114c3 */
[----:B------:R-:W-:-:S02]  /*0fd0*/  @P1 VIADD R23, R185, 0xffffffe0 ;  /* 0xffffffe0b9171836 */ /* 0x000fc40000000000 */
[----:B------:R-:W-:Y:S02]  /*0fe0*/  IMAD.IADD R185, R185, 0x1, R184 ;  /* 0x00000001b9b97824 */ /* 0x000fe400078e02b8 */
[----:B------:R-:W-:Y:S02]  /*0ff0*/  IMAD.MOV.U32 R2, RZ, RZ, RZ ;  /* 0x000000ffff027224 */ /* 0x000fe400078e00ff */
[----:B------:R-:W-:Y:S02]  /*1000*/  IMAD.SHL.U32 R19, R3, 0x100, RZ ;  /* 0x0000010003137824 */ /* 0x000fe400078e00ff */
[----:B------:R-:W-:Y:S02]  /*1010*/  IMAD R197, R10, 0x8, R17 ;  /* 0x000000080ac57824 */ /* 0x000fe400078e0211 */
[----:B------:R-:W-:-:S07]  /*1020*/  IMAD.IADD R184, R184, 0x1, R23 ;  /* 0x00000001b8b87824 */ /* 0x000fce00078e0217 */
.L_x_1084:
        /* <DEDUP_REMOVED lines=46> */
.L_x_1046:
[----:B0-----:R-:W2:Y:S01]  /*1310*/  LDL R4, [R1] ;  /* 0x0000000001047983 */ /* 0x001ea20000100800 */
[----:B-----5:R-:W-:Y:S01]  /*1320*/  IMAD.IADD R152, R152, 0x1, -R3 ;  /* 0x0000000198987824 */ /* 0x020fe200078e0a03 */
[----:B------:R-:W-:Y:S01]  /*1330*/  CS2R R150, SRZ ;  /* 0x0000000000967805 */ /* 0x000fe2000001ff00 */
[----:B------:R-:W-:Y:S01]  /*1340*/  IMAD.MOV.U32 R3, RZ, RZ, RZ ;  /* 0x000000ffff037224 */ /* 0x000fe200078e00ff */
[----:B------:R-:W-:Y:S01]  /*1350*/  CS2R R148, SRZ ;  /* 0x0000000000947805 */ /* 0x000fe2000001ff00 */
[----:B------:R-:W-:Y:S01]  /*1360*/  VIADD R0, R152, 0x3f ;  /* 0x0000003f98007836 */ /* 0x000fe20000000000 */
[----:B------:R-:W-:Y:S02]  /*1370*/  CS2R R146, SRZ ;  /* 0x0000000000927805 */ /* 0x000fe4000001ff00 */
[----:B------:R-:W-:Y:S02]  /*1380*/  CS2R R144, SRZ ;  /* 0x0000000000907805 */ /* 0x000fe4000001ff00 */
[----:B------:R-:W-:-:S02]  /*1390*/  CS2R R142, SRZ ;  /* 0x00000000008e7805 */ /* 0x000fc4000001ff00 */
[----:B------:R-:W-:Y:S02]  /*13a0*/  CS2R R140, SRZ ;  /* 0x00000000008c7805 */ /* 0x000fe4000001ff00 */
[----:B------:R-:W-:Y:S02]  /*13b0*/  SHF.R.S32.HI R5, RZ, 0x1f, R0 ;  /* 0x0000001fff057819 */ /* 0x000fe40000011400 */
[----:B------:R-:W-:Y:S02]  /*13c0*/  CS2R R138, SRZ ;  /* 0x00000000008a7805 */ /* 0x000fe4000001ff00 */
[----:B------:R-:W-:Y:S02]  /*13d0*/  CS2R R136, SRZ ;  /* 0x0000000000887805 */ /* 0x000fe4000001ff00 */
[----:B------:R-:W-:Y:S02]  /*13e0*/  CS2R R134, SRZ ;  /* 0x0000000000867805 */ /* 0x000fe4000001ff00 */
[----:B------:R-:W-:Y:S01]  /*13f0*/  LEA.HI R5, R5, R0, RZ, 0x6 ;  /* 0x0000000005057211 */ /* 0x000fe200078f30ff */
        /* <DEDUP_REMOVED lines=54> */
[----:B------:R-:W-:Y:S01]  /*1760*/  CS2R R172, SRZ ;  /* 0x0000000000ac7805 */ /* 0x000fe2000001ff00 */
[----:B------:R-:W-:Y:S01]  /*1770*/  IMAD.MOV.U32 R27, RZ, RZ, RZ ;  /* 0x000000ffff1b7224 */ /* 0x000fe200078e00ff */
[----:B------:R-:W-:Y:S02]  /*1780*/  CS2R R8, SRZ ;  /* 0x0000000000087805 */ /* 0x000fe4000001ff00 */
[----:B------:R-:W-:Y:S02]  /*1790*/  SHF.R.S32.HI R174, RZ, 0x6, R5 ;  /* 0x00000006ffae7819 */ /* 0x000fe40000011405 */
[----:B--2---:R-:W-:-:S13]  /*17a0*/  ISETP.NE.AND P0, PT, R4, 0x1, PT ;  /* 0x000000010400780c */ /* 0x004fda0003f05270 */
[----:B------:R-:W-:Y:S05]  /*17b0*/  @!P0 BRA `(.L_x_1047) ;  /* 0x0000001400d48947 */ /* 0x000fea0003800000 */
[----:B------:R-:W-:Y:S02]  /*17c0*/  ISETP.GE.AND P1, PT, R152, 0x1, PT ;  /* 0x000000019800780c */ /* 0x000fe40003f26270 */
[----:B------:R-:W-:-:S11]  /*17d0*/  PLOP3.LUT P0, PT, PT, PT, PT, 0x80, 0x0 ;  /* 0x000000000000781c */ /* 0x000fd60003f0f070 */
[----:B------:R-:W-:Y:S05]  /*17e0*/  @!P1 BRA `(.L_x_1048) ;  /* 0x0000007800d09947 */ /* 0x000fea0003800000 */
        /* <DEDUP_REMOVED lines=56> */
[----:B------:R-:W-:-:S07]  /*1b70*/  VIADD R174, R174, 0xfffffffe ;  /* 0xfffffffeaeae7836 */ /* 0x000fce0000000000 */
.L_x_1050:
[----:B------:R-:W-:Y:S01]  /*1b80*/  BAR.SYNC.DEFER_BLOCKING 0xe, 0x100 ;  /* 0x0384000000007b1d */ /* 0x000fe20000010000 */
[----:B01----:R-:W-:Y:S01]  /*1b90*/  IMAD.U32 R4, RZ, RZ, UR36 ;  /* 0x00000024ff047e24 */ /* 0x003fe2000f8e00ff */
[----:B------:R-:W-:Y:S01]  /*1ba0*/  UIADD3 UR36, UR36, 0x1, URZ ;  /* 0x0000000124247890 */ /* 0x000fe2000fffe03f */
[C---:B------:R-:W-:Y:S01]  /*1bb0*/  ISETP.GT.AND P0, PT, R174.reuse, RZ, PT ;  /* 0x000000ffae00720c */ /* 0x040fe20003f04270 */
[----:B------:R-:W-:Y:S02]  /*1bc0*/  VIADD R174, R174, 0xffffffff ;  /* 0xffffffffaeae7836 */ /* 0x000fe40000000000 */
[----:B------:R-:W-:Y:S01]  /*1bd0*/  IMAD R4, R4, 0x40, R17 ;  /* 0x0000004004047824 */ /* 0x000fe200078e0211 */
        /* <DEDUP_REMOVED lines=165> */
.L_x_1049:
[----:B------:R-:W-:Y:S01]  /*2630*/  BAR.SYNC.DEFER_BLOCKING 0xe, 0x100 ;  /* 0x0384000000007b1d */ /* 0x000fe20000010000 */
[----:B01----:R-:W-:Y:S01]  /*2640*/  IMAD.U32 R4, RZ, RZ, UR36 ;  /* 0x00000024ff047e24 */ /* 0x003fe2000f8e00ff */
[----:B------:R-:W-:Y:S01]  /*2650*/  UIADD3 UR36, UR36, 0x1, URZ ;  /* 0x0000000124247890 */ /* 0x000fe2000fffe03f */
[----:B------:R-:W-:Y:S02]  /*2660*/  PLOP3.LUT P0, PT, PT, PT, PT, 0x8, 0x0 ;  /* 0x000000000000781c */ /* 0x000fe40003f0e170 */
[----:B------:R-:W-:Y:S01]  /*2670*/  IMAD R4, R4, 0x40, R17 ;  /* 0x0000004004047824 */ /* 0x000fe200078e0211 */
        /* <DEDUP_REMOVED lines=137> */
.L_x_1047:
        /* <DEDUP_REMOVED lines=32> */
.L_x_1051:
        /* <DEDUP_REMOVED lines=8> */
.L_x_1229:
[----:B------:R-:W-:Y:S05]  /*3190*/  @P0 BRA `(.L_x_1053) ;  /* 0x0000000000040947 */ /* 0x000fea0003800000 */
[----:B------:R-:W-:Y:S01]  /*31a0*/  BPT.TRAP 0x1 ;  /* 0x000000040000795c */ /* 0x000fe20000300000 */
.L_x_1053:
[----:B0-----:R-:W-:Y:S01]  /*31b0*/  IMAD.U32 R3, RZ, RZ, UR36 ;  /* 0x00000024ff037e24 */ /* 0x001fe2000f8e00ff */
[----:B------:R-:W-:-:S04]  /*31c0*/  SHF.L.U32 R6, R2, 0x1f, RZ ;  /* 0x0000001f02067819 */ /* 0x000fc800000006ff */
[----:B------:R-:W-:-:S04]  /*31d0*/  LEA R3, R3, UR37, 0x3 ;  /* 0x0000002503037c11 */ /* 0x000fc8000f8e18ff */
[----:B------:R0:W1:Y:S01]  /*31e0*/  SYNCS.PHASECHK.TRANS64.TRYWAIT P1, [R3+URZ+0x38830], R6 ;  /* 0x03883006030075a7 */ /* 0x000062000802017f */
[----:B------:R-:W-:Y:S05]  /*31f0*/  @P0 BRA `(.L_x_1054) ;  /* 0x0000000000040947 */ /* 0x000fea0003800000 */
[----:B------:R-:W-:Y:S01]  /*3200*/  BPT.TRAP 0x1 ;  /* 0x000000040000795c */ /* 0x000fe20000300000 */
.L_x_1054:
[----:B-1----:R-:W-:Y:S05]  /*3210*/  @P1 BRA `(.L_x_1055) ;  /* 0x0000000000081947 */ /* 0x002fea0003800000 */
[----:B------:R-:W1:Y:S02]  /*3220*/  SYNCS.PHASECHK.TRANS64.TRYWAIT P1, [R3+URZ+0x38830], R6 ;  /* 0x03883006030075a7 */ /* 0x000e64000802017f */
[----:B-1----:R-:W-:Y:S05]  /*3230*/  @!P1 BRA `(.L_x_1056) ;  /* 0x0000010c00c09947 */ /* 0x002fea0003800000 */
.L_x_1055:
        /* <DEDUP_REMOVED lines=40> */
.L_x_1230:
[----:B------:R-:W-:Y:S05]  /*34c0*/  @P0 BRA `(.L_x_1058) ;  /* 0x0000000000040947 */ /* 0x000fea0003800000 */
[----:B------:R-:W-:Y:S01]  /*34d0*/  BPT.TRAP 0x1 ;  /* 0x000000040000795c */ /* 0x000fe20000300000 */
.L_x_1058:
[----:B------:R3:W4:Y:S01]  /*34e0*/  SYNCS.PHASECHK.TRANS64.TRYWAIT P1, [R3+URZ+0x38850], R6 ;  /* 0x03885006030075a7 */ /* 0x000722000802017f */
[----:B------:R-:W-:Y:S05]  /*34f0*/  @P0 BRA `(.L_x_1059) ;  /* 0x0000000000040947 */ /* 0x000fea0003800000 */
[----:B------:R-:W-:Y:S01]  /*3500*/  BPT.TRAP 0x1 ;  /* 0x000000040000795c */ /* 0x000fe20000300000 */
.L_x_1059:
[----:B----4-:R-:W-:Y:S05]  /*3510*/  @P1 BRA `(.L_x_1060) ;  /* 0x0000000000081947 */ /* 0x010fea0003800000 */
[----:B------:R-:W4:Y:S02]  /*3520*/  SYNCS.PHASECHK.TRANS64.TRYWAIT P1, [R3+URZ+0x38850], R6 ;  /* 0x03885006030075a7 */ /* 0x000f24000802017f */
[----:B----4-:R-:W-:Y:S05]  /*3530*/  @!P1 BRA `(.L_x_1061) ;  /* 0x0000010c002c9947 */ /* 0x010fea0003800000 */
.L_x_1060:
        /* <DEDUP_REMOVED lines=253> */
[----:B------:R-:W-:Y:S01]  /*4510*/  ULDC UR11, c[0x0][0xa80] ;  /* 0x0002a000000b7ab9 */ /* 0x000fe20000000800 */
        /* <DEDUP_REMOVED lines=29> */
[----:B------:R-:W-:-:S04]  /*46f0*/  ULOP3.LUT UR7, UR44, 0x2000000, URZ, 0xfc, !UPT ;  /* 0x020000002c077892 */ /* 0x000fc8000f8efc3f */
[----:B------:R-:W-:-:S07]  /*4700*/  ULEA UR10, UR36, UR7, 0xc ;  /* 0x00000007240a7291 */ /* 0x000fce000f8e603f */
[----:B------:R-:W-:Y:S01]  /*4710*/  UMOV UR14, UR10 ;  /* 0x0000000a000e7c82 */ /* 0x000fe20008000000 */
        /* <DEDUP_REMOVED lines=104> */
[----:B-----5:R-:W-:-:S07]  /*4da0*/  FSEL R49, R49, -INF , P2 ;  /* 0xff80000031317808 */ /* 0x020fce0001000000 */
[----:B------:R-:W5:Y:S01]  /*4db0*/  MUFU.TANH R53, R53 ;  /* 0x0000003500357308 */ /* 0x000f620000002400 */
[----:B0-----:R-:W-:Y:S02]  /*4dc0*/  FSEL R43, R43, -INF , P4 ;  /* 0xff8000002b2b7808 */ /* 0x001fe40002000000 */
[----:B------:R-:W-:Y:S02]  /*4dd0*/  ISETP.GT.AND P4, PT, R5, 0x39, PT ;  /* 0x000000390500780c */ /* 0x000fe40003f84270 */
[----:B------:R-:W-:-:S03]  /*4de0*/  FMNMX.FTZ R5, R49, R4, !PT ;  /* 0x0000000431057209 */ /* 0x000fc60007810000 */
[----:B------:R-:W0:Y:S01]  /*4df0*/  MUFU.TANH R46, R46 ;  /* 0x0000002e002e7308 */ /* 0x000e220000002400 */
[----:B--2---:R-:W-:-:S04]  /*4e00*/  FSEL R52, R52, -INF , P3 ;  /* 0xff80000034347808 */ /* 0x004fc80001800000 */
[----:B------:R-:W-:-:S03]  /*4e10*/  FMNMX.FTZ R4, R52, R5, !PT ;  /* 0x0000000534047209 */ /* 0x000fc60007810000 */
[----:B------:R-:W2:Y:S01]  /*4e20*/  MUFU.TANH R47, R47 ;  /* 0x0000002f002f7308 */ /* 0x000ea20000002400 */
[----:B-----5:R-:W-:-:S04]  /*4e30*/  FSEL R53, R53, -INF , P4 ;  /* 0xff80000035357808 */ /* 0x020fc80002000000 */
[----:B-1-34-:R-:W-:-:S03]  /*4e40*/  FMNMX.FTZ R6, R53, R4, !PT ;  /* 0x0000000435067209 */ /* 0x01afc60007810000 */
[----:B------:R-:W1:Y:S01]  /*4e50*/  MUFU.TANH R50, R50 ;  /* 0x0000003200327308 */ /* 0x000e620000002400 */
[----:B0-----:R-:W-:Y:S01]  /*4e60*/  FSEL R46, R46, -INF , P5 ;  /* 0xff8000002e2e7808 */ /* 0x001fe20002800000 */
[----:B------:R-:W0:Y:S06]  /*4e70*/  SHFL.BFLY PT, R5, R6, 0x2, 0x1f ;  /* 0x0c401f0006057f89 */ /* 0x000e2c00000e0000 */
[----:B------:R-:W3:Y:S01]  /*4e80*/  MUFU.TANH R51, R51 ;  /* 0x0000003300337308 */ /* 0x000ee20000002400 */
[----:B--2---:R-:W-:-:S07]  /*4e90*/  FSEL R47, R47, -INF , P6 ;  /* 0xff8000002f2f7808 */ /* 0x004fce0003000000 */
[----:B------:R-:W2:Y:S01]  /*4ea0*/  MUFU.TANH R54, R54 ;  /* 0x0000003600367308 */ /* 0x000ea20000002400 */
[----:B-1----:R-:W-:-:S07]  /*4eb0*/  FSEL R50, R50, -INF , P1 ;  /* 0xff80000032327808 */ /* 0x002fce0000800000 */
[----:B------:R-:W1:Y:S01]  /*4ec0*/  MUFU.TANH R55, R55 ;  /* 0x0000003700377308 */ /* 0x000e620000002400 */
[----:B---3--:R-:W-:Y:S02]  /*4ed0*/  FSEL R51, R51, -INF , P2 ;  /* 0xff80000033337808 */ /* 0x008fe40001000000 */
[----:B0-----:R-:W-:Y:S02]  /*4ee0*/  FMNMX.FTZ R7, R6, R5, !PT ;  /* 0x0000000506077209 */ /* 0x001fe40007810000 */
[----:B------:R-:W-:Y:S02]  /*4ef0*/  FMNMX.FTZ R5, R26, R27, !PT ;  /* 0x0000001b1a057209 */ /* 0x000fe40007810000 */
[----:B------:R-:W-:Y:S01]  /*4f00*/  ISETP.GE.AND P2, PT, R152, 0x41, PT ;  /* 0x000000419800780c */ /* 0x000fe20003f46270 */
[----:B------:R-:W0:Y:S01]  /*4f10*/  SHFL.BFLY PT, R8, R7, 0x1, 0x1f ;  /* 0x0c201f0007087f89 */ /* 0x000e2200000e0000 */
[----:B------:R-:W-:Y:S02]  /*4f20*/  FMNMX.FTZ R4, R30, R5, !PT ;  /* 0x000000051e047209 */ /* 0x000fe40007810000 */
[----:B--2---:R-:W-:-:S02]  /*4f30*/  FSEL R54, R54, -INF , P3 ;  /* 0xff80000036367808 */ /* 0x004fc40001800000 */
[----:B------:R-:W-:-:S04]  /*4f40*/  FMNMX.FTZ R5, R31, R4, !PT ;  /* 0x000000041f057209 */ /* 0x000fc80007810000 */
[----:B------:R-:W-:Y:S02]  /*4f50*/  FMNMX.FTZ R4, R34, R5, !PT ;  /* 0x0000000522047209 */ /* 0x000fe40007810000 */
[----:B-1----:R-:W-:Y:S02]  /*4f60*/  FSEL R55, R55, -INF , P4 ;  /* 0xff80000037377808 */ /* 0x002fe40002000000 */
        /* <DEDUP_REMOVED lines=15> */
[----:B------:R-:W-:Y:S01]  /*5060*/  MUFU.EX2 R6, R24 ;  /* 0x0000001800067308 */ /* 0x000fe20000000800 */
[----:B------:R-:W-:Y:S01]  /*5070*/  FMNMX.FTZ R5, R51, R8, !PT ;  /* 0x0000000833057209 */ /* 0x000fe20007810000 */
[--C-:B------:R-:W-:Y:S01]  /*5080*/  FFMA.FTZ R10, R32, UR11, -R56.reuse ;  /* 0x0000000b200a7c23 */ /* 0x100fe20008010838 */
[--C-:B------:R-:W-:Y:S01]  /*5090*/  FFMA.FTZ R11, R33, UR11, -R56.reuse ;  /* 0x0000000b210b7c23 */ /* 0x100fe20008010838 */
[--C-:B------:R-:W-:Y:S01]  /*50a0*/  FFMA.FTZ R12, R36, UR11, -R56.reuse ;  /* 0x0000000b240c7c23 */ /* 0x100fe20008010838 */
        /* <DEDUP_REMOVED lines=10> */
[--C-:B------:R-:W-:Y:S01]  /*5150*/  FFMA.FTZ R155, R52, UR11, -R56.reuse ;  /* 0x0000000b349b7c23 */ /* 0x100fe20008010838 */
[--C-:B------:R-:W-:Y:S01]  /*5160*/  FFMA.FTZ R172, R53, UR11, -R56.reuse ;  /* 0x0000000b35ac7c23 */ /* 0x100fe20008010838 */
[----:B------:R-:W1:Y:S08]  /*5170*/  MUFU.EX2 R7, R7 ;  /* 0x0000000700077308 */ /* 0x000e700000000800 */
[----:B------:R-:W-:Y:S08]  /*5180*/  MUFU.EX2 R8, R28 ;  /* 0x0000001c00087308 */ /* 0x000ff00000000800 */
[----:B------:R-:W2:Y:S01]  /*5190*/  MUFU.EX2 R9, R9 ;  /* 0x0000000900097308 */ /* 0x000ea20000000800 */
[----:B-1----:R-:W-:Y:S01]  /*51a0*/  F2FP.BF16.F32.PACK_AB R156, R7, R6 ;  /* 0x00000006079c723e */ /* 0x002fe200000010ff */
[----:B------:R-:W-:Y:S01]  /*51b0*/  FADD.FTZ R7, R6, R7 ;  /* 0x0000000706077221 */ /* 0x000fe20000010000 */
[----:B0-----:R-:W-:Y:S01]  /*51c0*/  FMNMX.FTZ R24, R5, R14, !PT ;  /* 0x0000000e05187209 */ /* 0x001fe20007810000 */
[----:B------:R-:W-:-:S04]  /*51d0*/  FFMA.FTZ R14, R40, UR11, -R56 ;  /* 0x0000000b280e7c23 */ /* 0x000fc80008010838 */
[----:B------:R-:W-:Y:S01]  /*51e0*/  MUFU.EX2 R10, R10 ;  /* 0x0000000a000a7308 */ /* 0x000fe20000000800 */
[----:B------:R-:W0:Y:S07]  /*51f0*/  SHFL.BFLY PT, R5, R24, 0x1, 0x1f ;  /* 0x0c201f0018057f89 */ /* 0x000e2e00000e0000 */
[----:B------:R-:W1:Y:S01]  /*5200*/  MUFU.EX2 R11, R11 ;  /* 0x0000000b000b7308 */ /* 0x000e620000000800 */
[----:B--2---:R-:W-:Y:S01]  /*5210*/  F2FP.BF16.F32.PACK_AB R158, R9, R8 ;  /* 0x00000008099e723e */ /* 0x004fe200000010ff */
[----:B------:R-:W-:-:S04]  /*5220*/  FADD.FTZ R8, R8, R7 ;  /* 0x0000000708087221 */ /* 0x000fc80000010000 */
[----:B------:R-:W-:Y:S02]  /*5230*/  FADD.FTZ R9, R9, R8 ;  /* 0x0000000809097221 */ /* 0x000fe40000010000 */
[----:B------:R-:W-:Y:S08]  /*5240*/  MUFU.EX2 R12, R12 ;  /* 0x0000000c000c7308 */ /* 0x000ff00000000800 */
[----:B------:R-:W2:Y:S01]  /*5250*/  MUFU.EX2 R13, R13 ;  /* 0x0000000d000d7308 */ /* 0x000ea20000000800 */
[----:B-1----:R-:W-:Y:S01]  /*5260*/  F2FP.BF16.F32.PACK_AB R160, R11, R10 ;  /* 0x0000000a0ba0723e */ /* 0x002fe200000010ff */
[----:B------:R-:W-:Y:S01]  /*5270*/  FADD.FTZ R10, R10, R9 ;  /* 0x000000090a0a7221 */ /* 0x000fe20000010000 */
[----:B0-----:R-:W-:-:S03]  /*5280*/  FMNMX.FTZ R5, R24, R5, !PT ;  /* 0x0000000518057209 */ /* 0x001fc60007810000 */
[----:B------:R-:W-:Y:S01]  /*5290*/  FADD.FTZ R11, R11, R10 ;  /* 0x0000000a0b0b7221 */ /* 0x000fe20000010000 */
[C---:B------:R-:W-:Y:S01]  /*52a0*/  FSETP.NEU.FTZ.AND P1, PT, R5.reuse, -INF , PT ;  /* 0xff8000000500780b */ /* 0x040fe20003f3d000 */
[----:B------:R-:W-:Y:S01]  /*52b0*/  FMUL.FTZ R24, R5, UR11 ;  /* 0x0000000b05187c20 */ /* 0x000fe20008410000 */
[----:B------:R-:W-:Y:S04]  /*52c0*/  MUFU.EX2 R14, R14 ;  /* 0x0000000e000e7308 */ /* 0x000fe80000000800 */
[----:B------:R-:W-:Y:S02]  /*52d0*/  FSEL R25, R24, RZ, P1 ;  /* 0x000000ff18197208 */ /* 0x000fe40000800000 */
[----:B------:R-:W-:Y:S02]  /*52e0*/  ISETP.NE.AND P1, PT, R57, RZ, PT ;  /* 0x000000ff3900720c */ /* 0x000fe40003f25270 */
[----:B------:R-:W0:Y:S01]  /*52f0*/  MUFU.EX2 R15, R15 ;  /* 0x0000000f000f7308 */ /* 0x000e220000000800 */
[--C-:B------:R-:W-:Y:S01]  /*5300*/  FFMA.FTZ R173, R26, UR11, -R25.reuse ;  /* 0x0000000b1aad7c23 */ /* 0x100fe20008010819 */
        /* <DEDUP_REMOVED lines=8> */
[----:B------:R-:W-:Y:S01]  /*5390*/  FFMA.FTZ R208, R43, UR11, -R25 ;  /* 0x0000000b2bd07c23 */ /* 0x000fe20008010819 */
[----:B------:R-:W-:-:S02]  /*53a0*/  @!P1 VIADD R24, R3, 0x38840 ;  /* 0x0003884003189836 */ /* 0x000fc40000000000 */
[--C-:B------:R-:W-:Y:S01]  /*53b0*/  FFMA.FTZ R183, R46, UR11, -R25.reuse ;  /* 0x0000000b2eb77c23 */ /* 0x100fe20008010819 */
[--C-:B------:R-:W-:Y:S01]  /*53c0*/  FFMA.FTZ R210, R47, UR11, -R25.reuse ;  /* 0x0000000b2fd27c23 */ /* 0x100fe20008010819 */
[--C-:B------:R-:W-:Y:S01]  /*53d0*/  FFMA.FTZ R207, R50, UR11, -R25.reuse ;  /* 0x0000000b32cf7c23 */ /* 0x100fe20008010819 */
[--C-:B------:R-:W-:Y:S01]  /*53e0*/  FFMA.FTZ R212, R51, UR11, -R25.reuse ;  /* 0x0000000b33d47c23 */ /* 0x100fe20008010819 */
[----:B------:R-:W-:Y:S01]  /*53f0*/  @!P1 PRMT R24, RZ, 0x654, R24 ;  /* 0x00000654ff189816 */ /* 0x000fe20000000018 */
[--C-:B------:R-:W-:Y:S01]  /*5400*/  FFMA.FTZ R209, R54, UR11, -R25.reuse ;  /* 0x0000000b36d17c23 */ /* 0x100fe20008010819 */
[----:B------:R-:W-:Y:S01]  /*5410*/  FFMA.FTZ R214, R55, UR11, -R25 ;  /* 0x0000000b37d67c23 */ /* 0x000fe20008010819 */
[----:B------:R-:W-:Y:S01]  /*5420*/  MUFU.EX2 R173, R173 ;  /* 0x000000ad00ad7308 */ /* 0x000fe20000000800 */
[----:B------:R1:W-:Y:S01]  /*5430*/  @!P1 SYNCS.ARRIVE.TRANS64.RED.A1T0 RZ, [R24+URZ], RZ ;  /* 0x000000ff18ff99a7 */ /* 0x0003e2000810043f */
[----:B--2---:R-:W-:Y:S01]  /*5440*/  F2FP.BF16.F32.PACK_AB R162, R13, R12 ;  /* 0x0000000c0da2723e */ /* 0x004fe200000010ff */
[----:B------:R-:W-:Y:S01]  /*5450*/  FADD.FTZ R12, R12, R11 ;  /* 0x0000000b0c0c7221 */ /* 0x000fe20000010000 */
[----:B0-----:R-:W-:Y:S01]  /*5460*/  F2FP.BF16.F32.PACK_AB R164, R15, R14 ;  /* 0x0000000e0fa4723e */ /* 0x001fe200000010ff */
[----:B------:R-:W-:-:S02]  /*5470*/  @!P1 VIADD R3, R3, 0x38860 ;  /* 0x0003886003039836 */ /* 0x000fc40000000000 */
[----:B------:R-:W-:Y:S01]  /*5480*/  FADD.FTZ R13, R13, R12 ;  /* 0x0000000c0d0d7221 */ /* 0x000fe20000010000 */
[----:B------:R-:W0:Y:S02]  /*5490*/  MUFU.EX2 R176, R176 ;  /* 0x000000b000b07308 */ /* 0x000e240000000800 */
[----:B------:R-:W-:Y:S01]  /*54a0*/  @!P1 PRMT R3, RZ, 0x654, R3 ;  /* 0x00000654ff039816 */ /* 0x000fe20000000003 */
[----:B------:R-:W-:-:S04]  /*54b0*/  FADD.FTZ R14, R14, R13 ;  /* 0x0000000d0e0e7221 */ /* 0x000fc80000010000 */
[----:B------:R-:W-:Y:S01]  /*54c0*/  FADD.FTZ R15, R15, R14 ;  /* 0x0000000e0f0f7221 */ /* 0x000fe20000010000 */
        /* <DEDUP_REMOVED lines=15> */
[----:B------:R-:W-:Y:S01]  /*55c0*/  MUFU.EX2 R20, R20 ;  /* 0x0000001400147308 */ /* 0x000fe20000000800 */
[----:B------:R0:W-:Y:S07]  /*55d0*/  STSM.16.M88.4 [R22+0x36400], R156 ;  /* 0x0364009c16007844 */ /* 0x0001ee0000000200 */
[----:B------:R-:W3:Y:S01]  /*55e0*/  MUFU.EX2 R21, R21 ;  /* 0x0000001500157308 */ /* 0x000ee20000000800 */
[----:B--2---:R-:W-:Y:S01]  /*55f0*/  F2FP.BF16.F32.PACK_AB R163, R182, R179 ;  /* 0x000000b3b6a3723e */ /* 0x004fe200000010ff */
[----:B------:R-:W-:-:S04]  /*5600*/  FADD.FTZ R179, R179, R180 ;  /* 0x000000b4b3b37221 */ /* 0x000fc80000010000 */
[----:B------:R0:W-:Y:S01]  /*5610*/  STSM.16.M88.4 [R23], R160 ;  /* 0x000000a017007844 */ /* 0x0001e20000000200 */
[----:B------:R-:W-:Y:S01]  /*5620*/  FADD.FTZ R182, R182, R179 ;  /* 0x000000b3b6b67221 */ /* 0x000fe20000010000 */
[----:B------:R-:W-:Y:S08]  /*5630*/  MUFU.EX2 R181, R181 ;  /* 0x000000b500b57308 */ /* 0x000ff00000000800 */
[----:B------:R-:W2:Y:S01]  /*5640*/  MUFU.EX2 R208, R208 ;  /* 0x000000d000d07308 */ /* 0x000ea20000000800 */
[----:B---3--:R-:W-:Y:S01]  /*5650*/  F2FP.BF16.F32.PACK_AB R166, R21, R20 ;  /* 0x0000001415a6723e */ /* 0x008fe200000010ff */
[----:B------:R-:W-:-:S04]  /*5660*/  FADD.FTZ R20, R20, R15 ;  /* 0x0000000f14147221 */ /* 0x000fc80000010000 */
[----:B------:R-:W-:Y:S02]  /*5670*/  FADD.FTZ R20, R21, R20 ;  /* 0x0000001415147221 */ /* 0x000fe40000010000 */
[----:B------:R-:W-:Y:S08]  /*5680*/  MUFU.EX2 R183, R183 ;  /* 0x000000b700b77308 */ /* 0x000ff00000000800 */
[----:B------:R-:W3:Y:S01]  /*5690*/  MUFU.EX2 R210, R210 ;  /* 0x000000d200d27308 */ /* 0x000ee20000000800 */
[----:B--2---:R-:W-:Y:S01]  /*56a0*/  F2FP.BF16.F32.PACK_AB R165, R208, R181 ;  /* 0x000000b5d0a5723e */ /* 0x004fe200000010ff */
[----:B------:R-:W-:-:S04]  /*56b0*/  FADD.FTZ R181, R181, R182 ;  /* 0x000000b6b5b57221 */ /* 0x000fc80000010000 */
[----:B------:R-:W-:Y:S02]  /*56c0*/  FADD.FTZ R208, R208, R181 ;  /* 0x000000b5d0d07221 */ /* 0x000fe40000010000 */
[----:B------:R-:W-:Y:S08]  /*56d0*/  MUFU.EX2 R153, R153 ;  /* 0x0000009900997308 */ /* 0x000ff00000000800 */
[----:B------:R-:W2:Y:S01]  /*56e0*/  MUFU.EX2 R154, R154 ;  /* 0x0000009a009a7308 */ /* 0x000ea20000000800 */
[----:B---3--:R-:W-:Y:S01]  /*56f0*/  F2FP.BF16.F32.PACK_AB R167, R210, R183 ;  /* 0x000000b7d2a7723e */ /* 0x008fe200000010ff */
[----:B------:R-:W-:-:S04]  /*5700*/  FADD.FTZ R183, R183, R208 ;  /* 0x000000d0b7b77221 */ /* 0x000fc80000010000 */
[----:B------:R0:W-:Y:S01]  /*5710*/  STSM.16.M88.4 [R185], R164 ;  /* 0x000000a4b9007844 */ /* 0x0001e20000000200 */
[----:B------:R-:W-:Y:S01]  /*5720*/  FADD.FTZ R210, R210, R183 ;  /* 0x000000b7d2d27221 */ /* 0x000fe20000010000 */
[----:B------:R-:W-:Y:S08]  /*5730*/  MUFU.EX2 R155, R155 ;  /* 0x0000009b009b7308 */ /* 0x000ff00000000800 */
[----:B------:R-:W3:Y:S01]  /*5740*/  MUFU.EX2 R172, R172 ;  /* 0x000000ac00ac7308 */ /* 0x000ee20000000800 */
[----:B--2---:R-:W-:Y:S01]  /*5750*/  F2FP.BF16.F32.PACK_AB R168, R154, R153 ;  /* 0x000000999aa8723e */ /* 0x004fe200000010ff */
[----:B------:R-:W-:-:S04]  /*5760*/  FADD.FTZ R153, R153, R20 ;  /* 0x0000001499997221 */ /* 0x000fc80000010000 */
[----:B------:R-:W-:Y:S02]  /*5770*/  FADD.FTZ R154, R154, R153 ;  /* 0x000000999a9a7221 */ /* 0x000fe40000010000 */
[----:B------:R-:W-:Y:S08]  /*5780*/  MUFU.EX2 R207, R207 ;  /* 0x000000cf00cf7308 */ /* 0x000ff00000000800 */
[----:B------:R-:W2:Y:S01]  /*5790*/  MUFU.EX2 R212, R212 ;  /* 0x000000d400d47308 */ /* 0x000ea20000000800 */
[----:B---3--:R-:W-:-:S07]  /*57a0*/  F2FP.BF16.F32.PACK_AB R170, R172, R155 ;  /* 0x0000009bacaa723e */ /* 0x008fce00000010ff */
[----:B------:R-:W-:Y:S08]  /*57b0*/  MUFU.EX2 R209, R209 ;  /* 0x000000d100d17308 */ /* 0x000ff00000000800 */
[----:B------:R-:W3:Y:S01]  /*57c0*/  MUFU.EX2 R214, R214 ;  /* 0x000000d600d67308 */ /* 0x000ee20000000800 */
[----:B--2---:R-:W-:Y:S01]  /*57d0*/  F2FP.BF16.F32.PACK_AB R169, R212, R207 ;  /* 0x000000cfd4a9723e */ /* 0x004fe200000010ff */
[----:B------:R-:W-:-:S04]  /*57e0*/  FADD.FTZ R207, R207, R210 ;  /* 0x000000d2cfcf7221 */ /* 0x000fc80000010000 */
[----:B------:R-:W-:Y:S01]  /*57f0*/  FADD.FTZ R212, R212, R207 ;  /* 0x000000cfd4d47221 */ /* 0x000fe20000010000 */
[----:B---3--:R-:W-:-:S03]  /*5800*/  F2FP.BF16.F32.PACK_AB R171, R214, R209 ;  /* 0x000000d1d6ab723e */ /* 0x008fc600000010ff */
[----:B------:R-:W-:Y:S02]  /*5810*/  FADD.FTZ R209, R209, R212 ;  /* 0x000000d4d1d17221 */ /* 0x000fe40000010000 */
[----:B------:R0:W-:Y:S01]  /*5820*/  STSM.16.M88.4 [R184], R168 ;  /* 0x000000a8b8007844 */ /* 0x0001e20000000200 */
[----:B-1----:R-:W-:Y:S01]  /*5830*/  WARPGROUP.ARRIVE ;  /* 0x00000000000079c5 */ /* 0x002fe20000000000 */
[----:B------:R-:W-:-:S05]  /*5840*/  FADD.FTZ R6, R214, R209 ;  /* 0x000000d1d6067221 */ /* 0x000fca0000010000 */
[----:B------:R-:W-:Y:S01]  /*5850*/  HGMMA.64x256x16.F32.BF16 R24, R156, gdesc[UR12].tnspB, RZ, !UPT, gsb0 ;  /* 0x43e0000c9c187df0 */ /* 0x000fe2000c0018ff */
        /* <DEDUP_REMOVED lines=12> */
[----:B------:R-:W-:Y:S01]  /*5920*/  HGMMA.64x256x16.F32.BF16 R24, R164, gdesc[UR12].tnspB, R24, gsb0 ;  /* 0x43e0000ca4187df0 */ /* 0x000fe20008001818 */
[----:B------:R-:W-:Y:S01]  /*5930*/  UMOV UR14, UR10 ;  /* 0x0000000a000e7c82 */ /* 0x000fe20008000000 */
        /* <DEDUP_REMOVED lines=14> */
[----:B------:R1:W-:Y:S02]  /*5a20*/  @!P1 SYNCS.ARRIVE.TRANS64.RED.A1T0 RZ, [R3+URZ], RZ ;  /* 0x000000ff03ff99a7 */ /* 0x0003e4000810043f */
[----:B-1----:R-:W-:-:S04]  /*5a30*/  FADD.FTZ R3, R155, R154 ;  /* 0x0000009a9b037221 */ /* 0x002fc80000010000 */
[----:B------:R-:W-:Y:S01]  /*5a40*/  FADD.FTZ R3, R172, R3 ;  /* 0x00000003ac037221 */ /* 0x000fe20000010000 */
[----:B0-----:R-:W-:Y:S06]  /*5a50*/  @!P2 BRA `(.L_x_1062) ;  /* 0x0000002c0088a947 */ /* 0x001fec0003800000 */
[----:B------:R-:W-:Y:S01]  /*5a60*/  VIADD R7, R174, 0xfffffffe ;  /* 0xfffffffeae077836 */ /* 0x000fe20000000000 */
[----:B------:R-:W-:Y:S01]  /*5a70*/  UMOV UR24, UR36 ;  /* 0x0000002400187c82 */ /* 0x000fe20008000000 */
[----:B------:R-:W-:Y:S02]  /*5a80*/  IMAD.MOV.U32 R8, RZ, RZ, R5 ;  /* 0x000000ffff087224 */ /* 0x000fe400078e0005 */
[----:B------:R-:W-:-:S07]  /*5a90*/  IMAD.MOV.U32 R13, RZ, RZ, R4 ;  /* 0x000000ffff0d7224 */ /* 0x000fce00078e0004 */
.L_x_1071:
        /* <DEDUP_REMOVED lines=9> */
.L_x_1063:
[----:B------:R-:W-:Y:S01]  /*5b30*/  ULEA UR5, UR36, UR37, 0x3 ;  /* 0x0000002524057291 */ /* 0x000fe2000f8e183f */
[----:B------:R-:W-:-:S08]  /*5b40*/  SHF.L.U32 R4, R2, 0x1f, RZ ;  /* 0x0000001f02047819 */ /* 0x000fd000000006ff */
[----:B------:R0:W1:Y:S01]  /*5b50*/  SYNCS.PHASECHK.TRANS64.TRYWAIT P3, [UR5+0x38830], R4 ;  /* 0x03883004ff0075a7 */ /* 0x0000620008060145 */
[----:B------:R-:W-:Y:S05]  /*5b60*/  @P0 BRA `(.L_x_1064) ;  /* 0x0000000000040947 */ /* 0x000fea0003800000 */
[----:B------:R-:W-:Y:S01]  /*5b70*/  BPT.TRAP 0x1 ;  /* 0x000000040000795c */ /* 0x000fe20000300000 */
.L_x_1064:
[----:B-1----:R-:W-:Y:S05]  /*5b80*/  @P3 BRA `(.L_x_1065) ;  /* 0x0000000000083947 */ /* 0x002fea0003800000 */
[----:B------:R-:W1:Y:S02]  /*5b90*/  SYNCS.PHASECHK.TRANS64.TRYWAIT P3, [UR5+0x38830], R4 ;  /* 0x03883004ff0075a7 */ /* 0x000e640008060145 */
[----:B-1----:R-:W-:Y:S05]  /*5ba0*/  @!P3 BRA `(.L_x_1066) ;  /* 0x000000e400a4b947 */ /* 0x002fea0003800000 */
.L_x_1065:
        /* <DEDUP_REMOVED lines=28> */
.L_x_1067:
[----:B------:R2:W3:Y:S01]  /*5d70*/  SYNCS.PHASECHK.TRANS64.TRYWAIT P3, [UR5+0x38850], R4 ;  /* 0x03885004ff0075a7 */ /* 0x0004e20008060145 */
[----:B------:R-:W-:Y:S05]  /*5d80*/  @P0 BRA `(.L_x_1068) ;  /* 0x0000000000040947 */ /* 0x000fea0003800000 */
[----:B------:R-:W-:Y:S01]  /*5d90*/  BPT.TRAP 0x1 ;  /* 0x000000040000795c */ /* 0x000fe20000300000 */
.L_x_1068:
[----:B---3--:R-:W-:Y:S05]  /*5da0*/  @P3 BRA `(.L_x_1069) ;  /* 0x0000000000083947 */ /* 0x008fea0003800000 */
[----:B------:R-:W3:Y:S02]  /*5db0*/  SYNCS.PHASECHK.TRANS64.TRYWAIT P3, [UR5+0x38850], R4 ;  /* 0x03885004ff0075a7 */ /* 0x000ee40008060145 */
[----:B---3--:R-:W-:Y:S05]  /*5dc0*/  @!P3 BRA `(.L_x_1070) ;  /* 0x000000e40034b947 */ /* 0x008fea0003800000 */
.L_x_1069:
[----:B------:R-:W-:Y:S01]  /*5dd0*/  UIADD3 UR10, UR37, 0x26400, URZ ;  /* 0x00026400250a7890 */ /* 0x000fe2000fffe03f */
[----:B------:R-:W-:Y:S01]  /*5de0*/  WARPGROUP.ARRIVE ;  /* 0x00000000000079c5 */ /* 0x000fe20000000000 */
[----:B------:R-:W-:-:S05]  /*5df0*/  UIADD3 UR15, UR6, 0x2, URZ ;  /* 0x00000002060f7890 */ /* 0x000fca000fffe03f */
[----:B-1----:R-:W1:Y:S01]  /*5e00*/  S2R R5, SR_TID.X ;  /* 0x0000000000057919 */ /* 0x002e620000002100 */
[----:B------:R-:W-:Y:S02]  /*5e10*/  USHF.R.U32.HI UR10, URZ, 0x4, UR10 ;  /* 0x000000043f0a7899 */ /* 0x000fe4000801160a */
[----:B------:R-:W-:Y:S02]  /*5e20*/  UIADD3 UR11, UR6, 0x6, URZ ;  /* 0x00000006060b7890 */ /* 0x000fe4000fffe03f */
[----:B------:R-:W-:Y:S02]  /*5e30*/  ULOP3.LUT UR18, UR10, 0x3fff, URZ, 0xc0, !UPT ;  /* 0x00003fff0a127892 */ /* 0x000fe4000f8ec03f */
[----:B------:R-:W-:Y:S02]  /*5e40*/  UIADD3 UR14, UR6, 0x4, URZ ;  /* 0x00000004060e7890 */ /* 0x000fe4000fffe03f */
        /* <DEDUP_REMOVED lines=9> */
[----:B------:R-:W-:Y:S01]  /*5ee0*/  UIADD3 UR22, UR10, 0x2, URZ ;  /* 0x000000020a167890 */ /* 0x000fe2000fffe03f */
[----:B------:R-:W-:Y:S01]  /*5ef0*/  UMOV UR20, UR15 ;  /* 0x0000000f00147c82 */ /* 0x000fe20008000000 */
[----:B------:R-:W-:Y:S01]  /*5f00*/  UMOV UR21, 0x40000040 ;  /* 0x4000004000157882 */ /* 0x000fe20000000000 */
[----:B------:R-:W-:Y:S01]  /*5f10*/  UMOV UR23, 0x40000040 ;  /* 0x4000004000177882 */ /* 0x000fe20000000000 */
[----:B-1----:R-:W-:-:S05]  /*5f20*/  SHF.R.U32.HI R5, RZ, 0x7, R5 ;  /* 0x00000007ff057819 */ /* 0x002fca0000011605 */
[----:B0-2---:R-:W0:Y:S01]  /*5f30*/  SHFL.IDX PT, R4, R5, RZ, 0x1f ;  /* 0x00001fff05047589 */ /* 0x005e2200000e0000 */
        /* <DEDUP_REMOVED lines=319> */
[----:B------:R-:W3:Y:S08]  /*7330*/  MUFU.TANH R11, R11 ;  /* 0x0000000b000b7308 */ /* 0x000ef00000002400 */
[----:B------:R-:W4:Y:S08]  /*7340*/  MUFU.TANH R12, R12 ;  /* 0x0000000c000c7308 */ /* 0x000f300000002400 */
[----:B------:R-:W5:Y:S01]  /*7350*/  MUFU.TANH R154, R154 ;  /* 0x0000009a009a7308 */ /* 0x000f620000002400 */
[----:B0-----:R-:W-:-:S02]  /*7360*/  FMNMX.FTZ R168, R153, R4, !PT ;  /* 0x0000000499a87209 */ /* 0x001fc40007810000 */
[----:B-1----:R-:W-:-:S05]  /*7370*/  FMNMX.FTZ R153, R9, R8, !PT ;  /* 0x0000000809997209 */ /* 0x002fca0007810000 */
[----:B------:R-:W0:Y:S01]  /*7380*/  MUFU.TANH R155, R155 ;  /* 0x0000009b009b7308 */ /* 0x000e220000002400 */
[----:B------:R-:W1:Y:S01]  /*7390*/  SHFL.BFLY PT, R169, R168, 0x1, 0x1f ;  /* 0x0c201f00a8a97f89 */ /* 0x000e6200000e0000 */
[----:B--2---:R-:W-:-:S04]  /*73a0*/  FMNMX.FTZ R4, R10, R153, !PT ;  /* 0x000000990a047209 */ /* 0x004fc80007810000 */
[----:B---3--:R-:W-:Y:S02]  /*73b0*/  FMNMX.FTZ R153, R11, R4, !PT ;  /* 0x000000040b997209 */ /* 0x008fe40007810000 */
[----:B------:R-:W2:Y:S02]  /*73c0*/  MUFU.TANH R156, R156 ;  /* 0x0000009c009c7308 */ /* 0x000ea40000002400 */
[----:B----4-:R-:W-:-:S04]  /*73d0*/  FMNMX.FTZ R153, R12, R153, !PT ;  /* 0x000000990c997209 */ /* 0x010fc80007810000 */
[----:B-----5:R-:W-:Y:S02]  /*73e0*/  FMNMX.FTZ R14, R154, R153, !PT ;  /* 0x000000999a0e7209 */ /* 0x020fe40007810000 */
[----:B------:R-:W3:Y:S01]  /*73f0*/  MUFU.TANH R160, R160 ;  /* 0x000000a000a07308 */ /* 0x000ee20000002400 */
[----:B------:R-:W-:Y:S01]  /*7400*/  FMUL.FTZ R153, R183, UR10 ;  /* 0x0000000ab7997c20 */ /* 0x000fe20008410000 */
[----:B------:R-:W-:-:S06]  /*7410*/  ULEA UR10, UR36, UR7, 0xc ;  /* 0x00000007240a7291 */ /* 0x000fcc000f8e603f */
[----:B------:R-:W4:Y:S01]  /*7420*/  MUFU.TANH R162, R162 ;  /* 0x000000a200a27308 */ /* 0x000f220000002400 */
[----:B------:R-:W-:Y:S01]  /*7430*/  UMOV UR14, UR10 ;  /* 0x0000000a000e7c82 */ /* 0x000fe20008000000 */
[----:B-1----:R-:W-:Y:S02]  /*7440*/  FMNMX.FTZ R4, R168, R169, !PT ;  /* 0x000000a9a8047209 */ /* 0x002fe40007810000 */
[----:B0-----:R-:W-:-:S03]  /*7450*/  FMNMX.FTZ R169, R155, R14, !PT ;  /* 0x0000000e9ba97209 */ /* 0x001fc60007810000 */
[----:B------:R-:W-:Y:S01]  /*7460*/  FADD.FTZ R13, -R4, R13 ;  /* 0x0000000d040d7221 */ /* 0x000fe20000010100 */
[----:B------:R-:W0:Y:S01]  /*7470*/  MUFU.TANH R163, R163 ;  /* 0x000000a300a37308 */ /* 0x000e220000002400 */
[----:B--2---:R-:W-:Y:S01]  /*7480*/  FMNMX.FTZ R169, R156, R169, !PT ;  /* 0x000000a99ca97209 */ /* 0x004fe20007810000 */
[----:B------:R-:W-:Y:S01]  /*7490*/  FMUL.FTZ R182, R4, UR11 ;  /* 0x0000000b04b67c20 */ /* 0x000fe20008410000 */
[----:B------:R-:W-:Y:S02]  /*74a0*/  FMUL.FTZ R14, R13, UR11 ;  /* 0x0000000b0d0e7c20 */ /* 0x000fe40008410000 */
[----:B---3--:R-:W-:Y:S01]  /*74b0*/  FMNMX.FTZ R169, R160, R169, !PT ;  /* 0x000000a9a0a97209 */ /* 0x008fe20007810000 */
[--C-:B------:R-:W-:Y:S01]  /*74c0*/  FFMA.FTZ R13, R20, UR11, -R182.reuse ;  /* 0x0000000b140d7c23 */ /* 0x100fe200080108b6 */
[--C-:B------:R-:W-:Y:S01]  /*74d0*/  FFMA.FTZ R171, R21, UR11, -R182.reuse ;  /* 0x0000000b15ab7c23 */ /* 0x100fe200080108b6 */
[----:B------:R-:W1:Y:S01]  /*74e0*/  MUFU.TANH R166, R166 ;  /* 0x000000a600a67308 */ /* 0x000e620000002400 */
[----:B----4-:R-:W-:Y:S01]  /*74f0*/  FMNMX.FTZ R168, R162, R169, !PT ;  /* 0x000000a9a2a87209 */ /* 0x010fe20007810000 */
[--C-:B------:R-:W-:Y:S01]  /*7500*/  FFMA.FTZ R21, R157, UR11, -R182.reuse ;  /* 0x0000000b9d157c23 */ /* 0x100fe200080108b6 */
[--C-:B------:R-:W-:Y:S01]  /*7510*/  FFMA.FTZ R170, R158, UR11, -R182.reuse ;  /* 0x0000000b9eaa7c23 */ /* 0x100fe200080108b6 */
[--C-:B------:R-:W-:Y:S01]  /*7520*/  FFMA.FTZ R178, R177, UR11, -R182.reuse ;  /* 0x0000000bb1b27c23 */ /* 0x100fe200080108b6 */
[--C-:B------:R-:W-:Y:S01]  /*7530*/  FFMA.FTZ R15, R15, UR11, -R182.reuse ;  /* 0x0000000b0f0f7c23 */ /* 0x100fe200080108b6 */
[--C-:B------:R-:W-:Y:S01]  /*7540*/  FFMA.FTZ R172, R161, UR11, -R182.reuse ;  /* 0x0000000ba1ac7c23 */ /* 0x100fe200080108b6 */
[--C-:B------:R-:W-:Y:S01]  /*7550*/  FFMA.FTZ R164, R164, UR11, -R182.reuse ;  /* 0x0000000ba4a47c23 */ /* 0x100fe200080108b6 */
[----:B------:R-:W2:Y:S01]  /*7560*/  MUFU.TANH R167, R167 ;  /* 0x000000a700a77308 */ /* 0x000ea20000002400 */
[----:B0-----:R-:W-:Y:S01]  /*7570*/  FMNMX.FTZ R169, R163, R168, !PT ;  /* 0x000000a8a3a97209 */ /* 0x001fe20007810000 */
[--C-:B------:R-:W-:Y:S01]  /*7580*/  FFMA.FTZ R173, R207, UR11, -R182.reuse ;  /* 0x0000000bcfad7c23 */ /* 0x100fe200080108b6 */
[--C-:B------:R-:W-:Y:S01]  /*7590*/  FFMA.FTZ R176, R208, UR11, -R182.reuse ;  /* 0x0000000bd0b07c23 */ /* 0x100fe200080108b6 */
[--C-:B------:R-:W-:Y:S01]  /*75a0*/  FFMA.FTZ R175, R209, UR11, -R182.reuse ;  /* 0x0000000bd1af7c23 */ /* 0x100fe200080108b6 */
[----:B------:R-:W-:-:S03]  /*75b0*/  FFMA.FTZ R177, R210, UR11, -R182 ;  /* 0x0000000bd2b17c23 */ /* 0x000fc600080108b6 */
[----:B------:R-:W0:Y:S01]  /*75c0*/  MUFU.TANH R181, R181 ;  /* 0x000000b500b57308 */ /* 0x000e220000002400 */
[----:B-1----:R-:W-:Y:S01]  /*75d0*/  FMNMX.FTZ R20, R166, R169, !PT ;  /* 0x000000a9a6147209 */ /* 0x002fe20007810000 */
[----:B------:R-:W-:-:S06]  /*75e0*/  FFMA.FTZ R169, R5, UR11, -R182 ;  /* 0x0000000b05a97c23 */ /* 0x000fcc00080108b6 */
[----:B------:R-:W1:Y:S01]  /*75f0*/  MUFU.TANH R211, R211 ;  /* 0x000000d300d37308 */ /* 0x000e620000002400 */
[----:B--2---:R-:W-:-:S07]  /*7600*/  FMNMX.FTZ R168, R167, R20, !PT ;  /* 0x00000014a7a87209 */ /* 0x004fce0007810000 */
[----:B------:R-:W2:Y:S01]  /*7610*/  MUFU.TANH R152, R152 ;  /* 0x0000009800987308 */ /* 0x000ea20000002400 */
[----:B0-----:R-:W-:-:S07]  /*7620*/  FMNMX.FTZ R168, R181, R168, !PT ;  /* 0x000000a8b5a87209 */ /* 0x001fce0007810000 */
[----:B------:R-:W0:Y:S01]  /*7630*/  MUFU.TANH R153, R153 ;  /* 0x0000009900997308 */ /* 0x000e220000002400 */
[----:B-1----:R-:W-:-:S07]  /*7640*/  FMNMX.FTZ R5, R211, R168, !PT ;  /* 0x000000a8d3057209 */ /* 0x002fce0007810000 */
[----:B------:R1:W-:Y:S01]  /*7650*/  MUFU.EX2 R20, R169 ;  /* 0x000000a900147308 */ /* 0x0003e20000000800 */
[----:B--2---:R-:W-:-:S07]  /*7660*/  FMNMX.FTZ R168, R152, R5, !PT ;  /* 0x0000000598a87209 */ /* 0x004fce0007810000 */
[----:B------:R-:W2:Y:S01]  /*7670*/  MUFU.EX2 R14, R14 ;  /* 0x0000000e000e7308 */ /* 0x000ea20000000800 */
[----:B0-----:R-:W-:Y:S01]  /*7680*/  FMNMX.FTZ R5, R153, R168, !PT ;  /* 0x000000a899057209 */ /* 0x001fe20007810000 */
[----:B-1----:R-:W-:-:S04]  /*7690*/  FFMA.FTZ R169, R159, UR11, -R182 ;  /* 0x0000000b9fa97c23 */ /* 0x002fc800080108b6 */
[----:B------:R-:W0:Y:S02]  /*76a0*/  SHFL.BFLY PT, R174, R5, 0x2, 0x1f ;  /* 0x0c401f0005ae7f89 */ /* 0x000e2400000e0000 */
[----:B------:R-:W1:Y:S08]  /*76b0*/  MUFU.EX2 R13, R13 ;  /* 0x0000000d000d7308 */ /* 0x000e700000000800 */
[----:B------:R-:W-:Y:S01]  /*76c0*/  MUFU.EX2 R15, R15 ;  /* 0x0000000f000f7308 */ /* 0x000fe20000000800 */
        /* <DEDUP_REMOVED lines=12> */
[----:B------:R-:W-:Y:S01]  /*7790*/  FMUL.FTZ R45, R45, R14 ;  /* 0x0000000e2d2d7220 */ /* 0x000fe20000410000 */
[----:B0-----:R-:W-:Y:S01]  /*77a0*/  FMNMX.FTZ R157, R5, R174, !PT ;  /* 0x000000ae059d7209 */ /* 0x001fe20007810000 */
[--C-:B------:R-:W-:Y:S01]  /*77b0*/  FFMA.FTZ R174, R165, UR11, -R182.reuse ;  /* 0x0000000ba5ae7c23 */ /* 0x100fe200080108b6 */
[----:B------:R-:W-:Y:S01]  /*77c0*/  FFMA.FTZ R182, R180, UR11, -R182 ;  /* 0x0000000bb4b67c23 */ /* 0x000fe200080108b6 */
[----:B------:R-:W-:Y:S01]  /*77d0*/  MUFU.EX2 R21, R21 ;  /* 0x0000001500157308 */ /* 0x000fe20000000800 */
[-C--:B------:R-:W-:Y:S01]  /*77e0*/  FMUL.FTZ R48, R48, R14.reuse ;  /* 0x0000000e30307220 */ /* 0x080fe20000410000 */
[----:B------:R-:W0:Y:S01]  /*77f0*/  SHFL.BFLY PT, R158, R157, 0x1, 0x1f ;  /* 0x0c201f009d9e7f89 */ /* 0x000e2200000e0000 */
        /* <DEDUP_REMOVED lines=23> */
[----:B0-----:R-:W-:Y:S01]  /*7970*/  FMNMX.FTZ R5, R157, R158, !PT ;  /* 0x0000009e9d057209 */ /* 0x001fe20007810000 */
[-C--:B------:R-:W-:Y:S01]  /*7980*/  FMUL.FTZ R89, R89, R14.reuse ;  /* 0x0000000e59597220 */ /* 0x080fe20000410000 */
[-C--:B------:R-:W-:Y:S01]  /*7990*/  FMUL.FTZ R92, R92, R14.reuse ;  /* 0x0000000e5c5c7220 */ /* 0x080fe20000410000 */
[-C--:B------:R-:W-:Y:S01]  /*79a0*/  FMUL.FTZ R93, R93, R14.reuse ;  /* 0x0000000e5d5d7220 */ /* 0x080fe20000410000 */
[-C--:B------:R-:W-:Y:S01]  /*79b0*/  FMUL.FTZ R96, R96, R14.reuse ;  /* 0x0000000e60607220 */ /* 0x080fe20000410000 */
[----:B------:R-:W-:Y:S01]  /*79c0*/  FADD.FTZ R157, -R5, R8 ;  /* 0x00000008059d7221 */ /* 0x000fe20000010100 */
[----:B------:R-:W-:Y:S01]  /*79d0*/  MUFU.EX2 R171, R164 ;  /* 0x000000a400ab7308 */ /* 0x000fe20000000800 */
[-C--:B------:R-:W-:Y:S01]  /*79e0*/  FMUL.FTZ R97, R97, R14.reuse ;  /* 0x0000000e61617220 */ /* 0x080fe20000410000 */
[-C--:B------:R-:W-:Y:S01]  /*79f0*/  FMUL.FTZ R100, R100, R14.reuse ;  /* 0x0000000e64647220 */ /* 0x080fe20000410000 */
[----:B------:R-:W-:Y:S01]  /*7a00*/  FMUL.FTZ R179, R157, UR11 ;  /* 0x0000000b9db37c20 */ /* 0x000fe20008410000 */
[----:B------:R-:W-:Y:S01]  /*7a10*/  FMUL.FTZ R157, R5, UR11 ;  /* 0x0000000b059d7c20 */ /* 0x000fe20008410000 */
[-C--:B------:R-:W-:Y:S01]  /*7a20*/  FMUL.FTZ R101, R101, R14.reuse ;  /* 0x0000000e65657220 */ /* 0x080fe20000410000 */
[-C--:B------:R-:W-:Y:S01]  /*7a30*/  FMUL.FTZ R104, R104, R14.reuse ;  /* 0x0000000e68687220 */ /* 0x080fe20000410000 */
[----:B------:R-:W-:Y:S01]  /*7a40*/  FMUL.FTZ R105, R105, R14 ;  /* 0x0000000e69697220 */ /* 0x000fe20000410000 */
[----:B------:R-:W-:Y:S01]  /*7a50*/  FFMA.FTZ R183, R155, UR11, -R157 ;  /* 0x0000000b9bb77c23 */ /* 0x000fe2000801089d */
[----:B------:R-:W-:Y:S01]  /*7a60*/  IMAD.MOV R155, RZ, RZ, -R19 ;  /* 0x000000ffff9b7224 */ /* 0x000fe200078e0a13 */
[----:B------:R-:W0:Y:S01]  /*7a70*/  MUFU.EX2 R179, R179 ;  /* 0x000000b300b37308 */ /* 0x000e220000000800 */
[--C-:B------:R-:W-:Y:S01]  /*7a80*/  FFMA.FTZ R180, R9, UR11, -R157.reuse ;  /* 0x0000000b09b47c23 */ /* 0x100fe2000801089d */
[--C-:B------:R-:W-:Y:S01]  /*7a90*/  FFMA.FTZ R212, R211, UR11, -R157.reuse ;  /* 0x0000000bd3d47c23 */ /* 0x100fe2000801089d */
[----:B------:R-:W-:Y:S01]  /*7aa0*/  FFMA.FTZ R9, R10, UR11, -R157 ;  /* 0x0000000b0a097c23 */ /* 0x000fe2000801089d */
[----:B------:R-:W-:Y:S01]  /*7ab0*/  ISETP.NE.AND P3, PT, R18, R155, PT ;  /* 0x0000009b1200720c */ /* 0x000fe20003f65270 */
[----:B------:R-:W-:-:S02]  /*7ac0*/  IMAD.U32 R211, RZ, RZ, UR5 ;  /* 0x00000005ffd37e24 */ /* 0x000fc4000f8e00ff */
[--C-:B------:R-:W-:Y:S01]  /*7ad0*/  FFMA.FTZ R10, R11, UR11, -R157.reuse ;  /* 0x0000000b0b0a7c23 */ /* 0x100fe2000801089d */
[--C-:B------:R-:W-:Y:S01]  /*7ae0*/  FFMA.FTZ R11, R12, UR11, -R157.reuse ;  /* 0x0000000b0c0b7c23 */ /* 0x100fe2000801089d */
[----:B------:R2:W-:Y:S01]  /*7af0*/  MUFU.EX2 R8, R182 ;  /* 0x000000b600087308 */ /* 0x0005e20000000800 */
[--C-:B------:R-:W-:Y:S01]  /*7b00*/  FFMA.FTZ R12, R154, UR11, -R157.reuse ;  /* 0x0000000b9a0c7c23 */ /* 0x100fe2000801089d */
[----:B------:R-:W-:Y:S02]  /*7b10*/  @!P1 VIADD R154, R211, 0x38840 ;  /* 0x00038840d39a9836 */ /* 0x000fe40000000000 */
[--C-:B------:R-:W-:Y:S01]  /*7b20*/  FFMA.FTZ R207, R160, UR11, -R157.reuse ;  /* 0x0000000ba0cf7c23 */ /* 0x100fe2000801089d */
[--C-:B------:R-:W-:Y:S01]  /*7b30*/  FFMA.FTZ R208, R162, UR11, -R157.reuse ;  /* 0x0000000ba2d07c23 */ /* 0x100fe2000801089d */
[--C-:B------:R-:W-:Y:S01]  /*7b40*/  FFMA.FTZ R209, R163, UR11, -R157.reuse ;  /* 0x0000000ba3d17c23 */ /* 0x100fe2000801089d */
[--C-:B------:R-:W-:Y:S01]  /*7b50*/  FFMA.FTZ R210, R166, UR11, -R157.reuse ;  /* 0x0000000ba6d27c23 */ /* 0x100fe2000801089d */
[----:B------:R-:W-:Y:S01]  /*7b60*/  @!P1 PRMT R154, RZ, 0x654, R154 ;  /* 0x00000654ff9a9816 */ /* 0x000fe2000000009a */
[--C-:B------:R-:W-:Y:S01]  /*7b70*/  FFMA.FTZ R213, R167, UR11, -R157.reuse ;  /* 0x0000000ba7d57c23 */ /* 0x100fe2000801089d */
[--C-:B--2---:R-:W-:Y:S01]  /*7b80*/  FFMA.FTZ R182, R156, UR11, -R157.reuse ;  /* 0x0000000b9cb67c23 */ /* 0x104fe2000801089d */
[----:B------:R-:W-:Y:S01]  /*7b90*/  IMAD.U32 R156, RZ, RZ, UR24 ;  /* 0x00000018ff9c7e24 */ /* 0x000fe2000f8e00ff */
[----:B------:R2:W-:Y:S01]  /*7ba0*/  @!P1 SYNCS.ARRIVE.TRANS64.RED.A1T0 RZ, [R154+URZ], RZ ;  /* 0x000000ff9aff99a7 */ /* 0x0005e2000810043f */
[--C-:B------:R-:W-:Y:S01]  /*7bb0*/  FFMA.FTZ R181, R181, UR11, -R157.reuse ;  /* 0x0000000bb5b57c23 */ /* 0x100fe2000801089d */
[----:B------:R-:W-:Y:S01]  /*7bc0*/  FFMA.FTZ R214, R152, UR11, -R157 ;  /* 0x0000000b98d67c23 */ /* 0x000fe2000801089d */
[----:B------:R-:W-:-:S02]  /*7bd0*/  @!P3 IMAD R155, R156, 0x40, R17 ;  /* 0x000000409c9bb824 */ /* 0x000fc400078e0211 */
[----:B------:R-:W-:Y:S01]  /*7be0*/  FFMA.FTZ R215, R153, UR11, -R157 ;  /* 0x0000000b99d77c23 */ /* 0x000fe2000801089d */
[----:B------:R-:W-:Y:S01]  /*7bf0*/  MUFU.EX2 R180, R180 ;  /* 0x000000b400b47308 */ /* 0x000fe20000000800 */
[----:B-1----:R-:W-:Y:S01]  /*7c00*/  F2FP.BF16.F32.PACK_AB R152, R20, R13 ;  /* 0x0000000d1498723e */ /* 0x002fe200000010ff */
[-C--:B0-----:R-:W-:Y:S01]  /*7c10*/  FMUL.FTZ R26, R26, R179.reuse ;  /* 0x000000b31a1a7220 */ /* 0x081fe20000410000 */
[----:B------:R-:W-:Y:S01]  /*7c20*/  @!P3 LEA R155, R155, UR37, 0x2 ;  /* 0x000000259b9bbc11 */ /* 0x000fe2000f8e10ff */
[----:B------:R-:W-:Y:S01]  /*7c30*/  FMUL.FTZ R27, R27, R179 ;  /* 0x000000b31b1b7220 */ /* 0x000fe20000410000 */
[----:B--2---:R-:W-:Y:S01]  /*7c40*/  F2FP.BF16.F32.PACK_AB R154, R168, R15 ;  /* 0x0000000fa89a723e */ /* 0x004fe200000010ff */
[----:B------:R-:W-:Y:S01]  /*7c50*/  FMUL.FTZ R30, R30, R179 ;  /* 0x000000b31e1e7220 */ /* 0x000fe20000410000 */
[----:B------:R-:W-:Y:S01]  /*7c60*/  F2FP.BF16.F32.PACK_AB R156, R170, R21 ;  /* 0x00000015aa9c723e */ /* 0x000fe200000010ff */
[----:B------:R-:W-:Y:S01]  /*7c70*/  @!P3 STS [R155+0x38400], R14 ;  /* 0x0384000e9b00b388 */ /* 0x000fe20000000800 */
[----:B------:R-:W0:Y:S01]  /*7c80*/  MUFU.EX2 R9, R9 ;  /* 0x0000000900097308 */ /* 0x000e220000000800 */
[----:B------:R-:W-:Y:S01]  /*7c90*/  F2FP.BF16.F32.PACK_AB R158, R172, R169 ;  /* 0x000000a9ac9e723e */ /* 0x000fe200000010ff */
[-C--:B------:R-:W-:Y:S01]  /*7ca0*/  FMUL.FTZ R31, R31, R179.reuse ;  /* 0x000000b31f1f7220 */ /* 0x080fe20000410000 */
[----:B------:R1:W-:Y:S01]  /*7cb0*/  @!P3 STS [R155+0x38420], R179 ;  /* 0x038420b39b00b388 */ /* 0x0003e20000000800 */
        /* <DEDUP_REMOVED lines=52> */
[----:B------:R-:W0:Y:S01]  /*8000*/  MUFU.EX2 R174, R174 ;  /* 0x000000ae00ae7308 */ /* 0x000e220000000800 */
[-C--:B------:R-:W-:Y:S01]  /*8010*/  FMUL.FTZ R112, R112, R14.reuse ;  /* 0x0000000e70707220 */ /* 0x080fe20000410000 */
[-C--:B------:R-:W-:Y:S01]  /*8020*/  FMUL.FTZ R113, R113, R14.reuse ;  /* 0x0000000e71717220 */ /* 0x080fe20000410000 */
[-C--:B------:R-:W-:Y:S01]  /*8030*/  FMUL.FTZ R114, R114, R179.reuse ;  /* 0x000000b372727220 */ /* 0x080fe20000410000 */
[-C--:B------:R-:W-:Y:S01]  /*8040*/  FMUL.FTZ R115, R115, R179.reuse ;  /* 0x000000b373737220 */ /* 0x080fe20000410000 */
[-C--:B------:R-:W-:Y:S01]  /*8050*/  FMUL.FTZ R116, R116, R14.reuse ;  /* 0x0000000e74747220 */ /* 0x080fe20000410000 */
[----:B------:R-:W-:Y:S01]  /*8060*/  FMUL.FTZ R117, R117, R14 ;  /* 0x0000000e75757220 */ /* 0x000fe20000410000 */
[-C--:B------:R-:W-:Y:S01]  /*8070*/  FMUL.FTZ R118, R118, R179.reuse ;  /* 0x000000b376767220 */ /* 0x080fe20000410000 */
[----:B------:R-:W-:Y:S01]  /*8080*/  MUFU.EX2 R173, R173 ;  /* 0x000000ad00ad7308 */ /* 0x000fe20000000800 */
[----:B-1----:R-:W-:Y:S01]  /*8090*/  F2FP.BF16.F32.PACK_AB R159, R207, R182 ;  /* 0x000000b6cf9f723e */ /* 0x002fe200000010ff */
[-C--:B------:R-:W-:Y:S01]  /*80a0*/  FMUL.FTZ R119, R119, R179.reuse ;  /* 0x000000b377777220 */ /* 0x080fe20000410000 */
[-C--:B------:R-:W-:Y:S01]  /*80b0*/  FMUL.FTZ R120, R120, R14.reuse ;  /* 0x0000000e78787220 */ /* 0x080fe20000410000 */
[-C--:B------:R-:W-:Y:S01]  /*80c0*/  FMUL.FTZ R121, R121, R14.reuse ;  /* 0x0000000e79797220 */ /* 0x080fe20000410000 */
[-C--:B------:R-:W-:Y:S01]  /*80d0*/  FMUL.FTZ R122, R122, R179.reuse ;  /* 0x000000b37a7a7220 */ /* 0x080fe20000410000 */
[----:B------:R-:W-:Y:S01]  /*80e0*/  FMUL.FTZ R123, R123, R179 ;  /* 0x000000b37b7b7220 */ /* 0x000fe20000410000 */
        /* <DEDUP_REMOVED lines=35> */
[----:B------:R-:W-:Y:S01]  /*8320*/  FMUL.FTZ R151, R151, R179 ;  /* 0x000000b397977220 */ /* 0x000fe20000410000 */
[----:B------:R0:W-:Y:S01]  /*8330*/  STSM.16.M88.4 [R22+0x36400], R152 ;  /* 0x0364009816007844 */ /* 0x0001e20000000200 */
[----:B------:R-:W-:Y:S01]  /*8340*/  FFMA.FTZ R3, R14, R3, R13 ;  /* 0x000000030e037223 */ /* 0x000fe2000001000d */
[----:B------:R-:W-:Y:S01]  /*8350*/  FFMA.FTZ R6, R179, R6, R180 ;  /* 0x00000006b3067223 */ /* 0x000fe200000100b4 */
[----:B------:R-:W-:Y:S01]  /*8360*/  @!P1 VIADD R211, R211, 0x38860 ;  /* 0x00038860d3d39836 */ /* 0x000fe20000000000 */
[----:B------:R0:W-:Y:S01]  /*8370*/  STSM.16.M88.4 [R23], R156 ;  /* 0x0000009c17007844 */ /* 0x0001e20000000200 */
[----:B------:R-:W-:Y:S01]  /*8380*/  MUFU.EX2 R175, R175 ;  /* 0x000000af00af7308 */ /* 0x000fe20000000800 */
[----:B------:R-:W-:Y:S01]  /*8390*/  FADD.FTZ R20, R20, R3 ;  /* 0x0000000314147221 */ /* 0x000fe20000010000 */
[----:B------:R-:W-:Y:S01]  /*83a0*/  FADD.FTZ R9, R9, R6 ;  /* 0x0000000609097221 */ /* 0x000fe20000010000 */
[----:B------:R-:W-:Y:S01]  /*83b0*/  @!P1 PRMT R211, RZ, 0x654, R211 ;  /* 0x00000654ffd39816 */ /* 0x000fe200000000d3 */
[----:B------:R-:W-:Y:S01]  /*83c0*/  UMOV UR24, UR36 ;  /* 0x0000002400187c82 */ /* 0x000fe20008000000 */
[----:B------:R-:W-:Y:S01]  /*83d0*/  FADD.FTZ R15, R15, R20 ;  /* 0x000000140f0f7221 */ /* 0x000fe20000010000 */
[----:B------:R-:W-:Y:S01]  /*83e0*/  FADD.FTZ R10, R10, R9 ;  /* 0x000000090a0a7221 */ /* 0x000fe20000010000 */
[----:B------:R-:W-:Y:S01]  /*83f0*/  IMAD.MOV.U32 R13, RZ, RZ, R4 ;  /* 0x000000ffff0d7224 */ /* 0x000fe200078e0004 */
[----:B------:R-:W2:Y:S01]  /*8400*/  MUFU.EX2 R178, R178 ;  /* 0x000000b200b27308 */ /* 0x000ea20000000800 */
[----:B-1----:R-:W-:Y:S01]  /*8410*/  F2FP.BF16.F32.PACK_AB R163, R213, R210 ;  /* 0x000000d2d5a3723e */ /* 0x002fe200000010ff */
[----:B------:R-:W-:Y:S01]  /*8420*/  FADD.FTZ R168, R168, R15 ;  /* 0x0000000fa8a87221 */ /* 0x000fe20000010000 */
[----:B------:R-:W-:-:S03]  /*8430*/  FADD.FTZ R11, R11, R10 ;  /* 0x0000000a0b0b7221 */ /* 0x000fc60000010000 */
[----:B------:R0:W-:Y:S01]  /*8440*/  STSM.16.M88.4 [R185], R160 ;  /* 0x000000a0b9007844 */ /* 0x0001e20000000200 */
[----:B------:R-:W-:Y:S01]  /*8450*/  FADD.FTZ R21, R21, R168 ;  /* 0x000000a815157221 */ /* 0x000fe20000010000 */
[----:B------:R-:W1:Y:S01]  /*8460*/  MUFU.EX2 R177, R177 ;  /* 0x000000b100b17308 */ /* 0x000e620000000800 */
[----:B------:R-:W-:Y:S02]  /*8470*/  FADD.FTZ R12, R12, R11 ;  /* 0x0000000b0c0c7221 */ /* 0x000fe40000010000 */
[----:B------:R-:W-:Y:S02]  /*8480*/  FADD.FTZ R170, R170, R21 ;  /* 0x00000015aaaa7221 */ /* 0x000fe40000010000 */
[----:B------:R-:W-:Y:S02]  /*8490*/  FADD.FTZ R183, R183, R12 ;  /* 0x0000000cb7b77221 */ /* 0x000fe40000010000 */
[----:B------:R-:W-:Y:S01]  /*84a0*/  FADD.FTZ R169, R169, R170 ;  /* 0x000000aaa9a97221 */ /* 0x000fe20000010000 */
[----:B------:R-:W-:Y:S01]  /*84b0*/  MUFU.EX2 R181, R181 ;  /* 0x000000b500b57308 */ /* 0x000fe20000000800 */
[----:B--2---:R-:W-:Y:S01]  /*84c0*/  F2FP.BF16.F32.PACK_AB R164, R178, R175 ;  /* 0x000000afb2a4723e */ /* 0x004fe200000010ff */
        /* <DEDUP_REMOVED lines=10> */
[----:B------:R-:W1:Y:S02]  /*8570*/  MUFU.EX2 R214, R214 ;  /* 0x000000d600d67308 */ /* 0x000e640000000800 */
[----:B------:R-:W-:Y:S01]  /*8580*/  FADD.FTZ R210, R210, R209 ;  /* 0x000000d1d2d27221 */ /* 0x000fe20000010000 */
[----:B------:R-:W-:-:S03]  /*8590*/  FADD.FTZ R176, R176, R173 ;  /* 0x000000adb0b07221 */ /* 0x000fc60000010000 */
[----:B------:R-:W-:Y:S01]  /*85a0*/  FADD.FTZ R210, R213, R210 ;  /* 0x000000d2d5d27221 */ /* 0x000fe20000010000 */
[----:B------:R-:W-:Y:S01]  /*85b0*/  FADD.FTZ R175, R175, R176 ;  /* 0x000000b0afaf7221 */ /* 0x000fe20000010000 */
[----:B------:R-:W3:Y:S01]  /*85c0*/  MUFU.EX2 R215, R215 ;  /* 0x000000d700d77308 */ /* 0x000ee20000000800 */
[----:B--2---:R-:W-:Y:S01]  /*85d0*/  F2FP.BF16.F32.PACK_AB R165, R212, R181 ;  /* 0x000000b5d4a5723e */ /* 0x004fe200000010ff */
[----:B------:R-:W-:Y:S01]  /*85e0*/  FADD.FTZ R181, R181, R210 ;  /* 0x000000d2b5b57221 */ /* 0x000fe20000010000 */
[----:B------:R-:W-:-:S03]  /*85f0*/  FADD.FTZ R178, R178, R175 ;  /* 0x000000afb2b27221 */ /* 0x000fc60000010000 */
[----:B------:R-:W-:Y:S01]  /*8600*/  FADD.FTZ R181, R212, R181 ;  /* 0x000000b5d4b57221 */ /* 0x000fe20000010000 */
[----:B------:R-:W-:-:S03]  /*8610*/  FADD.FTZ R3, R177, R178 ;  /* 0x000000b2b1037221 */ /* 0x000fc60000010000 */
[----:B-1----:R-:W-:Y:S01]  /*8620*/  FADD.FTZ R6, R214, R181 ;  /* 0x000000b5d6067221 */ /* 0x002fe20000010000 */
[----:B------:R-:W-:Y:S01]  /*8630*/  FADD.FTZ R3, R8, R3 ;  /* 0x0000000308037221 */ /* 0x000fe20000010000 */
[----:B------:R-:W-:Y:S01]  /*8640*/  IMAD.MOV.U32 R8, RZ, RZ, R5 ;  /* 0x000000ffff087224 */ /* 0x000fe200078e0005 */
[C---:B---3--:R-:W-:Y:S01]  /*8650*/  F2FP.BF16.F32.PACK_AB R167, R215.reuse, R214 ;  /* 0x000000d6d7a7723e */ /* 0x048fe200000010ff */
[----:B------:R-:W-:-:S04]  /*8660*/  FADD.FTZ R6, R215, R6 ;  /* 0x00000006d7067221 */ /* 0x000fc80000010000 */
[----:B------:R0:W-:Y:S01]  /*8670*/  STSM.16.M88.4 [R184], R164 ;  /* 0x000000a4b8007844 */ /* 0x0001e20000000200 */
[----:B------:R-:W-:-:S06]  /*8680*/  WARPGROUP.ARRIVE ;  /* 0x00000000000079c5 */ /* 0x000fcc0000000000 */
        /* <DEDUP_REMOVED lines=31> */
.L_x_1062:
[----:B------:R-:W1:Y:S01]  /*8880*/  SHFL.BFLY PT, R0, R3, 0x2, 0x1f ;  /* 0x0c401f0003007f89 */ /* 0x000e6200000e0000 */
[----:B------:R-:W-:Y:S02]  /*8890*/  IMAD.MOV R13, RZ, RZ, -R19 ;  /* 0x000000ffff0d7224 */ /* 0x000fe400078e0a13 */
[----:B------:R-:W-:Y:S01]  /*88a0*/  IMAD.MOV.U32 R9, RZ, RZ, RZ ;  /* 0x000000ffff097224 */ /* 0x000fe200078e00ff */
[----:B------:R-:W2:Y:S01]  /*88b0*/  SHFL.BFLY PT, R7, R6, 0x2, 0x1f ;  /* 0x0c401f0006077f89 */ /* 0x000ea200000e0000 */
[----:B------:R-:W-:Y:S01]  /*88c0*/  IMAD.U32 R21, RZ, RZ, UR11 ;  /* 0x0000000bff157e24 */ /* 0x000fe2000f8e00ff */
[----:B------:R-:W-:Y:S08]  /*88d0*/  BAR.ARV 0x8, 0x100 ;  /* 0x0204000000007b1d */ /* 0x000ff00000002000 */
[----:B------:R-:W-:Y:S01]  /*88e0*/  BAR.SYNC.DEFER_BLOCKING 0xf, 0x100 ;  /* 0x03c4000000007b1d */ /* 0x000fe20000010000 */
[----:B------:R-:W-:Y:S01]  /*88f0*/  ISETP.NE.AND P0, PT, R18, R13, PT ;  /* 0x0000000d1200720c */ /* 0x000fe20003f05270 */
[----:B------:R-:W-:-:S02]  /*8900*/  VIADD R193, R193, 0x1 ;  /* 0x00000001c1c17836 */ /* 0x000fc40000000000 */
[----:B-1----:R-:W-:Y:S01]  /*8910*/  FADD.FTZ R0, R0, R3 ;  /* 0x0000000300007221 */ /* 0x002fe20000010000 */
[----:B------:R-:W-:Y:S02]  /*8920*/  IMAD.MOV.U32 R3, RZ, RZ, -0x800000 ;  /* 0xff800000ff037424 */ /* 0x000fe400078e00ff */
[----:B--2---:R-:W-:Y:S02]  /*8930*/  FADD.FTZ R8, R7, R6 ;  /* 0x0000000607087221 */ /* 0x004fe40000010000 */
[----:B------:R-:W1:Y:S01]  /*8940*/  SHFL.BFLY PT, R11, R0, 0x1, 0x1f ;  /* 0x0c201f00000b7f89 */ /* 0x000e6200000e0000 */
[----:B------:R-:W-:-:S03]  /*8950*/  IMAD.MOV.U32 R6, RZ, RZ, RZ ;  /* 0x000000ffff067224 */ /* 0x000fc600078e00ff */
[----:B------:R-:W2:Y:S01]  /*8960*/  SHFL.BFLY PT, R7, R8, 0x1, 0x1f ;  /* 0x0c201f0008077f89 */ /* 0x000ea200000e0000 */
[----:B-1----:R-:W-:Y:S01]  /*8970*/  FADD.FTZ R11, R0, R11 ;  /* 0x0000000b000b7221 */ /* 0x002fe20000010000 */
[----:B------:R-:W-:Y:S01]  /*8980*/  IMAD.U32 R0, RZ, RZ, UR36 ;  /* 0x00000024ff007e24 */ /* 0x000fe2000f8e00ff */
[----:B------:R-:W-:Y:S01]  /*8990*/  UIADD3 UR36, UR36, 0x1, URZ ;  /* 0x0000000124247890 */ /* 0x000fe2000fffe03f */
[----:B--2---:R-:W-:Y:S02]  /*89a0*/  FADD.FTZ R7, R8, R7 ;  /* 0x0000000708077221 */ /* 0x004fe40000010000 */
[----:B------:R-:W-:Y:S01]  /*89b0*/  FSETP.NE.FTZ.AND P1, PT, R11, RZ, PT ;  /* 0x000000ff0b00720b */ /* 0x000fe20003f35000 */
[----:B------:R-:W-:Y:S01]  /*89c0*/  @!P0 IMAD R0, R0, 0x40, R17 ;  /* 0x0000004000008824 */ /* 0x000fe200078e0211 */
[----:B------:R-:W-:Y:S01]  /*89d0*/  UISETP.NE.AND UP0, UPT, UR36, 0x2, UPT ;  /* 0x000000022400788c */ /* 0x000fe2000bf05270 */
[----:B------:R-:W-:-:S03]  /*89e0*/  FSETP.NE.FTZ.AND P2, PT, R7, RZ, PT ;  /* 0x000000ff0700720b */ /* 0x000fc60003f55000 */
[----:B------:R-:W-:Y:S01]  /*89f0*/  @!P0 LEA R13, R0, UR37, 0x2 ;  /* 0x00000025000d8c11 */ /* 0x000fe2000f8e10ff */
[----:B------:R-:W-:Y:S01]  /*8a00*/  USEL UR4, URZ, 0x1, UP0 ;  /* 0x000000013f047887 */ /* 0x000fe20008000000 */
[----:B------:R-:W-:Y:S01]  /*8a10*/  IMAD.MOV.U32 R0, RZ, RZ, -0x800000 ;  /* 0xff800000ff007424 */ /* 0x000fe200078e00ff */
[----:B------:R-:W-:-:S04]  /*8a20*/  USEL UR36, UR36, URZ, UP0 ;  /* 0x0000003f24247287 */ /* 0x000fc80008000000 */
[----:B------:R-:W1:Y:S01]  /*8a30*/  @P1 MUFU.RCP R9, R11 ;  /* 0x0000000b00091308 */ /* 0x000e620000001000 */
[----:B------:R-:W-:Y:S01]  /*8a40*/  @P1 FMUL.FTZ R21, R21, 0.69314718246459960938 ;  /* 0x3f31721815151820 */ /* 0x000fe20000410000 */
[----:B------:R-:W-:-:S06]  /*8a50*/  LOP3.LUT R2, R2, UR4, RZ, 0x3c, !PT ;  /* 0x0000000402027c12 */ /* 0x000fcc000f8e3cff */
[----:B------:R-:W2:Y:S08]  /*8a60*/  @P2 MUFU.RCP R6, R7 ;  /* 0x0000000700062308 */ /* 0x000eb00000001000 */
[----:B------:R-:W3:Y:S01]  /*8a70*/  @P1 MUFU.LG2 R20, R11 ;  /* 0x0000000b00141308 */ /* 0x000ee20000000c00 */
[----:B-1----:R1:W-:Y:S01]  /*8a80*/  @!P0 STS [R13+0x38400], R9 ;  /* 0x038400090d008388 */ /* 0x0023e20000000800 */
[----:B------:R-:W-:Y:S01]  /*8a90*/  FMUL.FTZ R10, R29, R9 ;  /* 0x000000091d0a7220 */ /* 0x000fe20000410000 */
[----:B------:R-:W-:-:S02]  /*8aa0*/  IMAD.U32 R29, RZ, RZ, UR11 ;  /* 0x0000000bff1d7e24 */ /* 0x000fc4000f8e00ff */
[-C--:B------:R-:W-:Y:S01]  /*8ab0*/  FMUL.FTZ R173, R24, R9.reuse ;  /* 0x0000000918ad7220 */ /* 0x080fe20000410000 */
[-C--:B------:R-:W-:Y:S01]  /*8ac0*/  FMUL.FTZ R8, R25, R9.reuse ;  /* 0x0000000919087220 */ /* 0x080fe20000410000 */
[-C--:B------:R-:W-:Y:S01]  /*8ad0*/  FMUL.FTZ R172, R28, R9.reuse ;  /* 0x000000091cac7220 */ /* 0x080fe20000410000 */
[-C--:B------:R-:W-:Y:S01]  /*8ae0*/  FMUL.FTZ R171, R32, R9.reuse ;  /* 0x0000000920ab7220 */ /* 0x080fe20000410000 */
[----:B------:R-:W4:Y:S01]  /*8af0*/  @P2 MUFU.LG2 R7, R7 ;  /* 0x0000000700072308 */ /* 0x000f220000000c00 */
[----:B--2---:R2:W-:Y:S01]  /*8b00*/  @!P0 STS [R13+0x38420], R6 ;  /* 0x038420060d008388 */ /* 0x0045e20000000800 */
[-C--:B------:R-:W-:Y:S01]  /*8b10*/  FMUL.FTZ R12, R33, R9.reuse ;  /* 0x00000009210c7220 */ /* 0x080fe20000410000 */
[-C--:B------:R-:W-:Y:S01]  /*8b20*/  FMUL.FTZ R170, R36, R9.reuse ;  /* 0x0000000924aa7220 */ /* 0x080fe20000410000 */
[-C--:B------:R-:W-:Y:S01]  /*8b30*/  FMUL.FTZ R14, R37, R9.reuse ;  /* 0x00000009250e7220 */ /* 0x080fe20000410000 */
        /* <DEDUP_REMOVED lines=57> */
[----:B------:R-:W-:Y:S01]  /*8ed0*/  @P2 FMUL.FTZ R29, R29, 0.69314718246459960938 ;  /* 0x3f3172181d1d2820 */ /* 0x000fe20000410000 */
[----:B---3--:R-:W-:Y:S01]  /*8ee0*/  @P1 FMUL.FTZ R20, R20, 0.69314718246459960938 ;  /* 0x3f31721814141820 */ /* 0x008fe20000410000 */
[----:B----4-:R-:W-:Y:S01]  /*8ef0*/  @P2 FMUL.FTZ R26, R7, 0.69314718246459960938 ;  /* 0x3f317218071a2820 */ /* 0x010fe20000410000 */
[-C--:B------:R-:W-:Y:S01]  /*8f00*/  FMUL.FTZ R11, R30, R6.reuse ;  /* 0x000000061e0b7220 */ /* 0x080fe20000410000 */
[-C--:B--2---:R-:W-:Y:S01]  /*8f10*/  FMUL.FTZ R13, R34, R6.reuse ;  /* 0x00000006220d7220 */ /* 0x084fe20000410000 */
        /* <DEDUP_REMOVED lines=65> */
.L_x_1048:
        /* <DEDUP_REMOVED lines=57> */
[----:B------:R-:W-:Y:S01]  /*96c0*/  SHF.R.U64 R5, R5, 0x3, RZ ;  /* 0x0000000305057819 */ /* 0x000fe200000012ff */
[--C-:B------:R-:W-:Y:S01]  /*96d0*/  IMAD.X R91, RZ, RZ, R123.reuse, P2 ;  /* 0x000000ffff5b7224 */ /* 0x100fe200010e067b */
[----:B------:R-:W-:Y:S01]  /*96e0*/  LOP3.LUT R20, R177, 0x380, RZ, 0xc0, !PT ;  /* 0x00000380b1147812 */ /* 0x000fe200078ec0ff */
[----:B------:R-:W-:Y:S01]  /*96f0*/  IMAD.X R95, RZ, RZ, R123, P1 ;  /* 0x000000ffff5f7224 */ /* 0x000fe200008e067b */
[----:B------:R-:W-:-:S02]  /*9700*/  IADD3 R98, P0, R122, 0x4020, RZ ;  /* 0x000040207a627810 */ /* 0x000fc40007f1e0ff */
        /* <DEDUP_REMOVED lines=15> */
[----:B------:R-:W-:-:S02]  /*9800*/  LOP3.LUT R28, R179, 0x380, RZ, 0xc0, !PT ;  /* 0x00000380b31c7812 */ /* 0x000fc400078ec0ff */
[----:B------:R-:W-:Y:S02]  /*9810*/  LOP3.LUT R36, R183, 0x380, RZ, 0xc0, !PT ;  /* 0x00000380b7247812 */ /* 0x000fe400078ec0ff */
[----:B------:R-:W-:Y:S02]  /*9820*/  SHF.R.U64 R20, R20, 0x3, RZ ;  /* 0x0000000314147819 */ /* 0x000fe400000012ff */
[----:B------:R-:W-:Y:S02]  /*9830*/  SHF.R.U64 R32, R32, 0x3, RZ ;  /* 0x0000000320207819 */ /* 0x000fe400000012ff */
[----:B------:R-:W-:Y:S02]  /*9840*/  SHF.R.U64 R28, R28, 0x3, RZ ;  /* 0x000000031c1c7819 */ /* 0x000fe400000012ff */
[----:B------:R-:W-:Y:S02]  /*9850*/  LOP3.LUT R40, R207, 0x380, RZ, 0xc0, !PT ;  /* 0x00000380cf287812 */ /* 0x000fe400078ec0ff */
[----:B------:R-:W-:-:S02]  /*9860*/  MOV R122, R122 ;  /* 0x0000007a007a7202 */ /* 0x000fc40000000f00 */
[----:B------:R-:W-:Y:S02]  /*9870*/  LOP3.LUT R44, R209, 0x380, RZ, 0xc0, !PT ;  /* 0x00000380d12c7812 */ /* 0x000fe400078ec0ff */
[----:B------:R-:W-:Y:S01]  /*9880*/  LOP3.LUT R27, R4, 0x380, RZ, 0xc0, !PT ;  /* 0x00000380041b7812 */ /* 0x000fe200078ec0ff */
[----:B------:R0:W-:Y:S01]  /*9890*/  STSM.16.M88.4 [R122], R8 ;  /* 0x000000087a007844 */ /* 0x0001e20000000200 */
[----:B------:R-:W-:Y:S02]  /*98a0*/  LOP3.LUT R123, R26, 0x380, RZ, 0xc0, !PT ;  /* 0x000003801a7b7812 */ /* 0x000fe400078ec0ff */
[----:B------:R-:W-:Y:S02]  /*98b0*/  SHF.R.U64 R36, R36, 0x3, RZ ;  /* 0x0000000324247819 */ /* 0x000fe400000012ff */
[----:B------:R-:W-:Y:S02]  /*98c0*/  LOP3.LUT R20, R20, R177, RZ, 0x3c, !PT ;  /* 0x000000b114147212 */ /* 0x000fe400078e3cff */
[----:B------:R-:W-:-:S02]  /*98d0*/  LOP3.LUT R90, R211, 0x380, RZ, 0xc0, !PT ;  /* 0x00000380d35a7812 */ /* 0x000fc400078ec0ff */
[----:B------:R-:W-:Y:S02]  /*98e0*/  LOP3.LUT R32, R32, R181, RZ, 0x3c, !PT ;  /* 0x000000b520207212 */ /* 0x000fe400078e3cff */
[----:B------:R-:W-:Y:S02]  /*98f0*/  LOP3.LUT R94, R213, 0x380, RZ, 0xc0, !PT ;  /* 0x00000380d55e7812 */ /* 0x000fe400078ec0ff */
[----:B------:R-:W-:Y:S02]  /*9900*/  LOP3.LUT R177, R98, 0x380, RZ, 0xc0, !PT ;  /* 0x0000038062b17812 */ /* 0x000fe400078ec0ff */
[----:B------:R-:W-:Y:S02]  /*9910*/  LOP3.LUT R28, R28, R179, RZ, 0x3c, !PT ;  /* 0x000000b31c1c7212 */ /* 0x000fe400078e3cff */
[----:B------:R-:W-:Y:S02]  /*9920*/  SHF.R.U64 R40, R40, 0x3, RZ ;  /* 0x0000000328287819 */ /* 0x000fe400000012ff */
[----:B------:R-:W-:-:S02]  /*9930*/  LOP3.LUT R181, R106, 0x380, RZ, 0xc0, !PT ;  /* 0x000003806ab57812 */ /* 0x000fc400078ec0ff */
[----:B------:R-:W-:Y:S02]  /*9940*/  SHF.R.U64 R44, R44, 0x3, RZ ;  /* 0x000000032c2c7819 */ /* 0x000fe400000012ff */
[----:B------:R-:W-:Y:S02]  /*9950*/  LOP3.LUT R179, R102, 0x380, RZ, 0xc0, !PT ;  /* 0x0000038066b37812 */ /* 0x000fe400078ec0ff */
[----:B------:R-:W-:Y:S02]  /*9960*/  SHF.R.U64 R27, R27, 0x3, RZ ;  /* 0x000000031b1b7819 */ /* 0x000fe400000012ff */
[----:B------:R-:W-:Y:S02]  /*9970*/  SHF.R.U64 R123, R123, 0x3, RZ ;  /* 0x000000037b7b7819 */ /* 0x000fe400000012ff */
[----:B------:R-:W-:Y:S02]  /*9980*/  LOP3.LUT R36, R36, R183, RZ, 0x3c, !PT ;  /* 0x000000b724247212 */ /* 0x000fe400078e3cff */
[----:B------:R-:W-:-:S02]  /*9990*/  SHF.R.U64 R90, R90, 0x3, RZ ;  /* 0x000000035a5a7819 */ /* 0x000fc400000012ff */
[----:B------:R-:W-:Y:S02]  /*99a0*/  SHF.R.U64 R94, R94, 0x3, RZ ;  /* 0x000000035e5e7819 */ /* 0x000fe400000012ff */
[----:B------:R-:W-:Y:S02]  /*99b0*/  LOP3.LUT R183, R110, 0x380, RZ, 0xc0, !PT ;  /* 0x000003806eb77812 */ /* 0x000fe400078ec0ff */
[----:B------:R-:W-:Y:S02]  /*99c0*/  SHF.R.U64 R177, R177, 0x3, RZ ;  /* 0x00000003b1b17819 */ /* 0x000fe400000012ff */
[----:B------:R-:W-:Y:S02]  /*99d0*/  LOP3.LUT R40, R40, R207, RZ, 0x3c, !PT ;  /* 0x000000cf28287212 */ /* 0x000fe400078e3cff */
[----:B------:R-:W-:Y:S02]  /*99e0*/  SHF.R.U64 R181, R181, 0x3, RZ ;  /* 0x00000003b5b57819 */ /* 0x000fe400000012ff */
[----:B------:R-:W-:-:S02]  /*99f0*/  LOP3.LUT R173, R6, 0x380, RZ, 0xc0, !PT ;  /* 0x0000038006ad7812 */ /* 0x000fc400078ec0ff */
[----:B------:R-:W-:Y:S02]  /*9a00*/  MOV R31, R20 ;  /* 0x00000014001f7202 */ /* 0x000fe40000000f00 */
[----:B------:R-:W-:Y:S02]  /*9a10*/  LOP3.LUT R44, R44, R209, RZ, 0x3c, !PT ;  /* 0x000000d12c2c7212 */ /* 0x000fe400078e3cff */
[----:B------:R-:W-:Y:S01]  /*9a20*/  SHF.R.U64 R179, R179, 0x3, RZ ;  /* 0x00000003b3b37819 */ /* 0x000fe200000012ff */
[----:B------:R-:W-:Y:S01]  /*9a30*/  STSM.16.M88.4 [R31], R12 ;  /* 0x0000000c1f007844 */ /* 0x000fe20000000200 */
[----:B------:R-:W-:Y:S02]  /*9a40*/  LOP3.LUT R114, R27, R4, RZ, 0x3c, !PT ;  /* 0x000000041b727212 */ /* 0x000fe400078e3cff */
[----:B------:R-:W-:Y:S02]  /*9a50*/  LOP3.LUT R118, R123, R26, RZ, 0x3c, !PT ;  /* 0x0000001a7b767212 */ /* 0x000fe400078e3cff */
[----:B------:R-:W-:-:S02]  /*9a60*/  MOV R29, R28 ;  /* 0x0000001c001d7202 */ /* 0x000fc40000000f00 */
[----:B0-----:R-:W-:Y:S02]  /*9a70*/  F2FP.BF16.F32.PACK_AB R8, R158, R163 ;  /* 0x000000a39e08723e */ /* 0x001fe400000010ff */
        /* <DEDUP_REMOVED lines=8> */
[----:B------:R-:W-:Y:S02]  /*9b00*/  F2FP.BF16.F32.PACK_AB R27, R55, R54 ;  /* 0x00000036371b723e */ /* 0x000fe400000010ff */
[----:B------:R-:W-:Y:S02]  /*9b10*/  LOP3.LUT R94, R94, R213, RZ, 0x3c, !PT ;  /* 0x000000d55e5e7212 */ /* 0x000fe400078e3cff */
[----:B------:R-:W-:Y:S01]  /*9b20*/  SHF.R.U64 R183, R183, 0x3, RZ ;  /* 0x00000003b7b77819 */ /* 0x000fe200000012ff */
[----:B------:R-:W-:Y:S01]  /*9b30*/  STSM.16.M88.4 [R32], R24 ;  /* 0x0000001820007844 */ /* 0x000fe20000000200 */
[----:B------:R-:W-:Y:S02]  /*9b40*/  LOP3.LUT R98, R177, R98, RZ, 0x3c, !PT ;  /* 0x00000062b1627212 */ /* 0x000fe400078e3cff */
[----:B------:R-:W-:-:S02]  /*9b50*/  MOV R36, R36 ;  /* 0x0000002400247202 */ /* 0x000fc40000000f00 */
[----:B------:R-:W-:Y:S02]  /*9b60*/  LOP3.LUT R106, R181, R106, RZ, 0x3c, !PT ;  /* 0x0000006ab56a7212 */ /* 0x000fe400078e3cff */
[----:B------:R-:W-:Y:S01]  /*9b70*/  F2FP.BF16.F32.PACK_AB R67, R71, R70 ;  /* 0x000000464743723e */ /* 0x000fe200000010ff */
[----:B------:R-:W-:Y:S01]  /*9b80*/  STSM.16.M88.4 [R36], R56 ;  /* 0x0000003824007844 */ /* 0x000fe20000000200 */
[----:B------:R-:W-:Y:S02]  /*9b90*/  SHF.R.U64 R173, R173, 0x3, RZ ;  /* 0x00000003adad7819 */ /* 0x000fe400000012ff */
        /* <DEDUP_REMOVED lines=9> */
[----:B------:R-:W-:Y:S01]  /*9c30*/  F2FP.BF16.F32.PACK_AB R144, R145, R144 ;  /* 0x000000909190723e */ /* 0x000fe200000010ff */
[----:B------:R-:W-:Y:S01]  /*9c40*/  UISETP.NE.U32.AND UP1, UPT, UR8, URZ, UPT ;  /* 0x0000003f0800728c */ /* 0x000fe2000bf25070 */
[----:B------:R-:W-:Y:S01]  /*9c50*/  MOV R40, R40 ;  /* 0x0000002800287202 */ /* 0x000fe20000000f00 */
[----:B0-----:R-:W-:Y:S01]  /*9c60*/  IMAD.U32 R8, RZ, RZ, UR4 ;  /* 0x00000004ff087e24 */ /* 0x001fe2000f8e00ff */
[----:B------:R-:W-:Y:S01]  /*9c70*/  LOP3.LUT R102, R179, R102, RZ, 0x3c, !PT ;  /* 0x00000066b3667212 */ /* 0x000fe200078e3cff */
[----:B------:R-:W-:Y:S01]  /*9c80*/  IMAD.U32 R9, RZ, RZ, UR7 ;  /* 0x00000007ff097e24 */ /* 0x000fe2000f8e00ff */
[----:B------:R-:W-:Y:S01]  /*9c90*/  MOV R44, R44 ;  /* 0x0000002c002c7202 */ /* 0x000fe20000000f00 */
[----:B------:R-:W-:Y:S01]  /*9ca0*/  STSM.16.M88.4 [R40], R64 ;  /* 0x0000004028007844 */ /* 0x000fe20000000200 */
[----:B------:R-:W-:Y:S02]  /*9cb0*/  F2FP.BF16.F32.PACK_AB R74, R77, R76 ;  /* 0x0000004c4d4a723e */ /* 0x000fe400000010ff */
[----:B------:R-:W-:-:S02]  /*9cc0*/  F2FP.BF16.F32.PACK_AB R75, R79, R78 ;  /* 0x0000004e4f4b723e */ /* 0x000fc400000010ff */
[----:B------:R-:W-:Y:S02]  /*9cd0*/  F2FP.BF16.F32.PACK_AB R81, R83, R82 ;  /* 0x000000525351723e */ /* 0x000fe400000010ff */
[----:B------:R-:W-:Y:S01]  /*9ce0*/  MOV R28, R90 ;  /* 0x0000005a001c7202 */ /* 0x000fe20000000f00 */
[----:B------:R-:W-:Y:S01]  /*9cf0*/  STSM.16.M88.4 [R44], R72 ;  /* 0x000000482c007844 */ /* 0x000fe20000000200 */
[----:B------:R-:W-:Y:S02]  /*9d00*/  F2FP.BF16.F32.PACK_AB R82, R85, R84 ;  /* 0x000000545552723e */ /* 0x000fe400000010ff */
[----:B------:R-:W-:Y:S02]  /*9d10*/  F2FP.BF16.F32.PACK_AB R83, R87, R86 ;  /* 0x000000565753723e */ /* 0x000fe400000010ff */
[----:B------:R-:W-:Y:S02]  /*9d20*/  LOP3.LUT R110, R183, R110, RZ, 0x3c, !PT ;  /* 0x0000006eb76e7212 */ /* 0x000fe400078e3cff */
[----:B------:R-:W-:Y:S01]  /*9d30*/  MOV R94, R94 ;  /* 0x0000005e005e7202 */ /* 0x000fe20000000f00 */
[----:B------:R-:W-:Y:S01]  /*9d40*/  STSM.16.M88.4 [R28], R80 ;  /* 0x000000501c007844 */ /* 0x000fe20000000200 */
[----:B------:R-:W-:-:S02]  /*9d50*/  MOV R21, R98 ;  /* 0x0000006200157202 */ /* 0x000fc40000000f00 */
[----:B------:R-:W-:Y:S02]  /*9d60*/  F2FP.BF16.F32.PACK_AB R89, R34, R30 ;  /* 0x0000001e2259723e */ /* 0x000fe400000010ff */
[----:B------:R-:W-:Y:S02]  /*9d70*/  F2FP.BF16.F32.PACK_AB R90, R93, R92 ;  /* 0x0000005c5d5a723e */ /* 0x000fe400000010ff */
[----:B------:R-:W-:Y:S02]  /*9d80*/  F2FP.BF16.F32.PACK_AB R91, R48, R38 ;  /* 0x00000026305b723e */ /* 0x000fe400000010ff */
[----:B------:R-:W-:Y:S02]  /*9d90*/  LOP3.LUT R4, R173, R6, RZ, 0x3c, !PT ;  /* 0x00000006ad047212 */ /* 0x000fe400078e3cff */
[----:B------:R-:W-:Y:S01]  /*9da0*/  MOV R20, R106 ;  /* 0x0000006a00147202 */ /* 0x000fe20000000f00 */
[----:B------:R-:W-:Y:S01]  /*9db0*/  STSM.16.M88.4 [R94], R88 ;  /* 0x000000585e007844 */ /* 0x000fe20000000200 */
[----:B------:R-:W-:-:S02]  /*9dc0*/  F2FP.BF16.F32.PACK_AB R97, R153, R50 ;  /* 0x000000329961723e */ /* 0x000fc400000010ff */
[----:B------:R-:W-:Y:S02]  /*9dd0*/  F2FP.BF16.F32.PACK_AB R98, R101, R100 ;  /* 0x000000646562723e */ /* 0x000fe400000010ff */
[----:B------:R-:W-:Y:S02]  /*9de0*/  F2FP.BF16.F32.PACK_AB R99, R155, R154 ;  /* 0x0000009a9b63723e */ /* 0x000fe400000010ff */
[----:B------:R-:W-:Y:S02]  /*9df0*/  MOV R102, R102 ;  /* 0x0000006600667202 */ /* 0x000fe40000000f00 */
[----:B------:R-:W-:Y:S01]  /*9e00*/  MOV R6, R114 ;  /* 0x0000007200067202 */ /* 0x000fe20000000f00 */
[----:B------:R-:W-:Y:S01]  /*9e10*/  STSM.16.M88.4 [R21], R96 ;  /* 0x0000006015007844 */ /* 0x000fe20000000200 */
[----:B------:R-:W-:Y:S02]  /*9e20*/  F2FP.BF16.F32.PACK_AB R105, R159, R157 ;  /* 0x0000009d9f69723e */ /* 0x000fe400000010ff */
[----:B------:R-:W-:-:S02]  /*9e30*/  F2FP.BF16.F32.PACK_AB R106, R109, R108 ;  /* 0x0000006c6d6a723e */ /* 0x000fc400000010ff */
[----:B------:R-:W-:Y:S02]  /*9e40*/  F2FP.BF16.F32.PACK_AB R107, R162, R161 ;  /* 0x000000a1a26b723e */ /* 0x000fe400000010ff */
[----:B------:R-:W-:Y:S02]  /*9e50*/  F2FP.BF16.F32.PACK_AB R113, R165, R164 ;  /* 0x000000a4a571723e */ /* 0x000fe400000010ff */
[----:B------:R-:W-:Y:S01]  /*9e60*/  F2FP.BF16.F32.PACK_AB R114, R117, R116 ;  /* 0x000000747572723e */ /* 0x000fe200000010ff */
[----:B------:R-:W-:Y:S01]  /*9e70*/  STSM.16.M88.4 [R102], R104 ;  /* 0x0000006866007844 */ /* 0x000fe20000000200 */
[----:B------:R-:W-:Y:S02]  /*9e80*/  F2FP.BF16.F32.PACK_AB R115, R167, R166 ;  /* 0x000000a6a773723e */ /* 0x000fe400000010ff */
[----:B------:R-:W-:Y:S02]  /*9e90*/  MOV R110, R110 ;  /* 0x0000006e006e7202 */ /* 0x000fe40000000f00 */
[----:B------:R-:W-:Y:S01]  /*9ea0*/  F2FP.BF16.F32.PACK_AB R121, R169, R168 ;  /* 0x000000a8a979723e */ /* 0x000fe200000010ff */
[----:B------:R-:W-:Y:S01]  /*9eb0*/  STSM.16.M88.4 [R20], R112 ;  /* 0x0000007014007844 */ /* 0x000fe20000000200 */
[----:B------:R-:W-:-:S02]  /*9ec0*/  F2FP.BF16.F32.PACK_AB R122, R125, R124 ;  /* 0x0000007c7d7a723e */ /* 0x000fc400000010ff */
[----:B------:R-:W-:Y:S02]  /*9ed0*/  F2FP.BF16.F32.PACK_AB R123, R127, R126 ;  /* 0x0000007e7f7b723e */ /* 0x000fe400000010ff */
[----:B------:R-:W-:Y:S02]  /*9ee0*/  F2FP.BF16.F32.PACK_AB R129, R131, R130 ;  /* 0x000000828381723e */ /* 0x000fe400000010ff */
[----:B------:R-:W-:Y:S01]  /*9ef0*/  F2FP.BF16.F32.PACK_AB R130, R133, R132 ;  /* 0x000000848582723e */ /* 0x000fe200000010ff */
[----:B------:R-:W-:Y:S01]  /*9f00*/  STSM.16.M88.4 [R110], R120 ;  /* 0x000000786e007844 */ /* 0x000fe20000000200 */
[----:B------:R-:W-:Y:S02]  /*9f10*/  F2FP.BF16.F32.PACK_AB R131, R135, R134 ;  /* 0x000000868783723e */ /* 0x000fe400000010ff */
[----:B------:R-:W-:Y:S02]  /*9f20*/  F2FP.BF16.F32.PACK_AB R137, R139, R138 ;  /* 0x0000008a8b89723e */ /* 0x000fe400000010ff */
[----:B------:R-:W-:Y:S01]  /*9f30*/  MOV R118, R118 ;  /* 0x0000007600767202 */ /* 0x000fe20000000f00 */
[----:B------:R-:W-:Y:S01]  /*9f40*/  STSM.16.M88.4 [R6], R128 ;  /* 0x0000008006007844 */ /* 0x000fe20000000200 */
[----:B------:R-:W-:-:S02]  /*9f50*/  F2FP.BF16.F32.PACK_AB R138, R141, R140 ;  /* 0x0000008c8d8a723e */ /* 0x000fc400000010ff */
[----:B------:R-:W-:Y:S02]  /*9f60*/  F2FP.BF16.F32.PACK_AB R139, R143, R142 ;  /* 0x0000008e8f8b723e */ /* 0x000fe400000010ff */
[----:B------:R-:W-:Y:S02]  /*9f70*/  F2FP.BF16.F32.PACK_AB R145, R147, R146 ;  /* 0x000000929391723e */ /* 0x000fe400000010ff */
[----:B------:R-:W-:Y:S01]  /*9f80*/  MOV R4, R4 ;  /* 0x0000000400047202 */ /* 0x000fe20000000f00 */
[----:B------:R-:W-:Y:S01]  /*9f90*/  STSM.16.M88.4 [R118], R136 ;  /* 0x0000008876007844 */ /* 0x000fe20000000200 */
[----:B------:R-:W-:Y:S02]  /*9fa0*/  F2FP.BF16.F32.PACK_AB R146, R149, R148 ;  /* 0x000000949592723e */ /* 0x000fe400000010ff */
[----:B------:R-:W-:Y:S02]  /*9fb0*/  F2FP.BF16.F32.PACK_AB R147, R151, R150 ;  /* 0x000000969793723e */ /* 0x000fe400000010ff */
[----:B------:R-:W-:-:S03]  /*9fc0*/  PLOP3.LUT P0, PT, PT, PT, UP0, 0x80, 0x0 ;  /* 0x000000000000781c */ /* 0x000fc60003f0f008 */
[----:B------:R0:W-:Y:S01]  /*9fd0*/  STSM.16.M88.4 [R4], R144 ;  /* 0x0000009004007844 */ /* 0x0001e20000000200 */
[----:B------:R-:W-:Y:S01]  /*9fe0*/  BAR.SYNC.DEFER_BLOCKING 0x1, 0x100 ;  /* 0x0044000000007b1d */ /* 0x000fe20000010000 */
[----:B------:R-:W-:Y:S01]  /*9ff0*/  UISETP.NE.AND.EX UP1, UPT, UR9, URZ, UPT, UP1 ;  /* 0x0000003f0900728c */ /* 0x000fe2000bf25310 */
[----:B------:R-:W-:-:S05]  /*a000*/  IMAD R11, R192, 0x40, R16 ;  /* 0x00000040c00b7824 */ /* 0x000fca00078e0210 */
[----:B------:R-:W-:-:S05]  /*a010*/  PLOP3.LUT P6, PT, PT, PT, UP1, 0x80, 0x0 ;  /* 0x000000000000781c */ /* 0x000fca0003fcf018 */
[----:B------:R-:W-:-:S04]  /*a020*/  @UP1 UIADD3 UR8, UP2, UR10, UR8, URZ ;  /* 0x000000080a081290 */ /* 0x000fc8000ff5e03f */
[----:B------:R-:W-:Y:S01]  /*a030*/  @UP1 UIADD3.X UR9, UR11, UR9, URZ, UP2, !UPT ;  /* 0x000000090b091290 */ /* 0x000fe200097fe43f */
[----:B------:R-:W-:Y:S01]  /*a040*/  ULDC UR4, c[0x0][0xb88] ;  /* 0x0002e20000047ab9 */ /* 0x000fe20000000800 */
[----:B------:R-:W-:-:S04]  /*a050*/  IMAD.WIDE R174, R11, 0x2, R174 ;  /* 0x000000020bae7825 */ /* 0x000fc800078e02ae */
[----:B0-----:R-:W-:Y:S01]  /*a060*/  IMAD.U32 R4, RZ, RZ, UR4 ;  /* 0x00000004ff047e24 */ /* 0x001fe2000f8e00ff */
[----:B------:R-:W2:Y:S01]  /*a070*/  @P0 LDG.E R5, desc[UR38][R8.64] ;  /* 0x0000002608050981 */ /* 0x000ea2000c1e1900 */
[----:B------:R-:W-:Y:S01]  /*a080*/  IMAD.U32 R10, RZ, RZ, UR8 ;  /* 0x00000008ff0a7e24 */ /* 0x000fe2000f8e00ff */
[C---:B------:R-:W-:Y:S01]  /*a090*/  IADD3 R13, P2, R174.reuse, 0x1000, RZ ;  /* 0x00001000ae0d7810 */ /* 0x040fe20007f5e0ff */
[----:B------:R-:W-:Y:S01]  /*a0a0*/  IMAD.U32 R11, RZ, RZ, UR9 ;  /* 0x00000009ff0b7e24 */ /* 0x000fe2000f8e00ff */
[C---:B------:R-:W-:Y:S02]  /*a0b0*/  IADD3 R25, P1, R174.reuse, 0x2000, RZ ;  /* 0x00002000ae197810 */ /* 0x040fe40007f3e0ff */
[----:B------:R-:W-:Y:S02]  /*a0c0*/  P2R R6, PR, RZ, 0x4 ;  /* 0x00000004ff067803 */ /* 0x000fe40000000000 */
[----:B------:R0:W5:Y:S01]  /*a0d0*/  @P6 LDG.E R4, desc[UR38][R10.64] ;  /* 0x000000260a046981 */ /* 0x000162000c1e1900 */
[----:B------:R-:W-:-:S02]  /*a0e0*/  IADD3 R29, P2, R174, 0x3000, RZ ;  /* 0x00003000ae1d7810 */ /* 0x000fc40007f5e0ff */
[C---:B------:R-:W-:Y:S02]  /*a0f0*/  IADD3 R33, P3, R174.reuse, 0x4000, RZ ;  /* 0x00004000ae217810 */ /* 0x040fe40007f7e0ff */
[C---:B------:R-:W-:Y:S02]  /*a100*/  IADD3 R37, P4, R174.reuse, 0x5000, RZ ;  /* 0x00005000ae257810 */ /* 0x040fe40007f9e0ff */
[----:B------:R-:W-:Y:S02]  /*a110*/  IADD3 R41, P5, R174, 0x6000, RZ ;  /* 0x00006000ae297810 */ /* 0x000fe40007fbe0ff */
[----:B------:R-:W-:Y:S02]  /*a120*/  LOP3.LUT R12, R13, 0x380, RZ, 0xc0, !PT ;  /* 0x000003800d0c7812 */ /* 0x000fe400078ec0ff */
[----:B------:R-:W-:Y:S02]  /*a130*/  LOP3.LUT R24, R25, 0x380, RZ, 0xc0, !PT ;  /* 0x0000038019187812 */ /* 0x000fe400078ec0ff */
[----:B------:R-:W-:-:S02]  /*a140*/  LOP3.LUT R28, R29, 0x380, RZ, 0xc0, !PT ;  /* 0x000003801d1c7812 */ /* 0x000fc400078ec0ff */
[----:B------:R-:W-:Y:S02]  /*a150*/  LOP3.LUT R32, R33, 0x380, RZ, 0xc0, !PT ;  /* 0x0000038021207812 */ /* 0x000fe400078ec0ff */
[----:B------:R-:W-:Y:S02]  /*a160*/  LOP3.LUT R36, R37, 0x380, RZ, 0xc0, !PT ;  /* 0x0000038025247812 */ /* 0x000fe400078ec0ff */
[----:B------:R-:W-:Y:S01]  /*a170*/  LOP3.LUT R40, R41, 0x380, RZ, 0xc0, !PT ;  /* 0x0000038029287812 */ /* 0x000fe200078ec0ff */
[----:B------:R-:W-:Y:S01]  /*a180*/  UMOV UR4, URZ ;  /* 0x0000003f00047c82 */ /* 0x000fe20008000000 */
[----:B------:R-:W-:Y:S02]  /*a190*/  SHF.R.U64 R12, R12, 0x3, RZ ;  /* 0x000000030c0c7819 */ /* 0x000fe400000012ff */
[----:B------:R-:W-:Y:S02]  /*a1a0*/  SHF.R.U64 R24, R24, 0x3, RZ ;  /* 0x0000000318187819 */ /* 0x000fe400000012ff */
[----:B------:R-:W-:-:S02]  /*a1b0*/  SHF.R.U64 R28, R28, 0x3, RZ ;  /* 0x000000031c1c7819 */ /* 0x000fc400000012ff */
[----:B------:R-:W-:Y:S02]  /*a1c0*/  SHF.R.U64 R32, R32, 0x3, RZ ;  /* 0x0000000320207819 */ /* 0x000fe400000012ff */
[----:B------:R-:W-:Y:S02]  /*a1d0*/  SHF.R.U64 R36, R36, 0x3, RZ ;  /* 0x0000000324247819 */ /* 0x000fe400000012ff */
[----:B------:R-:W-:Y:S02]  /*a1e0*/  SHF.R.U64 R40, R40, 0x3, RZ ;  /* 0x0000000328287819 */ /* 0x000fe400000012ff */
[----:B------:R-:W-:Y:S02]  /*a1f0*/  LOP3.LUT R12, R12, R13, RZ, 0x3c, !PT ;  /* 0x0000000d0c0c7212 */ /* 0x000fe400078e3cff */
[----:B------:R-:W-:Y:S02]  /*a200*/  LOP3.LUT R24, R24, R25, RZ, 0x3c, !PT ;  /* 0x0000001918187212 */ /* 0x000fe400078e3cff */
[----:B------:R-:W-:-:S02]  /*a210*/  LOP3.LUT R28, R28, R29, RZ, 0x3c, !PT ;  /* 0x0000001d1c1c7212 */ /* 0x000fc400078e3cff */
[----:B------:R-:W-:Y:S02]  /*a220*/  LOP3.LUT R32, R32, R33, RZ, 0x3c, !PT ;  /* 0x0000002120207212 */ /* 0x000fe400078e3cff */
[----:B------:R-:W-:Y:S02]  /*a230*/  LOP3.LUT R36, R36, R37, RZ, 0x3c, !PT ;  /* 0x0000002524247212 */ /* 0x000fe400078e3cff */
[----:B------:R-:W-:Y:S02]  /*a240*/  LOP3.LUT R40, R40, R41, RZ, 0x3c, !PT ;  /* 0x0000002928287212 */ /* 0x000fe400078e3cff */
[----:B--2---:R-:W-:Y:S01]  /*a250*/  @P0 R2UR UR4, R5 ;  /* 0x00000000050402ca */ /* 0x004fe200000e0000 */
[----:B0-----:R-:W-:-:S14]  /*a260*/  @P6 BRA `(.L_x_1074) ;  /* 0x0000000000106947 */ /* 0x001fdc0003800000 */
[----:B------:R-:W-:Y:S05]  /*a270*/  @!P0 BRA `(.L_x_1074) ;  /* 0x00000000000c8947 */ /* 0x000fea0003800000 */
[----:B------:R-:W2:Y:S04]  /*a280*/  LDG.E R5, desc[UR38][R8.64] ;  /* 0x0000002608057981 */ /* 0x000ea8000c1e1900 */
[----:B-----5:R-:W2:Y:S02]  /*a290*/  LDG.E R4, desc[UR38][R8.64+0x4] ;  /* 0x0000042608047981 */ /* 0x020ea4000c1e1900 */
[----:B--2---:R-:W-:-:S07]  /*a2a0*/  IMAD.IADD R4, R4, 0x1, -R5 ;  /* 0x0000000104047824 */ /* 0x004fce00078e0a05 */
.L_x_1074:
        /* <DEDUP_REMOVED lines=96> */
[----:B------:R-:W-:Y:S02]  /*a8b0*/  ULDC.64 UR8, c[0x0][0xc50] ;  /* 0x0003140000087ab9 */ /* 0x000fe40000000a00 */
[----:B------:R-:W-:Y:S01]  /*a8c0*/  LEA R6, P0, R8, UR8, 0x2 ;  /* 0x0000000808067c11 */ /* 0x000fe2000f8010ff */
[----:B------:R-:W-:-:S04]  /*a8d0*/  IMAD.IADD R5, R9, 0x1, R5 ;  /* 0x0000000109057824 */ /* 0x000fc800078e0205 */
[----:B------:R-:W-:Y:S01]  /*a8e0*/  SHFL.IDX PT, R10, R6, 0x1, 0x1c1f ;  /* 0x003c1f00060a7f89 */ /* 0x000fe200000e0000 */
[----:B------:R-:W-:Y:S01]  /*a8f0*/  LEA.HI.X R14, R8, UR9, R5, 0x2, P0 ;  /* 0x00000009080e7c11 */ /* 0x000fe200080f1405 */
[----:B------:R-:W-:Y:S02]  /*a900*/  IMAD.MOV R5, RZ, RZ, -R19 ;  /* 0x000000ffff057224 */ /* 0x000fe400078e0a13 */
[----:B------:R-:W-:Y:S03]  /*a910*/  SHFL.IDX PT, R8, R6, RZ, 0x1c1f ;  /* 0x001c1fff06087589 */ /* 0x000fe600000e0000 */
[----:B------:R-:W-:Y:S01]  /*a920*/  ISETP.NE.AND P0, PT, R18, R5, PT ;  /* 0x000000051200720c */ /* 0x000fe20003f05270 */
[----:B------:R-:W0:Y:S01]  /*a930*/  SHFL.IDX PT, R9, R14, RZ, 0x1c1f ;  /* 0x001c1fff0e097589 */ /* 0x000e2200000e0000 */
[C---:B------:R-:W-:Y:S02]  /*a940*/  VIADD R5, R21.reuse, 0x8 ;  /* 0x0000000815057836 */ /* 0x040fe40000000000 */
[-C--:B------:R-:W-:Y:S01]  /*a950*/  ISETP.GE.OR P1, PT, R21, R20.reuse, P0 ;  /* 0x000000141500720c */ /* 0x080fe20000726670 */
[----:B------:R-:W1:Y:S02]  /*a960*/  SHFL.IDX PT, R11, R14, 0x1, 0x1c1f ;  /* 0x003c1f000e0b7f89 */ /* 0x000e6400000e0000 */
[----:B------:R-:W-:-:S10]  /*a970*/  ISETP.GE.OR P0, PT, R5, R20, P0 ;  /* 0x000000140500720c */ /* 0x000fd40000706670 */
[----:B0-----:R0:W-:Y:S04]  /*a980*/  @!P1 ST.E desc[UR38][R8.64], R0 ;  /* 0x0000000008009985 */ /* 0x0011e8000c101926 */
[----:B-1----:R0:W-:Y:S02]  /*a990*/  @!P0 ST.E desc[UR38][R10.64], R3 ;  /* 0x000000030a008985 */ /* 0x0021e4000c101926 */
.L_x_1075:
[----:B------:R-:W1:Y:S01]  /*a9a0*/  LDC R83, c[0x0][0xce8] ;  /* 0x00033a00ff537b82 */ /* 0x000e620000000800 */
[----:B------:R-:W-:Y:S01]  /*a9b0*/  ULDC UR12, c[0x0][0xbc8] ;  /* 0x0002f200000c7ab9 */ /* 0x000fe20000000800 */
[----:B------:R-:W-:Y:S01]  /*a9c0*/  ULDC.64 UR10, c[0x0][0xba0] ;  /* 0x0002e800000a7ab9 */ /* 0x000fe20000000a00 */
[----:B------:R-:W-:Y:S01]  /*a9d0*/  ISETP.GE.AND P0, PT, R190, UR12, PT ;  /* 0x0000000cbe007c0c */ /* 0x000fe2000bf06270 */
[----:B0-----:R0:W5:Y:S03]  /*a9e0*/  LD.E.128 R8, desc[UR38][R174.64] ;  /* 0x00000026ae087980 */ /* 0x001166000c101d00 */
[----:B------:R-:W-:Y:S01]  /*a9f0*/  SEL R3, RZ, 0xffffffff, P0 ;  /* 0xffffffffff037807 */ /* 0x000fe20000000000 */
[----:B------:R-:W5:Y:S01]  /*aa00*/  LD.E.128 R12, desc[UR38][R12.64] ;  /* 0x000000260c0c7980 */ /* 0x000f62000c101d00 */
[----:B------:R-:W-:Y:S02]  /*aa10*/  ISETP.GE.AND P0, PT, R189, UR12, PT ;  /* 0x0000000cbd007c0c */ /* 0x000fe4000bf06270 */
[----:B------:R-:W-:Y:S01]  /*aa20*/  ISETP.GE.AND P1, PT, R16, UR12, PT ;  /* 0x0000000c10007c0c */ /* 0x000fe2000bf26270 */
[----:B------:R-:W5:Y:S04]  /*aa30*/  LD.E.128 R24, desc[UR38][R24.64] ;  /* 0x0000002618187980 */ /* 0x000f68000c101d00 */
[----:B------:R-:W5:Y:S04]  /*aa40*/  LD.E.128 R28, desc[UR38][R28.64] ;  /* 0x000000261c1c7980 */ /* 0x000f68000c101d00 */
[----:B------:R-:W5:Y:S01]  /*aa50*/  LD.E.128 R32, desc[UR38][R32.64] ;  /* 0x0000002620207980 */ /* 0x000f62000c101d00 */
[----:B-1----:R-:W-:Y:S01]  /*aa60*/  ISETP.NE.AND P2, PT, R83, 0x1, PT ;  /* 0x000000015300780c */ /* 0x002fe20003f45270 */
[----:B------:R-:W-:Y:S01]  /*aa70*/  IMAD.SHL.U32 R5, R3, 0x2, RZ ;  /* 0x0000000203057824 */ /* 0x000fe200078e00ff */
[----:B------:R-:W-:Y:S01]  /*aa80*/  SEL R3, RZ, 0xffffffff, P0 ;  /* 0xffffffffff037807 */ /* 0x000fe20000000000 */
[----:B------:R-:W5:Y:S01]  /*aa90*/  LD.E.128 R36, desc[UR38][R36.64] ;  /* 0x0000002624247980 */ /* 0x000f62000c101d00 */
[----:B------:R-:W-:-:S03]  /*aaa0*/  SEL R0, RZ, 0x1, P1 ;  /* 0x00000001ff007807 */ /* 0x000fc60000800000 */
[----:B------:R-:W5:Y:S04]  /*aab0*/  LD.E.128 R40, desc[UR38][R40.64] ;  /* 0x0000002628287980 */ /* 0x000f68000c101d00 */
[----:B------:R-:W5:Y:S02]  /*aac0*/  LD.E.128 R44, desc[UR38][R44.64] ;  /* 0x000000262c2c7980 */ /* 0x000f64000c101d00 */
[----:B------:R-:W1:Y:S01]  /*aad0*/  @P2 LDC R21, c[0x0][0xcec] ;  /* 0x00033b00ff152b82 */ /* 0x000e620000000800 */
[----:B------:R-:W-:Y:S01]  /*aae0*/  IMAD.SHL.U32 R3, R3, 0x4, RZ ;  /* 0x0000000403037824 */ /* 0x000fe200078e00ff */
[----:B------:R-:W-:Y:S01]  /*aaf0*/  LOP3.LUT R0, R5, 0x2, R0, 0xe2, !PT ;  /* 0x0000000205007812 */ /* 0x000fe200078ee200 */
[----:B------:R-:W-:Y:S01]  /*ab00*/  UIMAD UR7, UR14, UR10, URZ ;  /* 0x0000000a0e0772a4 */ /* 0x000fe2000f8e023f */
[----:B------:R-:W-:Y:S01]  /*ab10*/  ISETP.GE.AND P0, PT, R188, UR12, PT ;  /* 0x0000000cbc007c0c */ /* 0x000fe2000bf06270 */
[----:B------:R-:W5:Y:S03]  /*ab20*/  LD.E.128 R48, desc[UR38][R48.64] ;  /* 0x0000002630307980 */ /* 0x000f66000c101d00 */
[----:B------:R-:W2:Y:S01]  /*ab30*/  @P2 LDC R81, c[0x0][0xcf0] ;  /* 0x00033c00ff512b82 */ /* 0x000ea20000000800 */
[----:B------:R-:W-:Y:S01]  /*ab40*/  LOP3.LUT R3, R3, 0x4, R0, 0xe2, !PT ;  /* 0x0000000403037812 */ /* 0x000fe200078ee200 */
[----:B------:R-:W-:Y:S01]  /*ab50*/  UIMAD.WIDE.U32 UR8, UR4, UR10, URZ ;  /* 0x0000000a040872a5 */ /* 0x000fe2000f8e003f */
[----:B------:R-:W-:Y:S01]  /*ab60*/  SEL R5, RZ, 0xffffffff, P0 ;  /* 0xffffffffff057807 */ /* 0x000fe20000000000 */
[----:B------:R-:W-:Y:S01]  /*ab70*/  UIMAD UR7, UR4, UR11, UR7 ;  /* 0x0000000b040772a4 */ /* 0x000fe2000f8e0207 */
[----:B------:R-:W-:Y:S01]  /*ab80*/  IMAD R0, R191, 0x20, R192 ;  /* 0x00000020bf007824 */ /* 0x000fe200078e02c0 */
[----:B------:R-:W-:Y:S01]  /*ab90*/  ISETP.GE.AND P0, PT, R187, UR12, PT ;  /* 0x0000000cbb007c0c */ /* 0x000fe2000bf06270 */
[----:B------:R-:W-:Y:S01]  /*aba0*/  IMAD.U32 R85, RZ, RZ, UR42 ;  /* 0x0000002aff557e24 */ /* 0x000fe2000f8e00ff */
[----:B------:R-:W-:Y:S01]  /*abb0*/  ULDC.64 UR10, c[0x0][0xbe8] ;  /* 0x0002fa00000a7ab9 */ /* 0x000fe20000000a00 */
[----:B------:R-:W-:Y:S01]  /*abc0*/  UIADD3 UR9, UR9, UR7, URZ ;  /* 0x0000000709097290 */ /* 0x000fe2000fffe03f */
[----:B------:R-:W-:Y:S01]  /*abd0*/  IMAD.SHL.U32 R6, R5, 0x8, RZ ;  /* 0x0000000805067824 */ /* 0x000fe200078e00ff */
[----:B------:R-:W-:Y:S01]  /*abe0*/  UIMAD UR4, UR15, UR10, URZ ;  /* 0x0000000a0f0472a4 */ /* 0x000fe2000f8e023f */
[----:B------:R-:W-:Y:S01]  /*abf0*/  IMAD R82, R85, 0x40, R0 ;  /* 0x0000004055527824 */ /* 0x000fe200078e0200 */
[----:B------:R-:W-:Y:S01]  /*ac00*/  SEL R0, RZ, 0xffffffff, P0 ;  /* 0xffffffffff007807 */ /* 0x000fe20000000000 */
[----:B------:R-:W-:Y:S01]  /*ac10*/  UIMAD.WIDE.U32 UR8, UR43, UR10, UR8 ;  /* 0x0000000a2b0872a5 */ /* 0x000fe2000f8e0008 */
[----:B------:R-:W-:Y:S01]  /*ac20*/  LOP3.LUT R5, R6, 0x8, R3, 0xe2, !PT ;  /* 0x0000000806057812 */ /* 0x000fe200078ee203 */
[----:B------:R-:W-:Y:S01]  /*ac30*/  UIMAD UR4, UR43, UR11, UR4 ;  /* 0x0000000b2b0472a4 */ /* 0x000fe2000f8e0204 */
[----:B------:R-:W5:Y:S01]  /*ac40*/  LD.E.128 R52, desc[UR38][R52.64] ;  /* 0x0000002634347980 */ /* 0x000f62000c101d00 */
[----:B------:R-:W-:Y:S01]  /*ac50*/  IMAD.SHL.U32 R6, R0, 0x10, RZ ;  /* 0x0000001000067824 */ /* 0x000fe200078e00ff */
[----:B------:R-:W-:Y:S01]  /*ac60*/  ULDC.64 UR10, c[0x0][0xbf0] ;  /* 0x0002fc00000a7ab9 */ /* 0x000fe20000000a00 */
[----:B-1----:R-:W-:Y:S01]  /*ac70*/  @P2 IMAD.HI.U32 R0, R82, R21, RZ ;  /* 0x0000001552002227 */ /* 0x002fe200078e00ff */
[----:B------:R-:W-:Y:S01]  /*ac80*/  UIADD3 UR9, UR9, UR4, URZ ;  /* 0x0000000409097290 */ /* 0x000fe2000fffe03f */
[----:B------:R-:W5:Y:S01]  /*ac90*/  LD.E.128 R56, desc[UR38][R56.64] ;  /* 0x0000002638387980 */ /* 0x000f62000c101d00 */
[----:B------:R-:W-:Y:S01]  /*aca0*/  UIMAD UR4, UR41, UR10, URZ ;  /* 0x0000000a290472a4 */ /* 0x000fe2000f8e023f */
[----:B------:R-:W-:Y:S01]  /*acb0*/  IMAD.MOV.U32 R3, RZ, RZ, R82 ;  /* 0x000000ffff037224 */ /* 0x000fe200078e0052 */
[----:B------:R-:W-:Y:S01]  /*acc0*/  UIMAD.WIDE.U32 UR8, UR40, UR10, UR8 ;  /* 0x0000000a280872a5 */ /* 0x000fe2000f8e0008 */
[----:B--2---:R-:W-:Y:S01]  /*acd0*/  @P2 SHF.R.U32.HI R3, RZ, R81, R0 ;  /* 0x00000051ff032219 */ /* 0x004fe20000011600 */
[----:B------:R-:W-:Y:S01]  /*ace0*/  UIMAD UR4, UR40, UR11, UR4 ;  /* 0x0000000b280472a4 */ /* 0x000fe2000f8e0204 */
[----:B------:R-:W-:Y:S01]  /*acf0*/  LOP3.LUT R6, R6, 0x10, R5, 0xe2, !PT ;  /* 0x0000001006067812 */ /* 0x000fe200078ee205 */
[----:B------:R-:W5:Y:S01]  /*ad00*/  LD.E.128 R60, desc[UR38][R60.64] ;  /* 0x000000263c3c7980 */ /* 0x000f62000c101d00 */
[--C-:B------:R-:W-:Y:S01]  /*ad10*/  SHF.R.S32.HI R5, RZ, 0x1f, R3.reuse ;  /* 0x0000001fff057819 */ /* 0x100fe20000011403 */
[----:B------:R-:W-:Y:S01]  /*ad20*/  UIADD3 UR4, UR9, UR4, URZ ;  /* 0x0000000409047290 */ /* 0x000fe2000fffe03f */
[----:B------:R-:W-:Y:S01]  /*ad30*/  ISETP.GE.AND P0, PT, R186, UR12, PT ;  /* 0x0000000cba007c0c */ /* 0x000fe2000bf06270 */
[----:B------:R-:W-:Y:S01]  /*ad40*/  IMAD.U32 R20, RZ, RZ, UR8 ;  /* 0x00000008ff147e24 */ /* 0x000fe2000f8e00ff */
[----:B------:R-:W5:Y:S01]  /*ad50*/  LD.E.128 R64, desc[UR38][R64.64] ;  /* 0x0000002640407980 */ /* 0x000f62000c101d00 */
[----:B------:R-:W-:Y:S01]  /*ad60*/  IMAD.U32 R21, RZ, RZ, UR9 ;  /* 0x00000009ff157e24 */ /* 0x000fe2000f8e00ff */
[----:B------:R-:W-:Y:S01]  /*ad70*/  ULDC.64 UR8, c[0x0][0xbe0] ;  /* 0x0002f80000087ab9 */ /* 0x000fe20000000a00 */
[----:B------:R-:W-:Y:S01]  /*ad80*/  IMAD.MOV R81, RZ, RZ, -R3 ;  /* 0x000000ffff517224 */ /* 0x000fe200078e0a03 */
[----:B------:R-:W-:Y:S01]  /*ad90*/  SEL R0, RZ, 0xffffffff, P0 ;  /* 0xffffffffff007807 */ /* 0x000fe20000000000 */
[----:B------:R-:W-:Y:S01]  /*ada0*/  IMAD R80, R5, UR8, RZ ;  /* 0x0000000805507c24 */ /* 0x000fe2000f8e02ff */
[----:B------:R-:W5:Y:S01]  /*adb0*/  LD.E.128 R68, desc[UR38][R68.64] ;  /* 0x0000002644447980 */ /* 0x000f62000c101d00 */
[----:B------:R-:W-:-:S02]  /*adc0*/  IMAD R5, R83, R81, R82 ;  /* 0x0000005153057224 */ /* 0x000fc400078e0252 */
[----:B------:R-:W-:Y:S01]  /*add0*/  IMAD.U32 R21, RZ, RZ, UR4 ;  /* 0x00000004ff157e24 */ /* 0x000fe2000f8e00ff */
[----:B------:R-:W5:Y:S01]  /*ade0*/  LD.E.128 R76, desc[UR38][R76.64] ;  /* 0x000000264c4c7980 */ /* 0x000f62000c101d00 */
[----:B------:R-:W-:Y:S01]  /*adf0*/  IMAD.SHL.U32 R85, R0, 0x20, RZ ;  /* 0x0000002000557824 */ /* 0x000fe200078e00ff */
[----:B------:R-:W-:Y:S02]  /*ae00*/  SHF.R.S32.HI R0, RZ, 0x1f, R5 ;  /* 0x0000001fff007819 */ /* 0x000fe40000011405 */
[----:B------:R-:W5:Y:S01]  /*ae10*/  LD.E.128 R72, desc[UR38][R72.64] ;  /* 0x0000002648487980 */ /* 0x000f62000c101d00 */
[----:B------:R-:W-:Y:S01]  /*ae20*/  ISETP.GE.AND P0, PT, R196, UR12, PT ;  /* 0x0000000cc4007c0c */ /* 0x000fe2000bf06270 */
[----:B------:R-:W-:Y:S01]  /*ae30*/  IMAD R81, R3, UR9, R80 ;  /* 0x0000000903517c24 */ /* 0x000fe2000f8e0250 */
[----:B------:R-:W-:Y:S01]  /*ae40*/  LOP3.LUT R6, R85, 0x20, R6, 0xe2, !PT ;  /* 0x0000002055067812 */ /* 0x000fe200078ee206 */
[----:B------:R-:W-:Y:S01]  /*ae50*/  @!PT LDS RZ, [RZ] ;  /* 0x00000000fffff984 */ /* 0x000fe20000000800 */
[----:B------:R-:W-:Y:S01]  /*ae60*/  @!PT LDS RZ, [RZ] ;  /* 0x00000000fffff984 */ /* 0x000fe20000000800 */
[----:B------:R-:W-:Y:S01]  /*ae70*/  @!PT LDS RZ, [RZ] ;  /* 0x00000000fffff984 */ /* 0x000fe20000000800 */
[----:B------:R-:W-:Y:S01]  /*ae80*/  @!PT LDS RZ, [RZ] ;  /* 0x00000000fffff984 */ /* 0x000fe20000000800 */
[----:B------:R1:W-:Y:S06]  /*ae90*/  MEMBAR.ALL.CTA ;  /* 0x0000000000007992 */ /* 0x0003ec0000008000 */
[----:B-1----:R-:W1:Y:S01]  /*aea0*/  FENCE.VIEW.ASYNC.S ;  /* 0x00000000000073c6 */ /* 0x002e620000000000 */
[----:B------:R-:W-:Y:S01]  /*aeb0*/  IMAD.WIDE.U32 R20, R3, UR8, R20 ;  /* 0x0000000803147c25 */ /* 0x000fe2000f8e0014 */
[----:B------:R-:W-:Y:S01]  /*aec0*/  ULDC.64 UR8, c[0x0][0xbd8] ;  /* 0x0002f60000087ab9 */ /* 0x000fe20000000a00 */
[----:B------:R-:W-:Y:S01]  /*aed0*/  SEL R3, RZ, 0x40, P0 ;  /* 0x00000040ff037807 */ /* 0x000fe20000000000 */
[----:B------:R-:W-:Y:S01]  /*aee0*/  UIADD3 UR4, UR37, 0x38820, URZ ;  /* 0x0003882025047890 */ /* 0x000fe2000fffe03f */
[----:B------:R-:W-:Y:S01]  /*aef0*/  IMAD.U32 R87, RZ, RZ, UR42 ;  /* 0x0000002aff577e24 */ /* 0x000fe2000f8e00ff */
[----:B------:R-:W-:Y:S01]  /*af00*/  ISETP.GE.AND P0, PT, R195, UR12, PT ;  /* 0x0000000cc3007c0c */ /* 0x000fe2000bf06270 */
[----:B------:R-:W-:Y:S01]  /*af10*/  IMAD R0, R0, UR8, RZ ;  /* 0x0000000800007c24 */ /* 0x000fe2000f8e02ff */
[----:B------:R-:W-:Y:S01]  /*af20*/  LOP3.LUT R3, R6, R3, RZ, 0xfc, !PT ;  /* 0x0000000306037212 */ /* 0x000fe200078efcff */
[----:B------:R-:W-:Y:S01]  /*af30*/  IMAD.IADD R21, R21, 0x1, R81 ;  /* 0x0000000115157824 */ /* 0x000fe200078e0251 */
[----:B------:R-:W-:Y:S01]  /*af40*/  UPRMT UR4, URZ, 0x654, UR4 ;  /* 0x000006543f047896 */ /* 0x000fe20008000004 */
[----:B-----5:R-:W-:Y:S01]  /*af50*/  IMAD R88, R4, R83, RZ ;  /* 0x0000005304587224 */ /* 0x020fe200078e02ff */
[----:B------:R-:W-:Y:S01]  /*af60*/  BSSY B1, `(.L_x_1076) ;  /* 0x000002e000017945 */ /* 0x000fe20003800000 */
[----:B------:R-:W-:-:S02]  /*af70*/  IMAD R87, R87, 0x40, R192 ;  /* 0x0000004057577824 */ /* 0x000fc400078e02c0 */
[C---:B------:R-:W-:Y:S01]  /*af80*/  IMAD R81, R5.reuse, UR9, R0 ;  /* 0x0000000905517c24 */ /* 0x040fe2000f8e0200 */
[----:B------:R-:W-:Y:S01]  /*af90*/  SEL R0, RZ, 0x80, P0 ;  /* 0x00000080ff007807 */ /* 0x000fe20000000000 */
[----:B------:R-:W-:Y:S01]  /*afa0*/  IMAD.WIDE.U32 R4, R5, UR8, R20 ;  /* 0x0000000805047c25 */ /* 0x000fe2000f8e0014 */
[----:B------:R-:W-:Y:S01]  /*afb0*/  ISETP.GE.AND P0, PT, R87, R88, PT ;  /* 0x000000585700720c */ /* 0x000fe20003f06270 */
[----:B------:R-:W-:Y:S01]  /*afc0*/  ULDC.64 UR8, c[0x0][0xb80] ;  /* 0x0002e00000087ab9 */ /* 0x000fe20000000a00 */
[----:B------:R-:W-:Y:S01]  /*afd0*/  LOP3.LUT R0, R3, R0, RZ, 0xfc, !PT ;  /* 0x0000000003007212 */ /* 0x000fe200078efcff */
[----:B------:R-:W-:Y:S01]  /*afe0*/  IMAD.IADD R5, R5, 0x1, R81 ;  /* 0x0000000105057824 */ /* 0x000fe200078e0251 */
[C---:B------:R-:W-:Y:S01]  /*aff0*/  LEA R6, P1, R4.reuse, UR8, 0x1 ;  /* 0x0000000804067c11 */ /* 0x040fe2000f8208ff */
[----:B-1----:R-:W-:Y:S03]  /*b000*/  SYNCS.ARRIVE.TRANS64.RED.A1T0 RZ, [UR4], RZ ;  /* 0x000000ffffff79a7 */ /* 0x002fe60008100404 */
[----:B------:R-:W-:Y:S01]  /*b010*/  LEA.HI.X R86, R4, UR9, R5, 0x1, P1 ;  /* 0x0000000904567c11 */ /* 0x000fe200088f0c05 */
[----:B------:R0:W1:Y:S04]  /*b020*/  SHFL.IDX PT, R20, R6, RZ, 0x181f ;  /* 0x00181fff06147589 */ /* 0x00006800000e0000 */
[----:B------:R0:W2:Y:S01]  /*b030*/  SHFL.IDX PT, R21, R86, RZ, 0x181f ;  /* 0x00181fff56157589 */ /* 0x0000a200000e0000 */
[----:B------:R-:W-:Y:S05]  /*b040*/  @P0 BRA `(.L_x_1077) ;  /* 0x00000000007c0947 */ /* 0x000fea0003800000 */
[----:B------:R-:W-:Y:S02]  /*b050*/  ISETP.GE.AND P1, PT, R190, UR12, PT ;  /* 0x0000000cbe007c0c */ /* 0x000fe4000bf26270 */
[----:B------:R-:W-:Y:S02]  /*b060*/  ISETP.GE.AND P0, PT, R16, UR12, PT ;  /* 0x0000000c10007c0c */ /* 0x000fe4000bf06270 */
[----:B------:R-:W-:Y:S02]  /*b070*/  ISETP.GE.AND P5, PT, R189, UR12, PT ;  /* 0x0000000cbd007c0c */ /* 0x000fe4000bfa6270 */
[----:B------:R-:W-:-:S07]  /*b080*/  ISETP.GE.AND P3, PT, R188, UR12, PT ;  /* 0x0000000cbc007c0c */ /* 0x000fce000bf66270 */
[-C--:B-1----:R-:W-:Y:S02]  /*b090*/  @!P1 LEA R80, P2, R190, R20.reuse, 0x1 ;  /* 0x00000014be509211 */ /* 0x082fe400078408ff */
        /* <DEDUP_REMOVED lines=26> */
.L_x_1077:
[----:B------:R-:W-:Y:S05]  /*b240*/  BSYNC B1 ;  /* 0x0000000000017941 */ /* 0x000fea0003800000 */
.L_x_1076:
[----:B---3--:R-:W-:Y:S01]  /*b250*/  VIADD R4, R87, 0x20 ;  /* 0x0000002057047836 */ /* 0x008fe20000000000 */
[----:B------:R4:W3:Y:S04]  /*b260*/  SHFL.IDX PT, R9, R86, 0x1, 0x181f ;  /* 0x00381f0056097f89 */ /* 0x0008e800000e0000 */
        /* <DEDUP_REMOVED lines=22> */
[-C--:B------:R-:W-:Y:S02]  /*b3d0*/  @!P0 LEA R12, P3, R186, R8.reuse, 0x1 ;  /* 0x00000008ba0c8211 */ /* 0x080fe400078608ff */
        /* <DEDUP_REMOVED lines=13> */
.L_x_1073:
        /* <DEDUP_REMOVED lines=31> */
.L_x_1079:
        /* <DEDUP_REMOVED lines=46> */
.L_x_1081:
[----:B------:R-:W-:Y:S05]  /*b980*/  BSYNC B1 ;  /* 0x0000000000017941 */ /* 0x000fea0003800000 */
.L_x_1080:
        /* <DEDUP_REMOVED lines=60> */
[----:B------:R-:W-:Y:S01]  /*bd50*/  LOP3.LUT R10, R15, 0x10, R10, 0xe2, !PT ;  /* 0x000000100f0a7812 */ /* 0x000fe200078ee20a */
[----:B------:R-:W-:-:S02]  /*bd60*/  IMAD.IADD R5, R5, 0x1, R11 ;  /* 0x0000000105057824 */ /* 0x000fc400078e020b */
[----:B------:R-:W-:Y:S02]  /*bd70*/  IMAD R0, R3, UR8, RZ ;  /* 0x0000000803007c24 */ /* 0x000fe4000f8e02ff */
[----:B------:R-:W-:Y:S02]  /*bd80*/  IMAD.U32 R11, RZ, RZ, UR42 ;  /* 0x0000002aff0b7e24 */ /* 0x000fe4000f8e00ff */
[----:B------:R-:W-:Y:S02]  /*bd90*/  IMAD R3, R9, UR9, R0 ;  /* 0x0000000909037c24 */ /* 0x000fe4000f8e0200 */
[----:B------:R-:W-:Y:S02]  /*bda0*/  IMAD R0, R11, 0x40, R192 ;  /* 0x000000400b007824 */ /* 0x000fe400078e02c0 */
[----:B------:R-:W-:Y:S01]  /*bdb0*/  IMAD.WIDE.U32 R4, R9, UR8, R4 ;  /* 0x0000000809047c25 */ /* 0x000fe2000f8e0004 */
[----:B------:R-:W-:Y:S01]  /*bdc0*/  SEL R9, RZ, 0x40, P0 ;  /* 0x00000040ff097807 */ /* 0x000fe20000000000 */
[----:B------:R-:W-:Y:S01]  /*bdd0*/  ULDC.64 UR8, c[0x0][0xb80] ;  /* 0x0002e00000087ab9 */ /* 0x000fe20000000a00 */
[----:B------:R-:W-:Y:S01]  /*bde0*/  ISETP.GE.AND P0, PT, R0, R27, PT ;  /* 0x0000001b0000720c */ /* 0x000fe20003f06270 */
[----:B------:R-:W-:Y:S01]  /*bdf0*/  IMAD.SHL.U32 R15, R8, 0x20, RZ ;  /* 0x00000020080f7824 */ /* 0x000fe200078e00ff */
[----:B------:R-:W-:Y:S01]  /*be00*/  LEA R6, P1, R4, UR8, 0x1 ;  /* 0x0000000804067c11 */ /* 0x000fe2000f8208ff */
[----:B------:R-:W-:Y:S01]  /*be10*/  IMAD.IADD R3, R5, 0x1, R3 ;  /* 0x0000000105037824 */ /* 0x000fe200078e0203 */
[----:B------:R-:W-:-:S02]  /*be20*/  SEL R5, RZ, 0x80, P2 ;  /* 0x00000080ff057807 */ /* 0x000fc40001000000 */
[----:B------:R-:W-:Y:S01]  /*be30*/  LOP3.LUT R10, R15, 0x20, R10, 0xe2, !PT ;  /* 0x000000200f0a7812 */ /* 0x000fe200078ee20a */
[----:B------:R0:W1:Y:S01]  /*be40*/  SHFL.IDX PT, R8, R6, RZ, 0x181f ;  /* 0x00181fff06087589 */ /* 0x00006200000e0000 */
[----:B------:R-:W-:Y:S02]  /*be50*/  LEA.HI.X R3, R4, UR9, R3, 0x1, P1 ;  /* 0x0000000904037c11 */ /* 0x000fe400088f0c03 */
[----:B------:R-:W-:-:S03]  /*be60*/  LOP3.LUT R24, R10, R9, RZ, 0xfc, !PT ;  /* 0x000000090a187212 */ /* 0x000fc600078efcff */
[----:B------:R0:W2:Y:S01]  /*be70*/  SHFL.IDX PT, R9, R3, RZ, 0x181f ;  /* 0x00181fff03097589 */ /* 0x0000a200000e0000 */
[----:B------:R-:W-:Y:S01]  /*be80*/  LOP3.LUT R25, R24, R5, RZ, 0xfc, !PT ;  /* 0x0000000518197212 */ /* 0x000fe200078efcff */
[----:B------:R-:W-:Y:S06]  /*be90*/  @P0 BRA `(.L_x_1083) ;  /* 0x00000000007c0947 */ /* 0x000fec0003800000 */
[----:B------:R-:W-:Y:S02]  /*bea0*/  ISETP.GE.AND P2, PT, R190, UR14, PT ;  /* 0x0000000ebe007c0c */ /* 0x000fe4000bf46270 */
[----:B------:R-:W-:Y:S02]  /*beb0*/  ISETP.GE.AND P1, PT, R16, UR14, PT ;  /* 0x0000000e10007c0c */ /* 0x000fe4000bf26270 */
[----:B------:R-:W-:Y:S02]  /*bec0*/  ISETP.GE.AND P5, PT, R189, UR14, PT ;  /* 0x0000000ebd007c0c */ /* 0x000fe4000bfa6270 */
[----:B------:R-:W-:-:S07]  /*bed0*/  ISETP.GE.AND P3, PT, R188, UR14, PT ;  /* 0x0000000ebc007c0c */ /* 0x000fce000bf66270 */
[-C--:B-1----:R-:W-:Y:S02]  /*bee0*/  @!P2 LEA R10, P0, R190, R8.reuse, 0x1 ;  /* 0x00000008be0aa211 */ /* 0x082fe400078008ff */
        /* <DEDUP_REMOVED lines=26> */
.L_x_1083:
[----:B------:R-:W-:Y:S05]  /*c090*/  BSYNC B1 ;  /* 0x0000000000017941 */ /* 0x000fea0003800000 */
.L_x_1082:
        /* <DEDUP_REMOVED lines=10> */
[-C--:B-1----:R-:W-:Y:S02]  /*c140*/  @!P2 LEA R10, P0, R190, R8.reuse, 0x1 ;  /* 0x00000008be0aa211 */ /* 0x082fe400078008ff */
        /* <DEDUP_REMOVED lines=25> */
.L_x_1078:
[----:B------:R-:W-:Y:S05]  /*c2e0*/  BSYNC B0 ;  /* 0x0000000000007941 */ /* 0x000fea0003800000 */
.L_x_1072:
[----:B------:R-:W-:Y:S02]  /*c2f0*/  ULDC UR4, c[0x0][0xd3c] ;  /* 0x00034f0000047ab9 */ /* 0x000fe40000000800 */
[----:B------:R-:W-:-:S13]  /*c300*/  ISETP.GE.AND P0, PT, R7, UR4, PT ;  /* 0x0000000407007c0c */ /* 0x000fda000bf06270 */
[----:B------:R-:W-:Y:S05]  /*c310*/  @!P0 BRA `(.L_x_1084) ;  /* 0xffffff4c00448947 */ /* 0x000fea000383ffff */
[----:B------:R-:W-:Y:S05]  /*c320*/  EXIT ;  /* 0x000000000000794d */ /* 0x000fea0003800000 */
.L_x_1044:
        /* <DEDUP_REMOVED lines=18> */
.L_x_1085:
        /* <DEDUP_REMOVED lines=42> */
.L_x_1091:
        /* <DEDUP_REMOVED lines=12> */
.L_x_1090:
[----:B------:R-:W-:Y:S05]  /*c7b0*/  BSYNC B0 ;  /* 0x0000000000007941 */ /* 0x000fea0003800000 */
.L_x_1089:
        /* <DEDUP_REMOVED lines=22> */
.L_x_1087:
        /* <DEDUP_REMOVED lines=16> */
.L_x_1092:
        /* <DEDUP_REMOVED lines=25> */
.L_x_1088:
[----:B------:R-:W-:Y:S02]  /*cbb0*/  IMAD.MOV.U32 R17, RZ, RZ, RZ ;  /* 0x000000ffff117224 */ /* 0x000fe400078e00ff */
[----:B------:R-:W-:Y:S02]  /*cbc0*/  IMAD.U32 R16, RZ, RZ, UR6 ;  /* 0x00000006ff107e24 */ /* 0x000fe4000f8e00ff */
[----:B------:R-:W-:-:S07]  /*cbd0*/  IMAD.MOV.U32 R18, RZ, RZ, RZ ;  /* 0x000000ffff127224 */ /* 0x000fce00078e00ff */
.L_x_1093:
[----:B------:R-:W-:-:S13]  /*cbe0*/  ISETP.NE.AND P0, PT, R5, RZ, PT ;  /* 0x000000ff0500720c */ /* 0x000fda0003f05270 */
[----:B------:R-:W0:Y:S01]  /*cbf0*/  @!P0 S2R R3, SR_CgaCtaId ;  /* 0x0000000000038919 */ /* 0x000e220000008800 */
[----:B------:R-:W-:-:S04]  /*cc00*/  @!P0 MOV R0, 0x400 ;  /* 0x0000040000008802 */ /* 0x000fc80000000f00 */
[----:B0-----:R-:W-:-:S05]  /*cc10*/  @!P0 LEA R0, R3, R0, 0x18 ;  /* 0x0000000003008211 */ /* 0x001fca00078ec0ff */
[----:B------:R0:W-:Y:S01]  /*cc20*/  @!P0 STS.128 [R0+0x388d0], R16 ;  /* 0x0388d01000008388 */ /* 0x0001e20000000c00 */
[----:B------:R-:W-:Y:S06]  /*cc30*/  BAR.ARV 0x5, 0x180 ;  /* 0x0146000000007b1d */ /* 0x000fec0000002000 */
.L_x_1086:
        /* <DEDUP_REMOVED lines=16> */
[C---:B------:R-:W-:Y:S02]  /*cd40*/  LOP3.LUT R2, R0.reuse, 0x1f8, RZ, 0xc0, !PT ;  /* 0x000001f800027812 */ /* 0x040fe400078ec0ff */
[----:B------:R-:W-:Y:S02]  /*cd50*/  LOP3.LUT R0, R0, 0x38, RZ, 0xc0, !PT ;  /* 0x0000003800007812 */ /* 0x000fe400078ec0ff */
        /* <DEDUP_REMOVED lines=11> */
[----:B------:R-:W-:Y:S01]  /*ce10*/  STL [R1+0x5c], RZ ;  /* 0x00005cff01007387 */ /* 0x000fe20000100800 */
[----:B0-----:R-:W-:-:S03]  /*ce20*/  LOP3.LUT R4, R0, 0x40, RZ, 0xfc, !PT ;  /* 0x0000004000047812 */ /* 0x001fc600078efcff */
[----:B------:R0:W-:Y:S01]  /*ce30*/  STL [R1+0x18], R2 ;  /* 0x0000180201007387 */ /* 0x0001e20000100800 */
[C---:B------:R-:W-:Y:S02]  /*ce40*/  LOP3.LUT R4, R0.reuse, 0x100, RZ, 0xfc, !PT ;  /* 0x0000010000047812 */ /* 0x040fe400078efcff */
[C---:B-1----:R-:W-:Y:S01]  /*ce50*/  LOP3.LUT R3, R0.reuse, 0x80, RZ, 0xfc, !PT ;  /* 0x0000008000037812 */ /* 0x042fe200078efcff */
[----:B------:R1:W-:Y:S01]  /*ce60*/  STL [R1+0xc], RZ ;  /* 0x00000cff01007387 */ /* 0x0003e20000100800 */
[C---:B------:R-:W-:Y:S02]  /*ce70*/  LOP3.LUT R3, R0.reuse, 0x140, RZ, 0xfc, !PT ;  /* 0x0000014000037812 */ /* 0x040fe400078efcff */
[C---:B0-----:R-:W-:Y:S02]  /*ce80*/  LOP3.LUT R2, R0.reuse, 0xc0, RZ, 0xfc, !PT ;  /* 0x000000c000027812 */ /* 0x041fe400078efcff */
[C---:B------:R-:W-:Y:S02]  /*ce90*/  LOP3.LUT R2, R0.reuse, 0x180, RZ, 0xfc, !PT ;  /* 0x0000018000027812 */ /* 0x040fe400078efcff */
[----:B-1----:R-:W-:-:S07]  /*cea0*/  LOP3.LUT R0, R0, 0x1c0, RZ, 0xfc, !PT ;  /* 0x000001c000007812 */ /* 0x002fce00078efcff */
.L_x_1218:
[----:B01----:R-:W0:Y:S02]  /*ceb0*/  LDC.64 R2, c[0x0][0xd88] ;  /* 0x00036200ff027b82 */ /* 0x003e240000000a00 */
[----:B0-----:R-:W-:-:S05]  /*cec0*/  IMAD.WIDE R2, R19, 0x4, R2 ;  /* 0x0000000413027825 */ /* 0x001fca00078e0202 */
[----:B--2---:R-:W2:Y:S01]  /*ced0*/  LDG.E R11, desc[UR38][R2.64] ;  /* 0x00000026020b7981 */ /* 0x004ea2000c1e1900 */
        /* <DEDUP_REMOVED lines=17> */
[----:B------:R1:W5:Y:S01]  /*cff0*/  @P0 LDG.E R0, desc[UR38][R2.64] ;  /* 0x0000002602000981 */ /* 0x000362000c1e1900 */
        /* <DEDUP_REMOVED lines=35> */
.L_x_1095:
        /* <DEDUP_REMOVED lines=12> */
.L_x_1096:
[----:B------:R-:W-:Y:S05]  /*d2f0*/  @!P0 BRA `(.L_x_1097) ;  /* 0x00000000000c8947 */ /* 0x000fea0003800000 */
[----:B------:R-:W2:Y:S04]  /*d300*/  LDG.E R6, desc[UR38][R4.64] ;  /* 0x0000002604067981 */ /* 0x000ea8000c1e1900 */
[----:B------:R-:W2:Y:S02]  /*d310*/  LDG.E R4, desc[UR38][R4.64+0x4] ;  /* 0x0000042604047981 */ /* 0x000ea4000c1e1900 */
[----:B--2---:R-:W-:-:S07]  /*d320*/  IMAD.IADD R6, R4, 0x1, -R6 ;  /* 0x0000000104067824 */ /* 0x004fce00078e0a06 */
.L_x_1097:
        /* <DEDUP_REMOVED lines=20> */
[----:B---3--:R-:W2:Y:S04]  /*d470*/  @P0 ATOMG.E.ADD.STRONG.GPU PT, R2, desc[UR38][R4.64], R2 ;  /* 0x00000002040209a8 */ /* 0x008ea800081ee1e6 */
[----:B--2---:R2:W3:Y:S02]  /*d480*/  SHFL.IDX PT, R2, R2, R0, 0x1f ;  /* 0x00001f0002027589 */ /* 0x0044e400000e0000 */
[----:B--2---:R-:W2:Y:S02]  /*d490*/  S2R R0, SR_LTMASK ;  /* 0x0000000000007919 */ /* 0x004ea40000003900 */
[----:B--2---:R-:W-:-:S06]  /*d4a0*/  LOP3.LUT R0, R0, UR4, RZ, 0xc0, !PT ;  /* 0x0000000400007c12 */ /* 0x004fcc000f8ec0ff */
[----:B------:R-:W3:Y:S02]  /*d4b0*/  POPC R0, R0 ;  /* 0x0000000000007309 */ /* 0x000ee40000000000 */
[----:B---3--:R-:W-:Y:S01]  /*d4c0*/  IADD3 R16, R2, UR36, R0 ;  /* 0x0000002402107c10 */ /* 0x008fe2000fffe000 */
[----:B------:R-:W-:Y:S06]  /*d4d0*/  BRA `(.L_x_1100) ;  /* 0x0000005c00987947 */ /* 0x000fec0003800000 */
.L_x_1099:
        /* <DEDUP_REMOVED lines=21> */
.L_x_1102:
[----:B------:R-:W-:Y:S05]  /*d630*/  BSYNC B6 ;  /* 0x0000000000067941 */ /* 0x000fea0003800000 */
.L_x_1101:
        /* <DEDUP_REMOVED lines=21> */
.L_x_1105:
        /* <DEDUP_REMOVED lines=16> */
.L_x_1104:
[----:B------:R-:W-:Y:S05]  /*d890*/  BSYNC B6 ;  /* 0x0000000000067941 */ /* 0x000fea0003800000 */
.L_x_1103:
        /* <DEDUP_REMOVED lines=26> */
.L_x_1233:
        /* <DEDUP_REMOVED lines=11> */
.L_x_1236:
        /* <DEDUP_REMOVED lines=25> */
.L_x_1109:
[----:B------:R-:W3:Y:S04]  /*dc80*/  LDL R7, [R1+0x4] ;  /* 0x0000040001077983 */ /* 0x000ee80000100800 */
[----:B-12---:R-:W3:Y:S04]  /*dc90*/  LDL R0, [R1+0xc] ;  /* 0x00000c0001007983 */ /* 0x006ee80000100800 */
[----:B------:R-:W2:Y:S01]  /*dca0*/  LDL R2, [R1+0x18] ;  /* 0x0000180001027983 */ /* 0x000ea20000100800 */
[----:B---3--:R-:W-:Y:S01]  /*dcb0*/  IMAD R0, R0, 0x8, R7 ;  /* 0x0000000800007824 */ /* 0x008fe200078e0207 */
[----:B--2---:R-:W-:-:S04]  /*dcc0*/  SHF.L.U32 R2, R2, 0x1f, RZ ;  /* 0x0000001f02027819 */ /* 0x004fc800000006ff */
[----:B------:R-:W1:Y:S02]  /*dcd0*/  SYNCS.PHASECHK.TRANS64.TRYWAIT P0, [R0+URZ+0x38840], R2 ;  /* 0x03884002000075a7 */ /* 0x000e64000800017f */
[----:B-1----:R-:W-:Y:S05]  /*dce0*/  @!P0 BRA `(.L_x_1110) ;  /* 0x0000006400d88947 */ /* 0x002fea0003800000 */
.L_x_1237:
        /* <DEDUP_REMOVED lines=11> */
.L_x_1111:
        /* <DEDUP_REMOVED lines=27> */
.L_x_1107:
[----:B-1----:R-:W3:Y:S04]  /*df50*/  LDL R0, [R1+0x4] ;  /* 0x0000040001007983 */ /* 0x002ee80000100800 */
[----:B------:R-:W4:Y:S04]  /*df60*/  LDL.LU R4, [R1+0x24] ;  /* 0x0000240001047983 */ /* 0x000f280000300800 */
[----:B------:R-:W5:Y:S04]  /*df70*/  LDL.LU R3, [R1+0x40] ;  /* 0x0000400001037983 */ /* 0x000f680000300800 */
[----:B--2---:R-:W2:Y:S01]  /*df80*/  LDL R2, [R1+0x28] ;  /* 0x0000280001027983 */ /* 0x004ea20000100800 */
[----:B------:R-:W-:Y:S05]  /*df90*/  WARPSYNC.ALL ;  /* 0x0000000000007948 */ /* 0x000fea0003800000 */
[----:B------:R-:W-:Y:S01]  /*dfa0*/  ULDC.64 UR4, c[0x0][0xaf8] ;  /* 0x0002be0000047ab9 */ /* 0x000fe20000000a00 */
[----:B------:R-:W-:Y:S01]  /*dfb0*/  BSSY B6, `(.L_x_1112) ;  /* 0x000001f000067945 */ /* 0x000fe20003800000 */
[----:B------:R-:W-:Y:S01]  /*dfc0*/  BAR.SYNC.DEFER_BLOCKING 0x8, 0x100 ;  /* 0x0204000000007b1d */ /* 0x000fe20000010000 */
[----:B------:R-:W-:-:S04]  /*dfd0*/  ISETP.NE.U32.AND P0, PT, RZ, UR4, PT ;  /* 0x00000004ff007c0c */ /* 0x000fc8000bf05070 */
[----:B------:R-:W-:Y:S01]  /*dfe0*/  ISETP.NE.AND.EX P0, PT, RZ, UR5, PT, P0 ;  /* 0x00000005ff007c0c */ /* 0x000fe2000bf05300 */
[----:B---3--:R-:W-:-:S05]  /*dff0*/  VIADD R0, R0, 0x20400 ;  /* 0x0002040000007836 */ /* 0x008fca0000000000 */
[----:B------:R-:W-:Y:S02]  /*e000*/  LOP3.LUT P1, RZ, R0, 0x3ff, RZ, 0xc0, !PT ;  /* 0x000003ff00ff7812 */ /* 0x000fe4000782c0ff */
[----:B----4-:R-:W-:Y:S02]  /*e010*/  SEL R0, R4, RZ, !P0 ;  /* 0x000000ff04007207 */ /* 0x010fe40004000000 */
[----:B-----5:R-:W-:-:S03]  /*e020*/  SEL R3, R3, RZ, !P0 ;  /* 0x000000ff03037207 */ /* 0x020fc60004000000 */
[----:B------:R1:W-:Y:S01]  /*e030*/  STL [R1+0x34], R0 ;  /* 0x0000340001007387 */ /* 0x0003e20000100800 */
[----:B--2---:R-:W-:-:S03]  /*e040*/  SHF.R.S32.HI R2, RZ, 0x1f, R2 ;  /* 0x0000001fff027819 */ /* 0x004fc60000011402 */
[----:B------:R2:W-:Y:S01]  /*e050*/  STL [R1+0x54], R3 ;  /* 0x0000540301007387 */ /* 0x0005e20000100800 */
[----:B-1----:R-:W-:-:S05]  /*e060*/  SHF.R.S32.HI R0, RZ, 0x1f, R18 ;  /* 0x0000001fff007819 */ /* 0x002fca0000011412 */
        /* <DEDUP_REMOVED lines=19> */
.L_x_1113:
[----:B------:R-:W-:Y:S05]  /*e1a0*/  BSYNC B6 ;  /* 0x0000000000067941 */ /* 0x000fea0003800000 */
.L_x_1112:
[----:B------:R-:W3:Y:S01]  /*e1b0*/  LDL R4, [R1+0x40] ;  /* 0x0000400001047983 */ /* 0x000ee20000100800 */
[----:B------:R-:W1:Y:S01]  /*e1c0*/  LDC R7, c[0x0][0x448] ;  /* 0x00011200ff077b82 */ /* 0x000e620000000800 */
[----:B------:R-:W-:Y:S01]  /*e1d0*/  ULDC.64 UR4, c[0x0][0x298] ;  /* 0x0000a60000047ab9 */ /* 0x000fe20000000a00 */
[----:B------:R-:W-:Y:S01]  /*e1e0*/  ULDC.64 UR6, c[0x0][0x280] ;  /* 0x0000a00000067ab9 */ /* 0x000fe20000000a00 */
[----:B------:R-:W4:Y:S04]  /*e1f0*/  LDL R10, [R1+0x28] ;  /* 0x00002800010a7983 */ /* 0x000f280000100800 */
[----:B------:R-:W4:Y:S01]  /*e200*/  LDL R9, [R1+0x50] ;  /* 0x0000500001097983 */ /* 0x000f220000100800 */
[----:B--2---:R-:W2:Y:S01]  /*e210*/  S2R R2, SR_TID.X ;  /* 0x0000000000027919 */ /* 0x004ea20000002100 */
[----:B------:R-:W0:Y:S02]  /*e220*/  S2R R0, SR_TID.X ;  /* 0x0000000000007919 */ /* 0x000e240000002100 */
[----:B------:R-:W4:Y:S04]  /*e230*/  LDL R8, [R1+0x54] ;  /* 0x0000540001087983 */ /* 0x000f280000100800 */
[----:B------:R-:W4:Y:S01]  /*e240*/  LDL R6, [R1+0x34] ;  /* 0x0000340001067983 */ /* 0x000f220000100800 */
[----:B-1----:R-:W-:-:S13]  /*e250*/  ISETP.NE.AND P0, PT, R7, 0x1, PT ;  /* 0x000000010700780c */ /* 0x002fda0003f05270 */
[----:B------:R-:W1:Y:S01]  /*e260*/  @P0 LDC R3, c[0x0][0x450] ;  /* 0x00011400ff030b82 */ /* 0x000e620000000800 */
[----:B--2---:R-:W-:-:S04]  /*e270*/  LOP3.LUT R2, R2, 0x7f, RZ, 0xc0, !PT ;  /* 0x0000007f02027812 */ /* 0x004fc800078ec0ff */
[----:B------:R-:W-:Y:S01]  /*e280*/  SHF.R.U32.HI R2, RZ, 0x3, R2 ;  /* 0x00000003ff027819 */ /* 0x000fe20000011602 */
[----:B0-----:R-:W-:-:S05]  /*e290*/  IMAD.SHL.U32 R0, R0, 0x10, RZ ;  /* 0x0000001000007824 */ /* 0x001fca00078e00ff */
[----:B------:R-:W-:Y:S02]  /*e2a0*/  LOP3.LUT R0, R2, 0x70, R0, 0xf8, !PT ;  /* 0x0000007002007812 */ /* 0x000fe400078ef800 */
[----:B------:R-:W0:Y:S03]  /*e2b0*/  @P0 LDC R2, c[0x0][0x44c] ;  /* 0x00011300ff020b82 */ /* 0x000e260000000800 */
[----:B------:R-:W-:-:S04]  /*e2c0*/  IMAD R5, R17, 0x40, R0 ;  /* 0x0000004011057824 */ /* 0x000fc800078e0200 */
[----:B------:R-:W-:Y:S01]  /*e2d0*/  IMAD.MOV.U32 R0, RZ, RZ, R5 ;  /* 0x000000ffff007224 */ /* 0x000fe200078e0005 */
[----:B------:R2:W-:Y:S01]  /*e2e0*/  STL [R1+0x24], R5 ;  /* 0x0000240501007387 */ /* 0x0005e20000100800 */
[----:B0-----:R-:W-:-:S05]  /*e2f0*/  @P0 IMAD.HI.U32 R2, R5, R2, RZ ;  /* 0x0000000205020227 */ /* 0x001fca00078e00ff */
[----:B-1----:R-:W-:Y:S01]  /*e300*/  @P0 SHF.R.U32.HI R0, RZ, R3, R2 ;  /* 0x00000003ff000219 */ /* 0x002fe20000011602 */
[----:B---3--:R-:W-:-:S04]  /*e310*/  IMAD R2, R4, UR4, RZ ;  /* 0x0000000404027c24 */ /* 0x008fc8000f8e02ff */
[C---:B----4-:R-:W-:Y:S02]  /*e320*/  IMAD R4, R10.reuse, UR5, R2 ;  /* 0x000000050a047c24 */ /* 0x050fe4000f8e0202 */
[----:B------:R-:W-:Y:S01]  /*e330*/  IMAD.WIDE.U32 R2, R10, UR4, RZ ;  /* 0x000000040a027c25 */ /* 0x000fe2000f8e00ff */
[----:B------:R-:W-:-:S03]  /*e340*/  ULDC.64 UR4, c[0x0][0x2d8] ;  /* 0x0000b60000047ab9 */ /* 0x000fc60000000a00 */
[----:B------:R-:W-:Y:S02]  /*e350*/  IMAD.IADD R3, R3, 0x1, R4 ;  /* 0x0000000103037824 */ /* 0x000fe400078e0204 */
[----:B------:R-:W-:Y:S02]  /*e360*/  IMAD R4, R9, UR4, RZ ;  /* 0x0000000409047c24 */ /* 0x000fe4000f8e02ff */
[----:B------:R0:W5:Y:S01]  /*e370*/  LDL R9, [R1+0x14] ;  /* 0x0000140001097983 */ /* 0x0001620000100800 */
[----:B------:R-:W-:-:S04]  /*e380*/  IMAD.WIDE.U32 R2, R18, UR4, R2 ;  /* 0x0000000412027c25 */ /* 0x000fc8000f8e0002 */
[----:B------:R-:W-:Y:S01]  /*e390*/  IMAD R4, R18, UR5, R4 ;  /* 0x0000000512047c24 */ /* 0x000fe2000f8e0204 */
[----:B------:R-:W-:-:S03]  /*e3a0*/  ULDC.64 UR4, c[0x0][0x2e0] ;  /* 0x0000b80000047ab9 */ /* 0x000fc60000000a00 */
[----:B------:R-:W-:Y:S02]  /*e3b0*/  IMAD.IADD R3, R3, 0x1, R4 ;  /* 0x0000000103037824 */ /* 0x000fe400078e0204 */
[----:B------:R-:W-:Y:S02]  /*e3c0*/  IMAD R4, R8, UR4, RZ ;  /* 0x0000000408047c24 */ /* 0x000fe4000f8e02ff */
[----:B------:R-:W1:Y:S01]  /*e3d0*/  S2R R8, SR_TID.X ;  /* 0x0000000000087919 */ /* 0x000e620000002100 */
[----:B------:R-:W-:-:S04]  /*e3e0*/  IMAD.WIDE.U32 R2, R6, UR4, R2 ;  /* 0x0000000406027c25 */ /* 0x000fc8000f8e0002 */
[----:B------:R-:W-:Y:S01]  /*e3f0*/  IMAD R4, R6, UR5, R4 ;  /* 0x0000000506047c24 */ /* 0x000fe2000f8e0204 */
[----:B------:R-:W-:-:S03]  /*e400*/  ULDC.64 UR4, c[0x0][0x2d0] ;  /* 0x0000b40000047ab9 */ /* 0x000fc60000000a00 */
[----:B------:R-:W-:Y:S01]  /*e410*/  IMAD.IADD R3, R3, 0x1, R4 ;  /* 0x0000000103037824 */ /* 0x000fe200078e0204 */
[----:B------:R-:W-:-:S05]  /*e420*/  SHF.R.S32.HI R4, RZ, 0x1f, R0 ;  /* 0x0000001fff047819 */ /* 0x000fca0000011400 */
[----:B------:R-:W-:Y:S02]  /*e430*/  IMAD R4, R4, UR4, RZ ;  /* 0x0000000404047c24 */ /* 0x000fe4000f8e02ff */
[----:B------:R-:W-:-:S04]  /*e440*/  IMAD.WIDE.U32 R2, R0, UR4, R2 ;  /* 0x0000000400027c25 */ /* 0x000fc8000f8e0002 */
[----:B------:R-:W-:Y:S01]  /*e450*/  IMAD R4, R0, UR5, R4 ;  /* 0x0000000500047c24 */ /* 0x000fe2000f8e0204 */
[----:B------:R-:W-:Y:S01]  /*e460*/  ULDC.64 UR4, c[0x0][0x2c8] ;  /* 0x0000b20000047ab9 */ /* 0x000fe20000000a00 */
[----:B------:R-:W-:-:S04]  /*e470*/  IMAD.MOV R0, RZ, RZ, -R0 ;  /* 0x000000ffff007224 */ /* 0x000fc800078e0a00 */
[----:B------:R-:W-:-:S05]  /*e480*/  IMAD R0, R7, R0, R5 ;  /* 0x0000000007007224 */ /* 0x000fca00078e0205 */
[----:B------:R-:W-:Y:S01]  /*e490*/  SHF.R.S32.HI R6, RZ, 0x1f, R0 ;  /* 0x0000001fff067819 */ /* 0x000fe20000011400 */
[----:B------:R-:W-:Y:S02]  /*e4a0*/  IMAD.IADD R3, R3, 0x1, R4 ;  /* 0x0000000103037824 */ /* 0x000fe400078e0204 */
[----:B-1----:R-:W-:Y:S02]  /*e4b0*/  IMAD.SHL.U32 R10, R8, 0x8, RZ ;  /* 0x00000008080a7824 */ /* 0x002fe400078e00ff */
[----:B------:R-:W-:Y:S02]  /*e4c0*/  IMAD R6, R6, UR4, RZ ;  /* 0x0000000406067c24 */ /* 0x000fe4000f8e02ff */
[----:B--2---:R-:W-:Y:S01]  /*e4d0*/  IMAD.WIDE.U32 R4, R0, UR4, R2 ;  /* 0x0000000400047c25 */ /* 0x004fe2000f8e0002 */
[----:B------:R-:W-:Y:S01]  /*e4e0*/  LOP3.LUT R10, R10, 0x38, RZ, 0xc0, !PT ;  /* 0x000000380a0a7812 */ /* 0x000fe200078ec0ff */
[----:B------:R-:W-:Y:S02]  /*e4f0*/  ULDC UR4, c[0x0][0x2b8] ;  /* 0x0000ae0000047ab9 */ /* 0x000fe40000000800 */
[----:B------:R-:W-:Y:S01]  /*e500*/  IMAD R0, R0, UR5, R6 ;  /* 0x0000000500007c24 */ /* 0x000fe2000f8e0206 */
[----:B------:R-:W-:-:S03]  /*e510*/  LEA R3, P1, R4, UR6, 0x1 ;  /* 0x0000000604037c11 */ /* 0x000fc6000f8208ff */
[----:B------:R-:W-:Y:S01]  /*e520*/  IMAD.IADD R0, R5, 0x1, R0 ;  /* 0x0000000105007824 */ /* 0x000fe200078e0200 */
[----:B------:R-:W-:Y:S01]  /*e530*/  ISETP.GE.AND P0, PT, R10, UR4, PT ;  /* 0x000000040a007c0c */ /* 0x000fe2000bf06270 */
[----:B------:R-:W-:Y:S01]  /*e540*/  UMOV UR4, 0xffffffff ;  /* 0xffffffff00047882 */ /* 0x000fe20000000000 */
[----:B------:R-:W-:Y:S02]  /*e550*/  LOP3.LUT R8, R8, 0x7f, RZ, 0xc0, !PT ;  /* 0x0000007f08087812 */ /* 0x000fe400078ec0ff */
[----:B------:R-:W-:Y:S02]  /*e560*/  LEA.HI.X R2, R4, UR7, R0, 0x1, P1 ;  /* 0x0000000704027c11 */ /* 0x000fe400088f0c00 */
[----:B------:R-:W-:Y:S01]  /*e570*/  SHF.R.U32.HI R8, RZ, 0x3, R8 ;  /* 0x00000003ff087819 */ /* 0x000fe20000011608 */
[----:B0-----:R-:W-:Y:S06]  /*e580*/  BRA.DIV UR4, `(.L_x_1114) ;  /* 0x0000005e04c47947 */ /* 0x001fec000b800000 */
[----:B------:R-:W2:Y:S01]  /*e590*/  LDL R6, [R1+0x38] ;  /* 0x0000380001067983 */ /* 0x000ea20000100800 */
[----:B------:R-:W-:-:S03]  /*e5a0*/  IMAD R17, R17, 0x40, R8 ;  /* 0x0000004011117824 */ /* 0x000fc600078e0208 */
[----:B------:R-:W0:Y:S04]  /*e5b0*/  SHFL.IDX PT, R5, R3, RZ, 0x181f ;  /* 0x00181fff03057589 */ /* 0x000e2800000e0000 */
[----:B------:R-:W1:Y:S01]  /*e5c0*/  SHFL.IDX PT, R4, R2, RZ, 0x181f ;  /* 0x00181fff02047589 */ /* 0x000e6200000e0000 */
[----:B--2---:R-:W-:-:S03]  /*e5d0*/  IMAD R0, R6, R7, RZ ;  /* 0x0000000706007224 */ /* 0x004fc600078e02ff */
[----:B------:R-:W-:Y:S01]  /*e5e0*/  SHFL.IDX PT, R6, R2, 0x1, 0x181f ;  /* 0x00381f0002067f89 */ /* 0x000fe200000e0000 */
[C---:B------:R-:W-:Y:S01]  /*e5f0*/  VIADD R7, R17.reuse, 0x10 ;  /* 0x0000001011077836 */ /* 0x040fe20000000000 */
[----:B------:R-:W-:-:S04]  /*e600*/  ISETP.GE.AND P1, PT, R17, R0, PT ;  /* 0x000000001100720c */ /* 0x000fc80003f26270 */
[----:B------:R2:W-:Y:S09]  /*e610*/  STL [R1+0x4c], R7 ;  /* 0x00004c0701007387 */ /* 0x0005f20000100800 */
[----:B0-----:R-:W-:-:S05]  /*e620*/  @!P1 LEA R5, P2, R10, R5, 0x1 ;  /* 0x000000050a059211 */ /* 0x001fca00078408ff */
[----:B-1----:R-:W-:-:S05]  /*e630*/  @!P1 IMAD.X R4, RZ, RZ, R4, P2 ;  /* 0x000000ffff049224 */ /* 0x002fca00010e0604 */
        /* <DEDUP_REMOVED lines=25> */
.L_x_1246:
[----:B------:R1:W5:Y:S01]  /*e7d0*/  LDL R8, [R1+0x4] ;  /* 0x0000040001087983 */ /* 0x0003620000100800 */
[----:B0-----:R-:W-:-:S05]  /*e7e0*/  VIADD R2, R17, 0x30 ;  /* 0x0000003011027836 */ /* 0x001fca0000000000 */
        /* <DEDUP_REMOVED lines=10> */
.L_x_1115:
[----:B------:R-:W2:Y:S01]  /*e890*/  LDL R0, [R1+0x4] ;  /* 0x0000040001007983 */ /* 0x000ea20000100800 */
[----:B------:R-:W-:Y:S02]  /*e8a0*/  PLOP3.LUT P1, PT, P1, P0, PT, 0xa2, 0x0 ;  /* 0x000000000000781c */ /* 0x000fe40000f21472 */
[----:B--2---:R-:W-:-:S08]  /*e8b0*/  @P0 R2UR P1, UR4, R0 ;  /* 0x00000000000402ca */ /* 0x004fd00000020000 */
[----:B------:R-:W-:-:S05]  /*e8c0*/  @P0 PLOP3.LUT P0, PT, P1, PT, PT, 0x80, 0x0 ;  /* 0x000000000000081c */ /* 0x000fca0000f0f070 */
[----:B------:R-:W-:Y:S01]  /*e8d0*/  @!P1 SYNCS.ARRIVE.TRANS64.RED.A0T1 RZ, [UR4+0x38800], RZ ;  /* 0x038800ffffff99a7 */ /* 0x000fe20008200404 */
[----:B------:R-:W-:Y:S07]  /*e8e0*/  @!P1 ARRIVES.LDGSTSBAR.64.TRANSCNT [UR4+0x38800] ;  /* 0x03880000ff0099b0 */ /* 0x000fee0008000a84 */
[----:B------:R-:W-:Y:S05]  /*e8f0*/  @P0 BRA.U.ANY `(.L_x_1115) ;  /* 0xfffffffd00e40947 */ /* 0x000fea000393ffff */
[----:B------:R-:W-:Y:S01]  /*e900*/  NOP ;  /* 0x0000000000007918 */ /* 0x000fe20000000000 */
[----:B-1----:R-:W2:Y:S01]  /*e910*/  LDL.LU R2, [R1+0x40] ;  /* 0x0000400001027983 */ /* 0x002ea20000300800 */
[----:B------:R-:W-:Y:S01]  /*e920*/  ULDC.64 UR4, c[0x0][0x398] ;  /* 0x0000e60000047ab9 */ /* 0x000fe20000000a00 */
[----:B------:R0:W-:Y:S02]  /*e930*/  SYNCS.ARRIVE.TRANS64.A1T0 RZ, [R0+URZ+0x38800], RZ ;  /* 0x038800ff00ff79a7 */ /* 0x0001e4000810003f */
[----:B------:R-:W3:Y:S01]  /*e940*/  LDL.LU R3, [R1+0x28] ;  /* 0x0000280001037983 */ /* 0x000ee20000300800 */
[----:B------:R-:W-:Y:S01]  /*e950*/  BSSY B6, `(.L_x_1116) ;  /* 0x000001a000067945 */ /* 0x000fe20003800000 */
[----:B0-----:R-:W-:-:S05]  /*e960*/  VIADD R0, R0, 0x26400 ;  /* 0x0002640000007836 */ /* 0x001fca0000000000 */
[----:B------:R-:W-:Y:S01]  /*e970*/  LOP3.LUT P0, RZ, R0, 0x3ff, RZ, 0xc0, !PT ;  /* 0x000003ff00ff7812 */ /* 0x000fe2000780c0ff */
[----:B--2---:R-:W-:-:S04]  /*e980*/  IMAD R2, R2, UR4, RZ ;  /* 0x0000000402027c24 */ /* 0x004fc8000f8e02ff */
[C---:B---3--:R-:W-:Y:S02]  /*e990*/  IMAD R2, R3.reuse, UR5, R2 ;  /* 0x0000000503027c24 */ /* 0x048fe4000f8e0202 */
[----:B------:R-:W-:-:S04]  /*e9a0*/  IMAD.WIDE.U32 R4, R3, UR4, RZ ;  /* 0x0000000403047c25 */ /* 0x000fc8000f8e00ff */
[----:B------:R-:W-:Y:S01]  /*e9b0*/  IMAD.IADD R0, R5, 0x1, R2 ;  /* 0x0000000105007824 */ /* 0x000fe200078e0202 */
[----:B------:R0:W-:Y:S04]  /*e9c0*/  STL.64 [R1+0x40], R4 ;  /* 0x0000400401007387 */ /* 0x0001e80000100a00 */
        /* <DEDUP_REMOVED lines=13> */
[----:B-----5:R-:W-:Y:S02]  /*eaa0*/  IMAD.MOV.U32 R8, RZ, RZ, 0x70 ;  /* 0x00000070ff087424 */ /* 0x020fe400078e00ff */
[----:B------:R-:W-:Y:S02]  /*eab0*/  IMAD.MOV.U32 R12, RZ, RZ, 0x1 ;  /* 0x00000001ff0c7424 */ /* 0x000fe400078e00ff */
[----:B------:R-:W-:-:S07]  /*eac0*/  IMAD.MOV.U32 R13, RZ, RZ, RZ ;  /* 0x000000ffff0d7224 */ /* 0x000fce00078e00ff */
[----:B------:R-:W-:-:S07]  /*ead0*/  LEPC R20, `(.L_x_1117) ;  /* 0x000000001014794e */ /* 0x000fce0000000000 */
[----:B0-----:R-:W-:Y:S05]  /*eae0*/  CALL.ABS.NOINC R2 ;  /* 0x0000000002007343 */ /* 0x001fea0003c00000 */
.L_x_1117:
[----:B------:R-:W-:Y:S05]  /*eaf0*/  BSYNC B6 ;  /* 0x0000000000067941 */ /* 0x000fea0003800000 */
.L_x_1116:
[----:B------:R-:W2:Y:S01]  /*eb00*/  LDL.LU R6, [R1+0x28] ;  /* 0x0000280001067983 */ /* 0x000ea20000300800 */
[----:B------:R-:W1:Y:S01]  /*eb10*/  LDC R7, c[0x0][0x448] ;  /* 0x00011200ff077b82 */ /* 0x000e620000000800 */
[----:B------:R-:W-:Y:S02]  /*eb20*/  ULDC.64 UR4, c[0x0][0x3d8] ;  /* 0x0000f60000047ab9 */ /* 0x000fe40000000a00 */
[----:B------:R-:W2:Y:S04]  /*eb30*/  LDL.LU.64 R2, [R1+0x40] ;  /* 0x0000400001027983 */ /* 0x000ea80000300a00 */
[----:B0-----:R-:W3:Y:S04]  /*eb40*/  LDL.LU R0, [R1+0x50] ;  /* 0x0000500001007983 */ /* 0x001ee80000300800 */
[----:B------:R-:W4:Y:S04]  /*eb50*/  LDL.LU R5, [R1+0x54] ;  /* 0x0000540001057983 */ /* 0x000f280000300800 */
[----:B------:R-:W4:Y:S01]  /*eb60*/  LDL.LU R4, [R1+0x34] ;  /* 0x0000340001047983 */ /* 0x000f220000300800 */
[----:B-1----:R-:W-:Y:S01]  /*eb70*/  ISETP.NE.AND P0, PT, R7, 0x1, PT ;  /* 0x000000010700780c */ /* 0x002fe20003f05270 */
[----:B--2---:R-:W-:-:S02]  /*eb80*/  IMAD.MOV.U32 R3, RZ, RZ, R6 ;  /* 0x000000ffff037224 */ /* 0x004fc400078e0006 */
[----:B------:R-:W2:Y:S01]  /*eb90*/  LDL.LU R6, [R1+0x24] ;  /* 0x0000240001067983 */ /* 0x000ea20000300800 */
[----:B---3--:R-:W-:-:S03]  /*eba0*/  IMAD R0, R0, UR4, RZ ;  /* 0x0000000400007c24 */ /* 0x008fc6000f8e02ff */
[----:B------:R-:W3:Y:S01]  /*ebb0*/  LDL.LU R9, [R1+0x8] ;  /* 0x0000080001097983 */ /* 0x000ee20000300800 */
[----:B------:R-:W-:-:S04]  /*ebc0*/  IMAD.WIDE.U32 R2, R18, UR4, R2 ;  /* 0x0000000412027c25 */ /* 0x000fc8000f8e0002 */
[----:B------:R-:W-:Y:S01]  /*ebd0*/  IMAD R0, R18, UR5, R0 ;  /* 0x0000000512007c24 */ /* 0x000fe2000f8e0200 */
[----:B------:R-:W-:-:S03]  /*ebe0*/  ULDC.64 UR4, c[0x0][0x3e0] ;  /* 0x0000f80000047ab9 */ /* 0x000fc60000000a00 */
[----:B------:R-:W-:Y:S02]  /*ebf0*/  IMAD.IADD R3, R3, 0x1, R0 ;  /* 0x0000000103037824 */ /* 0x000fe400078e0200 */
[----:B----4-:R-:W-:Y:S02]  /*ec00*/  IMAD R0, R5, UR4, RZ ;  /* 0x0000000405007c24 */ /* 0x010fe4000f8e02ff */
[C---:B------:R-:W-:Y:S01]  /*ec10*/  IMAD.WIDE.U32 R2, R4.reuse, UR4, R2 ;  /* 0x0000000404027c25 */ /* 0x040fe2000f8e0002 */
[----:B------:R-:W0:Y:S03]  /*ec20*/  @P0 LDC R5, c[0x0][0x450] ;  /* 0x00011400ff050b82 */ /* 0x000e260000000800 */
[----:B------:R-:W-:Y:S01]  /*ec30*/  IMAD R0, R4, UR5, R0 ;  /* 0x0000000504007c24 */ /* 0x000fe2000f8e0200 */
[----:B-----5:R-:W1:Y:S01]  /*ec40*/  S2R R8, SR_TID.X ;  /* 0x0000000000087919 */ /* 0x020e620000002100 */
[----:B------:R-:W-:-:S02]  /*ec50*/  ULDC.64 UR4, c[0x0][0x3d0] ;  /* 0x0000f40000047ab9 */ /* 0x000fc40000000a00 */
[----:B------:R-:W-:Y:S02]  /*ec60*/  IMAD.IADD R3, R3, 0x1, R0 ;  /* 0x0000000103037824 */ /* 0x000fe400078e0200 */
[----:B------:R-:W2:Y:S01]  /*ec70*/  @P0 LDC R0, c[0x0][0x44c] ;  /* 0x00011300ff000b82 */ /* 0x000ea20000000800 */
[----:B-1----:R-:W-:-:S05]  /*ec80*/  IMAD.SHL.U32 R8, R8, 0x8, RZ ;  /* 0x0000000808087824 */ /* 0x002fca00078e00ff */
[----:B------:R-:W-:-:S04]  /*ec90*/  LOP3.LUT R8, R8, 0x38, RZ, 0xc0, !PT ;  /* 0x0000003808087812 */ /* 0x000fc800078ec0ff */
[C---:B------:R-:W-:Y:S02]  /*eca0*/  LOP3.LUT R11, R8.reuse, 0x80, RZ, 0xfc, !PT ;  /* 0x00000080080b7812 */ /* 0x040fe400078efcff */
[----:B------:R-:W-:Y:S01]  /*ecb0*/  LOP3.LUT R8, R8, 0x40, RZ, 0xfc, !PT ;  /* 0x0000004008087812 */ /* 0x000fe200078efcff */
[----:B--2---:R-:W-:-:S04]  /*ecc0*/  @P0 IMAD.HI.U32 R0, R6, R0, RZ ;  /* 0x0000000006000227 */ /* 0x004fc800078e00ff */
[----:B------:R-:W-:Y:S01]  /*ecd0*/  IMAD.MOV.U32 R4, RZ, RZ, R6 ;  /* 0x000000ffff047224 */ /* 0x000fe200078e0006 */
[----:B0-----:R-:W-:-:S05]  /*ece0*/  @P0 SHF.R.U32.HI R4, RZ, R5, R0 ;  /* 0x00000005ff040219 */ /* 0x001fca0000011600 */
[----:B------:R-:W-:-:S04]  /*ecf0*/  IMAD.MOV R0, RZ, RZ, -R4 ;  /* 0x000000ffff007224 */ /* 0x000fc800078e0a04 */
[----:B------:R-:W-:Y:S02]  /*ed00*/  IMAD R0, R7, R0, R6 ;  /* 0x0000000007007224 */ /* 0x000fe400078e0206 */
[----:B------:R-:W0:Y:S01]  /*ed10*/  S2R R6, SR_TID.X ;  /* 0x0000000000067919 */ /* 0x000e220000002100 */
        /* <DEDUP_REMOVED lines=10> */
[----:B------:R-:W-:-:S03]  /*edc0*/  ULDC.64 UR4, c[0x0][0x390] ;  /* 0x0000e40000047ab9 */ /* 0x000fc60000000a00 */
[----:B------:R-:W-:Y:S01]  /*edd0*/  IMAD.IADD R4, R3, 0x1, R0 ;  /* 0x0000000103047824 */ /* 0x000fe200078e0200 */
[----:B------:R-:W-:Y:S01]  /*ede0*/  LEA R0, P0, R2, UR4, 0x1 ;  /* 0x0000000402007c11 */ /* 0x000fe2000f8008ff */
[----:B0-----:R-:W-:Y:S01]  /*edf0*/  IMAD.SHL.U32 R10, R6, 0x8, RZ ;  /* 0x00000008060a7824 */ /* 0x001fe200078e00ff */
[----:B------:R-:W-:Y:S02]  /*ee00*/  ULDC UR4, c[0x0][0x3b8] ;  /* 0x0000ee0000047ab9 */ /* 0x000fe40000000800 */
[----:B------:R-:W-:Y:S02]  /*ee10*/  ISETP.GE.AND P1, PT, R8, UR4, PT ;  /* 0x0000000408007c0c */ /* 0x000fe4000bf26270 */
[----:B------:R-:W0:Y:S01]  /*ee20*/  S2R R8, SR_TID.X ;  /* 0x0000000000087919 */ /* 0x000e220000002100 */
[----:B------:R-:W-:-:S04]  /*ee30*/  LOP3.LUT R10, R10, 0x38, RZ, 0xc0, !PT ;  /* 0x000000380a0a7812 */ /* 0x000fc800078ec0ff */
[----:B------:R-:W-:Y:S02]  /*ee40*/  ISETP.GE.AND P3, PT, R10, UR4, PT ;  /* 0x000000040a007c0c */ /* 0x000fe4000bf66270 */
[----:B------:R-:W-:Y:S02]  /*ee50*/  ISETP.GE.AND P2, PT, R11, UR4, PT ;  /* 0x000000040b007c0c */ /* 0x000fe4000bf46270 */
[----:B---3--:R-:W-:-:S09]  /*ee60*/  LOP3.LUT R9, R9, 0xfffffff7, RZ, 0xc0, !PT ;  /* 0xfffffff709097812 */ /* 0x008fd200078ec0ff */
[----:B------:R-:W-:-:S04]  /*ee70*/  @P3 LOP3.LUT R9, R9, 0x8, RZ, 0xfc, !PT ;  /* 0x0000000809093812 */ /* 0x000fc800078efcff */
[----:B------:R-:W-:-:S04]  /*ee80*/  LOP3.LUT R9, R9, 0xfffffffd, RZ, 0xc0, !PT ;  /* 0xfffffffd09097812 */ /* 0x000fc800078ec0ff */
[----:B------:R-:W-:-:S04]  /*ee90*/  @P2 LOP3.LUT R9, R9, 0x2, RZ, 0xfc, !PT ;  /* 0x0000000209092812 */ /* 0x000fc800078efcff */
[----:B------:R-:W-:Y:S01]  /*eea0*/  LOP3.LUT R9, R9, 0xfffffffb, RZ, 0xc0, !PT ;  /* 0xfffffffb09097812 */ /* 0x000fe200078ec0ff */
[----:B0-----:R-:W-:-:S03]  /*eeb0*/  IMAD.SHL.U32 R8, R8, 0x8, RZ ;  /* 0x0000000808087824 */ /* 0x001fc600078e00ff */
[----:B------:R-:W-:Y:S02]  /*eec0*/  @P1 LOP3.LUT R9, R9, 0x4, RZ, 0xfc, !PT ;  /* 0x0000000409091812 */ /* 0x000fe400078efcff */
[----:B------:R-:W-:-:S03]  /*eed0*/  LOP3.LUT R8, R8, 0x38, RZ, 0xc0, !PT ;  /* 0x0000003808087812 */ /* 0x000fc600078ec0ff */
[----:B------:R0:W-:Y:S02]  /*eee0*/  STL [R1+0x8], R9 ;  /* 0x0000080901007387 */ /* 0x0001e40000100800 */
[C---:B0-----:R-:W-:Y:S02]  /*eef0*/  LOP3.LUT R9, R8.reuse, 0x100, RZ, 0xfc, !PT ;  /* 0x0000010008097812 */ /* 0x041fe400078efcff */
[----:B------:R-:W-:-:S04]  /*ef00*/  LOP3.LUT R8, R8, 0xc0, RZ, 0xfc, !PT ;  /* 0x000000c008087812 */ /* 0x000fc800078efcff */
[----:B------:R-:W-:Y:S01]  /*ef10*/  ISETP.GE.AND P5, PT, R8, UR4, PT ;  /* 0x0000000408007c0c */ /* 0x000fe2000bfa6270 */
[----:B------:R-:W-:Y:S01]  /*ef20*/  IMAD.SHL.U32 R8, R6, 0x8, RZ ;  /* 0x0000000806087824 */ /* 0x000fe200078e00ff */
[----:B------:R-:W-:Y:S01]  /*ef30*/  LEA.HI.X R4, R2, UR5, R4, 0x1, P0 ;  /* 0x0000000502047c11 */ /* 0x000fe200080f0c04 */
[----:B------:R-:W-:Y:S01]  /*ef40*/  IMAD.SHL.U32 R6, R6, 0x8, RZ ;  /* 0x0000000806067824 */ /* 0x000fe200078e00ff */
[----:B------:R-:W-:Y:S02]  /*ef50*/  SEL R5, RZ, 0x1, P3 ;  /* 0x00000001ff057807 */ /* 0x000fe40001800000 */
[----:B------:R-:W-:Y:S02]  /*ef60*/  LOP3.LUT R8, R8, 0x38, RZ, 0xc0, !PT ;  /* 0x0000003808087812 */ /* 0x000fe400078ec0ff */
[----:B------:R-:W-:Y:S02]  /*ef70*/  SEL R3, RZ, 0x4, P2 ;  /* 0x00000004ff037807 */ /* 0x000fe40001000000 */
[----:B------:R-:W-:-:S02]  /*ef80*/  SEL R2, RZ, 0x2, P1 ;  /* 0x00000002ff027807 */ /* 0x000fc40000800000 */
[----:B------:R-:W-:Y:S02]  /*ef90*/  ISETP.GE.AND P0, PT, R9, UR4, PT ;  /* 0x0000000409007c0c */ /* 0x000fe4000bf06270 */
[----:B------:R-:W-:Y:S02]  /*efa0*/  LOP3.LUT R9, R8, 0x180, RZ, 0xfc, !PT ;  /* 0x0000018008097812 */ /* 0x000fe400078efcff */
[----:B------:R-:W-:Y:S02]  /*efb0*/  LOP3.LUT R6, R6, 0x38, RZ, 0xc0, !PT ;  /* 0x0000003806067812 */ /* 0x000fe400078ec0ff */
[----:B------:R-:W-:Y:S02]  /*efc0*/  IADD3 R2, R3, R2, R5 ;  /* 0x0000000203027210 */ /* 0x000fe40007ffe005 */
[----:B------:R-:W-:Y:S02]  /*efd0*/  SEL R5, RZ, 0x10, P0 ;  /* 0x00000010ff057807 */ /* 0x000fe40000000000 */
[----:B------:R-:W-:-:S02]  /*efe0*/  SEL R3, RZ, 0x8, P5 ;  /* 0x00000008ff037807 */ /* 0x000fc40002800000 */
[----:B------:R-:W-:Y:S02]  /*eff0*/  ISETP.GE.AND P1, PT, R9, UR4, PT ;  /* 0x0000000409007c0c */ /* 0x000fe4000bf26270 */
[C---:B------:R-:W-:Y:S02]  /*f000*/  LOP3.LUT R8, R6.reuse, 0x140, RZ, 0xfc, !PT ;  /* 0x0000014006087812 */ /* 0x040fe400078efcff */
[----:B------:R-:W-:Y:S02]  /*f010*/  IADD3 R2, R5, R2, R3 ;  /* 0x0000000205027210 */ /* 0x000fe40007ffe003 */
[----:B------:R-:W-:Y:S02]  /*f020*/  SEL R5, RZ, 0x40, P1 ;  /* 0x00000040ff057807 */ /* 0x000fe40000800000 */
[----:B------:R-:W-:Y:S02]  /*f030*/  LOP3.LUT R6, R6, 0x1c0, RZ, 0xfc, !PT ;  /* 0x000001c006067812 */ /* 0x000fe400078efcff */
[----:B------:R-:W-:-:S02]  /*f040*/  ISETP.GE.AND P1, PT, R8, UR4, PT ;  /* 0x0000000408007c0c */ /* 0x000fc4000bf26270 */
[----:B------:R-:W-:Y:S02]  /*f050*/  ISETP.GE.AND P2, PT, R6, UR4, PT ;  /* 0x0000000406007c0c */ /* 0x000fe4000bf46270 */
[----:B------:R-:W-:Y:S01]  /*f060*/  SEL R3, RZ, 0x20, P1 ;  /* 0x00000020ff037807 */ /* 0x000fe20000800000 */
[----:B------:R-:W-:Y:S01]  /*f070*/  UMOV UR4, 0xffffffff ;  /* 0xffffffff00047882 */ /* 0x000fe20000000000 */
[----:B------:R-:W-:Y:S02]  /*f080*/  SEL R6, RZ, 0x80, P2 ;  /* 0x00000080ff067807 */ /* 0x000fe40001000000 */
[----:B------:R-:W-:-:S05]  /*f090*/  IADD3 R5, R5, R2, R3 ;  /* 0x0000000205057210 */ /* 0x000fca0007ffe003 */
[----:B------:R-:W-:Y:S01]  /*f0a0*/  IMAD.IADD R6, R5, 0x1, R6 ;  /* 0x0000000105067824 */ /* 0x000fe200078e0206 */
[----:B------:R-:W-:Y:S06]  /*f0b0*/  BRA.DIV UR4, `(.L_x_1118) ;  /* 0x0000005a04487947 */ /* 0x000fec000b800000 */
[----:B------:R-:W2:Y:S04]  /*f0c0*/  LDL.LU R8, [R1+0x8] ;  /* 0x0000080001087983 */ /* 0x000ea80000300800 */
[----:B------:R-:W3:Y:S04]  /*f0d0*/  LDL.LU R3, [R1+0x38] ;  /* 0x0000380001037983 */ /* 0x000ee80000300800 */
[----:B------:R-:W4:Y:S04]  /*f0e0*/  LDL.LU R2, [R1+0x4c] ;  /* 0x00004c0001027983 */ /* 0x000f280000300800 */
[----:B------:R-:W5:Y:S04]  /*f0f0*/  LDL R11, [R1+0x14] ;  /* 0x00001400010b7983 */ /* 0x000f680000100800 */
[----:B------:R-:W5:Y:S04]  /*f100*/  LDL.LU R15, [R1+0x58] ;  /* 0x00005800010f7983 */ /* 0x000f680000300800 */
[----:B------:R-:W-:Y:S04]  /*f110*/  SHFL.IDX PT, R14, R0, 0x1, 0x181f ;  /* 0x00381f00000e7f89 */ /* 0x000fe800000e0000 */
[----:B------:R-:W-:Y:S01]  /*f120*/  SHFL.IDX PT, R9, R4, 0x1, 0x181f ;  /* 0x00381f0004097f89 */ /* 0x000fe200000e0000 */
[----:B--2---:R-:W-:-:S02]  /*f130*/  IMAD.MOV.U32 R12, RZ, RZ, R8 ;  /* 0x000000ffff0c7224 */ /* 0x004fc400078e0008 */
[----:B---3--:R-:W-:Y:S02]  /*f140*/  IMAD R7, R3, R7, RZ ;  /* 0x0000000703077224 */ /* 0x008fe400078e02ff */
[----:B------:R-:W0:Y:S03]  /*f150*/  S2R R3, SR_TID.X ;  /* 0x0000000000037919 */ /* 0x000e260000002100 */
[-C--:B------:R-:W-:Y:S02]  /*f160*/  ISETP.GE.AND P2, PT, R17, R7.reuse, PT ;  /* 0x000000071100720c */ /* 0x080fe40003f46270 */
[----:B------:R-:W-:Y:S02]  /*f170*/  LOP3.LUT R12, R12, 0xfffffbff, RZ, 0xc0, !PT ;  /* 0xfffffbff0c0c7812 */ /* 0x000fe400078ec0ff */
[----:B----4-:R-:W-:Y:S02]  /*f180*/  ISETP.GE.AND P3, PT, R2, R7, PT ;  /* 0x000000070200720c */ /* 0x010fe40003f66270 */
[----:B------:R-:W-:-:S04]  /*f190*/  @P1 LOP3.LUT R12, R12, 0x400, RZ, 0xfc, !PT ;  /* 0x000004000c0c1812 */ /* 0x000fc800078efcff */
[----:B------:R-:W-:-:S03]  /*f1a0*/  LOP3.LUT P1, RZ, R12, 0x8, RZ, 0xc0, !PT ;  /* 0x000000080cff7812 */ /* 0x000fc6000782c0ff */
[----:B------:R-:W-:Y:S02]  /*f1b0*/  @!P2 LOP3.LUT R2, R5, 0x40, RZ, 0xc0, !PT ;  /* 0x000000400502a812 */ /* 0x000fe400078ec0ff */
[C---:B------:R-:W-:Y:S02]  /*f1c0*/  LOP3.LUT P4, RZ, R12.reuse, 0x2, RZ, 0xc0, !PT ;  /* 0x000000020cff7812 */ /* 0x040fe4000788c0ff */
[----:B------:R-:W-:Y:S02]  /*f1d0*/  LOP3.LUT R12, R12, 0xfffffeff, RZ, 0xc0, !PT ;  /* 0xfffffeff0c0c7812 */ /* 0x000fe400078ec0ff */
[----:B------:R-:W-:Y:S02]  /*f1e0*/  @!P2 SHF.R.U32.HI R2, RZ, 0x2, R2 ;  /* 0x00000002ff02a819 */ /* 0x000fe40000011602 */
[----:B------:R-:W-:Y:S02]  /*f1f0*/  @P3 LOP3.LUT R12, R12, 0x100, RZ, 0xfc, !PT ;  /* 0x000001000c0c3812 */ /* 0x000fe400078efcff */
[----:B------:R-:W-:-:S02]  /*f200*/  @!P2 ISETP.NE.U32.AND P3, PT, R2, RZ, PT ;  /* 0x000000ff0200a20c */ /* 0x000fc40003f65070 */
[----:B------:R-:W-:Y:S02]  /*f210*/  @!P2 LOP3.LUT R2, R6, 0x80, RZ, 0xc0, !PT ;  /* 0x000000800602a812 */ /* 0x000fe400078ec0ff */
[----:B------:R-:W-:Y:S02]  /*f220*/  LOP3.LUT R12, R12, 0xffffffdf, RZ, 0xc0, !PT ;  /* 0xffffffdf0c0c7812 */ /* 0x000fe400078ec0ff */
[----:B------:R-:W-:Y:S01]  /*f230*/  @!P2 SHF.R.U32.HI R2, RZ, 0x3, R2 ;  /* 0x00000003ff02a819 */ /* 0x000fe20000011602 */
[----:B0-----:R-:W-:Y:S02]  /*f240*/  IMAD.SHL.U32 R13, R3, 0x8, RZ ;  /* 0x00000008030d7824 */ /* 0x001fe400078e00ff */
[----:B------:R-:W0:Y:S04]  /*f250*/  SHFL.IDX PT, R3, R0, RZ, 0x181f ;  /* 0x00181fff00037589 */ /* 0x000e2800000e0000 */
[----:B------:R-:W-:-:S02]  /*f260*/  @P3 LOP3.LUT R12, R12, 0x20, RZ, 0xfc, !PT ;  /* 0x000000200c0c3812 */ /* 0x000fc400078efcff */
[----:B------:R-:W-:Y:S02]  /*f270*/  @!P2 ISETP.NE.U32.AND P3, PT, R2, RZ, PT ;  /* 0x000000ff0200a20c */ /* 0x000fe40003f65070 */
[----:B------:R-:W1:Y:S01]  /*f280*/  SHFL.IDX PT, R2, R4, RZ, 0x181f ;  /* 0x00181fff04027589 */ /* 0x000e6200000e0000 */
[----:B------:R-:W-:Y:S02]  /*f290*/  LOP3.LUT R13, R13, 0x38, RZ, 0xc0, !PT ;  /* 0x000000380d0d7812 */ /* 0x000fe400078ec0ff */
[----:B------:R-:W-:Y:S02]  /*f2a0*/  LOP3.LUT R12, R12, 0xfffffdff, RZ, 0xc0, !PT ;  /* 0xfffffdff0c0c7812 */ /* 0x000fe400078ec0ff */
[----:B0-----:R-:W-:-:S05]  /*f2b0*/  @!P2 LEA R3, P6, R13, R3, 0x1 ;  /* 0x000000030d03a211 */ /* 0x001fca00078c08ff */
[----:B-1----:R-:W-:-:S05]  /*f2c0*/  @!P2 IMAD.X R2, RZ, RZ, R2, P6 ;  /* 0x000000ffff02a224 */ /* 0x002fca00030e0602 */
[-C--:B------:R-:W-:Y:S02]  /*f2d0*/  @!P2 LOP3.LUT R3, R3, R2.reuse, RZ, 0x3c, !PT ;  /* 0x000000020303a212 */ /* 0x080fe400078e3cff */
[----:B------:R-:W-:Y:S02]  /*f2e0*/  @P3 LOP3.LUT R12, R12, 0x200, RZ, 0xfc, !PT ;  /* 0x000002000c0c3812 */ /* 0x000fe400078efcff */
[C---:B------:R-:W-:Y:S02]  /*f2f0*/  @!P2 LOP3.LUT R2, R3.reuse, R2, RZ, 0x3c, !PT ;  /* 0x000000020302a212 */ /* 0x040fe400078e3cff */
[C---:B------:R-:W-:Y:S02]  /*f300*/  LOP3.LUT P6, RZ, R12.reuse, 0x4, RZ, 0xc0, !PT ;  /* 0x000000040cff7812 */ /* 0x040fe400078cc0ff */
[----:B------:R-:W-:Y:S02]  /*f310*/  @!P2 LOP3.LUT R3, R3, R2, RZ, 0x3c, !PT ;  /* 0x000000020303a212 */ /* 0x000fe400078e3cff */
[----:B------:R-:W-:-:S03]  /*f320*/  LOP3.LUT P3, RZ, R12, 0x20, RZ, 0xc0, !PT ;  /* 0x000000200cff7812 */ /* 0x000fc6000786c0ff */
[----:B-----5:R-:W-:Y:S01]  /*f330*/  @!P2 LDGSTS.E.BYPASS.LTC128B.128 [R11+0x26400], desc[UR38][R2.64], !P1 ;  /* 0x26400000020bafae */ /* 0x020fe2000c901d66 */
[----:B------:R-:W-:-:S05]  /*f340*/  LOP3.LUT P1, RZ, R12, 0x400, RZ, 0xc0, !PT ;  /* 0x000004000cff7812 */ /* 0x000fca000782c0ff */
[----:B------:R-:W-:Y:S04]  /*f350*/  @!P2 LDGSTS.E.BYPASS.LTC128B.128 [R11+0x28400], desc[UR38][R2.64+0x80], !P6 ;  /* 0x28400080020bafae */ /* 0x000fe8000f101d66 */
[----:B------:R-:W-:Y:S04]  /*f360*/  @!P2 LDGSTS.E.BYPASS.LTC128B.128 [R11+0x2a400], desc[UR38][R2.64+0x100], !P4 ;  /* 0x2a400100020bafae */ /* 0x000fe8000e101d66 */
[----:B------:R-:W-:Y:S04]  /*f370*/  @!P2 LDGSTS.E.BYPASS.LTC128B.128 [R11+0x2c400], desc[UR38][R2.64+0x180], !P5 ;  /* 0x2c400180020bafae */ /* 0x000fe8000e901d66 */
[----:B------:R-:W-:Y:S04]  /*f380*/  @!P2 LDGSTS.E.BYPASS.LTC128B.128 [R11+0x2e400], desc[UR38][R2.64+0x200], !P0 ;  /* 0x2e400200020bafae */ /* 0x000fe8000c101d66 */
[----:B------:R-:W-:Y:S04]  /*f390*/  @!P2 LDGSTS.E.BYPASS.LTC128B.128 [R11+0x30400], desc[UR38][R2.64+0x280], !P1 ;  /* 0x30400280020bafae */ /* 0x000fe8000c901d66 */
[----:B------:R-:W-:Y:S01]  /*f3a0*/  @!P2 LDGSTS.E.BYPASS.LTC128B.128 [R11+0x32400], desc[UR38][R2.64+0x300], P3 ;  /* 0x32400300020bafae */ /* 0x000fe20009901d66 */
[----:B------:R-:W-:-:S13]  /*f3b0*/  LOP3.LUT P3, RZ, R12, 0x200, RZ, 0xc0, !PT ;  /* 0x000002000cff7812 */ /* 0x000fda000786c0ff */
[----:B------:R0:W-:Y:S01]  /*f3c0*/  @!P2 LDGSTS.E.BYPASS.LTC128B.128 [R11+0x34400], desc[UR38][R2.64+0x380], P3 ;  /* 0x34400380020bafae */ /* 0x0001e20009901d66 */
[----:B------:R-:W-:-:S13]  /*f3d0*/  LOP3.LUT P3, RZ, R12, 0x100, RZ, 0xc0, !PT ;  /* 0x000001000cff7812 */ /* 0x000fda000786c0ff */
[----:B------:R-:W-:-:S05]  /*f3e0*/  @!P3 LEA R10, P2, R13, R14, 0x1 ;  /* 0x0000000e0d0ab211 */ /* 0x000fca00078408ff */
[----:B------:R-:W-:Y:S01]  /*f3f0*/  @!P3 IMAD.X R9, RZ, RZ, R9, P2 ;  /* 0x000000ffff09b224 */ /* 0x000fe200010e0609 */
[----:B------:R-:W-:Y:S02]  /*f400*/  LOP3.LUT P2, RZ, R12, 0x8, RZ, 0xc0, !PT ;  /* 0x000000080cff7812 */ /* 0x000fe4000784c0ff */
[----:B------:R-:W-:Y:S01]  /*f410*/  @!P3 LOP3.LUT R8, R5, 0x40, RZ, 0xc0, !PT ;  /* 0x000000400508b812 */ /* 0x000fe200078ec0ff */
[----:B0-----:R-:W-:Y:S02]  /*f420*/  @!P3 IMAD.MOV.U32 R2, RZ, RZ, R10 ;  /* 0x000000ffff02b224 */ /* 0x001fe400078e000a */
        /* <DEDUP_REMOVED lines=12> */
[----:B------:R-:W-:-:S03]  /*f4f0*/  @!P3 ISETP.NE.U32.AND P2, PT, R8, RZ, PT ;  /* 0x000000ff0800b20c */ /* 0x000fc60003f45070 */
[----:B------:R-:W-:Y:S10]  /*f500*/  SHFL.IDX PT, R10, R4, 0x2, 0x181f ;  /* 0x00581f00040a7f89 */ /* 0x000ff400000e0000 */
[----:B------:R0:W-:Y:S01]  /*f510*/  @!P3 LDGSTS.E.BYPASS.LTC128B.128 [R11+0x34c00], desc[UR38][R2.64+0x380], P2 ;  /* 0x34c00380020bbfae */ /* 0x0001e20009101d66 */
[----:B------:R-:W-:-:S03]  /*f520*/  ISETP.GE.AND P2, PT, R15, R7, PT ;  /* 0x000000070f00720c */ /* 0x000fc60003f46270 */
[----:B0-----:R-:W0:Y:S01]  /*f530*/  SHFL.IDX PT, R3, R0, 0x2, 0x181f ;  /* 0x00581f0000037f89 */ /* 0x001e2200000e0000 */
[----:B------:R-:W-:-:S04]  /*f540*/  LOP3.LUT R12, R12, 0xffffff7f, RZ, 0xc0, !PT ;  /* 0xffffff7f0c0c7812 */ /* 0x000fc800078ec0ff */
[----:B------:R-:W-:-:S05]  /*f550*/  @P6 LOP3.LUT R12, R12, 0x80, RZ, 0xfc, !PT ;  /* 0x000000800c0c6812 */ /* 0x000fca00078efcff */
[----:B------:R-:W-:Y:S02]  /*f560*/  @!P2 LOP3.LUT R2, R5, 0x40, RZ, 0xc0, !PT ;  /* 0x000000400502a812 */ /* 0x000fe400078ec0ff */
[----:B------:R-:W-:Y:S02]  /*f570*/  LOP3.LUT P3, RZ, R12, 0x8, RZ, 0xc0, !PT ;  /* 0x000000080cff7812 */ /* 0x000fe4000786c0ff */
[----:B------:R-:W-:Y:S02]  /*f580*/  @!P2 SHF.R.U32.HI R9, RZ, 0x2, R2 ;  /* 0x00000002ff09a819 */ /* 0x000fe40000011602 */
[----:B0-----:R-:W-:-:S05]  /*f590*/  @!P2 LEA R8, P6, R13, R3, 0x1 ;  /* 0x000000030d08a211 */ /* 0x001fca00078c08ff */
[----:B------:R-:W-:Y:S01]  /*f5a0*/  @!P2 IMAD.X R3, RZ, RZ, R10, P6 ;  /* 0x000000ffff03a224 */ /* 0x000fe200030e060a */
[----:B------:R-:W-:Y:S01]  /*f5b0*/  LOP3.LUT P6, RZ, R12, 0x80, RZ, 0xc0, !PT ;  /* 0x000000800cff7812 */ /* 0x000fe200078cc0ff */
[----:B------:R-:W-:Y:S01]  /*f5c0*/  @!P2 IMAD.MOV.U32 R2, RZ, RZ, R8 ;  /* 0x000000ffff02a224 */ /* 0x000fe200078e0008 */
[----:B------:R-:W-:-:S04]  /*f5d0*/  @!P2 LOP3.LUT R8, R6, 0x80, RZ, 0xc0, !PT ;  /* 0x000000800608a812 */ /* 0x000fc800078ec0ff */
[----:B------:R-:W-:Y:S01]  /*f5e0*/  @!P2 SHF.R.U32.HI R8, RZ, 0x3, R8 ;  /* 0x00000003ff08a819 */ /* 0x000fe20000011608 */
[----:B------:R0:W-:Y:S03]  /*f5f0*/  @!P2 LDGSTS.E.BYPASS.LTC128B.128 [R11+0x27400], desc[UR38][R2.64], !P3 ;  /* 0x27400000020bafae */ /* 0x0001e6000d901d66 */
[----:B------:R-:W-:-:S03]  /*f600*/  @!P2 ISETP.NE.U32.AND P3, PT, R8, RZ, PT ;  /* 0x000000ff0800a20c */ /* 0x000fc60003f65070 */
[----:B------:R0:W-:Y:S01]  /*f610*/  @!P2 LDGSTS.E.BYPASS.LTC128B.128 [R11+0x29400], desc[UR38][R2.64+0x80], !P6 ;  /* 0x29400080020bafae */ /* 0x0001e2000f101d66 */
[----:B------:R-:W-:-:S03]  /*f620*/  @!P2 ISETP.NE.U32.AND P6, PT, R9, RZ, PT ;  /* 0x000000ff0900a20c */ /* 0x000fc60003fc5070 */
[----:B------:R0:W-:Y:S04]  /*f630*/  @!P2 LDGSTS.E.BYPASS.LTC128B.128 [R11+0x2b400], desc[UR38][R2.64+0x100], !P4 ;  /* 0x2b400100020bafae */ /* 0x0001e8000e101d66 */
[----:B------:R0:W-:Y:S04]  /*f640*/  @!P2 LDGSTS.E.BYPASS.LTC128B.128 [R11+0x2d400], desc[UR38][R2.64+0x180], !P5 ;  /* 0x2d400180020bafae */ /* 0x0001e8000e901d66 */
[----:B------:R0:W-:Y:S04]  /*f650*/  @!P2 LDGSTS.E.BYPASS.LTC128B.128 [R11+0x2f400], desc[UR38][R2.64+0x200], !P0 ;  /* 0x2f400200020bafae */ /* 0x0001e8000c101d66 */
[----:B------:R0:W-:Y:S04]  /*f660*/  @!P2 LDGSTS.E.BYPASS.LTC128B.128 [R11+0x31400], desc[UR38][R2.64+0x280], !P1 ;  /* 0x31400280020bafae */ /* 0x0001e8000c901d66 */
[----:B------:R0:W-:Y:S04]  /*f670*/  @!P2 LDGSTS.E.BYPASS.LTC128B.128 [R11+0x33400], desc[UR38][R2.64+0x300], P6 ;  /* 0x33400300020bafae */ /* 0x0001e8000b101d66 */
[----:B------:R0:W-:Y:S04]  /*f680*/  STL [R1+0x8], R12 ;  /* 0x0000080c01007387 */ /* 0x0001e80000100800 */
[----:B------:R0:W-:Y:S04]  /*f690*/  @!P2 LDGSTS.E.BYPASS.LTC128B.128 [R11+0x35400], desc[UR38][R2.64+0x380], P3 ;  /* 0x35400380020bafae */ /* 0x0001e80009901d66 */
[----:B------:R-:W1:Y:S04]  /*f6a0*/  SHFL.IDX PT, R4, R4, 0x3, 0x181f ;  /* 0x00781f0004047f89 */ /* 0x000e6800000e0000 */
[----:B------:R-:W2:Y:S02]  /*f6b0*/  SHFL.IDX PT, R0, R0, 0x3, 0x181f ;  /* 0x00781f0000007f89 */ /* 0x000ea400000e0000 */
.L_x_1256:
[----:B0-----:R-:W3:Y:S01]  /*f6c0*/  LDL.LU R2, [R1+0x60] ;  /* 0x0000600001027983 */ /* 0x001ee20000300800 */
[----:B------:R-:W-:Y:S01]  /*f6d0*/  BSSY B0, `(.L_x_1119) ;  /* 0x000001e000007945 */ /* 0x000fe20003800000 */
[----:B---3--:R-:W-:-:S13]  /*f6e0*/  ISETP.GE.AND P2, PT, R2, R7, PT ;  /* 0x000000070200720c */ /* 0x008fda0003f46270 */
[----:B------:R-:W-:Y:S05]  /*f6f0*/  @P2 BRA `(.L_x_1120) ;  /* 0x00000000006c2947 */ /* 0x000fea0003800000 */
[----:B------:R-:W3:Y:S04]  /*f700*/  LDL R3, [R1+0x8] ;  /* 0x0000080001037983 */ /* 0x000ee80000100800 */
[----:B------:R-:W4:Y:S01]  /*f710*/  LDL R8, [R1+0x14] ;  /* 0x0000140001087983 */ /* 0x000f220000100800 */
[----:B------:R-:W-:Y:S02]  /*f720*/  LOP3.LUT R5, R5, 0x40, RZ, 0xc0, !PT ;  /* 0x0000004005057812 */ /* 0x000fe400078ec0ff */
[----:B------:R-:W-:Y:S01]  /*f730*/  LOP3.LUT R6, R6, 0x80, RZ, 0xc0, !PT ;  /* 0x0000008006067812 */ /* 0x000fe200078ec0ff */
[----:B------:R-:W0:Y:S01]  /*f740*/  S2R R2, SR_TID.X ;  /* 0x0000000000027919 */ /* 0x000e220000002100 */
[----:B------:R-:W-:Y:S02]  /*f750*/  SHF.R.U32.HI R5, RZ, 0x2, R5 ;  /* 0x00000002ff057819 */ /* 0x000fe40000011605 */
[----:B------:R-:W-:Y:S01]  /*f760*/  SHF.R.U32.HI R6, RZ, 0x3, R6 ;  /* 0x00000003ff067819 */ /* 0x000fe20000011606 */
[----:B0-----:R-:W-:-:S05]  /*f770*/  IMAD.SHL.U32 R2, R2, 0x8, RZ ;  /* 0x0000000802027824 */ /* 0x001fca00078e00ff */
[----:B------:R-:W-:-:S04]  /*f780*/  LOP3.LUT R2, R2, 0x38, RZ, 0xc0, !PT ;  /* 0x0000003802027812 */ /* 0x000fc800078ec0ff */
[----:B--2---:R-:W-:Y:S02]  /*f790*/  LEA R2, P2, R2, R0, 0x1 ;  /* 0x0000000002027211 */ /* 0x004fe400078408ff */
[C---:B---3--:R-:W-:Y:S02]  /*f7a0*/  LOP3.LUT P6, RZ, R3.reuse, 0x8, RZ, 0xc0, !PT ;  /* 0x0000000803ff7812 */ /* 0x048fe400078cc0ff */
[C---:B------:R-:W-:Y:S02]  /*f7b0*/  LOP3.LUT P4, RZ, R3.reuse, 0x4, RZ, 0xc0, !PT ;  /* 0x0000000403ff7812 */ /* 0x040fe4000788c0ff */
[----:B------:R-:W-:Y:S01]  /*f7c0*/  LOP3.LUT P3, RZ, R3, 0x2, RZ, 0xc0, !PT ;  /* 0x0000000203ff7812 */ /* 0x000fe2000786c0ff */
[----:B-1----:R-:W-:Y:S01]  /*f7d0*/  IMAD.X R3, RZ, RZ, R4, P2 ;  /* 0x000000ffff037224 */ /* 0x002fe200010e0604 */
[----:B------:R-:W-:-:S07]  /*f7e0*/  ISETP.NE.U32.AND P2, PT, R5, RZ, PT ;  /* 0x000000ff0500720c */ /* 0x000fce0003f45070 */
[----:B------:R-:W-:Y:S01]  /*f7f0*/  @!PT LDS RZ, [RZ] ;  /* 0x00000000fffff984 */ /* 0x000fe20000000800 */
[----:B------:R-:W-:Y:S01]  /*f800*/  @!PT LDS RZ, [RZ] ;  /* 0x00000000fffff984 */ /* 0x000fe20000000800 */
[----:B------:R-:W-:Y:S01]  /*f810*/  @!PT LDS RZ, [RZ] ;  /* 0x00000000fffff984 */ /* 0x000fe20000000800 */
[----:B----4-:R0:W-:Y:S04]  /*f820*/  LDGSTS.E.BYPASS.LTC128B.128 [R8+0x27c00], desc[UR38][R2.64], !P6 ;  /* 0x27c0000002087fae */ /* 0x0101e8000f101d66 */
        /* <DEDUP_REMOVED lines=8> */
.L_x_1120:
[----:B------:R-:W-:Y:S05]  /*f8b0*/  BSYNC B0 ;  /* 0x0000000000007941 */ /* 0x000fea0003800000 */
.L_x_1119:
[----:B--2---:R2:W5:Y:S01]  /*f8c0*/  LDL R0, [R1+0x4] ;  /* 0x0000040001007983 */ /* 0x0045620000100800 */
[----:B------:R-:W-:Y:S01]  /*f8d0*/  PLOP3.LUT P0, PT, PT, PT, PT, 0x80, 0x0 ;  /* 0x000000000000781c */ /* 0x000fe20003f0f070 */
[----:B------:R-:W-:-:S12]  /*f8e0*/  NOP ;  /* 0x0000000000007918 */ /* 0x000fd80000000000 */
.L_x_1121:
[----:B0-----:R-:W3:Y:S01]  /*f8f0*/  LDL R2, [R1+0x4] ;  /* 0x0000040001027983 */ /* 0x001ee20000100800 */
[----:B------:R-:W-:Y:S02]  /*f900*/  PLOP3.LUT P1, PT, P1, P0, PT, 0xa2, 0x0 ;  /* 0x000000000000781c */ /* 0x000fe40000f21472 */
[----:B---3--:R-:W-:-:S08]  /*f910*/  @P0 R2UR P1, UR4, R2 ;  /* 0x00000000020402ca */ /* 0x008fd00000020000 */
[----:B------:R-:W-:-:S05]  /*f920*/  @P0 PLOP3.LUT P0, PT, P1, PT, PT, 0x80, 0x0 ;  /* 0x000000000000081c */ /* 0x000fca0000f0f070 */
[----:B------:R-:W-:Y:S01]  /*f930*/  @!P1 SYNCS.ARRIVE.TRANS64.RED.A0T1 RZ, [UR4+0x38810], RZ ;  /* 0x038810ffffff99a7 */ /* 0x000fe20008200404 */
[----:B------:R-:W-:Y:S07]  /*f940*/  @!P1 ARRIVES.LDGSTSBAR.64.TRANSCNT [UR4+0x38810] ;  /* 0x03881000ff0099b0 */ /* 0x000fee0008000a84 */
[----:B------:R-:W-:Y:S05]  /*f950*/  @P0 BRA.U.ANY `(.L_x_1121) ;  /* 0xfffffffd00e40947 */ /* 0x000fea000393ffff */
[----:B------:R-:W3:Y:S02]  /*f960*/  LDL.LU R3, [R1+0x5c] ;  /* 0x00005c0001037983 */ /* 0x000ee40000300800 */
[----:B---3--:R-:W-:-:S05]  /*f970*/  VIADD R3, R3, 0x1 ;  /* 0x0000000103037836 */ /* 0x008fca0000000000 */
[----:B------:R0:W-:Y:S01]  /*f980*/  STL [R1+0x5c], R3 ;  /* 0x00005c0301007387 */ /* 0x0001e20000100800 */
[----:B-----5:R-:W-:-:S04]  /*f990*/  LEA.HI R0, R3, R3, RZ, 0x1 ;  /* 0x0000000303007211 */ /* 0x020fc800078f08ff */
[----:B------:R-:W-:-:S05]  /*f9a0*/  LOP3.LUT R0, R0, 0xfffffffe, RZ, 0xc0, !PT ;  /* 0xfffffffe00007812 */ /* 0x000fca00078ec0ff */
[----:B------:R-:W-:-:S05]  /*f9b0*/  IMAD.IADD R0, R3, 0x1, -R0 ;  /* 0x0000000103007824 */ /* 0x000fca00078e0a00 */
[----:B------:R-:W-:Y:S01]  /*f9c0*/  SHF.L.U32 R0, R0, 0x1f, RZ ;  /* 0x0000001f00007819 */ /* 0x000fe200000006ff */
[----:B------:R-:W-:Y:S01]  /*f9d0*/  NOP ;  /* 0x0000000000007918 */ /* 0x000fe20000000000 */
[----:B------:R0:W-:Y:S01]  /*f9e0*/  SYNCS.ARRIVE.TRANS64.A1T0 RZ, [R2+URZ+0x38810], RZ ;  /* 0x038810ff02ff79a7 */ /* 0x0001e2000810003f */
[----:B------:R-:W-:Y:S01]  /*f9f0*/  BSSY B0, `(.L_x_1122) ;  /* 0x0000003000007945 */ /* 0x000fe20003800000 */
[----:B------:R-:W3:Y:S03]  /*fa00*/  SYNCS.PHASECHK.TRANS64.TRYWAIT P0, [R2+URZ+0x38820], R0 ;  /* 0x03882000020075a7 */ /* 0x000ee6000800017f */
[----:B0--3--:R-:W-:Y:S05]  /*fa10*/  @!P0 BRA `(.L_x_1123) ;  /* 0x0000005800d48947 */ /* 0x009fea0003800000 */
.L_x_1257:
[----:B------:R-:W-:Y:S05]  /*fa20*/  BSYNC B0 ;  /* 0x0000000000007941 */ /* 0x000fea0003800000 */
.L_x_1122:
[----:B0-----:R-:W3:Y:S01]  /*fa30*/  LDL R2, [R1+0x8] ;  /* 0x0000080001027983 */ /* 0x001ee20000100800 */
[----:B------:R-:W-:Y:S01]  /*fa40*/  BSSY B0, `(.L_x_1124) ;  /* 0x00000a3000007945 */ /* 0x000fe20003800000 */
[----:B---3--:R-:W-:-:S13]  /*fa50*/  LOP3.LUT P0, RZ, R2, 0x1, RZ, 0xc0, !PT ;  /* 0x0000000102ff7812 */ /* 0x008fda000780c0ff */
[----:B------:R-:W-:Y:S05]  /*fa60*/  @!P0 BRA `(.L_x_1125) ;  /* 0x0000000800808947 */ /* 0x000fea0003800000 */
[----:B------:R-:W3:Y:S04]  /*fa70*/  LDL R3, [R1+0x4] ;  /* 0x0000040001037983 */ /* 0x000ee80000100800 */
[----:B-1----:R-:W4:Y:S01]  /*fa80*/  LDL R4, [R1+0x18] ;  /* 0x0000180001047983 */ /* 0x002f220000100800 */
[----:B------:R-:W0:Y:S01]  /*fa90*/  S2R R2, SR_TID.X ;  /* 0x0000000000027919 */ /* 0x000e220000002100 */
[----:B---3--:R-:W-:Y:S02]  /*faa0*/  IMAD.MOV.U32 R5, RZ, RZ, R3 ;  /* 0x000000ffff057224 */ /* 0x008fe400078e0003 */
[----:B------:R-:W3:Y:S01]  /*fab0*/  LDL R3, [R1+0xc] ;  /* 0x00000c0001037983 */ /* 0x000ee20000100800 */
[----:B----4-:R-:W-:Y:S01]  /*fac0*/  SHF.L.U32 R0, R4, 0x1f, RZ ;  /* 0x0000001f04007819 */ /* 0x010fe200000006ff */
[----:B------:R-:W-:Y:S01]  /*fad0*/  BSSY B1, `(.L_x_1126) ;  /* 0x0000006000017945 */ /* 0x000fe20003800000 */
[----:B0-----:R-:W-:-:S04]  /*fae0*/  LOP3.LUT R2, R2, 0x7f, RZ, 0xc0, !PT ;  /* 0x0000007f02027812 */ /* 0x001fc800078ec0ff */
[----:B------:R-:W-:Y:S01]  /*faf0*/  ISETP.NE.AND P1, PT, R2, RZ, PT ;  /* 0x000000ff0200720c */ /* 0x000fe20003f25270 */
[----:B---3--:R-:W-:-:S04]  /*fb00*/  IMAD R3, R3, 0x8, R5 ;  /* 0x0000000803037824 */ /* 0x008fc800078e0205 */
[----:B------:R-:W0:Y:S02]  /*fb10*/  SYNCS.PHASECHK.TRANS64.TRYWAIT P0, [R3+URZ+0x38860], R0 ;  /* 0x03886000030075a7 */ /* 0x000e24000800017f */
[----:B0-----:R-:W-:Y:S06]  /*fb20*/  @!P0 BRA `(.L_x_1127) ;  /* 0x0000005800a88947 */ /* 0x001fec0003800000 */
.L_x_1258:
[----:B------:R-:W-:Y:S05]  /*fb30*/  BSYNC B1 ;  /* 0x0000000000017941 */ /* 0x000fea0003800000 */
.L_x_1126:
[----:B------:R-:W-:Y:S04]  /*fb40*/  BSSY B1, `(.L_x_1128) ;  /* 0x0000009000017945 */ /* 0x000fe80003800000 */
[----:B------:R-:W-:Y:S05]  /*fb50*/  @P1 BRA `(.L_x_1129) ;  /* 0x00000000001c1947 */ /* 0x000fea0003800000 */
[----:B------:R-:W1:Y:S01]  /*fb60*/  S2R R2, SR_TID.X ;  /* 0x0000000000027919 */ /* 0x000e620000002100 */
[----:B0-----:R-:W-:-:S04]  /*fb70*/  IMAD.MOV.U32 R0, RZ, RZ, 0x10000 ;  /* 0x00010000ff007424 */ /* 0x001fc800078e00ff */
[----:B------:R3:W-:Y:S01]  /*fb80*/  SYNCS.ARRIVE.TRANS64 RZ, [R3+URZ+0x38850], R0 ;  /* 0x0388500003ff79a7 */ /* 0x0007e2000800003f */
[----:B-1----:R-:W-:-:S04]  /*fb90*/  LOP3.LUT R2, R2, 0x1f, RZ, 0xc0, !PT ;  /* 0x0000001f02027812 */ /* 0x002fc800078ec0ff */
[----:B------:R-:W-:-:S13]  /*fba0*/  ISETP.NE.AND P0, PT, R2, RZ, PT ;  /* 0x000000ff0200720c */ /* 0x000fda0003f05270 */
[----:B---3--:R-:W-:Y:S05]  /*fbb0*/  @!P0 BRA `(.L_x_1129) ;  /* 0x0000000000048947 */ /* 0x008fea0003800000 */
[----:B------:R-:W-:Y:S01]  /*fbc0*/  BPT.TRAP 0x1 ;  /* 0x000000040000795c */ /* 0x000fe20000300000 */
.L_x_1129:
[----:B------:R-:W-:Y:S05]  /*fbd0*/  BSYNC B1 ;  /* 0x0000000000017941 */ /* 0x000fea0003800000 */
.L_x_1128:
[----:B------:R-:W3:Y:S04]  /*fbe0*/  LDL R5, [R1+0x4] ;  /* 0x0000040001057983 */ /* 0x000ee80000100800 */
[----:B------:R-:W3:Y:S04]  /*fbf0*/  LDL R2, [R1+0xc] ;  /* 0x00000c0001027983 */ /* 0x000ee80000100800 */
[----:B------:R-:W4:Y:S04]  /*fc00*/  LDL R4, [R1+0x20] ;  /* 0x0000200001047983 */ /* 0x000f280000100800 */
[----:B0-----:R-:W4:Y:S01]  /*fc10*/  LDL R0, [R1+0x64] ;  /* 0x0000640001007983 */ /* 0x001f220000100800 */
[----:B------:R-:W-:Y:S01]  /*fc20*/  UIADD3 UR4, UP0, UR40, 0x470, URZ ;  /* 0x0000047028047890 */ /* 0x000fe2000ff1e03f */
[----:B------:R-:W-:Y:S01]  /*fc30*/  VIADD R3, R3, 0x38850 ;  /* 0x0003885003037836 */ /* 0x000fe20000000000 */
[----:B------:R-:W-:Y:S01]  /*fc40*/  PLOP3.LUT P0, PT, PT, PT, PT, 0x80, 0x0 ;  /* 0x000000000000781c */ /* 0x000fe20003f0f070 */
[----:B------:R-:W-:Y:S01]  /*fc50*/  UMOV UR6, 0x0 ;  /* 0x0000000000067882 */ /* 0x000fe20000000000 */
[----:B------:R-:W-:Y:S01]  /*fc60*/  UIADD3.X UR5, URZ, UR41, URZ, UP0, !UPT ;  /* 0x000000293f057290 */ /* 0x000fe200087fe43f */
[----:B------:R-:W-:Y:S01]  /*fc70*/  UMOV UR7, 0x14f00000 ;  /* 0x14f0000000077882 */ /* 0x000fe20000000000 */
[----:B------:R-:W-:Y:S01]  /*fc80*/  UMOV UR10, URZ ;  /* 0x0000003f000a7c82 */ /* 0x000fe20008000000 */
[----:B---3--:R-:W-:-:S02]  /*fc90*/  IMAD R2, R2, 0x10000, R5 ;  /* 0x0001000002027824 */ /* 0x008fc400078e0205 */
[----:B----4-:R-:W-:Y:S02]  /*fca0*/  IMAD R0, R0, 0x40, R4 ;  /* 0x0000004000007824 */ /* 0x010fe400078e0204 */
[----:B------:R-:W-:-:S07]  /*fcb0*/  VIADD R4, R2, 0x400 ;  /* 0x0000040002047836 */ /* 0x000fce0000000000 */
.L_x_1130:
[----:B------:R-:W3:Y:S01]  /*fcc0*/  LDL R5, [R1] ;  /* 0x0000000001057983 */ /* 0x000ee20000100800 */
[----:B------:R-:W-:-:S13]  /*fcd0*/  @P0 ELECT P1, URZ, PT ;  /* 0x00000000003f082f */ /* 0x000fda0003820000 */
[----:B------:R-:W-:Y:S02]  /*fce0*/  @P1 R2UR UR12, R18 ;  /* 0x00000000120c12ca */ /* 0x000fe400000e0000 */
[----:B------:R-:W-:Y:S02]  /*fcf0*/  @P1 R2UR UR11, R0 ;  /* 0x00000000000b12ca */ /* 0x000fe400000e0000 */
[----:B------:R-:W-:Y:S02]  /*fd00*/  @P1 R2UR UR9, R3 ;  /* 0x00000000030912ca */ /* 0x000fe400000e0000 */
[----:B------:R-:W-:Y:S02]  /*fd10*/  @P1 R2UR UR8, R4 ;  /* 0x00000000040812ca */ /* 0x000fe400000e0000 */
[----:B------:R-:W-:Y:S02]  /*fd20*/  @P1 PLOP3.LUT P0, PT, P1, PT, PT, 0x8, 0x0 ;  /* 0x000000000000181c */ /* 0x000fe40000f0e170 */
[----:B---3--:R-:W-:-:S02]  /*fd30*/  @P1 R2UR UR13, R5 ;  /* 0x00000000050d12ca */ /* 0x008fc400000e0000 */
        /* <DEDUP_REMOVED lines=8> */
.L_x_1131:
        /* <DEDUP_REMOVED lines=16> */
.L_x_1132:
        /* <DEDUP_REMOVED lines=16> */
.L_x_1133:
        /* <DEDUP_REMOVED lines=16> */
.L_x_1134:
        /* <DEDUP_REMOVED lines=16> */
.L_x_1135:
        /* <DEDUP_REMOVED lines=16> */
.L_x_1136:
        /* <DEDUP_REMOVED lines=16> */
.L_x_1137:
        /* <DEDUP_REMOVED lines=11> */
.L_x_1125:
[----:B------:R-:W-:Y:S05]  /*10470*/  BSYNC B0 ;  /* 0x0000000000007941 */ /* 0x000fea0003800000 */
.L_x_1124:
[----:B-1----:R-:W3:Y:S01]  /*10480*/  LDL.LU R4, [R1+0x48] ;  /* 0x0000480001047983 */ /* 0x002ee20000300800 */
[----:B------:R-:W-:Y:S01]  /*10490*/  BSSY B0, `(.L_x_1138) ;  /* 0x00002cf000007945 */ /* 0x000fe20003800000 */
[----:B---3--:R-:W-:-:S13]  /*104a0*/  ISETP.GE.AND P0, PT, R4, 0x41, PT ;  /* 0x000000410400780c */ /* 0x008fda0003f06270 */
[----:B------:R-:W-:Y:S05]  /*104b0*/  @!P0 BRA `(.L_x_1139) ;  /* 0x0000002c00308947 */ /* 0x000fea0003800000 */
[----:B------:R-:W3:Y:S01]  /*104c0*/  LDL R4, [R1+0x30] ;  /* 0x0000300001047983 */ /* 0x000ee20000100800 */
[----:B------:R-:W-:Y:S01]  /*104d0*/  IMAD.MOV.U32 R0, RZ, RZ, 0x1 ;  /* 0x00000001ff007424 */ /* 0x000fe200078e00ff */
[----:B------:R-:W-:Y:S01]  /*104e0*/  BSSY B2, `(.L_x_1140) ;  /* 0x00000f3000027945 */ /* 0x000fe20003800000 */
[----:B---3--:R-:W-:-:S05]  /*104f0*/  IMAD.MOV R6, RZ, RZ, -R4 ;  /* 0x000000ffff067224 */ /* 0x008fca00078e0a04 */
[----:B------:R-:W-:-:S05]  /*10500*/  VIADDMNMX R6, R6, R0, 0xffffffff, !PT ;  /* 0xffffffff06067446 */ /* 0x000fca0007800100 */
[----:B------:R-:W-:-:S05]  /*10510*/  IMAD.IADD R0, R4, 0x1, R6 ;  /* 0x0000000104007824 */ /* 0x000fca00078e0206 */
[----:B------:R-:W-:-:S04]  /*10520*/  LOP3.LUT R0, R0, 0x1, RZ, 0xc0, !PT ;  /* 0x0000000100007812 */ /* 0x000fc800078ec0ff */
[----:B------:R-:W-:Y:S01]  /*10530*/  ISETP.NE.U32.AND P0, PT, R0, 0x1, PT ;  /* 0x000000010000780c */ /* 0x000fe20003f05070 */
[----:B------:R-:W-:-:S12]  /*10540*/  VIADD R0, R4, 0xfffffffe ;  /* 0xfffffffe04007836 */ /* 0x000fd80000000000 */
[----:B------:R-:W-:Y:S05]  /*10550*/  @P0 BRA `(.L_x_1141) ;  /* 0x0000000c00ac0947 */ /* 0x000fea0003800000 */
[----:B------:R-:W3:Y:S04]  /*10560*/  LDL R5, [R1+0x8] ;  /* 0x0000080001057983 */ /* 0x000ee80000100800 */
[----:B------:R-:W4:Y:S04]  /*10570*/  LDL.LU R4, [R1+0xc] ;  /* 0x00000c0001047983 */ /* 0x000f280000300800 */
[----:B------:R-:W5:Y:S01]  /*10580*/  LDL.LU R7, [R1+0x18] ;  /* 0x0000180001077983 */ /* 0x000f620000300800 */
[----:B------:R-:W-:Y:S01]  /*10590*/  BSSY B1, `(.L_x_1142) ;  /* 0x00000e5000017945 */ /* 0x000fe20003800000 */
[----:B---3--:R-:W-:Y:S01]  /*105a0*/  LOP3.LUT P2, RZ, R5, 0x1, RZ, 0xc0, !PT ;  /* 0x0000000105ff7812 */ /* 0x008fe2000784c0ff */
[----:B----4-:R-:W-:-:S05]  /*105b0*/  VIADD R2, R4, 0x1 ;  /* 0x0000000104027836 */ /* 0x010fca0000000000 */
[----:B------:R-:W-:-:S04]  /*105c0*/  ISETP.NE.AND P0, PT, R2, 0x2, PT ;  /* 0x000000020200780c */ /* 0x000fc80003f05270 */
[----:B------:R-:W-:Y:S02]  /*105d0*/  SEL R3, RZ, 0x1, P0 ;  /* 0x00000001ff037807 */ /* 0x000fe40000000000 */
[----:B------:R-:W-:Y:S02]  /*105e0*/  SEL R8, R2, RZ, P0 ;  /* 0x000000ff02087207 */ /* 0x000fe40000000000 */
[----:B-----5:R-:W-:-:S05]  /*105f0*/  LOP3.LUT R7, R7, R3, RZ, 0x3c, !PT ;  /* 0x0000000307077212 */ /* 0x020fca00078e3cff */
[----:B------:R0:W-:Y:S04]  /*10600*/  STL [R1+0x18], R7 ;  /* 0x0000180701007387 */ /* 0x0001e80000100800 */
[----:B------:R0:W-:Y:S01]  /*10610*/  STL [R1+0xc], R8 ;  /* 0x00000c0801007387 */ /* 0x0001e20000100800 */
[----:B------:R-:W-:Y:S05]  /*10620*/  @!P2 BRA `(.L_x_1143) ;  /* 0x0000000c006ca947 */ /* 0x000fea0003800000 */
[----:B------:R-:W-:Y:S02]  /*10630*/  ULDC.64 UR4, c[0x0][0x418] ;  /* 0x0001060000047ab9 */ /* 0x000fe40000000a00 */
[----:B------:R-:W-:-:S04]  /*10640*/  ISETP.NE.U32.AND P0, PT, RZ, UR4, PT ;  /* 0x00000004ff007c0c */ /* 0x000fc8000bf05070 */
[----:B------:R-:W-:-:S13]  /*10650*/  ISETP.NE.AND.EX P0, PT, RZ, UR5, PT, P0 ;  /* 0x00000005ff007c0c */ /* 0x000fda000bf05300 */
[----:B------:R-:W-:Y:S05]  /*10660*/  @!P0 BRA `(.L_x_1144) ;  /* 0x0000000000508947 */ /* 0x000fea0003800000 */
[----:B------:R-:W3:Y:S01]  /*10670*/  LDL R10, [R1+0x1c] ;  /* 0x00001c00010a7983 */ /* 0x000ee20000100800 */
[----:B------:R-:W1:Y:S01]  /*10680*/  LDC R5, c[0x0][0x43c] ;  /* 0x00010f00ff057b82 */ /* 0x000e620000000800 */
[----:B------:R-:W-:Y:S02]  /*10690*/  ULDC.64 UR6, c[0x0][0x428] ;  /* 0x00010a0000067ab9 */ /* 0x000fe40000000a00 */
[----:B------:R-:W4:Y:S01]  /*106a0*/  LDL R9, [R1+0x10] ;  /* 0x0000100001097983 */ /* 0x000f220000100800 */
        /* <DEDUP_REMOVED lines=8> */
[----:B---3--:R-:W-:-:S04]  /*10730*/  IMAD R4, R10, UR6, RZ ;  /* 0x000000060a047c24 */ /* 0x008fc8000f8e02ff */
[C---:B----4-:R-:W-:Y:S02]  /*10740*/  IMAD R4, R9.reuse, UR7, R4 ;  /* 0x0000000709047c24 */ /* 0x050fe4000f8e0204 */
[----:B------:R-:W-:-:S04]  /*10750*/  IMAD.WIDE.U32 R2, R9, UR6, R2 ;  /* 0x0000000609027c25 */ /* 0x000fc8000f8e0002 */
[----:B------:R-:W-:Y:S01]  /*10760*/  IMAD.IADD R3, R4, 0x1, R3 ;  /* 0x0000000104037824 */ /* 0x000fe200078e0203 */
[----:B------:R-:W-:-:S04]  /*10770*/  LEA R4, P0, R2, UR4, 0x2 ;  /* 0x0000000402047c11 */ /* 0x000fc8000f8010ff */
[----:B------:R-:W-:-:S05]  /*10780*/  LEA.HI.X R5, R2, UR5, R3, 0x2, P0 ;  /* 0x0000000502057c11 */ /* 0x000fca00080f1403 */
[----:B------:R-:W3:Y:S04]  /*10790*/  LDG.E R2, desc[UR38][R4.64] ;  /* 0x0000002604027981 */ /* 0x000ee8000c1e1900 */
[----:B---3--:R1:W-:Y:S02]  /*107a0*/  STL [R1], R2 ;  /* 0x0000000201007387 */ /* 0x0083e40000100800 */
.L_x_1144:
[----:B-1----:R-:W3:Y:S01]  /*107b0*/  LDL R2, [R1+0x4] ;  /* 0x0000040001027983 */ /* 0x002ee20000100800 */
[----:B------:R-:W1:Y:S02]  /*107c0*/  S2R R3, SR_TID.X ;  /* 0x0000000000037919 */ /* 0x000e640000002100 */
[----:B-1----:R-:W-:Y:S01]  /*107d0*/  LOP3.LUT R4, R3, 0x7f, RZ, 0xc0, !PT ;  /* 0x0000007f03047812 */ /* 0x002fe200078ec0ff */
[----:B------:R-:W-:Y:S03]  /*107e0*/  BSSY B3, `(.L_x_1145) ;  /* 0x0000006000037945 */ /* 0x000fe60003800000 */
[----:B------:R-:W-:Y:S01]  /*107f0*/  ISETP.NE.AND P1, PT, R4, RZ, PT ;  /* 0x000000ff0400720c */ /* 0x000fe20003f25270 */
[----:B---3--:R-:W-:Y:S01]  /*10800*/  IMAD R3, R8, 0x8, R2 ;  /* 0x0000000808037824 */ /* 0x008fe200078e0202 */
[----:B------:R-:W-:-:S04]  /*10810*/  SHF.L.U32 R2, R7, 0x1f, RZ ;  /* 0x0000001f07027819 */ /* 0x000fc800000006ff */
[----:B------:R-:W1:Y:S02]  /*10820*/  SYNCS.PHASECHK.TRANS64.TRYWAIT P0, [R3+URZ+0x38840], R2 ;  /* 0x03884002030075a7 */ /* 0x000e64000800017f */
[----:B-1----:R-:W-:Y:S05]  /*10830*/  @!P0 BRA `(.L_x_1146) ;  /* 0x0000004c00788947 */ /* 0x002fea0003800000 */
.L_x_1259:
[----:B------:R-:W-:Y:S05]  /*10840*/  BSYNC B3 ;  /* 0x0000000000037941 */ /* 0x000fea0003800000 */
.L_x_1145:
[----:B------:R-:W-:Y:S04]  /*10850*/  BSSY B3, `(.L_x_1147) ;  /* 0x0000009000037945 */ /* 0x000fe80003800000 */
[----:B------:R-:W-:Y:S05]  /*10860*/  @P1 BRA `(.L_x_1148) ;  /* 0x00000000001c1947 */ /* 0x000fea0003800000 */
[----:B------:R-:W3:Y:S02]  /*10870*/  S2R R4, SR_TID.X ;  /* 0x0000000000047919 */ /* 0x000ee40000002100 */
[----:B---3--:R-:W-:Y:S01]  /*10880*/  LOP3.LUT R5, R4, 0x1f, RZ, 0xc0, !PT ;  /* 0x0000001f04057812 */ /* 0x008fe200078ec0ff */
[----:B------:R-:W-:-:S03]  /*10890*/  IMAD.MOV.U32 R4, RZ, RZ, 0x2000 ;  /* 0x00002000ff047424 */ /* 0x000fc600078e00ff */
[----:B------:R-:W-:Y:S01]  /*108a0*/  ISETP.NE.AND P0, PT, R5, RZ, PT ;  /* 0x000000ff0500720c */ /* 0x000fe20003f05270 */
[----:B------:R3:W-:-:S12]  /*108b0*/  SYNCS.ARRIVE.TRANS64 RZ, [R3+URZ+0x38830], R4 ;  /* 0x0388300403ff79a7 */ /* 0x0007d8000800003f */
[----:B---3--:R-:W-:Y:S05]  /*108c0*/  @!P0 BRA `(.L_x_1148) ;  /* 0x0000000000048947 */ /* 0x008fea0003800000 */
[----:B------:R-:W-:Y:S01]  /*108d0*/  BPT.TRAP 0x1 ;  /* 0x000000040000795c */ /* 0x000fe20000300000 */
.L_x_1148:
[----:B------:R-:W-:Y:S05]  /*108e0*/  BSYNC B3 ;  /* 0x0000000000037941 */ /* 0x000fea0003800000 */
.L_x_1147:
[----:B0-----:R-:W3:Y:S04]  /*108f0*/  LDL R8, [R1+0x4] ;  /* 0x0000040001087983 */ /* 0x001ee80000100800 */
[----:B------:R-:W3:Y:S04]  /*10900*/  LDL R4, [R1+0xc] ;  /* 0x00000c0001047983 */ /* 0x000ee80000100800 */
[----:B------:R-:W4:Y:S01]  /*10910*/  LDL R5, [R1+0x20] ;  /* 0x0000200001057983 */ /* 0x000f220000100800 */
[----:B------:R-:W-:Y:S01]  /*10920*/  IMAD.MOV.U32 R7, RZ, RZ, RZ ;  /* 0x000000ffff077224 */ /* 0x000fe200078e00ff */
[----:B------:R-:W-:Y:S01]  /*10930*/  UIADD3 UR4, UP0, UR40, 0x370, URZ ;  /* 0x0000037028047890 */ /* 0x000fe2000ff1e03f */
[----:B------:R-:W-:Y:S01]  /*10940*/  PLOP3.LUT P0, PT, PT, PT, PT, 0x80, 0x0 ;  /* 0x000000000000781c */ /* 0x000fe20003f0f070 */
[----:B------:R-:W-:Y:S01]  /*10950*/  UMOV UR6, 0x0 ;  /* 0x0000000000067882 */ /* 0x000fe20000000000 */
[----:B------:R-:W-:Y:S01]  /*10960*/  UMOV UR7, 0x14f00000 ;  /* 0x14f0000000077882 */ /* 0x000fe20000000000 */
[----:B------:R-:W-:Y:S01]  /*10970*/  R2UR UR10, R7 ;  /* 0x00000000070a72ca */ /* 0x000fe200000e0000 */
[----:B------:R-:W-:Y:S01]  /*10980*/  UIADD3.X UR5, URZ, UR41, URZ, UP0, !UPT ;  /* 0x000000293f057290 */ /* 0x000fe200087fe43f */
[----:B---3--:R-:W-:-:S02]  /*10990*/  IMAD R4, R4, 0x2000, R8 ;  /* 0x0000200004047824 */ /* 0x008fc400078e0208 */
[----:B----4-:R-:W-:Y:S02]  /*109a0*/  IMAD R0, R0, 0x40, R5 ;  /* 0x0000004000007824 */ /* 0x010fe400078e0205 */
[----:B------:R-:W-:Y:S02]  /*109b0*/  VIADD R4, R4, 0x22400 ;  /* 0x0002240004047836 */ /* 0x000fe40000000000 */
[----:B------:R-:W-:-:S07]  /*109c0*/  VIADD R5, R3, 0x38830 ;  /* 0x0003883003057836 */ /* 0x000fce0000000000 */
.L_x_1149:
        /* <DEDUP_REMOVED lines=11> */
[----:B------:R-:W0:Y:S01]  /*10a80*/  SYNCS.PHASECHK.TRANS64.TRYWAIT P0, [R3+URZ+0x38860], R2 ;  /* 0x03886002030075a7 */ /* 0x000e22000800017f */
[----:B------:R-:W-:Y:S04]  /*10a90*/  BSSY B3, `(.L_x_1150) ;  /* 0x0000002000037945 */ /* 0x000fe80003800000 */
[----:B0-----:R-:W-:Y:S05]  /*10aa0*/  @!P0 BRA `(.L_x_1151) ;  /* 0x0000004800f08947 */ /* 0x001fea0003800000 */
.L_x_1260:
[----:B------:R-:W-:Y:S05]  /*10ab0*/  BSYNC B3 ;  /* 0x0000000000037941 */ /* 0x000fea0003800000 */
.L_x_1150:
[----:B------:R-:W-:Y:S01]  /*10ac0*/  BSSY B3, `(.L_x_1152) ;  /* 0x000000b000037945 */ /* 0x000fe20003800000 */
[----:B------:R-:W-:Y:S02]  /*10ad0*/  IMAD.MOV.U32 R8, RZ, RZ, 0x0 ;  /* 0x00000000ff087424 */ /* 0x000fe400078e00ff */
[----:B------:R-:W-:Y:S01]  /*10ae0*/  IMAD.MOV.U32 R9, RZ, RZ, 0x14f00000 ;  /* 0x14f00000ff097424 */ /* 0x000fe200078e00ff */
[----:B------:R-:W-:Y:S06]  /*10af0*/  @P1 BRA `(.L_x_1153) ;  /* 0x00000000001c1947 */ /* 0x000fec0003800000 */
[----:B------:R-:W3:Y:S01]  /*10b00*/  S2R R4, SR_TID.X ;  /* 0x0000000000047919 */ /* 0x000ee20000002100 */
[----:B01----:R-:W-:-:S04]  /*10b10*/  IMAD.MOV.U32 R2, RZ, RZ, 0x10000 ;  /* 0x00010000ff027424 */ /* 0x003fc800078e00ff */
[----:B------:R4:W-:Y:S01]  /*10b20*/  SYNCS.ARRIVE.TRANS64 RZ, [R3+URZ+0x38850], R2 ;  /* 0x0388500203ff79a7 */ /* 0x0009e2000800003f */
[----:B---3--:R-:W-:-:S04]  /*10b30*/  LOP3.LUT R4, R4, 0x1f, RZ, 0xc0, !PT ;  /* 0x0000001f04047812 */ /* 0x008fc800078ec0ff */
[----:B------:R-:W-:-:S13]  /*10b40*/  ISETP.NE.AND P0, PT, R4, RZ, PT ;  /* 0x000000ff0400720c */ /* 0x000fda0003f05270 */
[----:B----4-:R-:W-:Y:S05]  /*10b50*/  @!P0 BRA `(.L_x_1153) ;  /* 0x0000000000048947 */ /* 0x010fea0003800000 */
[----:B------:R-:W-:Y:S01]  /*10b60*/  BPT.TRAP 0x1 ;  /* 0x000000040000795c */ /* 0x000fe20000300000 */
.L_x_1153:
[----:B------:R-:W-:Y:S05]  /*10b70*/  BSYNC B3 ;  /* 0x0000000000037941 */ /* 0x000fea0003800000 */
.L_x_1152:
[----:B------:R-:W3:Y:S04]  /*10b80*/  LDL R4, [R1+0x4] ;  /* 0x0000040001047983 */ /* 0x000ee80000100800 */
[----:B01----:R-:W3:Y:S01]  /*10b90*/  LDL R2, [R1+0xc] ;  /* 0x00000c0001027983 */ /* 0x003ee20000100800 */
        /* <DEDUP_REMOVED lines=9> */
.L_x_1154:
        /* <DEDUP_REMOVED lines=16> */
.L_x_1155:
        /* <DEDUP_REMOVED lines=16> */
.L_x_1156:
        /* <DEDUP_REMOVED lines=16> */
.L_x_1157:
        /* <DEDUP_REMOVED lines=16> */
.L_x_1158:
        /* <DEDUP_REMOVED lines=16> */
.L_x_1159:
        /* <DEDUP_REMOVED lines=16> */
.L_x_1160:
        /* <DEDUP_REMOVED lines=16> */
.L_x_1161:
        /* <DEDUP_REMOVED lines=10> */
[----:B-1----:R-:W-:Y:S05]  /*113d0*/  @P0 BRA.U.ANY `(.L_x_1161) ;  /* 0xfffffffd00d40947 */ /* 0x002fea000393ffff */
.L_x_1143:
[----:B------:R-:W-:Y:S05]  /*113e0*/  BSYNC B1 ;  /* 0x0000000000017941 */ /* 0x000fea0003800000 */
.L_x_1142:
[----:B------:R-:W3:Y:S02]  /*113f0*/  LDL.LU R4, [R1+0x30] ;  /* 0x0000300001047983 */ /* 0x000ee40000300800 */
[----:B---3--:R-:W-:-:S07]  /*11400*/  VIADD R0, R4, 0xfffffffd ;  /* 0xfffffffd04007836 */ /* 0x008fce0000000000 */
.L_x_1141:
[----:B------:R-:W-:Y:S05]  /*11410*/  BSYNC B2 ;  /* 0x0000000000027941 */ /* 0x000fea0003800000 */
.L_x_1140:
[----:B------:R-:W3:Y:S01]  /*11420*/  LDL.LU R2, [R1+0x2c] ;  /* 0x00002c0001027983 */ /* 0x000ee20000300800 */
[----:B------:R-:W-:-:S05]  /*11430*/  IMAD.MOV R6, RZ, RZ, -R6 ;  /* 0x000000ffff067224 */ /* 0x000fca00078e0a06 */
[----:B---3--:R-:W-:-:S13]  /*11440*/  ISETP.NE.AND P0, PT, R2, R6, PT ;  /* 0x000000060200720c */ /* 0x008fda0003f05270 */
[----:B------:R-:W-:Y:S05]  /*11450*/  @!P0 BRA `(.L_x_1139) ;  /* 0x0000001c00488947 */ /* 0x000fea0003800000 */
.L_x_1202:
[----:B------:R-:W3:Y:S04]  /*11460*/  LDL R4, [R1+0x8] ;  /* 0x0000080001047983 */ /* 0x000ee80000100800 */
[----:B0-----:R-:W0:Y:S04]  /*11470*/  LDL.LU R3, [R1+0xc] ;  /* 0x00000c0001037983 */ /* 0x001e280000300800 */
[----:B------:R-:W4:Y:S01]  /*11480*/  LDL.LU R2, [R1+0x18] ;  /* 0x0000180001027983 */ /* 0x000f220000300800 */
[----:B------:R-:W-:Y:S05]  /*11490*/  YIELD ;  /* 0x0000000000007946 */ /* 0x000fea0003800000 */
[----:B------:R-:W-:Y:S01]  /*114a0*/  BSSY B1, `(.L_x_1162) ;  /* 0x00000e2000017945 */ /* 0x000fe20003800000 */
[----:B---3--:R-:W-:Y:S01]  /*114b0*/  LOP3.LUT P1, RZ, R4, 0x1, RZ, 0xc0, !PT ;  /* 0x0000000104ff7812 */ /* 0x008fe2000782c0ff */
[----:B0-----:R-:W-:-:S05]  /*114c0*/  VIADD R7, R3, 0x1 ;  /* 0x0000000103077836 */ /* 0x001fca0000000000 */
[----:B------:R-:W-:-:S04]  /*114d0*/  ISETP.NE.AND P0, PT, R7, 0x2, PT ;  /* 0x000000020700780c */ /* 0x000fc80003f05270 */
[----:B------:R-:W-:Y:S02]  /*114e0*/  SEL R6, RZ, 0x1, P0 ;  /* 0x00000001ff067807 */ /* 0x000fe40000000000 */
[----:B------:R-:W-:Y:S02]  /*114f0*/  SEL R7, R7, RZ, P0 ;  /* 0x000000ff07077207 */ /* 0x000fe40000000000 */
[----:B----4-:R-:W-:Y:S01]  /*11500*/  LOP3.LUT R6, R2, R6, RZ, 0x3c, !PT ;  /* 0x0000000602067212 */ /* 0x010fe200078e3cff */
[----:B------:R-:W-:Y:S06]  /*11510*/  @!P1 BRA `(.L_x_1163) ;  /* 0x0000000c00689947 */ /* 0x000fec0003800000 */
[----:B------:R-:W-:Y:S01]  /*11520*/  ULDC.64 UR4, c[0x0][0x418] ;  /* 0x0001060000047ab9 */ /* 0x000fe20000000a00 */
[----:B------:R-:W-:Y:S01]  /*11530*/  IMAD.MOV.U32 R8, RZ, RZ, R0 ;  /* 0x000000ffff087224 */ /* 0x000fe200078e0000 */
[----:B------:R-:W-:-:S04]  /*11540*/  ISETP.NE.U32.AND P0, PT, RZ, UR4, PT ;  /* 0x00000004ff007c0c */ /* 0x000fc8000bf05070 */
[----:B------:R-:W-:-:S13]  /*11550*/  ISETP.NE.AND.EX P0, PT, RZ, UR5, PT, P0 ;  /* 0x00000005ff007c0c */ /* 0x000fda000bf05300 */
[----:B------:R-:W-:Y:S05]  /*11560*/  @!P0 BRA `(.L_x_1164) ;  /* 0x0000000000508947 */ /* 0x000fea0003800000 */
[----:B------:R-:W3:Y:S01]  /*11570*/  LDL R9, [R1+0x1c] ;  /* 0x00001c0001097983 */ /* 0x000ee20000100800 */
[----:B------:R-:W0:Y:S01]  /*11580*/  LDC R8, c[0x0][0x43c] ;  /* 0x00010f00ff087b82 */ /* 0x000e220000000800 */
[----:B------:R-:W-:Y:S02]  /*11590*/  ULDC.64 UR6, c[0x0][0x428] ;  /* 0x00010a0000067ab9 */ /* 0x000fe40000000a00 */
[----:B------:R-:W4:Y:S01]  /*115a0*/  LDL R5, [R1+0x10] ;  /* 0x0000100001057983 */ /* 0x000f220000100800 */
        /* <DEDUP_REMOVED lines=16> */
.L_x_1164:
[----:B0-----:R-:W3:Y:S01]  /*116b0*/  LDL R2, [R1+0x4] ;  /* 0x0000040001027983 */ /* 0x001ee20000100800 */
[----:B------:R-:W0:Y:S01]  /*116c0*/  S2R R3, SR_TID.X ;  /* 0x0000000000037919 */ /* 0x000e220000002100 */
[----:B------:R-:W-:Y:S01]  /*116d0*/  BSSY B2, `(.L_x_1165) ;  /* 0x0000007000027945 */ /* 0x000fe20003800000 */
[----:B0-----:R-:W-:-:S04]  /*116e0*/  LOP3.LUT R3, R3, 0x7f, RZ, 0xc0, !PT ;  /* 0x0000007f03037812 */ /* 0x001fc800078ec0ff */
[----:B------:R-:W-:Y:S01]  /*116f0*/  ISETP.NE.AND P1, PT, R3, RZ, PT ;  /* 0x000000ff0300720c */ /* 0x000fe20003f25270 */
[----:B---3--:R-:W-:Y:S01]  /*11700*/  IMAD R4, R7, 0x8, R2 ;  /* 0x0000000807047824 */ /* 0x008fe200078e0202 */
[----:B------:R-:W-:-:S04]  /*11710*/  SHF.L.U32 R2, R6, 0x1f, RZ ;  /* 0x0000001f06027819 */ /* 0x000fc800000006ff */
[----:B------:R-:W0:Y:S02]  /*11720*/  SYNCS.PHASECHK.TRANS64.TRYWAIT P0, [R4+URZ+0x38840], R2 ;  /* 0x03884002040075a7 */ /* 0x000e24000800017f */
[----:B0-----:R-:W-:Y:S05]  /*11730*/  @!P0 BRA `(.L_x_1166) ;  /* 0x0000003c00e08947 */ /* 0x001fea0003800000 */
.L_x_1261:
[----:B------:R-:W-:Y:S05]  /*11740*/  BSYNC B2 ;  /* 0x0000000000027941 */ /* 0x000fea0003800000 */
.L_x_1165:
        /* <DEDUP_REMOVED lines=9> */
.L_x_1168:
[----:B------:R-:W-:Y:S05]  /*117e0*/  BSYNC B2 ;  /* 0x0000000000027941 */ /* 0x000fea0003800000 */
.L_x_1167:
        /* <DEDUP_REMOVED lines=13> */
.L_x_1169:
        /* <DEDUP_REMOVED lines=11> */
[----:B------:R-:W1:Y:S01]  /*11970*/  SYNCS.PHASECHK.TRANS64.TRYWAIT P0, [R4+URZ+0x38860], R2 ;  /* 0x03886002040075a7 */ /* 0x000e62000800017f */
[----:B------:R-:W-:Y:S04]  /*11980*/  BSSY B2, `(.L_x_1170) ;  /* 0x0000002000027945 */ /* 0x000fe80003800000 */
[----:B-1----:R-:W-:Y:S05]  /*11990*/  @!P0 BRA `(.L_x_1171) ;  /* 0x0000003c005c8947 */ /* 0x002fea0003800000 */
.L_x_1262:
[----:B------:R-:W-:Y:S05]  /*119a0*/  BSYNC B2 ;  /* 0x0000000000027941 */ /* 0x000fea0003800000 */
.L_x_1170:
        /* <DEDUP_REMOVED lines=11> */
.L_x_1173:
[----:B------:R-:W-:Y:S05]  /*11a60*/  BSYNC B2 ;  /* 0x0000000000027941 */ /* 0x000fea0003800000 */
.L_x_1172:
[----:B------:R-:W3:Y:S01]  /*11a70*/  LDL R5, [R1+0x4] ;  /* 0x0000040001057983 */ /* 0x000ee20000100800 */
        /* <DEDUP_REMOVED lines=9> */
.L_x_1174:
        /* <DEDUP_REMOVED lines=16> */
.L_x_1175:
        /* <DEDUP_REMOVED lines=16> */
.L_x_1176:
        /* <DEDUP_REMOVED lines=16> */
.L_x_1177:
        /* <DEDUP_REMOVED lines=16> */
.L_x_1178:
        /* <DEDUP_REMOVED lines=16> */
.L_x_1179:
        /* <DEDUP_REMOVED lines=16> */
.L_x_1180:
        /* <DEDUP_REMOVED lines=16> */
.L_x_1181:
        /* <DEDUP_REMOVED lines=11> */
.L_x_1163:
[----:B------:R-:W-:Y:S05]  /*122c0*/  BSYNC B1 ;  /* 0x0000000000017941 */ /* 0x000fea0003800000 */
.L_x_1162:
[----:B------:R-:W3:Y:S01]  /*122d0*/  LDL R2, [R1+0x8] ;  /* 0x0000080001027983 */ /* 0x000ee20000100800 */
[----:B------:R-:W-:Y:S01]  /*122e0*/  VIADD R7, R7, 0x1 ;  /* 0x0000000107077836 */ /* 0x000fe20000000000 */
[----:B------:R-:W-:Y:S04]  /*122f0*/  BSSY B1, `(.L_x_1182) ;  /* 0x00000e5000017945 */ /* 0x000fe80003800000 */
[----:B------:R-:W-:-:S04]  /*12300*/  ISETP.NE.AND P0, PT, R7, 0x2, PT ;  /* 0x000000020700780c */ /* 0x000fc80003f05270 */
[----:B------:R-:W-:Y:S02]  /*12310*/  SEL R9, R7, RZ, P0 ;  /* 0x000000ff07097207 */ /* 0x000fe40000000000 */
[----:B---3--:R-:W-:Y:S02]  /*12320*/  LOP3.LUT P2, RZ, R2, 0x1, RZ, 0xc0, !PT ;  /* 0x0000000102ff7812 */ /* 0x008fe4000784c0ff */
        /* <DEDUP_REMOVED lines=30> */
.L_x_1184:
[----:B-1----:R-:W3:Y:S01]  /*12510*/  LDL R2, [R1+0x4] ;  /* 0x0000040001027983 */ /* 0x002ee20000100800 */
[----:B------:R-:W1:Y:S01]  /*12520*/  S2R R3, SR_TID.X ;  /* 0x0000000000037919 */ /* 0x000e620000002100 */
[----:B------:R-:W-:Y:S01]  /*12530*/  BSSY B2, `(.L_x_1185) ;  /* 0x0000007000027945 */ /* 0x000fe20003800000 */
[----:B-1----:R-:W-:-:S04]  /*12540*/  LOP3.LUT R3, R3, 0x7f, RZ, 0xc0, !PT ;  /* 0x0000007f03037812 */ /* 0x002fc800078ec0ff */
[----:B------:R-:W-:Y:S01]  /*12550*/  ISETP.NE.AND P1, PT, R3, RZ, PT ;  /* 0x000000ff0300720c */ /* 0x000fe20003f25270 */
[----:B---3--:R-:W-:Y:S01]  /*12560*/  IMAD R4, R9, 0x8, R2 ;  /* 0x0000000809047824 */ /* 0x008fe200078e0202 */
[----:B------:R-:W-:-:S04]  /*12570*/  SHF.L.U32 R2, R8, 0x1f, RZ ;  /* 0x0000001f08027819 */ /* 0x000fc800000006ff */
[----:B------:R-:W1:Y:S02]  /*12580*/  SYNCS.PHASECHK.TRANS64.TRYWAIT P0, [R4+URZ+0x38840], R2 ;  /* 0x03884002040075a7 */ /* 0x000e64000800017f */
[----:B-1----:R-:W-:Y:S05]  /*12590*/  @!P0 BRA `(.L_x_1186) ;  /* 0x0000003000708947 */ /* 0x002fea0003800000 */
.L_x_1263:
[----:B------:R-:W-:Y:S05]  /*125a0*/  BSYNC B2 ;  /* 0x0000000000027941 */ /* 0x000fea0003800000 */
.L_x_1185:
        /* <DEDUP_REMOVED lines=9> */
.L_x_1188:
[----:B------:R-:W-:Y:S05]  /*12640*/  BSYNC B2 ;  /* 0x0000000000027941 */ /* 0x000fea0003800000 */
.L_x_1187:
        /* <DEDUP_REMOVED lines=14> */
.L_x_1189:
        /* <DEDUP_REMOVED lines=14> */
.L_x_1264:
[----:B------:R-:W-:Y:S05]  /*12810*/  BSYNC B2 ;  /* 0x0000000000027941 */ /* 0x000fea0003800000 */
.L_x_1190:
        /* <DEDUP_REMOVED lines=11> */
.L_x_1193:
[----:B------:R-:W-:Y:S05]  /*128d0*/  BSYNC B2 ;  /* 0x0000000000027941 */ /* 0x000fea0003800000 */
.L_x_1192:
[----:B------:R-:W3:Y:S04]  /*128e0*/  LDL R8, [R1+0x4] ;  /* 0x0000040001087983 */ /* 0x000ee80000100800 */
        /* <DEDUP_REMOVED lines=10> */
.L_x_1194:
        /* <DEDUP_REMOVED lines=16> */
.L_x_1195:
        /* <DEDUP_REMOVED lines=16> */
.L_x_1196:
        /* <DEDUP_REMOVED lines=16> */
.L_x_1197:
        /* <DEDUP_REMOVED lines=16> */
.L_x_1198:
        /* <DEDUP_REMOVED lines=16> */
.L_x_1199:
        /* <DEDUP_REMOVED lines=16> */
.L_x_1200:
        /* <DEDUP_REMOVED lines=16> */
.L_x_1201:
        /* <DEDUP_REMOVED lines=11> */
.L_x_1183:
[----:B------:R-:W-:Y:S05]  /*13140*/  BSYNC B1 ;  /* 0x0000000000017941 */ /* 0x000fea0003800000 */
.L_x_1182:
[C---:B------:R-:W-:Y:S01]  /*13150*/  ISETP.GT.AND P0, PT, R0.reuse, 0x1, PT ;  /* 0x000000010000780c */ /* 0x040fe20003f04270 */
[----:B------:R-:W-:-:S12]  /*13160*/  VIADD R0, R0, 0xfffffffe ;  /* 0xfffffffe00007836 */ /* 0x000fd80000000000 */
[----:B------:R-:W-:Y:S05]  /*13170*/  @P0 BRA `(.L_x_1202) ;  /* 0xffffffe000b80947 */ /* 0x000fea000383ffff */
.L_x_1139:
[----:B------:R-:W-:Y:S05]  /*13180*/  BSYNC B0 ;  /* 0x0000000000007941 */ /* 0x000fea0003800000 */
.L_x_1138:
[----:B------:R-:W3:Y:S04]  /*13190*/  LDL.LU R4, [R1+0xc] ;  /* 0x00000c0001047983 */ /* 0x000ee80000300800 */
[----:B------:R-:W4:Y:S01]  /*131a0*/  LDL.LU R3, [R1+0x18] ;  /* 0x0000180001037983 */ /* 0x000f220000300800 */
[----:B------:R-:W1:Y:S01]  /*131b0*/  S2R R2, SR_TID.X ;  /* 0x0000000000027919 */ /* 0x000e620000002100 */
[----:B------:R-:W-:Y:S01]  /*131c0*/  BSSY B0, `(.L_x_1203) ;  /* 0x0000015000007945 */ /* 0x000fe20003800000 */
[----:B-1----:R-:W-:-:S04]  /*131d0*/  LOP3.LUT R2, R2, 0x7f, RZ, 0xc0, !PT ;  /* 0x0000007f02027812 */ /* 0x002fc800078ec0ff */
[----:B------:R-:W-:Y:S01]  /*131e0*/  ISETP.NE.AND P1, PT, R2, RZ, PT ;  /* 0x000000ff0200720c */ /* 0x000fe20003f25270 */
[----:B---3--:R-:W-:-:S05]  /*131f0*/  VIADD R0, R4, 0x1 ;  /* 0x0000000104007836 */ /* 0x008fca0000000000 */
[----:B------:R-:W-:-:S04]  /*13200*/  ISETP.NE.AND P0, PT, R0, 0x2, PT ;  /* 0x000000020000780c */ /* 0x000fc80003f05270 */
[----:B------:R-:W-:-:S04]  /*13210*/  SEL R2, RZ, 0x1, P0 ;  /* 0x00000001ff027807 */ /* 0x000fc80000000000 */
[----:B----4-:R-:W-:-:S05]  /*13220*/  LOP3.LUT R3, R3, R2, RZ, 0x3c, !PT ;  /* 0x0000000203037212 */ /* 0x010fca00078e3cff */
[----:B------:R1:W-:Y:S01]  /*13230*/  STL [R1+0x18], R3 ;  /* 0x0000180301007387 */ /* 0x0003e20000100800 */
[----:B------:R-:W-:Y:S05]  /*13240*/  @P1 BRA `(.L_x_1204) ;  /* 0x0000000000301947 */ /* 0x000fea0003800000 */
[----:B-1----:R-:W1:Y:S01]  /*13250*/  S2R R3, SR_LANEID ;  /* 0x0000000000037919 */ /* 0x002e620000000000 */
[----:B------:R-:W-:Y:S01]  /*13260*/  VOTEU.ANY UR4, UPT, PT ;  /* 0x0000000000047886 */ /* 0x000fe200038e0100 */
[----:B------:R-:W3:Y:S01]  /*13270*/  LDC.64 R4, c[0x0][0xd60] ;  /* 0x00035800ff047b82 */ /* 0x000ee20000000a00 */
[----:B------:R-:W1:Y:S02]  /*13280*/  FLO.U32 R2, UR4 ;  /* 0x0000000400027d00 */ /* 0x000e6400080e0000 */
[----:B-1----:R-:W-:-:S06]  /*13290*/  ISETP.EQ.U32.AND P1, PT, R2, R3, PT ;  /* 0x000000030200720c */ /* 0x002fcc0003f22070 */
[----:B------:R-:W3:Y:S07]  /*132a0*/  POPC R3, UR4 ;  /* 0x0000000400037d09 */ /* 0x000eee0008000000 */
[----:B---3--:R-:W3:Y:S04]  /*132b0*/  @P1 ATOMG.E.ADD.STRONG.GPU PT, R3, desc[UR38][R4.64], R3 ;  /* 0x00000003040319a8 */ /* 0x008ee800081ee1e6 */
[----:B---3--:R1:W3:Y:S02]  /*132c0*/  SHFL.IDX PT, R3, R3, R2, 0x1f ;  /* 0x00001f0203037589 */ /* 0x0082e400000e0000 */
[----:B-1----:R-:W1:Y:S02]  /*132d0*/  S2R R2, SR_LTMASK ;  /* 0x0000000000027919 */ /* 0x002e640000003900 */
[----:B-1----:R-:W-:-:S06]  /*132e0*/  LOP3.LUT R2, R2, UR4, RZ, 0xc0, !PT ;  /* 0x0000000402027c12 */ /* 0x002fcc000f8ec0ff */
[----:B------:R-:W3:Y:S02]  /*132f0*/  POPC R2, R2 ;  /* 0x0000000200027309 */ /* 0x000ee40000000000 */
[----:B---3--:R-:W-:-:S07]  /*13300*/  IADD3 R16, R3, UR36, R2 ;  /* 0x0000002403107c10 */ /* 0x008fce000fffe002 */
.L_x_1204:
[----:B------:R-:W-:Y:S05]  /*13310*/  BSYNC B0 ;  /* 0x0000000000007941 */ /* 0x000fea0003800000 */
.L_x_1203:
[----:B------:R-:W-:-:S05]  /*13320*/  SEL R0, R0, RZ, P0 ;  /* 0x000000ff00007207 */ /* 0x000fca0000000000 */
[----:B------:R3:W-:Y:S02]  /*13330*/  STL [R1+0xc], R0 ;  /* 0x00000c0001007387 */ /* 0x0007e40000100800 */
.L_x_1100:
[----:B------:R-:W-:Y:S05]  /*13340*/  BSYNC B7 ;  /* 0x0000000000077941 */ /* 0x000fea0003800000 */
.L_x_1098:
[----:B---3--:R-:W3:Y:S02]  /*13350*/  LDL R0, [R1+0x8] ;  /* 0x0000080001007983 */ /* 0x008ee40000100800 */
[----:B---3--:R-:W-:-:S13]  /*13360*/  LOP3.LUT P0, RZ, R0, 0x40, RZ, 0xc0, !PT ;  /* 0x0000004000ff7812 */ /* 0x008fda000780c0ff */
[----:B------:R-:W-:Y:S05]  /*13370*/  @!P0 BRA `(.L_x_1205) ;  /* 0x0000000000288947 */ /* 0x000fea0003800000 */
[----:B------:R-:W-:Y:S05]  /*13380*/  WARPSYNC.ALL ;  /* 0x0000000000007948 */ /* 0x000fea0003800000 */
[----:B------:R-:W3:Y:S08]  /*13390*/  S2UR UR5, SR_CgaCtaId ;  /* 0x00000000000579c3 */ /* 0x000ef00000008800 */
[----:B------:R-:W-:Y:S06]  /*133a0*/  BAR.SYNC.DEFER_BLOCKING 0x5, 0x180 ;  /* 0x0146000000007b1d */ /* 0x000fec0000010000 */
[----:B------:R-:W-:-:S02]  /*133b0*/  UMOV UR4, 0x400 ;  /* 0x0000040000047882 */ /* 0x000fc40000000000 */
[----:B---3--:R-:W-:-:S06]  /*133c0*/  ULEA UR4, UR5, UR4, 0x18 ;  /* 0x0000000405047291 */ /* 0x008fcc000f8ec03f */
[----:B------:R-:W-:-:S05]  /*133d0*/  IMAD.U32 R0, RZ, RZ, UR4 ;  /* 0x00000004ff007e24 */ /* 0x000fca000f8e00ff */
[----:B------:R3:W4:Y:S04]  /*133e0*/  LDS.128 R16, [R0+0x388d0] ;  /* 0x0388d00000107984 */ /* 0x0007280000000c00 */
[----:B------:R3:W-:Y:S01]  /*133f0*/  STL [R1+0x4], R0 ;  /* 0x0000040001007387 */ /* 0x0007e20000100800 */
[----:B------:R-:W-:Y:S06]  /*13400*/  BAR.ARV 0x4, 0x180 ;  /* 0x0106000000007b1d */ /* 0x000fec0000002000 */
[----:B------:R-:W-:Y:S05]  /*13410*/  BRA `(.L_x_1206) ;  /* 0x0000000800487947 */ /* 0x000fea0003800000 */
.L_x_1205:
[----:B------:R-:W0:Y:S01]  /*13420*/  S2R R0, SR_TID.X ;  /* 0x0000000000007919 */ /* 0x000e220000002100 */
[----:B------:R-:W-:Y:S01]  /*13430*/  UMOV UR4, 0xffffffff ;  /* 0xffffffff00047882 */ /* 0x000fe20000000000 */
[----:B01----:R-:W-:-:S04]  /*13440*/  LOP3.LUT R7, R0, 0x1f, RZ, 0xc0, !PT ;  /* 0x0000001f00077812 */ /* 0x003fc800078ec0ff */
[----:B------:R-:W-:Y:S01]  /*13450*/  ISETP.NE.AND P0, PT, R7, 0x1f, PT ;  /* 0x0000001f0700780c */ /* 0x000fe20003f05270 */
[----:B------:R-:W-:-:S12]  /*13460*/  BRA.DIV UR4, `(.L_x_1207) ;  /* 0x0000002204e47947 */ /* 0x000fd8000b800000 */
[----:B------:R-:W-:Y:S01]  /*13470*/  IMAD.IADD R0, R19, 0x1, R7 ;  /* 0x0000000113007824 */ /* 0x000fe200078e0207 */
[----:B------:R-:W-:-:S04]  /*13480*/  ULDC UR4, c[0x0][0xd3c] ;  /* 0x00034f0000047ab9 */ /* 0x000fc80000000800 */
[----:B------:R-:W-:-:S13]  /*13490*/  ISETP.GE.OR P1, PT, R0, UR4, !P0 ;  /* 0x0000000400007c0c */ /* 0x000fda000c726670 */
[----:B------:R-:W0:Y:S02]  /*134a0*/  @!P1 LDC.64 R2, c[0x0][0xd80] ;  /* 0x00036000ff029b82 */ /* 0x000e240000000a00 */
[----:B0-----:R-:W-:-:S06]  /*134b0*/  @!P1 IMAD.WIDE R2, R0, 0x4, R2 ;  /* 0x0000000400029825 */ /* 0x001fcc00078e0202 */
[----:B------:R0:W3:Y:S01]  /*134c0*/  @!P1 LDG.E R3, desc[UR38][R2.64] ;  /* 0x0000002602039981 */ /* 0x0000e2000c1e1900 */
[C---:B------:R-:W-:Y:S02]  /*134d0*/  ISETP.GE.U32.AND P2, PT, R7.reuse, 0x2, PT ;  /* 0x000000020700780c */ /* 0x040fe40003f46070 */
[C---:B------:R-:W-:Y:S01]  /*134e0*/  ISETP.GE.U32.AND P3, PT, R7.reuse, 0x4, PT ;  /* 0x000000040700780c */ /* 0x040fe20003f66070 */
[----:B------:R-:W-:Y:S01]  /*134f0*/  SHFL.IDX PT, R0, R16, RZ, 0x1f ;  /* 0x00001fff10007589 */ /* 0x000fe200000e0000 */
[C---:B------:R-:W-:Y:S02]  /*13500*/  ISETP.GE.U32.AND P4, PT, R7.reuse, 0x8, PT ;  /* 0x000000080700780c */ /* 0x040fe40003f86070 */
[C---:B------:R-:W-:Y:S01]  /*13510*/  ISETP.GE.U32.AND P5, PT, R7.reuse, 0x10, PT ;  /* 0x000000100700780c */ /* 0x040fe20003fa6070 */
[----:B------:R-:W-:Y:S01]  /*13520*/  SHFL.IDX PT, R4, R16, 0x1, 0x1f ;  /* 0x00201f0010047f89 */ /* 0x000fe200000e0000 */
[----:B0-----:R-:W-:Y:S02]  /*13530*/  IMAD.MOV.U32 R2, RZ, RZ, RZ ;  /* 0x000000ffff027224 */ /* 0x001fe400078e00ff */
[----:B---3--:R-:W-:Y:S01]  /*13540*/  @!P1 IMAD.MOV.U32 R2, RZ, RZ, R3 ;  /* 0x000000ffff029224 */ /* 0x008fe200078e0003 */
        /* <DEDUP_REMOVED lines=17> */
.L_x_1274:
[----:B------:R-:W-:Y:S02]  /*13660*/  ULDC UR4, c[0x0][0xd38] ;  /* 0x00034e0000047ab9 */ /* 0x000fe40000000800 */
[----:B------:R-:W-:-:S04]  /*13670*/  IMAD.U32 R16, RZ, RZ, UR4 ;  /* 0x00000004ff107e24 */ /* 0x000fc8000f8e00ff */
[----:B-1----:R-:W-:-:S04]  /*13680*/  IMAD R6, R6, R16, RZ ;  /* 0x0000001006067224 */ /* 0x002fc800078e02ff */
[----:B------:R-:W-:-:S05]  /*13690*/  IMAD.IADD R4, R4, 0x1, R6 ;  /* 0x0000000104047824 */ /* 0x000fca00078e0206 */
[----:B------:R-:W-:-:S13]  /*136a0*/  ISETP.GT.AND P6, PT, R4, R0, PT ;  /* 0x000000000400720c */ /* 0x000fda0003fc4270 */
[----:B------:R-:W-:Y:S05]  /*136b0*/  @P6 BRA `(.L_x_1208) ;  /* 0x00000000009c6947 */ /* 0x000fea0003800000 */
.L_x_1213:
[----:B------:R-:W1:Y:S01]  /*136c0*/  LDC R2, c[0x0][0xd3c] ;  /* 0x00034f00ff027b82 */ /* 0x000e620000000800 */
[----:B------:R-:W-:-:S05]  /*136d0*/  VIADD R19, R19, 0x1f ;  /* 0x0000001f13137836 */ /* 0x000fca0000000000 */
[----:B-1----:R-:W-:-:S13]  /*136e0*/  ISETP.GE.AND P6, PT, R19, R2, PT ;  /* 0x000000021300720c */ /* 0x002fda0003fc6270 */
[----:B------:R-:W-:Y:S05]  /*136f0*/  @P6 BRA `(.L_x_1209) ;  /* 0x0000000400446947 */ /* 0x000fea0003800000 */
[----:B0-----:R-:W0:Y:S01]  /*13700*/  S2R R3, SR_TID.X ;  /* 0x0000000000037919 */ /* 0x001e220000002100 */
        /* <DEDUP_REMOVED lines=9> */
.L_x_1211:
[----:B------:R-:W-:Y:S05]  /*137a0*/  BSYNC B0 ;  /* 0x0000000000007941 */ /* 0x000fea0003800000 */
.L_x_1210:
[----:B------:R-:W-:-:S03]  /*137b0*/  UMOV UR4, 0xffffffff ;  /* 0xffffffff00047882 */ /* 0x000fc60000000000 */
[----:B------:R-:W-:Y:S05]  /*137c0*/  BRA.DIV UR4, `(.L_x_1212) ;  /* 0x0000002604487947 */ /* 0x000fea000b800000 */
        /* <DEDUP_REMOVED lines=16> */
.L_x_1282:
[----:B------:R-:W-:Y:S02]  /*138d0*/  ULDC UR4, c[0x0][0xd38] ;  /* 0x00034e0000047ab9 */ /* 0x000fe40000000800 */
[----:B------:R-:W-:-:S04]  /*138e0*/  IMAD.U32 R16, RZ, RZ, UR4 ;  /* 0x00000004ff107e24 */ /* 0x000fc8000f8e00ff */
[----:B-1----:R-:W-:-:S04]  /*138f0*/  IMAD R6, R6, R16, RZ ;  /* 0x0000001006067224 */ /* 0x002fc800078e02ff */
[----:B------:R-:W-:-:S05]  /*13900*/  IMAD.IADD R4, R6, 0x1, R4 ;  /* 0x0000000106047824 */ /* 0x000fca00078e0204 */
[----:B------:R-:W-:-:S13]  /*13910*/  ISETP.GT.AND P6, PT, R4, R0, PT ;  /* 0x000000000400720c */ /* 0x000fda0003fc4270 */
[----:B------:R-:W-:Y:S05]  /*13920*/  @!P6 BRA `(.L_x_1213) ;  /* 0xfffffffc0064e947 */ /* 0x000fea000383ffff */
.L_x_1208:
[----:B------:R-:W-:Y:S01]  /*13930*/  IMAD.IADD R6, R4, 0x1, -R6 ;  /* 0x0000000104067824 */ /* 0x000fe200078e0a06 */
[----:B------:R-:W-:-:S03]  /*13940*/  UMOV UR4, 0xffffffff ;  /* 0xffffffff00047882 */ /* 0x000fc60000000000 */
[----:B------:R-:W-:-:S05]  /*13950*/  IMAD R4, R3, R16, R6 ;  /* 0x0000001003047224 */ /* 0x000fca00078e0206 */
[----:B------:R-:W-:Y:S01]  /*13960*/  ISETP.GT.AND P6, PT, R4, R0, PT ;  /* 0x000000000400720c */ /* 0x000fe20003fc4270 */
[----:B------:R-:W-:-:S12]  /*13970*/  BRA.DIV UR4, `(.L_x_1214) ;  /* 0x0000002604b47947 */ /* 0x000fd8000b800000 */
[----:B------:R-:W-:-:S04]  /*13980*/  VOTE.ANY R5, PT, !P6 ;  /* 0x0000000000057806 */ /* 0x000fc800070e0100 */
[----:B------:R-:W1:Y:S02]  /*13990*/  POPC R4, R5 ;  /* 0x0000000500047309 */ /* 0x000e640000000000 */
[----:B-1----:R1:W3:Y:S02]  /*139a0*/  SHFL.IDX PT, R17, R2, R4, 0x1f ;  /* 0x00001f0402117589 */ /* 0x0022e400000e0000 */
.L_x_1286:
[----:B------:R-:W-:Y:S01]  /*139b0*/  ISETP.NE.AND P0, PT, R5, RZ, PT ;  /* 0x000000ff0500720c */ /* 0x000fe20003f05270 */
[----:B-1----:R-:W-:-:S12]  /*139c0*/  IMAD.MOV.U32 R2, RZ, RZ, RZ ;  /* 0x000000ffff027224 */ /* 0x002fd800078e00ff */
[----:B------:R-:W-:Y:S05]  /*139d0*/  @!P0 BRA `(.L_x_1215) ;  /* 0x0000000000108947 */ /* 0x000fea0003800000 */
[----:B------:R-:W-:Y:S01]  /*139e0*/  UMOV UR4, 0xffffffff ;  /* 0xffffffff00047882 */ /* 0x000fe20000000000 */
[----:B------:R-:W-:Y:S02]  /*139f0*/  VIADD R12, R4, 0xffffffff ;  /* 0xffffffff040c7836 */ /* 0x000fe40000000000 */
[----:B------:R-:W-:Y:S05]  /*13a00*/  BRA.DIV UR4, `(.L_x_1216) ;  /* 0x0000002604d87947 */ /* 0x000fea000b800000 */
[----:B------:R1:W4:Y:S02]  /*13a10*/  SHFL.IDX PT, R2, R3, R12, 0x1f ;  /* 0x00001f0c03027589 */ /* 0x00032400000e0000 */
.L_x_1215:
[----:B---3--:R-:W-:Y:S01]  /*13a20*/  IABS R5, R17 ;  /* 0x0000001100057213 */ /* 0x008fe20000000000 */
[----:B----4-:R-:W-:Y:S02]  /*13a30*/  IMAD R16, R2, R16, R6 ;  /* 0x0000001002107224 */ /* 0x010fe400078e0206 */
[----:B------:R-:W-:Y:S01]  /*13a40*/  IMAD.IADD R19, R4, 0x1, R19 ;  /* 0x0000000104137824 */ /* 0x000fe200078e0213 */
[----:B------:R-:W3:Y:S01]  /*13a50*/  I2F.RP R2, R5 ;  /* 0x0000000500027306 */ /* 0x000ee20000209400 */
[----:B------:R-:W-:-:S07]  /*13a60*/  IMAD.IADD R0, R0, 0x1, -R16 ;  /* 0x0000000100007824 */ /* 0x000fce00078e0a10 */
[----:B---3--:R-:W3:Y:S02]  /*13a70*/  MUFU.RCP R2, R2 ;  /* 0x0000000200027308 */ /* 0x008ee40000001000 */
[----:B---3--:R-:W-:-:S06]  /*13a80*/  VIADD R2, R2, 0xffffffe ;  /* 0x0ffffffe02027836 */ /* 0x008fcc0000000000 */
        /* <DEDUP_REMOVED lines=24> */
.L_x_1209:
[----:B------:R-:W-:Y:S01]  /*13c10*/  UMOV UR4, URZ ;  /* 0x0000003f00047c82 */ /* 0x000fe20008000000 */
[----:B------:R-:W-:Y:S01]  /*13c20*/  UMOV UR5, URZ ;  /* 0x0000003f00057c82 */ /* 0x000fe20008000000 */
[----:B------:R-:W-:Y:S01]  /*13c30*/  ULDC UR6, c[0x0][0xd3c] ;  /* 0x00034f0000067ab9 */ /* 0x000fe20000000800 */
[----:B------:R-:W-:Y:S02]  /*13c40*/  IMAD.MOV.U32 R16, RZ, RZ, R0 ;  /* 0x000000ffff107224 */ /* 0x000fe400078e0000 */
[----:B------:R-:W-:Y:S02]  /*13c50*/  IMAD.U32 R17, RZ, RZ, UR4 ;  /* 0x00000004ff117e24 */ /* 0x000fe4000f8e00ff */
[----:B------:R-:W-:Y:S02]  /*13c60*/  IMAD.U32 R18, RZ, RZ, UR5 ;  /* 0x00000005ff127e24 */ /* 0x000fe4000f8e00ff */
[----:B------:R-:W-:-:S07]  /*13c70*/  IMAD.U32 R19, RZ, RZ, UR6 ;  /* 0x00000006ff137e24 */ /* 0x000fce000f8e00ff */
.L_x_1217:
[----:B0-----:R0:W3:Y:S01]  /*13c80*/  LDL R3, [R1+0x4] ;  /* 0x0000040001037983 */ /* 0x0010e20000100800 */
[----:B------:R-:W1:Y:S01]  /*13c90*/  S2R R0, SR_TID.X ;  /* 0x0000000000007919 */ /* 0x000e620000002100 */
[----:B------:R-:W-:Y:S05]  /*13ca0*/  WARPSYNC.ALL ;  /* 0x0000000000007948 */ /* 0x000fea0003800000 */
[----:B-1----:R-:W-:Y:S01]  /*13cb0*/  LOP3.LUT R0, R0, 0x1f, RZ, 0xc0, !PT ;  /* 0x0000001f00007812 */ /* 0x002fe200078ec0ff */
[----:B------:R-:W-:Y:S03]  /*13cc0*/  BAR.SYNC.DEFER_BLOCKING 0x4, 0x180 ;  /* 0x0106000000007b1d */ /* 0x000fe60000010000 */
[----:B------:R-:W-:-:S13]  /*13cd0*/  ISETP.NE.AND P0, PT, R0, RZ, PT ;  /* 0x000000ff0000720c */ /* 0x000fda0003f05270 */
[----:B------:R-:W3:Y:S01]  /*13ce0*/  @!P0 S2R R0, SR_CgaCtaId ;  /* 0x0000000000008919 */ /* 0x000ee20000008800 */
[----:B------:R-:W-:-:S04]  /*13cf0*/  @!P0 MOV R2, 0x400 ;  /* 0x0000040000028802 */ /* 0x000fc80000000f00 */
[----:B---3--:R-:W-:-:S05]  /*13d00*/  @!P0 LEA R3, R0, R2, 0x18 ;  /* 0x0000000200038211 */ /* 0x008fca00078ec0ff */
[----:B------:R0:W-:Y:S04]  /*13d10*/  @!P0 STS.128 [R3+0x388d0], R16 ;  /* 0x0388d01003008388 */ /* 0x0001e80000000c00 */
[----:B------:R0:W-:Y:S01]  /*13d20*/  @!P0 STL [R1+0x4], R3 ;  /* 0x0000040301008387 */ /* 0x0001e20000100800 */
[----:B------:R-:W-:Y:S06]  /*13d30*/  BAR.ARV 0x5, 0x180 ;  /* 0x0146000000007b1d */ /* 0x000fec0000002000 */
.L_x_1206:
[----:B------:R-:W-:Y:S02]  /*13d40*/  ULDC UR4, c[0x0][0xd3c] ;  /* 0x00034f0000047ab9 */ /* 0x000fe40000000800 */
[----:B----4-:R-:W-:-:S13]  /*13d50*/  ISETP.GE.AND P0, PT, R19, UR4, PT ;  /* 0x0000000413007c0c */ /* 0x010fda000bf06270 */
[----:B------:R-:W-:Y:S05]  /*13d60*/  @!P0 BRA `(.L_x_1218) ;  /* 0xffffff9000508947 */ /* 0x000fea000383ffff */
[----:B------:R-:W-:Y:S05]  /*13d70*/  BSYNC B8 ;  /* 0x0000000000087941 */ /* 0x000fea0003800000 */
.L_x_1094:
[----:B---3--:R-:W3:Y:S01]  /*13d80*/  LDL.LU R0, [R1+0x5c] ;  /* 0x00005c0001007983 */ /* 0x008ee20000300800 */
[----:B------:R-:W-:Y:S01]  /*13d90*/  BSSY B0, `(.L_x_1219) ;  /* 0x000000b000007945 */ /* 0x000fe20003800000 */
[----:B------:R-:W4:Y:S01]  /*13da0*/  S2R R5, SR_CgaCtaId ;  /* 0x0000000000057919 */ /* 0x000f220000008800 */
[----:B---3--:R-:W-:-:S05]  /*13db0*/  VIADD R0, R0, 0x1 ;  /* 0x0000000100007836 */ /* 0x008fca0000000000 */
[----:B------:R-:W-:-:S04]  /*13dc0*/  LEA.HI R2, R0, R0, RZ, 0x1 ;  /* 0x0000000000027211 */ /* 0x000fc800078f08ff */
[----:B01----:R-:W-:Y:S02]  /*13dd0*/  LOP3.LUT R3, R2, 0xfffffffe, RZ, 0xc0, !PT ;  /* 0xfffffffe02037812 */ /* 0x003fe400078ec0ff */
[----:B------:R-:W-:-:S03]  /*13de0*/  MOV R2, 0x400 ;  /* 0x0000040000027802 */ /* 0x000fc60000000f00 */
[----:B------:R-:W-:Y:S01]  /*13df0*/  IMAD.IADD R0, R0, 0x1, -R3 ;  /* 0x0000000100007824 */ /* 0x000fe200078e0a03 */
[----:B----4-:R-:W-:-:S04]  /*13e00*/  LEA R9, R5, R2, 0x18 ;  /* 0x0000000205097211 */ /* 0x010fc800078ec0ff */
[----:B------:R-:W-:-:S04]  /*13e10*/  SHF.L.U32 R0, R0, 0x1f, RZ ;  /* 0x0000001f00007819 */ /* 0x000fc800000006ff */
[----:B------:R-:W0:Y:S02]  /*13e20*/  SYNCS.PHASECHK.TRANS64.TRYWAIT P0, [R9+URZ+0x38820], R0 ;  /* 0x03882000090075a7 */ /* 0x000e24000800017f */
[----:B0-----:R-:W-:Y:S05]  /*13e30*/  @!P0 BRA `(.L_x_1220) ;  /* 0x0000002000f48947 */ /* 0x001fea0003800000 */
.L_x_1289:
[----:B------:R-:W-:Y:S05]  /*13e40*/  BSYNC B0 ;  /* 0x0000000000007941 */ /* 0x000fea0003800000 */
.L_x_1219:
[----:B------:R-:W-:-:S03]  /*13e50*/  UMOV UR4, 0xffffffff ;  /* 0xffffffff00047882 */ /* 0x000fc60000000000 */
[----:B------:R-:W-:Y:S05]  /*13e60*/  BRA.DIV UR4, `(.L_x_1221) ;  /* 0x0000002204fc7947 */ /* 0x000fea000b800000 */
[----:B0-----:R-:W0:Y:S02]  /*13e70*/  S2R R0, SR_TID.X ;  /* 0x0000000000007919 */ /* 0x001e240000002100 */
[----:B0-----:R-:W-:-:S04]  /*13e80*/  SHF.R.U32.HI R0, RZ, 0x5, R0 ;  /* 0x00000005ff007819 */ /* 0x001fc80000011600 */
[----:B------:R-:W-:-:S05]  /*13e90*/  LOP3.LUT R0, R0, 0x3, RZ, 0xc0, !PT ;  /* 0x0000000300007812 */ /* 0x000fca00078ec0ff */
[----:B------:R0:W1:Y:S02]  /*13ea0*/  SHFL.IDX PT, R14, R0, RZ, 0x1f ;  /* 0x00001fff000e7589 */ /* 0x00006400000e0000 */
.L_x_1292:
[----:B-1----:R-:W-:Y:S01]  /*13eb0*/  ISETP.NE.AND P0, PT, R14, RZ, PT ;  /* 0x000000ff0e00720c */ /* 0x002fe20003f05270 */
[----:B------:R-:W-:-:S12]  /*13ec0*/  BSSY B0, `(.L_x_1222) ;  /* 0x0000020000007945 */ /* 0x000fd80003800000 */
[----:B------:R-:W-:Y:S05]  /*13ed0*/  @P0 BRA `(.L_x_1223) ;  /* 0x0000000000780947 */ /* 0x000fea0003800000 */
[----:B------:R-:W-:-:S03]  /*13ee0*/  UMOV UR4, 0xffffffff ;  /* 0xffffffff00047882 */ /* 0x000fc60000000000 */
[----:B------:R-:W-:Y:S05]  /*13ef0*/  BRA.DIV UR4, `(.L_x_1224) ;  /* 0x00000026040c7947 */ /* 0x000fea000b800000 */
[----:B------:R-:W-:-:S13]  /*13f00*/  ELECT P6, URZ, PT ;  /* 0x00000000003f782f */ /* 0x000fda00038c0000 */
.L_x_1295:
[----:B------:R-:W-:Y:S05]  /*13f10*/  @!P6 BRA `(.L_x_1223) ;  /* 0x000000000068e947 */ /* 0x000fea0003800000 */
[----:B------:R-:W3:Y:S04]  /*13f20*/  LDL R2, [R1+0xc] ;  /* 0x00000c0001027983 */ /* 0x000ee80000100800 */
[----:B------:R-:W4:Y:S01]  /*13f30*/  LDL.LU R6, [R1+0x18] ;  /* 0x0000180001067983 */ /* 0x000f220000300800 */
[----:B0-----:R-:W-:-:S04]  /*13f40*/  VIADD R0, R9, 0x38840 ;  /* 0x0003884009007836 */ /* 0x001fc80000000000 */
[C---:B---3--:R-:W-:Y:S02]  /*13f50*/  IMAD R5, R2.reuse, 0x8, R0 ;  /* 0x0000000802057824 */ /* 0x048fe400078e0200 */
[----:B------:R-:W-:Y:S01]  /*13f60*/  VIADD R2, R2, 0x1 ;  /* 0x0000000102027836 */ /* 0x000fe20000000000 */
[----:B----4-:R-:W-:-:S04]  /*13f70*/  SHF.L.U32 R4, R6, 0x1f, RZ ;  /* 0x0000001f06047819 */ /* 0x010fc800000006ff */
[----:B------:R-:W-:Y:S01]  /*13f80*/  ISETP.NE.AND P1, PT, R2, 0x2, PT ;  /* 0x000000020200780c */ /* 0x000fe20003f25270 */
[----:B------:R-:W0:Y:S03]  /*13f90*/  SYNCS.PHASECHK.TRANS64.TRYWAIT P0, [R5+URZ], R4 ;  /* 0x00000004050075a7 */ /* 0x000e26000800017f */
[----:B------:R-:W-:-:S04]  /*13fa0*/  SEL R3, RZ, 0x1, P1 ;  /* 0x00000001ff037807 */ /* 0x000fc80000800000 */
[----:B------:R-:W-:Y:S02]  /*13fb0*/  LOP3.LUT R6, R6, R3, RZ, 0x3c, !PT ;  /* 0x0000000306067212 */ /* 0x000fe400078e3cff */
[----:B------:R-:W-:Y:S02]  /*13fc0*/  SEL R3, R2, RZ, P1 ;  /* 0x000000ff02037207 */ /* 0x000fe40000800000 */
[----:B------:R-:W-:-:S03]  /*13fd0*/  SHF.L.U32 R2, R6, 0x1f, RZ ;  /* 0x0000001f06027819 */ /* 0x000fc600000006ff */
[----:B------:R-:W-:Y:S01]  /*13fe0*/  IMAD R7, R3, 0x8, R0 ;  /* 0x0000000803077824 */ /* 0x000fe200078e0200 */
[----:B0-----:R-:W-:Y:S06]  /*13ff0*/  @!P0 BRA `(.L_x_1225) ;  /* 0x0000002000ec8947 */ /* 0x001fec0003800000 */
.L_x_1296:
[----:B------:R-:W0:Y:S01]  /*14000*/  LDL.LU R6, [R1+0xc] ;  /* 0x00000c0001067983 */ /* 0x000e220000300800 */
[----:B------:R-:W1:Y:S01]  /*14010*/  SYNCS.PHASECHK.TRANS64.TRYWAIT P0, [R7+URZ], R2 ;  /* 0x00000002070075a7 */ /* 0x000e62000800017f */
[----:B------:R-:W-:-:S04]  /*14020*/  VIADD R0, R9, 0x38860 ;  /* 0x0003886009007836 */ /* 0x000fc80000000000 */
[----:B0-----:R-:W-:Y:S01]  /*14030*/  IMAD R5, R6, 0x8, R0 ;  /* 0x0000000806057824 */ /* 0x001fe200078e0200 */
[----:B-1----:R-:W-:Y:S06]  /*14040*/  @!P0 BRA `(.L_x_1226) ;  /* 0x0000002000ec8947 */ /* 0x002fec0003800000 */
.L_x_1297:
[----:B------:R-:W1:Y:S02]  /*14050*/  SYNCS.PHASECHK.TRANS64.TRYWAIT P0, [R5+URZ], R4 ;  /* 0x00000004050075a7 */ /* 0x000e64000800017f */
[----:B-1----:R-:W-:Y:S05]  /*14060*/  @!P0 BRA `(.L_x_1227) ;  /* 0x0000002000f88947 */ /* 0x002fea0003800000 */
.L_x_1298:
[----:B------:R-:W-:-:S07]  /*14070*/  IMAD R3, R3, 0x8, R0 ;  /* 0x0000000803037824 */ /* 0x000fce00078e0200 */
.L_x_1228:
[----:B---3--:R3:W4:Y:S02]  /*14080*/  SYNCS.PHASECHK.TRANS64.TRYWAIT P0, [R3+URZ], R2 ;  /* 0x00000002030075a7 */ /* 0x008724000800017f */
[----:B----4-:R-:W-:Y:S05]  /*14090*/  @!P0 NANOSLEEP.SYNCS 0x989680 ;  /* 0x009896800000895d */ /* 0x010fea0003900000 */
[----:B------:R-:W4:Y:S02]  /*140a0*/  @!P0 SYNCS.PHASECHK.TRANS64 P0, [R3+URZ], R2 ;  /* 0x00000002030085a7 */ /* 0x000f24000800007f */
[----:B----4-:R-:W-:Y:S05]  /*140b0*/  @!P0 BRA `(.L_x_1228) ;  /* 0xfffffffc00f08947 */ /* 0x010fea000383ffff */
.L_x_1223:
[----:B------:R-:W-:Y:S05]  /*140c0*/  BSYNC B0 ;  /* 0x0000000000007941 */ /* 0x000fea0003800000 */
.L_x_1222:
[----:B------:R-:W-:Y:S05]  /*140d0*/  EXIT ;  /* 0x000000000000794d */ /* 0x000fea0003800000 */
.L_x_1052:
[----:B0-----:R-:W-:-:S04]  /*140e0*/  IMAD.U32 R3, RZ, RZ, UR37 ;  /* 0x00000025ff037e24 */ /* 0x001fc8000f8e00ff */
[----:B------:R0:W1:Y:S03]  /*140f0*/  SYNCS.PHASECHK.TRANS64.TRYWAIT P1, [R3+URZ+0x38800], R4 ;  /* 0x03880004030075a7 */ /* 0x000066000802017f */
[----:B-1----:R-:W-:Y:S05]  /*14100*/  @!P1 NANOSLEEP.SYNCS 0x989680 ;  /* 0x009896800000995d */ /* 0x002fea0003900000 */
[----:B------:R-:W1:Y:S02]  /*14110*/  @!P1 SYNCS.PHASECHK.TRANS64 P1, [R3+URZ+0x38800], R4 ;  /* 0x03880004030095a7 */ /* 0x000e64000802007f */
[----:B-1----:R-:W-:Y:S05]  /*14120*/  @!P1 BRA `(.L_x_1052) ;  /* 0xfffffffc00ec9947 */ /* 0x002fea000383ffff */
[----:B------:R-:W-:Y:S05]  /*14130*/  BRA `(.L_x_1229) ;  /* 0xfffffef000147947 */ /* 0x000fea000383ffff */
.L_x_1056:
[----:B-1----:R1:W2:Y:S02]  /*14140*/  SYNCS.PHASECHK.TRANS64.TRYWAIT P1, [R3+URZ+0x38830], R6 ;  /* 0x03883006030075a7 */ /* 0x0022a4000802017f */
[----:B--2---:R-:W-:Y:S05]  /*14150*/  @!P1 NANOSLEEP.SYNCS 0x989680 ;  /* 0x009896800000995d */ /* 0x004fea0003900000 */
[----:B------:R-:W2:Y:S02]  /*14160*/  @!P1 SYNCS.PHASECHK.TRANS64 P1, [R3+URZ+0x38830], R6 ;  /* 0x03883006030095a7 */ /* 0x000ea4000802007f */
[----:B--2---:R-:W-:Y:S05]  /*14170*/  @!P1 BRA `(.L_x_1056) ;  /* 0xfffffffc00f09947 */ /* 0x004fea000383ffff */
[----:B------:R-:W-:Y:S05]  /*14180*/  BRA `(.L_x_1055) ;  /* 0xfffffef0002c7947 */ /* 0x000fea000383ffff */
.L_x_1057:
[----:B--2---:R-:W-:-:S04]  /*14190*/  IMAD.U32 R5, RZ, RZ, UR37 ;  /* 0x00000025ff057e24 */ /* 0x004fc8000f8e00ff */
[----:B------:R2:W3:Y:S03]  /*141a0*/  SYNCS.PHASECHK.TRANS64.TRYWAIT P1, [R5+URZ+0x38810], R4 ;  /* 0x03881004050075a7 */ /* 0x0004e6000802017f */
[----:B---3--:R-:W-:Y:S05]  /*141b0*/  @!P1 NANOSLEEP.SYNCS 0x989680 ;  /* 0x009896800000995d */ /* 0x008fea0003900000 */
[----:B------:R-:W3:Y:S02]  /*141c0*/  @!P1 SYNCS.PHASECHK.TRANS64 P1, [R5+URZ+0x38810], R4 ;  /* 0x03881004050095a7 */ /* 0x000ee4000802007f */
[----:B---3--:R-:W-:Y:S05]  /*141d0*/  @!P1 BRA `(.L_x_1057) ;  /* 0xfffffffc00ec9947 */ /* 0x008fea000383ffff */
[----:B------:R-:W-:Y:S05]  /*141e0*/  BRA `(.L_x_1230) ;  /* 0xfffffef000b47947 */ /* 0x000fea000383ffff */
.L_x_1061:
[----:B----4-:R4:W0:Y:S02]  /*141f0*/  SYNCS.PHASECHK.TRANS64.TRYWAIT P1, [R3+URZ+0x38850], R6 ;  /* 0x03885006030075a7 */ /* 0x010824000802017f */
[----:B0-----:R-:W-:Y:S05]  /*14200*/  @!P1 NANOSLEEP.SYNCS 0x989680 ;  /* 0x009896800000995d */ /* 0x001fea0003900000 */
[----:B------:R-:W0:Y:S02]  /*14210*/  @!P1 SYNCS.PHASECHK.TRANS64 P1, [R3+URZ+0x38850], R6 ;  /* 0x03885006030095a7 */ /* 0x000e24000802007f */
[----:B0-----:R-:W-:Y:S05]  /*14220*/  @!P1 BRA `(.L_x_1061) ;  /* 0xfffffffc00f09947 */ /* 0x001fea000383ffff */
[----:B------:R-:W-:Y:S05]  /*14230*/  BRA `(.L_x_1060) ;  /* 0xfffffef000c07947 */ /* 0x000fea000383ffff */
.L_x_1066:
[----:B-1----:R-:W-:-:S04]  /*14240*/  IMAD.U32 R5, RZ, RZ, UR5 ;  /* 0x00000005ff057e24 */ /* 0x002fc8000f8e00ff */
[----:B------:R1:W2:Y:S03]  /*14250*/  SYNCS.PHASECHK.TRANS64.TRYWAIT P3, [R5+URZ+0x38830], R4 ;  /* 0x03883004050075a7 */ /* 0x0002a6000806017f */
[----:B--2---:R-:W-:Y:S05]  /*14260*/  @!P3 NANOSLEEP.SYNCS 0x989680 ;  /* 0x009896800000b95d */ /* 0x004fea0003900000 */
[----:B------:R-:W2:Y:S02]  /*14270*/  @!P3 SYNCS.PHASECHK.TRANS64 P3, [R5+URZ+0x38830], R4 ;  /* 0x038830040500b5a7 */ /* 0x000ea4000806007f */
[----:B--2---:R-:W-:Y:S05]  /*14280*/  @!P3 BRA `(.L_x_1066) ;  /* 0xfffffffc00ecb947 */ /* 0x004fea000383ffff */
[----:B------:R-:W-:Y:S05]  /*14290*/  BRA `(.L_x_1065) ;  /* 0xffffff1800447947 */ /* 0x000fea000383ffff */
.L_x_1070:
[----:B-1----:R-:W-:-:S04]  /*142a0*/  IMAD.U32 R5, RZ, RZ, UR5 ;  /* 0x00000005ff057e24 */ /* 0x002fc8000f8e00ff */
[----:B------:R1:W3:Y:S03]  /*142b0*/  SYNCS.PHASECHK.TRANS64.TRYWAIT P3, [R5+URZ+0x38850], R4 ;  /* 0x03885004050075a7 */ /* 0x0002e6000806017f */
[----:B---3--:R-:W-:Y:S05]  /*142c0*/  @!P3 NANOSLEEP.SYNCS 0x989680 ;  /* 0x009896800000b95d */ /* 0x008fea0003900000 */
[----:B------:R-:W3:Y:S02]  /*142d0*/  @!P3 SYNCS.PHASECHK.TRANS64 P3, [R5+URZ+0x38850], R4 ;  /* 0x038850040500b5a7 */ /* 0x000ee4000806007f */
[----:B---3--:R-:W-:Y:S05]  /*142e0*/  @!P3 BRA `(.L_x_1070) ;  /* 0xfffffffc00ecb947 */ /* 0x008fea000383ffff */
[----:B------:R-:W-:Y:S05]  /*142f0*/  BRA `(.L_x_1069) ;  /* 0xffffff1800b47947 */ /* 0x000fea000383ffff */
.L_x_1106:
        /* <DEDUP_REMOVED lines=11> */
.L_x_1232:
[----:B------:R-:W-:Y:S05]  /*143b0*/  BSYNC B0 ;  /* 0x0000000000007941 */ /* 0x000fea0003800000 */
.L_x_1231:
[----:B------:R-:W-:Y:S05]  /*143c0*/  BRA `(.L_x_1233) ;  /* 0xffffff94009c7947 */ /* 0x000fea000383ffff */
.L_x_1108:
[----:B------:R-:W-:Y:S01]  /*143d0*/  BSSY B0, `(.L_x_1234) ;  /* 0x0000006000007945 */ /* 0x000fe20003800000 */
[----:B------:R-:W-:-:S07]  /*143e0*/  IMAD.MOV.U32 R15, RZ, RZ, -0x1 ;  /* 0xffffffffff0f7424 */ /* 0x000fce00078e00ff */
[----:B01----:R-:W-:Y:S05]  /*143f0*/  WARPSYNC.COLLECTIVE R15, `(.L_x_1235) ;  /* 0x000000000f0c7348 */ /* 0x003fea0003c00000 */
[----:B------:R-:W-:Y:S02]  /*14400*/  ELECT P6, UR62, PT ;  /* 0x00000000003e782f */ /* 0x000fe400038c0000 */
[----:B------:R-:W-:Y:S01]  /*14410*/  MOV R14, UR62 ;  /* 0x0000003e000e7c02 */ /* 0x000fe20008000f00 */
[----:B01----:R-:W-:Y:S10]  /*14420*/  ENDCOLLECTIVE ;  /* 0x000000000000791b */ /* 0x003ff40003800000 */
.L_x_1235:
[----:B------:R-:W-:Y:S05]  /*14430*/  BSYNC B0 ;  /* 0x0000000000007941 */ /* 0x000fea0003800000 */
.L_x_1234:
[----:B------:R-:W-:Y:S05]  /*14440*/  BRA `(.L_x_1236) ;  /* 0xffffff9400a87947 */ /* 0x000fea000383ffff */
.L_x_1110:
[----:B-1----:R1:W2:Y:S02]  /*14450*/  SYNCS.PHASECHK.TRANS64.TRYWAIT P0, [R0+URZ+0x38840], R2 ;  /* 0x03884002000075a7 */ /* 0x0022a4000800017f */
[----:B--2---:R-:W-:Y:S05]  /*14460*/  @!P0 NANOSLEEP.SYNCS 0x989680 ;  /* 0x009896800000895d */ /* 0x004fea0003900000 */
[----:B------:R-:W2:Y:S02]  /*14470*/  @!P0 SYNCS.PHASECHK.TRANS64 P0, [R0+URZ+0x38840], R2 ;  /* 0x03884002000085a7 */ /* 0x000ea4000800007f */
[----:B--2---:R-:W-:Y:S05]  /*14480*/  @!P0 BRA `(.L_x_1110) ;  /* 0xfffffffc00f08947 */ /* 0x004fea000383ffff */
[----:B------:R-:W-:Y:S05]  /*14490*/  BRA `(.L_x_1237) ;  /* 0xffffff9800147947 */ /* 0x000fea000383ffff */
.L_x_1114:
[----:B------:R0:W5:Y:S01]  /*144a0*/  LDL R6, [R1+0x38] ;  /* 0x0000380001067983 */ /* 0x0001620000100800 */
[----:B------:R-:W-:Y:S02]  /*144b0*/  IMAD.MOV.U32 R13, RZ, RZ, R2 ;  /* 0x000000ffff0d7224 */ /* 0x000fe400078e0002 */
[----:B------:R-:W-:Y:S02]  /*144c0*/  IMAD.MOV.U32 R12, RZ, RZ, RZ ;  /* 0x000000ffff0c7224 */ /* 0x000fe400078e00ff */
[----:B------:R-:W-:Y:S02]  /*144d0*/  IMAD.MOV.U32 R11, RZ, RZ, 0x181f ;  /* 0x0000181fff0b7424 */ /* 0x000fe400078e00ff */
[----:B------:R-:W-:Y:S02]  /*144e0*/  IMAD.MOV.U32 R15, RZ, RZ, -0x1 ;  /* 0xffffffffff0f7424 */ /* 0x000fe400078e00ff */
[----:B0-----:R-:W-:-:S07]  /*144f0*/  IMAD R17, R17, 0x40, R8 ;  /* 0x0000004011117824 */ /* 0x001fce00078e0208 */
[----:B-----5:R-:W-:Y:S05]  /*14500*/  WARPSYNC.COLLECTIVE R15, `(.L_x_1238) ;  /* 0x000000000f087348 */ /* 0x020fea0003c00000 */
[----:B------:R0:W1:Y:S02]  /*14510*/  SHFL.IDX P6, R14, R13, R12, R11 ;  /* 0x0000000c0d0e7389 */ /* 0x00006400000c000b */
[----:B01---5:R-:W-:Y:S01]  /*14520*/  ENDCOLLECTIVE ;  /* 0x000000000000791b */ /* 0x023fe20003800000 */
.L_x_1238:
[----:B------:R-:W-:Y:S02]  /*14530*/  IMAD.MOV.U32 R13, RZ, RZ, R3 ;  /* 0x000000ffff0d7224 */ /* 0x000fe400078e0003 */
[----:B------:R-:W-:-:S07]  /*14540*/  IMAD.MOV.U32 R4, RZ, RZ, R14 ;  /* 0x000000ffff047224 */ /* 0x000fce00078e000e */
[----:B------:R-:W-:Y:S05]  /*14550*/  WARPSYNC.COLLECTIVE R15, `(.L_x_1239) ;  /* 0x000000000f087348 */ /* 0x000fea0003c00000 */
[----:B------:R0:W1:Y:S02]  /*14560*/  SHFL.IDX P6, R14, R13, R12, R11 ;  /* 0x0000000c0d0e7389 */ /* 0x00006400000c000b */
[----:B01----:R-:W-:Y:S01]  /*14570*/  ENDCOLLECTIVE ;  /* 0x000000000000791b */ /* 0x003fe20003800000 */
.L_x_1239:
[----:B------:R-:W-:Y:S02]  /*14580*/  IMAD.MOV.U32 R13, RZ, RZ, R2 ;  /* 0x000000ffff0d7224 */ /* 0x000fe400078e0002 */
[----:B------:R-:W-:Y:S02]  /*14590*/  IMAD.MOV.U32 R12, RZ, RZ, 0x1 ;  /* 0x00000001ff0c7424 */ /* 0x000fe400078e00ff */
[----:B------:R-:W-:-:S07]  /*145a0*/  IMAD.MOV.U32 R5, RZ, RZ, R14 ;  /* 0x000000ffff057224 */ /* 0x000fce00078e000e */
[----:B------:R-:W-:Y:S05]  /*145b0*/  WARPSYNC.COLLECTIVE R15, `(.L_x_1240) ;  /* 0x000000000f087348 */ /* 0x000fea0003c00000 */
[----:B------:R0:W1:Y:S02]  /*145c0*/  SHFL.IDX P6, R14, R13, R12, R11 ;  /* 0x0000000c0d0e7389 */ /* 0x00006400000c000b */
[----:B01----:R-:W-:Y:S01]  /*145d0*/  ENDCOLLECTIVE ;  /* 0x000000000000791b */ /* 0x003fe20003800000 */
.L_x_1240:
[----:B------:R-:W-:Y:S02]  /*145e0*/  IMAD.MOV.U32 R13, RZ, RZ, R3 ;  /* 0x000000ffff0d7224 */ /* 0x000fe400078e0003 */
[----:B------:R-:W-:Y:S02]  /*145f0*/  IMAD R0, R6, R7, RZ ;  /* 0x0000000706007224 */ /* 0x000fe400078e02ff */
[----:B------:R-:W-:-:S07]  /*14600*/  IMAD.MOV.U32 R6, RZ, RZ, R14 ;  /* 0x000000ffff067224 */ /* 0x000fce00078e000e */
[----:B------:R-:W-:Y:S05]  /*14610*/  WARPSYNC.COLLECTIVE R15, `(.L_x_1241) ;  /* 0x000000000f087348 */ /* 0x000fea0003c00000 */
[----:B------:R0:W1:Y:S02]  /*14620*/  SHFL.IDX P6, R14, R13, R12, R11 ;  /* 0x0000000c0d0e7389 */ /* 0x00006400000c000b */
[----:B01----:R-:W-:Y:S01]  /*14630*/  ENDCOLLECTIVE ;  /* 0x000000000000791b */ /* 0x003fe20003800000 */
.L_x_1241:
[C---:B------:R-:W-:Y:S01]  /*14640*/  ISETP.GE.AND P1, PT, R17.reuse, R0, PT ;  /* 0x000000001100720c */ /* 0x040fe20003f26270 */
[----:B------:R-:W-:-:S05]  /*14650*/  VIADD R7, R17, 0x10 ;  /* 0x0000001011077836 */ /* 0x000fca0000000000 */
[----:B------:R0:W-:Y:S07]  /*14660*/  STL [R1+0x4c], R7 ;  /* 0x00004c0701007387 */ /* 0x0001ee0000100800 */
[----:B------:R-:W-:Y:S01]  /*14670*/  @!P1 LEA R5, P2, R10, R5, 0x1 ;  /* 0x000000050a059211 */ /* 0x000fe200078408ff */
[----:B------:R-:W-:Y:S02]  /*14680*/  IMAD.MOV.U32 R13, RZ, RZ, R2 ;  /* 0x000000ffff0d7224 */ /* 0x000fe400078e0002 */
[----:B------:R-:W-:-:S02]  /*14690*/  IMAD.MOV.U32 R12, RZ, RZ, 0x2 ;  /* 0x00000002ff0c7424 */ /* 0x000fc400078e00ff */
[----:B------:R-:W-:-:S05]  /*146a0*/  @!P1 IMAD.X R4, RZ, RZ, R4, P2 ;  /* 0x000000ffff049224 */ /* 0x000fca00010e0604 */
[----:B------:R-:W-:-:S04]  /*146b0*/  @!P1 LOP3.LUT R5, R5, R4, RZ, 0x3c, !PT ;  /* 0x0000000405059212 */ /* 0x000fc800078e3cff */
[----:B------:R-:W-:-:S04]  /*146c0*/  @!P1 LOP3.LUT R4, R5, R4, RZ, 0x3c, !PT ;  /* 0x0000000405049212 */ /* 0x000fc800078e3cff */
[----:B------:R-:W-:-:S05]  /*146d0*/  @!P1 LOP3.LUT R5, R5, R4, RZ, 0x3c, !PT ;  /* 0x0000000405059212 */ /* 0x000fca00078e3cff */
[----:B------:R-:W-:Y:S01]  /*146e0*/  @!PT LDS RZ, [RZ] ;  /* 0x00000000fffff984 */ /* 0x000fe20000000800 */
[----:B------:R-:W-:Y:S01]  /*146f0*/  @!PT LDS RZ, [RZ] ;  /* 0x00000000fffff984 */ /* 0x000fe20000000800 */
[----:B------:R-:W-:Y:S01]  /*14700*/  @!PT LDS RZ, [RZ] ;  /* 0x00000000fffff984 */ /* 0x000fe20000000800 */
[----:B------:R1:W-:Y:S01]  /*14710*/  @!P1 LDGSTS.E.BYPASS.LTC128B.128 [R9+0x20400], desc[UR38][R4.64], !P0 ;  /* 0x2040000004099fae */ /* 0x0003e2000c101d66 */
[----:B------:R-:W-:Y:S01]  /*14720*/  ISETP.GE.AND P1, PT, R7, R0, PT ;  /* 0x000000000700720c */ /* 0x000fe20003f26270 */
[----:B0-----:R-:W-:-:S05]  /*14730*/  VIADD R7, R17, 0x20 ;  /* 0x0000002011077836 */ /* 0x001fca0000000000 */
[----:B------:R0:W-:Y:S01]  /*14740*/  STL [R1+0x58], R7 ;  /* 0x0000580701007387 */ /* 0x0001e20000100800 */
[----:B-1----:R-:W-:-:S07]  /*14750*/  IMAD.MOV.U32 R4, RZ, RZ, R14 ;  /* 0x000000ffff047224 */ /* 0x002fce00078e000e */
[----:B0-----:R-:W-:Y:S05]  /*14760*/  WARPSYNC.COLLECTIVE R15, `(.L_x_1242) ;  /* 0x000000000f087348 */ /* 0x001fea0003c00000 */
[----:B------:R1:W2:Y:S02]  /*14770*/  SHFL.IDX P6, R14, R13, R12, R11 ;  /* 0x0000000c0d0e7389 */ /* 0x0002a400000c000b */
[----:B012---:R-:W-:Y:S01]  /*14780*/  ENDCOLLECTIVE ;  /* 0x000000000000791b */ /* 0x007fe20003800000 */
.L_x_1242:
        /* <DEDUP_REMOVED lines=10> */
.L_x_1243:
        /* <DEDUP_REMOVED lines=11> */
.L_x_1244:
        /* <DEDUP_REMOVED lines=14> */
.L_x_1245:
[----:B------:R-:W-:Y:S01]  /*149c0*/  IMAD.MOV.U32 R3, RZ, RZ, R14 ;  /* 0x000000ffff037224 */ /* 0x000fe200078e000e */
[----:B------:R-:W-:Y:S06]  /*149d0*/  BRA `(.L_x_1246) ;  /* 0xffffff9c007c7947 */ /* 0x000fec000383ffff */
.L_x_1118:
[----:B------:R-:W2:Y:S04]  /*149e0*/  LDL.LU R12, [R1+0x38] ;  /* 0x00003800010c7983 */ /* 0x000ea80000300800 */
[----:B------:R-:W3:Y:S04]  /*149f0*/  LDL.LU R11, [R1+0x4c] ;  /* 0x00004c00010b7983 */ /* 0x000ee80000300800 */
[----:B------:R-:W4:Y:S04]  /*14a00*/  LDL.LU R9, [R1+0x58] ;  /* 0x0000580001097983 */ /* 0x000f280000300800 */
[----:B------:R-:W5:Y:S01]  /*14a10*/  LDL.LU R8, [R1+0x8] ;  /* 0x0000080001087983 */ /* 0x000f620000300800 */
[----:B------:R-:W-:Y:S01]  /*14a20*/  BSSY B0, `(.L_x_1247) ;  /* 0x0000017000007945 */ /* 0x000fe20003800000 */
[----:B------:R-:W-:-:S02]  /*14a30*/  IMAD.MOV.U32 R13, RZ, RZ, R4 ;  /* 0x000000ffff0d7224 */ /* 0x000fc400078e0004 */
[----:B------:R-:W-:Y:S02]  /*14a40*/  IMAD.MOV.U32 R15, RZ, RZ, -0x1 ;  /* 0xffffffffff0f7424 */ /* 0x000fe400078e00ff */
[----:B--2---:R-:W-:Y:S02]  /*14a50*/  IMAD R7, R12, R7, RZ ;  /* 0x000000070c077224 */ /* 0x004fe400078e02ff */
[----:B------:R-:W-:-:S03]  /*14a60*/  IMAD.MOV.U32 R12, RZ, RZ, RZ ;  /* 0x000000ffff0c7224 */ /* 0x000fc600078e00ff */
[-C--:B------:R-:W-:Y:S02]  /*14a70*/  ISETP.GE.AND P2, PT, R17, R7.reuse, PT ;  /* 0x000000071100720c */ /* 0x080fe40003f46270 */
[-C--:B---3--:R-:W-:Y:S01]  /*14a80*/  ISETP.GE.AND P3, PT, R11, R7.reuse, PT ;  /* 0x000000070b00720c */ /* 0x088fe20003f66270 */
[----:B------:R-:W-:Y:S01]  /*14a90*/  IMAD.MOV.U32 R11, RZ, RZ, 0x181f ;  /* 0x0000181fff0b7424 */ /* 0x000fe200078e00ff */
[----:B----4-:R-:W-:Y:S02]  /*14aa0*/  ISETP.GE.AND P4, PT, R9, R7, PT ;  /* 0x000000070900720c */ /* 0x010fe40003f86270 */
[----:B-----5:R-:W-:-:S07]  /*14ab0*/  LOP3.LUT R8, R8, 0xffffffdf, RZ, 0xc0, !PT ;  /* 0xffffffdf08087812 */ /* 0x020fce00078ec0ff */
[----:B------:R-:W-:-:S04]  /*14ac0*/  @!P2 LOP3.LUT R2, R5, 0x40, RZ, 0xc0, !PT ;  /* 0x000000400502a812 */ /* 0x000fc800078ec0ff */
[----:B------:R-:W-:-:S04]  /*14ad0*/  @!P2 SHF.R.U32.HI R2, RZ, 0x2, R2 ;  /* 0x00000002ff02a819 */ /* 0x000fc80000011602 */
[----:B------:R-:W-:Y:S02]  /*14ae0*/  @!P2 ISETP.NE.U32.AND P6, PT, R2, RZ, PT ;  /* 0x000000ff0200a20c */ /* 0x000fe40003fc5070 */
[----:B------:R-:W-:-:S04]  /*14af0*/  @!P2 LOP3.LUT R2, R6, 0x80, RZ, 0xc0, !PT ;  /* 0x000000800602a812 */ /* 0x000fc800078ec0ff */
[----:B------:R-:W-:-:S07]  /*14b00*/  @!P2 SHF.R.U32.HI R2, RZ, 0x3, R2 ;  /* 0x00000003ff02a819 */ /* 0x000fce0000011602 */
[----:B------:R-:W-:Y:S02]  /*14b10*/  @P6 LOP3.LUT R8, R8, 0x20, RZ, 0xfc, !PT ;  /* 0x0000002008086812 */ /* 0x000fe400078efcff */
[----:B------:R-:W-:Y:S02]  /*14b20*/  @!P2 ISETP.NE.U32.AND P6, PT, R2, RZ, PT ;  /* 0x000000ff0200a20c */ /* 0x000fe40003fc5070 */
[----:B------:R-:W-:-:S11]  /*14b30*/  LOP3.LUT R8, R8, 0xffffffef, RZ, 0xc0, !PT ;  /* 0xffffffef08087812 */ /* 0x000fd600078ec0ff */
[----:B------:R-:W-:-:S05]  /*14b40*/  @P6 LOP3.LUT R8, R8, 0x10, RZ, 0xfc, !PT ;  /* 0x0000001008086812 */ /* 0x000fca00078efcff */
[----:B------:R0:W-:Y:S02]  /*14b50*/  STL [R1+0x8], R8 ;  /* 0x0000080801007387 */ /* 0x0001e40000100800 */
[----:B0-----:R-:W-:Y:S05]  /*14b60*/  WARPSYNC.COLLECTIVE R15, `(.L_x_1248) ;  /* 0x000000000f087348 */ /* 0x001fea0003c00000 */
[----:B------:R1:W2:Y:S02]  /*14b70*/  SHFL.IDX P6, R14, R13, R12, R11 ;  /* 0x0000000c0d0e7389 */ /* 0x0002a400000c000b */
[----:B012---:R-:W-:Y:S01]  /*14b80*/  ENDCOLLECTIVE ;  /* 0x000000000000791b */ /* 0x007fe20003800000 */
.L_x_1248:
[----:B------:R-:W-:Y:S05]  /*14b90*/  BSYNC B0 ;  /* 0x0000000000007941 */ /* 0x000fea0003800000 */
.L_x_1247:
[----:B------:R0:W-:Y:S04]  /*14ba0*/  STL [R1+0x68], R7 ;  /* 0x0000680701007387 */ /* 0x0001e80000100800 */
[----:B0-----:R0:W5:Y:S04]  /*14bb0*/  LDL.LU R7, [R1+0x8] ;  /* 0x0000080001077983 */ /* 0x0011680000300800 */
[----:B------:R0:W5:Y:S01]  /*14bc0*/  LDL R17, [R1+0x14] ;  /* 0x0000140001117983 */ /* 0x0001620000100800 */
[----:B------:R-:W-:Y:S02]  /*14bd0*/  IMAD.MOV.U32 R13, RZ, RZ, R0 ;  /* 0x000000ffff0d7224 */ /* 0x000fe400078e0000 */
[----:B------:R-:W-:-:S02]  /*14be0*/  IMAD.MOV.U32 R12, RZ, RZ, RZ ;  /* 0x000000ffff0c7224 */ /* 0x000fc400078e00ff */
[----:B------:R-:W-:Y:S02]  /*14bf0*/  IMAD.MOV.U32 R11, RZ, RZ, 0x181f ;  /* 0x0000181fff0b7424 */ /* 0x000fe400078e00ff */
[----:B------:R-:W-:Y:S02]  /*14c00*/  IMAD.MOV.U32 R15, RZ, RZ, -0x1 ;  /* 0xffffffffff0f7424 */ /* 0x000fe400078e00ff */
[----:B0-----:R-:W-:-:S07]  /*14c10*/  IMAD.MOV.U32 R2, RZ, RZ, R14 ;  /* 0x000000ffff027224 */ /* 0x001fce00078e000e */
[----:B-----5:R-:W-:Y:S05]  /*14c20*/  WARPSYNC.COLLECTIVE R15, `(.L_x_1249) ;  /* 0x000000000f087348 */ /* 0x020fea0003c00000 */
[----:B------:R0:W1:Y:S02]  /*14c30*/  SHFL.IDX P6, R14, R13, R12, R11 ;  /* 0x0000000c0d0e7389 */ /* 0x00006400000c000b */
[----:B01---5:R-:W-:Y:S01]  /*14c40*/  ENDCOLLECTIVE ;  /* 0x000000000000791b */ /* 0x023fe20003800000 */
.L_x_1249:
[----:B------:R-:W-:Y:S02]  /*14c50*/  IMAD.MOV.U32 R13, RZ, RZ, R4 ;  /* 0x000000ffff0d7224 */ /* 0x000fe400078e0004 */
[----:B------:R-:W-:Y:S02]  /*14c60*/  IMAD.MOV.U32 R12, RZ, RZ, 0x1 ;  /* 0x00000001ff0c7424 */ /* 0x000fe400078e00ff */
[----:B------:R-:W-:-:S05]  /*14c70*/  IMAD.MOV.U32 R3, RZ, RZ, R14 ;  /* 0x000000ffff037224 */ /* 0x000fca00078e000e */
[----:B------:R-:W-:-:S05]  /*14c80*/  @!P2 LEA R3, P6, R10, R3, 0x1 ;  /* 0x000000030a03a211 */ /* 0x000fca00078c08ff */
[----:B------:R-:W-:-:S05]  /*14c90*/  @!P2 IMAD.X R2, RZ, RZ, R2, P6 ;  /* 0x000000ffff02a224 */ /* 0x000fca00030e0602 */
[----:B------:R-:W-:-:S04]  /*14ca0*/  @!P2 LOP3.LUT R3, R3, R2, RZ, 0x3c, !PT ;  /* 0x000000020303a212 */ /* 0x000fc800078e3cff */
[----:B------:R-:W-:-:S04]  /*14cb0*/  @!P2 LOP3.LUT R2, R3, R2, RZ, 0x3c, !PT ;  /* 0x000000020302a212 */ /* 0x000fc800078e3cff */
[----:B------:R-:W-:Y:S02]  /*14cc0*/  @!P2 LOP3.LUT R3, R3, R2, RZ, 0x3c, !PT ;  /* 0x000000020303a212 */ /* 0x000fe400078e3cff */
[----:B------:R-:W-:-:S04]  /*14cd0*/  LOP3.LUT R7, R7, 0xffff7fff, RZ, 0xc0, !PT ;  /* 0xffff7fff07077812 */ /* 0x000fc800078ec0ff */
[----:B------:R-:W-:-:S04]  /*14ce0*/  @P0 LOP3.LUT R7, R7, 0x8000, RZ, 0xfc, !PT ;  /* 0x0000800007070812 */ /* 0x000fc800078efcff */
[C---:B------:R-:W-:Y:S02]  /*14cf0*/  LOP3.LUT P0, RZ, R7.reuse, 0x8, RZ, 0xc0, !PT ;  /* 0x0000000807ff7812 */ /* 0x040fe4000780c0ff */
[----:B------:R-:W-:-:S04]  /*14d00*/  LOP3.LUT R7, R7, 0xffffbfff, RZ, 0xc0, !PT ;  /* 0xffffbfff07077812 */ /* 0x000fc800078ec0ff */
[----:B------:R-:W-:-:S04]  /*14d10*/  @P1 LOP3.LUT R7, R7, 0x4000, RZ, 0xfc, !PT ;  /* 0x0000400007071812 */ /* 0x000fc800078efcff */
[C---:B------:R-:W-:Y:S02]  /*14d20*/  LOP3.LUT P1, RZ, R7.reuse, 0x4, RZ, 0xc0, !PT ;  /* 0x0000000407ff7812 */ /* 0x040fe4000782c0ff */
[----:B------:R-:W-:Y:S01]  /*14d30*/  LOP3.LUT R7, R7, 0xffffdfff, RZ, 0xc0, !PT ;  /* 0xffffdfff07077812 */ /* 0x000fe200078ec0ff */
[----:B------:R-:W-:Y:S01]  /*14d40*/  @!PT LDS RZ, [RZ] ;  /* 0x00000000fffff984 */ /* 0x000fe20000000800 */
[----:B------:R-:W-:Y:S01]  /*14d50*/  @!PT LDS RZ, [RZ] ;  /* 0x00000000fffff984 */ /* 0x000fe20000000800 */
[----:B------:R-:W-:Y:S01]  /*14d60*/  @!PT LDS RZ, [RZ] ;  /* 0x00000000fffff984 */ /* 0x000fe20000000800 */
[----:B------:R0:W-:Y:S03]  /*14d70*/  @!P2 LDGSTS.E.BYPASS.LTC128B.128 [R17+0x26400], desc[UR38][R2.64], !P0 ;  /* 0x264000000211afae */ /* 0x0001e6000c101d66 */
[----:B------:R-:W-:-:S04]  /*14d80*/  @P3 LOP3.LUT R7, R7, 0x2000, RZ, 0xfc, !PT ;  /* 0x0000200007073812 */ /* 0x000fc800078efcff */
[C---:B------:R-:W-:Y:S02]  /*14d90*/  LOP3.LUT P3, RZ, R7.reuse, 0x2, RZ, 0xc0, !PT ;  /* 0x0000000207ff7812 */ /* 0x040fe4000786c0ff */
[----:B------:R-:W-:Y:S01]  /*14da0*/  LOP3.LUT R7, R7, 0xfffffbff, RZ, 0xc0, !PT ;  /* 0xfffffbff07077812 */ /* 0x000fe200078ec0ff */
[----:B------:R0:W-:Y:S03]  /*14db0*/  @!P2 LDGSTS.E.BYPASS.LTC128B.128 [R17+0x28400], desc[UR38][R2.64+0x80], !P1 ;  /* 0x284000800211afae */ /* 0x0001e6000c901d66 */
[----:B------:R-:W-:-:S04]  /*14dc0*/  @P4 LOP3.LUT R7, R7, 0x400, RZ, 0xfc, !PT ;  /* 0x0000040007074812 */ /* 0x000fc800078efcff */
[C---:B------:R-:W-:Y:S02]  /*14dd0*/  LOP3.LUT P0, RZ, R7.reuse, 0x8000, RZ, 0xc0, !PT ;  /* 0x0000800007ff7812 */ /* 0x040fe4000780c0ff */
[C---:B------:R-:W-:Y:S01]  /*14de0*/  LOP3.LUT P1, RZ, R7.reuse, 0x4000, RZ, 0xc0, !PT ;  /* 0x0000400007ff7812 */ /* 0x040fe2000782c0ff */
[----:B------:R0:W-:Y:S01]  /*14df0*/  @!P2 LDGSTS.E.BYPASS.LTC128B.128 [R17+0x2a400], desc[UR38][R2.64+0x100], !P3 ;  /* 0x2a4001000211afae */ /* 0x0001e2000d901d66 */
[C---:B------:R-:W-:Y:S02]  /*14e00*/  LOP3.LUT P6, RZ, R7.reuse, 0x20, RZ, 0xc0, !PT ;  /* 0x0000002007ff7812 */ /* 0x040fe400078cc0ff */
[C---:B------:R-:W-:Y:S01]  /*14e10*/  LOP3.LUT P3, RZ, R7.reuse, 0x2000, RZ, 0xc0, !PT ;  /* 0x0000200007ff7812 */ /* 0x040fe2000786c0ff */
[----:B------:R0:W-:Y:S01]  /*14e20*/  @!P2 LDGSTS.E.BYPASS.LTC128B.128 [R17+0x2c400], desc[UR38][R2.64+0x180], !P5 ;  /* 0x2c4001800211afae */ /* 0x0001e2000e901d66 */
[C---:B------:R-:W-:Y:S02]  /*14e30*/  LOP3.LUT P4, RZ, R7.reuse, 0x10, RZ, 0xc0, !PT ;  /* 0x0000001007ff7812 */ /* 0x040fe4000788c0ff */
[----:B------:R-:W-:-:S03]  /*14e40*/  LOP3.LUT R7, R7, 0xfffff7ff, RZ, 0xc0, !PT ;  /* 0xfffff7ff07077812 */ /* 0x000fc600078ec0ff */
[----:B------:R0:W-:Y:S01]  /*14e50*/  @!P2 LDGSTS.E.BYPASS.LTC128B.128 [R17+0x2e400], desc[UR38][R2.64+0x200], !P0 ;  /* 0x2e4002000211afae */ /* 0x0001e2000c101d66 */
[----:B------:R-:W-:-:S03]  /*14e60*/  @P5 LOP3.LUT R7, R7, 0x800, RZ, 0xfc, !PT ;  /* 0x0000080007075812 */ /* 0x000fc600078efcff */
[----:B------:R0:W-:Y:S01]  /*14e70*/  @!P2 LDGSTS.E.BYPASS.LTC128B.128 [R17+0x30400], desc[UR38][R2.64+0x280], !P1 ;  /* 0x304002800211afae */ /* 0x0001e2000c901d66 */
[----:B------:R-:W-:Y:S02]  /*14e80*/  LOP3.LUT P5, RZ, R7, 0x4, RZ, 0xc0, !PT ;  /* 0x0000000407ff7812 */ /* 0x000fe400078ac0ff */
[----:B------:R-:W-:Y:S01]  /*14e90*/  @!P3 LOP3.LUT R8, R5, 0x40, RZ, 0xc0, !PT ;  /* 0x000000400508b812 */ /* 0x000fe200078ec0ff */
[----:B------:R0:W-:Y:S01]  /*14ea0*/  @!P2 LDGSTS.E.BYPASS.LTC128B.128 [R17+0x32400], desc[UR38][R2.64+0x300], P6 ;  /* 0x324003000211afae */ /* 0x0001e2000b101d66 */
[----:B------:R-:W-:Y:S02]  /*14eb0*/  LOP3.LUT R7, R7, 0xffffefff, RZ, 0xc0, !PT ;  /* 0xffffefff07077812 */ /* 0x000fe400078ec0ff */
[----:B------:R-:W-:-:S07]  /*14ec0*/  @!P3 SHF.R.U32.HI R8, RZ, 0x2, R8 ;  /* 0x00000002ff08b819 */ /* 0x000fce0000011608 */
[----:B0-----:R-:W-:Y:S05]  /*14ed0*/  WARPSYNC.COLLECTIVE R15, `(.L_x_1250) ;  /* 0x000000000f087348 */ /* 0x001fea0003c00000 */
[----:B------:R1:W2:Y:S02]  /*14ee0*/  SHFL.IDX P6, R14, R13, R12, R11 ;  /* 0x0000000c0d0e7389 */ /* 0x0002a400000c000b */
[----:B012---:R-:W-:Y:S01]  /*14ef0*/  ENDCOLLECTIVE ;  /* 0x000000000000791b */ /* 0x007fe20003800000 */
.L_x_1250:
[----:B------:R-:W-:Y:S01]  /*14f00*/  @!PT LDS RZ, [RZ] ;  /* 0x00000000fffff984 */ /* 0x000fe20000000800 */
[----:B------:R-:W-:Y:S01]  /*14f10*/  @!PT LDS RZ, [RZ] ;  /* 0x00000000fffff984 */ /* 0x000fe20000000800 */
[----:B------:R-:W-:Y:S01]  /*14f20*/  @!PT LDS RZ, [RZ] ;  /* 0x00000000fffff984 */ /* 0x000fe20000000800 */
[----:B------:R0:W-:Y:S01]  /*14f30*/  @!P2 LDGSTS.E.BYPASS.LTC128B.128 [R17+0x34400], desc[UR38][R2.64+0x380], P4 ;  /* 0x344003800211afae */ /* 0x0001e2000a101d66 */
[----:B------:R-:W-:Y:S02]  /*14f40*/  @!P3 ISETP.NE.U32.AND P2, PT, R8, RZ, PT ;  /* 0x000000ff0800b20c */ /* 0x000fe40003f45070 */
[----:B------:R-:W-:Y:S02]  /*14f50*/  @P5 LOP3.LUT R7, R7, 0x1000, RZ, 0xfc, !PT ;  /* 0x0000100007075812 */ /* 0x000fe400078efcff */
[----:B------:R-:W-:Y:S02]  /*14f60*/  @!P3 LOP3.LUT R8, R6, 0x80, RZ, 0xc0, !PT ;  /* 0x000000800608b812 */ /* 0x000fe400078ec0ff */
[C---:B------:R-:W-:Y:S02]  /*14f70*/  LOP3.LUT P5, RZ, R7.reuse, 0x8, RZ, 0xc0, !PT ;  /* 0x0000000807ff7812 */ /* 0x040fe400078ac0ff */
[----:B------:R-:W-:Y:S01]  /*14f80*/  LOP3.LUT R7, R7, 0xffffffdf, RZ, 0xc0, !PT ;  /* 0xffffffdf07077812 */ /* 0x000fe200078ec0ff */
[----:B------:R-:W-:Y:S01]  /*14f90*/  IMAD.MOV.U32 R13, RZ, RZ, R0 ;  /* 0x000000ffff0d7224 */ /* 0x000fe200078e0000 */
[----:B------:R-:W-:-:S03]  /*14fa0*/  @!P3 SHF.R.U32.HI R8, RZ, 0x3, R8 ;  /* 0x00000003ff08b819 */ /* 0x000fc60000011608 */
[----:B------:R-:W-:Y:S02]  /*14fb0*/  @P2 LOP3.LUT R7, R7, 0x20, RZ, 0xfc, !PT ;  /* 0x0000002007072812 */ /* 0x000fe400078efcff */
[----:B------:R-:W-:Y:S02]  /*14fc0*/  @!P3 ISETP.NE.U32.AND P4, PT, R8, RZ, PT ;  /* 0x000000ff0800b20c */ /* 0x000fe40003f85070 */
[----:B------:R-:W1:Y:S01]  /*14fd0*/  S2R R8, SR_TID.X ;  /* 0x0000000000087919 */ /* 0x000e620000002100 */
[----:B0-----:R-:W-:-:S10]  /*14fe0*/  IMAD.MOV.U32 R9, RZ, RZ, R14 ;  /* 0x000000ffff097224 */ /* 0x001fd400078e000e */
[----:B-1----:R-:W-:Y:S05]  /*14ff0*/  WARPSYNC.COLLECTIVE R15, `(.L_x_1251) ;  /* 0x000000000f087348 */ /* 0x002fea0003c00000 */
[----:B------:R0:W2:Y:S02]  /*15000*/  SHFL.IDX P6, R14, R13, R12, R11 ;  /* 0x0000000c0d0e7389 */ /* 0x0000a400000c000b */
[----:B012---:R-:W-:Y:S01]  /*15010*/  ENDCOLLECTIVE ;  /* 0x000000000000791b */ /* 0x007fe20003800000 */
.L_x_1251:
[----:B------:R-:W-:Y:S02]  /*15020*/  IMAD.MOV.U32 R13, RZ, RZ, R4 ;  /* 0x000000ffff0d7224 */ /* 0x000fe400078e0004 */
[----:B------:R-:W-:Y:S01]  /*15030*/  IMAD.MOV.U32 R12, RZ, RZ, 0x2 ;  /* 0x00000002ff0c7424 */ /* 0x000fe200078e00ff */
[----:B------:R-:W-:Y:S02]  /*15040*/  @!P3 LEA R10, P2, R10, R14, 0x1 ;  /* 0x0000000e0a0ab211 */ /* 0x000fe400078408ff */
[----:B------:R-:W-:-:S03]  /*15050*/  LOP3.LUT P6, RZ, R7, 0x20, RZ, 0xc0, !PT ;  /* 0x0000002007ff7812 */ /* 0x000fc600078cc0ff */
[----:B------:R-:W-:Y:S01]  /*15060*/  @!P3 IMAD.X R9, RZ, RZ, R9, P2 ;  /* 0x000000ffff09b224 */ /* 0x000fe200010e0609 */
[----:B------:R-:W-:Y:S01]  /*15070*/  LOP3.LUT P2, RZ, R7, 0x2, RZ, 0xc0, !PT ;  /* 0x0000000207ff7812 */ /* 0x000fe2000784c0ff */
[----:B------:R-:W-:Y:S02]  /*15080*/  @!P3 IMAD.MOV.U32 R2, RZ, RZ, R10 ;  /* 0x000000ffff02b224 */ /* 0x000fe400078e000a */
[----:B------:R-:W-:-:S05]  /*15090*/  @!P3 IMAD.MOV.U32 R3, RZ, RZ, R9 ;  /* 0x000000ffff03b224 */ /* 0x000fca00078e0009 */
[----:B------:R-:W-:Y:S01]  /*150a0*/  @!PT LDS RZ, [RZ] ;  /* 0x00000000fffff984 */ /* 0x000fe20000000800 */
[----:B------:R-:W-:Y:S01]  /*150b0*/  @!PT LDS RZ, [RZ] ;  /* 0x00000000fffff984 */ /* 0x000fe20000000800 */
[----:B------:R-:W-:Y:S01]  /*150c0*/  @!PT LDS RZ, [RZ] ;  /* 0x00000000fffff984 */ /* 0x000fe20000000800 */
[----:B------:R0:W-:Y:S01]  /*150d0*/  @!P3 LDGSTS.E.BYPASS.LTC128B.128 [R17+0x26c00], desc[UR38][R2.64], !P5 ;  /* 0x26c000000211bfae */ /* 0x0001e2000e901d66 */
[----:B------:R-:W-:-:S13]  /*150e0*/  LOP3.LUT P5, RZ, R7, 0x1000, RZ, 0xc0, !PT ;  /* 0x0000100007ff7812 */ /* 0x000fda00078ac0ff */
[----:B------:R0:W-:Y:S01]  /*150f0*/  @!P3 LDGSTS.E.BYPASS.LTC128B.128 [R17+0x28c00], desc[UR38][R2.64+0x80], !P5 ;  /* 0x28c000800211bfae */ /* 0x0001e2000e901d66 */
[C---:B------:R-:W-:Y:S02]  /*15100*/  LOP3.LUT P5, RZ, R7.reuse, 0x800, RZ, 0xc0, !PT ;  /* 0x0000080007ff7812 */ /* 0x040fe400078ac0ff */
[----:B------:R-:W-:Y:S01]  /*15110*/  LOP3.LUT R7, R7, 0xffffff7f, RZ, 0xc0, !PT ;  /* 0xffffff7f07077812 */ /* 0x000fe200078ec0ff */
[----:B------:R0:W-:Y:S03]  /*15120*/  @!P3 LDGSTS.E.BYPASS.LTC128B.128 [R17+0x2ac00], desc[UR38][R2.64+0x100], !P2 ;  /* 0x2ac001000211bfae */ /* 0x0001e6000d101d66 */
[----:B------:R-:W-:-:S04]  /*15130*/  @P2 LOP3.LUT R7, R7, 0x80, RZ, 0xfc, !PT ;  /* 0x0000008007072812 */ /* 0x000fc800078efcff */
[C---:B------:R-:W-:Y:S02]  /*15140*/  LOP3.LUT P2, RZ, R7.reuse, 0x4, RZ, 0xc0, !PT ;  /* 0x0000000407ff7812 */ /* 0x040fe4000784c0ff */
[----:B------:R-:W-:Y:S01]  /*15150*/  LOP3.LUT R7, R7, 0xfffffeff, RZ, 0xc0, !PT ;  /* 0xfffffeff07077812 */ /* 0x000fe200078ec0ff */
[----:B------:R0:W-:Y:S04]  /*15160*/  @!P3 LDGSTS.E.BYPASS.LTC128B.128 [R17+0x2cc00], desc[UR38][R2.64+0x180], !P5 ;  /* 0x2cc001800211bfae */ /* 0x0001e8000e901d66 */
[----:B------:R0:W-:Y:S04]  /*15170*/  @!P3 LDGSTS.E.BYPASS.LTC128B.128 [R17+0x2ec00], desc[UR38][R2.64+0x200], !P0 ;  /* 0x2ec002000211bfae */ /* 0x0001e8000c101d66 */
[----:B------:R0:W-:Y:S02]  /*15180*/  @!P3 LDGSTS.E.BYPASS.LTC128B.128 [R17+0x30c00], desc[UR38][R2.64+0x280], !P1 ;  /* 0x30c002800211bfae */ /* 0x0001e4000c901d66 */
[----:B------:R-:W-:-:S02]  /*15190*/  @P2 LOP3.LUT R7, R7, 0x100, RZ, 0xfc, !PT ;  /* 0x0000010007072812 */ /* 0x000fc400078efcff */
[----:B------:R0:W-:Y:S02]  /*151a0*/  @!P3 LDGSTS.E.BYPASS.LTC128B.128 [R17+0x32c00], desc[UR38][R2.64+0x300], P6 ;  /* 0x32c003000211bfae */ /* 0x0001e4000b101d66 */
[----:B------:R-:W-:-:S13]  /*151b0*/  LOP3.LUT P2, RZ, R7, 0x8, RZ, 0xc0, !PT ;  /* 0x0000000807ff7812 */ /* 0x000fda000784c0ff */
[----:B0-----:R-:W-:Y:S05]  /*151c0*/  WARPSYNC.COLLECTIVE R15, `(.L_x_1252) ;  /* 0x000000000f087348 */ /* 0x001fea0003c00000 */
[----:B------:R1:W2:Y:S02]  /*151d0*/  SHFL.IDX P6, R14, R13, R12, R11 ;  /* 0x0000000c0d0e7389 */ /* 0x0002a400000c000b */
[----:B012---:R-:W-:Y:S01]  /*151e0*/  ENDCOLLECTIVE ;  /* 0x000000000000791b */ /* 0x007fe20003800000 */
.L_x_1252:
[----:B------:R-:W-:Y:S01]  /*151f0*/  LOP3.LUT R7, R7, 0xfffffdff, RZ, 0xc0, !PT ;  /* 0xfffffdff07077812 */ /* 0x000fe200078ec0ff */
[----:B------:R-:W-:Y:S01]  /*15200*/  @!PT LDS RZ, [RZ] ;  /* 0x00000000fffff984 */ /* 0x000fe20000000800 */
[----:B------:R-:W-:Y:S01]  /*15210*/  @!PT LDS RZ, [RZ] ;  /* 0x00000000fffff984 */ /* 0x000fe20000000800 */
[----:B------:R-:W-:Y:S01]  /*15220*/  @!PT LDS RZ, [RZ] ;  /* 0x00000000fffff984 */ /* 0x000fe20000000800 */
[----:B------:R0:W-:Y:S03]  /*15230*/  @!P3 LDGSTS.E.BYPASS.LTC128B.128 [R17+0x34c00], desc[UR38][R2.64+0x380], P4 ;  /* 0x34c003800211bfae */ /* 0x0001e6000a101d66 */
[----:B------:R-:W-:Y:S01]  /*15240*/  @P2 LOP3.LUT R7, R7, 0x200, RZ, 0xfc, !PT ;  /* 0x0000020007072812 */ /* 0x000fe200078efcff */
[----:B------:R-:W-:-:S03]  /*15250*/  IMAD.MOV.U32 R13, RZ, RZ, R0 ;  /* 0x000000ffff0d7224 */ /* 0x000fc600078e0000 */
[----:B------:R-:W-:Y:S01]  /*15260*/  LOP3.LUT P4, RZ, R7, 0x400, RZ, 0xc0, !PT ;  /* 0x0000040007ff7812 */ /* 0x000fe2000788c0ff */
[----:B------:R0:W-:Y:S01]  /*15270*/  STL [R1+0x8], R7 ;  /* 0x0000080701007387 */ /* 0x0001e20000100800 */
[----:B------:R-:W-:-:S11]  /*15280*/  IMAD.MOV.U32 R10, RZ, RZ, R14 ;  /* 0x000000ffff0a7224 */ /* 0x000fd600078e000e */
[----:B0-----:R-:W-:Y:S05]  /*15290*/  WARPSYNC.COLLECTIVE R15, `(.L_x_1253) ;  /* 0x000000000f087348 */ /* 0x001fea0003c00000 */
[----:B------:R1:W2:Y:S02]  /*152a0*/  SHFL.IDX P6, R14, R13, R12, R11 ;  /* 0x0000000c0d0e7389 */ /* 0x0002a400000c000b */
[----:B012---:R-:W-:Y:S01]  /*152b0*/  ENDCOLLECTIVE ;  /* 0x000000000000791b */ /* 0x007fe20003800000 */
.L_x_1253:
[----:B------:R-:W-:-:S04]  /*152c0*/  @!P4 LOP3.LUT R2, R5, 0x40, RZ, 0xc0, !PT ;  /* 0x000000400502c812 */ /* 0x000fc800078ec0ff */
[----:B------:R-:W-:Y:S01]  /*152d0*/  @!P4 SHF.R.U32.HI R9, RZ, 0x2, R2 ;  /* 0x00000002ff09c819 */ /* 0x000fe20000011602 */
[----:B------:R-:W-:Y:S01]  /*152e0*/  IMAD.SHL.U32 R15, R8, 0x8, RZ ;  /* 0x00000008080f7824 */ /* 0x000fe200078e00ff */
[----:B------:R-:W-:-:S04]  /*152f0*/  @!P4 LOP3.LUT R8, R6, 0x80, RZ, 0xc0, !PT ;  /* 0x000000800608c812 */ /* 0x000fc800078ec0ff */
[----:B------:R-:W-:Y:S02]  /*15300*/  @!P4 SHF.R.U32.HI R8, RZ, 0x3, R8 ;  /* 0x00000003ff08c819 */ /* 0x000fe40000011608 */
[----:B------:R-:W-:Y:S02]  /*15310*/  LOP3.LUT R15, R15, 0x38, RZ, 0xc0, !PT ;  /* 0x000000380f0f7812 */ /* 0x000fe400078ec0ff */
[----:B------:R-:W-:Y:S01]  /*15320*/  @!P4 ISETP.NE.U32.AND P3, PT, R8, RZ, PT ;  /* 0x000000ff0800c20c */ /* 0x000fe20003f65070 */
[----:B------:R-:W-:Y:S01]  /*15330*/  IMAD.MOV.U32 R3, RZ, RZ, R14 ;  /* 0x000000ffff037224 */ /* 0x000fe200078e000e */
[----:B------:R-:W-:-:S04]  /*15340*/  @!P4 ISETP.NE.U32.AND P6, PT, R9, RZ, PT ;  /* 0x000000ff0900c20c */ /* 0x000fc80003fc5070 */
[----:B------:R-:W-:-:S05]  /*15350*/  @!P4 LEA R8, P2, R15, R3, 0x1 ;  /* 0x000000030f08c211 */ /* 0x000fca00078408ff */
[----:B------:R-:W-:Y:S01]  /*15360*/  @!P4 IMAD.X R3, RZ, RZ, R10, P2 ;  /* 0x000000ffff03c224 */ /* 0x000fe200010e060a */
[----:B------:R-:W-:Y:S01]  /*15370*/  LOP3.LUT P2, RZ, R7, 0x200, RZ, 0xc0, !PT ;  /* 0x0000020007ff7812 */ /* 0x000fe2000784c0ff */
[----:B------:R-:W-:-:S12]  /*15380*/  @!P4 IMAD.MOV.U32 R2, RZ, RZ, R8 ;  /* 0x000000ffff02c224 */ /* 0x000fd800078e0008 */
[----:B------:R-:W-:Y:S01]  /*15390*/  @!PT LDS RZ, [RZ] ;  /* 0x00000000fffff984 */ /* 0x000fe20000000800 */
[----:B------:R-:W-:Y:S01]  /*153a0*/  @!PT LDS RZ, [RZ] ;  /* 0x00000000fffff984 */ /* 0x000fe20000000800 */
[----:B------:R-:W-:Y:S01]  /*153b0*/  @!PT LDS RZ, [RZ] ;  /* 0x00000000fffff984 */ /* 0x000fe20000000800 */
[----:B------:R0:W-:Y:S01]  /*153c0*/  @!P4 LDGSTS.E.BYPASS.LTC128B.128 [R17+0x27400], desc[UR38][R2.64], !P2 ;  /* 0x274000000211cfae */ /* 0x0001e2000d101d66 */
[----:B------:R-:W-:-:S13]  /*153d0*/  LOP3.LUT P2, RZ, R7, 0x100, RZ, 0xc0, !PT ;  /* 0x0000010007ff7812 */ /* 0x000fda000784c0ff */
[----:B------:R0:W-:Y:S01]  /*153e0*/  @!P4 LDGSTS.E.BYPASS.LTC128B.128 [R17+0x29400], desc[UR38][R2.64+0x80], !P2 ;  /* 0x294000800211cfae */ /* 0x0001e2000d101d66 */
[----:B------:R-:W-:-:S03]  /*153f0*/  LOP3.LUT P2, RZ, R7, 0x80, RZ, 0xc0, !PT ;  /* 0x0000008007ff7812 */ /* 0x000fc6000784c0ff */
[----:B------:R0:W5:Y:S01]  /*15400*/  LDL.LU R7, [R1+0x68] ;  /* 0x0000680001077983 */ /* 0x0001620000300800 */
[----:B------:R-:W-:Y:S02]  /*15410*/  IMAD.MOV.U32 R13, RZ, RZ, R4 ;  /* 0x000000ffff0d7224 */ /* 0x000fe400078e0004 */
[----:B------:R-:W-:Y:S02]  /*15420*/  IMAD.MOV.U32 R12, RZ, RZ, 0x3 ;  /* 0x00000003ff0c7424 */ /* 0x000fe400078e00ff */
[----:B------:R-:W-:-:S05]  /*15430*/  IMAD.MOV.U32 R15, RZ, RZ, -0x1 ;  /* 0xffffffffff0f7424 */ /* 0x000fca00078e00ff */
[----:B------:R0:W-:Y:S04]  /*15440*/  @!P4 LDGSTS.E.BYPASS.LTC128B.128 [R17+0x2b400], desc[UR38][R2.64+0x100], !P2 ;  /* 0x2b4001000211cfae */ /* 0x0001e8000d101d66 */
[----:B------:R0:W-:Y:S04]  /*15450*/  @!P4 LDGSTS.E.BYPASS.LTC128B.128 [R17+0x2d400], desc[UR38][R2.64+0x180], !P5 ;  /* 0x2d4001800211cfae */ /* 0x0001e8000e901d66 */
[----:B------:R0:W-:Y:S04]  /*15460*/  @!P4 LDGSTS.E.BYPASS.LTC128B.128 [R17+0x2f400], desc[UR38][R2.64+0x200], !P0 ;  /* 0x2f4002000211cfae */ /* 0x0001e8000c101d66 */
[----:B------:R0:W-:Y:S04]  /*15470*/  @!P4 LDGSTS.E.BYPASS.LTC128B.128 [R17+0x31400], desc[UR38][R2.64+0x280], !P1 ;  /* 0x314002800211cfae */ /* 0x0001e8000c901d66 */
[----:B------:R0:W-:Y:S02]  /*15480*/  @!P4 LDGSTS.E.BYPASS.LTC128B.128 [R17+0x33400], desc[UR38][R2.64+0x300], P6 ;  /* 0x334003000211cfae */ /* 0x0001e4000b101d66 */
[----:B0----5:R-:W-:Y:S05]  /*15490*/  WARPSYNC.COLLECTIVE R15, `(.L_x_1254) ;  /* 0x000000000f087348 */ /* 0x021fea0003c00000 */
[----:B------:R1:W2:Y:S02]  /*154a0*/  SHFL.IDX P6, R14, R13, R12, R11 ;  /* 0x0000000c0d0e7389 */ /* 0x0002a400000c000b */
[----:B012--5:R-:W-:Y:S01]  /*154b0*/  ENDCOLLECTIVE ;  /* 0x000000000000791b */ /* 0x027fe20003800000 */
.L_x_1254:
[----:B------:R-:W-:Y:S01]  /*154c0*/  @!PT LDS RZ, [RZ] ;  /* 0x00000000fffff984 */ /* 0x000fe20000000800 */
[----:B------:R-:W-:Y:S01]  /*154d0*/  @!PT LDS RZ, [RZ] ;  /* 0x00000000fffff984 */ /* 0x000fe20000000800 */
[----:B------:R-:W-:Y:S01]  /*154e0*/  @!PT LDS RZ, [RZ] ;  /* 0x00000000fffff984 */ /* 0x000fe20000000800 */
[----:B------:R0:W-:Y:S01]  /*154f0*/  @!P4 LDGSTS.E.BYPASS.LTC128B.128 [R17+0x35400], desc[UR38][R2.64+0x380], P3 ;  /* 0x354003800211cfae */ /* 0x0001e20009901d66 */
[----:B------:R-:W-:Y:S02]  /*15500*/  IMAD.MOV.U32 R13, RZ, RZ, R0 ;  /* 0x000000ffff0d7224 */ /* 0x000fe400078e0000 */
[----:B------:R-:W-:-:S07]  /*15510*/  IMAD.MOV.U32 R4, RZ, RZ, R14 ;  /* 0x000000ffff047224 */ /* 0x000fce00078e000e */
[----:B0-----:R-:W-:Y:S05]  /*15520*/  WARPSYNC.COLLECTIVE R15, `(.L_x_1255) ;  /* 0x000000000f087348 */ /* 0x001fea0003c00000 */
[----:B------:R1:W2:Y:S02]  /*15530*/  SHFL.IDX P6, R14, R13, R12, R11 ;  /* 0x0000000c0d0e7389 */ /* 0x0002a400000c000b */
[----:B012---:R-:W-:Y:S01]  /*15540*/  ENDCOLLECTIVE ;  /* 0x000000000000791b */ /* 0x007fe20003800000 */
.L_x_1255:
[----:B------:R-:W-:Y:S01]  /*15550*/  IMAD.MOV.U32 R0, RZ, RZ, R14 ;  /* 0x000000ffff007224 */ /* 0x000fe200078e000e */
[----:B------:R-:W-:Y:S06]  /*15560*/  BRA `(.L_x_1256) ;  /* 0xffffffa000547947 */ /* 0x000fec000383ffff */
.L_x_1123:
[----:B0-----:R-:W3:Y:S02]  /*15570*/  LDL R2, [R1+0x4] ;  /* 0x0000040001027983 */ /* 0x001ee40000100800 */
[----:B---3--:R0:W3:Y:S02]  /*15580*/  SYNCS.PHASECHK.TRANS64.TRYWAIT P0, [R2+URZ+0x38820], R0 ;  /* 0x03882000020075a7 */ /* 0x0080e4000800017f */
[----:B---3--:R-:W-:Y:S05]  /*15590*/  @!P0 NANOSLEEP.SYNCS 0x989680 ;  /* 0x009896800000895d */ /* 0x008fea0003900000 */
[----:B------:R-:W3:Y:S02]  /*155a0*/  @!P0 SYNCS.PHASECHK.TRANS64 P0, [R2+URZ+0x38820], R0 ;  /* 0x03882000020085a7 */ /* 0x000ee4000800007f */
[----:B---3--:R-:W-:Y:S05]  /*155b0*/  @!P0 BRA `(.L_x_1123) ;  /* 0xfffffffc00ec8947 */ /* 0x008fea000383ffff */
[----:B------:R-:W-:Y:S05]  /*155c0*/  BRA `(.L_x_1257) ;  /* 0xffffffa400147947 */ /* 0x000fea000383ffff */
.L_x_1127:
[----:B0-----:R0:W1:Y:S02]  /*155d0*/  SYNCS.PHASECHK.TRANS64.TRYWAIT P0, [R3+URZ+0x38860], R0 ;  /* 0x03886000030075a7 */ /* 0x001064000800017f */
[----:B-1----:R-:W-:Y:S05]  /*155e0*/  @!P0 NANOSLEEP.SYNCS 0x989680 ;  /* 0x009896800000895d */ /* 0x002fea0003900000 */
[----:B------:R-:W1:Y:S02]  /*155f0*/  @!P0 SYNCS.PHASECHK.TRANS64 P0, [R3+URZ+0x38860], R0 ;  /* 0x03886000030085a7 */ /* 0x000e64000800007f */
[----:B-1----:R-:W-:Y:S05]  /*15600*/  @!P0 BRA `(.L_x_1127) ;  /* 0xfffffffc00f08947 */ /* 0x002fea000383ffff */
[----:B------:R-:W-:Y:S05]  /*15610*/  BRA `(.L_x_1258) ;  /* 0xffffffa400447947 */ /* 0x000fea000383ffff */
.L_x_1146:
[----:B-1----:R1:W3:Y:S02]  /*15620*/  SYNCS.PHASECHK.TRANS64.TRYWAIT P0, [R3+URZ+0x38840], R2 ;  /* 0x03884002030075a7 */ /* 0x0022e4000800017f */
[----:B---3--:R-:W-:Y:S05]  /*15630*/  @!P0 NANOSLEEP.SYNCS 0x989680 ;  /* 0x009896800000895d */ /* 0x008fea0003900000 */
[----:B------:R-:W3:Y:S02]  /*15640*/  @!P0 SYNCS.PHASECHK.TRANS64 P0, [R3+URZ+0x38840], R2 ;  /* 0x03884002030085a7 */ /* 0x000ee4000800007f */
[----:B---3--:R-:W-:Y:S05]  /*15650*/  @!P0 BRA `(.L_x_1146) ;  /* 0xfffffffc00f08947 */ /* 0x008fea000383ffff */
[----:B------:R-:W-:Y:S05]  /*15660*/  BRA `(.L_x_1259) ;  /* 0xffffffb000747947 */ /* 0x000fea000383ffff */
.L_x_1151:
[----:B0-----:R0:W3:Y:S02]  /*15670*/  SYNCS.PHASECHK.TRANS64.TRYWAIT P0, [R3+URZ+0x38860], R2 ;  /* 0x03886002030075a7 */ /* 0x0010e4000800017f */
[----:B---3--:R-:W-:Y:S05]  /*15680*/  @!P0 NANOSLEEP.SYNCS 0x989680 ;  /* 0x009896800000895d */ /* 0x008fea0003900000 */
[----:B------:R-:W3:Y:S02]  /*15690*/  @!P0 SYNCS.PHASECHK.TRANS64 P0, [R3+URZ+0x38860], R2 ;  /* 0x03886002030085a7 */ /* 0x000ee4000800007f */
[----:B---3--:R-:W-:Y:S05]  /*156a0*/  @!P0 BRA `(.L_x_1151) ;  /* 0xfffffffc00f08947 */ /* 0x008fea000383ffff */
[----:B------:R-:W-:Y:S05]  /*156b0*/  BRA `(.L_x_1260) ;  /* 0xffffffb000fc7947 */ /* 0x000fea000383ffff */
.L_x_1166:
[----:B0-----:R0:W1:Y:S02]  /*156c0*/  SYNCS.PHASECHK.TRANS64.TRYWAIT P0, [R4+URZ+0x38840], R2 ;  /* 0x03884002040075a7 */ /* 0x001064000800017f */
[----:B-1----:R-:W-:Y:S05]  /*156d0*/  @!P0 NANOSLEEP.SYNCS 0x989680 ;  /* 0x009896800000895d */ /* 0x002fea0003900000 */
[----:B------:R-:W1:Y:S02]  /*156e0*/  @!P0 SYNCS.PHASECHK.TRANS64 P0, [R4+URZ+0x38840], R2 ;  /* 0x03884002040085a7 */ /* 0x000e64000800007f */
[----:B-1----:R-:W-:Y:S05]  /*156f0*/  @!P0 BRA `(.L_x_1166) ;  /* 0xfffffffc00f08947 */ /* 0x002fea000383ffff */
[----:B------:R-:W-:Y:S05]  /*15700*/  BRA `(.L_x_1261) ;  /* 0xffffffc0000c7947 */ /* 0x000fea000383ffff */
.L_x_1171:
[----:B-1----:R1:W3:Y:S02]  /*15710*/  SYNCS.PHASECHK.TRANS64.TRYWAIT P0, [R4+URZ+0x38860], R2 ;  /* 0x03886002040075a7 */ /* 0x0022e4000800017f */
[----:B---3--:R-:W-:Y:S05]  /*15720*/  @!P0 NANOSLEEP.SYNCS 0x989680 ;  /* 0x009896800000895d */ /* 0x008fea0003900000 */
[----:B------:R-:W3:Y:S02]  /*15730*/  @!P0 SYNCS.PHASECHK.TRANS64 P0, [R4+URZ+0x38860], R2 ;  /* 0x03886002040085a7 */ /* 0x000ee4000800007f */
[----:B---3--:R-:W-:Y:S05]  /*15740*/  @!P0 BRA `(.L_x_1171) ;  /* 0xfffffffc00f08947 */ /* 0x008fea000383ffff */
[----:B------:R-:W-:Y:S05]  /*15750*/  BRA `(.L_x_1262) ;  /* 0xffffffc000907947 */ /* 0x000fea000383ffff */
.L_x_1186:
[----:B-1----:R1:W3:Y:S02]  /*15760*/  SYNCS.PHASECHK.TRANS64.TRYWAIT P0, [R4+URZ+0x38840], R2 ;  /* 0x03884002040075a7 */ /* 0x0022e4000800017f */
[----:B---3--:R-:W-:Y:S05]  /*15770*/  @!P0 NANOSLEEP.SYNCS 0x989680 ;  /* 0x009896800000895d */ /* 0x008fea0003900000 */
[----:B------:R-:W3:Y:S02]  /*15780*/  @!P0 SYNCS.PHASECHK.TRANS64 P0, [R4+URZ+0x38840], R2 ;  /* 0x03884002040085a7 */ /* 0x000ee4000800007f */
[----:B---3--:R-:W-:Y:S05]  /*15790*/  @!P0 BRA `(.L_x_1186) ;  /* 0xfffffffc00f08947 */ /* 0x008fea000383ffff */
[----:B------:R-:W-:Y:S05]  /*157a0*/  BRA `(.L_x_1263) ;  /* 0xffffffcc007c7947 */ /* 0x000fea000383ffff */
.L_x_1191:
[----:B0-----:R0:W3:Y:S02]  /*157b0*/  SYNCS.PHASECHK.TRANS64.TRYWAIT P0, [R4+URZ+0x38860], R2 ;  /* 0x03886002040075a7 */ /* 0x0010e4000800017f */
[----:B---3--:R-:W-:Y:S05]  /*157c0*/  @!P0 NANOSLEEP.SYNCS 0x989680 ;  /* 0x009896800000895d */ /* 0x008fea0003900000 */
[----:B------:R-:W3:Y:S02]  /*157d0*/  @!P0 SYNCS.PHASECHK.TRANS64 P0, [R4+URZ+0x38860], R2 ;  /* 0x03886002040085a7 */ /* 0x000ee4000800007f */
[----:B---3--:R-:W-:Y:S05]  /*157e0*/  @!P0 BRA `(.L_x_1191) ;  /* 0xfffffffc00f08947 */ /* 0x008fea000383ffff */
[----:B------:R-:W-:Y:S05]  /*157f0*/  BRA `(.L_x_1264) ;  /* 0xffffffd000047947 */ /* 0x000fea000383ffff */
.L_x_1207:
[----:B------:R-:W-:Y:S01]  /*15800*/  BSSY B0, `(.L_x_1265) ;  /* 0x0000008000007945 */ /* 0x000fe20003800000 */
[----:B------:R-:W-:Y:S02]  /*15810*/  IMAD.MOV.U32 R13, RZ, RZ, R16 ;  /* 0x000000ffff0d7224 */ /* 0x000fe400078e0010 */
[----:B------:R-:W-:Y:S02]  /*15820*/  IMAD.MOV.U32 R12, RZ, RZ, RZ ;  /* 0x000000ffff0c7224 */ /* 0x000fe400078e00ff */
[----:B------:R-:W-:Y:S02]  /*15830*/  IMAD.MOV.U32 R11, RZ, RZ, 0x1f ;  /* 0x0000001fff0b7424 */ /* 0x000fe400078e00ff */
[----:B------:R-:W-:-:S07]  /*15840*/  IMAD.MOV.U32 R15, RZ, RZ, -0x1 ;  /* 0xffffffffff0f7424 */ /* 0x000fce00078e00ff */
[----:B--2---:R-:W-:Y:S05]  /*15850*/  WARPSYNC.COLLECTIVE R15, `(.L_x_1266) ;  /* 0x000000000f087348 */ /* 0x004fea0003c00000 */
[----:B------:R0:W1:Y:S02]  /*15860*/  SHFL.IDX P6, R14, R13, R12, R11 ;  /* 0x0000000c0d0e7389 */ /* 0x00006400000c000b */
[----:B012---:R-:W-:Y:S01]  /*15870*/  ENDCOLLECTIVE ;  /* 0x000000000000791b */ /* 0x007fe20003800000 */
.L_x_1266:
[----:B------:R-:W-:Y:S05]  /*15880*/  BSYNC B0 ;  /* 0x0000000000007941 */ /* 0x000fea0003800000 */
.L_x_1265:
        /* <DEDUP_REMOVED lines=9> */
.L_x_1267:
        /* <DEDUP_REMOVED lines=18> */
.L_x_1268:
        /* <DEDUP_REMOVED lines=8> */
.L_x_1269:
        /* <DEDUP_REMOVED lines=8> */
.L_x_1270:
        /* <DEDUP_REMOVED lines=8> */
.L_x_1271:
        /* <DEDUP_REMOVED lines=8> */
.L_x_1272:
        /* <DEDUP_REMOVED lines=9> */
.L_x_1273:
[----:B------:R-:W-:Y:S01]  /*15cd0*/  IMAD.MOV.U32 R6, RZ, RZ, R14 ;  /* 0x000000ffff067224 */ /* 0x000fe200078e000e */
[----:B------:R-:W-:Y:S06]  /*15ce0*/  BRA `(.L_x_1274) ;  /* 0xffffffd8005c7947 */ /* 0x000fec000383ffff */
.L_x_1212:
[----:B------:R-:W-:Y:S01]  /*15cf0*/  BSSY B0, `(.L_x_1275) ;  /* 0x0000008000007945 */ /* 0x000fe20003800000 */
[----:B-----5:R-:W-:Y:S02]  /*15d00*/  IMAD.MOV.U32 R13, RZ, RZ, R2 ;  /* 0x000000ffff0d7224 */ /* 0x020fe400078e0002 */
[----:B------:R-:W-:Y:S02]  /*15d10*/  IMAD.MOV.U32 R12, RZ, RZ, 0x1 ;  /* 0x00000001ff0c7424 */ /* 0x000fe400078e00ff */
[----:B------:R-:W-:Y:S02]  /*15d20*/  IMAD.MOV.U32 R11, RZ, RZ, RZ ;  /* 0x000000ffff0b7224 */ /* 0x000fe400078e00ff */
[----:B------:R-:W-:-:S07]  /*15d30*/  IMAD.MOV.U32 R15, RZ, RZ, -0x1 ;  /* 0xffffffffff0f7424 */ /* 0x000fce00078e00ff */
[----:B0-2---:R-:W-:Y:S05]  /*15d40*/  WARPSYNC.COLLECTIVE R15, `(.L_x_1276) ;  /* 0x000000000f087348 */ /* 0x005fea0003c00000 */
[----:B------:R1:W3:Y:S02]  /*15d50*/  SHFL.UP P6, R14, R13, R12, R11 ;  /* 0x0400000c0d0e7389 */ /* 0x0002e400000c000b */
[----:B0123--:R-:W-:Y:S01]  /*15d60*/  ENDCOLLECTIVE ;  /* 0x000000000000791b */ /* 0x00ffe20003800000 */
.L_x_1276:
[----:B------:R-:W-:Y:S05]  /*15d70*/  BSYNC B0 ;  /* 0x0000000000007941 */ /* 0x000fea0003800000 */
.L_x_1275:
[----:B------:R-:W-:Y:S02]  /*15d80*/  IMAD.MOV.U32 R3, RZ, RZ, R14 ;  /* 0x000000ffff037224 */ /* 0x000fe400078e000e */
[----:B------:R-:W-:Y:S02]  /*15d90*/  IMAD.MOV.U32 R12, RZ, RZ, 0x2 ;  /* 0x00000002ff0c7424 */ /* 0x000fe400078e00ff */
[----:B------:R-:W-:Y:S01]  /*15da0*/  IMAD.MOV.U32 R11, RZ, RZ, RZ ;  /* 0x000000ffff0b7224 */ /* 0x000fe200078e00ff */
[----:B------:R-:W-:Y:S01]  /*15db0*/  SEL R3, R3, RZ, P1 ;  /* 0x000000ff03037207 */ /* 0x000fe20000800000 */
[----:B------:R-:W-:-:S04]  /*15dc0*/  IMAD.MOV.U32 R15, RZ, RZ, -0x1 ;  /* 0xffffffffff0f7424 */ /* 0x000fc800078e00ff */
[----:B------:R-:W-:-:S04]  /*15dd0*/  IMAD.IADD R3, R2, 0x1, R3 ;  /* 0x0000000102037824 */ /* 0x000fc800078e0203 */
[----:B------:R-:W-:-:S07]  /*15de0*/  IMAD.MOV.U32 R13, RZ, RZ, R3 ;  /* 0x000000ffff0d7224 */ /* 0x000fce00078e0003 */
[----:B------:R-:W-:Y:S05]  /*15df0*/  WARPSYNC.COLLECTIVE R15, `(.L_x_1277) ;  /* 0x000000000f087348 */ /* 0x000fea0003c00000 */
[----:B------:R0:W1:Y:S02]  /*15e00*/  SHFL.UP P6, R14, R13, R12, R11 ;  /* 0x0400000c0d0e7389 */ /* 0x00006400000c000b */
[----:B01----:R-:W-:Y:S01]  /*15e10*/  ENDCOLLECTIVE ;  /* 0x000000000000791b */ /* 0x003fe20003800000 */
.L_x_1277:
        /* <DEDUP_REMOVED lines=8> */
.L_x_1278:
        /* <DEDUP_REMOVED lines=8> */
.L_x_1279:
        /* <DEDUP_REMOVED lines=8> */
.L_x_1280:
        /* <DEDUP_REMOVED lines=9> */
.L_x_1281:
[----:B------:R-:W-:Y:S01]  /*16030*/  IMAD.MOV.U32 R6, RZ, RZ, R14 ;  /* 0x000000ffff067224 */ /* 0x000fe200078e000e */
[----:B------:R-:W-:Y:S06]  /*16040*/  BRA `(.L_x_1282) ;  /* 0xffffffd800207947 */ /* 0x000fec000383ffff */
.L_x_1214:
[----:B------:R-:W-:Y:S01]  /*16050*/  BSSY B0, `(.L_x_1283) ;  /* 0x0000006000007945 */ /* 0x000fe20003800000 */
[----:B------:R-:W-:Y:S01]  /*16060*/  PLOP3.LUT P6, PT, P6, PT, PT, 0x8, 0x0 ;  /* 0x000000000000781c */ /* 0x000fe200037ce170 */
[----:B------:R-:W-:-:S12]  /*16070*/  IMAD.MOV.U32 R15, RZ, RZ, -0x1 ;  /* 0xffffffffff0f7424 */ /* 0x000fd800078e00ff */
[----:B0-2---:R-:W-:Y:S05]  /*16080*/  WARPSYNC.COLLECTIVE R15, `(.L_x_1284) ;  /* 0x000000000f087348 */ /* 0x005fea0003c00000 */
[----:B------:R-:W-:Y:S01]  /*16090*/  VOTE.ANY R14, PT, P6 ;  /* 0x00000000000e7806 */ /* 0x000fe200030e0100 */
[----:B0-2---:R-:W-:Y:S06]  /*160a0*/  ENDCOLLECTIVE ;  /* 0x000000000000791b */ /* 0x005fec0003800000 */
.L_x_1284:
[----:B------:R-:W-:Y:S05]  /*160b0*/  BSYNC B0 ;  /* 0x0000000000007941 */ /* 0x000fea0003800000 */
.L_x_1283:
        /* <DEDUP_REMOVED lines=9> */
.L_x_1285:
[----:B------:R-:W-:Y:S01]  /*16150*/  IMAD.MOV.U32 R17, RZ, RZ, R14 ;  /* 0x000000ffff117224 */ /* 0x000fe200078e000e */
[----:B------:R-:W-:Y:S06]  /*16160*/  BRA `(.L_x_1286) ;  /* 0xffffffd800107947 */ /* 0x000fec000383ffff */
.L_x_1216:
[----:B------:R-:W-:Y:S01]  /*16170*/  BSSY B0, `(.L_x_1287) ;  /* 0x0000007000007945 */ /* 0x000fe20003800000 */
[----:B------:R-:W-:Y:S02]  /*16180*/  IMAD.MOV.U32 R13, RZ, RZ, R3 ;  /* 0x000000ffff0d7224 */ /* 0x000fe400078e0003 */
[----:B------:R-:W-:Y:S02]  /*16190*/  IMAD.MOV.U32 R11, RZ, RZ, 0x1f ;  /* 0x0000001fff0b7424 */ /* 0x000fe400078e00ff */
[----:B------:R-:W-:-:S07]  /*161a0*/  IMAD.MOV.U32 R15, RZ, RZ, -0x1 ;  /* 0xffffffffff0f7424 */ /* 0x000fce00078e00ff */
[----:B0-23--:R-:W-:Y:S05]  /*161b0*/  WARPSYNC.COLLECTIVE R15, `(.L_x_1288) ;  /* 0x000000000f087348 */ /* 0x00dfea0003c00000 */
[----:B------:R1:W4:Y:S02]  /*161c0*/  SHFL.IDX P6, R14, R13, R12, R11 ;  /* 0x0000000c0d0e7389 */ /* 0x00032400000c000b */
[----:B01234-:R-:W-:Y:S01]  /*161d0*/  ENDCOLLECTIVE ;  /* 0x000000000000791b */ /* 0x01ffe20003800000 */
.L_x_1288:
[----:B------:R-:W-:Y:S05]  /*161e0*/  BSYNC B0 ;  /* 0x0000000000007941 */ /* 0x000fea0003800000 */
.L_x_1287:
[----:B------:R-:W-:Y:S01]  /*161f0*/  IMAD.MOV.U32 R2, RZ, RZ, R14 ;  /* 0x000000ffff027224 */ /* 0x000fe200078e000e */
[----:B------:R-:W-:Y:S06]  /*16200*/  BRA `(.L_x_1215) ;  /* 0xffffffd800047947 */ /* 0x000fec000383ffff */
.L_x_1220:
[----:B0-----:R0:W1:Y:S02]  /*16210*/  SYNCS.PHASECHK.TRANS64.TRYWAIT P0, [R9+URZ+0x38820], R0 ;  /* 0x03882000090075a7 */ /* 0x001064000800017f */
[----:B-1----:R-:W-:Y:S05]  /*16220*/  @!P0 NANOSLEEP.SYNCS 0x989680 ;  /* 0x009896800000895d */ /* 0x002fea0003900000 */
[----:B------:R-:W1:Y:S02]  /*16230*/  @!P0 SYNCS.PHASECHK.TRANS64 P0, [R9+URZ+0x38820], R0 ;  /* 0x03882000090085a7 */ /* 0x000e64000800007f */
[----:B-1----:R-:W-:Y:S05]  /*16240*/  @!P0 BRA `(.L_x_1220) ;  /* 0xfffffffc00f08947 */ /* 0x002fea000383ffff */
[----:B------:R-:W-:Y:S05]  /*16250*/  BRA `(.L_x_1289) ;  /* 0xffffffd800f87947 */ /* 0x000fea000383ffff */
.L_x_1221:
        /* <DEDUP_REMOVED lines=8> */
[----:B0-2---:R-:W-:Y:S05]  /*162e0*/  WARPSYNC.COLLECTIVE R15, `(.L_x_1291) ;  /* 0x000000000f087348 */ /* 0x005fea0003c00000 */
[----:B------:R1:W3:Y:S02]  /*162f0*/  SHFL.IDX P6, R14, R13, R12, R11 ;  /* 0x0000000c0d0e7389 */ /* 0x0002e400000c000b */
[----:B0123--:R-:W-:Y:S01]  /*16300*/  ENDCOLLECTIVE ;  /* 0x000000000000791b */ /* 0x00ffe20003800000 */
.L_x_1291:
[----:B------:R-:W-:Y:S05]  /*16310*/  BSYNC B0 ;  /* 0x0000000000007941 */ /* 0x000fea0003800000 */
.L_x_1290:
[----:B------:R-:W-:Y:S05]  /*16320*/  BRA `(.L_x_1292) ;  /* 0xffffffd800e07947 */ /* 0x000fea000383ffff */
.L_x_1224:
[----:B------:R-:W-:Y:S01]  /*16330*/  BSSY B1, `(.L_x_1293) ;  /* 0x0000006000017945 */ /* 0x000fe20003800000 */
[----:B------:R-:W-:-:S07]  /*16340*/  IMAD.MOV.U32 R15, RZ, RZ, -0x1 ;  /* 0xffffffffff0f7424 */ /* 0x000fce00078e00ff */
[----:B0-2---:R-:W-:Y:S05]  /*16350*/  WARPSYNC.COLLECTIVE R15, `(.L_x_1294) ;  /* 0x000000000f0c7348 */ /* 0x005fea0003c00000 */
[----:B------:R-:W-:Y:S02]  /*16360*/  ELECT P6, UR62, PT ;  /* 0x00000000003e782f */ /* 0x000fe400038c0000 */
[----:B------:R-:W-:Y:S01]  /*16370*/  MOV R14, UR62 ;  /* 0x0000003e000e7c02 */ /* 0x000fe20008000f00 */
[----:B0-2---:R-:W-:Y:S10]  /*16380*/  ENDCOLLECTIVE ;  /* 0x000000000000791b */ /* 0x005ff40003800000 */
.L_x_1294:
[----:B------:R-:W-:Y:S05]  /*16390*/  BSYNC B1 ;  /* 0x0000000000017941 */ /* 0x000fea0003800000 */
.L_x_1293:
[----:B------:R-:W-:Y:S05]  /*163a0*/  BRA `(.L_x_1295) ;  /* 0xffffffd800d87947 */ /* 0x000fea000383ffff */
.L_x_1225:
[----:B0-----:R0:W1:Y:S02]  /*163b0*/  SYNCS.PHASECHK.TRANS64.TRYWAIT P0, [R5+URZ], R4 ;  /* 0x00000004050075a7 */ /* 0x001064000800017f */
[----:B-1----:R-:W-:Y:S05]  /*163c0*/  @!P0 NANOSLEEP.SYNCS 0x989680 ;  /* 0x009896800000895d */ /* 0x002fea0003900000 */
[----:B------:R-:W1:Y:S02]  /*163d0*/  @!P0 SYNCS.PHASECHK.TRANS64 P0, [R5+URZ], R4 ;  /* 0x00000004050085a7 */ /* 0x000e64000800007f */
[----:B-1----:R-:W-:Y:S05]  /*163e0*/  @!P0 BRA `(.L_x_1225) ;  /* 0xfffffffc00f08947 */ /* 0x002fea000383ffff */
[----:B------:R-:W-:Y:S05]  /*163f0*/  BRA `(.L_x_1296) ;  /* 0xffffffdc00007947 */ /* 0x000fea000383ffff */
.L_x_1226:
[----:B0-----:R0:W1:Y:S02]  /*16400*/  SYNCS.PHASECHK.TRANS64.TRYWAIT P0, [R7+URZ], R2 ;  /* 0x00000002070075a7 */ /* 0x001064000800017f */
[----:B-1----:R-:W-:Y:S05]  /*16410*/  @!P0 NANOSLEEP.SYNCS 0x989680 ;  /* 0x009896800000895d */ /* 0x002fea0003900000 */
[----:B------:R-:W1:Y:S02]  /*16420*/  @!P0 SYNCS.PHASECHK.TRANS64 P0, [R7+URZ], R2 ;  /* 0x00000002070085a7 */ /* 0x000e64000800007f */
[----:B-1----:R-:W-:Y:S05]  /*16430*/  @!P0 BRA `(.L_x_1226) ;  /* 0xfffffffc00f08947 */ /* 0x002fea000383ffff */
[----:B------:R-:W-:Y:S05]  /*16440*/  BRA `(.L_x_1297) ;  /* 0xffffffdc00007947 */ /* 0x000fea000383ffff */
.L_x_1227:
[----:B-1----:R1:W3:Y:S02]  /*16450*/  SYNCS.PHASECHK.TRANS64.TRYWAIT P0, [R5+URZ], R4 ;  /* 0x00000004050075a7 */ /* 0x0022e4000800017f */
[----:B---3--:R-:W-:Y:S05]  /*16460*/  @!P0 NANOSLEEP.SYNCS 0x989680 ;  /* 0x009896800000895d */ /* 0x008fea0003900000 */
[----:B------:R-:W3:Y:S02]  /*16470*/  @!P0 SYNCS.PHASECHK.TRANS64 P0, [R5+URZ], R4 ;  /* 0x00000004050085a7 */ /* 0x000ee4000800007f */
[----:B---3--:R-:W-:Y:S05]  /*16480*/  @!P0 BRA `(.L_x_1227) ;  /* 0xfffffffc00f08947 */ /* 0x008fea000383ffff */
[----:B------:R-:W-:Y:S05]  /*16490*/  BRA `(.L_x_1298) ;  /* 0xffffffd800f47947 */ /* 0x000fea000383ffff */
.L_x_1299:
        /* <DEDUP_REMOVED lines=14> */
.L_x_6023:


//--------------------- .text._ZN7cutlass13device_kernelIN5flash11enable_sm90INS1_16FlashAttnFwdSm90INS1_25CollectiveMainloopFwdSm90ILi2EN4cute5tupleIJNS5_1CILi1EEES8_S8_EEENS6_IJNS7_ILi64EEESA_SA_EEELi512ENS_10bfloat16_tEfNS_4arch4Sm90ELb0ELb0ELb1ELb1ELb0ELb1ELb1ELb0ELb0ELb1ELb0ELb0EEENS1_21CollectiveEpilogueFwdINS6_IJSA_NS7_ILi512EEESA_EEES9_SC_SE_Li256ELb1ELb1ELb0ELb0EEENS1_36VarlenDynamicPersistentTileSchedulerILi64ELi64ELi256ELi128ELb0ELb1ELb1ELb0ELb1ELb1EEEEEEEEEvNT_6ParamsE --------------------------
	.section	.text._ZN7cutlass13device_kernelIN5flash11enable_sm90INS1_16FlashAttnFwdSm90INS1_25CollectiveMainloopFwdSm90ILi2EN4cute5tupleIJNS5_1CILi1EEES8_S8_EEENS6_IJNS7_ILi64EEESA_SA_EEELi512ENS_10bfloat16_tEfNS_4arch4Sm90ELb0ELb0ELb1ELb1ELb0ELb1ELb1ELb0ELb0ELb1ELb0ELb0EEENS1_21CollectiveEpilogueFwdINS6_IJSA_NS7_ILi512EEESA_EEES9_SC_SE_Li256ELb1ELb1ELb0ELb0EEENS1_36VarlenDynamicPersistentTileSchedulerILi64ELi64ELi256ELi128ELb0ELb1ELb1ELb0ELb1ELb1EEEEEEEEEvNT_6ParamsE,"ax",@progbits
	.align	128
.text._ZN7cutlass13device_kernelIN5flash11enable_sm90INS1_16FlashAttnFwdSm90INS1_25CollectiveMainloopFwdSm90ILi2EN4cute5tupleIJNS5_1CILi1EEES8_S8_EEENS6_IJNS7_ILi64EEESA_SA_EEELi512ENS_10bfloat16_tEfNS_4arch4Sm90ELb0ELb0ELb1ELb1ELb0ELb1ELb1ELb0ELb0ELb1ELb0ELb0EEENS1_21CollectiveEpilogueFwdINS6_IJSA_NS7_ILi512EEESA_EEES9_SC_SE_Li256ELb1ELb1ELb0ELb0EEENS1_36VarlenDynamicPersistentTileSchedulerILi64ELi64ELi256ELi128ELb0ELb1ELb1ELb0ELb1ELb1EEEEEEEEEvNT_6ParamsE:
        .type           _ZN7cutlass13device_kernelIN5flash11enable_sm90INS1_16FlashAttnFwdSm90INS1_25CollectiveMainloopFwdSm90ILi2EN4cute5tupleIJNS5_1CILi1EEES8_S8_EEENS6_IJNS7_ILi64EEESA_SA_EEELi512ENS_10bfloat16_tEfNS_4arch4Sm90ELb0ELb0ELb1ELb1ELb0ELb1ELb1ELb0ELb0ELb1ELb0ELb0EEENS1_21CollectiveEpilogueFwdINS6_IJSA_NS7_ILi512EEESA_EEES9_SC_SE_Li256ELb1ELb1ELb0ELb0EEENS1_36VarlenDynamicPersistentTileSchedulerILi64ELi64ELi256ELi128ELb0ELb1ELb1ELb0ELb1ELb1EEEEEEEEEvNT_6ParamsE,@function
        .size           _ZN7cutlass13device_kernelIN5flash11enable_sm90INS1_16FlashAttnFwdSm90INS1_25CollectiveMainloopFwdSm90ILi2EN4cute5tupleIJNS5_1CILi1EEES8_S8_EEENS6_IJNS7_ILi64EEESA_SA_EEELi512ENS_10bfloat16_tEfNS_4arch4Sm90ELb0ELb0ELb1ELb1ELb0ELb1ELb1ELb0ELb0ELb1ELb0ELb0EEENS1_21CollectiveEpilogueFwdINS6_IJSA_NS7_ILi512EEESA_EEES9_SC_SE_Li256ELb1ELb1ELb0ELb0EEENS1_36VarlenDynamicPersistentTileSchedulerILi64ELi64ELi256ELi128ELb0ELb1ELb1ELb0ELb1ELb1EEEEEEEEEvNT_6ParamsE,(.L_x_6024 - _ZN7cutlass13device_kernelIN5flash11enable_sm90INS1_16FlashAttnFwdSm90INS1_25CollectiveMainloopFwdSm90ILi2EN4cute5tupleIJNS5_1CILi1EEES8_S8_EEENS6_IJNS7_ILi64EEESA_SA_EEELi512ENS_10bfloat16_tEfNS_4arch4Sm90ELb0ELb0ELb1ELb1ELb0ELb1ELb1ELb0ELb0ELb1ELb0ELb0EEENS1_21CollectiveEpilogueFwdINS6_IJSA_NS7_ILi512EEESA_EEES9_SC_SE_Li256ELb1ELb1ELb0ELb0EEENS1_36VarlenDynamicPersistentTileSchedulerILi64ELi64ELi256ELi128ELb0ELb1ELb1ELb0ELb1ELb1EEEEEEEEEvNT_6ParamsE)
        .other          _ZN7cutlass13device_kernelIN5flash11enable_sm90INS1_16FlashAttnFwdSm90INS1_25CollectiveMainloopFwdSm90ILi2EN4cute5tupleIJNS5_1CILi1EEES8_S8_EEENS6_IJNS7_ILi64EEESA_SA_EEELi512ENS_10bfloat16_tEfNS_4arch4Sm90ELb0ELb0ELb1ELb1ELb0ELb1ELb1ELb0ELb0ELb1ELb0ELb0EEENS1_21CollectiveEpilogueFwdINS6_IJSA_NS7_ILi512EEESA_EEES9_SC_SE_Li256ELb1ELb1ELb0ELb0EEENS1_36VarlenDynamicPersistentTileSchedulerILi64ELi64ELi256ELi128ELb0ELb1ELb1ELb0ELb1ELb1EEEEEEEEEvNT_6ParamsE,@"STO_CUDA_ENTRY STV_DEFAULT"
_ZN7cutlass13device_kernelIN5flash11enable_sm90INS1_16FlashAttnFwdSm90INS1_25CollectiveMainloopFwdSm90ILi2EN4cute5tupleIJNS5_1CILi1EEES8_S8_EEENS6_IJNS7_ILi64EEESA_SA_EEELi512ENS_10bfloat16_tEfNS_4arch4Sm90ELb0ELb0ELb1ELb1ELb0ELb1ELb1ELb0ELb0ELb1ELb0ELb0EEENS1_21CollectiveEpilogueFwdINS6_IJSA_NS7_ILi512EEESA_EEES9_SC_SE_Li256ELb1ELb1ELb0ELb0EEENS1_36VarlenDynamicPersistentTileSchedulerILi64ELi64ELi256ELi128ELb0ELb1ELb1ELb0ELb1ELb1EEEEEEEEEvNT_6ParamsE:
        /* <DEDUP_REMOVED lines=23> */
.L_x_1301:
[----:B------:R-:W-:Y:S05]  /*0170*/  BSYNC B0 ;  /* 0x0000000000007941 */ /* 0x000fea0003800000 */
.L_x_1300:
        /* <DEDUP_REMOVED lines=14> */
[----:B-1----:R0:W-:Y:S01]  /*0260*/  STL [R1+0x4], R3 ;  /* 0x0000040301007387 */ /* 0x0021e20000100800 */
        /* <DEDUP_REMOVED lines=24> */
.L_x_1302:
        /* <DEDUP_REMOVED lines=22> */
.L_x_1303:
        /* <DEDUP_REMOVED lines=18> */
.L_x_1304:
        /* <DEDUP_REMOVED lines=22> */
.L_x_1305:
        /* <DEDUP_REMOVED lines=22> */
.L_x_1306:
        /* <DEDUP_REMOVED lines=9> */
.L_x_1309:
        /* <DEDUP_REMOVED lines=25> */
[----:B------:R-:W-:Y:S02]  /*0b50*/  LEA.HI R5, R0, R16, RZ, 0x4 ;  /* 0x0000001000057211 */ /* 0x000fe400078f20ff */
[----:B------:R-:W-:Y:S02]  /*0b60*/  LOP3.LUT R3, R4, 0xffffff80, RZ, 0xc0, !PT ;  /* 0xffffff8004037812 */ /* 0x000fe400078ec0ff */
[----:B------:R-:W-:-:S03]  /*0b70*/  LOP3.LUT R6, R5, 0xfffffff0, RZ, 0xc0, !PT ;  /* 0xfffffff005067812 */ /* 0x000fc600078ec0ff */
[----:B------:R-:W-:Y:S01]  /*0b80*/  IMAD.IADD R3, R16, 0x1, -R3 ;  /* 0x0000000110037824 */ /* 0x000fe200078e0a03 */
[----:B------:R-:W-:Y:S01]  /*0b90*/  LEA.HI R7, R0, R16, RZ, 0x5 ;  /* 0x0000001000077211 */ /* 0x000fe200078f28ff */
[----:B------:R-:W-:Y:S01]  /*0ba0*/  IMAD.IADD R10, R16, 0x1, -R6 ;  /* 0x00000001100a7824 */ /* 0x000fe200078e0a06 */
[----:B------:R-:W-:Y:S02]  /*0bb0*/  SHF.R.S32.HI R12, RZ, 0x4, R5 ;  /* 0x00000004ff0c7819 */ /* 0x000fe40000011405 */
[----:B------:R-:W-:Y:S02]  /*0bc0*/  SHF.R.S32.HI R6, RZ, 0x1f, R3 ;  /* 0x0000001fff067819 */ /* 0x000fe40000011403 */
[--C-:B------:R-:W-:Y:S02]  /*0bd0*/  SHF.R.S32.HI R192, RZ, 0x5, R7.reuse ;  /* 0x00000005ffc07819 */ /* 0x100fe40000011407 */
[----:B------:R-:W-:Y:S02]  /*0be0*/  SHF.R.S32.HI R11, RZ, 0x1f, R7 ;  /* 0x0000001fff0b7819 */ /* 0x000fe40000011407 */
[----:B------:R-:W-:-:S02]  /*0bf0*/  SHF.R.S32.HI R7, RZ, 0x1f, R10 ;  /* 0x0000001fff077819 */ /* 0x000fc4000001140a */
[----:B------:R-:W-:Y:S02]  /*0c00*/  LEA.HI R8, R5, R12, RZ, 0x1 ;  /* 0x0000000c05087211 */ /* 0x000fe400078f08ff */
[----:B------:R-:W-:Y:S02]  /*0c10*/  LEA.HI R5, R6, R3, RZ, 0x2 ;  /* 0x0000000306057211 */ /* 0x000fe400078f10ff */
[----:B------:R-:W-:Y:S02]  /*0c20*/  LEA.HI R9, R7, R10, RZ, 0x3 ;  /* 0x0000000a07097211 */ /* 0x000fe400078f18ff */
[----:B------:R-:W-:Y:S02]  /*0c30*/  LOP3.LUT R13, R8, 0x1ffffffe, RZ, 0xc0, !PT ;  /* 0x1ffffffe080d7812 */ /* 0x000fe400078ec0ff */
[--C-:B------:R-:W-:Y:S02]  /*0c40*/  SHF.R.S32.HI R7, RZ, 0x2, R5.reuse ;  /* 0x00000002ff077819 */ /* 0x100fe40000011405 */
[----:B------:R-:W-:-:S04]  /*0c50*/  SHF.R.S32.HI R8, RZ, 0x1f, R5 ;  /* 0x0000001fff087819 */ /* 0x000fc80000011405 */
[----:B------:R-:W-:-:S04]  /*0c60*/  LEA.HI R8, R8, R7, RZ, 0x3 ;  /* 0x0000000708087211 */ /* 0x000fc800078f18ff */
[----:B------:R-:W-:-:S05]  /*0c70*/  LOP3.LUT R8, R8, 0xfffffff8, RZ, 0xc0, !PT ;  /* 0xfffffff808087812 */ /* 0x000fca00078ec0ff */
[----:B------:R-:W-:Y:S01]  /*0c80*/  IMAD.IADD R191, R7, 0x1, -R8 ;  /* 0x0000000107bf7824 */ /* 0x000fe200078e0a08 */
[----:B------:R-:W-:Y:S02]  /*0c90*/  LOP3.LUT R8, R5, 0x7ffffffc, RZ, 0xc0, !PT ;  /* 0x7ffffffc05087812 */ /* 0x000fe400078ec0ff */
[----:B------:R-:W-:Y:S02]  /*0ca0*/  LEA.HI R14, R11, R192, RZ, 0x2 ;  /* 0x000000c00b0e7211 */ /* 0x000fe400078f10ff */
[----:B------:R-:W-:Y:S01]  /*0cb0*/  LOP3.LUT R11, R9, 0xfffffff8, RZ, 0xc0, !PT ;  /* 0xfffffff8090b7812 */ /* 0x000fe200078ec0ff */
[----:B------:R-:W-:Y:S01]  /*0cc0*/  IMAD.IADD R8, R3, 0x1, -R8 ;  /* 0x0000000103087824 */ /* 0x000fe200078e0a08 */
[----:B------:R-:W-:Y:S02]  /*0cd0*/  LEA.HI R6, R6, R3, RZ, 0x5 ;  /* 0x0000000306067211 */ /* 0x000fe400078f28ff */
[----:B------:R-:W-:Y:S02]  /*0ce0*/  LEA.HI R3, R0, R16, RZ, 0x2 ;  /* 0x0000001000037211 */ /* 0x000fe400078f10ff */
[----:B------:R-:W-:Y:S01]  /*0cf0*/  SHF.R.S32.HI R223, RZ, 0x7, R4 ;  /* 0x00000007ffdf7819 */ /* 0x000fe20000011404 */
[----:B------:R-:W-:Y:S01]  /*0d00*/  IMAD.IADD R11, R10, 0x1, -R11 ;  /* 0x000000010a0b7824 */ /* 0x000fe200078e0a0b */
[----:B------:R-:W-:-:S02]  /*0d10*/  LOP3.LUT R15, R14, 0x3ffffc, RZ, 0xc0, !PT ;  /* 0x003ffffc0e0f7812 */ /* 0x000fc400078ec0ff */
[----:B------:R-:W-:Y:S01]  /*0d20*/  LOP3.LUT R5, R3, 0xfffffffc, RZ, 0xc0, !PT ;  /* 0xfffffffc03057812 */ /* 0x000fe200078ec0ff */
[----:B------:R-:W-:Y:S01]  /*0d30*/  IMAD R14, R223, 0x100, R10 ;  /* 0x00000100df0e7824 */ /* 0x000fe200078e020a */
[----:B------:R-:W-:Y:S01]  /*0d40*/  LEA.HI R0, R0, R16, RZ, 0x3 ;  /* 0x0000001000007211 */ /* 0x000fe200078f18ff */
[----:B------:R-:W-:Y:S02]  /*0d50*/  IMAD.IADD R15, R192, 0x1, -R15 ;  /* 0x00000001c00f7824 */ /* 0x000fe400078e0a0f */
[----:B------:R-:W-:Y:S02]  /*0d60*/  IMAD.IADD R13, R12, 0x1, -R13 ;  /* 0x000000010c0d7824 */ /* 0x000fe400078e0a0d */
[----:B------:R-:W-:Y:S01]  /*0d70*/  IMAD.SHL.U32 R10, R11, 0x40, RZ ;  /* 0x000000400b0a7824 */ /* 0x000fe200078e00ff */
[----:B------:R-:W-:Y:S01]  /*0d80*/  SHF.R.S32.HI R19, RZ, 0x2, R3 ;  /* 0x00000002ff137819 */ /* 0x000fe20000011403 */
[----:B------:R-:W-:Y:S01]  /*0d90*/  IMAD.IADD R5, R16, 0x1, -R5 ;  /* 0x0000000110057824 */ /* 0x000fe200078e0a05 */
[----:B------:R-:W-:Y:S01]  /*0da0*/  SHF.R.S32.HI R6, RZ, 0x5, R6 ;  /* 0x00000005ff067819 */ /* 0x000fe20000011406 */
[----:B------:R-:W-:Y:S01]  /*0db0*/  IMAD R14, R15, 0x10, R14 ;  /* 0x000000100f0e7824 */ /* 0x000fe200078e020e */
[----:B------:R-:W-:Y:S01]  /*0dc0*/  LOP3.LUT R10, R10, 0x1c0, RZ, 0xc0, !PT ;  /* 0x000001c00a0a7812 */ /* 0x000fe200078ec0ff */
[----:B------:R-:W-:Y:S01]  /*0dd0*/  IMAD.SHL.U32 R13, R13, 0x8, RZ ;  /* 0x000000080d0d7824 */ /* 0x000fe200078e00ff */
[----:B------:R-:W-:Y:S01]  /*0de0*/  SHF.R.S32.HI R221, RZ, 0x3, R0 ;  /* 0x00000003ffdd7819 */ /* 0x000fe20000011400 */
[----:B------:R-:W-:Y:S01]  /*0df0*/  IMAD.SHL.U32 R9, R9, 0x40, RZ ;  /* 0x0000004009097824 */ /* 0x000fe200078e00ff */
[----:B------:R-:W-:Y:S01]  /*0e00*/  LOP3.LUT R220, R0, 0xfffffff8, RZ, 0xc0, !PT ;  /* 0xfffffff800dc7812 */ /* 0x000fe200078ec0ff */
[----:B------:R-:W-:Y:S01]  /*0e10*/  VIADD R234, R19, 0x20 ;  /* 0x0000002013ea7836 */ /* 0x000fe20000000000 */
[----:B------:R-:W-:Y:S01]  /*0e20*/  SHF.R.S32.HI R0, RZ, 0x1f, R3 ;  /* 0x0000001fff007819 */ /* 0x000fe20000011403 */
[----:B------:R-:W-:Y:S01]  /*0e30*/  IMAD.U32 R233, R14, 0x40, R13 ;  /* 0x000000400ee97824 */ /* 0x000fe200078e000d */
[----:B------:R-:W-:Y:S01]  /*0e40*/  LEA.HI R3, R5, R5, RZ, 0x1 ;  /* 0x0000000505037211 */ /* 0x000fe200078f08ff */
[----:B------:R-:W-:Y:S01]  /*0e50*/  IMAD R191, R6, 0x10, R191 ;  /* 0x0000001006bf7824 */ /* 0x000fe200078e02bf */
[----:B------:R-:W-:-:S02]  /*0e60*/  LOP3.LUT R13, R10, 0x8, R13, 0xf8, !PT ;  /* 0x000000080a0d7812 */ /* 0x000fc400078ef80d */
[----:B------:R-:W-:Y:S02]  /*0e70*/  SHF.R.U32.HI R10, RZ, 0x3, R10 ;  /* 0x00000003ff0a7819 */ /* 0x000fe4000001160a */
[----:B------:R-:W-:Y:S02]  /*0e80*/  LOP3.LUT R9, R9, 0x7ffffe00, RZ, 0xc0, !PT ;  /* 0x7ffffe0009097812 */ /* 0x000fe400078ec0ff */
[----:B------:R-:W-:Y:S02]  /*0e90*/  LOP3.LUT R6, R3, 0x1ffffffe, RZ, 0xc0, !PT ;  /* 0x1ffffffe03067812 */ /* 0x000fe400078ec0ff */
[----:B------:R-:W-:Y:S01]  /*0ea0*/  SHF.R.S32.HI R3, RZ, 0x1f, R234 ;  /* 0x0000001fff037819 */ /* 0x000fe200000114ea */
[----:B------:R-:W-:Y:S01]  /*0eb0*/  IMAD R9, R192, 0x400, R9 ;  /* 0x00000400c0097824 */ /* 0x000fe200078e0209 */
[----:B------:R-:W-:Y:S01]  /*0ec0*/  LOP3.LUT R10, R13, R10, RZ, 0x3c, !PT ;  /* 0x0000000a0d0a7212 */ /* 0x000fe200078e3cff */
[----:B------:R-:W-:Y:S01]  /*0ed0*/  IMAD.SHL.U32 R230, R234, 0x40, RZ ;  /* 0x00000040eae67824 */ /* 0x000fe200078e00ff */
[----:B------:R-:W-:-:S02]  /*0ee0*/  LEA.HI R0, R0, R19, RZ, 0x3 ;  /* 0x0000001300007211 */ /* 0x000fc400078f18ff */
[----:B------:R-:W-:Y:S01]  /*0ef0*/  LEA.HI R3, R3, R234, RZ, 0x3 ;  /* 0x000000ea03037211 */ /* 0x000fe200078f18ff */
[----:B------:R-:W-:Y:S01]  /*0f00*/  IMAD.IADD R9, R9, 0x1, R10 ;  /* 0x0000000109097824 */ /* 0x000fe200078e020a */
[----:B------:R-:W-:Y:S01]  /*0f10*/  R2P PR, R11, 0x6 ;  /* 0x000000060b007804 */ /* 0x000fe20000000000 */
[----:B------:R-:W-:Y:S01]  /*0f20*/  IMAD.IADD R220, R16, 0x1, -R220 ;  /* 0x0000000110dc7824 */ /* 0x000fe200078e0adc */
[----:B------:R-:W-:Y:S01]  /*0f30*/  LEA.HI R4, R4, R223, RZ, 0x1 ;  /* 0x000000df04047211 */ /* 0x000fe200078f08ff */
[----:B------:R-:W-:Y:S01]  /*0f40*/  IMAD.SHL.U32 R16, R5, 0x8, RZ ;  /* 0x0000000805107824 */ /* 0x000fe200078e00ff */
[----:B------:R-:W-:Y:S01]  /*0f50*/  LOP3.LUT R0, R0, 0xfffffff8, RZ, 0xc0, !PT ;  /* 0xfffffff800007812 */ /* 0x000fe200078ec0ff */
[----:B------:R-:W-:Y:S01]  /*0f60*/  IMAD.SHL.U32 R3, R3, 0x40, RZ ;  /* 0x0000004003037824 */ /* 0x000fe200078e00ff */
[----:B------:R-:W-:Y:S01]  /*0f70*/  LOP3.LUT R230, R230, 0x1c0, RZ, 0xc0, !PT ;  /* 0x000001c0e6e67812 */ /* 0x000fe200078ec0ff */
[----:B------:R-:W-:Y:S01]  /*0f80*/  IMAD.SHL.U32 R184, R5, 0x4, RZ ;  /* 0x0000000405b87824 */ /* 0x000fe200078e00ff */
[----:B------:R-:W-:Y:S01]  /*0f90*/  LOP3.LUT R4, R4, 0xfffffe, RZ, 0xc0, !PT ;  /* 0x00fffffe04047812 */ /* 0x000fe200078ec0ff */
[----:B------:R-:W-:-:S02]  /*0fa0*/  IMAD R195, R9, 0x2, R2 ;  /* 0x0000000209c37824 */ /* 0x000fc400078e0202 */
[----:B------:R-:W-:Y:S01]  /*0fb0*/  IMAD.MOV.U32 R201, RZ, RZ, 0x40 ;  /* 0x00000040ffc97424 */ /* 0x000fe200078e00ff */
[----:B------:R-:W-:Y:S01]  /*0fc0*/  SHF.R.U32.HI R7, RZ, 0x3, R230 ;  /* 0x00000003ff077819 */ /* 0x000fe200000116e6 */
[----:B------:R-:W-:Y:S01]  /*0fd0*/  IMAD.SHL.U32 R189, R220, 0x8, RZ ;  /* 0x00000008dcbd7824 */ /* 0x000fe200078e00ff */
[----:B------:R-:W-:Y:S01]  /*0fe0*/  LOP3.LUT R231, R3, 0xfffffe00, RZ, 0xc0, !PT ;  /* 0xfffffe0003e77812 */ /* 0x000fe200078ec0ff */
[----:B------:R-:W-:Y:S01]  /*0ff0*/  IMAD.IADD R188, R19, 0x1, -R0 ;  /* 0x0000000113bc7824 */ /* 0x000fe200078e0a00 */
[----:B------:R-:W-:Y:S01]  /*1000*/  LOP3.LUT R0, R230, 0x38, R16, 0xf8, !PT ;  /* 0x00000038e6007812 */ /* 0x000fe200078ef810 */
[----:B------:R-:W-:Y:S02]  /*1010*/  VIADD R190, R184, 0x10 ;  /* 0x00000010b8be7836 */ /* 0x000fe40000000000 */
[----:B------:R-:W-:Y:S01]  /*1020*/  VIADD R208, R195, 0x36400 ;  /* 0x00036400c3d07836 */ /* 0x000fe20000000000 */
[----:B------:R-:W-:Y:S01]  /*1030*/  SEL R201, R201, 0xffffffc0, !P2 ;  /* 0xffffffc0c9c97807 */ /* 0x000fe20005000000 */
[----:B------:R-:W-:Y:S01]  /*1040*/  IMAD.IADD R4, R223, 0x1, -R4 ;  /* 0x00000001df047824 */ /* 0x000fe200078e0a04 */
[----:B------:R-:W-:Y:S01]  /*1050*/  LOP3.LUT R3, R231, R0, R7, 0xf6, !PT ;  /* 0x00000000e7037212 */ /* 0x000fe200078ef607 */
[----:B------:R-:W-:-:S02]  /*1060*/  VIADD R217, R189, 0x40 ;  /* 0x00000040bdd97836 */ /* 0x000fc40000000000 */
[----:B------:R-:W-:Y:S02]  /*1070*/  VIADD R216, R189, 0x80 ;  /* 0x00000080bdd87836 */ /* 0x000fe40000000000 */
[----:B------:R-:W-:Y:S01]  /*1080*/  IMAD.IADD R6, R5, 0x1, -R6 ;  /* 0x0000000105067824 */ /* 0x000fe200078e0a06 */
[----:B------:R-:W-:Y:S01]  /*1090*/  SHF.R.S32.HI R5, RZ, 0x1f, R190 ;  /* 0x0000001fff057819 */ /* 0x000fe200000114be */
[C---:B------:R-:W-:Y:S02]  /*10a0*/  VIADD R215, R189.reuse, 0xc0 ;  /* 0x000000c0bdd77836 */ /* 0x040fe40000000000 */
[C---:B------:R-:W-:Y:S02]  /*10b0*/  VIADD R214, R189.reuse, 0x100 ;  /* 0x00000100bdd67836 */ /* 0x040fe40000000000 */
[C---:B------:R-:W-:Y:S02]  /*10c0*/  VIADD R213, R189.reuse, 0x140 ;  /* 0x00000140bdd57836 */ /* 0x040fe40000000000 */
[----:B------:R-:W-:-:S02]  /*10d0*/  VIADD R225, R189, 0x180 ;  /* 0x00000180bde17836 */ /* 0x000fc40000000000 */
[----:B------:R-:W-:Y:S02]  /*10e0*/  VIADD R224, R189, 0x1c0 ;  /* 0x000001c0bde07836 */ /* 0x000fe40000000000 */
[----:B------:R-:W-:Y:S02]  /*10f0*/  VIADD R196, R195, 0x36420 ;  /* 0x00036420c3c47836 */ /* 0x000fe40000000000 */
[----:B------:R-:W-:Y:S01]  /*1100*/  @P1 VIADD R196, R208, 0xffffffe0 ;  /* 0xffffffe0d0c41836 */ /* 0x000fe20000000000 */
[----:B------:R-:W-:Y:S01]  /*1110*/  SHF.R.S32.HI R10, RZ, 0x1f, R217 ;  /* 0x0000001fff0a7819 */ /* 0x000fe200000114d9 */
[----:B------:R-:W-:Y:S01]  /*1120*/  IMAD.SHL.U32 R194, R4, 0x100, RZ ;  /* 0x0000010004c27824 */ /* 0x000fe200078e00ff */
[----:B------:R-:W-:Y:S01]  /*1130*/  SHF.R.S32.HI R4, RZ, 0x1f, R216 ;  /* 0x0000001fff047819 */ /* 0x000fe200000114d8 */
[----:B------:R-:W-:Y:S01]  /*1140*/  IMAD.IADD R208, R208, 0x1, R201 ;  /* 0x00000001d0d07824 */ /* 0x000fe200078e02c9 */
[----:B------:R-:W-:Y:S01]  /*1150*/  CS2R R22, SRZ ;  /* 0x0000000000167805 */ /* 0x000fe2000001ff00 */
[----:B------:R-:W-:Y:S01]  /*1160*/  IMAD.MOV.U32 R186, RZ, RZ, RZ ;  /* 0x000000ffffba7224 */ /* 0x000fe200078e00ff */
[----:B------:R-:W-:Y:S01]  /*1170*/  SHF.R.S32.HI R10, RZ, 0x1f, R215 ;  /* 0x0000001fff0a7819 */ /* 0x000fe200000114d7 */
[----:B------:R-:W-:Y:S01]  /*1180*/  IMAD.MOV.U32 R218, RZ, RZ, RZ ;  /* 0x000000ffffda7224 */ /* 0x000fe200078e00ff */
[----:B------:R-:W-:Y:S01]  /*1190*/  SHF.R.S32.HI R4, RZ, 0x1f, R214 ;  /* 0x0000001fff047819 */ /* 0x000fe200000114d6 */
[----:B------:R-:W-:Y:S01]  /*11a0*/  IMAD.SHL.U32 R227, R190, 0x2, RZ ;  /* 0x00000002bee37824 */ /* 0x000fe200078e00ff */
[----:B------:R-:W-:Y:S01]  /*11b0*/  SHF.R.S32.HI R237, RZ, 0x1f, R213 ;  /* 0x0000001fffed7819 */ /* 0x000fe200000114d5 */
[----:B------:R-:W-:Y:S01]  /*11c0*/  IMAD.SHL.U32 R193, R8, 0x2, RZ ;  /* 0x0000000208c17824 */ /* 0x000fe200078e00ff */
[----:B------:R-:W-:Y:S01]  /*11d0*/  SHF.R.S32.HI R236, RZ, 0x1f, R225 ;  /* 0x0000001fffec7819 */ /* 0x000fe200000114e1 */
[----:B------:R-:W-:Y:S01]  /*11e0*/  IMAD R228, R3, 0x2, R2 ;  /* 0x0000000203e47824 */ /* 0x000fe200078e0202 */
[----:B------:R-:W-:Y:S01]  /*11f0*/  SHF.R.S32.HI R235, RZ, 0x1f, R224 ;  /* 0x0000001fffeb7819 */ /* 0x000fe200000114e0 */
[----:B------:R-:W-:Y:S01]  /*1200*/  IMAD R232, R6, 0x8, R191 ;  /* 0x0000000806e87824 */ /* 0x000fe200078e02bf */
[----:B------:R-:W-:Y:S01]  /*1210*/  SHF.L.U64.HI R226, R190, 0x1, R5 ;  /* 0x00000001bee27819 */ /* 0x000fe20000010205 */
[----:B------:R-:W-:Y:S01]  /*1220*/  IMAD.IADD R201, R201, 0x1, R196 ;  /* 0x00000001c9c97824 */ /* 0x000fe200078e02c4 */
[----:B--2---:R-:W-:Y:S01]  /*1230*/  LOP3.LUT R187, R18, 0x1, RZ, 0xfc, !PT ;  /* 0x0000000112bb7812 */ /* 0x004fe200078efcff */
[----:B------:R-:W-:-:S07]  /*1240*/  IMAD.MOV.U32 R18, RZ, RZ, RZ ;  /* 0x000000ffff127224 */ /* 0x000fce00078e00ff */
.L_x_1423:
        /* <DEDUP_REMOVED lines=52> */
.L_x_1311:
[----:B------:R-:W-:Y:S02]  /*1590*/  IMAD.U32 R46, RZ, RZ, UR5 ;  /* 0x00000005ff2e7e24 */ /* 0x000fe4000f8e00ff */
[----:B------:R-:W-:Y:S01]  /*15a0*/  IMAD.U32 R28, RZ, RZ, UR4 ;  /* 0x00000004ff1c7e24 */ /* 0x000fe2000f8e00ff */
[----:B------:R-:W-:Y:S06]  /*15b0*/  @!P2 BRA `(.L_x_1312) ;  /* 0x000000000010a947 */ /* 0x000fec0003800000 */
[----:B------:R-:W-:-:S04]  /*15c0*/  IADD3 R4, P0, R210, UR8, RZ ;  /* 0x00000008d2047c10 */ /* 0x000fc8000ff1e0ff */
[----:B------:R-:W-:-:S05]  /*15d0*/  IADD3.X R5, R211, UR9, RZ, P0, !PT ;  /* 0x00000009d3057c10 */ /* 0x000fca00087fe4ff */
[----:B------:R0:W5:Y:S01]  /*15e0*/  LDG.E R28, desc[UR40][R4.64] ;  /* 0x00000028041c7981 */ /* 0x000162000c1e1900 */
[----:B------:R-:W-:Y:S05]  /*15f0*/  BRA `(.L_x_1313) ;  /* 0x0000000000107947 */ /* 0x000fea0003800000 */
.L_x_1312:
[----:B------:R-:W-:Y:S05]  /*1600*/  @!P0 BRA `(.L_x_1313) ;  /* 0x00000000000c8947 */ /* 0x000fea0003800000 */
[----:B------:R-:W2:Y:S04]  /*1610*/  LDG.E R5, desc[UR40][R8.64] ;  /* 0x0000002808057981 */ /* 0x000ea8000c1e1900 */
[----:B------:R-:W2:Y:S02]  /*1620*/  LDG.E R28, desc[UR40][R8.64+0x4] ;  /* 0x00000428081c7981 */ /* 0x000ea4000c1e1900 */
[----:B--2---:R-:W-:-:S07]  /*1630*/  IMAD.IADD R28, R28, 0x1, -R5 ;  /* 0x000000011c1c7824 */ /* 0x004fce00078e0a05 */
.L_x_1313:
        /* <DEDUP_REMOVED lines=55> */
.L_x_1316:
[----:B------:R-:W-:Y:S05]  /*19b0*/  BSYNC B6 ;  /* 0x0000000000067941 */ /* 0x000fea0003800000 */
.L_x_1315:
        /* <DEDUP_REMOVED lines=20> */
.L_x_1318:
[----:B------:R-:W-:Y:S05]  /*1b00*/  BSYNC B6 ;  /* 0x0000000000067941 */ /* 0x000fea0003800000 */
.L_x_1317:
        /* <DEDUP_REMOVED lines=110> */
.L_x_1348:
        /* <DEDUP_REMOVED lines=57> */
.L_x_1323:
[----:B------:R-:W-:Y:S05]  /*2580*/  BSYNC B1 ;  /* 0x0000000000017941 */ /* 0x000fea0003800000 */
.L_x_1322:
        /* <DEDUP_REMOVED lines=19> */
.L_x_1324:
[----:B------:R-:W-:Y:S01]  /*26c0*/  IMAD R66, R22, 0x8, R2 ;  /* 0x0000000816427824 */ /* 0x000fe200078e0202 */
[----:B------:R-:W-:Y:S01]  /*26d0*/  SHF.L.U32 R75, R186, 0x1f, RZ ;  /* 0x0000001fba4b7819 */ /* 0x000fe200000006ff */
[----:B------:R-:W-:Y:S03]  /*26e0*/  BSSY B1, `(.L_x_1325) ;  /* 0x0000003000017945 */ /* 0x000fe60003800000 */
[----:B------:R-:W0:Y:S02]  /*26f0*/  SYNCS.PHASECHK.TRANS64.TRYWAIT P5, [R66+URZ+0x38890], R75 ;  /* 0x0388904b420075a7 */ /* 0x000e2400080a017f */
[----:B0-----:R-:W-:Y:S05]  /*2700*/  @!P5 BRA `(.L_x_1326) ;  /* 0x0000019c0048d947 */ /* 0x001fea0003800000 */
.L_x_1614:
[----:B------:R-:W-:Y:S05]  /*2710*/  BSYNC B1 ;  /* 0x0000000000017941 */ /* 0x000fea0003800000 */
.L_x_1325:
        /* <DEDUP_REMOVED lines=53> */
.L_x_1331:
[----:B------:R-:W-:Y:S05]  /*2a70*/  BSYNC B2 ;  /* 0x0000000000027941 */ /* 0x000fea0003800000 */
.L_x_1330:
[----:B--2---:R1:W-:Y:S02]  /*2a80*/  STG.E.128 desc[UR40][R12.64], R4 ;  /* 0x000000040c007986 */ /* 0x0043e4000c101d28 */
.L_x_1329:
[----:B------:R-:W-:Y:S05]  /*2a90*/  BSYNC B1 ;  /* 0x0000000000017941 */ /* 0x000fea0003800000 */
.L_x_1328:
        /* <DEDUP_REMOVED lines=56> */
.L_x_1333:
[----:B------:R-:W-:Y:S05]  /*2e20*/  BSYNC B1 ;  /* 0x0000000000017941 */ /* 0x000fea0003800000 */
.L_x_1332:
[----:B-1----:R1:W-:Y:S01]  /*2e30*/  STG.E.128 desc[UR40][R12.64+0x40], R4 ;  /* 0x000040040c007986 */ /* 0x0023e2000c101d28 */
[----:B------:R-:W-:Y:S05]  /*2e40*/  BRA `(.L_x_1327) ;  /* 0x0000000c00387947 */ /* 0x000fea0003800000 */
.L_x_1321:
        /* <DEDUP_REMOVED lines=41> */
.L_x_1334:
[----:B------:R-:W-:Y:S01]  /*30e0*/  IMAD R66, R22, 0x8, R2 ;  /* 0x0000000816427824 */ /* 0x000fe200078e0202 */
[----:B------:R-:W-:Y:S01]  /*30f0*/  SHF.L.U32 R75, R186, 0x1f, RZ ;  /* 0x0000001fba4b7819 */ /* 0x000fe200000006ff */
[----:B------:R-:W-:Y:S03]  /*3100*/  BSSY B1, `(.L_x_1335) ;  /* 0x0000003000017945 */ /* 0x000fe60003800000 */
[----:B------:R-:W0:Y:S02]  /*3110*/  SYNCS.PHASECHK.TRANS64.TRYWAIT P5, [R66+URZ+0x38890], R75 ;  /* 0x0388904b420075a7 */ /* 0x000e2400080a017f */
[----:B0-----:R-:W-:Y:S05]  /*3120*/  @!P5 BRA `(.L_x_1336) ;  /* 0x0000019000d4d947 */ /* 0x001fea0003800000 */
.L_x_1615:
[----:B------:R-:W-:Y:S05]  /*3130*/  BSYNC B1 ;  /* 0x0000000000017941 */ /* 0x000fea0003800000 */
.L_x_1335:
        /* <DEDUP_REMOVED lines=124> */
.L_x_1338:
[----:B------:R-:W-:Y:S05]  /*3900*/  BSYNC B1 ;  /* 0x0000000000017941 */ /* 0x000fea0003800000 */
.L_x_1337:
        /* <DEDUP_REMOVED lines=10> */
.L_x_1320:
[----:B------:R-:W-:-:S13]  /*39b0*/  ISETP.NE.AND P3, PT, R187, 0x3, PT ;  /* 0x00000003bb00780c */ /* 0x000fda0003f65270 */
[----:B------:R-:W-:Y:S05]  /*39c0*/  @!P3 BRA `(.L_x_1339) ;  /* 0x000000000004b947 */ /* 0x000fea0003800000 */
[----:B------:R-:W-:Y:S01]  /*39d0*/  BPT.TRAP 0x1 ;  /* 0x000000040000795c */ /* 0x000fe20000300000 */
.L_x_1339:
        /* <DEDUP_REMOVED lines=8> */
.L_x_1616:
[----:B------:R-:W-:Y:S05]  /*3a60*/  BSYNC B1 ;  /* 0x0000000000017941 */ /* 0x000fea0003800000 */
.L_x_1340:
        /* <DEDUP_REMOVED lines=12> */
.L_x_1327:
[----:B------:R-:W-:Y:S05]  /*3b30*/  BSYNC B0 ;  /* 0x0000000000007941 */ /* 0x000fea0003800000 */
.L_x_1319:
        /* <DEDUP_REMOVED lines=17> */
.L_x_1343:
[----:B------:R-:W-:Y:S05]  /*3c50*/  BSYNC B0 ;  /* 0x0000000000007941 */ /* 0x000fea0003800000 */
.L_x_1342:
[----:B------:R-:W5:Y:S01]  /*3c60*/  SYNCS.PHASECHK.TRANS64.TRYWAIT P5, [R66+URZ+0x388b0], R75 ;  /* 0x0388b04b420075a7 */ /* 0x000f6200080a017f */
[----:B------:R-:W-:Y:S01]  /*3c70*/  BSSY B0, `(.L_x_1344) ;  /* 0x0000003000007945 */ /* 0x000fe20003800000 */
[----:B------:R-:W-:-:S03]  /*3c80*/  ISETP.GE.AND P3, PT, R19, R68, PT ;  /* 0x000000441300720c */ /* 0x000fc60003f66270 */
[----:B-----5:R-:W-:Y:S10]  /*3c90*/  @!P5 BRA `(.L_x_1345) ;  /* 0x000001880020d947 */ /* 0x020ff40003800000 */
.L_x_1617:
[----:B------:R-:W-:Y:S05]  /*3ca0*/  BSYNC B0 ;  /* 0x0000000000007941 */ /* 0x000fea0003800000 */
.L_x_1344:
        /* <DEDUP_REMOVED lines=81> */
.L_x_1347:
[----:B------:R-:W-:Y:S05]  /*41c0*/  BSYNC B0 ;  /* 0x0000000000007941 */ /* 0x000fea0003800000 */
.L_x_1346:
        /* <DEDUP_REMOVED lines=17> */
.L_x_1314:
[----:B------:R-:W2:Y:S01]  /*42e0*/  LDL R4, [R1+0x4] ;  /* 0x0000040001047983 */ /* 0x000ea20000100800 */
        /* <DEDUP_REMOVED lines=56> */
[----:B------:R-:W-:Y:S02]  /*4670*/  CS2R R166, SRZ ;  /* 0x0000000000a67805 */ /* 0x000fe4000001ff00 */
[----:B----4-:R-:W-:-:S02]  /*4680*/  CS2R R50, SRZ ;  /* 0x0000000000327805 */ /* 0x010fc4000001ff00 */
[----:B------:R-:W-:Y:S02]  /*4690*/  CS2R R172, SRZ ;  /* 0x0000000000ac7805 */ /* 0x000fe4000001ff00 */
[----:B------:R-:W-:Y:S01]  /*46a0*/  CS2R R46, SRZ ;  /* 0x00000000002e7805 */ /* 0x000fe2000001ff00 */
[----:B------:R-:W-:Y:S01]  /*46b0*/  IMAD.MOV.U32 R171, RZ, RZ, RZ ;  /* 0x000000ffffab7224 */ /* 0x000fe200078e00ff */
[----:B------:R-:W-:Y:S02]  /*46c0*/  CS2R R32, SRZ ;  /* 0x0000000000207805 */ /* 0x000fe4000001ff00 */
[----:B------:R-:W-:Y:S02]  /*46d0*/  CS2R R176, SRZ ;  /* 0x0000000000b07805 */ /* 0x000fe4000001ff00 */
[----:B------:R-:W-:Y:S02]  /*46e0*/  CS2R R38, SRZ ;  /* 0x0000000000267805 */ /* 0x000fe4000001ff00 */
[----:B------:R-:W-:Y:S01]  /*46f0*/  CS2R R178, SRZ ;  /* 0x0000000000b27805 */ /* 0x000fe2000001ff00 */
[----:B------:R-:W-:Y:S01]  /*4700*/  IMAD.MOV.U32 R35, RZ, RZ, RZ ;  /* 0x000000ffff237224 */ /* 0x000fe200078e00ff */
[----:B--2---:R-:W-:Y:S01]  /*4710*/  CS2R R28, SRZ ;  /* 0x00000000001c7805 */ /* 0x004fe2000001ff00 */
[----:B------:R-:W-:Y:S01]  /*4720*/  IMAD.MOV.U32 R180, RZ, RZ, RZ ;  /* 0x000000ffffb47224 */ /* 0x000fe200078e00ff */
[----:B------:R-:W-:Y:S01]  /*4730*/  CS2R R6, SRZ ;  /* 0x0000000000067805 */ /* 0x000fe2000001ff00 */
[----:B------:R-:W-:-:S02]  /*4740*/  IMAD.MOV.U32 R31, RZ, RZ, RZ ;  /* 0x000000ffff1f7224 */ /* 0x000fc400078e00ff */
[----:B------:R-:W-:Y:S02]  /*4750*/  IMAD.MOV.U32 R0, RZ, RZ, RZ ;  /* 0x000000ffff007224 */ /* 0x000fe400078e00ff */
[----:B------:R-:W-:Y:S01]  /*4760*/  IMAD.MOV.U32 R5, RZ, RZ, RZ ;  /* 0x000000ffff057224 */ /* 0x000fe200078e00ff */
[----:B------:R-:W-:Y:S01]  /*4770*/  ISETP.NE.AND P0, PT, R4, 0x1, PT ;  /* 0x000000010400780c */ /* 0x000fe20003f05270 */
[----:B------:R-:W-:-:S12]  /*4780*/  @P3 BRA `(.L_x_1350) ;  /* 0x0000000000083947 */ /* 0x000fd80003800000 */
[----:B------:R-:W0:Y:S02]  /*4790*/  FENCE.VIEW.ASYNC.G ;  /* 0x00000000000073c6 */ /* 0x000e240000000100 */
[----:B0-----:R-:W-:Y:S06]  /*47a0*/  BAR.ARV 0xc, 0x180 ;  /* 0x0306000000007b1d */ /* 0x001fec0000002000 */
.L_x_1350:
[----:B------:R-:W-:Y:S05]  /*47b0*/  BSYNC B0 ;  /* 0x0000000000007941 */ /* 0x000fea0003800000 */
.L_x_1349:
        /* <DEDUP_REMOVED lines=8> */
[----:B------:R-:W-:Y:S01]  /*4840*/  IMAD.MOV.U32 R9, RZ, RZ, 0x40000040 ;  /* 0x40000040ff097424 */ /* 0x000fe200078e00ff */
[----:B------:R-:W-:Y:S01]  /*4850*/  ISETP.GE.AND P0, PT, R168, 0x41, PT ;  /* 0x00000041a800780c */ /* 0x000fe20003f06270 */
[----:B------:R-:W-:Y:S01]  /*4860*/  IMAD.MOV.U32 R11, RZ, RZ, 0x40000040 ;  /* 0x40000040ff0b7424 */ /* 0x000fe200078e00ff */
[----:B------:R-:W-:Y:S01]  /*4870*/  BAR.SYNC.DEFER_BLOCKING 0xe, 0x100 ;  /* 0x0384000000007b1d */ /* 0x000fe20000010000 */
[----:B------:R-:W-:Y:S01]  /*4880*/  IMAD.MOV.U32 R7, RZ, RZ, 0x40000040 ;  /* 0x40000040ff077424 */ /* 0x000fe200078e00ff */
[----:B------:R-:W-:Y:S01]  /*4890*/  R2UR UR5, R9 ;  /* 0x00000000090572ca */ /* 0x000fe200000e0000 */
[----:B------:R-:W-:Y:S01]  /*48a0*/  IMAD.MOV.U32 R5, RZ, RZ, 0x40000040 ;  /* 0x40000040ff057424 */ /* 0x000fe200078e00ff */
[----:B------:R-:W-:Y:S01]  /*48b0*/  R2UR UR7, R11 ;  /* 0x000000000b0772ca */ /* 0x000fe200000e0000 */
[----:B------:R-:W-:Y:S01]  /*48c0*/  IMAD.MOV.U32 R13, RZ, RZ, 0x40000040 ;  /* 0x40000040ff0d7424 */ /* 0x000fe200078e00ff */
[----:B------:R-:W-:Y:S01]  /*48d0*/  BSSY B0, `(.L_x_1354) ;  /* 0x00000f5000007945 */ /* 0x000fe20003800000 */
[----:B------:R-:W-:Y:S01]  /*48e0*/  IMAD.MOV.U32 R11, RZ, RZ, 0x40000040 ;  /* 0x40000040ff0b7424 */ /* 0x000fe200078e00ff */
[----:B------:R-:W1:Y:S01]  /*48f0*/  S2R R20, SR_TID.X ;  /* 0x0000000000147919 */ /* 0x000e620000002100 */
[----:B0-----:R-:W-:-:S04]  /*4900*/  LEA.HI R3, R0, R0, RZ, 0x1 ;  /* 0x0000000000037211 */ /* 0x001fc800078f08ff */
[----:B------:R-:W-:Y:S01]  /*4910*/  LOP3.LUT R3, R3, 0x1fffe, RZ, 0xc0, !PT ;  /* 0x0001fffe03037812 */ /* 0x000fe200078ec0ff */
[----:B-----5:R-:W-:-:S04]  /*4920*/  WARPGROUP.ARRIVE ;  /* 0x00000000000079c5 */ /* 0x020fc80000000000 */
[----:B------:R-:W-:Y:S02]  /*4930*/  IMAD.IADD R3, R0, 0x1, -R3 ;  /* 0x0000000100037824 */ /* 0x000fe400078e0a03 */
[----:B------:R-:W-:Y:S02]  /*4940*/  VIADD R0, R2, 0x36400 ;  /* 0x0003640002007836 */ /* 0x000fe40000000000 */
[----:B------:R-:W-:-:S03]  /*4950*/  IMAD R3, R3, 0x8000, R2 ;  /* 0x0000800003037824 */ /* 0x000fc600078e0202 */
[----:B------:R-:W-:Y:S01]  /*4960*/  SHF.R.U32.HI R0, RZ, 0x4, R0 ;  /* 0x00000004ff007819 */ /* 0x000fe20000011600 */
[----:B------:R-:W-:-:S03]  /*4970*/  VIADD R3, R3, 0x400 ;  /* 0x0000040003037836 */ /* 0x000fc60000000000 */
[----:B------:R-:W-:Y:S02]  /*4980*/  LOP3.LUT R0, R0, 0x3fff, RZ, 0xc0, !PT ;  /* 0x00003fff00007812 */ /* 0x000fe400078ec0ff */
[----:B------:R-:W-:Y:S02]  /*4990*/  SHF.R.U32.HI R3, RZ, 0x4, R3 ;  /* 0x00000004ff037819 */ /* 0x000fe40000011603 */
[----:B------:R-:W-:Y:S02]  /*49a0*/  LOP3.LUT R8, R0, 0x10000, RZ, 0xfc, !PT ;  /* 0x0001000000087812 */ /* 0x000fe400078efcff */
[----:B------:R-:W-:Y:S02]  /*49b0*/  LOP3.LUT R3, R3, 0x3fff, RZ, 0xc0, !PT ;  /* 0x00003fff03037812 */ /* 0x000fe400078ec0ff */
[C---:B------:R-:W-:Y:S01]  /*49c0*/  R2UR UR4, R8.reuse ;  /* 0x00000000080472ca */ /* 0x040fe200000e0000 */
[----:B------:R-:W-:Y:S01]  /*49d0*/  VIADD R6, R8, 0x2 ;  /* 0x0000000208067836 */ /* 0x000fe20000000000 */
[----:B------:R-:W-:-:S02]  /*49e0*/  LOP3.LUT R21, R3, 0x2000000, RZ, 0xfc, !PT ;  /* 0x0200000003157812 */ /* 0x000fc400078efcff */
[----:B-1----:R-:W-:-:S03]  /*49f0*/  LOP3.LUT R20, R20, 0x7f, RZ, 0xc0, !PT ;  /* 0x0000007f14147812 */ /* 0x002fc600078ec0ff */
[----:B------:R-:W-:Y:S01]  /*4a00*/  IMAD R10, R18, 0x1000, R21 ;  /* 0x00001000120a7824 */ /* 0x000fe200078e0215 */
[----:B------:R-:W-:-:S03]  /*4a10*/  ISETP.NE.AND P2, PT, R20, RZ, PT ;  /* 0x000000ff1400720c */ /* 0x000fc60003f45270 */
[C---:B------:R-:W-:Y:S01]  /*4a20*/  VIADD R4, R10.reuse, 0x80 ;  /* 0x000000800a047836 */ /* 0x040fe20000000000 */
[C---:B------:R-:W-:Y:S01]  /*4a30*/  R2UR UR6, R10.reuse ;  /* 0x000000000a0672ca */ /* 0x040fe200000e0000 */
[----:B------:R-:W-:-:S08]  /*4a40*/  VIADD R12, R10, 0x100 ;  /* 0x000001000a0c7836 */ /* 0x000fd00000000000 */
[----:B------:R-:W-:-:S04]  /*4a50*/  @!P2 IMAD R0, R18, 0x8, R2 ;  /* 0x000000081200a824 */ /* 0x000fc800078e0202 */
[----:B------:R-:W-:Y:S01]  /*4a60*/  HGMMA.64x256x16.F32.BF16 R24, gdesc[UR4].tnspB, RZ, !UPT, gsb0 ;  /* 0x43e00000041879f0 */ /* 0x000fe2000c0018ff */
[----:B------:R-:W-:Y:S01]  /*4a70*/  R2UR UR4, R6 ;  /* 0x00000000060472ca */ /* 0x000fe200000e0000 */
[----:B------:R-:W-:Y:S01]  /*4a80*/  @!P2 VIADD R0, R0, 0x38860 ;  /* 0x000388600000a836 */ /* 0x000fe20000000000 */
[----:B------:R-:W-:Y:S02]  /*4a90*/  R2UR UR5, R7 ;  /* 0x00000000070572ca */ /* 0x000fe400000e0000 */
[----:B------:R-:W-:Y:S01]  /*4aa0*/  R2UR UR6, R4 ;  /* 0x00000000040672ca */ /* 0x000fe200000e0000 */
[----:B------:R-:W-:Y:S01]  /*4ab0*/  VIADD R4, R8, 0x4 ;  /* 0x0000000408047836 */ /* 0x000fe20000000000 */
[----:B------:R-:W-:Y:S01]  /*4ac0*/  R2UR UR7, R5 ;  /* 0x00000000050772ca */ /* 0x000fe200000e0000 */
[----:B------:R-:W-:Y:S01]  /*4ad0*/  IMAD.MOV.U32 R5, RZ, RZ, 0x40000040 ;  /* 0x40000040ff057424 */ /* 0x000fe200078e00ff */
[----:B------:R-:W-:Y:S01]  /*4ae0*/  @!P2 PRMT R0, RZ, 0x654, R0 ;  /* 0x00000654ff00a816 */ /* 0x000fe20000000000 */
[----:B------:R-:W-:-:S02]  /*4af0*/  WARPGROUP.DEPBAR.LE gsb0, 0x0 ;  /* 0x00008000000079c5 */ /* 0x000fc40000010000 */
[----:B------:R-:W-:-:S15]  /*4b00*/  WARPGROUP.ARRIVE ;  /* 0x00000000000079c5 */ /* 0x000fde0000000000 */
[----:B------:R-:W-:-:S01]  /*4b10*/  NOP ;  /* 0x0000000000007918 */ /* 0x000fc20000000000 */
[----:B------:R-:W-:Y:S01]  /*4b20*/  HGMMA.64x256x16.F32.BF16 R24, gdesc[UR4].tnspB, R24, gsb0 ;  /* 0x43e00000041879f0 */ /* 0x000fe20008001818 */
[----:B------:R-:W-:Y:S02]  /*4b30*/  R2UR UR4, R4 ;  /* 0x00000000040472ca */ /* 0x000fe400000e0000 */
[----:B------:R-:W-:Y:S02]  /*4b40*/  R2UR UR5, R5 ;  /* 0x00000000050572ca */ /* 0x000fe400000e0000 */
[----:B------:R-:W-:Y:S01]  /*4b50*/  R2UR UR6, R12 ;  /* 0x000000000c0672ca */ /* 0x000fe200000e0000 */
[----:B------:R-:W-:Y:S01]  /*4b60*/  VIADD R12, R10, 0x180 ;  /* 0x000001800a0c7836 */ /* 0x000fe20000000000 */
[----:B------:R-:W-:Y:S01]  /*4b70*/  R2UR UR7, R13 ;  /* 0x000000000d0772ca */ /* 0x000fe200000e0000 */
[----:B------:R-:W-:Y:S02]  /*4b80*/  VIADD R10, R8, 0x6 ;  /* 0x00000006080a7836 */ /* 0x000fe40000000000 */
[----:B------:R-:W-:Y:S01]  /*4b90*/  IMAD.MOV.U32 R13, RZ, RZ, 0x40000040 ;  /* 0x40000040ff0d7424 */ /* 0x000fe200078e00ff */
[----:B------:R-:W-:-:S02]  /*4ba0*/  WARPGROUP.DEPBAR.LE gsb0, 0x0 ;  /* 0x00008000000079c5 */ /* 0x000fc40000010000 */
[----:B------:R-:W-:-:S15]  /*4bb0*/  WARPGROUP.ARRIVE ;  /* 0x00000000000079c5 */ /* 0x000fde0000000000 */
        /* <DEDUP_REMOVED lines=12> */
[----:B------:R-:W-:Y:S05]  /*4c80*/  @!P0 BRA `(.L_x_1355) ;  /* 0x0000000800e48947 */ /* 0x000fea0003800000 */
[----:B------:R-:W-:-:S07]  /*4c90*/  VIADD R181, R181, 0xfffffffe ;  /* 0xfffffffeb5b57836 */ /* 0x000fce0000000000 */
.L_x_1356:
[----:B------:R-:W-:Y:S01]  /*4ca0*/  BAR.SYNC.DEFER_BLOCKING 0xe, 0x100 ;  /* 0x0384000000007b1d */ /* 0x000fe20000010000 */
[----:B------:R-:W-:Y:S01]  /*4cb0*/  IMAD R3, R18, 0x40, R191 ;  /* 0x0000004012037824 */ /* 0x000fe200078e02bf */
[----:B------:R-:W-:Y:S01]  /*4cc0*/  R2UR UR4, R8 ;  /* 0x00000000080472ca */ /* 0x000fe200000e0000 */
[----:B------:R-:W-:Y:S01]  /*4cd0*/  VIADD R18, R18, 0x1 ;  /* 0x0000000112127836 */ /* 0x000fe20000000000 */
[----:B------:R-:W-:Y:S01]  /*4ce0*/  R2UR UR5, R9 ;  /* 0x00000000090572ca */ /* 0x000fe200000e0000 */
[----:B------:R-:W-:Y:S01]  /*4cf0*/  IMAD R3, R3, 0x4, R2 ;  /* 0x0000000403037824 */ /* 0x000fe200078e0202 */
[C---:B------:R-:W-:Y:S01]  /*4d00*/  ISETP.GT.AND P1, PT, R181.reuse, RZ, PT ;  /* 0x000000ffb500720c */ /* 0x040fe20003f24270 */
[----:B------:R-:W-:Y:S01]  /*4d10*/  IMAD.MOV.U32 R13, RZ, RZ, 0x40000040 ;  /* 0x40000040ff0d7424 */ /* 0x000fe200078e00ff */
[C---:B------:R-:W-:Y:S01]  /*4d20*/  ISETP.NE.AND P0, PT, R18.reuse, 0x2, PT ;  /* 0x000000021200780c */ /* 0x040fe20003f05270 */
[----:B------:R-:W-:Y:S02]  /*4d30*/  IMAD.MOV.U32 R15, RZ, RZ, 0x40000040 ;  /* 0x40000040ff0f7424 */ /* 0x000fe400078e00ff */
[----:B------:R-:W-:Y:S01]  /*4d40*/  VIADD R181, R181, 0xffffffff ;  /* 0xffffffffb5b57836 */ /* 0x000fe20000000000 */
[----:B------:R-:W-:-:S02]  /*4d50*/  SEL R18, R18, RZ, P0 ;  /* 0x000000ff12127207 */ /* 0x000fc40000000000 */
[----:B------:R-:W-:Y:S01]  /*4d60*/  R2UR UR7, R13 ;  /* 0x000000000d0772ca */ /* 0x000fe200000e0000 */
[----:B------:R-:W-:Y:S02]  /*4d70*/  IMAD.MOV.U32 R13, RZ, RZ, 0x40000040 ;  /* 0x40000040ff0d7424 */ /* 0x000fe400078e00ff */
[----:B------:R-:W-:-:S05]  /*4d80*/  IMAD R12, R18, 0x1000, R21 ;  /* 0x00001000120c7824 */ /* 0x000fca00078e0215 */
[----:B------:R-:W-:Y:S01]  /*4d90*/  R2UR UR6, R12 ;  /* 0x000000000c0672ca */ /* 0x000fe200000e0000 */
        /* <DEDUP_REMOVED lines=130> */
[----:B------:R-:W-:-:S02]  /*55c0*/  VIADD R14, R12, 0x80 ;  /* 0x000000800c0e7836 */ /* 0x000fc40000000000 */
[----:B------:R-:W-:-:S03]  /*55d0*/  @!P2 IMAD R0, R18, 0x8, R2 ;  /* 0x000000081200a824 */ /* 0x000fc600078e0202 */
[----:B------:R-:W-:Y:S01]  /*55e0*/  WARPGROUP.ARRIVE ;  /* 0x00000000000079c5 */ /* 0x000fe20000000000 */
[----:B------:R-:W-:-:S05]  /*55f0*/  @!P2 VIADD R0, R0, 0x38860 ;  /* 0x000388600000a836 */ /* 0x000fca0000000000 */
[----:B------:R-:W-:Y:S01]  /*5600*/  HGMMA.64x256x16.F32.BF16 R24, gdesc[UR4].tnspB, R24, gsb0 ;  /* 0x43e00000041879f0 */ /* 0x000fe20008001818 */
[----:B------:R-:W-:Y:S02]  /*5610*/  R2UR UR4, R6 ;  /* 0x00000000060472ca */ /* 0x000fe400000e0000 */
[----:B------:R-:W-:Y:S02]  /*5620*/  R2UR UR5, R7 ;  /* 0x00000000070572ca */ /* 0x000fe400000e0000 */
[----:B------:R-:W-:Y:S01]  /*5630*/  R2UR UR6, R14 ;  /* 0x000000000e0672ca */ /* 0x000fe200000e0000 */
[C---:B------:R-:W-:Y:S01]  /*5640*/  VIADD R14, R12.reuse, 0x100 ;  /* 0x000001000c0e7836 */ /* 0x040fe20000000000 */
[----:B------:R-:W-:Y:S01]  /*5650*/  R2UR UR7, R15 ;  /* 0x000000000f0772ca */ /* 0x000fe200000e0000 */
[----:B------:R-:W-:Y:S01]  /*5660*/  IMAD.MOV.U32 R15, RZ, RZ, 0x40000040 ;  /* 0x40000040ff0f7424 */ /* 0x000fe200078e00ff */
[----:B------:R-:W-:Y:S01]  /*5670*/  @!P2 PRMT R0, RZ, 0x654, R0 ;  /* 0x00000654ff00a816 */ /* 0x000fe20000000000 */
[----:B------:R-:W-:Y:S01]  /*5680*/  VIADD R12, R12, 0x180 ;  /* 0x000001800c0c7836 */ /* 0x000fe20000000000 */
        /* <DEDUP_REMOVED lines=21> */
[----:B------:R0:W-:Y:S02]  /*57e0*/  @!P2 SYNCS.ARRIVE.TRANS64.RED.A1T0 RZ, [R0+URZ], RZ ;  /* 0x000000ff00ffa9a7 */ /* 0x0001e4000810043f */
[----:B0-----:R-:W-:-:S04]  /*57f0*/  SEL R0, RZ, 0x1, P0 ;  /* 0x00000001ff007807 */ /* 0x001fc80000000000 */
[----:B------:R-:W-:Y:S01]  /*5800*/  LOP3.LUT R23, R23, R0, RZ, 0x3c, !PT ;  /* 0x0000000017177212 */ /* 0x000fe200078e3cff */
[----:B------:R-:W-:Y:S06]  /*5810*/  @P1 BRA `(.L_x_1356) ;  /* 0xfffffff400201947 */ /* 0x000fec000383ffff */
.L_x_1355:
[----:B------:R-:W-:Y:S05]  /*5820*/  BSYNC B0 ;  /* 0x0000000000007941 */ /* 0x000fea0003800000 */
.L_x_1354:
[----:B------:R-:W-:Y:S01]  /*5830*/  BAR.SYNC.DEFER_BLOCKING 0xe, 0x100 ;  /* 0x0384000000007b1d */ /* 0x000fe20000010000 */
[C---:B------:R-:W-:Y:S01]  /*5840*/  IMAD R3, R18.reuse, 0x40, R191 ;  /* 0x0000004012037824 */ /* 0x040fe200078e02bf */
[----:B------:R-:W-:Y:S01]  /*5850*/  PLOP3.LUT P0, PT, PT, PT, PT, 0x8, 0x0 ;  /* 0x000000000000781c */ /* 0x000fe20003f0e170 */
[----:B------:R-:W-:Y:S02]  /*5860*/  VIADD R18, R18, 0x1 ;  /* 0x0000000112127836 */ /* 0x000fe40000000000 */
        /* <DEDUP_REMOVED lines=11> */
[----:B-1----:R-:W-:Y:S01]  /*5920*/  FMUL.FTZ R33, R42, R2 ;  /* 0x000000022a217220 */ /* 0x002fe20000410000 */
        /* <DEDUP_REMOVED lines=125> */
.L_x_1352:
        /* <DEDUP_REMOVED lines=31> */
.L_x_1358:
[----:B------:R-:W-:Y:S05]  /*62f0*/  BSYNC B6 ;  /* 0x0000000000067941 */ /* 0x000fea0003800000 */
.L_x_1357:
        /* <DEDUP_REMOVED lines=12> */
.L_x_1362:
[----:B-1----:R1:W2:Y:S02]  /*63c0*/  SYNCS.PHASECHK.TRANS64.TRYWAIT P0, [R2+URZ+0x38800], R3 ;  /* 0x03880003020075a7 */ /* 0x0022a4000800017f */
[----:B--2---:R-:W-:Y:S05]  /*63d0*/  @!P0 NANOSLEEP.SYNCS 0x989680 ;  /* 0x009896800000895d */ /* 0x004fea0003900000 */
[----:B------:R-:W2:Y:S02]  /*63e0*/  @!P0 SYNCS.PHASECHK.TRANS64 P0, [R2+URZ+0x38800], R3 ;  /* 0x03880003020085a7 */ /* 0x000ea4000800007f */
[----:B--2---:R-:W-:Y:S05]  /*63f0*/  @!P0 BRA `(.L_x_1362) ;  /* 0xfffffffc00f08947 */ /* 0x004fea000383ffff */
.L_x_1361:
[----:B------:R-:W-:Y:S05]  /*6400*/  BSYNC B0 ;  /* 0x0000000000007941 */ /* 0x000fea0003800000 */
.L_x_1360:
[----:B------:R-:W-:Y:S05]  /*6410*/  BRA `(.L_x_1363) ;  /* 0x0000002000847947 */ /* 0x000fea0003800000 */
.L_x_1359:
        /* <DEDUP_REMOVED lines=37> */
.L_x_1365:
[----:B------:R-:W-:Y:S05]  /*6670*/  BSYNC B6 ;  /* 0x0000000000067941 */ /* 0x000fea0003800000 */
.L_x_1364:
        /* <DEDUP_REMOVED lines=11> */
.L_x_1623:
[----:B------:R-:W-:Y:S01]  /*6730*/  ULDC UR4, c[0x0][0x448] ;  /* 0x0001120000047ab9 */ /* 0x000fe20000000800 */
[----:B------:R-:W-:Y:S01]  /*6740*/  LEA.HI R6, R218, R218, RZ, 0x1 ;  /* 0x000000dada067211 */ /* 0x000fe200078f08ff */
[----:B------:R-:W-:Y:S01]  /*6750*/  IMAD R24, R24, UR4, RZ ;  /* 0x0000000418187c24 */ /* 0x000fe2000f8e02ff */
[----:B------:R-:W-:Y:S01]  /*6760*/  BSSY B1, `(.L_x_1369) ;  /* 0x0000020000017945 */ /* 0x000fe20003800000 */
[----:B------:R-:W-:Y:S02]  /*6770*/  CS2R R10, SRZ ;  /* 0x00000000000a7805 */ /* 0x000fe4000001ff00 */
[----:B------:R-:W-:Y:S02]  /*6780*/  LOP3.LUT R9, R6, 0xfffffffe, RZ, 0xc0, !PT ;  /* 0xfffffffe06097812 */ /* 0x000fe400078ec0ff */
[----:B------:R-:W-:Y:S02]  /*6790*/  CS2R R6, SRZ ;  /* 0x0000000000067805 */ /* 0x000fe4000001ff00 */
[----:B------:R-:W-:Y:S01]  /*67a0*/  ISETP.GE.AND P0, PT, R4, R24, PT ;  /* 0x000000180400720c */ /* 0x000fe20003f06270 */
[----:B------:R-:W-:Y:S01]  /*67b0*/  IMAD.SHL.U32 R4, R188, 0x40, RZ ;  /* 0x00000040bc047824 */ /* 0x000fe200078e00ff */
[----:B------:R-:W-:Y:S01]  /*67c0*/  CS2R R20, SRZ ;  /* 0x0000000000147805 */ /* 0x000fe2000001ff00 */
[----:B------:R-:W-:Y:S01]  /*67d0*/  IMAD.IADD R12, R218, 0x1, -R9 ;  /* 0x00000001da0c7824 */ /* 0x000fe200078e0a09 */
[----:B------:R-:W-:-:S02]  /*67e0*/  CS2R R8, SRZ ;  /* 0x0000000000087805 */ /* 0x000fc4000001ff00 */
[----:B------:R-:W-:Y:S02]  /*67f0*/  LOP3.LUT R31, R4, 0x1c0, RZ, 0xc0, !PT ;  /* 0x000001c0041f7812 */ /* 0x000fe400078ec0ff */
[----:B------:R-:W-:-:S05]  /*6800*/  SHF.L.U32 R13, R12, 0x1f, RZ ;  /* 0x0000001f0c0d7819 */ /* 0x000fca00000006ff */
        /* <DEDUP_REMOVED lines=21> */
.L_x_1370:
[----:B------:R-:W-:Y:S05]  /*6960*/  BSYNC B1 ;  /* 0x0000000000017941 */ /* 0x000fea0003800000 */
.L_x_1369:
[----:B------:R-:W3:Y:S01]  /*6970*/  SYNCS.PHASECHK.TRANS64.TRYWAIT P0, [R2+URZ+0x38800], R13 ;  /* 0x0388000d020075a7 */ /* 0x000ee2000800017f */
[----:B-1----:R-:W-:Y:S01]  /*6980*/  LOP3.LUT R3, R31, 0x18, R16, 0xf8, !PT ;  /* 0x000000181f037812 */ /* 0x002fe200078ef810 */
[----:B--2---:R-:W-:Y:S01]  /*6990*/  IMAD R0, R25, -0x40, R24 ;  /* 0xffffffc019007824 */ /* 0x004fe200078e0218 */
[----:B0-----:R-:W-:Y:S01]  /*69a0*/  SHF.R.U32.HI R4, RZ, 0x3, R31 ;  /* 0x00000003ff047819 */ /* 0x001fe2000001161f */
[----:B----45:R-:W-:Y:S01]  /*69b0*/  IMAD.MOV.U32 R14, RZ, RZ, R21 ;  /* 0x000000ffff0e7224 */ /* 0x030fe200078e0015 */
[--C-:B------:R-:W-:Y:S01]  /*69c0*/  SHF.R.U64 R26, R10, 0x10, R11.reuse ;  /* 0x000000100a1a7819 */ /* 0x100fe2000000120b */
[----:B---3--:R-:W-:Y:S01]  /*69d0*/  IMAD.MOV.U32 R5, RZ, RZ, R6 ;  /* 0x000000ffff057224 */ /* 0x008fe200078e0006 */
[----:B------:R-:W-:Y:S01]  /*69e0*/  LOP3.LUT R29, R3, R4, RZ, 0x3c, !PT ;  /* 0x00000004031d7212 */ /* 0x000fe200078e3cff */
[--C-:B------:R-:W-:Y:S01]  /*69f0*/  IMAD.MOV.U32 R4, RZ, RZ, R11.reuse ;  /* 0x000000ffff047224 */ /* 0x100fe200078e000b */
[----:B------:R-:W-:Y:S01]  /*6a00*/  SHF.R.U32.HI R27, RZ, 0x10, R11 ;  /* 0x00000010ff1b7819 */ /* 0x000fe2000001160b */
[----:B------:R-:W-:Y:S01]  /*6a10*/  IMAD.MOV.U32 R11, RZ, RZ, R20 ;  /* 0x000000ffff0b7224 */ /* 0x000fe200078e0014 */
[--C-:B------:R-:W-:Y:S01]  /*6a20*/  SHF.R.U64 R24, R20, 0x10, R21.reuse ;  /* 0x0000001014187819 */ /* 0x100fe20000001215 */
[----:B------:R-:W-:Y:S01]  /*6a30*/  IMAD.MOV.U32 R3, RZ, RZ, R10 ;  /* 0x000000ffff037224 */ /* 0x000fe200078e000a */
[----:B------:R-:W-:Y:S01]  /*6a40*/  SHF.R.U32.HI R25, RZ, 0x10, R21 ;  /* 0x00000010ff197819 */ /* 0x000fe20000011615 */
[--C-:B------:R-:W-:Y:S01]  /*6a50*/  IMAD.MOV.U32 R10, RZ, RZ, R7.reuse ;  /* 0x000000ffff0a7224 */ /* 0x100fe200078e0007 */
[--C-:B------:R-:W-:Y:S01]  /*6a60*/  SHF.R.U64 R20, R6, 0x10, R7.reuse ;  /* 0x0000001006147819 */ /* 0x100fe20000001207 */
[----:B------:R-:W-:Y:S01]  /*6a70*/  IMAD.MOV.U32 R6, RZ, RZ, R8 ;  /* 0x000000ffff067224 */ /* 0x000fe200078e0008 */
[----:B------:R-:W-:Y:S01]  /*6a80*/  SHF.R.U32.HI R21, RZ, 0x10, R7 ;  /* 0x00000010ff157819 */ /* 0x000fe20000011607 */
[--C-:B------:R-:W-:Y:S01]  /*6a90*/  IMAD.MOV.U32 R7, RZ, RZ, R9.reuse ;  /* 0x000000ffff077224 */ /* 0x100fe200078e0009 */
[--C-:B------:R-:W-:Y:S01]  /*6aa0*/  SHF.R.U64 R15, R8, 0x10, R9.reuse ;  /* 0x00000010080f7819 */ /* 0x100fe20000001209 */
[----:B------:R-:W-:Y:S01]  /*6ab0*/  BSSY B1, `(.L_x_1371) ;  /* 0x000000f000017945 */ /* 0x000fe20003800000 */
[----:B------:R-:W-:Y:S01]  /*6ac0*/  SHF.R.U32.HI R8, RZ, 0x10, R9 ;  /* 0x00000010ff087819 */ /* 0x000fe20000011609 */
[----:B------:R-:W-:Y:S01]  /*6ad0*/  IMAD R9, R192, 0x200, R29 ;  /* 0x00000200c0097824 */ /* 0x000fe200078e021d */
[----:B------:R-:W-:-:S02]  /*6ae0*/  PRMT R29, R3, 0x5410, R26 ;  /* 0x00005410031d7816 */ /* 0x000fc4000000001a */
[----:B------:R-:W-:Y:S01]  /*6af0*/  VIMNMX R36, R0, 0x40, PT ;  /* 0x0000004000247848 */ /* 0x000fe20003fe0100 */
[----:B------:R-:W-:Y:S01]  /*6b00*/  IMAD R3, R9, 0x2, R2 ;  /* 0x0000000209037824 */ /* 0x000fe200078e0202 */
[----:B------:R-:W-:Y:S02]  /*6b10*/  PRMT R27, R4, 0x5410, R27 ;  /* 0x00005410041b7816 */ /* 0x000fe4000000001b */
[----:B------:R-:W-:Y:S01]  /*6b20*/  LOP3.LUT P2, RZ, R188, 0x4, RZ, 0xc0, !PT ;  /* 0x00000004bcff7812 */ /* 0x000fe2000784c0ff */
[----:B------:R-:W-:Y:S01]  /*6b30*/  VIADD R4, R3, 0x20400 ;  /* 0x0002040003047836 */ /* 0x000fe20000000000 */
[----:B------:R-:W-:Y:S01]  /*6b40*/  ISETP.GE.AND P1, PT, R19, R36, PT ;  /* 0x000000241300720c */ /* 0x000fe20003f26270 */
[----:B------:R-:W-:Y:S01]  /*6b50*/  VIADD R0, R3, 0x20440 ;  /* 0x0002044003007836 */ /* 0x000fe20000000000 */
[----:B------:R-:W-:Y:S02]  /*6b60*/  PRMT R30, R11, 0x5410, R24 ;  /* 0x000054100b1e7816 */ /* 0x000fe40000000018 */
[----:B------:R-:W-:-:S02]  /*6b70*/  PRMT R31, R14, 0x5410, R25 ;  /* 0x000054100e1f7816 */ /* 0x000fc40000000019 */
[----:B------:R-:W-:Y:S01]  /*6b80*/  PRMT R32, R5, 0x5410, R20 ;  /* 0x0000541005207816 */ /* 0x000fe20000000014 */
[----:B------:R-:W-:Y:S06]  /*6b90*/  @!P0 BRA `(.L_x_1372) ;  /* 0x0000015800e48947 */ /* 0x000fec0003800000 */
.L_x_1624:
[----:B------:R-:W-:Y:S05]  /*6ba0*/  BSYNC B1 ;  /* 0x0000000000017941 */ /* 0x000fea0003800000 */
.L_x_1371:
[----:B------:R-:W-:Y:S01]  /*6bb0*/  BSSY B1, `(.L_x_1373) ;  /* 0x0000059000017945 */ /* 0x000fe20003800000 */
[----:B------:R-:W-:Y:S01]  /*6bc0*/  PRMT R33, R10, 0x5410, R21 ;  /* 0x000054100a217816 */ /* 0x000fe20000000015 */
[----:B------:R-:W-:Y:S01]  /*6bd0*/  @P2 VIADD R0, R4, 0xffffffc0 ;  /* 0xffffffc004002836 */ /* 0x000fe20000000000 */
[----:B------:R-:W-:Y:S02]  /*6be0*/  PRMT R34, R6, 0x5410, R15 ;  /* 0x0000541006227816 */ /* 0x000fe4000000000f */
[----:B------:R-:W-:Y:S01]  /*6bf0*/  PRMT R35, R7, 0x5410, R8 ;  /* 0x0000541007237816 */ /* 0x000fe20000000008 */
[----:B------:R-:W-:Y:S06]  /*6c00*/  @P1 BRA `(.L_x_1374) ;  /* 0x00000004004c1947 */ /* 0x000fec0003800000 */
[----:B------:R-:W1:Y:S01]  /*6c10*/  LDC R5, c[0x0][0x3f4] ;  /* 0x0000fd00ff057b82 */ /* 0x000e620000000800 */
[----:B------:R-:W-:Y:S01]  /*6c20*/  BSSY B2, `(.L_x_1375) ;  /* 0x000002a000027945 */ /* 0x000fe20003800000 */
[-C--:B-1----:R-:W-:Y:S02]  /*6c30*/  ISETP.GE.AND P0, PT, R184, R5.reuse, PT ;  /* 0x00000005b800720c */ /* 0x082fe40003f06270 */
[----:B------:R-:W-:-:S11]  /*6c40*/  ISETP.GE.AND P1, PT, R190, R5, PT ;  /* 0x00000005be00720c */ /* 0x000fd60003f26270 */
[----:B------:R-:W-:Y:S05]  /*6c50*/  @P0 BRA `(.L_x_1376) ;  /* 0x0000000000980947 */ /* 0x000fea0003800000 */
[----:B------:R-:W1:Y:S01]  /*6c60*/  LDS.128 R4, [R3+0x20400] ;  /* 0x0204000003047984 */ /* 0x000e620000000c00 */
[C---:B------:R-:W-:Y:S01]  /*6c70*/  IMAD.U32 R15, R32.reuse, 0x10000, RZ ;  /* 0x00010000200f7824 */ /* 0x040fe200078e00ff */
[----:B------:R-:W-:Y:S01]  /*6c80*/  LOP3.LUT R20, R32, 0xffff0000, RZ, 0xc0, !PT ;  /* 0xffff000020147812 */ /* 0x000fe200078ec0ff */
[C---:B0-----:R-:W-:Y:S01]  /*6c90*/  IMAD.U32 R13, R29.reuse, 0x10000, RZ ;  /* 0x000100001d0d7824 */ /* 0x041fe200078e00ff */
[----:B------:R-:W-:Y:S01]  /*6ca0*/  LOP3.LUT R14, R29, 0xffff0000, RZ, 0xc0, !PT ;  /* 0xffff00001d0e7812 */ /* 0x000fe200078ec0ff */
[C---:B-1----:R-:W-:Y:S01]  /*6cb0*/  IMAD.U32 R8, R4.reuse, 0x10000, RZ ;  /* 0x0001000004087824 */ /* 0x042fe200078e00ff */
        /* <DEDUP_REMOVED lines=32> */
.L_x_1376:
[----:B------:R-:W-:Y:S05]  /*6ec0*/  BSYNC B2 ;  /* 0x0000000000027941 */ /* 0x000fea0003800000 */
.L_x_1375:
[----:B------:R-:W-:Y:S05]  /*6ed0*/  @P1 BRA `(.L_x_1374) ;  /* 0x0000000000981947 */ /* 0x000fea0003800000 */
[----:B-1----:R-:W1:Y:S01]  /*6ee0*/  LDS.128 R4, [R0] ;  /* 0x0000000000047984 */ /* 0x002e620000000c00 */
        /* <DEDUP_REMOVED lines=37> */
.L_x_1374:
[----:B------:R-:W-:Y:S05]  /*7140*/  BSYNC B1 ;  /* 0x0000000000017941 */ /* 0x000fea0003800000 */
.L_x_1373:
[----:B------:R-:W-:-:S13]  /*7150*/  ISETP.GE.AND P0, PT, R234, R36, PT ;  /* 0x00000024ea00720c */ /* 0x000fda0003f06270 */
[----:B------:R-:W-:Y:S05]  /*7160*/  @P0 BRA `(.L_x_1377) ;  /* 0x00000014000c0947 */ /* 0x000fea0003800000 */
[----:B-12---:R-:W1:Y:S01]  /*7170*/  LDC R5, c[0x0][0x3f4] ;  /* 0x0000fd00ff057b82 */ /* 0x006e620000000800 */
[----:B------:R-:W-:Y:S01]  /*7180*/  BSSY B1, `(.L_x_1378) ;  /* 0x000002a000017945 */ /* 0x000fe20003800000 */
[-C--:B-1----:R-:W-:Y:S02]  /*7190*/  ISETP.GE.AND P0, PT, R184, R5.reuse, PT ;  /* 0x00000005b800720c */ /* 0x082fe40003f06270 */
[----:B------:R-:W-:-:S11]  /*71a0*/  ISETP.GE.AND P1, PT, R190, R5, PT ;  /* 0x00000005be00720c */ /* 0x000fd60003f26270 */
[----:B------:R-:W-:Y:S05]  /*71b0*/  @P0 BRA `(.L_x_1379) ;  /* 0x0000000000980947 */ /* 0x000fea0003800000 */
[----:B------:R-:W1:Y:S01]  /*71c0*/  LDS.128 R4, [R3+0x21400] ;  /* 0x0214000003047984 */ /* 0x000e620000000c00 */
[C---:B------:R-:W-:Y:S01]  /*71d0*/  IMAD.U32 R20, R29.reuse, 0x10000, RZ ;  /* 0x000100001d147824 */ /* 0x040fe200078e00ff */
[----:B------:R-:W-:Y:S01]  /*71e0*/  LOP3.LUT R29, R29, 0xffff0000, RZ, 0xc0, !PT ;  /* 0xffff00001d1d7812 */ /* 0x000fe200078ec0ff */
[C---:B------:R-:W-:Y:S01]  /*71f0*/  IMAD.U32 R24, R32.reuse, 0x10000, RZ ;  /* 0x0001000020187824 */ /* 0x040fe200078e00ff */
[----:B------:R-:W-:Y:S01]  /*7200*/  LOP3.LUT R21, R32, 0xffff0000, RZ, 0xc0, !PT ;  /* 0xffff000020157812 */ /* 0x000fe200078ec0ff */
[C---:B------:R-:W-:Y:S01]  /*7210*/  IMAD.U32 R26, R33.reuse, 0x10000, RZ ;  /* 0x00010000211a7824 */ /* 0x040fe200078e00ff */
[----:B------:R-:W-:Y:S01]  /*7220*/  LOP3.LUT R33, R33, 0xffff0000, RZ, 0xc0, !PT ;  /* 0xffff000021217812 */ /* 0x000fe200078ec0ff */
[C---:B-1----:R-:W-:Y:S01]  /*7230*/  IMAD.U32 R8, R4.reuse, 0x10000, RZ ;  /* 0x0001000004087824 */ /* 0x042fe200078e00ff */
[----:B------:R-:W-:Y:S01]  /*7240*/  LOP3.LUT R4, R4, 0xffff0000, RZ, 0xc0, !PT ;  /* 0xffff000004047812 */ /* 0x000fe200078ec0ff */
[C---:B------:R-:W-:Y:S01]  /*7250*/  IMAD.U32 R9, R5.reuse, 0x10000, RZ ;  /* 0x0001000005097824 */ /* 0x040fe200078e00ff */
[----:B------:R-:W-:Y:S01]  /*7260*/  LOP3.LUT R5, R5, 0xffff0000, RZ, 0xc0, !PT ;  /* 0xffff000005057812 */ /* 0x000fe200078ec0ff */
[C---:B------:R-:W-:Y:S01]  /*7270*/  IMAD.U32 R10, R6.reuse, 0x10000, RZ ;  /* 0x00010000060a7824 */ /* 0x040fe200078e00ff */
[----:B------:R-:W-:Y:S01]  /*7280*/  LOP3.LUT R6, R6, 0xffff0000, RZ, 0xc0, !PT ;  /* 0xffff000006067812 */ /* 0x000fe200078ec0ff */
[-C--:B------:R-:W-:Y:S01]  /*7290*/  FMUL.FTZ R15, R20, R4.reuse ;  /* 0x00000004140f7220 */ /* 0x080fe20000410000 */
[C---:B0-----:R-:W-:Y:S01]  /*72a0*/  FMUL.FTZ R13, R24.reuse, R4 ;  /* 0x00000004180d7220 */ /* 0x041fe20000410000 */
[C---:B------:R-:W-:Y:S01]  /*72b0*/  IMAD.U32 R11, R7.reuse, 0x10000, RZ ;  /* 0x00010000070b7824 */ /* 0x040fe200078e00ff */
[----:B------:R-:W-:Y:S01]  /*72c0*/  LOP3.LUT R7, R7, 0xffff0000, RZ, 0xc0, !PT ;  /* 0xffff000007077812 */ /* 0x000fe200078ec0ff */
[-C--:B------:R-:W-:Y:S01]  /*72d0*/  FFMA.FTZ R15, R24, R8.reuse, R15 ;  /* 0x00000008180f7223 */ /* 0x080fe2000001000f */
[----:B------:R-:W-:Y:S01]  /*72e0*/  FFMA.FTZ R4, R20, R8, -R13 ;  /* 0x0000000814047223 */ /* 0x000fe2000001080d */
[----:B------:R-:W-:-:S02]  /*72f0*/  IMAD.U32 R24, R27, 0x10000, RZ ;  /* 0x000100001b187824 */ /* 0x000fc400078e00ff */
[-C--:B------:R-:W-:Y:S01]  /*7300*/  FMUL.FTZ R14, R21, R5.reuse ;  /* 0x00000005150e7220 */ /* 0x080fe20000410000 */
[----:B------:R-:W-:Y:S01]  /*7310*/  FMUL.FTZ R8, R29, R5 ;  /* 0x000000051d087220 */ /* 0x000fe20000410000 */
[----:B------:R-:W-:Y:S01]  /*7320*/  LOP3.LUT R27, R27, 0xffff0000, RZ, 0xc0, !PT ;  /* 0xffff00001b1b7812 */ /* 0x000fe200078ec0ff */
[-C--:B------:R-:W-:Y:S01]  /*7330*/  FMUL.FTZ R13, R24, R6.reuse ;  /* 0x00000006180d7220 */ /* 0x080fe20000410000 */
[-C--:B------:R-:W-:Y:S01]  /*7340*/  FFMA.FTZ R5, R29, R9.reuse, -R14 ;  /* 0x000000091d057223 */ /* 0x080fe2000001080e */
[----:B------:R-:W-:Y:S01]  /*7350*/  FFMA.FTZ R8, R21, R9, R8 ;  /* 0x0000000915087223 */ /* 0x000fe20000010008 */
[C---:B------:R-:W-:Y:S01]  /*7360*/  FMUL.FTZ R9, R26.reuse, R6 ;  /* 0x000000061a097220 */ /* 0x040fe20000410000 */
[-C--:B------:R-:W-:Y:S01]  /*7370*/  FMUL.FTZ R14, R33, R7.reuse ;  /* 0x00000007210e7220 */ /* 0x080fe20000410000 */
[C---:B------:R-:W-:Y:S01]  /*7380*/  FMUL.FTZ R20, R27.reuse, R7 ;  /* 0x000000071b147220 */ /* 0x040fe20000410000 */
[-C--:B------:R-:W-:Y:S01]  /*7390*/  FFMA.FTZ R13, R26, R10.reuse, R13 ;  /* 0x0000000a1a0d7223 */ /* 0x080fe2000001000d */
[----:B------:R-:W-:Y:S01]  /*73a0*/  FFMA.FTZ R6, R24, R10, -R9 ;  /* 0x0000000a18067223 */ /* 0x000fe20000010809 */
[-C--:B------:R-:W-:Y:S01]  /*73b0*/  FFMA.FTZ R7, R27, R11.reuse, -R14 ;  /* 0x0000000b1b077223 */ /* 0x080fe2000001080e */
[----:B------:R-:W-:Y:S01]  /*73c0*/  FFMA.FTZ R20, R33, R11, R20 ;  /* 0x0000000b21147223 */ /* 0x000fe20000010014 */
[----:B------:R-:W-:-:S02]  /*73d0*/  F2FP.BF16.F32.PACK_AB R4, R15, R4 ;  /* 0x000000040f04723e */ /* 0x000fc400000010ff */
[----:B------:R-:W-:Y:S02]  /*73e0*/  F2FP.BF16.F32.PACK_AB R5, R8, R5 ;  /* 0x000000050805723e */ /* 0x000fe400000010ff */
[----:B------:R-:W-:Y:S02]  /*73f0*/  F2FP.BF16.F32.PACK_AB R6, R13, R6 ;  /* 0x000000060d06723e */ /* 0x000fe400000010ff */
[----:B------:R-:W-:-:S05]  /*7400*/  F2FP.BF16.F32.PACK_AB R7, R20, R7 ;  /* 0x000000071407723e */ /* 0x000fca00000010ff */
[----:B------:R1:W-:Y:S02]  /*7410*/  STS.128 [R3+0x21400], R4 ;  /* 0x0214000403007388 */ /* 0x0003e40000000c00 */
.L_x_1379:
[----:B------:R-:W-:Y:S05]  /*7420*/  BSYNC B1 ;  /* 0x0000000000017941 */ /* 0x000fea0003800000 */
.L_x_1378:
[----:B------:R-:W-:Y:S05]  /*7430*/  @P1 BRA `(.L_x_1377) ;  /* 0x0000001000581947 */ /* 0x000fea0003800000 */
[----:B-1----:R-:W1:Y:S01]  /*7440*/  LDS.128 R4, [R0+0x1000] ;  /* 0x0010000000047984 */ /* 0x002e620000000c00 */
[C---:B------:R-:W-:Y:S01]  /*7450*/  IMAD.U32 R15, R34.reuse, 0x10000, RZ ;  /* 0x00010000220f7824 */ /* 0x040fe200078e00ff */
[----:B------:R-:W-:Y:S01]  /*7460*/  LOP3.LUT R34, R34, 0xffff0000, RZ, 0xc0, !PT ;  /* 0xffff000022227812 */ /* 0x000fe200078ec0ff */
[C---:B0-----:R-:W-:Y:S01]  /*7470*/  IMAD.U32 R13, R30.reuse, 0x10000, RZ ;  /* 0x000100001e0d7824 */ /* 0x041fe200078e00ff */
[----:B------:R-:W-:Y:S01]  /*7480*/  LOP3.LUT R30, R30, 0xffff0000, RZ, 0xc0, !PT ;  /* 0xffff00001e1e7812 */ /* 0x000fe200078ec0ff */
[C---:B------:R-:W-:Y:S01]  /*7490*/  IMAD.U32 R21, R35.reuse, 0x10000, RZ ;  /* 0x0001000023157824 */ /* 0x040fe200078e00ff */
[----:B------:R-:W-:Y:S02]  /*74a0*/  LOP3.LUT R26, R35, 0xffff0000, RZ, 0xc0, !PT ;  /* 0xffff0000231a7812 */ /* 0x000fe400078ec0ff */
        /* <DEDUP_REMOVED lines=11> */
[----:B------:R-:W-:Y:S01]  /*7560*/  FMUL.FTZ R11, R34, R5 ;  /* 0x00000005220b7220 */ /* 0x000fe20000410000 */
[-C--:B------:R-:W-:Y:S01]  /*7570*/  FFMA.FTZ R4, R13, R3.reuse, -R14 ;  /* 0x000000030d047223 */ /* 0x080fe2000001080e */
[----:B------:R-:W-:Y:S01]  /*7580*/  FFMA.FTZ R3, R15, R3, R20 ;  /* 0x000000030f037223 */ /* 0x000fe20000010014 */
[----:B------:R-:W-:Y:S01]  /*7590*/  FMUL.FTZ R13, R30, R5 ;  /* 0x000000051e0d7220 */ /* 0x000fe20000410000 */
[----:B------:R-:W-:-:S02]  /*75a0*/  IMAD.U32 R15, R31, 0x10000, RZ ;  /* 0x000100001f0f7824 */ /* 0x000fc400078e00ff */
        /* <DEDUP_REMOVED lines=16> */
.L_x_1367:
        /* <DEDUP_REMOVED lines=8> */
.L_x_1630:
        /* <DEDUP_REMOVED lines=23> */
.L_x_1382:
[----:B------:R-:W-:Y:S05]  /*78a0*/  BSYNC B1 ;  /* 0x0000000000017941 */ /* 0x000fea0003800000 */
.L_x_1381:
[----:B------:R-:W2:Y:S01]  /*78b0*/  SYNCS.PHASECHK.TRANS64.TRYWAIT P1, [R2+URZ+0x38800], R13 ;  /* 0x0388000d020075a7 */ /* 0x000ea2000802017f */
[----:B------:R-:W-:Y:S01]  /*78c0*/  IMAD R0, R25, -0x40, R0 ;  /* 0xffffffc019007824 */ /* 0x000fe200078e0200 */
[--C-:B-----5:R-:W-:Y:S01]  /*78d0*/  SHF.R.U64 R26, R8, 0x10, R9.reuse ;  /* 0x00000010081a7819 */ /* 0x120fe20000001209 */
[----:B-1----:R-:W-:Y:S01]  /*78e0*/  IMAD.MOV.U32 R15, RZ, RZ, R8 ;  /* 0x000000ffff0f7224 */ /* 0x002fe200078e0008 */
[--C-:B------:R-:W-:Y:S01]  /*78f0*/  SHF.R.U32.HI R27, RZ, 0x10, R9.reuse ;  /* 0x00000010ff1b7819 */ /* 0x100fe20000011609 */
[----:B------:R-:W-:Y:S01]  /*7900*/  IMAD.MOV.U32 R20, RZ, RZ, R9 ;  /* 0x000000ffff147224 */ /* 0x000fe200078e0009 */
[--C-:B------:R-:W-:Y:S01]  /*7910*/  SHF.R.U64 R24, R10, 0x10, R11.reuse ;  /* 0x000000100a187819 */ /* 0x100fe2000000120b */
[----:B------:R-:W-:Y:S01]  /*7920*/  IMAD.MOV.U32 R3, RZ, RZ, R10 ;  /* 0x000000ffff037224 */ /* 0x000fe200078e000a */
[--C-:B------:R-:W-:Y:S01]  /*7930*/  SHF.R.U32.HI R25, RZ, 0x10, R11.reuse ;  /* 0x00000010ff197819 */ /* 0x100fe2000001160b */
[----:B----4-:R-:W-:Y:S01]  /*7940*/  IMAD.MOV.U32 R14, RZ, RZ, R11 ;  /* 0x000000ffff0e7224 */ /* 0x010fe200078e000b */
        /* <DEDUP_REMOVED lines=22> */
.L_x_1631:
[----:B------:R-:W-:Y:S05]  /*7ab0*/  BSYNC B1 ;  /* 0x0000000000017941 */ /* 0x000fea0003800000 */
.L_x_1383:
[----:B------:R-:W-:Y:S04]  /*7ac0*/  BSSY B1, `(.L_x_1385) ;  /* 0x000005a000017945 */ /* 0x000fe80003800000 */
[----:B------:R-:W-:Y:S05]  /*7ad0*/  @P2 BRA `(.L_x_1386) ;  /* 0x0000000400602947 */ /* 0x000fea0003800000 */
[----:B------:R-:W-:Y:S01]  /*7ae0*/  IMAD.SHL.U32 R4, R188, 0x40, RZ ;  /* 0x00000040bc047824 */ /* 0x000fe200078e00ff */
[C---:B------:R-:W-:Y:S01]  /*7af0*/  LOP3.LUT R27, R41.reuse, 0xffff0000, RZ, 0xc0, !PT ;  /* 0xffff0000291b7812 */ /* 0x040fe200078ec0ff */
        /* <DEDUP_REMOVED lines=14> */
[----:B------:R-:W0:Y:S01]  /*7be0*/  LDS.128 R4, [R36+0x20400] ;  /* 0x0204000024047984 */ /* 0x000e220000000c00 */
[C---:B-1----:R-:W-:Y:S01]  /*7bf0*/  IMAD.U32 R21, R8.reuse, 0x10000, RZ ;  /* 0x0001000008157824 */ /* 0x042fe200078e00ff */
[----:B------:R-:W-:Y:S01]  /*7c00*/  LOP3.LUT R8, R8, 0xffff0000, RZ, 0xc0, !PT ;  /* 0xffff000008087812 */ /* 0x000fe200078ec0ff */
[C---:B------:R-:W-:Y:S01]  /*7c10*/  IMAD.U32 R25, R10.reuse, 0x10000, RZ ;  /* 0x000100000a197824 */ /* 0x040fe200078e00ff */
[----:B------:R-:W-:Y:S01]  /*7c20*/  LOP3.LUT R10, R10, 0xffff0000, RZ, 0xc0, !PT ;  /* 0xffff00000a0a7812 */ /* 0x000fe200078ec0ff */
[----:B0-----:R-:W-:Y:S02]  /*7c30*/  IMAD.U32 R13, R4, 0x10000, RZ ;  /* 0x00010000040d7824 */ /* 0x001fe400078e00ff */
[C---:B------:R-:W-:Y:S01]  /*7c40*/  FMUL.FTZ R32, R21.reuse, R30 ;  /* 0x0000001e15207220 */ /* 0x040fe20000410000 */
[-C--:B------:R-:W-:Y:S01]  /*7c50*/  FMUL.FTZ R34, R21, R28.reuse ;  /* 0x0000001c15227220 */ /* 0x080fe20000410000 */
[----:B------:R-:W-:Y:S01]  /*7c60*/  LOP3.LUT R21, R39, 0xffff0000, RZ, 0xc0, !PT ;  /* 0xffff000027157812 */ /* 0x000fe200078ec0ff */
[----:B------:R-:W-:Y:S01]  /*7c70*/  FMUL.FTZ R29, R8, R27 ;  /* 0x0000001b081d7220 */ /* 0x000fe20000410000 */
[----:B------:R-:W-:Y:S01]  /*7c80*/  LOP3.LUT R4, R4, 0xffff0000, RZ, 0xc0, !PT ;  /* 0xffff000004047812 */ /* 0x000fe200078ec0ff */
[----:B------:R-:W-:Y:S01]  /*7c90*/  FFMA.FTZ R31, R13, R28, -R32 ;  /* 0x0000001c0d1f7223 */ /* 0x000fe20000010820 */
[----:B------:R-:W-:-:S02]  /*7ca0*/  IMAD.U32 R32, R43, 0x10000, RZ ;  /* 0x000100002b207824 */ /* 0x000fc400078e00ff */
[----:B------:R-:W-:Y:S01]  /*7cb0*/  FFMA.FTZ R34, R13, R30, R34 ;  /* 0x0000001e0d227223 */ /* 0x000fe20000010022 */
[----:B------:R-:W-:Y:S02]  /*7cc0*/  IMAD.U32 R28, R40, 0x10000, RZ ;  /* 0x00010000281c7824 */ /* 0x000fe400078e00ff */
[-C--:B------:R-:W-:Y:S01]  /*7cd0*/  FMUL.FTZ R13, R8, R21.reuse ;  /* 0x00000015080d7220 */ /* 0x080fe20000410000 */
[----:B------:R-:W-:Y:S01]  /*7ce0*/  FFMA.FTZ R30, R4, R21, -R29 ;  /* 0x00000015041e7223 */ /* 0x000fe2000001081d */
[----:B------:R-:W-:Y:S01]  /*7cf0*/  FMUL.FTZ R8, R25, R32 ;  /* 0x0000002019087220 */ /* 0x000fe20000410000 */
[C---:B------:R-:W-:Y:S01]  /*7d00*/  IMAD.U32 R15, R6.reuse, 0x10000, RZ ;  /* 0x00010000060f7824 */ /* 0x040fe200078e00ff */
[----:B------:R-:W-:Y:S01]  /*7d10*/  LOP3.LUT R29, R43, 0xffff0000, RZ, 0xc0, !PT ;  /* 0xffff00002b1d7812 */ /* 0x000fe200078ec0ff */
[-C--:B------:R-:W-:Y:S01]  /*7d20*/  FMUL.FTZ R25, R25, R28.reuse ;  /* 0x0000001c19197220 */ /* 0x080fe20000410000 */
[----:B------:R-:W-:Y:S01]  /*7d30*/  LOP3.LUT R6, R6, 0xffff0000, RZ, 0xc0, !PT ;  /* 0xffff000006067812 */ /* 0x000fe200078ec0ff */
[C---:B------:R-:W-:Y:S01]  /*7d40*/  FFMA.FTZ R28, R15.reuse, R28, -R8 ;  /* 0x0000001c0f1c7223 */ /* 0x040fe20000010808 */
[----:B------:R-:W-:Y:S01]  /*7d50*/  LOP3.LUT R21, R40, 0xffff0000, RZ, 0xc0, !PT ;  /* 0xffff000028157812 */ /* 0x000fe200078ec0ff */
[----:B------:R-:W-:Y:S01]  /*7d60*/  FFMA.FTZ R32, R15, R32, R25 ;  /* 0x000000200f207223 */ /* 0x000fe20000010019 */
[----:B------:R-:W-:-:S02]  /*7d70*/  IMAD.U32 R24, R9, 0x10000, RZ ;  /* 0x0001000009187824 */ /* 0x000fc400078e00ff */
[----:B------:R-:W-:Y:S01]  /*7d80*/  FMUL.FTZ R15, R10, R29 ;  /* 0x0000001d0a0f7220 */ /* 0x000fe20000410000 */
[----:B------:R-:W-:Y:S02]  /*7d90*/  IMAD.U32 R25, R42, 0x10000, RZ ;  /* 0x000100002a197824 */ /* 0x000fe400078e00ff */
[----:B------:R-:W-:Y:S01]  /*7da0*/  FFMA.FTZ R27, R4, R27, R13 ;  /* 0x0000001b041b7223 */ /* 0x000fe2000001000d */
[----:B------:R-:W-:Y:S02]  /*7db0*/  IMAD.U32 R14, R5, 0x10000, RZ ;  /* 0x00010000050e7824 */ /* 0x000fe400078e00ff */
[-C--:B------:R-:W-:Y:S01]  /*7dc0*/  FMUL.FTZ R37, R10, R21.reuse ;  /* 0x000000150a257220 */ /* 0x080fe20000410000 */
[----:B------:R-:W-:Y:S02]  /*7dd0*/  IMAD.U32 R13, R0, 0x10000, RZ ;  /* 0x00010000000d7824 */ /* 0x000fe400078e00ff */
[----:B------:R-:W-:Y:S01]  /*7de0*/  FFMA.FTZ R35, R6, R21, -R15 ;  /* 0x0000001506237223 */ /* 0x000fe2000001080f */
[----:B------:R-:W-:Y:S01]  /*7df0*/  FMUL.FTZ R33, R24, R25 ;  /* 0x0000001918217220 */ /* 0x000fe20000410000 */
[----:B------:R-:W-:-:S02]  /*7e00*/  IMAD.U32 R26, R11, 0x10000, RZ ;  /* 0x000100000b1a7824 */ /* 0x000fc400078e00ff */
[----:B------:R-:W-:Y:S01]  /*7e10*/  FMUL.FTZ R24, R24, R13 ;  /* 0x0000000d18187220 */ /* 0x000fe20000410000 */
[----:B------:R-:W-:Y:S02]  /*7e20*/  IMAD.U32 R21, R44, 0x10000, RZ ;  /* 0x000100002c157824 */ /* 0x000fe400078e00ff */
[----:B------:R-:W-:Y:S01]  /*7e30*/  FFMA.FTZ R37, R6, R29, R37 ;  /* 0x0000001d06257223 */ /* 0x000fe20000010025 */
[----:B------:R-:W-:Y:S02]  /*7e40*/  IMAD.U32 R15, R3, 0x10000, RZ ;  /* 0x00010000030f7824 */ /* 0x000fe400078e00ff */
[----:B------:R-:W-:Y:S01]  /*7e50*/  FFMA.FTZ R33, R14, R13, -R33 ;  /* 0x0000000d0e217223 */ /* 0x000fe20000010821 */
[----:B------:R-:W-:Y:S01]  /*7e60*/  IMAD.U32 R20, R7, 0x10000, RZ ;  /* 0x0001000007147824 */ /* 0x000fe200078e00ff */
[----:B------:R-:W-:Y:S01]  /*7e70*/  LOP3.LUT R9, R9, 0xffff0000, RZ, 0xc0, !PT ;  /* 0xffff000009097812 */ /* 0x000fe200078ec0ff */
[C---:B------:R-:W-:Y:S01]  /*7e80*/  FMUL.FTZ R29, R26.reuse, R21 ;  /* 0x000000151a1d7220 */ /* 0x040fe20000410000 */
[----:B------:R-:W-:Y:S01]  /*7e90*/  LOP3.LUT R11, R11, 0xffff0000, RZ, 0xc0, !PT ;  /* 0xffff00000b0b7812 */ /* 0x000fe200078ec0ff */
[----:B------:R-:W-:Y:S01]  /*7ea0*/  FMUL.FTZ R13, R26, R15 ;  /* 0x0000000f1a0d7220 */ /* 0x000fe20000410000 */
[----:B------:R-:W-:Y:S01]  /*7eb0*/  LOP3.LUT R8, R42, 0xffff0000, RZ, 0xc0, !PT ;  /* 0xffff00002a087812 */ /* 0x000fe200078ec0ff */
[----:B------:R-:W-:Y:S01]  /*7ec0*/  FFMA.FTZ R24, R14, R25, R24 ;  /* 0x000000190e187223 */ /* 0x000fe20000010018 */
[----:B------:R-:W-:Y:S01]  /*7ed0*/  LOP3.LUT R10, R44, 0xffff0000, RZ, 0xc0, !PT ;  /* 0xffff00002c0a7812 */ /* 0x000fe200078ec0ff */
[----:B------:R-:W-:Y:S01]  /*7ee0*/  FFMA.FTZ R29, R20, R15, -R29 ;  /* 0x0000000f141d7223 */ /* 0x000fe2000001081d */
[----:B------:R-:W-:Y:S01]  /*7ef0*/  LOP3.LUT R4, R0, 0xffff0000, RZ, 0xc0, !PT ;  /* 0xffff000000047812 */ /* 0x000fe200078ec0ff */
[----:B------:R-:W-:Y:S01]  /*7f00*/  FFMA.FTZ R13, R20, R21, R13 ;  /* 0x00000015140d7223 */ /* 0x000fe2000001000d */
[----:B------:R-:W-:Y:S01]  /*7f10*/  LOP3.LUT R6, R3, 0xffff0000, RZ, 0xc0, !PT ;  /* 0xffff000003067812 */ /* 0x000fe200078ec0ff */
[----:B------:R-:W-:Y:S01]  /*7f20*/  FMUL.FTZ R14, R9, R8 ;  /* 0x00000008090e7220 */ /* 0x000fe20000410000 */
[----:B------:R-:W-:Y:S01]  /*7f30*/  LOP3.LUT R5, R5, 0xffff0000, RZ, 0xc0, !PT ;  /* 0xffff000005057812 */ /* 0x000fe200078ec0ff */
[----:B------:R-:W-:Y:S01]  /*7f40*/  FMUL.FTZ R20, R11, R10 ;  /* 0x0000000a0b147220 */ /* 0x000fe20000410000 */
[----:B------:R-:W-:Y:S01]  /*7f50*/  LOP3.LUT R7, R7, 0xffff0000, RZ, 0xc0, !PT ;  /* 0xffff000007077812 */ /* 0x000fe200078ec0ff */
[----:B------:R-:W-:Y:S01]  /*7f60*/  FMUL.FTZ R9, R9, R4 ;  /* 0x0000000409097220 */ /* 0x000fe20000410000 */
[----:B------:R-:W-:Y:S01]  /*7f70*/  FMUL.FTZ R11, R11, R6 ;  /* 0x000000060b0b7220 */ /* 0x000fe20000410000 */
[----:B------:R-:W-:Y:S01]  /*7f80*/  FFMA.FTZ R14, R5, R4, -R14 ;  /* 0x00000004050e7223 */ /* 0x000fe2000001080e */
[----:B------:R-:W-:Y:S01]  /*7f90*/  F2FP.BF16.F32.PACK_AB R4, R30, R31 ;  /* 0x0000001f1e04723e */ /* 0x000fe200000010ff */
[----:B------:R-:W-:Y:S01]  /*7fa0*/  FFMA.FTZ R20, R7, R6, -R20 ;  /* 0x0000000607147223 */ /* 0x000fe20000010814 */
[----:B------:R-:W-:Y:S01]  /*7fb0*/  FFMA.FTZ R9, R5, R8, R9 ;  /* 0x0000000805097223 */ /* 0x000fe20000010009 */
[----:B------:R-:W-:Y:S01]  /*7fc0*/  FFMA.FTZ R26, R7, R10, R11 ;  /* 0x0000000a071a7223 */ /* 0x000fe2000001000b */
[----:B------:R-:W-:-:S02]  /*7fd0*/  F2FP.BF16.F32.PACK_AB R6, R35, R28 ;  /* 0x0000001c2306723e */ /* 0x000fc400000010ff */
[----:B------:R-:W-:Y:S02]  /*7fe0*/  F2FP.BF16.F32.PACK_AB R5, R14, R33 ;  /* 0x000000210e05723e */ /* 0x000fe400000010ff */
[----:B------:R-:W-:Y:S02]  /*7ff0*/  F2FP.BF16.F32.PACK_AB R7, R20, R29 ;  /* 0x0000001d1407723e */ /* 0x000fe400000010ff */
[----:B------:R-:W-:Y:S02]  /*8000*/  F2FP.BF16.F32.PACK_AB R8, R27, R34 ;  /* 0x000000221b08723e */ /* 0x000fe400000010ff */
[----:B------:R-:W-:Y:S01]  /*8010*/  F2FP.BF16.F32.PACK_AB R10, R37, R32 ;  /* 0x00000020250a723e */ /* 0x000fe200000010ff */
[----:B------:R1:W-:Y:S01]  /*8020*/  STS.128 [R36+0x20400], R4 ;  /* 0x0204000424007388 */ /* 0x0003e20000000c00 */
[----:B------:R-:W-:Y:S02]  /*8030*/  F2FP.BF16.F32.PACK_AB R9, R9, R24 ;  /* 0x000000180909723e */ /* 0x000fe400000010ff */
[----:B------:R-:W-:-:S05]  /*8040*/  F2FP.BF16.F32.PACK_AB R11, R26, R13 ;  /* 0x0000000d1a0b723e */ /* 0x000fca00000010ff */
[----:B------:R1:W-:Y:S02]  /*8050*/  STS.128 [R38+0x20400], R8 ;  /* 0x0204000826007388 */ /* 0x0003e40000000c00 */
.L_x_1386:
[----:B------:R-:W-:Y:S05]  /*8060*/  BSYNC B1 ;  /* 0x0000000000017941 */ /* 0x000fea0003800000 */
.L_x_1385:
[----:B------:R-:W-:Y:S05]  /*8070*/  @P0 BRA `(.L_x_1377) ;  /* 0x0000000400480947 */ /* 0x000fea0003800000 */
[----:B------:R-:W-:Y:S01]  /*8080*/  IMAD.IADD R45, R16, 0x1, R45 ;  /* 0x00000001102d7824 */ /* 0x000fe200078e022d */
[----:B-1----:R-:W-:Y:S01]  /*8090*/  SHF.R.U32.HI R5, RZ, 0x3, R230 ;  /* 0x00000003ff057819 */ /* 0x002fe200000116e6 */
[C---:B------:R-:W-:Y:S01]  /*80a0*/  IMAD.U32 R30, R41.reuse, 0x10000, RZ ;  /* 0x00010000291e7824 */ /* 0x040fe200078e00ff */
[----:B------:R-:W-:Y:S01]  /*80b0*/  LOP3.LUT R32, R41, 0xffff0000, RZ, 0xc0, !PT ;  /* 0xffff000029207812 */ /* 0x000fe200078ec0ff */
[----:B------:R-:W-:Y:S01]  /*80c0*/  IMAD.U32 R28, R39, 0x10000, RZ ;  /* 0x00010000271c7824 */ /* 0x000fe200078e00ff */
[----:B------:R-:W-:Y:S01]  /*80d0*/  LOP3.LUT R4, R230, 0x38, R45, 0xf8, !PT ;  /* 0x00000038e6047812 */ /* 0x000fe200078ef82d */
[----:B------:R-:W-:Y:S01]  /*80e0*/  IMAD.U32 R37, R0, 0x10000, RZ ;  /* 0x0001000000257824 */ /* 0x000fe200078e00ff */
[----:B------:R-:W-:Y:S02]  /*80f0*/  LOP3.LUT R41, R44, 0xffff0000, RZ, 0xc0, !PT ;  /* 0xffff00002c297812 */ /* 0x000fe400078ec0ff */
[----:B------:R-:W-:-:S05]  /*8100*/  LOP3.LUT R4, R4, R5, RZ, 0x3c, !PT ;  /* 0x0000000504047212 */ /* 0x000fca00078e3cff */
[----:B------:R-:W-:Y:S02]  /*8110*/  IMAD.IADD R9, R231, 0x1, R4 ;  /* 0x00000001e7097824 */ /* 0x000fe400078e0204 */
[----:B------:R-:W1:Y:S02]  /*8120*/  LDS.128 R4, [R228+0x20400] ;  /* 0x02040000e4047984 */ /* 0x000e640000000c00 */
[----:B0-----:R-:W-:-:S05]  /*8130*/  IMAD R13, R9, 0x2, R2 ;  /* 0x00000002090d7824 */ /* 0x001fca00078e0202 */
        /* <DEDUP_REMOVED lines=15> */
[----:B------:R-:W-:Y:S01]  /*8230*/  LOP3.LUT R24, R39, 0xffff0000, RZ, 0xc0, !PT ;  /* 0xffff000027187812 */ /* 0x000fe200078ec0ff */
[----:B------:R-:W-:Y:S01]  /*8240*/  FMUL.FTZ R33, R32, R8 ;  /* 0x0000000820217220 */ /* 0x000fe20000410000 */
[----:B------:R-:W-:-:S02]  /*8250*/  IMAD.U32 R39, R42, 0x10000, RZ ;  /* 0x000100002a277824 */ /* 0x000fc400078e00ff */
[-C--:B------:R-:W-:Y:S01]  /*8260*/  FFMA.FTZ R29, R28, R14.reuse, -R29 ;  /* 0x0000000e1c1d7223 */ /* 0x080fe2000001081d */
[----:B------:R-:W-:Y:S01]  /*8270*/  FFMA.FTZ R31, R30, R14, R31 ;  /* 0x0000000e1e1f7223 */ /* 0x000fe2000001001f */
[C---:B------:R-:W-:Y:S01]  /*8280*/  FMUL.FTZ R35, R24.reuse, R8 ;  /* 0x0000000818237220 */ /* 0x040fe20000410000 */
[-C--:B------:R-:W-:Y:S01]  /*8290*/  FFMA.FTZ R8, R24, R4.reuse, -R33 ;  /* 0x0000000418087223 */ /* 0x080fe20000010821 */
[-C--:B------:R-:W-:Y:S01]  /*82a0*/  FMUL.FTZ R24, R39, R25.reuse ;  /* 0x0000001927187220 */ /* 0x080fe20000410000 */
[----:B------:R-:W-:Y:S01]  /*82b0*/  FMUL.FTZ R28, R37, R25 ;  /* 0x00000019251c7220 */ /* 0x000fe20000410000 */
[----:B------:R-:W-:Y:S02]  /*82c0*/  IMAD.U32 R26, R10, 0x10000, RZ ;  /* 0x000100000a1a7824 */ /* 0x000fe400078e00ff */
[----:B------:R-:W-:Y:S01]  /*82d0*/  FFMA.FTZ R14, R32, R4, R35 ;  /* 0x00000004200e7223 */ /* 0x000fe20000010023 */
[----:B------:R-:W-:Y:S01]  /*82e0*/  IMAD.U32 R30, R43, 0x10000, RZ ;  /* 0x000100002b1e7824 */ /* 0x000fe200078e00ff */
[----:B------:R-:W-:Y:S01]  /*82f0*/  LOP3.LUT R10, R10, 0xffff0000, RZ, 0xc0, !PT ;  /* 0xffff00000a0a7812 */ /* 0x000fe200078ec0ff */
[----:B------:R-:W-:-:S02]  /*8300*/  IMAD.U32 R4, R40, 0x10000, RZ ;  /* 0x0001000028047824 */ /* 0x000fc400078e00ff */
[-C--:B------:R-:W-:Y:S01]  /*8310*/  FFMA.FTZ R24, R37, R15.reuse, -R24 ;  /* 0x0000000f25187223 */ /* 0x080fe20000010818 */
[----:B------:R-:W-:Y:S01]  /*8320*/  FFMA.FTZ R28, R39, R15, R28 ;  /* 0x0000000f271c7223 */ /* 0x000fe2000001001c */
[----:B------:R-:W-:Y:S01]  /*8330*/  LOP3.LUT R40, R40, 0xffff0000, RZ, 0xc0, !PT ;  /* 0xffff000028287812 */ /* 0x000fe200078ec0ff */
[-C--:B------:R-:W-:Y:S01]  /*8340*/  FMUL.FTZ R15, R30, R26.reuse ;  /* 0x0000001a1e0f7220 */ /* 0x080fe20000410000 */
[----:B------:R-:W-:Y:S01]  /*8350*/  LOP3.LUT R32, R43, 0xffff0000, RZ, 0xc0, !PT ;  /* 0xffff00002b207812 */ /* 0x000fe200078ec0ff */
[----:B------:R-:W-:Y:S02]  /*8360*/  IMAD.U32 R27, R11, 0x10000, RZ ;  /* 0x000100000b1b7824 */ /* 0x000fe400078e00ff */
[----:B------:R-:W-:Y:S01]  /*8370*/  FMUL.FTZ R25, R4, R26 ;  /* 0x0000001a04197220 */ /* 0x000fe20000410000 */
[----:B------:R-:W-:Y:S02]  /*8380*/  IMAD.U32 R39, R44, 0x10000, RZ ;  /* 0x000100002c277824 */ /* 0x000fe400078e00ff */
[----:B------:R-:W-:Y:S01]  /*8390*/  FFMA.FTZ R15, R4, R20, -R15 ;  /* 0x00000014040f7223 */ /* 0x000fe2000001080f */
[-C--:B------:R-:W-:Y:S01]  /*83a0*/  FMUL.FTZ R33, R32, R10.reuse ;  /* 0x0000000a20217220 */ /* 0x080fe20000410000 */
[----:B------:R-:W-:Y:S01]  /*83b0*/  FMUL.FTZ R35, R40, R10 ;  /* 0x0000000a28237220 */ /* 0x000fe20000410000 */
[----:B------:R-:W-:-:S02]  /*83c0*/  IMAD.U32 R37, R3, 0x10000, RZ ;  /* 0x0001000003257824 */ /* 0x000fc400078e00ff */
[-C--:B------:R-:W-:Y:S01]  /*83d0*/  FMUL.FTZ R4, R39, R27.reuse ;  /* 0x0000001b27047220 */ /* 0x080fe20000410000 */
[----:B------:R-:W-:Y:S01]  /*83e0*/  FFMA.FTZ R10, R30, R20, R25 ;  /* 0x000000141e0a7223 */ /* 0x000fe20000010019 */
[-C--:B------:R-:W-:Y:S01]  /*83f0*/  FFMA.FTZ R20, R40, R6.reuse, -R33 ;  /* 0x0000000628147223 */ /* 0x080fe20000010821 */
[----:B------:R-:W-:Y:S01]  /*8400*/  FFMA.FTZ R35, R32, R6, R35 ;  /* 0x0000000620237223 */ /* 0x000fe20000010023 */
[C---:B------:R-:W-:Y:S01]  /*8410*/  FMUL.FTZ R6, R37.reuse, R27 ;  /* 0x0000001b25067220 */ /* 0x040fe20000410000 */
[-C--:B------:R-:W-:Y:S01]  /*8420*/  FFMA.FTZ R25, R37, R21.reuse, -R4 ;  /* 0x0000001525197223 */ /* 0x080fe20000010804 */
[----:B------:R-:W-:Y:S02]  /*8430*/  LOP3.LUT R37, R42, 0xffff0000, RZ, 0xc0, !PT ;  /* 0xffff00002a257812 */ /* 0x000fe400078ec0ff */
[----:B------:R-:W-:Y:S01]  /*8440*/  LOP3.LUT R11, R11, 0xffff0000, RZ, 0xc0, !PT ;  /* 0xffff00000b0b7812 */ /* 0x000fe200078ec0ff */
[----:B------:R-:W-:Y:S01]  /*8450*/  FFMA.FTZ R21, R39, R21, R6 ;  /* 0x0000001527157223 */ /* 0x000fe20000010006 */
[----:B------:R-:W-:Y:S01]  /*8460*/  LOP3.LUT R27, R0, 0xffff0000, RZ, 0xc0, !PT ;  /* 0xffff0000001b7812 */ /* 0x000fe200078ec0ff */
[----:B------:R-:W-:Y:S01]  /*8470*/  FMUL.FTZ R0, R37, R9 ;  /* 0x0000000925007220 */ /* 0x000fe20000410000 */
[----:B------:R-:W-:Y:S01]  /*8480*/  LOP3.LUT R33, R3, 0xffff0000, RZ, 0xc0, !PT ;  /* 0xffff000003217812 */ /* 0x000fe200078ec0ff */
[----:B------:R-:W-:Y:S01]  /*8490*/  FMUL.FTZ R6, R41, R11 ;  /* 0x0000000b29067220 */ /* 0x000fe20000410000 */
[----:B------:R-:W-:Y:S01]  /*84a0*/  F2FP.BF16.F32.PACK_AB R10, R35, R10 ;  /* 0x0000000a230a723e */ /* 0x000fe200000010ff */
[C---:B------:R-:W-:Y:S01]  /*84b0*/  FMUL.FTZ R4, R27.reuse, R9 ;  /* 0x000000091b047220 */ /* 0x040fe20000410000 */
[----:B------:R-:W-:Y:S01]  /*84c0*/  FFMA.FTZ R3, R27, R5, -R0 ;  /* 0x000000051b037223 */ /* 0x000fe20000010800 */
[C---:B------:R-:W-:Y:S01]  /*84d0*/  FMUL.FTZ R26, R33.reuse, R11 ;  /* 0x0000000b211a7220 */ /* 0x040fe20000410000 */
[----:B------:R-:W-:Y:S01]  /*84e0*/  FFMA.FTZ R0, R33, R7, -R6 ;  /* 0x0000000721007223 */ /* 0x000fe20000010806 */
[----:B------:R-:W-:Y:S01]  /*84f0*/  FFMA.FTZ R9, R37, R5, R4 ;  /* 0x0000000525097223 */ /* 0x000fe20000010004 */
[----:B------:R-:W-:Y:S01]  /*8500*/  F2FP.BF16.F32.PACK_AB R6, R20, R15 ;  /* 0x0000000f1406723e */ /* 0x000fe200000010ff */
[----:B------:R-:W-:Y:S01]  /*8510*/  FFMA.FTZ R26, R41, R7, R26 ;  /* 0x00000007291a7223 */ /* 0x000fe2000001001a */
[----:B------:R-:W-:-:S02]  /*8520*/  F2FP.BF16.F32.PACK_AB R4, R8, R29 ;  /* 0x0000001d0804723e */ /* 0x000fc400000010ff */
[----:B------:R-:W-:Y:S02]  /*8530*/  F2FP.BF16.F32.PACK_AB R5, R3, R24 ;  /* 0x000000180305723e */ /* 0x000fe400000010ff */
[----:B------:R-:W-:Y:S02]  /*8540*/  F2FP.BF16.F32.PACK_AB R7, R0, R25 ;  /* 0x000000190007723e */ /* 0x000fe400000010ff */
[----:B------:R-:W-:Y:S02]  /*8550*/  F2FP.BF16.F32.PACK_AB R8, R14, R31 ;  /* 0x0000001f0e08723e */ /* 0x000fe400000010ff */
[----:B------:R-:W-:Y:S01]  /*8560*/  F2FP.BF16.F32.PACK_AB R9, R9, R28 ;  /* 0x0000001c0909723e */ /* 0x000fe200000010ff */
[----:B------:R4:W-:Y:S01]  /*8570*/  STS.128 [R228+0x20400], R4 ;  /* 0x02040004e4007388 */ /* 0x0009e20000000c00 */
[----:B------:R-:W-:-:S05]  /*8580*/  F2FP.BF16.F32.PACK_AB R11, R26, R21 ;  /* 0x000000151a0b723e */ /* 0x000fca00000010ff */
[----:B------:R4:W-:Y:S02]  /*8590*/  STS.128 [R13+0x20400], R8 ;  /* 0x020400080d007388 */ /* 0x0009e40000000c00 */
.L_x_1377:
[----:B------:R-:W-:Y:S05]  /*85a0*/  BSYNC B0 ;  /* 0x0000000000007941 */ /* 0x000fea0003800000 */
.L_x_1366:
[----:B------:R-:W-:Y:S01]  /*85b0*/  @!PT LDS RZ, [RZ] ;  /* 0x00000000fffff984 */ /* 0x000fe20000000800 */
[----:B------:R-:W-:Y:S01]  /*85c0*/  @!PT LDS RZ, [RZ] ;  /* 0x00000000fffff984 */ /* 0x000fe20000000800 */
[----:B------:R-:W-:Y:S01]  /*85d0*/  @!PT LDS RZ, [RZ] ;  /* 0x00000000fffff984 */ /* 0x000fe20000000800 */
[----:B------:R-:W-:Y:S01]  /*85e0*/  @!PT LDS RZ, [RZ] ;  /* 0x00000000fffff984 */ /* 0x000fe20000000800 */
[----:B------:R5:W-:Y:S06]  /*85f0*/  MEMBAR.ALL.CTA ;  /* 0x0000000000007992 */ /* 0x000bec0000008000 */
[----:B-----5:R-:W5:Y:S01]  /*8600*/  FENCE.VIEW.ASYNC.S ;  /* 0x00000000000073c6 */ /* 0x020f620000000000 */
[----:B------:R-:W-:Y:S05]  /*8610*/  WARPSYNC.ALL ;  /* 0x0000000000007948 */ /* 0x000fea0003800000 */
[----:B-----5:R-:W-:Y:S06]  /*8620*/  BAR.SYNC.DEFER_BLOCKING 0xd, 0x80 ;  /* 0x0342000000007b1d */ /* 0x020fec0000010000 */
.L_x_1363:
[----:B------:R-:W-:-:S13]  /*8630*/  ISETP.NE.AND P0, PT, R187, 0x3, PT ;  /* 0x00000003bb00780c */ /* 0x000fda0003f05270 */
[----:B------:R-:W-:Y:S05]  /*8640*/  @!P0 BRA `(.L_x_1387) ;  /* 0x0000000000048947 */ /* 0x000fea0003800000 */
[----:B------:R-:W-:Y:S01]  /*8650*/  BPT.TRAP 0x1 ;  /* 0x000000040000795c */ /* 0x000fe20000300000 */
.L_x_1387:
[----:B------:R-:W-:Y:S01]  /*8660*/  IMAD R20, R18, 0x8, R2 ;  /* 0x0000000812147824 */ /* 0x000fe200078e0202 */
[----:B0---4-:R-:W-:-:S04]  /*8670*/  SHF.L.U32 R13, R23, 0x1f, RZ ;  /* 0x0000001f170d7819 */ /* 0x011fc800000006ff */
[----:B------:R0:W4:Y:S01]  /*8680*/  SYNCS.PHASECHK.TRANS64.TRYWAIT P1, [R20+URZ+0x38830], R13 ;  /* 0x0388300d140075a7 */ /* 0x000122000802017f */
[----:B------:R-:W-:Y:S05]  /*8690*/  @!P0 BRA `(.L_x_1388) ;  /* 0x0000000000048947 */ /* 0x000fea0003800000 */
[----:B------:R-:W-:Y:S01]  /*86a0*/  BPT.TRAP 0x1 ;  /* 0x000000040000795c */ /* 0x000fe20000300000 */
.L_x_1388:
[C---:B--23--:R-:W-:Y:S02]  /*86b0*/  VIADD R0, R2.reuse, 0x22400 ;  /* 0x0002240002007836 */ /* 0x04cfe40000000000 */
[----:B-1----:R-:W-:-:S03]  /*86c0*/  VIADD R3, R2, 0x20400 ;  /* 0x0002040002037836 */ /* 0x002fc60000000000 */
[----:B------:R-:W-:Y:S02]  /*86d0*/  SHF.R.U32.HI R0, RZ, 0x4, R0 ;  /* 0x00000004ff007819 */ /* 0x000fe40000011600 */
[----:B------:R-:W-:Y:S02]  /*86e0*/  SHF.R.U32.HI R3, RZ, 0x4, R3 ;  /* 0x00000004ff037819 */ /* 0x000fe40000011603 */
[----:B------:R-:W-:Y:S02]  /*86f0*/  LOP3.LUT R0, R0, 0x3fff, RZ, 0xc0, !PT ;  /* 0x00003fff00007812 */ /* 0x000fe400078ec0ff */
[----:B------:R-:W-:Y:S02]  /*8700*/  LOP3.LUT R8, R3, 0x3fff, RZ, 0xc0, !PT ;  /* 0x00003fff03087812 */ /* 0x000fe400078ec0ff */
[----:B------:R-:W-:Y:S01]  /*8710*/  LOP3.LUT R3, R0, 0x10000, RZ, 0xfc, !PT ;  /* 0x0001000000037812 */ /* 0x000fe200078efcff */
[----:B----4-:R-:W-:Y:S06]  /*8720*/  @P1 BRA `(.L_x_1389) ;  /* 0x0000000000081947 */ /* 0x010fec0003800000 */
[----:B------:R-:W1:Y:S02]  /*8730*/  SYNCS.PHASECHK.TRANS64.TRYWAIT P1, [R20+URZ+0x38830], R13 ;  /* 0x0388300d140075a7 */ /* 0x000e64000802017f */
[----:B-1----:R-:W-:Y:S05]  /*8740*/  @!P1 BRA `(.L_x_1390) ;  /* 0x0000014000989947 */ /* 0x002fea0003800000 */
.L_x_1389:
[----:B------:R-:W-:Y:S01]  /*8750*/  IMAD R10, R18, 0x200, R3 ;  /* 0x00000200120a7824 */ /* 0x000fe200078e0203 */
        /* <DEDUP_REMOVED lines=12> */
[----:B------:R-:W-:Y:S01]  /*8820*/  BSSY B0, `(.L_x_1391) ;  /* 0x0000024000007945 */ /* 0x000fe20003800000 */
        /* <DEDUP_REMOVED lines=14> */
[----:B------:R-:W-:Y:S02]  /*8910*/  WARPGROUP.DEPBAR.LE gsb0, 0x0 ;  /* 0x00008000000079c5 */ /* 0x000fe40000010000 */
[----:B------:R-:W-:-:S07]  /*8920*/  WARPGROUP.ARRIVE ;  /* 0x00000000000079c5 */ /* 0x000fce0000000000 */
        /* <DEDUP_REMOVED lines=10> */
[----:B------:R-:W-:Y:S02]  /*89d0*/  R2UR UR6, R10 ;  /* 0x000000000a0672ca */ /* 0x000fe400000e0000 */
[----:B------:R-:W-:Y:S02]  /*89e0*/  R2UR UR7, R11 ;  /* 0x000000000b0772ca */ /* 0x000fe400000e0000 */
[----:B------:R-:W-:Y:S01]  /*89f0*/  SHF.L.U32 R11, R12, 0x1f, RZ ;  /* 0x0000001f0c0b7819 */ /* 0x000fe200000006ff */
[----:B------:R-:W-:-:S02]  /*8a00*/  WARPGROUP.DEPBAR.LE gsb0, 0x0 ;  /* 0x00008000000079c5 */ /* 0x000fc40000010000 */
[----:B------:R-:W-:-:S08]  /*8a10*/  WARPGROUP.ARRIVE ;  /* 0x00000000000079c5 */ /* 0x000fd00000000000 */
[----:B------:R-:W-:Y:S03]  /*8a20*/  HGMMA.64x64x16.F32.BF16 R24, gdesc[UR4], R24, gsb0 ;  /* 0x00e00000041879f0 */ /* 0x000fe60008001818 */
[----:B------:R-:W-:Y:S02]  /*8a30*/  WARPGROUP.DEPBAR.LE gsb0, 0x0 ;  /* 0x00008000000079c5 */ /* 0x000fe40000010000 */
[----:B------:R-:W2:Y:S02]  /*8a40*/  SYNCS.PHASECHK.TRANS64.TRYWAIT P1, [R2+URZ+0x38810], R11 ;  /* 0x0388100b020075a7 */ /* 0x000ea4000802017f */
[----:B--2---:R-:W-:Y:S05]  /*8a50*/  @!P1 BRA `(.L_x_1392) ;  /* 0x0000013c00e89947 */ /* 0x004fea0003800000 */
.L_x_1632:
[----:B------:R-:W-:Y:S05]  /*8a60*/  BSYNC B0 ;  /* 0x0000000000007941 */ /* 0x000fea0003800000 */
.L_x_1391:
[----:B------:R-:W-:Y:S05]  /*8a70*/  @!P0 BRA `(.L_x_1393) ;  /* 0x0000000000048947 */ /* 0x000fea0003800000 */
[----:B------:R-:W-:Y:S01]  /*8a80*/  BPT.TRAP 0x1 ;  /* 0x000000040000795c */ /* 0x000fe20000300000 */
.L_x_1393:
[----:B------:R3:W4:Y:S01]  /*8a90*/  SYNCS.PHASECHK.TRANS64.TRYWAIT P1, [R20+URZ+0x38850], R13 ;  /* 0x0388500d140075a7 */ /* 0x000722000802017f */
[----:B------:R-:W-:Y:S05]  /*8aa0*/  @!P0 BRA `(.L_x_1394) ;  /* 0x0000000000048947 */ /* 0x000fea0003800000 */
[----:B------:R-:W-:Y:S01]  /*8ab0*/  BPT.TRAP 0x1 ;  /* 0x000000040000795c */ /* 0x000fe20000300000 */
.L_x_1394:
[C---:B------:R-:W-:Y:S01]  /*8ac0*/  VIADD R0, R2.reuse, 0x400 ;  /* 0x0000040002007836 */ /* 0x040fe20000000000 */
[----:B------:R-:W-:Y:S01]  /*8ad0*/  BSSY B0, `(.L_x_1395) ;  /* 0x000000a000007945 */ /* 0x000fe20003800000 */
[----:B------:R-:W-:-:S03]  /*8ae0*/  VIADD R10, R2, 0x26400 ;  /* 0x00026400020a7836 */ /* 0x000fc60000000000 */
[----:B------:R-:W-:Y:S02]  /*8af0*/  SHF.R.U32.HI R0, RZ, 0x4, R0 ;  /* 0x00000004ff007819 */ /* 0x000fe40000011600 */
[----:B------:R-:W-:Y:S02]  /*8b00*/  SHF.R.U32.HI R10, RZ, 0x4, R10 ;  /* 0x00000004ff0a7819 */ /* 0x000fe4000001160a */
[----:B------:R-:W-:Y:S02]  /*8b10*/  LOP3.LUT R0, R0, 0x3fff, RZ, 0xc0, !PT ;  /* 0x00003fff00007812 */ /* 0x000fe400078ec0ff */
[----:B--2---:R-:W-:Y:S02]  /*8b20*/  LOP3.LUT R11, R10, 0x3fff, RZ, 0xc0, !PT ;  /* 0x00003fff0a0b7812 */ /* 0x004fe400078ec0ff */
[----:B------:R-:W-:Y:S01]  /*8b30*/  LOP3.LUT R10, R0, 0x10000, RZ, 0xfc, !PT ;  /* 0x00010000000a7812 */ /* 0x000fe200078efcff */
[----:B----4-:R-:W-:Y:S06]  /*8b40*/  @P1 BRA `(.L_x_1396) ;  /* 0x0000000000081947 */ /* 0x010fec0003800000 */
[----:B------:R-:W2:Y:S02]  /*8b50*/  SYNCS.PHASECHK.TRANS64.TRYWAIT P1, [R20+URZ+0x38850], R13 ;  /* 0x0388500d140075a7 */ /* 0x000ea4000802017f */
[----:B--2---:R-:W-:Y:S05]  /*8b60*/  @!P1 BRA `(.L_x_1397) ;  /* 0x0000013c00b89947 */ /* 0x004fea0003800000 */
.L_x_1396:
[----:B------:R-:W-:Y:S05]  /*8b70*/  BSYNC B0 ;  /* 0x0000000000007941 */ /* 0x000fea0003800000 */
.L_x_1395:
[----:B------:R-:W-:Y:S01]  /*8b80*/  LOP3.LUT R0, R11, 0x10000, RZ, 0xfc, !PT ;  /* 0x000100000b007812 */ /* 0x000fe200078efcff */
[----:B------:R-:W-:Y:S01]  /*8b90*/  IMAD R12, R18, 0x1000, R10 ;  /* 0x00001000120c7824 */ /* 0x000fe200078e020a */
[----:B------:R-:W-:Y:S05]  /*8ba0*/  WARPSYNC.ALL ;  /* 0x0000000000007948 */ /* 0x000fea0003800000 */
[----:B------:R-:W-:Y:S01]  /*8bb0*/  IMAD.MOV.U32 R14, RZ, RZ, R0 ;  /* 0x000000ffff0e7224 */ /* 0x000fe200078e0000 */
[----:B------:R-:W-:Y:S01]  /*8bc0*/  R2UR UR6, R12 ;  /* 0x000000000c0672ca */ /* 0x000fe200000e0000 */
[----:B------:R-:W-:Y:S01]  /*8bd0*/  IMAD.MOV.U32 R15, RZ, RZ, 0x40000040 ;  /* 0x40000040ff0f7424 */ /* 0x000fe200078e00ff */
[----:B------:R-:W-:Y:S01]  /*8be0*/  WARPGROUP.ARRIVE ;  /* 0x00000000000079c5 */ /* 0x000fe20000000000 */
[----:B0123--:R-:W-:Y:S01]  /*8bf0*/  IMAD.MOV.U32 R13, RZ, RZ, 0x40000040 ;  /* 0x40000040ff0d7424 */ /* 0x00ffe200078e00ff */
        /* <DEDUP_REMOVED lines=9> */
[----:B------:R-:W-:Y:S01]  /*8c90*/  VIADD R62, R12, 0x800 ;  /* 0x000008000c3e7836 */ /* 0x000fe20000000000 */
[----:B------:R-:W1:Y:S01]  /*8ca0*/  S2R R65, SR_TID.X ;  /* 0x0000000000417919 */ /* 0x000e620000002100 */
[----:B------:R-:W-:-:S02]  /*8cb0*/  VIADD R60, R0, 0x800 ;  /* 0x00000800003c7836 */ /* 0x000fc40000000000 */
[----:B------:R-:W-:Y:S02]  /*8cc0*/  IMAD.MOV.U32 R57, RZ, RZ, 0xa00 ;  /* 0x00000a00ff397424 */ /* 0x000fe400078e00ff */
[----:B------:R-:W-:Y:S02]  /*8cd0*/  IMAD.MOV.U32 R61, RZ, RZ, 0x40000040 ;  /* 0x40000040ff3d7424 */ /* 0x000fe400078e00ff */
[----:B------:R-:W-:Y:S01]  /*8ce0*/  HGMMA.64x64x16.F32.BF16 R24, gdesc[UR4], R24, gsb0 ;  /* 0x00e00000041879f0 */ /* 0x000fe20008001818 */
[----:B------:R-:W-:Y:S01]  /*8cf0*/  R2UR UR4, R58 ;  /* 0x000000003a0472ca */ /* 0x000fe200000e0000 */
[----:B------:R-:W-:Y:S01]  /*8d00*/  VIADD R58, R0, 0x4 ;  /* 0x00000004003a7836 */ /* 0x000fe20000000000 */
[----:B------:R-:W-:Y:S01]  /*8d10*/  R2UR UR5, R59 ;  /* 0x000000003b0572ca */ /* 0x000fe200000e0000 */
[----:B------:R-:W-:Y:S01]  /*8d20*/  IMAD.MOV.U32 R59, RZ, RZ, 0x40000040 ;  /* 0x40000040ff3b7424 */ /* 0x000fe200078e00ff */
[----:B------:R-:W-:Y:S01]  /*8d30*/  R2UR UR6, R14 ;  /* 0x000000000e0672ca */ /* 0x000fe200000e0000 */
[----:B------:R-:W-:Y:S01]  /*8d40*/  VIADD R14, R12, 0x4 ;  /* 0x000000040c0e7836 */ /* 0x000fe20000000000 */
[----:B------:R-:W-:Y:S01]  /*8d50*/  R2UR UR7, R15 ;  /* 0x000000000f0772ca */ /* 0x000fe200000e0000 */
[----:B------:R-:W-:-:S02]  /*8d60*/  IMAD.MOV.U32 R15, RZ, RZ, 0x40000040 ;  /* 0x40000040ff0f7424 */ /* 0x000fc400078e00ff */
[----:B------:R-:W-:Y:S01]  /*8d70*/  IMAD.MOV.U32 R63, RZ, RZ, 0x40000040 ;  /* 0x40000040ff3f7424 */ /* 0x000fe200078e00ff */
[----:B0-----:R-:W-:Y:S02]  /*8d80*/  SHF.R.U32.HI R21, RZ, 0x7, R21 ;  /* 0x00000007ff157819 */ /* 0x001fe40000011615 */
[----:B-1----:R-:W-:-:S03]  /*8d90*/  LOP3.LUT R65, R65, 0x7f, RZ, 0xc0, !PT ;  /* 0x0000007f41417812 */ /* 0x002fc600078ec0ff */
[----:B------:R0:W1:Y:S02]  /*8da0*/  SHFL.IDX PT, R11, R21, RZ, 0x1f ;  /* 0x00001fff150b7589 */ /* 0x00006400000e0000 */
[----:B0-----:R-:W-:Y:S01]  /*8db0*/  IMAD.MOV.U32 R21, RZ, RZ, 0x4 ;  /* 0x00000004ff157424 */ /* 0x001fe200078e00ff */
[----:B-1----:R-:W-:-:S04]  /*8dc0*/  ISETP.GT.AND P1, PT, R11, 0x7f, PT ;  /* 0x0000007f0b00780c */ /* 0x002fc80003f24270 */
[----:B------:R-:W-:Y:S02]  /*8dd0*/  SEL R11, RZ, 0x2, !P1 ;  /* 0x00000002ff0b7807 */ /* 0x000fe40004800000 */
[C---:B------:R-:W-:Y:S02]  /*8de0*/  SEL R13, R21.reuse, 0x2, P1 ;  /* 0x00000002150d7807 */ /* 0x040fe40000800000 */
[----:B------:R-:W-:Y:S02]  /*8df0*/  SEL R21, R21, 0x6, !P1 ;  /* 0x0000000615157807 */ /* 0x000fe40004800000 */
[----:B------:R-:W-:-:S04]  /*8e00*/  SEL R57, R57, 0x980, P1 ;  /* 0x0000098039397807 */ /* 0x000fc80000800000 */
[----:B------:R-:W-:Y:S01]  /*8e10*/  LOP3.LUT R57, R57, 0xa00, RZ, 0xc0, !PT ;  /* 0x00000a0039397812 */ /* 0x000fe200078ec0ff */
[----:B------:R-:W-:Y:S02]  /*8e20*/  WARPGROUP.DEPBAR.LE gsb0, 0x0 ;  /* 0x00008000000079c5 */ /* 0x000fe40000010000 */
[----:B------:R-:W-:-:S06]  /*8e30*/  WARPGROUP.ARRIVE ;  /* 0x00000000000079c5 */ /* 0x000fcc0000000000 */
        /* <DEDUP_REMOVED lines=8> */
[----:B------:R-:W-:Y:S01]  /*8ec0*/  IMAD.MOV.U32 R15, RZ, RZ, 0x40000040 ;  /* 0x40000040ff0f7424 */ /* 0x000fe200078e00ff */
[----:B------:R-:W-:Y:S02]  /*8ed0*/  WARPGROUP.DEPBAR.LE gsb0, 0x0 ;  /* 0x00008000000079c5 */ /* 0x000fe40000010000 */
[----:B------:R-:W-:-:S09]  /*8ee0*/  WARPGROUP.ARRIVE ;  /* 0x00000000000079c5 */ /* 0x000fd20000000000 */
        /* <DEDUP_REMOVED lines=134> */
[----:B------:R-:W-:Y:S01]  /*9750*/  IMAD.IADD R58, R11, 0x1, R62 ;  /* 0x000000010b3a7824 */ /* 0x000fe200078e023e */
[----:B------:R-:W-:Y:S01]  /*9760*/  R2UR UR5, R59 ;  /* 0x000000003b0572ca */ /* 0x000fe200000e0000 */
[----:B------:R-:W-:Y:S01]  /*9770*/  IMAD.MOV.U32 R59, RZ, RZ, 0x40000040 ;  /* 0x40000040ff3b7424 */ /* 0x000fe200078e00ff */
[----:B------:R-:W-:Y:S01]  /*9780*/  R2UR UR6, R14 ;  /* 0x000000000e0672ca */ /* 0x000fe200000e0000 */
[----:B------:R-:W-:Y:S01]  /*9790*/  IMAD.IADD R14, R11, 0x1, R60 ;  /* 0x000000010b0e7824 */ /* 0x000fe200078e023c */
[----:B------:R-:W-:Y:S01]  /*97a0*/  R2UR UR7, R15 ;  /* 0x000000000f0772ca */ /* 0x000fe200000e0000 */
[----:B------:R-:W-:Y:S01]  /*97b0*/  IMAD.MOV.U32 R15, RZ, RZ, 0x40000040 ;  /* 0x40000040ff0f7424 */ /* 0x000fe200078e00ff */
[----:B------:R-:W-:Y:S02]  /*97c0*/  WARPGROUP.DEPBAR.LE gsb0, 0x0 ;  /* 0x00008000000079c5 */ /* 0x000fe40000010000 */
[----:B------:R-:W-:-:S09]  /*97d0*/  WARPGROUP.ARRIVE ;  /* 0x00000000000079c5 */ /* 0x000fd20000000000 */
[----:B------:R-:W-:Y:S01]  /*97e0*/  HGMMA.64x64x16.F32.BF16 R24, gdesc[UR4], R24, gsb0 ;  /* 0x00e00000041879f0 */ /* 0x000fe20008001818 */
[----:B------:R-:W-:Y:S01]  /*97f0*/  R2UR UR6, R58 ;  /* 0x000000003a0672ca */ /* 0x000fe200000e0000 */
[--C-:B------:R-:W-:Y:S01]  /*9800*/  IMAD.IADD R58, R62, 0x1, R13.reuse ;  /* 0x000000013e3a7824 */ /* 0x100fe200078e020d */
        /* <DEDUP_REMOVED lines=21> */
[----:B------:R-:W-:Y:S01]  /*9960*/  IMAD.MOV.U32 R14, RZ, RZ, 0x28 ;  /* 0x00000028ff0e7424 */ /* 0x000fe200078e00ff */
[----:B------:R-:W-:Y:S02]  /*9970*/  R2UR UR5, R15 ;  /* 0x000000000f0572ca */ /* 0x000fe400000e0000 */
[----:B------:R-:W-:Y:S02]  /*9980*/  R2UR UR6, R58 ;  /* 0x000000003a0672ca */ /* 0x000fe400000e0000 */
[----:B------:R-:W-:Y:S01]  /*9990*/  R2UR UR7, R59 ;  /* 0x000000003b0772ca */ /* 0x000fe200000e0000 */
[----:B------:R-:W-:Y:S01]  /*99a0*/  IMAD.MOV.U32 R59, RZ, RZ, 0x40000040 ;  /* 0x40000040ff3b7424 */ /* 0x000fe200078e00ff */
[----:B------:R-:W-:-:S04]  /*99b0*/  SEL R14, R14, 0x26, P1 ;  /* 0x000000260e0e7807 */ /* 0x000fc80000800000 */
[----:B------:R-:W-:-:S04]  /*99c0*/  LOP3.LUT R15, R14, 0x6, RZ, 0xc0, !PT ;  /* 0x000000060e0f7812 */ /* 0x000fc800078ec0ff */
[CC--:B------:R-:W-:Y:S02]  /*99d0*/  IADD3 R58, R15.reuse, R57.reuse, R0 ;  /* 0x000000390f3a7210 */ /* 0x0c0fe40007ffe000 */
[----:B------:R-:W-:Y:S01]  /*99e0*/  IADD3 R14, R15, R57, R12 ;  /* 0x000000390f0e7210 */ /* 0x000fe20007ffe00c */
[----:B------:R-:W-:Y:S02]  /*99f0*/  IMAD.MOV.U32 R15, RZ, RZ, 0x40000040 ;  /* 0x40000040ff0f7424 */ /* 0x000fe400078e00ff */
[----:B------:R-:W-:-:S05]  /*9a00*/  IMAD.MOV.U32 R57, RZ, RZ, 0xc00 ;  /* 0x00000c00ff397424 */ /* 0x000fca00078e00ff */
        /* <DEDUP_REMOVED lines=12> */
[C---:B------:R-:W-:Y:S02]  /*9ad0*/  IMAD.IADD R62, R11.reuse, 0x1, R58 ;  /* 0x000000010b3e7824 */ /* 0x040fe400078e023a */
[----:B------:R-:W-:-:S02]  /*9ae0*/  IMAD.IADD R60, R11, 0x1, R14 ;  /* 0x000000010b3c7824 */ /* 0x000fc400078e020e */
[----:B------:R-:W-:Y:S01]  /*9af0*/  IMAD.MOV.U32 R15, RZ, RZ, 0x40000040 ;  /* 0x40000040ff0f7424 */ /* 0x000fe200078e00ff */
[----:B------:R-:W-:Y:S02]  /*9b00*/  WARPGROUP.DEPBAR.LE gsb0, 0x0 ;  /* 0x00008000000079c5 */ /* 0x000fe40000010000 */
[----:B------:R-:W-:-:S06]  /*9b10*/  WARPGROUP.ARRIVE ;  /* 0x00000000000079c5 */ /* 0x000fcc0000000000 */
        /* <DEDUP_REMOVED lines=8> */
[----:B------:R-:W-:Y:S02]  /*9ba0*/  IMAD.MOV.U32 R63, RZ, RZ, 0x40000040 ;  /* 0x40000040ff3f7424 */ /* 0x000fe400078e00ff */
[----:B------:R-:W-:-:S02]  /*9bb0*/  IMAD.IADD R14, R21, 0x1, R14 ;  /* 0x00000001150e7824 */ /* 0x000fc400078e020e */
[----:B------:R-:W-:Y:S01]  /*9bc0*/  IMAD.IADD R58, R21, 0x1, R58 ;  /* 0x00000001153a7824 */ /* 0x000fe200078e023a */
[----:B------:R-:W-:Y:S02]  /*9bd0*/  WARPGROUP.DEPBAR.LE gsb0, 0x0 ;  /* 0x00008000000079c5 */ /* 0x000fe40000010000 */
[----:B------:R-:W-:-:S06]  /*9be0*/  WARPGROUP.ARRIVE ;  /* 0x00000000000079c5 */ /* 0x000fcc0000000000 */
[----:B------:R-:W-:Y:S01]  /*9bf0*/  HGMMA.64x64x16.F32.BF16 R24, gdesc[UR4], R24, gsb0 ;  /* 0x00e00000041879f0 */ /* 0x000fe20008001818 */
[----:B------:R-:W-:Y:S02]  /*9c00*/  R2UR UR4, R60 ;  /* 0x000000003c0472ca */ /* 0x000fe400000e0000 */
[----:B------:R-:W-:Y:S01]  /*9c10*/  R2UR UR5, R61 ;  /* 0x000000003d0572ca */ /* 0x000fe200000e0000 */
[----:B------:R-:W-:Y:S01]  /*9c20*/  IMAD.MOV.U32 R61, RZ, RZ, 0x40000040 ;  /* 0x40000040ff3d7424 */ /* 0x000fe200078e00ff */
[----:B------:R-:W-:Y:S02]  /*9c30*/  R2UR UR6, R62 ;  /* 0x000000003e0672ca */ /* 0x000fe400000e0000 */
        /* <DEDUP_REMOVED lines=48> */
[----:B------:R-:W-:Y:S01]  /*9f40*/  R2UR UR4, R60 ;  /* 0x000000003c0472ca */ /* 0x000fe200000e0000 */
[----:B------:R-:W-:Y:S01]  /*9f50*/  VIADD R60, R12, 0xe00 ;  /* 0x00000e000c3c7836 */ /* 0x000fe20000000000 */
[----:B------:R-:W-:Y:S02]  /*9f60*/  R2UR UR5, R61 ;  /* 0x000000003d0572ca */ /* 0x000fe400000e0000 */
        /* <DEDUP_REMOVED lines=17> */
[----:B------:R-:W-:Y:S01]  /*a080*/  IMAD.MOV.U32 R15, RZ, RZ, 0x40000040 ;  /* 0x40000040ff0f7424 */ /* 0x000fe200078e00ff */
        /* <DEDUP_REMOVED lines=8> */
[----:B------:R-:W-:Y:S01]  /*a110*/  IMAD.IADD R14, R11, 0x1, R58 ;  /* 0x000000010b0e7824 */ /* 0x000fe200078e023a */
[----:B------:R-:W-:Y:S01]  /*a120*/  R2UR UR7, R15 ;  /* 0x000000000f0772ca */ /* 0x000fe200000e0000 */
        /* <DEDUP_REMOVED lines=17> */
[----:B------:R-:W-:-:S04]  /*a240*/  LOP3.LUT R13, R13, 0x1e00, RZ, 0xc0, !PT ;  /* 0x00001e000d0d7812 */ /* 0x000fc800078ec0ff */
[----:B------:R-:W-:Y:S01]  /*a250*/  IADD3 R12, R11, R13, R12 ;  /* 0x0000000d0b0c7210 */ /* 0x000fe20007ffe00c */
[----:B------:R-:W-:Y:S02]  /*a260*/  WARPGROUP.DEPBAR.LE gsb0, 0x0 ;  /* 0x00008000000079c5 */ /* 0x000fe40000010000 */
[----:B------:R-:W-:-:S06]  /*a270*/  WARPGROUP.ARRIVE ;  /* 0x00000000000079c5 */ /* 0x000fcc0000000000 */
[----:B------:R-:W-:Y:S01]  /*a280*/  HGMMA.64x64x16.F32.BF16 R24, gdesc[UR4], R24, gsb0 ;  /* 0x00e00000041879f0 */ /* 0x000fe20008001818 */
[----:B------:R-:W-:Y:S02]  /*a290*/  R2UR UR4, R62 ;  /* 0x000000003e0472ca */ /* 0x000fe400000e0000 */
[----:B------:R-:W-:Y:S02]  /*a2a0*/  R2UR UR5, R63 ;  /* 0x000000003f0572ca */ /* 0x000fe400000e0000 */
[----:B------:R-:W-:Y:S01]  /*a2b0*/  R2UR UR6, R14 ;  /* 0x000000000e0672ca */ /* 0x000fe200000e0000 */
[----:B------:R-:W-:Y:S01]  /*a2c0*/  IMAD.IADD R14, R21, 0x1, R58 ;  /* 0x00000001150e7824 */ /* 0x000fe200078e023a */
[----:B------:R-:W-:Y:S01]  /*a2d0*/  R2UR UR7, R15 ;  /* 0x000000000f0772ca */ /* 0x000fe200000e0000 */
[----:B------:R-:W-:Y:S02]  /*a2e0*/  IMAD.IADD R58, R21, 0x1, R60 ;  /* 0x00000001153a7824 */ /* 0x000fe400078e023c */
[----:B------:R-:W-:Y:S01]  /*a2f0*/  IMAD.MOV.U32 R15, RZ, RZ, 0x40000040 ;  /* 0x40000040ff0f7424 */ /* 0x000fe200078e00ff */
[----:B------:R-:W-:-:S02]  /*a300*/  WARPGROUP.DEPBAR.LE gsb0, 0x0 ;  /* 0x00008000000079c5 */ /* 0x000fc40000010000 */
[----:B------:R-:W-:-:S07]  /*a310*/  WARPGROUP.ARRIVE ;  /* 0x00000000000079c5 */ /* 0x000fce0000000000 */
[----:B------:R-:W-:Y:S01]  /*a320*/  HGMMA.64x64x16.F32.BF16 R24, gdesc[UR4], R24, gsb0 ;  /* 0x00e00000041879f0 */ /* 0x000fe20008001818 */
[----:B------:R-:W-:Y:S02]  /*a330*/  R2UR UR4, R14 ;  /* 0x000000000e0472ca */ /* 0x000fe400000e0000 */
[----:B------:R-:W-:Y:S01]  /*a340*/  R2UR UR5, R15 ;  /* 0x000000000f0572ca */ /* 0x000fe200000e0000 */
[----:B------:R-:W-:Y:S01]  /*a350*/  IMAD.MOV.U32 R15, RZ, RZ, 0x40000040 ;  /* 0x40000040ff0f7424 */ /* 0x000fe200078e00ff */
[----:B------:R-:W-:Y:S02]  /*a360*/  R2UR UR6, R58 ;  /* 0x000000003a0672ca */ /* 0x000fe400000e0000 */
[----:B------:R-:W-:Y:S02]  /*a370*/  R2UR UR7, R59 ;  /* 0x000000003b0772ca */ /* 0x000fe400000e0000 */
[----:B------:R-:W-:Y:S01]  /*a380*/  IADD3 R14, R11, R13, R0 ;  /* 0x0000000d0b0e7210 */ /* 0x000fe20007ffe000 */
[----:B------:R-:W-:Y:S01]  /*a390*/  IMAD.MOV.U32 R13, RZ, RZ, 0x40000040 ;  /* 0x40000040ff0d7424 */ /* 0x000fe200078e00ff */
[----:B------:R-:W-:-:S02]  /*a3a0*/  WARPGROUP.DEPBAR.LE gsb0, 0x0 ;  /* 0x00008000000079c5 */ /* 0x000fc40000010000 */
[----:B------:R-:W-:-:S07]  /*a3b0*/  WARPGROUP.ARRIVE ;  /* 0x00000000000079c5 */ /* 0x000fce0000000000 */
        /* <DEDUP_REMOVED lines=51> */
[----:B-1----:R-:W-:Y:S01]  /*a6f0*/  FSEL R25, R25, -INF , P2 ;  /* 0xff80000019197808 */ /* 0x002fe20001000000 */
[----:B------:R-:W-:Y:S01]  /*a700*/  FMUL.FTZ R46, R46, UR4 ;  /* 0x000000042e2e7c20 */ /* 0x000fe20008410000 */
[----:B------:R-:W-:Y:S01]  /*a710*/  FMUL.FTZ R47, R47, UR4 ;  /* 0x000000042f2f7c20 */ /* 0x000fe20008410000 */
[----:B------:R-:W-:Y:S01]  /*a720*/  FMUL.FTZ R50, R50, UR4 ;  /* 0x0000000432327c20 */ /* 0x000fe20008410000 */
[----:B------:R-:W-:Y:S01]  /*a730*/  FMNMX.FTZ R11, R24, R25, !PT ;  /* 0x00000019180b7209 */ /* 0x000fe20007810000 */
[----:B------:R-:W-:Y:S01]  /*a740*/  FMUL.FTZ R51, R51, UR4 ;  /* 0x0000000433337c20 */ /* 0x000fe20008410000 */
[----:B------:R-:W-:Y:S01]  /*a750*/  FMUL.FTZ R54, R54, UR4 ;  /* 0x0000000436367c20 */ /* 0x000fe20008410000 */
[----:B------:R-:W1:Y:S01]  /*a760*/  MUFU.TANH R32, R32 ;  /* 0x0000002000207308 */ /* 0x000e620000002400 */
[----:B--2---:R-:W-:Y:S01]  /*a770*/  FSEL R28, R28, -INF , P3 ;  /* 0xff8000001c1c7808 */ /* 0x004fe20001800000 */
[----:B------:R-:W-:-:S03]  /*a780*/  FMUL.FTZ R55, R55, UR4 ;  /* 0x0000000437377c20 */ /* 0x000fc60008410000 */
[----:B------:R-:W-:-:S03]  /*a790*/  FMNMX.FTZ R11, R28, R11, !PT ;  /* 0x0000000b1c0b7209 */ /* 0x000fc60007810000 */
[----:B------:R-:W2:Y:S01]  /*a7a0*/  MUFU.TANH R26, R26 ;  /* 0x0000001a001a7308 */ /* 0x000ea20000002400 */
[----:B0-----:R-:W-:-:S04]  /*a7b0*/  FSEL R58, R29, -INF , P4 ;  /* 0xff8000001d3a7808 */ /* 0x001fc80002000000 */
[----:B------:R-:W-:-:S03]  /*a7c0*/  FMNMX.FTZ R11, R58, R11, !PT ;  /* 0x0000000b3a0b7209 */ /* 0x000fc60007810000 */
[----:B------:R-:W0:Y:S01]  /*a7d0*/  MUFU.TANH R33, R33 ;  /* 0x0000002100217308 */ /* 0x000e220000002400 */
[----:B-1----:R-:W-:-:S04]  /*a7e0*/  FSEL R32, R32, -INF , P5 ;  /* 0xff80000020207808 */ /* 0x002fc80002800000 */
[----:B------:R-:W-:-:S03]  /*a7f0*/  FMNMX.FTZ R11, R32, R11, !PT ;  /* 0x0000000b200b7209 */ /* 0x000fc60007810000 */
[----:B------:R-:W1:Y:S01]  /*a800*/  MUFU.TANH R27, R27 ;  /* 0x0000001b001b7308 */ /* 0x000e620000002400 */
[----:B--2---:R-:W-:Y:S02]  /*a810*/  FSEL R26, R26, -INF , P1 ;  /* 0xff8000001a1a7808 */ /* 0x004fe40000800000 */
[----:B------:R-:W-:-:S05]  /*a820*/  ISETP.GT.AND P1, PT, R12, 0x18, PT ;  /* 0x000000180c00780c */ /* 0x000fca0003f24270 */
[----:B------:R-:W2:Y:S01]  /*a830*/  MUFU.TANH R36, R36 ;  /* 0x0000002400247308 */ /* 0x000ea20000002400 */
[----:B0-----:R-:W-:-:S04]  /*a840*/  FSEL R60, R33, -INF , P6 ;  /* 0xff800000213c7808 */ /* 0x001fc80003000000 */
[----:B------:R-:W-:-:S03]  /*a850*/  FMNMX.FTZ R11, R60, R11, !PT ;  /* 0x0000000b3c0b7209 */ /* 0x000fc60007810000 */
[----:B------:R-:W0:Y:S01]  /*a860*/  MUFU.TANH R30, R30 ;  /* 0x0000001e001e7308 */ /* 0x000e220000002400 */
[----:B-1----:R-:W-:Y:S02]  /*a870*/  FSEL R27, R27, -INF , P2 ;  /* 0xff8000001b1b7808 */ /* 0x002fe40001000000 */
[----:B------:R-:W-:-:S05]  /*a880*/  ISETP.GT.AND P2, PT, R12, 0x19, PT ;  /* 0x000000190c00780c */ /* 0x000fca0003f44270 */
[----:B------:R-:W1:Y:S01]  /*a890*/  MUFU.TANH R37, R37 ;  /* 0x0000002500257308 */ /* 0x000e620000002400 */
[----:B--2---:R-:W-:-:S04]  /*a8a0*/  FSEL R62, R36, -INF , P1 ;  /* 0xff800000243e7808 */ /* 0x004fc80000800000 */
[----:B------:R-:W-:-:S03]  /*a8b0*/  FMNMX.FTZ R11, R62, R11, !PT ;  /* 0x0000000b3e0b7209 */ /* 0x000fc60007810000 */
[----:B------:R-:W2:Y:S01]  /*a8c0*/  MUFU.TANH R31, R31 ;  /* 0x0000001f001f7308 */ /* 0x000ea20000002400 */
[----:B0-----:R-:W-:Y:S02]  /*a8d0*/  FSEL R30, R30, -INF , P3 ;  /* 0xff8000001e1e7808 */ /* 0x001fe40001800000 */
[----:B------:R-:W-:-:S05]  /*a8e0*/  ISETP.GT.AND P3, PT, R12, 0x20, PT ;  /* 0x000000200c00780c */ /* 0x000fca0003f64270 */
        /* <DEDUP_REMOVED lines=45> */
[----:B------:R-:W-:Y:S01]  /*abc0*/  MUFU.TANH R47, R47 ;  /* 0x0000002f002f7308 */ /* 0x000fe20000002400 */
[----:B-1----:R-:W-:-:S04]  /*abd0*/  FSEL R78, R53, -INF , P4 ;  /* 0xff800000354e7808 */ /* 0x002fc80002000000 */
[----:B------:R-:W-:-:S03]  /*abe0*/  FMNMX.FTZ R12, R78, R11, !PT ;  /* 0x0000000b4e0c7209 */ /* 0x000fc60007810000 */
[----:B------:R-:W0:Y:S01]  /*abf0*/  MUFU.TANH R50, R50 ;  /* 0x0000003200327308 */ /* 0x000e220000002400 */
[----:B--2---:R-:W-:Y:S01]  /*ac00*/  FSEL R46, R46, -INF , P5 ;  /* 0xff8000002e2e7808 */ /* 0x004fe20002800000 */
[----:B------:R-:W1:Y:S06]  /*ac10*/  SHFL.BFLY PT, R11, R12, 0x2, 0x1f ;  /* 0x0c401f000c0b7f89 */ /* 0x000e6c00000e0000 */
[----:B------:R-:W-:Y:S08]  /*ac20*/  MUFU.TANH R51, R51 ;  /* 0x0000003300337308 */ /* 0x000ff00000002400 */
[----:B------:R-:W2:Y:S01]  /*ac30*/  MUFU.TANH R54, R54 ;  /* 0x0000003600367308 */ /* 0x000ea20000002400 */
[----:B0-----:R-:W-:-:S07]  /*ac40*/  FSEL R50, R50, -INF , P1 ;  /* 0xff80000032327808 */ /* 0x001fce0000800000 */
[----:B------:R-:W0:Y:S01]  /*ac50*/  MUFU.TANH R55, R55 ;  /* 0x0000003700377308 */ /* 0x000e220000002400 */
[----:B-1----:R-:W-:Y:S02]  /*ac60*/  FMNMX.FTZ R21, R12, R11, !PT ;  /* 0x0000000b0c157209 */ /* 0x002fe40007810000 */
[----:B------:R-:W-:-:S03]  /*ac70*/  FMNMX.FTZ R11, R26, R27, !PT ;  /* 0x0000001b1a0b7209 */ /* 0x000fc60007810000 */
[----:B------:R-:W1:Y:S01]  /*ac80*/  SHFL.BFLY PT, R76, R21, 0x1, 0x1f ;  /* 0x0c201f00154c7f89 */ /* 0x000e6200000e0000 */
[----:B------:R-:W-:Y:S02]  /*ac90*/  FMNMX.FTZ R11, R30, R11, !PT ;  /* 0x0000000b1e0b7209 */ /* 0x000fe40007810000 */
[----:B--2---:R-:W-:Y:S02]  /*aca0*/  FSEL R54, R54, -INF , P3 ;  /* 0xff80000036367808 */ /* 0x004fe40001800000 */
[----:B------:R-:W-:-:S04]  /*acb0*/  FMNMX.FTZ R11, R14, R11, !PT ;  /* 0x0000000b0e0b7209 */ /* 0x000fc80007810000 */
[----:B------:R-:W-:-:S04]  /*acc0*/  FMNMX.FTZ R11, R34, R11, !PT ;  /* 0x0000000b220b7209 */ /* 0x000fc80007810000 */
[----:B------:R-:W-:-:S04]  /*acd0*/  FMNMX.FTZ R11, R36, R11, !PT ;  /* 0x0000000b240b7209 */ /* 0x000fc80007810000 */
[----:B------:R-:W-:-:S04]  /*ace0*/  FMNMX.FTZ R11, R38, R11, !PT ;  /* 0x0000000b260b7209 */ /* 0x000fc80007810000 */
[----:B------:R-:W-:Y:S02]  /*acf0*/  FMNMX.FTZ R11, R40, R11, !PT ;  /* 0x0000000b280b7209 */ /* 0x000fe40007810000 */
[----:B-1----:R-:W-:Y:S02]  /*ad00*/  FMNMX.FTZ R21, R21, R76, !PT ;  /* 0x0000004c15157209 */ /* 0x002fe40007810000 */
[----:B------:R-:W-:Y:S02]  /*ad10*/  FMNMX.FTZ R11, R42, R11, !PT ;  /* 0x0000000b2a0b7209 */ /* 0x000fe40007810000 */
[C---:B------:R-:W-:Y:S01]  /*ad20*/  FSETP.NEU.FTZ.AND P5, PT, R21.reuse, -INF , PT ;  /* 0xff8000001500780b */ /* 0x040fe20003fbd000 */
[----:B------:R-:W-:Y:S01]  /*ad30*/  FMUL.FTZ R12, R21, R169 ;  /* 0x000000a9150c7220 */ /* 0x000fe20000410000 */
[----:B------:R-:W-:Y:S02]  /*ad40*/  FMNMX.FTZ R11, R44, R11, !PT ;  /* 0x0000000b2c0b7209 */ /* 0x000fe40007810000 */
[----:B0-----:R-:W-:-:S02]  /*ad50*/  FSEL R76, R55, -INF , P4 ;  /* 0xff800000374c7808 */ /* 0x001fc40002000000 */
[----:B------:R-:W-:Y:S02]  /*ad60*/  FSEL R13, R12, RZ, P5 ;  /* 0x000000ff0c0d7208 */ /* 0x000fe40002800000 */
[----:B------:R-:W-:Y:S02]  /*ad70*/  FSEL R12, R47, -INF , P6 ;  /* 0xff8000002f0c7808 */ /* 0x000fe40003000000 */
[----:B------:R-:W-:Y:S01]  /*ad80*/  FMNMX.FTZ R11, R46, R11, !PT ;  /* 0x0000000b2e0b7209 */ /* 0x000fe20007810000 */
[-CC-:B------:R-:W-:Y:S01]  /*ad90*/  FFMA.FTZ R15, R24, R169.reuse, -R13.reuse ;  /* 0x000000a9180f7223 */ /* 0x180fe2000001080d */
[----:B------:R-:W-:Y:S01]  /*ada0*/  FSEL R24, R51, -INF , P2 ;  /* 0xff80000033187808 */ /* 0x000fe20001000000 */
        /* <DEDUP_REMOVED lines=19> */
[----:B------:R-:W-:Y:S01]  /*aee0*/  FFMA.FTZ R197, R78, R169, -R13 ;  /* 0x000000a94ec57223 */ /* 0x000fe2000001080d */
[----:B------:R0:W-:Y:S01]  /*aef0*/  MUFU.EX2 R152, R15 ;  /* 0x0000000f00987308 */ /* 0x0001e20000000800 */
[----:B------:R-:W-:Y:S01]  /*af00*/  ISETP.GE.AND P2, PT, R168, 0x41, PT ;  /* 0x00000041a800780c */ /* 0x000fe20003f46270 */
[----:B------:R-:W1:Y:S06]  /*af10*/  SHFL.BFLY PT, R28, R11, 0x2, 0x1f ;  /* 0x0c401f000b1c7f89 */ /* 0x000e6c00000e0000 */
[----:B------:R-:W-:Y:S01]  /*af20*/  MUFU.EX2 R25, R25 ;  /* 0x0000001900197308 */ /* 0x000fe20000000800 */
[----:B0-----:R-:W-:-:S05]  /*af30*/  IMAD.MOV.U32 R15, RZ, RZ, 0x40000040 ;  /* 0x40000040ff0f7424 */ /* 0x001fca00078e00ff */
[----:B------:R-:W-:Y:S02]  /*af40*/  R2UR UR11, R15 ;  /* 0x000000000f0b72ca */ /* 0x000fe400000e0000 */
[----:B------:R-:W-:Y:S08]  /*af50*/  MUFU.EX2 R29, R29 ;  /* 0x0000001d001d7308 */ /* 0x000ff00000000800 */
[----:B------:R-:W0:Y:S01]  /*af60*/  MUFU.EX2 R58, R58 ;  /* 0x0000003a003a7308 */ /* 0x000e220000000800 */
[----:B-1----:R-:W-:-:S05]  /*af70*/  FMNMX.FTZ R28, R11, R28, !PT ;  /* 0x0000001c0b1c7209 */ /* 0x002fca0007810000 */
[----:B------:R-:W1:Y:S02]  /*af80*/  SHFL.BFLY PT, R11, R28, 0x1, 0x1f ;  /* 0x0c201f001c0b7f89 */ /* 0x000e6400000e0000 */
[----:B------:R-:W-:Y:S08]  /*af90*/  MUFU.EX2 R32, R32 ;  /* 0x0000002000207308 */ /* 0x000ff00000000800 */
[----:B------:R-:W2:Y:S01]  /*afa0*/  MUFU.EX2 R31, R60 ;  /* 0x0000003c001f7308 */ /* 0x000ea20000000800 */
[----:B0-----:R-:W-:-:S07]  /*afb0*/  F2FP.BF16.F32.PACK_AB R154, R58, R29 ;  /* 0x0000001d3a9a723e */ /* 0x001fce00000010ff */
[----:B------:R-:W-:Y:S01]  /*afc0*/  MUFU.EX2 R62, R62 ;  /* 0x0000003e003e7308 */ /* 0x000fe20000000800 */
[----:B-1----:R-:W-:-:S07]  /*afd0*/  FMNMX.FTZ R170, R28, R11, !PT ;  /* 0x0000000b1caa7209 */ /* 0x002fce0007810000 */
[----:B------:R-:W0:Y:S01]  /*afe0*/  MUFU.EX2 R33, R64 ;  /* 0x0000004000217308 */ /* 0x000e220000000800 */
[----:B--2---:R-:W-:Y:S02]  /*aff0*/  F2FP.BF16.F32.PACK_AB R156, R31, R32 ;  /* 0x000000201f9c723e */ /* 0x004fe400000010ff */
[C---:B------:R-:W-:Y:S01]  /*b000*/  FSETP.NEU.FTZ.AND P1, PT, R170.reuse, -INF , PT ;  /* 0xff800000aa00780b */ /* 0x040fe20003f3d000 */
[----:B------:R-:W-:-:S04]  /*b010*/  FMUL.FTZ R11, R170, R169 ;  /* 0x000000a9aa0b7220 */ /* 0x000fc80000410000 */
[----:B------:R-:W-:Y:S01]  /*b020*/  MUFU.EX2 R171, R171 ;  /* 0x000000ab00ab7308 */ /* 0x000fe20000000800 */
[----:B------:R-:W-:Y:S02]  /*b030*/  FSEL R13, R11, RZ, P1 ;  /* 0x000000ff0b0d7208 */ /* 0x000fe40000800000 */
[----:B------:R-:W-:-:S03]  /*b040*/  ISETP.NE.AND P1, PT, R65, RZ, PT ;  /* 0x000000ff4100720c */ /* 0x000fc60003f25270 */
        /* <DEDUP_REMOVED lines=9> */
[----:B------:R-:W-:Y:S01]  /*b0e0*/  FFMA.FTZ R178, R40, R169, -R13 ;  /* 0x000000a928b27223 */ /* 0x000fe2000001080d */
[----:B------:R-:W-:-:S02]  /*b0f0*/  @!P1 VIADD R11, R20, 0x38840 ;  /* 0x00038840140b9836 */ /* 0x000fc40000000000 */
[-CC-:B------:R-:W-:Y:S01]  /*b100*/  FFMA.FTZ R179, R42, R169.reuse, -R13.reuse ;  /* 0x000000a92ab37223 */ /* 0x180fe2000001080d */
[-CC-:B------:R-:W-:Y:S01]  /*b110*/  FFMA.FTZ R180, R44, R169.reuse, -R13.reuse ;  /* 0x000000a92cb47223 */ /* 0x180fe2000001080d */
[-C--:B------:R-:W-:Y:S01]  /*b120*/  FFMA.FTZ R182, R46, R169.reuse, -R13 ;  /* 0x000000a92eb67223 */ /* 0x080fe2000001080d */
[----:B------:R-:W1:Y:S01]  /*b130*/  MUFU.EX2 R27, R27 ;  /* 0x0000001b001b7308 */ /* 0x000e620000000800 */
[----:B------:R-:W-:Y:S01]  /*b140*/  @!P1 PRMT R12, RZ, 0x654, R11 ;  /* 0x00000654ff0c9816 */ /* 0x000fe2000000000b */
[-CC-:B------:R-:W-:Y:S01]  /*b150*/  FFMA.FTZ R198, R50, R169.reuse, -R13.reuse ;  /* 0x000000a932c67223 */ /* 0x180fe2000001080d */
[----:B------:R-:W-:Y:S01]  /*b160*/  LOP3.LUT R11, R56, 0x2000000, RZ, 0xfc, !PT ;  /* 0x02000000380b7812 */ /* 0x000fe200078efcff */
[-CC-:B------:R-:W-:Y:S01]  /*b170*/  FFMA.FTZ R200, R24, R169.reuse, -R13.reuse ;  /* 0x000000a918c87223 */ /* 0x180fe2000001080d */
[----:B------:R2:W-:Y:S01]  /*b180*/  @!P1 SYNCS.ARRIVE.TRANS64.RED.A1T0 RZ, [R12+URZ], RZ ;  /* 0x000000ff0cff99a7 */ /* 0x0005e2000810043f */
[-CC-:B------:R-:W-:Y:S01]  /*b190*/  FFMA.FTZ R202, R54, R169.reuse, -R13.reuse ;  /* 0x000000a936ca7223 */ /* 0x180fe2000001080d */
[----:B------:R-:W-:Y:S01]  /*b1a0*/  FFMA.FTZ R199, R76, R169, -R13 ;  /* 0x000000a94cc77223 */ /* 0x000fe2000001080d */
[----:B------:R-:W3:Y:S01]  /*b1b0*/  MUFU.EX2 R30, R30 ;  /* 0x0000001e001e7308 */ /* 0x000ee20000000800 */
[----:B------:R-:W-:-:S02]  /*b1c0*/  IMAD.MOV.U32 R13, RZ, RZ, 0x40000040 ;  /* 0x40000040ff0d7424 */ /* 0x000fc400078e00ff */
[----:B------:R-:W-:Y:S01]  /*b1d0*/  FADD.FTZ R24, R152, R25 ;  /* 0x0000001998187221 */ /* 0x000fe20000010000 */
[----:B------:R-:W-:Y:S01]  /*b1e0*/  F2FP.BF16.F32.PACK_AB R152, R25, R152 ;  /* 0x000000981998723e */ /* 0x000fe200000010ff */
[----:B------:R-:W-:Y:S01]  /*b1f0*/  @!P1 VIADD R20, R20, 0x38860 ;  /* 0x0003886014149836 */ /* 0x000fe20000000000 */
[----:B0-----:R-:W-:Y:S01]  /*b200*/  F2FP.BF16.F32.PACK_AB R158, R33, R62 ;  /* 0x0000003e219e723e */ /* 0x001fe200000010ff */
[----:B--2---:R-:W-:Y:S01]  /*b210*/  IMAD R12, R18, 0x1000, R11 ;  /* 0x00001000120c7824 */ /* 0x004fe200078e020b */
[----:B------:R-:W-:Y:S01]  /*b220*/  R2UR UR7, R13 ;  /* 0x000000000d0772ca */ /* 0x000fe200000e0000 */
[----:B------:R0:W2:Y:S01]  /*b230*/  MUFU.EX2 R155, R14 ;  /* 0x0000000e009b7308 */ /* 0x0000a20000000800 */
[----:B-1----:R-:W-:Y:S01]  /*b240*/  FADD.FTZ R13, R26, R27 ;  /* 0x0000001b1a0d7221 */ /* 0x002fe20000010000 */
[----:B------:R-:W-:Y:S01]  /*b250*/  FADD.FTZ R35, R29, R24 ;  /* 0x000000181d237221 */ /* 0x000fe20000010000 */
[----:B------:R-:W-:Y:S02]  /*b260*/  F2FP.BF16.F32.PACK_AB R153, R27, R26 ;  /* 0x0000001a1b99723e */ /* 0x000fe400000010ff */
[----:B------:R-:W-:Y:S01]  /*b270*/  R2UR UR6, R12 ;  /* 0x000000000c0672ca */ /* 0x000fe200000e0000 */
[----:B------:R-:W-:Y:S01]  /*b280*/  FADD.FTZ R35, R58, R35 ;  /* 0x000000233a237221 */ /* 0x000fe20000010000 */
[----:B------:R-:W-:Y:S01]  /*b290*/  @!P1 PRMT R20, RZ, 0x654, R20 ;  /* 0x00000654ff149816 */ /* 0x000fe20000000014 */
[----:B------:R-:W1:Y:S01]  /*b2a0*/  MUFU.EX2 R34, R34 ;  /* 0x0000002200227308 */ /* 0x000e620000000800 */
[----:B0-----:R-:W-:-:S02]  /*b2b0*/  VIADD R14, R12, 0x80 ;  /* 0x000000800c0e7836 */ /* 0x001fc40000000000 */
[----:B------:R-:W-:-:S03]  /*b2c0*/  FADD.FTZ R24, R32, R35 ;  /* 0x0000002320187221 */ /* 0x000fc60000010000 */
[----:B------:R-:W-:Y:S01]  /*b2d0*/  R2UR UR10, R14 ;  /* 0x000000000e0a72ca */ /* 0x000fe200000e0000 */
[----:B---3--:R-:W-:Y:S01]  /*b2e0*/  FADD.FTZ R14, R30, R13 ;  /* 0x0000000d1e0e7221 */ /* 0x008fe20000010000 */
[----:B------:R-:W0:Y:S01]  /*b2f0*/  MUFU.EX2 R157, R36 ;  /* 0x00000024009d7308 */ /* 0x000e220000000800 */
[----:B------:R-:W-:Y:S02]  /*b300*/  FADD.FTZ R15, R31, R24 ;  /* 0x000000181f0f7221 */ /* 0x000fe40000010000 */
[C---:B--2---:R-:W-:Y:S01]  /*b310*/  FADD.FTZ R13, R155.reuse, R14 ;  /* 0x0000000e9b0d7221 */ /* 0x044fe20000010000 */
[----:B------:R-:W-:Y:S01]  /*b320*/  F2FP.BF16.F32.PACK_AB R155, R155, R30 ;  /* 0x0000001e9b9b723e */ /* 0x000fe200000010ff */
[----:B------:R-:W-:Y:S01]  /*b330*/  BAR.SYNC.DEFER_BLOCKING 0xf, 0x100 ;  /* 0x03c4000000007b1d */ /* 0x000fe20000010000 */
[----:B------:R-:W-:Y:S01]  /*b340*/  FADD.FTZ R24, R62, R15 ;  /* 0x0000000f3e187221 */ /* 0x000fe20000010000 */
[----:B------:R-:W-:Y:S02]  /*b350*/  IMAD.MOV.U32 R15, RZ, RZ, 0x40000040 ;  /* 0x40000040ff0f7424 */ /* 0x000fe400078e00ff */
[----:B-1----:R-:W-:Y:S01]  /*b360*/  FADD.FTZ R14, R34, R13 ;  /* 0x0000000d220e7221 */ /* 0x002fe20000010000 */
[----:B------:R-:W-:Y:S01]  /*b370*/  FADD.FTZ R203, R33, R24 ;  /* 0x0000001821cb7221 */ /* 0x000fe20000010000 */
[----:B------:R-:W1:Y:S01]  /*b380*/  MUFU.EX2 R159, R38 ;  /* 0x00000026009f7308 */ /* 0x000e620000000800 */
[----:B------:R-:W-:-:S02]  /*b390*/  IMAD.MOV.U32 R13, RZ, RZ, 0x40000040 ;  /* 0x40000040ff0d7424 */ /* 0x000fc400078e00ff */
[----:B------:R-:W-:Y:S01]  /*b3a0*/  FADD.FTZ R203, R171, R203 ;  /* 0x000000cbabcb7221 */ /* 0x000fe20000010000 */
[C---:B0-----:R-:W-:Y:S01]  /*b3b0*/  FADD.FTZ R14, R157.reuse, R14 ;  /* 0x0000000e9d0e7221 */ /* 0x041fe20000010000 */
[----:B------:R-:W-:-:S03]  /*b3c0*/  F2FP.BF16.F32.PACK_AB R157, R157, R34 ;  /* 0x000000229d9d723e */ /* 0x000fc600000010ff */
[----:B------:R-:W0:Y:S08]  /*b3d0*/  MUFU.EX2 R178, R178 ;  /* 0x000000b200b27308 */ /* 0x000e300000000800 */
[----:B------:R-:W2:Y:S01]  /*b3e0*/  MUFU.EX2 R172, R172 ;  /* 0x000000ac00ac7308 */ /* 0x000ea20000000800 */
[----:B-1----:R-:W-:Y:S01]  /*b3f0*/  FADD.FTZ R204, R159, R14 ;  /* 0x0000000e9fcc7221 */ /* 0x002fe20000010000 */
[----:B------:R1:W-:Y:S01]  /*b400*/  STSM.16.M88.4 [R195+0x36400], R152 ;  /* 0x03640098c3007844 */ /* 0x0003e20000000200 */
[----:B------:R-:W-:-:S02]  /*b410*/  VIADD R14, R12, 0x100 ;  /* 0x000001000c0e7836 */ /* 0x000fc40000000000 */
[----:B------:R-:W-:-:S03]  /*b420*/  VIADD R12, R12, 0x180 ;  /* 0x000001800c0c7836 */ /* 0x000fc60000000000 */
[----:B------:R-:W-:Y:S01]  /*b430*/  MUFU.EX2 R173, R173 ;  /* 0x000000ad00ad7308 */ /* 0x000fe20000000800 */
[C---:B0-----:R-:W-:Y:S01]  /*b440*/  F2FP.BF16.F32.PACK_AB R159, R178.reuse, R159 ;  /* 0x0000009fb29f723e */ /* 0x041fe200000010ff */
[----:B------:R-:W-:-:S04]  /*b450*/  FADD.FTZ R204, R178, R204 ;  /* 0x000000ccb2cc7221 */ /* 0x000fc80000010000 */
[----:B------:R1:W-:Y:S02]  /*b460*/  STSM.16.M88.4 [R196], R156 ;  /* 0x0000009cc4007844 */ /* 0x0003e40000000200 */
[----:B------:R-:W0:Y:S01]  /*b470*/  MUFU.EX2 R174, R174 ;  /* 0x000000ae00ae7308 */ /* 0x000e220000000800 */
[C---:B--2---:R-:W-:Y:S01]  /*b480*/  F2FP.BF16.F32.PACK_AB R160, R172.reuse, R171 ;  /* 0x000000abaca0723e */ /* 0x044fe200000010ff */
[----:B------:R-:W-:-:S06]  /*b490*/  FADD.FTZ R172, R172, R203 ;  /* 0x000000cbacac7221 */ /* 0x000fcc0000010000 */
        /* <DEDUP_REMOVED lines=14> */
[----:B------:R1:W-:Y:S01]  /*b580*/  STSM.16.M88.4 [R208], R160 ;  /* 0x000000a0d0007844 */ /* 0x0003e20000000200 */
[----:B------:R-:W-:Y:S01]  /*b590*/  FADD.FTZ R183, R183, R182 ;  /* 0x000000b6b7b77221 */ /* 0x000fe20000010000 */
[----:B------:R-:W0:Y:S08]  /*b5a0*/  MUFU.EX2 R177, R177 ;  /* 0x000000b100b17308 */ /* 0x000e300000000800 */
[----:B------:R-:W3:Y:S01]  /*b5b0*/  MUFU.EX2 R197, R197 ;  /* 0x000000c500c57308 */ /* 0x000ee20000000800 */
[----:B--2---:R-:W-:Y:S01]  /*b5c0*/  F2FP.BF16.F32.PACK_AB R164, R176, R175 ;  /* 0x000000afb0a4723e */ /* 0x004fe200000010ff */
[----:B------:R-:W-:-:S04]  /*b5d0*/  FADD.FTZ R175, R175, R174 ;  /* 0x000000aeafaf7221 */ /* 0x000fc80000010000 */
[----:B------:R-:W-:Y:S02]  /*b5e0*/  FADD.FTZ R176, R176, R175 ;  /* 0x000000afb0b07221 */ /* 0x000fe40000010000 */
[----:B------:R-:W2:Y:S02]  /*b5f0*/  MUFU.EX2 R198, R198 ;  /* 0x000000c600c67308 */ /* 0x000ea40000000800 */
[----:B0-----:R-:W-:-:S06]  /*b600*/  FADD.FTZ R176, R177, R176 ;  /* 0x000000b0b1b07221 */ /* 0x001fcc0000010000 */
[----:B------:R-:W0:Y:S01]  /*b610*/  MUFU.EX2 R200, R200 ;  /* 0x000000c800c87308 */ /* 0x000e220000000800 */
[C---:B---3--:R-:W-:Y:S01]  /*b620*/  F2FP.BF16.F32.PACK_AB R166, R197.reuse, R177 ;  /* 0x000000b1c5a6723e */ /* 0x048fe200000010ff */
[----:B------:R-:W-:-:S06]  /*b630*/  FADD.FTZ R197, R197, R176 ;  /* 0x000000b0c5c57221 */ /* 0x000fcc0000010000 */
[----:B------:R-:W-:Y:S01]  /*b640*/  MUFU.EX2 R202, R202 ;  /* 0x000000ca00ca7308 */ /* 0x000fe20000000800 */
[----:B--2---:R-:W-:-:S07]  /*b650*/  FADD.FTZ R183, R198, R183 ;  /* 0x000000b7c6b77221 */ /* 0x004fce0000010000 */
[----:B------:R-:W2:Y:S01]  /*b660*/  MUFU.EX2 R199, R199 ;  /* 0x000000c700c77308 */ /* 0x000ea20000000800 */
[C---:B0-----:R-:W-:Y:S01]  /*b670*/  F2FP.BF16.F32.PACK_AB R165, R200.reuse, R198 ;  /* 0x000000c6c8a5723e */ /* 0x041fe200000010ff */
[----:B------:R-:W-:Y:S01]  /*b680*/  FADD.FTZ R183, R200, R183 ;  /* 0x000000b7c8b77221 */ /* 0x000fe20000010000 */
[----:B--2---:R-:W-:-:S03]  /*b690*/  F2FP.BF16.F32.PACK_AB R167, R199, R202 ;  /* 0x000000cac7a7723e */ /* 0x004fc600000010ff */
[----:B------:R-:W-:Y:S02]  /*b6a0*/  FADD.FTZ R202, R202, R183 ;  /* 0x000000b7caca7221 */ /* 0x000fe40000010000 */
[----:B------:R1:W-:Y:S01]  /*b6b0*/  STSM.16.M88.4 [R201], R164 ;  /* 0x000000a4c9007844 */ /* 0x0003e20000000200 */
[----:B------:R-:W-:Y:S01]  /*b6c0*/  WARPGROUP.ARRIVE ;  /* 0x00000000000079c5 */ /* 0x000fe20000000000 */
[----:B------:R-:W-:-:S05]  /*b6d0*/  FADD.FTZ R199, R199, R202 ;  /* 0x000000cac7c77221 */ /* 0x000fca0000010000 */
[----:B------:R-:W-:Y:S01]  /*b6e0*/  HGMMA.64x256x16.F32.BF16 R24, R152, gdesc[UR4].tnspB, RZ, !UPT, gsb0 ;  /* 0x43e0000498187df0 */ /* 0x000fe2000c0018ff */
[----:B------:R-:W-:Y:S02]  /*b6f0*/  R2UR UR6, R14 ;  /* 0x000000000e0672ca */ /* 0x000fe400000e0000 */
[----:B------:R-:W-:Y:S01]  /*b700*/  R2UR UR7, R15 ;  /* 0x000000000f0772ca */ /* 0x000fe200000e0000 */
[----:B------:R-:W-:Y:S02]  /*b710*/  WARPGROUP.DEPBAR.LE gsb0, 0x0 ;  /* 0x00008000000079c5 */ /* 0x000fe40000010000 */
[----:B------:R-:W-:-:S15]  /*b720*/  WARPGROUP.ARRIVE ;  /* 0x00000000000079c5 */ /* 0x000fde0000000000 */
[----:B------:R-:W-:-:S07]  /*b730*/  NOP ;  /* 0x0000000000007918 */ /* 0x000fce0000000000 */
[----:B------:R-:W-:Y:S03]  /*b740*/  HGMMA.64x256x16.F32.BF16 R24, R156, gdesc[UR8].tnspB, R24, gsb0 ;  /* 0x43e000089c187df0 */ /* 0x000fe60008001818 */
[----:B------:R-:W-:Y:S02]  /*b750*/  WARPGROUP.DEPBAR.LE gsb0, 0x0 ;  /* 0x00008000000079c5 */ /* 0x000fe40000010000 */
[----:B------:R-:W-:-:S15]  /*b760*/  WARPGROUP.ARRIVE ;  /* 0x00000000000079c5 */ /* 0x000fde0000000000 */
[----:B------:R-:W-:-:S08]  /*b770*/  NOP ;  /* 0x0000000000007918 */ /* 0x000fd00000000000 */
        /* <DEDUP_REMOVED lines=18> */
[----:B------:R-:W-:Y:S02]  /*b8a0*/  VIADD R13, R181, 0xfffffffe ;  /* 0xfffffffeb50d7836 */ /* 0x000fe40000000000 */
[----:B------:R-:W-:Y:S02]  /*b8b0*/  IMAD.MOV.U32 R198, RZ, RZ, R170 ;  /* 0x000000ffffc67224 */ /* 0x000fe400078e00aa */
[----:B------:R-:W-:Y:S02]  /*b8c0*/  IMAD.MOV.U32 R14, RZ, RZ, R21 ;  /* 0x000000ffff0e7224 */ /* 0x000fe400078e0015 */
[----:B------:R-:W-:-:S07]  /*b8d0*/  IMAD.MOV.U32 R15, RZ, RZ, R18 ;  /* 0x000000ffff0f7224 */ /* 0x000fce00078e0012 */
.L_x_1410:
[----:B------:R-:W-:Y:S01]  /*b8e0*/  VIADD R18, R15, 0x1 ;  /* 0x000000010f127836 */ /* 0x000fe20000000000 */
[C---:B------:R-:W-:Y:S01]  /*b8f0*/  ISETP.GT.AND P2, PT, R13.reuse, RZ, PT ;  /* 0x000000ff0d00720c */ /* 0x040fe20003f44270 */
[----:B------:R-:W-:-:S03]  /*b900*/  VIADD R13, R13, 0xffffffff ;  /* 0xffffffff0d0d7836 */ /* 0x000fc60000000000 */
[----:B------:R-:W-:-:S04]  /*b910*/  ISETP.NE.AND P3, PT, R18, 0x2, PT ;  /* 0x000000021200780c */ /* 0x000fc80003f65270 */
[----:B0-----:R-:W-:Y:S02]  /*b920*/  SEL R12, RZ, 0x1, P3 ;  /* 0x00000001ff0c7807 */ /* 0x001fe40001800000 */
[----:B------:R-:W-:Y:S02]  /*b930*/  SEL R18, R18, RZ, P3 ;  /* 0x000000ff12127207 */ /* 0x000fe40001800000 */
[----:B------:R-:W-:Y:S01]  /*b940*/  LOP3.LUT R23, R23, R12, RZ, 0x3c, !PT ;  /* 0x0000000c17177212 */ /* 0x000fe200078e3cff */
[----:B------:R-:W-:Y:S06]  /*b950*/  @!P0 BRA `(.L_x_1400) ;  /* 0x0000000000048947 */ /* 0x000fec0003800000 */
[----:B------:R-:W-:Y:S01]  /*b960*/  BPT.TRAP 0x1 ;  /* 0x000000040000795c */ /* 0x000fe20000300000 */
.L_x_1400:
[----:B------:R-:W-:Y:S01]  /*b970*/  IMAD R12, R18, 0x8, R2 ;  /* 0x00000008120c7824 */ /* 0x000fe200078e0202 */
[----:B------:R-:W-:-:S04]  /*b980*/  SHF.L.U32 R200, R23, 0x1f, RZ ;  /* 0x0000001f17c87819 */ /* 0x000fc800000006ff */
[----:B------:R0:W2:Y:S01]  /*b990*/  SYNCS.PHASECHK.TRANS64.TRYWAIT P3, [R12+URZ+0x38830], R200 ;  /* 0x038830c80c0075a7 */ /* 0x0000a2000806017f */
[----:B------:R-:W-:Y:S05]  /*b9a0*/  @!P0 BRA `(.L_x_1401) ;  /* 0x0000000000048947 */ /* 0x000fea0003800000 */
[----:B------:R-:W-:Y:S01]  /*b9b0*/  BPT.TRAP 0x1 ;  /* 0x000000040000795c */ /* 0x000fe20000300000 */
.L_x_1401:
[----:B-1----:R-:W-:Y:S01]  /*b9c0*/  VIADD R20, R2, 0x20400 ;  /* 0x0002040002147836 */ /* 0x002fe20000000000 */
[----:B------:R-:W-:Y:S01]  /*b9d0*/  BSSY B1, `(.L_x_1402) ;  /* 0x0000009000017945 */ /* 0x000fe20003800000 */
[----:B------:R-:W-:Y:S02]  /*b9e0*/  IMAD R154, R18, 0x200, R3 ;  /* 0x00000200129a7824 */ /* 0x000fe400078e0203 */
[----:B------:R-:W-:Y:S01]  /*b9f0*/  IMAD.MOV.U32 R155, RZ, RZ, 0x40000040 ;  /* 0x40000040ff9b7424 */ /* 0x000fe200078e00ff */
[----:B------:R-:W-:-:S04]  /*ba00*/  SHF.R.U32.HI R20, RZ, 0x4, R20 ;  /* 0x00000004ff147819 */ /* 0x000fc80000011614 */
[----:B------:R-:W-:-:S04]  /*ba10*/  LOP3.LUT R20, R20, 0x3fff, RZ, 0xc0, !PT ;  /* 0x00003fff14147812 */ /* 0x000fc800078ec0ff */
[----:B------:R-:W-:Y:S01]  /*ba20*/  LOP3.LUT R20, R20, 0x10000, RZ, 0xfc, !PT ;  /* 0x0001000014147812 */ /* 0x000fe200078efcff */
[----:B--2---:R-:W-:Y:S06]  /*ba30*/  @P3 BRA `(.L_x_1403) ;  /* 0x0000000000083947 */ /* 0x004fec0003800000 */
[----:B------:R-:W1:Y:S02]  /*ba40*/  SYNCS.PHASECHK.TRANS64.TRYWAIT P3, [R12+URZ+0x38830], R200 ;  /* 0x038830c80c0075a7 */ /* 0x000e64000806017f */
[----:B-1----:R-:W-:Y:S05]  /*ba50*/  @!P3 BRA `(.L_x_1404) ;  /* 0x000001100010b947 */ /* 0x002fea0003800000 */
.L_x_1403:
[----:B------:R-:W-:Y:S05]  /*ba60*/  BSYNC B1 ;  /* 0x0000000000017941 */ /* 0x000fea0003800000 */
.L_x_1402:
        /* <DEDUP_REMOVED lines=14> */
[----:B------:R-:W-:Y:S01]  /*bb50*/  WARPGROUP.ARRIVE ;  /* 0x00000000000079c5 */ /* 0x000fe20000000000 */
        /* <DEDUP_REMOVED lines=19> */
[----:B------:R-:W-:Y:S05]  /*bc90*/  @!P0 BRA `(.L_x_1405) ;  /* 0x0000000000048947 */ /* 0x000fea0003800000 */
[----:B------:R-:W-:Y:S01]  /*bca0*/  BPT.TRAP 0x1 ;  /* 0x000000040000795c */ /* 0x000fe20000300000 */
.L_x_1405:
[----:B------:R2:W3:Y:S01]  /*bcb0*/  SYNCS.PHASECHK.TRANS64.TRYWAIT P3, [R12+URZ+0x38850], R200 ;  /* 0x038850c80c0075a7 */ /* 0x0004e2000806017f */
[----:B------:R-:W-:Y:S05]  /*bcc0*/  @!P0 BRA `(.L_x_1406) ;  /* 0x0000000000048947 */ /* 0x000fea0003800000 */
[----:B------:R-:W-:Y:S01]  /*bcd0*/  BPT.TRAP 0x1 ;  /* 0x000000040000795c */ /* 0x000fe20000300000 */
.L_x_1406:
[----:B------:R-:W-:Y:S04]  /*bce0*/  BSSY B1, `(.L_x_1407) ;  /* 0x0000004000017945 */ /* 0x000fe80003800000 */
[----:B---3--:R-:W-:Y:S05]  /*bcf0*/  @P3 BRA `(.L_x_1408) ;  /* 0x0000000000083947 */ /* 0x008fea0003800000 */
[----:B------:R-:W3:Y:S02]  /*bd00*/  SYNCS.PHASECHK.TRANS64.TRYWAIT P3, [R12+URZ+0x38850], R200 ;  /* 0x038850c80c0075a7 */ /* 0x000ee4000806017f */
[----:B---3--:R-:W-:Y:S05]  /*bd10*/  @!P3 BRA `(.L_x_1409) ;  /* 0x0000010c0074b947 */ /* 0x008fea0003800000 */
.L_x_1408:
[----:B------:R-:W-:Y:S05]  /*bd20*/  BSYNC B1 ;  /* 0x0000000000017941 */ /* 0x000fea0003800000 */
.L_x_1407:
[----:B------:R-:W-:Y:S01]  /*bd30*/  VIADD R20, R2, 0x26400 ;  /* 0x0002640002147836 */ /* 0x000fe20000000000 */
[----:B------:R-:W-:Y:S01]  /*bd40*/  WARPGROUP.ARRIVE ;  /* 0x00000000000079c5 */ /* 0x000fe20000000000 */
[----:B------:R-:W-:-:S05]  /*bd50*/  VIADD R204, R0, 0x4 ;  /* 0x0000000400cc7836 */ /* 0x000fca0000000000 */
[----:B------:R-:W4:Y:S01]  /*bd60*/  S2R R229, SR_TID.X ;  /* 0x0000000000e57919 */ /* 0x000f220000002100 */
[----:B------:R-:W-:Y:S01]  /*bd70*/  IMAD R202, R18, 0x1000, R10 ;  /* 0x0000100012ca7824 */ /* 0x000fe200078e020a */
[----:B------:R-:W-:Y:S01]  /*bd80*/  SHF.R.U32.HI R20, RZ, 0x4, R20 ;  /* 0x00000004ff147819 */ /* 0x000fe20000011614 */
[----:B------:R-:W-:Y:S02]  /*bd90*/  IMAD.MOV.U32 R203, RZ, RZ, 0x40000040 ;  /* 0x40000040ffcb7424 */ /* 0x000fe400078e00ff */
[----:B------:R-:W-:Y:S01]  /*bda0*/  IMAD.MOV.U32 R207, RZ, RZ, 0x40000040 ;  /* 0x40000040ffcf7424 */ /* 0x000fe200078e00ff */
[----:B------:R-:W-:Y:S01]  /*bdb0*/  LOP3.LUT R21, R20, 0x3fff, RZ, 0xc0, !PT ;  /* 0x00003fff14157812 */ /* 0x000fe200078ec0ff */
[----:B------:R-:W-:Y:S01]  /*bdc0*/  VIADD R20, R0, 0x6 ;  /* 0x0000000600147836 */ /* 0x000fe20000000000 */
[C---:B------:R-:W-:Y:S01]  /*bdd0*/  R2UR UR6, R202.reuse ;  /* 0x00000000ca0672ca */ /* 0x040fe200000e0000 */
[----:B------:R-:W-:Y:S01]  /*bde0*/  IMAD.MOV.U32 R205, RZ, RZ, 0x40000040 ;  /* 0x40000040ffcd7424 */ /* 0x000fe200078e00ff */
[----:B------:R-:W-:Y:S01]  /*bdf0*/  LOP3.LUT R0, R21, 0x10000, RZ, 0xfc, !PT ;  /* 0x0001000015007812 */ /* 0x000fe200078efcff */
[----:B------:R-:W-:Y:S01]  /*be00*/  IMAD.MOV.U32 R21, RZ, RZ, 0x40000040 ;  /* 0x40000040ff157424 */ /* 0x000fe200078e00ff */
[----:B------:R-:W-:Y:S01]  /*be10*/  R2UR UR7, R203 ;  /* 0x00000000cb0772ca */ /* 0x000fe200000e0000 */
[----:B------:R-:W-:Y:S01]  /*be20*/  VIADD R203, R202, 0x800 ;  /* 0x00000800cacb7836 */ /* 0x000fe20000000000 */
[----:B------:R-:W-:Y:S01]  /*be30*/  R2UR UR5, R207 ;  /* 0x00000000cf0572ca */ /* 0x000fe200000e0000 */
[----:B------:R-:W-:-:S02]  /*be40*/  IMAD.MOV.U32 R206, RZ, RZ, R0 ;  /* 0x000000ffffce7224 */ /* 0x000fc400078e0000 */
[----:B------:R-:W-:Y:S02]  /*be50*/  IMAD.MOV.U32 R207, RZ, RZ, 0x40000040 ;  /* 0x40000040ffcf7424 */ /* 0x000fe400078e00ff */
[----:B0123--:R-:W-:Y:S01]  /*be60*/  IMAD.MOV.U32 R200, RZ, RZ, 0x4 ;  /* 0x00000004ffc87424 */ /* 0x00ffe200078e00ff */
[----:B------:R-:W-:Y:S01]  /*be70*/  R2UR UR4, R206 ;  /* 0x00000000ce0472ca */ /* 0x000fe200000e0000 */
[----:B------:R-:W-:Y:S01]  /*be80*/  VIADD R206, R0, 0x2 ;  /* 0x0000000200ce7836 */ /* 0x000fe20000000000 */
[----:B----4-:R-:W-:-:S11]  /*be90*/  SHF.R.U32.HI R229, RZ, 0x7, R229 ;  /* 0x00000007ffe57819 */ /* 0x010fd600000116e5 */
[----:B------:R-:W-:Y:S01]  /*bea0*/  HGMMA.64x64x16.F32.BF16 R152, gdesc[UR4], R152, gsb0 ;  /* 0x00e00000049879f0 */ /* 0x000fe20008001898 */
[----:B------:R-:W-:Y:S01]  /*beb0*/  R2UR UR4, R206 ;  /* 0x00000000ce0472ca */ /* 0x000fe200000e0000 */
[----:B------:R-:W-:Y:S01]  /*bec0*/  VIADD R206, R202, 0x2 ;  /* 0x00000002cace7836 */ /* 0x000fe20000000000 */
[----:B------:R-:W-:Y:S01]  /*bed0*/  R2UR UR5, R207 ;  /* 0x00000000cf0572ca */ /* 0x000fe200000e0000 */
[----:B------:R-:W-:-:S03]  /*bee0*/  IMAD.MOV.U32 R207, RZ, RZ, 0x40000040 ;  /* 0x40000040ffcf7424 */ /* 0x000fc600078e00ff */
        /* <DEDUP_REMOVED lines=10> */
[----:B------:R-:W-:-:S03]  /*bf90*/  IMAD.MOV.U32 R205, RZ, RZ, 0x40000040 ;  /* 0x40000040ffcd7424 */ /* 0x000fc600078e00ff */
[----:B------:R-:W-:Y:S02]  /*bfa0*/  R2UR UR6, R204 ;  /* 0x00000000cc0672ca */ /* 0x000fe400000e0000 */
        /* <DEDUP_REMOVED lines=143> */
[----:B------:R-:W0:Y:S02]  /*c8a0*/  SHFL.IDX PT, R20, R229, RZ, 0x1f ;  /* 0x00001fffe5147589 */ /* 0x000e2400000e0000 */
[----:B0-----:R-:W-:-:S04]  /*c8b0*/  ISETP.GT.AND P3, PT, R20, 0x7f, PT ;  /* 0x0000007f1400780c */ /* 0x001fc80003f64270 */
[----:B------:R-:W-:Y:S02]  /*c8c0*/  SEL R21, RZ, 0x2, !P3 ;  /* 0x00000002ff157807 */ /* 0x000fe40005800000 */
[C---:B------:R-:W-:Y:S02]  /*c8d0*/  SEL R20, R200.reuse, 0x2, P3 ;  /* 0x00000002c8147807 */ /* 0x040fe40001800000 */
[----:B------:R-:W-:Y:S01]  /*c8e0*/  SEL R200, R200, 0x6, !P3 ;  /* 0x00000006c8c87807 */ /* 0x000fe20005800000 */
[----:B------:R-:W-:Y:S01]  /*c8f0*/  IMAD.IADD R204, R21, 0x1, R203 ;  /* 0x0000000115cc7824 */ /* 0x000fe200078e02cb */
        /* <DEDUP_REMOVED lines=8> */
[----:B------:R-:W-:-:S03]  /*c980*/  IMAD.MOV.U32 R205, RZ, RZ, 0x40000040 ;  /* 0x40000040ffcd7424 */ /* 0x000fc600078e00ff */
        /* <DEDUP_REMOVED lines=24> */
[----:B------:R-:W-:Y:S02]  /*cb10*/  IMAD.MOV.U32 R205, RZ, RZ, 0x40000040 ;  /* 0x40000040ffcd7424 */ /* 0x000fe400078e00ff */
[----:B------:R-:W-:Y:S01]  /*cb20*/  VIADD R203, R0, 0xa00 ;  /* 0x00000a0000cb7836 */ /* 0x000fe20000000000 */
[----:B------:R-:W-:Y:S02]  /*cb30*/  R2UR UR6, R204 ;  /* 0x00000000cc0672ca */ /* 0x000fe400000e0000 */
[----:B------:R-:W-:Y:S01]  /*cb40*/  R2UR UR7, R205 ;  /* 0x00000000cd0772ca */ /* 0x000fe200000e0000 */
[----:B------:R-:W-:Y:S01]  /*cb50*/  IMAD.MOV.U32 R205, RZ, RZ, 0x40000040 ;  /* 0x40000040ffcd7424 */ /* 0x000fe200078e00ff */
[----:B------:R-:W-:-:S02]  /*cb60*/  IADD3 R204, R206, R207, R0 ;  /* 0x000000cfcecc7210 */ /* 0x000fc40007ffe000 */
[----:B------:R-:W-:Y:S01]  /*cb70*/  IADD3 R206, R206, R207, R202 ;  /* 0x000000cfcece7210 */ /* 0x000fe20007ffe0ca */
        /* <DEDUP_REMOVED lines=9> */
[----:B------:R-:W-:Y:S01]  /*cc10*/  VIADD R206, R202, 0xa00 ;  /* 0x00000a00cace7836 */ /* 0x000fe20000000000 */
[----:B------:R-:W-:Y:S01]  /*cc20*/  R2UR UR7, R207 ;  /* 0x00000000cf0772ca */ /* 0x000fe200000e0000 */
        /* <DEDUP_REMOVED lines=25> */
[----:B------:R-:W-:Y:S01]  /*cdc0*/  VIADD R203, R0, 0xc00 ;  /* 0x00000c0000cb7836 */ /* 0x000fe20000000000 */
[----:B------:R-:W-:Y:S02]  /*cdd0*/  WARPGROUP.DEPBAR.LE gsb0, 0x0 ;  /* 0x00008000000079c5 */ /* 0x000fe40000010000 */
[----:B------:R-:W-:-:S07]  /*cde0*/  WARPGROUP.ARRIVE ;  /* 0x00000000000079c5 */ /* 0x000fce0000000000 */
[----:B------:R-:W-:Y:S01]  /*cdf0*/  HGMMA.64x64x16.F32.BF16 R152, gdesc[UR4], R152, gsb0 ;  /* 0x00e00000049879f0 */ /* 0x000fe20008001898 */
[----:B------:R-:W-:Y:S01]  /*ce00*/  R2UR UR4, R204 ;  /* 0x00000000cc0472ca */ /* 0x000fe200000e0000 */
[----:B------:R-:W-:Y:S01]  /*ce10*/  IMAD.IADD R204, R200, 0x1, R206 ;  /* 0x00000001c8cc7824 */ /* 0x000fe200078e02ce */
[----:B------:R-:W-:Y:S01]  /*ce20*/  R2UR UR5, R205 ;  /* 0x00000000cd0572ca */ /* 0x000fe200000e0000 */
[----:B------:R-:W-:Y:S02]  /*ce30*/  IMAD.MOV.U32 R205, RZ, RZ, 0x40000040 ;  /* 0x40000040ffcd7424 */ /* 0x000fe400078e00ff */
[----:B------:R-:W-:Y:S01]  /*ce40*/  IMAD.MOV.U32 R206, RZ, RZ, 0x30 ;  /* 0x00000030ffce7424 */ /* 0x000fe200078e00ff */
        /* <DEDUP_REMOVED lines=70> */
[----:B------:R-:W-:Y:S02]  /*d2b0*/  WARPGROUP.DEPBAR.LE gsb0, 0x0 ;  /* 0x00008000000079c5 */ /* 0x000fe40000010000 */
[----:B------:R-:W-:-:S10]  /*d2c0*/  WARPGROUP.ARRIVE ;  /* 0x00000000000079c5 */ /* 0x000fd40000000000 */
[----:B------:R-:W-:Y:S01]  /*d2d0*/  HGMMA.64x64x16.F32.BF16 R152, gdesc[UR4], R152, gsb0 ;  /* 0x00e00000049879f0 */ /* 0x000fe20008001898 */
[----:B------:R-:W-:Y:S01]  /*d2e0*/  R2UR UR6, R204 ;  /* 0x00000000cc0672ca */ /* 0x000fe200000e0000 */
[----:B------:R-:W-:Y:S01]  /*d2f0*/  IMAD.IADD R204, R206, 0x1, R21 ;  /* 0x00000001cecc7824 */ /* 0x000fe200078e0215 */
[----:B------:R-:W-:Y:S01]  /*d300*/  R2UR UR7, R205 ;  /* 0x00000000cd0772ca */ /* 0x000fe200000e0000 */
[----:B------:R-:W-:Y:S02]  /*d310*/  IMAD.MOV.U32 R205, RZ, RZ, 0x40000040 ;  /* 0x40000040ffcd7424 */ /* 0x000fe400078e00ff */
[----:B------:R-:W-:Y:S01]  /*d320*/  IMAD.MOV.U32 R21, RZ, RZ, 0x40000040 ;  /* 0x40000040ff157424 */ /* 0x000fe200078e00ff */
[----:B------:R-:W-:Y:S01]  /*d330*/  R2UR UR4, R204 ;  /* 0x00000000cc0472ca */ /* 0x000fe200000e0000 */
[----:B------:R-:W-:Y:S01]  /*d340*/  IMAD.IADD R204, R206, 0x1, R20 ;  /* 0x00000001cecc7824 */ /* 0x000fe200078e0214 */
[----:B------:R-:W-:Y:S01]  /*d350*/  R2UR UR5, R205 ;  /* 0x00000000cd0572ca */ /* 0x000fe200000e0000 */
[----:B------:R-:W-:-:S02]  /*d360*/  IMAD.MOV.U32 R205, RZ, RZ, 0x40000040 ;  /* 0x40000040ffcd7424 */ /* 0x000fc400078e00ff */
[----:B------:R-:W-:Y:S01]  /*d370*/  IMAD.IADD R20, R20, 0x1, R203 ;  /* 0x0000000114147824 */ /* 0x000fe200078e02cb */
[----:B------:R-:W-:Y:S02]  /*d380*/  WARPGROUP.DEPBAR.LE gsb0, 0x0 ;  /* 0x00008000000079c5 */ /* 0x000fe40000010000 */
[----:B------:R-:W-:-:S07]  /*d390*/  WARPGROUP.ARRIVE ;  /* 0x00000000000079c5 */ /* 0x000fce0000000000 */
        /* <DEDUP_REMOVED lines=15> */
[----:B------:R-:W-:Y:S02]  /*d490*/  R2UR UR6, R20 ;  /* 0x00000000140672ca */ /* 0x000fe400000e0000 */
[----:B------:R-:W-:Y:S01]  /*d4a0*/  R2UR UR7, R21 ;  /* 0x00000000150772ca */ /* 0x000fe200000e0000 */
[----:B------:R-:W-:Y:S01]  /*d4b0*/  IMAD.MOV.U32 R21, RZ, RZ, 0x1000 ;  /* 0x00001000ff157424 */ /* 0x000fe200078e00ff */
[----:B------:R-:W-:Y:S02]  /*d4c0*/  R2UR UR4, R204 ;  /* 0x00000000cc0472ca */ /* 0x000fe400000e0000 */
[----:B------:R-:W-:Y:S02]  /*d4d0*/  R2UR UR5, R205 ;  /* 0x00000000cd0572ca */ /* 0x000fe400000e0000 */
[----:B------:R-:W-:-:S04]  /*d4e0*/  SEL R21, R21, 0xf80, P3 ;  /* 0x00000f8015157807 */ /* 0x000fc80001800000 */
[----:B------:R-:W-:-:S04]  /*d4f0*/  LOP3.LUT R21, R21, 0x1e00, RZ, 0xc0, !PT ;  /* 0x00001e0015157812 */ /* 0x000fc800078ec0ff */
[CC--:B------:R-:W-:Y:S02]  /*d500*/  IADD3 R20, R203.reuse, R21.reuse, R0 ;  /* 0x00000015cb147210 */ /* 0x0c0fe40007ffe000 */
[----:B------:R-:W-:Y:S01]  /*d510*/  IADD3 R202, R203, R21, R202 ;  /* 0x00000015cbca7210 */ /* 0x000fe20007ffe0ca */
[----:B------:R-:W-:Y:S02]  /*d520*/  IMAD.MOV.U32 R21, RZ, RZ, 0x40000040 ;  /* 0x40000040ff157424 */ /* 0x000fe400078e00ff */
[----:B------:R-:W-:Y:S01]  /*d530*/  IMAD.MOV.U32 R203, RZ, RZ, 0x40000040 ;  /* 0x40000040ffcb7424 */ /* 0x000fe200078e00ff */
[----:B------:R-:W-:Y:S02]  /*d540*/  WARPGROUP.DEPBAR.LE gsb0, 0x0 ;  /* 0x00008000000079c5 */ /* 0x000fe40000010000 */
[----:B------:R-:W-:-:S06]  /*d550*/  WARPGROUP.ARRIVE ;  /* 0x00000000000079c5 */ /* 0x000fcc0000000000 */
[----:B------:R-:W-:Y:S01]  /*d560*/  HGMMA.64x64x16.F32.BF16 R152, gdesc[UR4], R152, gsb0 ;  /* 0x00e00000049879f0 */ /* 0x000fe20008001898 */
[----:B------:R-:W-:Y:S01]  /*d570*/  R2UR UR4, R20 ;  /* 0x00000000140472ca */ /* 0x000fe200000e0000 */
[----:B------:R-:W-:Y:S01]  /*d580*/  IMAD R20, R18, 0x1000, R11 ;  /* 0x0000100012147824 */ /* 0x000fe200078e020b */
[----:B------:R-:W-:Y:S01]  /*d590*/  R2UR UR5, R21 ;  /* 0x00000000150572ca */ /* 0x000fe200000e0000 */
[----:B------:R-:W-:Y:S01]  /*d5a0*/  IMAD.MOV.U32 R21, RZ, RZ, 0x40000040 ;  /* 0x40000040ff157424 */ /* 0x000fe200078e00ff */
[----:B------:R-:W-:Y:S02]  /*d5b0*/  R2UR UR6, R202 ;  /* 0x00000000ca0672ca */ /* 0x000fe400000e0000 */
[----:B------:R-:W-:Y:S01]  /*d5c0*/  R2UR UR7, R203 ;  /* 0x00000000cb0772ca */ /* 0x000fe200000e0000 */
[----:B------:R-:W-:Y:S02]  /*d5d0*/  WARPGROUP.DEPBAR.LE gsb0, 0x0 ;  /* 0x00008000000079c5 */ /* 0x000fe40000010000 */
[----:B------:R-:W-:-:S10]  /*d5e0*/  WARPGROUP.ARRIVE ;  /* 0x00000000000079c5 */ /* 0x000fd40000000000 */
[----:B------:R-:W-:Y:S01]  /*d5f0*/  HGMMA.64x64x16.F32.BF16 R152, gdesc[UR4], R152, gsb0 ;  /* 0x00e00000049879f0 */ /* 0x000fe20008001898 */
[----:B------:R-:W-:Y:S01]  /*d600*/  ULDC UR4, c[0x0][0xad0] ;  /* 0x0002b40000047ab9 */ /* 0x000fe20000000800 */
[----:B------:R-:W-:Y:S02]  /*d610*/  R2UR UR7, R21 ;  /* 0x00000000150772ca */ /* 0x000fe400000e0000 */
[----:B------:R-:W-:Y:S01]  /*d620*/  R2UR UR6, R20 ;  /* 0x00000000140672ca */ /* 0x000fe200000e0000 */
        /* <DEDUP_REMOVED lines=37> */
[----:B------:R-:W-:Y:S01]  /*d880*/  FMUL.FTZ R182, R182, UR4 ;  /* 0x00000004b6b67c20 */ /* 0x000fe20008410000 */
[----:B------:R-:W-:Y:S01]  /*d890*/  FMUL.FTZ R183, R183, UR4 ;  /* 0x00000004b7b77c20 */ /* 0x000fe20008410000 */
[----:B------:R-:W1:Y:S01]  /*d8a0*/  MUFU.TANH R159, R159 ;  /* 0x0000009f009f7308 */ /* 0x000e620000002400 */
[----:B--2---:R-:W-:Y:S01]  /*d8b0*/  FMNMX.FTZ R21, R156, R21, !PT ;  /* 0x000000159c157209 */ /* 0x004fe20007810000 */
[----:B------:R-:W-:-:S06]  /*d8c0*/  ULDC UR4, c[0x0][0xa80] ;  /* 0x0002a00000047ab9 */ /* 0x000fcc0000000800 */
        /* <DEDUP_REMOVED lines=48> */
[----:B------:R-:W1:Y:S06]  /*dbd0*/  SHFL.BFLY PT, R169, R21, 0x1, 0x1f ;  /* 0x0c201f0015a97f89 */ /* 0x000e6c00000e0000 */
[----:B------:R-:W3:Y:S01]  /*dbe0*/  MUFU.TANH R206, R206 ;  /* 0x000000ce00ce7308 */ /* 0x000ee20000002400 */
[----:B--2---:R-:W-:-:S07]  /*dbf0*/  FMNMX.FTZ R170, R204, R170, !PT ;  /* 0x000000aaccaa7209 */ /* 0x004fce0007810000 */
[----:B------:R-:W2:Y:S01]  /*dc00*/  MUFU.TANH R179, R179 ;  /* 0x000000b300b37308 */ /* 0x000ea20000002400 */
[----:B0-----:R-:W-:-:S07]  /*dc10*/  FMNMX.FTZ R170, R205, R170, !PT ;  /* 0x000000aacdaa7209 */ /* 0x001fce0007810000 */
[----:B------:R-:W0:Y:S01]  /*dc20*/  MUFU.TANH R182, R182 ;  /* 0x000000b600b67308 */ /* 0x000e220000002400 */
[----:B---3--:R-:W-:Y:S02]  /*dc30*/  FMNMX.FTZ R170, R206, R170, !PT ;  /* 0x000000aaceaa7209 */ /* 0x008fe40007810000 */
[----:B-1----:R-:W-:Y:S01]  /*dc40*/  FMNMX.FTZ R21, R21, R169, !PT ;  /* 0x000000a915157209 */ /* 0x002fe20007810000 */
[----:B------:R-:W-:-:S04]  /*dc50*/  IMAD.U32 R169, RZ, RZ, UR4 ;  /* 0x00000004ffa97e24 */ /* 0x000fc8000f8e00ff */
[----:B------:R-:W1:Y:S01]  /*dc60*/  MUFU.TANH R183, R183 ;  /* 0x000000b700b77308 */ /* 0x000e620000002400 */
[----:B--2---:R-:W-:Y:S01]  /*dc70*/  FMNMX.FTZ R170, R179, R170, !PT ;  /* 0x000000aab3aa7209 */ /* 0x004fe20007810000 */
[C---:B------:R-:W-:Y:S01]  /*dc80*/  FMUL.FTZ R178, R21.reuse, R169 ;  /* 0x000000a915b27220 */ /* 0x040fe20000410000 */
[----:B------:R-:W-:-:S03]  /*dc90*/  FADD.FTZ R14, -R21, R14 ;  /* 0x0000000e150e7221 */ /* 0x000fc60000010100 */
[-CC-:B------:R-:W-:Y:S01]  /*dca0*/  FFMA.FTZ R207, R156, R169.reuse, -R178.reuse ;  /* 0x000000a99ccf7223 */ /* 0x180fe200000108b2 */
[-CC-:B------:R-:W-:Y:S01]  /*dcb0*/  FFMA.FTZ R156, R159, R169.reuse, -R178.reuse ;  /* 0x000000a99f9c7223 */ /* 0x180fe200000108b2 */
[-CC-:B------:R-:W-:Y:S01]  /*dcc0*/  FFMA.FTZ R159, R161, R169.reuse, -R178.reuse ;  /* 0x000000a9a19f7223 */ /* 0x180fe200000108b2 */
[----:B0-----:R-:W-:Y:S01]  /*dcd0*/  FMNMX.FTZ R170, R182, R170, !PT ;  /* 0x000000aab6aa7209 */ /* 0x001fe20007810000 */
[-CC-:B------:R-:W-:Y:S01]  /*dce0*/  FFMA.FTZ R174, R165, R169.reuse, -R178.reuse ;  /* 0x000000a9a5ae7223 */ /* 0x180fe200000108b2 */
[-C--:B------:R-:W-:Y:S01]  /*dcf0*/  FMUL.FTZ R14, R14, R169.reuse ;  /* 0x000000a90e0e7220 */ /* 0x080fe20000410000 */
[-CC-:B------:R-:W-:Y:S01]  /*dd00*/  FFMA.FTZ R152, R152, R169.reuse, -R178.reuse ;  /* 0x000000a998987223 */ /* 0x180fe200000108b2 */
[-CC-:B------:R-:W-:Y:S01]  /*dd10*/  FFMA.FTZ R153, R153, R169.reuse, -R178.reuse ;  /* 0x000000a999997223 */ /* 0x180fe200000108b2 */
[-CC-:B------:R-:W-:Y:S01]  /*dd20*/  FFMA.FTZ R171, R164, R169.reuse, -R178.reuse ;  /* 0x000000a9a4ab7223 */ /* 0x180fe200000108b2 */
[-CC-:B------:R-:W-:Y:S01]  /*dd30*/  FFMA.FTZ R200, R200, R169.reuse, -R178.reuse ;  /* 0x000000a9c8c87223 */ /* 0x180fe200000108b2 */
[----:B------:R-:W-:Y:S01]  /*dd40*/  MUFU.EX2 R207, R207 ;  /* 0x000000cf00cf7308 */ /* 0x000fe20000000800 */
[----:B-1----:R-:W-:Y:S01]  /*dd50*/  FMNMX.FTZ R170, R183, R170, !PT ;  /* 0x000000aab7aa7209 */ /* 0x002fe20007810000 */
[-CC-:B------:R-:W-:Y:S01]  /*dd60*/  FFMA.FTZ R160, R160, R169.reuse, -R178.reuse ;  /* 0x000000a9a0a07223 */ /* 0x180fe200000108b2 */
[-CC-:B------:R-:W-:Y:S01]  /*dd70*/  FFMA.FTZ R168, R168, R169.reuse, -R178.reuse ;  /* 0x000000a9a8a87223 */ /* 0x180fe200000108b2 */
[-CC-:B------:R-:W-:Y:S01]  /*dd80*/  FFMA.FTZ R172, R172, R169.reuse, -R178.reuse ;  /* 0x000000a9acac7223 */ /* 0x180fe200000108b2 */
[-CC-:B------:R-:W-:Y:S01]  /*dd90*/  FFMA.FTZ R173, R173, R169.reuse, -R178.reuse ;  /* 0x000000a9adad7223 */ /* 0x180fe200000108b2 */
[----:B------:R-:W0:Y:S01]  /*dda0*/  SHFL.BFLY PT, R175, R170, 0x2, 0x1f ;  /* 0x0c401f00aaaf7f89 */ /* 0x000e2200000e0000 */
[--C-:B------:R-:W-:Y:S01]  /*ddb0*/  FFMA.FTZ R177, R177, R169, -R178.reuse ;  /* 0x000000a9b1b17223 */ /* 0x100fe200000108b2 */
[----:B------:R-:W1:Y:S08]  /*ddc0*/  MUFU.EX2 R14, R14 ;  /* 0x0000000e000e7308 */ /* 0x000e700000000800 */
[----:B------:R-:W-:Y:S08]  /*ddd0*/  MUFU.EX2 R152, R152 ;  /* 0x0000009800987308 */ /* 0x000ff00000000800 */
[----:B------:R-:W-:Y:S01]  /*dde0*/  MUFU.EX2 R153, R153 ;  /* 0x0000009900997308 */ /* 0x000fe20000000800 */
[-C--:B-1----:R-:W-:Y:S01]  /*ddf0*/  FMUL.FTZ R24, R24, R14.reuse ;  /* 0x0000000e18187220 */ /* 0x082fe20000410000 */
[-C--:B------:R-:W-:Y:S01]  /*de00*/  FMUL.FTZ R25, R25, R14.reuse ;  /* 0x0000000e19197220 */ /* 0x080fe20000410000 */
[-C--:B------:R-:W-:Y:S01]  /*de10*/  FMUL.FTZ R28, R28, R14.reuse ;  /* 0x0000000e1c1c7220 */ /* 0x080fe20000410000 */
[-C--:B------:R-:W-:Y:S01]  /*de20*/  FMUL.FTZ R29, R29, R14.reuse ;  /* 0x0000000e1d1d7220 */ /* 0x080fe20000410000 */
[-C--:B------:R-:W-:Y:S01]  /*de30*/  FMUL.FTZ R32, R32, R14.reuse ;  /* 0x0000000e20207220 */ /* 0x080fe20000410000 */
[----:B0-----:R-:W-:Y:S01]  /*de40*/  FMNMX.FTZ R170, R170, R175, !PT ;  /* 0x000000afaaaa7209 */ /* 0x001fe20007810000 */
[-CC-:B------:R-:W-:Y:S01]  /*de50*/  FFMA.FTZ R175, R176, R169.reuse, -R178.reuse ;  /* 0x000000a9b0af7223 */ /* 0x180fe200000108b2 */
[----:B------:R-:W-:Y:S01]  /*de60*/  MUFU.EX2 R200, R200 ;  /* 0x000000c800c87308 */ /* 0x000fe20000000800 */
[-CC-:B------:R-:W-:Y:S01]  /*de70*/  FFMA.FTZ R176, R202, R169.reuse, -R178.reuse ;  /* 0x000000a9cab07223 */ /* 0x180fe200000108b2 */
[----:B------:R-:W-:Y:S01]  /*de80*/  FFMA.FTZ R178, R180, R169, -R178 ;  /* 0x000000a9b4b27223 */ /* 0x000fe200000108b2 */
        /* <DEDUP_REMOVED lines=24> */
[----:B0-----:R-:W-:Y:S01]  /*e010*/  FMNMX.FTZ R170, R170, R161, !PT ;  /* 0x000000a1aaaa7209 */ /* 0x001fe20007810000 */
        /* <DEDUP_REMOVED lines=8> */
[-CC-:B------:R-:W-:Y:S01]  /*e0a0*/  FFMA.FTZ R229, R155, R169.reuse, -R165.reuse ;  /* 0x000000a99be57223 */ /* 0x180fe200000108a5 */
[-CC-:B------:R-:W-:Y:S01]  /*e0b0*/  FFMA.FTZ R155, R157, R169.reuse, -R165.reuse ;  /* 0x000000a99d9b7223 */ /* 0x180fe200000108a5 */
[-CC-:B------:R-:W-:Y:S01]  /*e0c0*/  FFMA.FTZ R157, R162, R169.reuse, -R165.reuse ;  /* 0x000000a9a29d7223 */ /* 0x180fe200000108a5 */
[-C--:B------:R-:W-:Y:S01]  /*e0d0*/  FMUL.FTZ R161, R161, R169.reuse ;  /* 0x000000a9a1a17220 */ /* 0x080fe20000410000 */
[-CC-:B------:R-:W-:Y:S01]  /*e0e0*/  FFMA.FTZ R154, R154, R169.reuse, -R165.reuse ;  /* 0x000000a99a9a7223 */ /* 0x180fe200000108a5 */
[----:B------:R-:W-:Y:S01]  /*e0f0*/  IMAD.MOV R162, RZ, RZ, -R194 ;  /* 0x000000ffffa27224 */ /* 0x000fe200078e0ac2 */
[----:B------:R-:W-:Y:S01]  /*e100*/  MUFU.EX2 R229, R229 ;  /* 0x000000e500e57308 */ /* 0x000fe20000000800 */
[-CC-:B------:R-:W-:Y:S01]  /*e110*/  FFMA.FTZ R164, R158, R169.reuse, -R165.reuse ;  /* 0x000000a99ea47223 */ /* 0x180fe200000108a5 */
[-CC-:B------:R-:W-:Y:S01]  /*e120*/  FFMA.FTZ R158, R163, R169.reuse, -R165.reuse ;  /* 0x000000a9a39e7223 */ /* 0x180fe200000108a5 */
[----:B------:R-:W-:Y:S01]  /*e130*/  FFMA.FTZ R180, R166, R169, -R165 ;  /* 0x000000a9a6b47223 */ /* 0x000fe200000108a5 */
[----:B------:R-:W-:Y:S01]  /*e140*/  ISETP.NE.AND P3, PT, R193, R162, PT ;  /* 0x000000a2c100720c */ /* 0x000fe20003f65270 */
[----:B------:R-:W-:-:S02]  /*e150*/  @!P1 VIADD R162, R12, 0x38840 ;  /* 0x000388400ca29836 */ /* 0x000fc40000000000 */
[-CC-:B------:R-:W-:Y:S01]  /*e160*/  FFMA.FTZ R198, R167, R169.reuse, -R165.reuse ;  /* 0x000000a9a7c67223 */ /* 0x180fe200000108a5 */
[-CC-:B------:R-:W-:Y:S01]  /*e170*/  FFMA.FTZ R202, R203, R169.reuse, -R165.reuse ;  /* 0x000000a9cbca7223 */ /* 0x180fe200000108a5 */
[----:B------:R-:W0:Y:S01]  /*e180*/  MUFU.EX2 R161, R161 ;  /* 0x000000a100a17308 */ /* 0x000e220000000800 */
[-CC-:B------:R-:W-:Y:S01]  /*e190*/  FFMA.FTZ R181, R181, R169.reuse, -R165.reuse ;  /* 0x000000a9b5b57223 */ /* 0x180fe200000108a5 */
[----:B------:R-:W-:Y:S01]  /*e1a0*/  @!P1 PRMT R162, RZ, 0x654, R162 ;  /* 0x00000654ffa29816 */ /* 0x000fe200000000a2 */
[-CC-:B------:R-:W-:Y:S01]  /*e1b0*/  FFMA.FTZ R203, R204, R169.reuse, -R165.reuse ;  /* 0x000000a9cccb7223 */ /* 0x180fe200000108a5 */
[-CC-:B------:R-:W-:Y:S01]  /*e1c0*/  FFMA.FTZ R205, R205, R169.reuse, -R165.reuse ;  /* 0x000000a9cdcd7223 */ /* 0x180fe200000108a5 */
[----:B------:R-:W-:Y:S01]  /*e1d0*/  FFMA.FTZ R206, R206, R169, -R165 ;  /* 0x000000a9cece7223 */ /* 0x000fe200000108a5 */
[----:B------:R1:W-:Y:S01]  /*e1e0*/  @!P1 SYNCS.ARRIVE.TRANS64.RED.A1T0 RZ, [R162+URZ], RZ ;  /* 0x000000ffa2ff99a7 */ /* 0x0003e2000810043f */
[----:B------:R-:W-:Y:S01]  /*e1f0*/  FMUL.FTZ R84, R84, R14 ;  /* 0x0000000e54547220 */ /* 0x000fe20000410000 */
[----:B------:R-:W2:Y:S01]  /*e200*/  MUFU.EX2 R154, R154 ;  /* 0x0000009a009a7308 */ /* 0x000ea20000000800 */
[----:B------:R-:W-:-:S02]  /*e210*/  @!P3 IMAD R163, R15, 0x40, R191 ;  /* 0x000000400fa3b824 */ /* 0x000fc400078e02bf */
[-CC-:B------:R-:W-:Y:S01]  /*e220*/  FFMA.FTZ R15, R182, R169.reuse, -R165.reuse ;  /* 0x000000a9b60f7223 */ /* 0x180fe200000108a5 */
[-C--:B------:R-:W-:Y:S01]  /*e230*/  FMUL.FTZ R85, R85, R14.reuse ;  /* 0x0000000e55557220 */ /* 0x080fe20000410000 */
[----:B------:R-:W-:Y:S01]  /*e240*/  FMUL.FTZ R88, R88, R14 ;  /* 0x0000000e58587220 */ /* 0x000fe20000410000 */
[----:B------:R-:W-:Y:S02]  /*e250*/  @!P3 IMAD R163, R163, 0x4, R2 ;  /* 0x00000004a3a3b824 */ /* 0x000fe400078e0202 */
[-CC-:B-1----:R-:W-:Y:S01]  /*e260*/  FFMA.FTZ R162, R179, R169.reuse, -R165.reuse ;  /* 0x000000a9b3a27223 */ /* 0x182fe200000108a5 */
[----:B------:R-:W-:Y:S01]  /*e270*/  FFMA.FTZ R165, R183, R169, -R165 ;  /* 0x000000a9b7a57223 */ /* 0x000fe200000108a5 */
[----:B------:R-:W1:Y:S01]  /*e280*/  MUFU.EX2 R155, R155 ;  /* 0x0000009b009b7308 */ /* 0x000e620000000800 */
[-C--:B0-----:R-:W-:Y:S01]  /*e290*/  FMUL.FTZ R26, R26, R161.reuse ;  /* 0x000000a11a1a7220 */ /* 0x081fe20000410000 */
[----:B------:R-:W-:Y:S01]  /*e2a0*/  @!P3 STS [R163+0x38400], R14 ;  /* 0x0384000ea300b388 */ /* 0x000fe20000000800 */
[-C--:B------:R-:W-:Y:S01]  /*e2b0*/  FMUL.FTZ R27, R27, R161.reuse ;  /* 0x000000a11b1b7220 */ /* 0x080fe20000410000 */
[-C--:B------:R-:W-:Y:S01]  /*e2c0*/  FMUL.FTZ R30, R30, R161.reuse ;  /* 0x000000a11e1e7220 */ /* 0x080fe20000410000 */
[-C--:B------:R-:W-:Y:S01]  /*e2d0*/  FMUL.FTZ R31, R31, R161.reuse ;  /* 0x000000a11f1f7220 */ /* 0x080fe20000410000 */
[----:B------:R0:W-:Y:S01]  /*e2e0*/  @!P3 STS [R163+0x38420], R161 ;  /* 0x038420a1a300b388 */ /* 0x0001e20000000800 */
[----:B------:R-:W-:Y:S01]  /*e2f0*/  FMUL.FTZ R34, R34, R161 ;  /* 0x000000a122227220 */ /* 0x000fe20000410000 */
[----:B------:R-:W3:Y:S01]  /*e300*/  MUFU.EX2 R164, R164 ;  /* 0x000000a400a47308 */ /* 0x000ee20000000800 */
[----:B--2---:R-:W-:Y:S01]  /*e310*/  FFMA.FTZ R199, R161, R199, R154 ;  /* 0x000000c7a1c77223 */ /* 0x004fe2000001009a */
[-C--:B------:R-:W-:Y:S01]  /*e320*/  FMUL.FTZ R35, R35, R161.reuse ;  /* 0x000000a123237220 */ /* 0x080fe20000410000 */
[-C--:B------:R-:W-:Y:S01]  /*e330*/  FMUL.FTZ R38, R38, R161.reuse ;  /* 0x000000a126267220 */ /* 0x080fe20000410000 */
[-C--:B------:R-:W-:Y:S01]  /*e340*/  FMUL.FTZ R39, R39, R161.reuse ;  /* 0x000000a127277220 */ /* 0x080fe20000410000 */
[----:B------:R-:W-:Y:S01]  /*e350*/  FADD.FTZ R199, R229, R199 ;  /* 0x000000c7e5c77221 */ /* 0x000fe20000010000 */
[-C--:B------:R-:W-:Y:S01]  /*e360*/  FMUL.FTZ R42, R42, R161.reuse ;  /* 0x000000a12a2a7220 */ /* 0x080fe20000410000 */
[----:B------:R-:W-:Y:S01]  /*e370*/  FMUL.FTZ R43, R43, R161 ;  /* 0x000000a12b2b7220 */ /* 0x000fe20000410000 */
[----:B------:R-:W2:Y:S01]  /*e380*/  MUFU.EX2 R157, R157 ;  /* 0x0000009d009d7308 */ /* 0x000ea20000000800 */
[----:B0-----:R-:W-:Y:S01]  /*e390*/  FFMA.FTZ R163, R14, R197, R152 ;  /* 0x000000c50ea37223 */ /* 0x001fe20000010098 */
[----:B-1----:R-:W-:Y:S01]  /*e3a0*/  FADD.FTZ R199, R155, R199 ;  /* 0x000000c79bc77221 */ /* 0x002fe20000010000 */
[C---:B------:R-:W-:Y:S01]  /*e3b0*/  F2FP.BF16.F32.PACK_AB R152, R153.reuse, R152 ;  /* 0x000000989998723e */ /* 0x040fe200000010ff */
[-C--:B------:R-:W-:Y:S01]  /*e3c0*/  FMUL.FTZ R46, R46, R161.reuse ;  /* 0x000000a12e2e7220 */ /* 0x080fe20000410000 */
[----:B------:R-:W-:Y:S01]  /*e3d0*/  FADD.FTZ R163, R153, R163 ;  /* 0x000000a399a37221 */ /* 0x000fe20000010000 */
[----:B------:R-:W-:Y:S01]  /*e3e0*/  F2FP.BF16.F32.PACK_AB R153, R229, R154 ;  /* 0x0000009ae599723e */ /* 0x000fe200000010ff */
[----:B------:R-:W-:Y:S01]  /*e3f0*/  FMUL.FTZ R47, R47, R161 ;  /* 0x000000a12f2f7220 */ /* 0x000fe20000410000 */
[----:B------:R-:W0:Y:S01]  /*e400*/  MUFU.EX2 R158, R158 ;  /* 0x0000009e009e7308 */ /* 0x000e220000000800 */
[----:B---3--:R-:W-:Y:S01]  /*e410*/  FADD.FTZ R199, R164, R199 ;  /* 0x000000c7a4c77221 */ /* 0x008fe20000010000 */
[----:B------:R-:W-:Y:S01]  /*e420*/  FADD.FTZ R163, R207, R163 ;  /* 0x000000a3cfa37221 */ /* 0x000fe20000010000 */
[----:B------:R-:W-:Y:S01]  /*e430*/  F2FP.BF16.F32.PACK_AB R154, R200, R207 ;  /* 0x000000cfc89a723e */ /* 0x000fe200000010ff */
[----:B------:R-:W-:Y:S01]  /*e440*/  FMUL.FTZ R50, R50, R161 ;  /* 0x000000a132327220 */ /* 0x000fe20000410000 */
[----:B------:R-:W-:Y:S01]  /*e450*/  F2FP.BF16.F32.PACK_AB R155, R164, R155 ;  /* 0x0000009ba49b723e */ /* 0x000fe200000010ff */
[----:B------:R-:W-:Y:S01]  /*e460*/  BAR.SYNC.DEFER_BLOCKING 0xf, 0x100 ;  /* 0x03c4000000007b1d */ /* 0x000fe20000010000 */
[----:B------:R-:W-:Y:S01]  /*e470*/  FADD.FTZ R163, R200, R163 ;  /* 0x000000a3c8a37221 */ /* 0x000fe20000010000 */
[-C--:B------:R-:W-:Y:S01]  /*e480*/  FMUL.FTZ R51, R51, R161.reuse ;  /* 0x000000a133337220 */ /* 0x080fe20000410000 */
[----:B--2---:R-:W-:Y:S01]  /*e490*/  FADD.FTZ R197, R157, R199 ;  /* 0x000000c79dc57221 */ /* 0x004fe20000010000 */
[-C--:B------:R-:W-:Y:S01]  /*e4a0*/  FMUL.FTZ R54, R54, R161.reuse ;  /* 0x000000a136367220 */ /* 0x080fe20000410000 */
[----:B------:R-:W-:Y:S01]  /*e4b0*/  FADD.FTZ R163, R156, R163 ;  /* 0x000000a39ca37221 */ /* 0x000fe20000010000 */
[----:B------:R-:W-:Y:S01]  /*e4c0*/  MUFU.EX2 R180, R180 ;  /* 0x000000b400b47308 */ /* 0x000fe20000000800 */
[C---:B------:R-:W-:Y:S01]  /*e4d0*/  F2FP.BF16.F32.PACK_AB R156, R160.reuse, R156 ;  /* 0x0000009ca09c723e */ /* 0x040fe200000010ff */
[-C--:B------:R-:W-:Y:S01]  /*e4e0*/  FMUL.FTZ R55, R55, R161.reuse ;  /* 0x000000a137377220 */ /* 0x080fe20000410000 */
[----:B------:R-:W-:Y:S01]  /*e4f0*/  FADD.FTZ R204, R160, R163 ;  /* 0x000000a3a0cc7221 */ /* 0x000fe20000010000 */
[----:B------:R-:W-:Y:S01]  /*e500*/  FMUL.FTZ R58, R58, R161 ;  /* 0x000000a13a3a7220 */ /* 0x000fe20000410000 */
[C---:B0-----:R-:W-:Y:S01]  /*e510*/  FADD.FTZ R197, R158.reuse, R197 ;  /* 0x000000c59ec57221 */ /* 0x041fe20000010000 */
[----:B------:R-:W-:Y:S01]  /*e520*/  F2FP.BF16.F32.PACK_AB R157, R158, R157 ;  /* 0x0000009d9e9d723e */ /* 0x000fe200000010ff */
[----:B------:R-:W-:Y:S01]  /*e530*/  FADD.FTZ R204, R159, R204 ;  /* 0x000000cc9fcc7221 */ /* 0x000fe20000010000 */
[----:B------:R-:W0:Y:S01]  /*e540*/  MUFU.EX2 R198, R198 ;  /* 0x000000c600c67308 */ /* 0x000e220000000800 */
[----:B------:R-:W-:Y:S01]  /*e550*/  F2FP.BF16.F32.PACK_AB R158, R171, R159 ;  /* 0x0000009fab9e723e */ /* 0x000fe200000010ff */
        /* <DEDUP_REMOVED lines=46> */
[----:B------:R-:W2:Y:S01]  /*e840*/  MUFU.EX2 R202, R202 ;  /* 0x000000ca00ca7308 */ /* 0x000ea20000000800 */
[-C--:B------:R-:W-:Y:S01]  /*e850*/  FMUL.FTZ R142, R142, R161.reuse ;  /* 0x000000a18e8e7220 */ /* 0x080fe20000410000 */
[-C--:B------:R-:W-:Y:S01]  /*e860*/  FMUL.FTZ R143, R143, R161.reuse ;  /* 0x000000a18f8f7220 */ /* 0x080fe20000410000 */
[-C--:B------:R-:W-:Y:S01]  /*e870*/  FMUL.FTZ R146, R146, R161.reuse ;  /* 0x000000a192927220 */ /* 0x080fe20000410000 */
[-C--:B------:R-:W-:Y:S01]  /*e880*/  FMUL.FTZ R147, R147, R161.reuse ;  /* 0x000000a193937220 */ /* 0x080fe20000410000 */
[-C--:B------:R-:W-:Y:S01]  /*e890*/  FMUL.FTZ R150, R150, R161.reuse ;  /* 0x000000a196967220 */ /* 0x080fe20000410000 */
[----:B------:R-:W-:Y:S01]  /*e8a0*/  FMUL.FTZ R151, R151, R161 ;  /* 0x000000a197977220 */ /* 0x000fe20000410000 */
[----:B0-----:R-:W-:Y:S01]  /*e8b0*/  F2FP.BF16.F32.PACK_AB R159, R198, R180 ;  /* 0x000000b4c69f723e */ /* 0x001fe200000010ff */
        /* <DEDUP_REMOVED lines=39> */
[----:B------:R0:W-:Y:S01]  /*eb30*/  STSM.16.M88.4 [R195+0x36400], R152 ;  /* 0x03640098c3007844 */ /* 0x0001e20000000200 */
[----:B------:R-:W2:Y:S01]  /*eb40*/  MUFU.EX2 R178, R178 ;  /* 0x000000b200b27308 */ /* 0x000ea20000000800 */
[----:B-1----:R-:W-:Y:S01]  /*eb50*/  F2FP.BF16.F32.PACK_AB R164, R176, R175 ;  /* 0x000000afb0a4723e */ /* 0x002fe200000010ff */
[----:B------:R-:W-:Y:S01]  /*eb60*/  VIADD R14, R20, 0x80 ;  /* 0x00000080140e7836 */ /* 0x000fe20000000000 */
[----:B------:R0:W-:Y:S01]  /*eb70*/  STSM.16.M88.4 [R196], R156 ;  /* 0x0000009cc4007844 */ /* 0x0001e20000000200 */
[----:B------:R-:W-:Y:S01]  /*eb80*/  FADD.FTZ R197, R180, R197 ;  /* 0x000000c5b4c57221 */ /* 0x000fe20000010000 */
[----:B------:R-:W-:Y:S01]  /*eb90*/  FADD.FTZ R171, R171, R204 ;  /* 0x000000ccabab7221 */ /* 0x000fe20000010000 */
[----:B------:R-:W-:-:S02]  /*eba0*/  @!P1 VIADD R12, R12, 0x38860 ;  /* 0x000388600c0c9836 */ /* 0x000fc40000000000 */
[----:B------:R-:W-:Y:S01]  /*ebb0*/  MUFU.EX2 R182, R206 ;  /* 0x000000ce00b67308 */ /* 0x000fe20000000800 */
[----:B------:R-:W-:Y:S01]  /*ebc0*/  FADD.FTZ R198, R198, R197 ;  /* 0x000000c5c6c67221 */ /* 0x000fe20000010000 */
[----:B------:R-:W-:Y:S01]  /*ebd0*/  FADD.FTZ R171, R174, R171 ;  /* 0x000000abaeab7221 */ /* 0x000fe20000010000 */
[----:B------:R-:W-:Y:S02]  /*ebe0*/  @!P1 PRMT R12, RZ, 0x654, R12 ;  /* 0x00000654ff0c9816 */ /* 0x000fe4000000000c */
[----:B------:R-:W-:Y:S01]  /*ebf0*/  FADD.FTZ R181, R181, R198 ;  /* 0x000000c6b5b57221 */ /* 0x000fe20000010000 */
[----:B------:R-:W-:Y:S01]  /*ec00*/  FADD.FTZ R171, R168, R171 ;  /* 0x000000aba8ab7221 */ /* 0x000fe20000010000 */
[----:B------:R-:W-:Y:S01]  /*ec10*/  IMAD.MOV.U32 R198, RZ, RZ, R170 ;  /* 0x000000ffffc67224 */ /* 0x000fe200078e00aa */
[----:B------:R1:W3:Y:S01]  /*ec20*/  MUFU.EX2 R183, R162 ;  /* 0x000000a200b77308 */ /* 0x0002e20000000800 */
[----:B--2---:R-:W-:Y:S01]  /*ec30*/  F2FP.BF16.F32.PACK_AB R166, R178, R177 ;  /* 0x000000b1b2a6723e */ /* 0x004fe200000010ff */
[----:B------:R-:W-:-:S04]  /*ec40*/  FADD.FTZ R202, R202, R181 ;  /* 0x000000b5caca7221 */ /* 0x000fc80000010000 */
[----:B------:R-:W-:Y:S02]  /*ec50*/  FADD.FTZ R202, R203, R202 ;  /* 0x000000cacbca7221 */ /* 0x000fe40000010000 */
[----:B------:R2:W-:Y:S01]  /*ec60*/  MUFU.EX2 R199, R15 ;  /* 0x0000000f00c77308 */ /* 0x0005e20000000800 */
[----:B-1----:R-:W-:Y:S01]  /*ec70*/  F2FP.BF16.F32.PACK_AB R162, R173, R172 ;  /* 0x000000acada2723e */ /* 0x002fe200000010ff */
[----:B------:R-:W-:Y:S01]  /*ec80*/  FADD.FTZ R172, R172, R171 ;  /* 0x000000abacac7221 */ /* 0x000fe20000010000 */
[----:B------:R-:W-:-:S03]  /*ec90*/  FADD.FTZ R179, R179, R202 ;  /* 0x000000cab3b37221 */ /* 0x000fc60000010000 */
[----:B------:R0:W-:Y:S01]  /*eca0*/  STSM.16.M88.4 [R208], R160 ;  /* 0x000000a0d0007844 */ /* 0x0001e20000000200 */
[----:B------:R-:W-:Y:S01]  /*ecb0*/  FADD.FTZ R172, R173, R172 ;  /* 0x000000acadac7221 */ /* 0x000fe20000010000 */
[----:B------:R3:W1:Y:S01]  /*ecc0*/  MUFU.EX2 R200, R165 ;  /* 0x000000a500c87308 */ /* 0x0006620000000800 */
[----:B--2---:R-:W-:Y:S02]  /*ecd0*/  IMAD.MOV.U32 R15, RZ, RZ, 0x40000040 ;  /* 0x40000040ff0f7424 */ /* 0x004fe400078e00ff */
[----:B------:R-:W-:-:S04]  /*ece0*/  FADD.FTZ R175, R175, R172 ;  /* 0x000000acafaf7221 */ /* 0x000fc80000010000 */
[----:B------:R-:W-:Y:S01]  /*ecf0*/  FADD.FTZ R176, R176, R175 ;  /* 0x000000afb0b07221 */ /* 0x000fe20000010000 */
[----:B---3--:R-:W-:Y:S01]  /*ed00*/  F2FP.BF16.F32.PACK_AB R165, R183, R182 ;  /* 0x000000b6b7a5723e */ /* 0x008fe200000010ff */
[----:B------:R-:W-:Y:S02]  /*ed10*/  FADD.FTZ R182, R182, R179 ;  /* 0x000000b3b6b67221 */ /* 0x000fe40000010000 */
[----:B------:R-:W-:Y:S02]  /*ed20*/  FADD.FTZ R177, R177, R176 ;  /* 0x000000b0b1b17221 */ /* 0x000fe40000010000 */
[----:B------:R-:W-:Y:S02]  /*ed30*/  FADD.FTZ R182, R183, R182 ;  /* 0x000000b6b7b67221 */ /* 0x000fe40000010000 */
[----:B------:R-:W-:Y:S01]  /*ed40*/  FADD.FTZ R197, R178, R177 ;  /* 0x000000b1b2c57221 */ /* 0x000fe20000010000 */
[----:B-1----:R-:W-:Y:S01]  /*ed50*/  F2FP.BF16.F32.PACK_AB R167, R200, R199 ;  /* 0x000000c7c8a7723e */ /* 0x002fe200000010ff */
[----:B------:R-:W-:-:S04]  /*ed60*/  FADD.FTZ R199, R199, R182 ;  /* 0x000000b6c7c77221 */ /* 0x000fc80000010000 */
[----:B------:R0:W-:Y:S01]  /*ed70*/  STSM.16.M88.4 [R201], R164 ;  /* 0x000000a4c9007844 */ /* 0x0001e20000000200 */
[----:B------:R-:W-:Y:S01]  /*ed80*/  WARPGROUP.ARRIVE ;  /* 0x00000000000079c5 */ /* 0x000fe20000000000 */
[----:B------:R-:W-:-:S05]  /*ed90*/  FADD.FTZ R199, R200, R199 ;  /* 0x000000c7c8c77221 */ /* 0x000fca0000010000 */
[----:B------:R-:W-:Y:S01]  /*eda0*/  HGMMA.64x256x16.F32.BF16 R24, R152, gdesc[UR4].tnspB, R24, gsb0 ;  /* 0x43e0000498187df0 */ /* 0x000fe20008001818 */
[----:B------:R-:W-:Y:S01]  /*edb0*/  R2UR UR6, R14 ;  /* 0x000000000e0672ca */ /* 0x000fe200000e0000 */
[----:B------:R-:W-:Y:S01]  /*edc0*/  VIADD R14, R20, 0x100 ;  /* 0x00000100140e7836 */ /* 0x000fe20000000000 */
[----:B------:R-:W-:Y:S01]  /*edd0*/  R2UR UR7, R15 ;  /* 0x000000000f0772ca */ /* 0x000fe200000e0000 */
[----:B------:R-:W-:Y:S01]  /*ede0*/  IMAD.MOV.U32 R15, RZ, RZ, 0x40000040 ;  /* 0x40000040ff0f7424 */ /* 0x000fe200078e00ff */
[----:B------:R-:W-:Y:S02]  /*edf0*/  WARPGROUP.DEPBAR.LE gsb0, 0x0 ;  /* 0x00008000000079c5 */ /* 0x000fe40000010000 */
[----:B------:R-:W-:-:S15]  /*ee00*/  WARPGROUP.ARRIVE ;  /* 0x00000000000079c5 */ /* 0x000fde0000000000 */
[----:B------:R-:W-:-:S06]  /*ee10*/  NOP ;  /* 0x0000000000007918 */ /* 0x000fcc0000000000 */
        /* <DEDUP_REMOVED lines=10> */
[----:B------:R-:W-:Y:S01]  /*eec0*/  IMAD.MOV.U32 R14, RZ, RZ, R21 ;  /* 0x000000ffff0e7224 */ /* 0x000fe200078e0015 */
        /* <DEDUP_REMOVED lines=17> */
.L_x_1399:
[----:B------:R-:W-:Y:S05]  /*efe0*/  BSYNC B0 ;  /* 0x0000000000007941 */ /* 0x000fea0003800000 */
.L_x_1398:
[----:B------:R-:W2:Y:S01]  /*eff0*/  SHFL.BFLY PT, R0, R197, 0x2, 0x1f ;  /* 0x0c401f00c5007f89 */ /* 0x000ea200000e0000 */
[----:B------:R-:W-:Y:S02]  /*f000*/  IMAD.MOV.U32 R174, RZ, RZ, -0x800000 ;  /* 0xff800000ffae7424 */ /* 0x000fe400078e00ff */
[----:B------:R-:W-:Y:S01]  /*f010*/  IMAD.MOV.U32 R175, RZ, RZ, -0x800000 ;  /* 0xff800000ffaf7424 */ /* 0x000fe200078e00ff */
[----:B------:R-:W3:Y:S01]  /*f020*/  SHFL.BFLY PT, R4, R199, 0x2, 0x1f ;  /* 0x0c401f00c7047f89 */ /* 0x000ee200000e0000 */
[----:B------:R-:W-:Y:S01]  /*f030*/  VIADD R218, R218, 0x1 ;  /* 0x00000001dada7836 */ /* 0x000fe20000000000 */
[----:B------:R-:W-:Y:S08]  /*f040*/  BAR.ARV 0x8, 0x100 ;  /* 0x0204000000007b1d */ /* 0x000ff00000002000 */
[----:B------:R-:W-:Y:S01]  /*f050*/  BAR.SYNC.DEFER_BLOCKING 0xf, 0x100 ;  /* 0x03c4000000007b1d */ /* 0x000fe20000010000 */
[----:B--2---:R-:W-:Y:S01]  /*f060*/  FADD.FTZ R3, R0, R197 ;  /* 0x000000c500037221 */ /* 0x004fe20000010000 */
[----:B---3--:R-:W-:-:S04]  /*f070*/  FADD.FTZ R6, R4, R199 ;  /* 0x000000c704067221 */ /* 0x008fc80000010000 */
[----:B------:R-:W2:Y:S01]  /*f080*/  SHFL.BFLY PT, R0, R3, 0x1, 0x1f ;  /* 0x0c201f0003007f89 */ /* 0x000ea200000e0000 */
[----:B------:R-:W-:-:S03]  /*f090*/  IMAD.MOV R4, RZ, RZ, -R194 ;  /* 0x000000ffff047224 */ /* 0x000fc600078e0ac2 */
[----:B------:R-:W3:Y:S02]  /*f0a0*/  SHFL.BFLY PT, R5, R6, 0x1, 0x1f ;  /* 0x0c201f0006057f89 */ /* 0x000ee400000e0000 */
[----:B------:R-:W-:-:S13]  /*f0b0*/  ISETP.NE.AND P0, PT, R193, R4, PT ;  /* 0x00000004c100720c */ /* 0x000fda0003f05270 */
[----:B------:R-:W-:-:S04]  /*f0c0*/  @!P0 IMAD R7, R18, 0x40, R191 ;  /* 0x0000004012078824 */ /* 0x000fc800078e02bf */
[----:B------:R-:W-:Y:S02]  /*f0d0*/  @!P0 IMAD R7, R7, 0x4, R2 ;  /* 0x0000000407078824 */ /* 0x000fe400078e0202 */
[----:B--2---:R-:W-:Y:S01]  /*f0e0*/  FADD.FTZ R9, R3, R0 ;  /* 0x0000000003097221 */ /* 0x004fe20000010000 */
[----:B------:R-:W-:Y:S02]  /*f0f0*/  VIADD R3, R18, 0x1 ;  /* 0x0000000112037836 */ /* 0x000fe40000000000 */
[----:B---3--:R-:W-:Y:S02]  /*f100*/  FADD.FTZ R0, R6, R5 ;  /* 0x0000000506007221 */ /* 0x008fe40000010000 */
[----:B------:R-:W-:Y:S02]  /*f110*/  FSETP.NE.FTZ.AND P2, PT, R9, RZ, PT ;  /* 0x000000ff0900720b */ /* 0x000fe40003f55000 */
[----:B------:R-:W-:Y:S02]  /*f120*/  CS2R R4, SRZ ;  /* 0x0000000000047805 */ /* 0x000fe4000001ff00 */
[----:B------:R-:W-:-:S02]  /*f130*/  ISETP.NE.AND P1, PT, R3, 0x2, PT ;  /* 0x000000020300780c */ /* 0x000fc40003f25270 */
[----:B------:R-:W-:Y:S02]  /*f140*/  FSETP.NE.FTZ.AND P3, PT, R0, RZ, PT ;  /* 0x000000ff0000720b */ /* 0x000fe40003f75000 */
[----:B------:R-:W-:-:S04]  /*f150*/  SEL R6, RZ, 0x1, P1 ;  /* 0x00000001ff067807 */ /* 0x000fc80000800000 */
[----:B------:R-:W-:Y:S01]  /*f160*/  LOP3.LUT R23, R23, R6, RZ, 0x3c, !PT ;  /* 0x0000000617177212 */ /* 0x000fe200078e3cff */
[----:B------:R-:W2:Y:S01]  /*f170*/  @P2 MUFU.RCP R5, R9 ;  /* 0x0000000900052308 */ /* 0x000ea20000001000 */
[----:B------:R-:W-:-:S05]  /*f180*/  @P2 FMUL.FTZ R18, R169, 0.69314718246459960938 ;  /* 0x3f317218a9122820 */ /* 0x000fca0000410000 */
[----:B------:R-:W-:Y:S02]  /*f190*/  @P3 FMUL.FTZ R169, R169, 0.69314718246459960938 ;  /* 0x3f317218a9a93820 */ /* 0x000fe40000410000 */
[----:B------:R-:W3:Y:S08]  /*f1a0*/  @P3 MUFU.RCP R4, R0 ;  /* 0x0000000000043308 */ /* 0x000ef00000001000 */
[----:B------:R-:W4:Y:S01]  /*f1b0*/  @P2 MUFU.LG2 R2, R9 ;  /* 0x0000000900022308 */ /* 0x000f220000000c00 */
[----:B--2---:R2:W-:Y:S01]  /*f1c0*/  @!P0 STS [R7+0x38400], R5 ;  /* 0x0384000507008388 */ /* 0x0045e20000000800 */
[-C--:B------:R-:W-:Y:S01]  /*f1d0*/  FMUL.FTZ R8, R25, R5.reuse ;  /* 0x0000000519087220 */ /* 0x080fe20000410000 */
[-C--:B------:R-:W-:Y:S01]  /*f1e0*/  FMUL.FTZ R178, R33, R5.reuse ;  /* 0x0000000521b27220 */ /* 0x080fe20000410000 */
[-C--:B------:R-:W-:Y:S01]  /*f1f0*/  FMUL.FTZ R180, R32, R5.reuse ;  /* 0x0000000520b47220 */ /* 0x080fe20000410000 */
[-C--:B------:R-:W-:Y:S01]  /*f200*/  FMUL.FTZ R179, R36, R5.reuse ;  /* 0x0000000524b37220 */ /* 0x080fe20000410000 */
[-C--:B------:R-:W-:Y:S01]  /*f210*/  FMUL.FTZ R10, R24, R5.reuse ;  /* 0x00000005180a7220 */ /* 0x080fe20000410000 */
[-C--:B------:R-:W-:Y:S01]  /*f220*/  FMUL.FTZ R28, R28, R5.reuse ;  /* 0x000000051c1c7220 */ /* 0x080fe20000410000 */
[----:B-1----:R-:W1:Y:S01]  /*f230*/  @P3 MUFU.LG2 R20, R0 ;  /* 0x0000000000143308 */ /* 0x002e620000000c00 */
[----:B---3--:R3:W-:Y:S01]  /*f240*/  @!P0 STS [R7+0x38420], R4 ;  /* 0x0384200407008388 */ /* 0x0087e20000000800 */
[-C--:B------:R-:W-:Y:S01]  /*f250*/  FMUL.FTZ R33, R42, R4.reuse ;  /* 0x000000042a217220 */ /* 0x080fe20000410000 */
[-C--:B------:R-:W-:Y:S01]  /*f260*/  FMUL.FTZ R6, R29, R5.reuse ;  /* 0x000000051d067220 */ /* 0x080fe20000410000 */
[-C--:B------:R-:W-:Y:S01]  /*f270*/  FMUL.FTZ R176, R37, R5.reuse ;  /* 0x0000000525b07220 */ /* 0x080fe20000410000 */
[-C--:B------:R-:W-:Y:S01]  /*f280*/  FMUL.FTZ R177, R40, R5.reuse ;  /* 0x0000000528b17220 */ /* 0x080fe20000410000 */
[-C--:B------:R-:W-:Y:S01]  /*f290*/  FMUL.FTZ R32, R41, R5.reuse ;  /* 0x0000000529207220 */ /* 0x080fe20000410000 */
[-C--:B------:R-:W-:Y:S01]  /*f2a0*/  FMUL.FTZ R173, R44, R5.reuse ;  /* 0x000000052cad7220 */ /* 0x080fe20000410000 */
[-C--:B------:R-:W-:Y:S01]  /*f2b0*/  FMUL.FTZ R171, R45, R5.reuse ;  /* 0x000000052dab7220 */ /* 0x080fe20000410000 */
[----:B----4-:R-:W-:Y:S01]  /*f2c0*/  @P2 FMUL.FTZ R25, R2, 0.69314718246459960938 ;  /* 0x3f31721802192820 */ /* 0x010fe20000410000 */
[-C--:B------:R-:W-:Y:S01]  /*f2d0*/  FMUL.FTZ R172, R48, R5.reuse ;  /* 0x0000000530ac7220 */ /* 0x080fe20000410000 */
[-C--:B0-----:R-:W-:Y:S01]  /*f2e0*/  FMUL.FTZ R166, R49, R5.reuse ;  /* 0x0000000531a67220 */ /* 0x081fe20000410000 */
[-C--:B------:R-:W-:Y:S01]  /*f2f0*/  FMUL.FTZ R167, R52, R5.reuse ;  /* 0x0000000534a77220 */ /* 0x080fe20000410000 */
[-C--:B------:R-:W-:Y:S01]  /*f300*/  FMUL.FTZ R164, R53, R5.reuse ;  /* 0x0000000535a47220 */ /* 0x080fe20000410000 */
        /* <DEDUP_REMOVED lines=50> */
[----:B------:R-:W-:Y:S01]  /*f630*/  @P2 FFMA.FTZ R174, R18, R21, R25 ;  /* 0x0000001512ae2223 */ /* 0x000fe20000010019 */
[----:B------:R-:W-:Y:S01]  /*f640*/  PLOP3.LUT P0, PT, PT, PT, PT, 0x8, 0x0 ;  /* 0x000000000000781c */ /* 0x000fe20003f0e170 */
[-C--:B--2---:R-:W-:Y:S01]  /*f650*/  FMUL.FTZ R5, R26, R4.reuse ;  /* 0x000000041a057220 */ /* 0x084fe20000410000 */
[-C--:B------:R-:W-:Y:S01]  /*f660*/  FMUL.FTZ R0, R27, R4.reuse ;  /* 0x000000041b007220 */ /* 0x080fe20000410000 */
[-C--:B---3--:R-:W-:Y:S01]  /*f670*/  FMUL.FTZ R7, R30, R4.reuse ;  /* 0x000000041e077220 */ /* 0x088fe20000410000 */
        /* <DEDUP_REMOVED lines=62> */
.L_x_1353:
[----:B------:R-:W-:Y:S05]  /*fa60*/  BSYNC B7 ;  /* 0x0000000000077941 */ /* 0x000fea0003800000 */
.L_x_1351:
        /* <DEDUP_REMOVED lines=37> */
[C---:B------:R-:W-:Y:S01]  /*fcc0*/  IADD3 R10, P4, R40.reuse, 0x60, RZ ;  /* 0x00000060280a7810 */ /* 0x040fe20007f9e0ff */
[--C-:B------:R-:W-:Y:S01]  /*fcd0*/  IMAD.X R31, RZ, RZ, R41.reuse, P0 ;  /* 0x000000ffff1f7224 */ /* 0x100fe200000e0629 */
[----:B------:R-:W-:Y:S01]  /*fce0*/  LOP3.LUT R44, R45, R40, RZ, 0x3c, !PT ;  /* 0x000000282d2c7212 */ /* 0x000fe200078e3cff */
[----:B------:R-:W-:Y:S01]  /*fcf0*/  IMAD.MOV.U32 R45, RZ, RZ, R41 ;  /* 0x000000ffff2d7224 */ /* 0x000fe200078e0029 */
[----:B------:R-:W-:Y:S02]  /*fd00*/  IADD3 R0, P1, R40, 0x20, RZ ;  /* 0x0000002028007810 */ /* 0x000fe40007f3e0ff */
[----:B------:R-:W-:Y:S02]  /*fd10*/  LOP3.LUT R30, R3, 0x380, RZ, 0xc0, !PT ;  /* 0x00000380031e7812 */ /* 0x000fe400078ec0ff */
[----:B------:R-:W-:-:S02]  /*fd20*/  LOP3.LUT R181, R10, 0x380, RZ, 0xc0, !PT ;  /* 0x000003800ab57812 */ /* 0x000fc400078ec0ff */
[----:B------:R-:W-:Y:S02]  /*fd30*/  LOP3.LUT R169, R0, 0x380, RZ, 0xc0, !PT ;  /* 0x0000038000a97812 */ /* 0x000fe400078ec0ff */
[----:B-1----:R-:W-:Y:S01]  /*fd40*/  MOV R24, R44 ;  /* 0x0000002c00187202 */ /* 0x002fe20000000f00 */
[----:B------:R-:W-:Y:S01]  /*fd50*/  BAR.SYNC.DEFER_BLOCKING 0x1, 0x100 ;  /* 0x0044000000007b1d */ /* 0x000fe20000010000 */
[----:B------:R-:W-:Y:S01]  /*fd60*/  SHF.R.U64 R30, R30, 0x3, RZ ;  /* 0x000000031e1e7819 */ /* 0x000fe200000012ff */
[--C-:B------:R-:W-:Y:S01]  /*fd70*/  IMAD.X R45, RZ, RZ, R41.reuse, P4 ;  /* 0x000000ffff2d7224 */ /* 0x100fe200020e0629 */
[C---:B------:R-:W-:Y:S02]  /*fd80*/  IADD3 R48, P3, R40.reuse, 0x2000, RZ ;  /* 0x0000200028307810 */ /* 0x040fe40007f7e0ff */
[----:B------:R-:W-:Y:S02]  /*fd90*/  SHF.R.U64 R181, R181, 0x3, RZ ;  /* 0x00000003b5b57819 */ /* 0x000fe400000012ff */
[C---:B------:R-:W-:Y:S01]  /*fda0*/  IADD3 R8, P5, R40.reuse, 0x2040, RZ ;  /* 0x0000204028087810 */ /* 0x040fe20007fbe0ff */
[----:B------:R-:W-:Y:S01]  /*fdb0*/  IMAD.X R49, RZ, RZ, R41, P3 ;  /* 0x000000ffff317224 */ /* 0x000fe200018e0629 */
[----:B------:R-:W-:-:S02]  /*fdc0*/  IADD3 R60, P2, R40, 0x2060, RZ ;  /* 0x00002060283c7810 */ /* 0x000fc40007f5e0ff */
[----:B------:R-:W-:Y:S01]  /*fdd0*/  SHF.R.U64 R169, R169, 0x3, RZ ;  /* 0x00000003a9a97819 */ /* 0x000fe200000012ff */
[--C-:B------:R-:W-:Y:S01]  /*fde0*/  IMAD.X R57, RZ, RZ, R41.reuse, P5 ;  /* 0x000000ffff397224 */ /* 0x100fe200028e0629 */
[----:B------:R-:W-:Y:S01]  /*fdf0*/  IADD3 R52, P6, R40, 0x2020, RZ ;  /* 0x0000202028347810 */ /* 0x000fe20007fde0ff */
[--C-:B------:R-:W-:Y:S01]  /*fe00*/  IMAD.X R61, RZ, RZ, R41.reuse, P2 ;  /* 0x000000ffff3d7224 */ /* 0x100fe200010e0629 */
[----:B------:R-:W-:Y:S02]  /*fe10*/  LOP3.LUT R30, R30, R3, RZ, 0x3c, !PT ;  /* 0x000000031e1e7212 */ /* 0x000fe400078e3cff */
[----:B------:R-:W-:Y:S01]  /*fe20*/  LOP3.LUT R44, R181, R10, RZ, 0x3c, !PT ;  /* 0x0000000ab52c7212 */ /* 0x000fe200078e3cff */
[----:B------:R-:W-:Y:S01]  /*fe30*/  IMAD.X R53, RZ, RZ, R41, P6 ;  /* 0x000000ffff357224 */ /* 0x000fe200030e0629 */
[----:B------:R-:W-:Y:S02]  /*fe40*/  LOP3.LUT R3, R48, 0x380, RZ, 0xc0, !PT ;  /* 0x0000038030037812 */ /* 0x000fe400078ec0ff */
[----:B------:R-:W-:-:S02]  /*fe50*/  LOP3.LUT R181, R8, 0x380, RZ, 0xc0, !PT ;  /* 0x0000038008b57812 */ /* 0x000fc400078ec0ff */
[----:B------:R-:W-:Y:S01]  /*fe60*/  LOP3.LUT R183, R60, 0x380, RZ, 0xc0, !PT ;  /* 0x000003803cb77812 */ /* 0x000fe200078ec0ff */
[----:B------:R1:W-:Y:S01]  /*fe70*/  STSM.16.M88.4 [R24], R4 ;  /* 0x0000000418007844 */ /* 0x0003e20000000200 */
[----:B------:R-:W-:Y:S02]  /*fe80*/  SHF.R.U64 R3, R3, 0x3, RZ ;  /* 0x0000000303037819 */ /* 0x000fe400000012ff */
[----:B------:R-:W-:Y:S02]  /*fe90*/  SHF.R.U64 R181, R181, 0x3, RZ ;  /* 0x00000003b5b57819 */ /* 0x000fe400000012ff */
[----:B------:R-:W-:Y:S02]  /*fea0*/  SHF.R.U64 R183, R183, 0x3, RZ ;  /* 0x00000003b7b77819 */ /* 0x000fe400000012ff */
[C---:B------:R-:W-:Y:S02]  /*feb0*/  IADD3 R70, P4, R40.reuse, 0x4040, RZ ;  /* 0x0000404028467810 */ /* 0x040fe40007f9e0ff */
[----:B------:R-:W-:-:S02]  /*fec0*/  IADD3 R62, P3, R40, 0x4060, RZ ;  /* 0x00004060283e7810 */ /* 0x000fc40007f7e0ff */
[----:B------:R-:W-:Y:S01]  /*fed0*/  IADD3 R66, P0, R40, 0x4020, RZ ;  /* 0x0000402028427810 */ /* 0x000fe20007f1e0ff */
[--C-:B------:R-:W-:Y:S01]  /*fee0*/  IMAD.X R73, RZ, RZ, R41.reuse, P4 ;  /* 0x000000ffff497224 */ /* 0x100fe200020e0629 */
[----:B------:R-:W-:Y:S01]  /*fef0*/  LOP3.LUT R48, R3, R48, RZ, 0x3c, !PT ;  /* 0x0000003003307212 */ /* 0x000fe200078e3cff */
[--C-:B------:R-:W-:Y:S01]  /*ff00*/  IMAD.X R77, RZ, RZ, R41.reuse, P3 ;  /* 0x000000ffff4d7224 */ /* 0x100fe200018e0629 */
[----:B------:R-:W-:Y:S01]  /*ff10*/  LOP3.LUT R56, R181, R8, RZ, 0x3c, !PT ;  /* 0x00000008b5387212 */ /* 0x000fe200078e3cff */
[--C-:B-1----:R-:W-:Y:S01]  /*ff20*/  IMAD.X R7, RZ, RZ, R41.reuse, P1 ;  /* 0x000000ffff077224 */ /* 0x102fe200008e0629 */
[----:B------:R-:W-:Y:S01]  /*ff30*/  LOP3.LUT R6, R169, R0, RZ, 0x3c, !PT ;  /* 0x00000000a9067212 */ /* 0x000fe200078e3cff */
[----:B------:R-:W-:Y:S01]  /*ff40*/  IMAD.X R69, RZ, RZ, R41, P0 ;  /* 0x000000ffff457224 */ /* 0x000fe200000e0629 */
[----:B------:R-:W-:Y:S02]  /*ff50*/  LOP3.LUT R169, R52, 0x380, RZ, 0xc0, !PT ;  /* 0x0000038034a97812 */ /* 0x000fe400078ec0ff */
[----:B------:R-:W-:-:S02]  /*ff60*/  IADD3 R58, P1, R40, 0x4000, RZ ;  /* 0x00004000283a7810 */ /* 0x000fc40007f3e0ff */
[----:B------:R-:W-:Y:S02]  /*ff70*/  SHF.R.U64 R169, R169, 0x3, RZ ;  /* 0x00000003a9a97819 */ /* 0x000fe400000012ff */
[----:B------:R-:W-:Y:S01]  /*ff80*/  LOP3.LUT R60, R183, R60, RZ, 0x3c, !PT ;  /* 0x0000003cb73c7212 */ /* 0x000fe200078e3cff */
[----:B------:R-:W-:Y:S01]  /*ff90*/  IMAD.X R65, RZ, RZ, R41, P1 ;  /* 0x000000ffff417224 */ /* 0x000fe200008e0629 */
[----:B------:R-:W-:Y:S02]  /*ffa0*/  LOP3.LUT R3, R58, 0x380, RZ, 0xc0, !PT ;  /* 0x000003803a037812 */ /* 0x000fe400078ec0ff */
[----:B------:R-:W-:Y:S02]  /*ffb0*/  LOP3.LUT R52, R169, R52, RZ, 0x3c, !PT ;  /* 0x00000034a9347212 */ /* 0x000fe400078e3cff */
[----:B------:R-:W-:Y:S02]  /*ffc0*/  LOP3.LUT R181, R70, 0x380, RZ, 0xc0, !PT ;  /* 0x0000038046b57812 */ /* 0x000fe400078ec0ff */
[----:B------:R-:W-:-:S02]  /*ffd0*/  LOP3.LUT R183, R62, 0x380, RZ, 0xc0, !PT ;  /* 0x000003803eb77812 */ /* 0x000fc400078ec0ff */
[----:B------:R-:W-:Y:S02]  /*ffe0*/  LOP3.LUT R169, R66, 0x380, RZ, 0xc0, !PT ;  /* 0x0000038042a97812 */ /* 0x000fe400078ec0ff */
[----:B------:R-:W-:Y:S02]  /*fff0*/  SHF.R.U64 R3, R3, 0x3, RZ ;  /* 0x0000000303037819 */ /* 0x000fe400000012ff */
[C---:B------:R-:W-:Y:S02]  /*10000*/  IADD3 R4, P6, R40.reuse, 0x6000, RZ ;  /* 0x0000600028047810 */ /* 0x040fe40007fde0ff */
[----:B------:R-:W-:Y:S02]  /*10010*/  SHF.R.U64 R181, R181, 0x3, RZ ;  /* 0x00000003b5b57819 */ /* 0x000fe400000012ff */
[----:B------:R-:W-:Y:S01]  /*10020*/  SHF.R.U64 R183, R183, 0x3, RZ ;  /* 0x00000003b7b77819 */ /* 0x000fe200000012ff */
[----:B------:R-:W-:Y:S01]  /*10030*/  IMAD.X R81, RZ, RZ, R41, P6 ;  /* 0x000000ffff517224 */ /* 0x000fe200030e0629 */
[----:B------:R-:W-:-:S02]  /*10040*/  IADD3 R34, P2, R40, 0x6040, RZ ;  /* 0x0000604028227810 */ /* 0x000fc40007f5e0ff */
[C---:B------:R-:W-:Y:S02]  /*10050*/  IADD3 R24, P1, R40.reuse, 0x6060, RZ ;  /* 0x0000606028187810 */ /* 0x040fe40007f3e0ff */
[----:B------:R-:W-:Y:S01]  /*10060*/  SHF.R.U64 R169, R169, 0x3, RZ ;  /* 0x00000003a9a97819 */ /* 0x000fe200000012ff */
[--C-:B------:R-:W-:Y:S01]  /*10070*/  IMAD.X R5, RZ, RZ, R41.reuse, P2 ;  /* 0x000000ffff057224 */ /* 0x100fe200010e0629 */
[----:B------:R-:W-:Y:S02]  /*10080*/  IADD3 R28, P5, R40, 0x6020, RZ ;  /* 0x00006020281c7810 */ /* 0x000fe40007fbe0ff */
[----:B------:R-:W-:Y:S02]  /*10090*/  LOP3.LUT R64, R3, R58, RZ, 0x3c, !PT ;  /* 0x0000003a03407212 */ /* 0x000fe400078e3cff */
[----:B------:R-:W-:Y:S01]  /*100a0*/  LOP3.LUT R72, R181, R70, RZ, 0x3c, !PT ;  /* 0x00000046b5487212 */ /* 0x000fe200078e3cff */
[--C-:B------:R-:W-:Y:S01]  /*100b0*/  IMAD.X R85, RZ, RZ, R41.reuse, P5 ;  /* 0x000000ffff557224 */ /* 0x100fe200028e0629 */
[----:B------:R-:W-:Y:S01]  /*100c0*/  LOP3.LUT R76, R183, R62, RZ, 0x3c, !PT ;  /* 0x0000003eb74c7212 */ /* 0x000fe200078e3cff */
[----:B------:R-:W-:Y:S01]  /*100d0*/  IMAD.X R41, RZ, RZ, R41, P1 ;  /* 0x000000ffff297224 */ /* 0x000fe200008e0629 */
[----:B------:R-:W-:-:S02]  /*100e0*/  LOP3.LUT R3, R4, 0x380, RZ, 0xc0, !PT ;  /* 0x0000038004037812 */ /* 0x000fc400078ec0ff */
[----:B------:R-:W-:Y:S02]  /*100f0*/  LOP3.LUT R68, R169, R66, RZ, 0x3c, !PT ;  /* 0x00000042a9447212 */ /* 0x000fe400078e3cff */
[----:B------:R-:W-:Y:S02]  /*10100*/  LOP3.LUT R181, R34, 0x380, RZ, 0xc0, !PT ;  /* 0x0000038022b57812 */ /* 0x000fe400078ec0ff */
[----:B------:R-:W-:Y:S02]  /*10110*/  LOP3.LUT R183, R24, 0x380, RZ, 0xc0, !PT ;  /* 0x0000038018b77812 */ /* 0x000fe400078ec0ff */
[----:B------:R-:W-:Y:S02]  /*10120*/  LOP3.LUT R169, R28, 0x380, RZ, 0xc0, !PT ;  /* 0x000003801ca97812 */ /* 0x000fe400078ec0ff */
[----:B------:R-:W-:Y:S02]  /*10130*/  SHF.R.U64 R3, R3, 0x3, RZ ;  /* 0x0000000303037819 */ /* 0x000fe400000012ff */
[----:B------:R-:W-:-:S02]  /*10140*/  SHF.R.U64 R181, R181, 0x3, RZ ;  /* 0x00000003b5b57819 */ /* 0x000fc400000012ff */
[----:B------:R-:W-:Y:S02]  /*10150*/  SHF.R.U64 R183, R183, 0x3, RZ ;  /* 0x00000003b7b77819 */ /* 0x000fe400000012ff */
[----:B------:R-:W-:Y:S02]  /*10160*/  SHF.R.U64 R169, R169, 0x3, RZ ;  /* 0x00000003a9a97819 */ /* 0x000fe400000012ff */
[----:B------:R-:W-:Y:S02]  /*10170*/  LOP3.LUT R80, R3, R4, RZ, 0x3c, !PT ;  /* 0x0000000403507212 */ /* 0x000fe400078e3cff */
[----:B------:R-:W-:Y:S02]  /*10180*/  LOP3.LUT R4, R181, R34, RZ, 0x3c, !PT ;  /* 0x00000022b5047212 */ /* 0x000fe400078e3cff */
[----:B------:R-:W-:Y:S02]  /*10190*/  LOP3.LUT R40, R183, R24, RZ, 0x3c, !PT ;  /* 0x00000018b7287212 */ /* 0x000fe400078e3cff */
[----:B------:R-:W-:-:S02]  /*101a0*/  LOP3.LUT R84, R169, R28, RZ, 0x3c, !PT ;  /* 0x0000001ca9547212 */ /* 0x000fc400078e3cff */
[----:B------:R-:W-:Y:S02]  /*101b0*/  MOV R24, R30 ;  /* 0x0000001e00187202 */ /* 0x000fe40000000f00 */
[----:B------:R-:W-:Y:S02]  /*101c0*/  MOV R3, R6 ;  /* 0x0000000600037202 */ /* 0x000fe40000000f00 */
[----:B------:R-:W-:Y:S02]  /*101d0*/  F2FP.BF16.F32.PACK_AB R28, R178, R180 ;  /* 0x000000b4b21c723e */ /* 0x000fe400000010ff */
[----:B------:R-:W-:Y:S02]  /*101e0*/  F2FP.BF16.F32.PACK_AB R30, R176, R179 ;  /* 0x000000b3b01e723e */ /* 0x000fe400000010ff */
[----:B------:R-:W-:Y:S02]  /*101f0*/  F2FP.BF16.F32.PACK_AB R31, R39, R38 ;  /* 0x00000026271f723e */ /* 0x000fe400000010ff */
[----:B------:R-:W-:-:S02]  /*10200*/  F2FP.BF16.F32.PACK_AB R34, R171, R173 ;  /* 0x000000adab22723e */ /* 0x000fc400000010ff */
[----:B------:R-:W-:Y:S01]  /*10210*/  MOV R0, R4 ;  /* 0x0000000400007202 */ /* 0x000fe20000000f00 */
[----:B------:R1:W-:Y:S01]  /*10220*/  STSM.16.M88.4 [R3], R28 ;  /* 0x0000001c03007844 */ /* 0x0003e20000000200 */
[----:B------:R-:W-:Y:S02]  /*10230*/  MOV R44, R44 ;  /* 0x0000002c002c7202 */ /* 0x000fe40000000f00 */
[----:B------:R-:W-:Y:S01]  /*10240*/  F2FP.BF16.F32.PACK_AB R4, R166, R172 ;  /* 0x000000aca604723e */ /* 0x000fe200000010ff */
[----:B------:R2:W-:Y:S01]  /*10250*/  STSM.16.M88.4 [R24], R32 ;  /* 0x0000002018007844 */ /* 0x0005e20000000200 */
[----:B------:R-:W-:Y:S02]  /*10260*/  F2FP.BF16.F32.PACK_AB R5, R51, R50 ;  /* 0x000000323305723e */ /* 0x000fe400000010ff */
[----:B------:R-:W-:Y:S02]  /*10270*/  F2FP.BF16.F32.PACK_AB R6, R164, R167 ;  /* 0x000000a7a406723e */ /* 0x000fe400000010ff */
[----:B------:R-:W-:-:S02]  /*10280*/  F2FP.BF16.F32.PACK_AB R7, R55, R54 ;  /* 0x000000363707723e */ /* 0x000fc400000010ff */
[----:B------:R-:W-:Y:S02]  /*10290*/  MOV R48, R48 ;  /* 0x0000003000307202 */ /* 0x000fe40000000f00 */
[----:B------:R-:W-:Y:S01]  /*102a0*/  F2FP.BF16.F32.PACK_AB R8, R162, R165 ;  /* 0x000000a5a208723e */ /* 0x000fe200000010ff */
[----:B------:R3:W-:Y:S01]  /*102b0*/  STSM.16.M88.4 [R44], R4 ;  /* 0x000000042c007844 */ /* 0x0007e20000000200 */
[----:B------:R-:W-:Y:S02]  /*102c0*/  F2FP.BF16.F32.PACK_AB R10, R160, R163 ;  /* 0x000000a3a00a723e */ /* 0x000fe400000010ff */
[----:B------:R-:W-:Y:S02]  /*102d0*/  MOV R52, R52 ;  /* 0x0000003400347202 */ /* 0x000fe40000000f00 */
[----:B------:R-:W-:Y:S01]  /*102e0*/  MOV R56, R56 ;  /* 0x0000003800387202 */ /* 0x000fe20000000f00 */
[----:B------:R-:W-:Y:S01]  /*102f0*/  STSM.16.M88.4 [R48], R8 ;  /* 0x0000000830007844 */ /* 0x000fe20000000200 */
[----:B-1----:R-:W-:Y:S01]  /*10300*/  F2FP.BF16.F32.PACK_AB R28, R156, R158 ;  /* 0x0000009e9c1c723e */ /* 0x002fe200000010ff */
[----:B--2---:R-:W-:Y:S01]  /*10310*/  IMAD.MOV.U32 R24, RZ, RZ, RZ ;  /* 0x000000ffff187224 */ /* 0x004fe200078e00ff */
[----:B------:R-:W-:Y:S01]  /*10320*/  F2FP.BF16.F32.PACK_AB R29, R75, R74 ;  /* 0x0000004a4b1d723e */ /* 0x000fe200000010ff */
[----:B------:R-:W-:Y:S01]  /*10330*/  STSM.16.M88.4 [R52], R12 ;  /* 0x0000000c34007844 */ /* 0x000fe20000000200 */
[----:B------:R-:W-:-:S02]  /*10340*/  F2FP.BF16.F32.PACK_AB R30, R154, R157 ;  /* 0x0000009d9a1e723e */ /* 0x000fc400000010ff */
[----:B------:R-:W-:Y:S02]  /*10350*/  F2FP.BF16.F32.PACK_AB R31, R79, R78 ;  /* 0x0000004e4f1f723e */ /* 0x000fe400000010ff */
[----:B------:R-:W-:Y:S02]  /*10360*/  MOV R60, R60 ;  /* 0x0000003c003c7202 */ /* 0x000fe40000000f00 */
[----:B------:R-:W-:Y:S01]  /*10370*/  F2FP.BF16.F32.PACK_AB R32, R152, R155 ;  /* 0x0000009b9820723e */ /* 0x000fe200000010ff */
[----:B------:R-:W-:Y:S01]  /*10380*/  STSM.16.M88.4 [R56], R28 ;  /* 0x0000001c38007844 */ /* 0x000fe20000000200 */
[----:B------:R-:W-:Y:S02]  /*10390*/  F2FP.BF16.F32.PACK_AB R33, R83, R82 ;  /* 0x000000525321723e */ /* 0x000fe400000010ff */
[----:B------:R-:W-:Y:S02]  /*103a0*/  F2FP.BF16.F32.PACK_AB R34, R36, R153 ;  /* 0x000000992422723e */ /* 0x000fe400000010ff */
[----:B------:R-:W-:-:S02]  /*103b0*/  F2FP.BF16.F32.PACK_AB R35, R87, R86 ;  /* 0x000000565723723e */ /* 0x000fc400000010ff */
[----:B------:R-:W-:Y:S02]  /*103c0*/  MOV R64, R64 ;  /* 0x0000004000407202 */ /* 0x000fe40000000f00 */
[----:B------:R-:W-:Y:S01]  /*103d0*/  F2FP.BF16.F32.PACK_AB R36, R89, R88 ;  /* 0x000000585924723e */ /* 0x000fe200000010ff */
[----:B------:R-:W-:Y:S01]  /*103e0*/  STSM.16.M88.4 [R60], R32 ;  /* 0x000000203c007844 */ /* 0x000fe20000000200 */
[----:B------:R-:W-:Y:S02]  /*103f0*/  F2FP.BF16.F32.PACK_AB R38, R93, R92 ;  /* 0x0000005c5d26723e */ /* 0x000fe400000010ff */
[----:B------:R-:W-:Y:S02]  /*10400*/  F2FP.BF16.F32.PACK_AB R39, R95, R94 ;  /* 0x0000005e5f27723e */ /* 0x000fe400000010ff */
[----:B------:R-:W-:Y:S02]  /*10410*/  MOV R68, R68 ;  /* 0x0000004400447202 */ /* 0x000fe40000000f00 */
[----:B------:R-:W-:Y:S01]  /*10420*/  F2FP.BF16.F32.PACK_AB R105, R42, R106 ;  /* 0x0000006a2a69723e */ /* 0x000fe200000010ff */
[----:B------:R-:W-:Y:S01]  /*10430*/  STSM.16.M88.4 [R64], R36 ;  /* 0x0000002440007844 */ /* 0x000fe20000000200 */
[----:B------:R-:W-:-:S02]  /*10440*/  F2FP.BF16.F32.PACK_AB R112, R113, R112 ;  /* 0x000000707170723e */ /* 0x000fc400000010ff */
[----:B------:R-:W-:Y:S01]  /*10450*/  MOV R72, R72 ;  /* 0x0000004800487202 */ /* 0x000fe20000000f00 */
[----:B------:R-:W-:Y:S01]  /*10460*/  STSM.16.M88.4 [R68], R96 ;  /* 0x0000006044007844 */ /* 0x000fe20000000200 */
[----:B------:R-:W-:Y:S02]  /*10470*/  F2FP.BF16.F32.PACK_AB R106, R109, R108 ;  /* 0x0000006c6d6a723e */ /* 0x000fe400000010ff */
[----:B------:R-:W-:Y:S02]  /*10480*/  F2FP.BF16.F32.PACK_AB R107, R111, R107 ;  /* 0x0000006b6f6b723e */ /* 0x000fe400000010ff */
[----:B------:R-:W-:Y:S02]  /*10490*/  F2FP.BF16.F32.PACK_AB R113, R115, R114 ;  /* 0x000000727371723e */ /* 0x000fe400000010ff */
[----:B------:R-:W-:Y:S01]  /*104a0*/  F2FP.BF16.F32.PACK_AB R120, R121, R120 ;  /* 0x000000787978723e */ /* 0x000fe200000010ff */
[----:B------:R-:W-:Y:S01]  /*104b0*/  STSM.16.M88.4 [R72], R104 ;  /* 0x0000006848007844 */ /* 0x000fe20000000200 */
[----:B------:R-:W-:-:S02]  /*104c0*/  MOV R76, R76 ;  /* 0x0000004c004c7202 */ /* 0x000fc40000000f00 */
[----:B------:R-:W-:Y:S02]  /*104d0*/  F2FP.BF16.F32.PACK_AB R114, R117, R116 ;  /* 0x000000747572723e */ /* 0x000fe400000010ff */
        /* <DEDUP_REMOVED lines=10> */
[----:B------:R-:W-:Y:S02]  /*10580*/  ISETP.NE.U32.AND P0, PT, RZ, UR4, PT ;  /* 0x00000004ff007c0c */ /* 0x000fe4000bf05070 */
[----:B---3--:R-:W-:Y:S02]  /*10590*/  IADD3 R4, P1, R210, UR4, RZ ;  /* 0x00000004d2047c10 */ /* 0x008fe4000ff3e0ff */
[----:B------:R-:W-:-:S02]  /*105a0*/  MOV R84, R84 ;  /* 0x0000005400547202 */ /* 0x000fc40000000f00 */
[----:B------:R-:W-:Y:S02]  /*105b0*/  F2FP.BF16.F32.PACK_AB R130, R133, R132 ;  /* 0x000000848582723e */ /* 0x000fe400000010ff */
[----:B------:R-:W-:Y:S02]  /*105c0*/  F2FP.BF16.F32.PACK_AB R131, R135, R134 ;  /* 0x000000868783723e */ /* 0x000fe400000010ff */
[----:B------:R-:W-:Y:S02]  /*105d0*/  F2FP.BF16.F32.PACK_AB R137, R139, R138 ;  /* 0x0000008a8b89723e */ /* 0x000fe400000010ff */
[----:B------:R-:W-:Y:S01]  /*105e0*/  F2FP.BF16.F32.PACK_AB R144, R145, R144 ;  /* 0x000000909190723e */ /* 0x000fe200000010ff */
[----:B------:R-:W-:Y:S01]  /*105f0*/  STSM.16.M88.4 [R84], R128 ;  /* 0x0000008054007844 */ /* 0x000fe20000000200 */
[----:B------:R-:W-:Y:S02]  /*10600*/  F2FP.BF16.F32.PACK_AB R138, R141, R140 ;  /* 0x0000008c8d8a723e */ /* 0x000fe400000010ff */
[----:B------:R-:W-:-:S02]  /*10610*/  F2FP.BF16.F32.PACK_AB R139, R143, R142 ;  /* 0x0000008e8f8b723e */ /* 0x000fc400000010ff */
[----:B------:R-:W-:Y:S02]  /*10620*/  F2FP.BF16.F32.PACK_AB R145, R147, R146 ;  /* 0x000000929391723e */ /* 0x000fe400000010ff */
        /* <DEDUP_REMOVED lines=47> */
[----:B--2---:R-:W-:Y:S02]  /*10920*/  LOP3.LUT R40, R41, 0x380, RZ, 0xc0, !PT ;  /* 0x0000038029287812 */ /* 0x004fe400078ec0ff */
[----:B------:R-:W-:Y:S02]  /*10930*/  LOP3.LUT R44, R45, 0x380, RZ, 0xc0, !PT ;  /* 0x000003802d2c7812 */ /* 0x000fe400078ec0ff */
[----:B------:R-:W-:Y:S02]  /*10940*/  LOP3.LUT R48, R49, 0x380, RZ, 0xc0, !PT ;  /* 0x0000038031307812 */ /* 0x000fe400078ec0ff */
        /* <DEDUP_REMOVED lines=19> */
.L_x_1413:
        /* <DEDUP_REMOVED lines=35> */
[----:B------:R-:W-:Y:S02]  /*10cb0*/  LOP3.LUT R20, R5, R20, RZ, 0x3c, !PT ;  /* 0x0000001405147212 */ /* 0x000fe400078e3cff */
        /* <DEDUP_REMOVED lines=52> */
.L_x_1414:
[----:B------:R-:W2:Y:S01]  /*11000*/  LDC R85, c[0x0][0xce8] ;  /* 0x00033a00ff557b82 */ /* 0x000ea20000000800 */
[----:B------:R-:W-:Y:S01]  /*11010*/  ULDC.64 UR4, c[0x0][0xba0] ;  /* 0x0002e80000047ab9 */ /* 0x000fe20000000a00 */
[----:B-1----:R1:W5:Y:S01]  /*11020*/  LD.E.128 R4, desc[UR40][R20.64] ;  /* 0x0000002814047980 */ /* 0x002362000c101d00 */
[----:B------:R-:W-:-:S03]  /*11030*/  IMAD R3, R81, UR4, RZ ;  /* 0x0000000451037c24 */ /* 0x000fc6000f8e02ff */
[----:B------:R-:W5:Y:S02]  /*11040*/  LD.E.128 R8, desc[UR40][R8.64] ;  /* 0x0000002808087980 */ /* 0x000f64000c101d00 */
[----:B------:R-:W3:Y:S02]  /*11050*/  LDC R88, c[0x0][0xbc8] ;  /* 0x0002f200ff587b82 */ /* 0x000ee40000000800 */
[----:B------:R-:W5:Y:S04]  /*11060*/  LD.E.128 R12, desc[UR40][R12.64] ;  /* 0x000000280c0c7980 */ /* 0x000f68000c101d00 */
[----:B------:R-:W5:Y:S04]  /*11070*/  LD.E.128 R28, desc[UR40][R28.64] ;  /* 0x000000281c1c7980 */ /* 0x000f68000c101d00 */
[----:B------:R-:W5:Y:S04]  /*11080*/  LD.E.128 R32, desc[UR40][R32.64] ;  /* 0x0000002820207980 */ /* 0x000f68000c101d00 */
[----:B------:R-:W5:Y:S01]  /*11090*/  LD.E.128 R36, desc[UR40][R36.64] ;  /* 0x0000002824247980 */ /* 0x000f62000c101d00 */
[----:B--2---:R-:W-:Y:S01]  /*110a0*/  ISETP.NE.AND P1, PT, R85, 0x1, PT ;  /* 0x000000015500780c */ /* 0x004fe20003f25270 */
[----:B------:R-:W-:-:S02]  /*110b0*/  IMAD R3, R24, UR5, R3 ;  /* 0x0000000518037c24 */ /* 0x000fc4000f8e0203 */
[----:B------:R-:W5:Y:S01]  /*110c0*/  LD.E.128 R40, desc[UR40][R40.64] ;  /* 0x0000002828287980 */ /* 0x000f62000c101d00 */
[----:B-1----:R-:W-:Y:S01]  /*110d0*/  IMAD.WIDE.U32 R20, R24, UR4, RZ ;  /* 0x0000000418147c25 */ /* 0x002fe2000f8e00ff */
[----:B------:R-:W-:Y:S02]  /*110e0*/  ULDC.64 UR4, c[0x0][0xbe8] ;  /* 0x0002fa0000047ab9 */ /* 0x000fe40000000a00 */
[----:B------:R-:W5:Y:S04]  /*110f0*/  LD.E.128 R44, desc[UR40][R44.64] ;  /* 0x000000282c2c7980 */ /* 0x000f68000c101d00 */
[----:B------:R-:W5:Y:S02]  /*11100*/  LD.E.128 R48, desc[UR40][R48.64] ;  /* 0x0000002830307980 */ /* 0x000f64000c101d00 */
[----:B------:R-:W1:Y:S01]  /*11110*/  @P1 LDC R81, c[0x0][0xcec] ;  /* 0x00033b00ff511b82 */ /* 0x000e620000000800 */
[----:B------:R-:W-:Y:S01]  /*11120*/  IMAD.IADD R21, R21, 0x1, R3 ;  /* 0x0000000115157824 */ /* 0x000fe200078e0203 */
[----:B------:R-:W5:Y:S01]  /*11130*/  LD.E.128 R52, desc[UR40][R52.64] ;  /* 0x0000002834347980 */ /* 0x000f62000c101d00 */
[----:B------:R-:W-:-:S03]  /*11140*/  IMAD R24, R80, UR4, RZ ;  /* 0x0000000450187c24 */ /* 0x000fc6000f8e02ff */
[----:B------:R-:W5:Y:S02]  /*11150*/  LD.E.128 R56, desc[UR40][R56.64] ;  /* 0x0000002838387980 */ /* 0x000f64000c101d00 */
[----:B------:R-:W2:Y:S01]  /*11160*/  @P1 LDC R87, c[0x0][0xcf0] ;  /* 0x00033c00ff571b82 */ /* 0x000ea20000000800 */
        /* <DEDUP_REMOVED lines=10> */
[----:B---3--:R-:W-:Y:S01]  /*11210*/  ISETP.GE.AND P0, PT, R217, R88, PT ;  /* 0x00000058d900720c */ /* 0x008fe20003f06270 */
[C---:B------:R-:W-:Y:S01]  /*11220*/  IMAD R3, R83.reuse, UR5, R3 ;  /* 0x0000000553037c24 */ /* 0x040fe2000f8e0203 */
[----:B------:R-:W5:Y:S01]  /*11230*/  LD.E.128 R72, desc[UR40][R72.64] ;  /* 0x0000002848487980 */ /* 0x000f62000c101d00 */
[----:B------:R-:W-:-:S03]  /*11240*/  IMAD.WIDE.U32 R20, R83, UR4, R20 ;  /* 0x0000000453147c25 */ /* 0x000fc6000f8e0014 */
[----:B------:R-:W5:Y:S01]  /*11250*/  LD.E.128 R76, desc[UR40][R76.64] ;  /* 0x000000284c4c7980 */ /* 0x000f62000c101d00 */
[----:B-1----:R-:W-:Y:S01]  /*11260*/  @P1 IMAD.HI.U32 R24, R82, R81, RZ ;  /* 0x0000005152181227 */ /* 0x002fe200078e00ff */
        /* <DEDUP_REMOVED lines=11> */
[----:B--2---:R-:W-:Y:S01]  /*11320*/  @P1 SHF.R.U32.HI R3, RZ, R87, R24 ;  /* 0x00000057ff031219 */ /* 0x004fe20000011618 */
        /* <DEDUP_REMOVED lines=40> */
[----:B-1----:R1:W-:Y:S01]  /*115b0*/  SYNCS.ARRIVE.TRANS64.RED.A1T0 RZ, [R0+URZ], RZ ;  /* 0x000000ff00ff79a7 */ /* 0x0023e2000810043f */
[----:B------:R-:W-:Y:S02]  /*115c0*/  SHF.R.S32.HI R93, RZ, 0x1f, R214 ;  /* 0x0000001fff5d7819 */ /* 0x000fe400000114d6 */
[----:B------:R-:W-:Y:S01]  /*115d0*/  LOP3.LUT R24, R3, 0x20, R24, 0xe2, !PT ;  /* 0x0000002003187812 */ /* 0x000fe200078ee218 */
[----:B------:R1:W2:Y:S01]  /*115e0*/  SHFL.IDX PT, R80, R89, RZ, 0x181f ;  /* 0x00181fff59507589 */ /* 0x0002a200000e0000 */
[----:B------:R-:W-:-:S02]  /*115f0*/  SEL R3, RZ, 0x40, P0 ;  /* 0x00000040ff037807 */ /* 0x000fc40000000000 */
[----:B------:R-:W-:Y:S02]  /*11600*/  ISETP.GE.AND P0, PT, R224, R88, PT ;  /* 0x00000058e000720c */ /* 0x000fe40003f06270 */
[----:B------:R-:W-:Y:S02]  /*11610*/  LEA.HI.X R90, R20, UR5, R21, 0x1, P2 ;  /* 0x00000005145a7c11 */ /* 0x000fe400090f0c15 */
[----:B------:R-:W-:Y:S02]  /*11620*/  LOP3.LUT R3, R24, R3, RZ, 0xfc, !PT ;  /* 0x0000000318037212 */ /* 0x000fe400078efcff */
[----:B------:R-:W-:Y:S01]  /*11630*/  SEL R24, RZ, 0x80, P0 ;  /* 0x00000080ff187807 */ /* 0x000fe20000000000 */
[----:B------:R1:W3:Y:S01]  /*11640*/  SHFL.IDX PT, R81, R90, RZ, 0x181f ;  /* 0x00181fff5a517589 */ /* 0x0002e200000e0000 */
[----:B------:R-:W-:Y:S02]  /*11650*/  SHF.R.S32.HI R94, RZ, 0x1f, R215 ;  /* 0x0000001fff5e7819 */ /* 0x000fe400000114d7 */
[----:B------:R-:W-:-:S02]  /*11660*/  LOP3.LUT R24, R3, R24, RZ, 0xfc, !PT ;  /* 0x0000001803187212 */ /* 0x000fc400078efcff */
[----:B------:R-:W-:Y:S02]  /*11670*/  SHF.R.S32.HI R95, RZ, 0x1f, R216 ;  /* 0x0000001fff5f7819 */ /* 0x000fe400000114d8 */
[----:B------:R-:W-:Y:S01]  /*11680*/  SHF.R.S32.HI R96, RZ, 0x1f, R217 ;  /* 0x0000001fff607819 */ /* 0x000fe200000114d9 */
[----:B-1----:R-:W-:Y:S06]  /*11690*/  @P1 BRA `(.L_x_1416) ;  /* 0x00000000007c1947 */ /* 0x002fec0003800000 */
        /* <DEDUP_REMOVED lines=21> */
[-C--:B--2---:R-:W-:Y:S02]  /*117f0*/  @P0 LEA R12, P3, R225, R80.reuse, 0x1 ;  /* 0x00000050e10c0211 */ /* 0x084fe400078608ff */
        /* <DEDUP_REMOVED lines=9> */
.L_x_1416:
[----:B------:R-:W-:Y:S05]  /*11890*/  BSYNC B1 ;  /* 0x0000000000017941 */ /* 0x000fea0003800000 */
.L_x_1415:
[----:B------:R-:W-:Y:S01]  /*118a0*/  VIADD R0, R91, 0x20 ;  /* 0x000000205b007836 */ /* 0x000fe20000000000 */
        /* <DEDUP_REMOVED lines=37> */
.L_x_1412:
[----:B------:R-:W2:Y:S01]  /*11b00*/  S2R R0, SR_TID.X ;  /* 0x0000000000007919 */ /* 0x000ea20000002100 */
[----:B------:R-:W-:Y:S01]  /*11b10*/  ULDC.64 UR4, c[0x0][0xd00] ;  /* 0x0003400000047ab9 */ /* 0x000fe20000000a00 */
[----:B------:R-:W-:Y:S01]  /*11b20*/  IMAD.MOV.U32 R3, RZ, RZ, RZ ;  /* 0x000000ffff037224 */ /* 0x000fe200078e00ff */
[----:B------:R-:W-:Y:S01]  /*11b30*/  ISETP.NE.U32.AND P0, PT, RZ, UR4, PT ;  /* 0x00000004ff007c0c */ /* 0x000fe2000bf05070 */
[----:B------:R-:W3:Y:S01]  /*11b40*/  LDC R29, c[0x0][0xce8] ;  /* 0x00033a00ff1d7b82 */ /* 0x000ee20000000800 */
[----:B------:R-:W-:Y:S02]  /*11b50*/  IADD3 R4, P1, R210, UR4, RZ ;  /* 0x00000004d2047c10 */ /* 0x000fe4000ff3e0ff */
[----:B------:R-:W-:Y:S02]  /*11b60*/  ISETP.NE.AND.EX P0, PT, RZ, UR5, PT, P0 ;  /* 0x00000005ff007c0c */ /* 0x000fe4000bf05300 */
[----:B------:R-:W-:Y:S01]  /*11b70*/  IADD3.X R5, R211, UR5, RZ, P1, !PT ;  /* 0x00000005d3057c10 */ /* 0x000fe20008ffe4ff */
[----:B------:R-:W-:-:S02]  /*11b80*/  ULDC.64 UR4, c[0x0][0xd08] ;  /* 0x0003420000047ab9 */ /* 0x000fc40000000a00 */
[----:B------:R-:W-:-:S04]  /*11b90*/  ISETP.NE.U32.AND P1, PT, RZ, UR4, PT ;  /* 0x00000004ff007c0c */ /* 0x000fc8000bf25070 */
[----:B------:R-:W-:-:S04]  /*11ba0*/  ISETP.NE.AND.EX P1, PT, RZ, UR5, PT, P1 ;  /* 0x00000005ff007c0c */ /* 0x000fc8000bf25310 */
[----:B------:R4:W5:Y:S09]  /*11bb0*/  @P0 LDG.E R3, desc[UR40][R4.64] ;  /* 0x0000002804030981 */ /* 0x000972000c1e1900 */
[----:B------:R-:W-:Y:S01]  /*11bc0*/  @P1 IADD3 R210, P2, R210, UR4, RZ ;  /* 0x00000004d2d21c10 */ /* 0x000fe2000ff5e0ff */
[----:B------:R-:W-:Y:S01]  /*11bd0*/  ULDC UR4, c[0x0][0xb88] ;  /* 0x0002e20000047ab9 */ /* 0x000fe20000000800 */
[----:B--2---:R-:W-:-:S02]  /*11be0*/  VIADD R6, R0, 0xffffff80 ;  /* 0xffffff8000067836 */ /* 0x004fc40000000000 */
[----:B------:R-:W-:Y:S01]  /*11bf0*/  @P1 IADD3.X R211, R211, UR5, RZ, P2, !PT ;  /* 0x00000005d3d31c10 */ /* 0x000fe200097fe4ff */
[----:B------:R-:W-:-:S06]  /*11c00*/  IMAD.U32 R0, RZ, RZ, UR4 ;  /* 0x00000004ff007e24 */ /* 0x000fcc000f8e00ff */
[----:B------:R4:W5:Y:S01]  /*11c10*/  @P1 LDG.E R0, desc[UR40][R210.64] ;  /* 0x00000028d2001981 */ /* 0x000962000c1e1900 */
[----:B------:R-:W-:Y:S01]  /*11c20*/  ISETP.GE.AND P2, PT, R6, 0x40, PT ;  /* 0x000000400600780c */ /* 0x000fe20003f46270 */
[----:B------:R-:W-:-:S12]  /*11c30*/  @P1 BRA `(.L_x_1418) ;  /* 0x0000000000101947 */ /* 0x000fd80003800000 */
[----:B------:R-:W-:Y:S05]  /*11c40*/  @!P0 BRA `(.L_x_1418) ;  /* 0x00000000000c8947 */ /* 0x000fea0003800000 */
[----:B------:R-:W2:Y:S04]  /*11c50*/  LDG.E R7, desc[UR40][R4.64] ;  /* 0x0000002804077981 */ /* 0x000ea8000c1e1900 */
[----:B-----5:R-:W2:Y:S02]  /*11c60*/  LDG.E R0, desc[UR40][R4.64+0x4] ;  /* 0x0000042804007981 */ /* 0x020ea4000c1e1900 */
[----:B--2---:R-:W-:-:S07]  /*11c70*/  IMAD.IADD R0, R0, 0x1, -R7 ;  /* 0x0000000100007824 */ /* 0x004fce00078e0a07 */
.L_x_1418:
[----:B------:R-:W-:Y:S01]  /*11c80*/  BSSY B1, `(.L_x_1419) ;  /* 0x000002e000017945 */ /* 0x000fe20003800000 */
[----:B------:R-:W-:Y:S02]  /*11c90*/  SHF.R.S32.HI R13, RZ, 0x1f, R209 ;  /* 0x0000001fff0d7819 */ /* 0x000fe400000114d1 */
[----:B------:R-:W-:Y:S02]  /*11ca0*/  SEL R15, R212, RZ, !P0 ;  /* 0x000000ffd40f7207 */ /* 0x000fe40004000000 */
[----:B------:R-:W-:Y:S02]  /*11cb0*/  SEL R222, R222, RZ, !P0 ;  /* 0x000000ffdede7207 */ /* 0x000fe40004000000 */
[----:B-----5:R-:W-:Y:S01]  /*11cc0*/  SHF.R.S32.HI R10, RZ, 0x1f, R3 ;  /* 0x0000001fff0a7819 */ /* 0x020fe20000011403 */
[----:B------:R-:W-:Y:S06]  /*11cd0*/  @P2 BRA `(.L_x_1420) ;  /* 0x0000000000a02947 */ /* 0x000fec0003800000 */
[----:B----4-:R-:W2:Y:S01]  /*11ce0*/  S2R R4, SR_TID.X ;  /* 0x0000000000047919 */ /* 0x010ea20000002100 */
[----:B------:R-:W4:Y:S02]  /*11cf0*/  LDC R11, c[0x0][0xce8] ;  /* 0x00033a00ff0b7b82 */ /* 0x000f240000000800 */
[----:B----4-:R-:W-:Y:S02]  /*11d00*/  IMAD R5, R0, R11, RZ ;  /* 0x0000000b00057224 */ /* 0x010fe400078e02ff */
[----:B--2---:R-:W-:-:S04]  /*11d10*/  IMAD R4, R219, 0x40, R4 ;  /* 0x00000040db047824 */ /* 0x004fc800078e0204 */
        /* <DEDUP_REMOVED lines=10> */
[----:B------:R-:W2:Y:S08]  /*11dc0*/  @P0 LDC R9, c[0x0][0xcec] ;  /* 0x00033b00ff090b82 */ /* 0x000eb00000000800 */
[----:B------:R-:W4:Y:S01]  /*11dd0*/  @P0 LDC R21, c[0x0][0xcf0] ;  /* 0x00033c00ff150b82 */ /* 0x000f220000000800 */
[----:B--2---:R-:W-:-:S04]  /*11de0*/  @P0 IMAD.HI.U32 R6, R12, R9, RZ ;  /* 0x000000090c060227 */ /* 0x004fc800078e00ff */
        /* <DEDUP_REMOVED lines=23> */
.L_x_1420:
[----:B------:R-:W-:Y:S05]  /*11f60*/  BSYNC B1 ;  /* 0x0000000000017941 */ /* 0x000fea0003800000 */
.L_x_1419:
[----:B---3--:R-:W-:Y:S01]  /*11f70*/  ISETP.NE.AND P0, PT, R29, 0x1, PT ;  /* 0x000000011d00780c */ /* 0x008fe20003f05270 */
[----:B-1----:R-:W1:Y:S01]  /*11f80*/  LDC R24, c[0x0][0xbc8] ;  /* 0x0002f200ff187b82 */ /* 0x002e620000000800 */
[----:B------:R-:W-:Y:S01]  /*11f90*/  ULDC.64 UR4, c[0x0][0xba0] ;  /* 0x0002e80000047ab9 */ /* 0x000fe20000000a00 */
[----:B------:R-:W-:Y:S01]  /*11fa0*/  IMAD R31, R0, R29, RZ ;  /* 0x0000001d001f7224 */ /* 0x000fe200078e02ff */
[----:B------:R-:W-:Y:S01]  /*11fb0*/  BSSY B1, `(.L_x_1421) ;  /* 0x000006b000017945 */ /* 0x000fe20003800000 */
[----:B--2---:R-:W-:Y:S01]  /*11fc0*/  IMAD R6, R10, UR4, RZ ;  /* 0x000000040a067c24 */ /* 0x004fe2000f8e02ff */
[----:B------:R-:W-:Y:S01]  /*11fd0*/  SHF.R.S32.HI R32, RZ, 0x1f, R214 ;  /* 0x0000001fff207819 */ /* 0x000fe200000114d6 */
[C---:B----4-:R-:W-:Y:S01]  /*11fe0*/  IMAD.WIDE.U32 R4, R3.reuse, UR4, RZ ;  /* 0x0000000403047c25 */ /* 0x050fe2000f8e00ff */
[----:B------:R-:W-:Y:S02]  /*11ff0*/  SHF.R.S32.HI R33, RZ, 0x1f, R215 ;  /* 0x0000001fff217819 */ /* 0x000fe400000114d7 */
[----:B------:R-:W-:Y:S01]  /*12000*/  SHF.R.S32.HI R34, RZ, 0x1f, R216 ;  /* 0x0000001fff227819 */ /* 0x000fe200000114d8 */
[----:B------:R-:W-:Y:S01]  /*12010*/  IMAD R3, R3, UR5, R6 ;  /* 0x0000000503037c24 */ /* 0x000fe2000f8e0206 */
[----:B------:R-:W-:Y:S01]  /*12020*/  ULDC.64 UR4, c[0x0][0xbe8] ;  /* 0x0002fa0000047ab9 */ /* 0x000fe20000000a00 */
[----:B------:R-:W2:Y:S01]  /*12030*/  @P0 LDC R7, c[0x0][0xcec] ;  /* 0x00033b00ff070b82 */ /* 0x000ea20000000800 */
[----:B------:R-:W-:Y:S01]  /*12040*/  IMAD R6, R13, UR4, RZ ;  /* 0x000000040d067c24 */ /* 0x000fe2000f8e02ff */
[----:B------:R-:W-:Y:S01]  /*12050*/  SHF.R.S32.HI R35, RZ, 0x1f, R217 ;  /* 0x0000001fff237819 */ /* 0x000fe200000114d9 */
[----:B------:R-:W-:-:S02]  /*12060*/  IMAD.IADD R5, R5, 0x1, R3 ;  /* 0x0000000105057824 */ /* 0x000fc400078e0203 */
[C---:B------:R-:W-:Y:S02]  /*12070*/  IMAD R3, R209.reuse, UR5, R6 ;  /* 0x00000005d1037c24 */ /* 0x040fe4000f8e0206 */
[----:B------:R-:W-:Y:S01]  /*12080*/  IMAD.WIDE.U32 R4, R209, UR4, R4 ;  /* 0x00000004d1047c25 */ /* 0x000fe2000f8e0004 */
[----:B------:R-:W3:Y:S01]  /*12090*/  @P0 LDC R9, c[0x0][0xcf0] ;  /* 0x00033c00ff090b82 */ /* 0x000ee20000000800 */
[----:B------:R-:W-:Y:S02]  /*120a0*/  ULDC.64 UR4, c[0x0][0xbf0] ;  /* 0x0002fc0000047ab9 */ /* 0x000fe40000000a00 */
        /* <DEDUP_REMOVED lines=8> */
[----:B------:R-:W-:-:S02]  /*12130*/  IMAD R3, R15, UR5, R3 ;  /* 0x000000050f037c24 */ /* 0x000fc4000f8e0203 */
[----:B------:R-:W-:Y:S01]  /*12140*/  IMAD.WIDE.U32 R4, R15, UR4, R4 ;  /* 0x000000040f047c25 */ /* 0x000fe2000f8e0004 */
[----:B------:R-:W-:Y:S01]  /*12150*/  SEL R11, RZ, 0xffffffff, P1 ;  /* 0xffffffffff0b7807 */ /* 0x000fe20000800000 */
[----:B------:R-:W-:Y:S02]  /*12160*/  ULDC.64 UR4, c[0x0][0xbe0] ;  /* 0x0002f80000047ab9 */ /* 0x000fe40000000a00 */
[----:B--2---:R-:W-:Y:S01]  /*12170*/  @P0 IMAD.HI.U32 R6, R8, R7, RZ ;  /* 0x0000000708060227 */ /* 0x004fe200078e00ff */
[----:B------:R-:W-:Y:S02]  /*12180*/  SEL R7, RZ, 0x1, P2 ;  /* 0x00000001ff077807 */ /* 0x000fe40001000000 */
[----:B------:R-:W-:Y:S01]  /*12190*/  ISETP.GE.AND P2, PT, R216, R24, PT ;  /* 0x00000018d800720c */ /* 0x000fe20003f46270 */
[----:B------:R-:W-:Y:S02]  /*121a0*/  IMAD.SHL.U32 R10, R10, 0x2, RZ ;  /* 0x000000020a0a7824 */ /* 0x000fe400078e00ff */
[----:B------:R-:W-:-:S02]  /*121b0*/  IMAD.IADD R5, R5, 0x1, R3 ;  /* 0x0000000105057824 */ /* 0x000fc400078e0203 */
        /* <DEDUP_REMOVED lines=9> */
[-C--:B------:R-:W-:Y:S02]  /*12250*/  ISETP.GE.AND P0, PT, R214, R24.reuse, PT ;  /* 0x00000018d600720c */ /* 0x080fe40003f06270 */
[----:B------:R-:W-:Y:S01]  /*12260*/  ISETP.GE.AND P2, PT, R224, R24, PT ;  /* 0x00000018e000720c */ /* 0x000fe20003f46270 */
[----:B------:R-:W-:-:S02]  /*12270*/  IMAD.SHL.U32 R10, R10, 0x4, RZ ;  /* 0x000000040a0a7824 */ /* 0x000fc400078e00ff */
        /* <DEDUP_REMOVED lines=62> */
.L_x_1422:
[----:B------:R-:W-:Y:S05]  /*12660*/  BSYNC B1 ;  /* 0x0000000000017941 */ /* 0x000fea0003800000 */
.L_x_1421:
        /* <DEDUP_REMOVED lines=36> */
.L_x_1417:
[----:B------:R-:W-:Y:S05]  /*128b0*/  BSYNC B0 ;  /* 0x0000000000007941 */ /* 0x000fea0003800000 */
.L_x_1411:
[----:B------:R-:W-:Y:S02]  /*128c0*/  ULDC UR4, c[0x0][0xd3c] ;  /* 0x00034f0000047ab9 */ /* 0x000fe40000000800 */
[----:B------:R-:W-:-:S13]  /*128d0*/  ISETP.GE.AND P0, PT, R27, UR4, PT ;  /* 0x000000041b007c0c */ /* 0x000fda000bf06270 */
[----:B------:R-:W-:Y:S05]  /*128e0*/  @!P0 BRA `(.L_x_1423) ;  /* 0xfffffee800588947 */ /* 0x000fea000383ffff */
[----:B------:R-:W-:Y:S05]  /*128f0*/  BRA `(.L_x_1310) ;  /* 0x0000009800c47947 */ /* 0x000fea0003800000 */
.L_x_1308:
        /* <DEDUP_REMOVED lines=18> */
.L_x_1424:
        /* <DEDUP_REMOVED lines=42> */
.L_x_1430:
        /* <DEDUP_REMOVED lines=12> */
.L_x_1429:
[----:B------:R-:W-:Y:S05]  /*12d80*/  BSYNC B0 ;  /* 0x0000000000007941 */ /* 0x000fea0003800000 */
.L_x_1428:
        /* <DEDUP_REMOVED lines=22> */
.L_x_1426:
        /* <DEDUP_REMOVED lines=16> */
.L_x_1431:
        /* <DEDUP_REMOVED lines=25> */
.L_x_1427:
[----:B------:R-:W-:Y:S02]  /*13180*/  IMAD.MOV.U32 R17, RZ, RZ, RZ ;  /* 0x000000ffff117224 */ /* 0x000fe400078e00ff */
[----:B------:R-:W-:Y:S02]  /*13190*/  IMAD.U32 R16, RZ, RZ, UR6 ;  /* 0x00000006ff107e24 */ /* 0x000fe4000f8e00ff */
[----:B------:R-:W-:-:S07]  /*131a0*/  IMAD.MOV.U32 R18, RZ, RZ, RZ ;  /* 0x000000ffff127224 */ /* 0x000fce00078e00ff */
.L_x_1432:
[----:B------:R-:W-:-:S13]  /*131b0*/  ISETP.NE.AND P0, PT, R5, RZ, PT ;  /* 0x000000ff0500720c */ /* 0x000fda0003f05270 */
[----:B------:R-:W0:Y:S01]  /*131c0*/  @!P0 S2R R3, SR_CgaCtaId ;  /* 0x0000000000038919 */ /* 0x000e220000008800 */
[----:B------:R-:W-:-:S04]  /*131d0*/  @!P0 MOV R0, 0x400 ;  /* 0x0000040000008802 */ /* 0x000fc80000000f00 */
[----:B0-----:R-:W-:-:S05]  /*131e0*/  @!P0 LEA R0, R3, R0, 0x18 ;  /* 0x0000000003008211 */ /* 0x001fca00078ec0ff */
[----:B------:R2:W-:Y:S01]  /*131f0*/  @!P0 STS.128 [R0+0x388d0], R16 ;  /* 0x0388d01000008388 */ /* 0x0005e20000000c00 */
[----:B------:R-:W-:Y:S06]  /*13200*/  BAR.ARV 0x5, 0x180 ;  /* 0x0146000000007b1d */ /* 0x000fec0000002000 */
.L_x_1425:
        /* <DEDUP_REMOVED lines=16> */
[C---:B0-----:R-:W-:Y:S02]  /*13310*/  LOP3.LUT R2, R0.reuse, 0x1f8, RZ, 0xc0, !PT ;  /* 0x000001f800027812 */ /* 0x041fe400078ec0ff */
        /* <DEDUP_REMOVED lines=14> */
[----:B------:R-:W-:Y:S01]  /*13400*/  STL [R1+0x20], R2 ;  /* 0x0000200201007387 */ /* 0x000fe20000100800 */
[C---:B------:R-:W-:Y:S02]  /*13410*/  LOP3.LUT R4, R0.reuse, 0x100, RZ, 0xfc, !PT ;  /* 0x0000010000047812 */ /* 0x040fe400078efcff */
[C---:B-1----:R-:W-:Y:S01]  /*13420*/  LOP3.LUT R3, R0.reuse, 0x80, RZ, 0xfc, !PT ;  /* 0x0000008000037812 */ /* 0x042fe200078efcff */
[----:B------:R-:W-:Y:S01]  /*13430*/  STL [R1+0x10], RZ ;  /* 0x000010ff01007387 */ /* 0x000fe20000100800 */
[----:B------:R-:W-:-:S03]  /*13440*/  LOP3.LUT R3, R0, 0x140, RZ, 0xfc, !PT ;  /* 0x0000014000037812 */ /* 0x000fc600078efcff */
[----:B------:R-:W-:Y:S04]  /*13450*/  STL [R1+0xc], RZ ;  /* 0x00000cff01007387 */ /* 0x000fe80000100800 */
[----:B------:R0:W-:Y:S02]  /*13460*/  STL [R1+0x1c], R2 ;  /* 0x00001c0201007387 */ /* 0x0001e40000100800 */
[C---:B0-----:R-:W-:Y:S02]  /*13470*/  LOP3.LUT R2, R0.reuse, 0xc0, RZ, 0xfc, !PT ;  /* 0x000000c000027812 */ /* 0x041fe400078efcff */
[C---:B------:R-:W-:Y:S02]  /*13480*/  LOP3.LUT R2, R0.reuse, 0x180, RZ, 0xfc, !PT ;  /* 0x0000018000027812 */ /* 0x040fe400078efcff */
[----:B------:R-:W-:-:S07]  /*13490*/  LOP3.LUT R0, R0, 0x1c0, RZ, 0xfc, !PT ;  /* 0x000001c000007812 */ /* 0x000fce00078efcff */
.L_x_1603:
[----:B01----:R-:W0:Y:S02]  /*134a0*/  LDC.64 R2, c[0x0][0xd88] ;  /* 0x00036200ff027b82 */ /* 0x003e240000000a00 */
[----:B0-----:R-:W-:-:S05]  /*134b0*/  IMAD.WIDE R2, R19, 0x4, R2 ;  /* 0x0000000413027825 */ /* 0x001fca00078e0202 */
[----:B--2---:R-:W2:Y:S01]  /*134c0*/  LDG.E R15, desc[UR40][R2.64] ;  /* 0x00000028020f7981 */ /* 0x004ea2000c1e1900 */
[----:B------:R-:W-:Y:S05]  /*134d0*/  YIELD ;  /* 0x0000000000007946 */ /* 0x000fea0003800000 */
[----:B------:R-:W-:Y:S01]  /*134e0*/  ULDC.64 UR4, c[0x0][0xb20] ;  /* 0x0002c80000047ab9 */ /* 0x000fe20000000a00 */
[----:B---3--:R-:W-:Y:S01]  /*134f0*/  IMAD.MOV.U32 R0, RZ, RZ, RZ ;  /* 0x000000ffff007224 */ /* 0x008fe200078e00ff */
[----:B------:R-:W-:Y:S02]  /*13500*/  ISETP.NE.U32.AND P0, PT, RZ, UR4, PT ;  /* 0x00000004ff007c0c */ /* 0x000fe4000bf05070 */
[----:B------:R-:W-:Y:S01]  /*13510*/  CS2R R8, SRZ ;  /* 0x0000000000087805 */ /* 0x000fe2000001ff00 */
[----:B------:R-:W-:Y:S01]  /*13520*/  ULDC.64 UR10, c[0x0][0xb10] ;  /* 0x0002c400000a7ab9 */ /* 0x000fe20000000a00 */
[----:B------:R-:W-:Y:S01]  /*13530*/  ULDC.64 UR8, c[0x0][0xb08] ;  /* 0x0002c20000087ab9 */ /* 0x000fe20000000a00 */
[----:B------:R-:W-:Y:S01]  /*13540*/  ISETP.NE.AND.EX P0, PT, RZ, UR5, PT, P0 ;  /* 0x00000005ff007c0c */ /* 0x000fe2000bf05300 */
[----:B------:R-:W-:Y:S01]  /*13550*/  ULDC.64 UR6, c[0x0][0xb00] ;  /* 0x0002c00000067ab9 */ /* 0x000fe20000000a00 */
        /* <DEDUP_REMOVED lines=17> */
[----:B------:R-:W-:Y:S02]  /*13670*/  ISETP.NE.U32.AND P1, PT, RZ, UR8, PT ;  /* 0x00000008ff007c0c */ /* 0x000fe4000bf25070 */
[----:B-1----:R-:W-:-:S02]  /*13680*/  IADD3 R2, P4, R14, UR4, RZ ;  /* 0x000000040e027c10 */ /* 0x002fc4000ff9e0ff */
[----:B------:R-:W-:Y:S02]  /*13690*/  ISETP.NE.AND.EX P0, PT, RZ, UR7, PT, P0 ;  /* 0x00000007ff007c0c */ /* 0x000fe4000bf05300 */
[C---:B------:R-:W-:Y:S02]  /*136a0*/  IADD3.X R3, R13.reuse, UR5, RZ, P4, !PT ;  /* 0x000000050d037c10 */ /* 0x040fe4000a7fe4ff */
[C---:B0-----:R-:W-:Y:S02]  /*136b0*/  IADD3 R4, P4, R14.reuse, UR8, RZ ;  /* 0x000000080e047c10 */ /* 0x041fe4000ff9e0ff */
[----:B------:R-:W-:Y:S01]  /*136c0*/  ISETP.NE.AND.EX P1, PT, RZ, UR9, PT, P1 ;  /* 0x00000009ff007c0c */ /* 0x000fe2000bf25310 */
[----:B------:R-:W2:Y:S01]  /*136d0*/  @P2 LDG.E R8, desc[UR40][R2.64] ;  /* 0x0000002802082981 */ /* 0x000ea2000c1e1900 */
[----:B------:R-:W-:Y:S01]  /*136e0*/  IADD3.X R5, R13, UR9, RZ, P4, !PT ;  /* 0x000000090d057c10 */ /* 0x000fe2000a7fe4ff */
[----:B------:R-:W-:Y:S01]  /*136f0*/  ULDC UR4, c[0x0][0x288] ;  /* 0x0000a20000047ab9 */ /* 0x000fe20000000800 */
[----:B------:R-:W-:-:S02]  /*13700*/  @P3 IADD3 R10, P4, R14, UR10, RZ ;  /* 0x0000000a0e0a3c10 */ /* 0x000fc4000ff9e0ff */
[----:B------:R-:W-:Y:S02]  /*13710*/  IADD3 R6, P5, R14, UR6, RZ ;  /* 0x000000060e067c10 */ /* 0x000fe4000ffbe0ff */
[C---:B------:R-:W-:Y:S02]  /*13720*/  @P3 IADD3.X R11, R13.reuse, UR11, RZ, P4, !PT ;  /* 0x0000000b0d0b3c10 */ /* 0x040fe4000a7fe4ff */
[----:B------:R-:W-:-:S03]  /*13730*/  IADD3.X R7, R13, UR7, RZ, P5, !PT ;  /* 0x000000070d077c10 */ /* 0x000fc6000affe4ff */
        /* <DEDUP_REMOVED lines=12> */
[----:B------:R-:W-:Y:S02]  /*13800*/  ULDC UR5, c[0x0][0x348] ;  /* 0x0000d20000057ab9 */ /* 0x000fe40000000800 */
        /* <DEDUP_REMOVED lines=9> */
.L_x_1434:
[----:B------:R-:W-:Y:S01]  /*138a0*/  IMAD.MOV.U32 R11, RZ, RZ, R15 ;  /* 0x000000ffff0b7224 */ /* 0x000fe200078e000f */
[----:B------:R-:W-:Y:S01]  /*138b0*/  ULDC.64 UR4, c[0x0][0xb18] ;  /* 0x0002c60000047ab9 */ /* 0x000fe20000000a00 */
[----:B0----5:R-:W-:Y:S01]  /*138c0*/  IMAD.IADD R2, R12, 0x1, R0 ;  /* 0x000000010c027824 */ /* 0x021fe200078e0200 */
[----:B------:R-:W-:Y:S02]  /*138d0*/  ISETP.NE.U32.AND P2, PT, RZ, UR4, PT ;  /* 0x00000004ff007c0c */ /* 0x000fe4000bf45070 */
[----:B------:R0:W-:Y:S02]  /*138e0*/  STL [R1+0x14], R11 ;  /* 0x0000140b01007387 */ /* 0x0001e40000100800 */
[----:B------:R-:W-:Y:S02]  /*138f0*/  ISETP.NE.AND.EX P2, PT, RZ, UR5, PT, P2 ;  /* 0x00000005ff007c0c */ /* 0x000fe4000bf45320 */
[----:B------:R0:W-:Y:S11]  /*13900*/  STL [R1+0x28], R2 ;  /* 0x0000280201007387 */ /* 0x0001f60000100800 */
[----:B0-----:R-:W-:Y:S05]  /*13910*/  @!P2 BRA `(.L_x_1435) ;  /* 0x000000000010a947 */ /* 0x001fea0003800000 */
[----:B------:R-:W-:-:S04]  /*13920*/  IADD3 R2, P0, R14, UR4, RZ ;  /* 0x000000040e027c10 */ /* 0x000fc8000ff1e0ff */
[----:B------:R-:W-:-:S05]  /*13930*/  IADD3.X R3, R13, UR5, RZ, P0, !PT ;  /* 0x000000050d037c10 */ /* 0x000fca00087fe4ff */
[----:B------:R0:W5:Y:S01]  /*13940*/  LDG.E R8, desc[UR40][R2.64] ;  /* 0x0000002802087981 */ /* 0x000162000c1e1900 */
[----:B------:R-:W-:Y:S05]  /*13950*/  BRA `(.L_x_1436) ;  /* 0x0000000000107947 */ /* 0x000fea0003800000 */
.L_x_1435:
[----:B------:R-:W-:Y:S05]  /*13960*/  @!P0 BRA `(.L_x_1436) ;  /* 0x00000000000c8947 */ /* 0x000fea0003800000 */
[----:B------:R-:W2:Y:S04]  /*13970*/  LDG.E R8, desc[UR40][R6.64] ;  /* 0x0000002806087981 */ /* 0x000ea8000c1e1900 */
[----:B------:R-:W2:Y:S02]  /*13980*/  LDG.E R6, desc[UR40][R6.64+0x4] ;  /* 0x0000042806067981 */ /* 0x000ea4000c1e1900 */
[----:B--2---:R-:W-:-:S07]  /*13990*/  IMAD.IADD R8, R6, 0x1, -R8 ;  /* 0x0000000106087824 */ /* 0x004fce00078e0a08 */
.L_x_1436:
[----:B0-----:R-:W2:Y:S01]  /*139a0*/  @P1 LDG.E R2, desc[UR40][R4.64] ;  /* 0x0000002804021981 */ /* 0x001ea2000c1e1900 */
[----:B-----5:R-:W-:-:S03]  /*139b0*/  IMAD.IADD R0, R8, 0x1, -R0 ;  /* 0x0000000108007824 */ /* 0x020fc600078e0a00 */
[----:B------:R-:W2:Y:S01]  /*139c0*/  @P1 LDG.E R4, desc[UR40][R4.64+0x4] ;  /* 0x0000042804041981 */ /* 0x000ea2000c1e1900 */
[----:B------:R-:W-:Y:S01]  /*139d0*/  BSSY B0, `(.L_x_1437) ;  /* 0x00001c7000007945 */ /* 0x000fe20003800000 */
[----:B--2---:R-:W-:-:S04]  /*139e0*/  @P1 IMAD.IADD R10, R4, 0x1, -R2 ;  /* 0x00000001040a1824 */ /* 0x004fc800078e0a02 */
[----:B------:R-:W-:-:S04]  /*139f0*/  IMAD.IADD R3, R0, 0x1, R10 ;  /* 0x0000000100037824 */ /* 0x000fc800078e020a */
[----:B------:R-:W-:Y:S01]  /*13a00*/  VIADD R2, R3, 0x3f ;  /* 0x0000003f03027836 */ /* 0x000fe20000000000 */
[----:B------:R0:W-:Y:S04]  /*13a10*/  STL [R1+0x64], R3 ;  /* 0x0000640301007387 */ /* 0x0001e80000100800 */
[----:B0-----:R-:W-:-:S04]  /*13a20*/  SHF.R.S32.HI R3, RZ, 0x1f, R2 ;  /* 0x0000001fff037819 */ /* 0x001fc80000011402 */
[----:B------:R-:W-:-:S04]  /*13a30*/  LEA.HI R3, R3, R2, RZ, 0x6 ;  /* 0x0000000203037211 */ /* 0x000fc800078f30ff */
[----:B------:R-:W-:-:S04]  /*13a40*/  LOP3.LUT R2, R3, 0xffffffc0, RZ, 0xc0, !PT ;  /* 0xffffffc003027812 */ /* 0x000fc800078ec0ff */
[----:B------:R-:W-:Y:S01]  /*13a50*/  VIADDMNMX R10, R2, -R0, R10, PT ;  /* 0x80000000020a7246 */ /* 0x000fe2000380010a */
[----:B------:R-:W-:-:S05]  /*13a60*/  IMAD.MOV R2, RZ, RZ, -R0 ;  /* 0x000000ffff027224 */ /* 0x000fca00078e0a00 */
[----:B------:R-:W-:-:S04]  /*13a70*/  VIMNMX R2, RZ, R2, !PT ;  /* 0x00000002ff027248 */ /* 0x000fc80007fe0100 */
[----:B------:R-:W-:Y:S02]  /*13a80*/  ISETP.GT.AND P0, PT, R10, R2, PT ;  /* 0x000000020a00720c */ /* 0x000fe40003f04270 */
[----:B------:R-:W-:-:S11]  /*13a90*/  SHF.R.U32.HI R2, RZ, 0x6, R2 ;  /* 0x00000006ff027819 */ /* 0x000fd60000011602 */
[----:B------:R-:W-:-:S05]  /*13aa0*/  @P0 VIADD R10, R10, 0x3f ;  /* 0x0000003f0a0a0836 */ /* 0x000fca0000000000 */
[----:B------:R-:W-:-:S04]  /*13ab0*/  @P0 SHF.R.S32.HI R0, RZ, 0x1f, R10 ;  /* 0x0000001fff000819 */ /* 0x000fc8000001140a */
[----:B------:R-:W-:Y:S02]  /*13ac0*/  @P0 LEA.HI R10, R0, R10, RZ, 0x6 ;  /* 0x0000000a000a0211 */ /* 0x000fe400078f30ff */
[----:B------:R-:W-:Y:S01]  /*13ad0*/  SHF.R.S32.HI R0, RZ, 0x6, R3 ;  /* 0x00000006ff007819 */ /* 0x000fe20000011403 */
[----:B------:R-:W-:Y:S01]  /*13ae0*/  IMAD.MOV.U32 R7, RZ, RZ, R2 ;  /* 0x000000ffff077224 */ /* 0x000fe200078e0002 */
[----:B------:R-:W-:-:S03]  /*13af0*/  @P0 SHF.R.S32.HI R7, RZ, 0x6, R10 ;  /* 0x00000006ff070819 */ /* 0x000fc6000001140a */
[----:B------:R0:W-:Y:S01]  /*13b00*/  STL [R1+0x3c], R0 ;  /* 0x00003c0001007387 */ /* 0x0001e20000100800 */
[----:B------:R-:W-:Y:S02]  /*13b10*/  ISETP.GT.AND P2, PT, R7, R2, PT ;  /* 0x000000020700720c */ /* 0x000fe40003f44270 */
[----:B------:R-:W-:-:S11]  /*13b20*/  PLOP3.LUT P0, PT, PT, PT, PT, 0x80, 0x0 ;  /* 0x000000000000781c */ /* 0x000fd60003f0f070 */
[----:B0-----:R-:W-:Y:S05]  /*13b30*/  @!P2 BRA `(.L_x_1438) ;  /* 0x0000001800c0a947 */ /* 0x001fea0003800000 */
[----:B------:R-:W-:Y:S01]  /*13b40*/  UMOV UR4, 0xffffffff ;  /* 0xffffffff00047882 */ /* 0x000fe20000000000 */
[----:B------:R-:W-:Y:S02]  /*13b50*/  SEL R0, R11, RZ, !P1 ;  /* 0x000000ff0b007207 */ /* 0x000fe40004800000 */
[----:B------:R-:W-:Y:S05]  /*13b60*/  BRA.DIV UR4, `(.L_x_1439) ;  /* 0x0000008e04f47947 */ /* 0x000fea000b800000 */
[----:B------:R-:W0:Y:S02]  /*13b70*/  S2R R3, SR_TID.X ;  /* 0x0000000000037919 */ /* 0x000e240000002100 */
[----:B0-----:R-:W-:-:S04]  /*13b80*/  SHF.R.U32.HI R3, RZ, 0x5, R3 ;  /* 0x00000005ff037819 */ /* 0x001fc80000011603 */
[----:B------:R-:W-:-:S05]  /*13b90*/  LOP3.LUT R3, R3, 0x3, RZ, 0xc0, !PT ;  /* 0x0000000303037812 */ /* 0x000fca00078ec0ff */
[----:B------:R0:W1:Y:S02]  /*13ba0*/  SHFL.IDX PT, R14, R3, RZ, 0x1f ;  /* 0x00001fff030e7589 */ /* 0x00006400000e0000 */
.L_x_1635:
[----:B-1----:R-:W-:Y:S02]  /*13bb0*/  ISETP.NE.AND P0, PT, R14, RZ, PT ;  /* 0x000000ff0e00720c */ /* 0x002fe40003f05270 */
[----:B------:R-:W-:-:S11]  /*13bc0*/  PLOP3.LUT P6, PT, PT, PT, PT, 0x8, 0x0 ;  /* 0x000000000000781c */ /* 0x000fd60003fce170 */
[----:B------:R-:W-:Y:S05]  /*13bd0*/  @P0 BRA `(.L_x_1440) ;  /* 0x00000000000c0947 */ /* 0x000fea0003800000 */
[----:B------:R-:W-:-:S03]  /*13be0*/  UMOV UR4, 0xffffffff ;  /* 0xffffffff00047882 */ /* 0x000fc60000000000 */
[----:B------:R-:W-:Y:S05]  /*13bf0*/  BRA.DIV UR4, `(.L_x_1441) ;  /* 0x0000009204047947 */ /* 0x000fea000b800000 */
[----:B------:R-:W-:-:S13]  /*13c00*/  ELECT P6, URZ, PT ;  /* 0x00000000003f782f */ /* 0x000fda00038c0000 */
.L_x_1440:
[----:B0-----:R-:W2:Y:S04]  /*13c10*/  LDL R3, [R1+0x60] ;  /* 0x0000600001037983 */ /* 0x001ea80000100800 */
[----:B------:R-:W3:Y:S01]  /*13c20*/  LDL R5, [R1+0x4] ;  /* 0x0000040001057983 */ /* 0x000ee20000100800 */
[----:B------:R-:W-:Y:S01]  /*13c30*/  BSSY B1, `(.L_x_1442) ;  /* 0x0000008000017945 */ /* 0x000fe20003800000 */
[----:B--2---:R-:W-:-:S05]  /*13c40*/  VIADD R3, R3, 0x1 ;  /* 0x0000000103037836 */ /* 0x004fca0000000000 */
[----:B------:R-:W-:-:S04]  /*13c50*/  LEA.HI R4, R3, R3, RZ, 0x1 ;  /* 0x0000000303047211 */ /* 0x000fc800078f08ff */
[----:B------:R-:W-:-:S05]  /*13c60*/  LOP3.LUT R4, R4, 0xfffffffe, RZ, 0xc0, !PT ;  /* 0xfffffffe04047812 */ /* 0x000fca00078ec0ff */
[----:B------:R-:W-:-:S05]  /*13c70*/  IMAD.IADD R3, R3, 0x1, -R4 ;  /* 0x0000000103037824 */ /* 0x000fca00078e0a04 */
[----:B------:R-:W-:-:S04]  /*13c80*/  SHF.L.U32 R3, R3, 0x1f, RZ ;  /* 0x0000001f03037819 */ /* 0x000fc800000006ff */
[----:B---3--:R-:W0:Y:S02]  /*13c90*/  SYNCS.PHASECHK.TRANS64.TRYWAIT P0, [R5+URZ+0x38820], R3 ;  /* 0x03882003050075a7 */ /* 0x008e24000800017f */
[----:B0-----:R-:W-:Y:S05]  /*13ca0*/  @!P0 BRA `(.L_x_1443) ;  /* 0x0000008c00f88947 */ /* 0x001fea0003800000 */
.L_x_1638:
[----:B------:R-:W-:Y:S05]  /*13cb0*/  BSYNC B1 ;  /* 0x0000000000017941 */ /* 0x000fea0003800000 */
.L_x_1442:
[----:B------:R-:W-:Y:S04]  /*13cc0*/  BSSY B1, `(.L_x_1444) ;  /* 0x00000bf000017945 */ /* 0x000fe80003800000 */
[----:B------:R-:W-:Y:S05]  /*13cd0*/  @!P6 BRA `(.L_x_1445) ;  /* 0x0000000800f4e947 */ /* 0x000fea0003800000 */
[----:B0-----:R-:W2:Y:S04]  /*13ce0*/  LDL R4, [R1+0x4] ;  /* 0x0000040001047983 */ /* 0x001ea80000100800 */
[----:B------:R-:W3:Y:S01]  /*13cf0*/  LDL R6, [R1+0x20] ;  /* 0x0000200001067983 */ /* 0x000ee20000100800 */
[----:B------:R-:W0:Y:S01]  /*13d00*/  S2R R5, SR_TID.X ;  /* 0x0000000000057919 */ /* 0x000e220000002100 */
[----:B--2---:R-:W-:Y:S02]  /*13d10*/  IMAD.MOV.U32 R8, RZ, RZ, R4 ;  /* 0x000000ffff087224 */ /* 0x004fe400078e0004 */
[----:B------:R-:W2:Y:S01]  /*13d20*/  LDL R4, [R1+0x10] ;  /* 0x0000100001047983 */ /* 0x000ea20000100800 */
[----:B0-----:R-:W-:Y:S01]  /*13d30*/  LOP3.LUT R5, R5, 0x7f, RZ, 0xc0, !PT ;  /* 0x0000007f05057812 */ /* 0x001fe200078ec0ff */
[----:B------:R-:W-:Y:S03]  /*13d40*/  BSSY B2, `(.L_x_1446) ;  /* 0x0000006000027945 */ /* 0x000fe60003800000 */
[----:B------:R-:W-:Y:S01]  /*13d50*/  ISETP.NE.AND P1, PT, R5, RZ, PT ;  /* 0x000000ff0500720c */ /* 0x000fe20003f25270 */
[----:B--2---:R-:W-:Y:S01]  /*13d60*/  IMAD R4, R4, 0x8, R8 ;  /* 0x0000000804047824 */ /* 0x004fe200078e0208 */
[----:B---3--:R-:W-:-:S04]  /*13d70*/  SHF.L.U32 R8, R6, 0x1f, RZ ;  /* 0x0000001f06087819 */ /* 0x008fc800000006ff */
[----:B------:R-:W0:Y:S02]  /*13d80*/  SYNCS.PHASECHK.TRANS64.TRYWAIT P0, [R4+URZ+0x388a0], R8 ;  /* 0x0388a008040075a7 */ /* 0x000e24000800017f */
[----:B0-----:R-:W-:Y:S05]  /*13d90*/  @!P0 BRA `(.L_x_1447) ;  /* 0x0000008c00d48947 */ /* 0x001fea0003800000 */
.L_x_1639:
[----:B------:R-:W-:Y:S05]  /*13da0*/  BSYNC B2 ;  /* 0x0000000000027941 */ /* 0x000fea0003800000 */
.L_x_1446:
        /* <DEDUP_REMOVED lines=9> */
.L_x_1449:
[----:B------:R-:W-:Y:S05]  /*13e40*/  BSYNC B2 ;  /* 0x0000000000027941 */ /* 0x000fea0003800000 */
.L_x_1448:
        /* <DEDUP_REMOVED lines=14> */
.L_x_1450:
        /* <DEDUP_REMOVED lines=13> */
.L_x_1640:
[----:B------:R-:W-:Y:S05]  /*14000*/  BSYNC B2 ;  /* 0x0000000000027941 */ /* 0x000fea0003800000 */
.L_x_1451:
[----:B------:R-:W-:Y:S01]  /*14010*/  BSSY B2, `(.L_x_1453) ;  /* 0x000000b000027945 */ /* 0x000fe20003800000 */
[----:B------:R-:W-:Y:S02]  /*14020*/  IMAD.MOV.U32 R10, RZ, RZ, 0x0 ;  /* 0x00000000ff0a7424 */ /* 0x000fe400078e00ff */
[----:B------:R-:W-:Y:S01]  /*14030*/  IMAD.MOV.U32 R11, RZ, RZ, 0x12f00000 ;  /* 0x12f00000ff0b7424 */ /* 0x000fe200078e00ff */
[----:B------:R-:W-:Y:S06]  /*14040*/  @P1 BRA `(.L_x_1454) ;  /* 0x00000000001c1947 */ /* 0x000fec0003800000 */
[----:B------:R-:W2:Y:S02]  /*14050*/  S2R R5, SR_TID.X ;  /* 0x0000000000057919 */ /* 0x000ea40000002100 */
[----:B--2---:R-:W-:Y:S01]  /*14060*/  LOP3.LUT R6, R5, 0x1f, RZ, 0xc0, !PT ;  /* 0x0000001f05067812 */ /* 0x004fe200078ec0ff */
[----:B------:R-:W-:-:S03]  /*14070*/  IMAD.MOV.U32 R5, RZ, RZ, 0x10000 ;  /* 0x00010000ff057424 */ /* 0x000fc600078e00ff */
[----:B------:R-:W-:Y:S01]  /*14080*/  ISETP.NE.AND P0, PT, R6, RZ, PT ;  /* 0x000000ff0600720c */ /* 0x000fe20003f05270 */
[----:B------:R2:W-:-:S12]  /*14090*/  SYNCS.ARRIVE.TRANS64 RZ, [R4+URZ+0x388b0], R5 ;  /* 0x0388b00504ff79a7 */ /* 0x0005d8000800003f */
[----:B--2---:R-:W-:Y:S05]  /*140a0*/  @!P0 BRA `(.L_x_1454) ;  /* 0x0000000000048947 */ /* 0x004fea0003800000 */
[----:B------:R-:W-:Y:S01]  /*140b0*/  BPT.TRAP 0x1 ;  /* 0x000000040000795c */ /* 0x000fe20000300000 */
.L_x_1454:
[----:B------:R-:W-:Y:S05]  /*140c0*/  BSYNC B2 ;  /* 0x0000000000027941 */ /* 0x000fea0003800000 */
.L_x_1453:
[----:B------:R-:W2:Y:S04]  /*140d0*/  LDL R6, [R1+0x4] ;  /* 0x0000040001067983 */ /* 0x000ea80000100800 */
[----:B------:R-:W2:Y:S01]  /*140e0*/  LDL R5, [R1+0x10] ;  /* 0x0000100001057983 */ /* 0x000ea20000100800 */
[----:B------:R-:W-:Y:S01]  /*140f0*/  R2UR UR10, R12 ;  /* 0x000000000c0a72ca */ /* 0x000fe200000e0000 */
[----:B------:R-:W-:Y:S01]  /*14100*/  UIADD3 UR4, UP0, UR38, 0x670, URZ ;  /* 0x0000067026047890 */ /* 0x000fe2000ff1e03f */
[----:B------:R-:W-:Y:S01]  /*14110*/  R2UR UR6, R10 ;  /* 0x000000000a0672ca */ /* 0x000fe200000e0000 */
[----:B01----:R-:W-:Y:S01]  /*14120*/  VIADD R4, R4, 0x388b0 ;  /* 0x000388b004047836 */ /* 0x003fe20000000000 */
[----:B------:R-:W-:Y:S01]  /*14130*/  R2UR UR7, R11 ;  /* 0x000000000b0772ca */ /* 0x000fe200000e0000 */
[----:B------:R-:W-:Y:S01]  /*14140*/  UIADD3.X UR5, URZ, UR39, URZ, UP0, !UPT ;  /* 0x000000273f057290 */ /* 0x000fe200087fe43f */
[----:B------:R-:W-:Y:S01]  /*14150*/  PLOP3.LUT P0, PT, PT, PT, PT, 0x80, 0x0 ;  /* 0x000000000000781c */ /* 0x000fe20003f0f070 */
[----:B--2---:R-:W-:-:S04]  /*14160*/  IMAD R5, R5, 0x10000, R6 ;  /* 0x0001000005057824 */ /* 0x004fc800078e0206 */
[----:B------:R-:W-:-:S08]  /*14170*/  VIADD R6, R5, 0x400 ;  /* 0x0000040005067836 */ /* 0x000fd00000000000 */
.L_x_1455:
        /* <DEDUP_REMOVED lines=15> */
.L_x_1456:
        /* <DEDUP_REMOVED lines=15> */
.L_x_1457:
        /* <DEDUP_REMOVED lines=15> */
.L_x_1458:
        /* <DEDUP_REMOVED lines=15> */
.L_x_1459:
        /* <DEDUP_REMOVED lines=15> */
.L_x_1460:
        /* <DEDUP_REMOVED lines=15> */
.L_x_1461:
        /* <DEDUP_REMOVED lines=15> */
.L_x_1462:
        /* <DEDUP_REMOVED lines=10> */
.L_x_1445:
[----:B------:R-:W-:Y:S05]  /*148b0*/  BSYNC B1 ;  /* 0x0000000000017941 */ /* 0x000fea0003800000 */
.L_x_1444:
[----:B------:R-:W2:Y:S04]  /*148c0*/  LDL.LU R8, [R1+0x10] ;  /* 0x0000100001087983 */ /* 0x000ea80000300800 */
[----:B------:R-:W3:Y:S01]  /*148d0*/  LDL.LU R6, [R1+0x20] ;  /* 0x0000200001067983 */ /* 0x000ee20000300800 */
[----:B0-----:R-:W-:Y:S01]  /*148e0*/  VIADD R3, R7, 0xfffffffe ;  /* 0xfffffffe07037836 */ /* 0x001fe20000000000 */
        /* <DEDUP_REMOVED lines=10> */
.L_x_1482:
[----:B------:R-:W-:Y:S05]  /*14990*/  YIELD ;  /* 0x0000000000007946 */ /* 0x000fea0003800000 */
[----:B------:R-:W-:Y:S04]  /*149a0*/  BSSY B1, `(.L_x_1463) ;  /* 0x00000bd000017945 */ /* 0x000fe80003800000 */
[----:B-1----:R-:W-:Y:S05]  /*149b0*/  @!P6 BRA `(.L_x_1464) ;  /* 0x0000000800ece947 */ /* 0x002fea0003800000 */
[----:B------:R-:W2:Y:S04]  /*149c0*/  LDL R7, [R1+0x4] ;  /* 0x0000040001077983 */ /* 0x000ea80000100800 */
[----:B0-----:R-:W2:Y:S04]  /*149d0*/  LDL R4, [R1+0x10] ;  /* 0x0000100001047983 */ /* 0x001ea80000100800 */
[----:B------:R-:W3:Y:S01]  /*149e0*/  LDL R5, [R1+0x20] ;  /* 0x0000200001057983 */ /* 0x000ee20000100800 */
[----:B------:R-:W0:Y:S01]  /*149f0*/  S2R R6, SR_TID.X ;  /* 0x0000000000067919 */ /* 0x000e220000002100 */
[----:B------:R-:W-:Y:S01]  /*14a00*/  BSSY B2, `(.L_x_1465) ;  /* 0x0000007000027945 */ /* 0x000fe20003800000 */
[----:B0-----:R-:W-:-:S04]  /*14a10*/  LOP3.LUT R6, R6, 0x7f, RZ, 0xc0, !PT ;  /* 0x0000007f06067812 */ /* 0x001fc800078ec0ff */
[----:B------:R-:W-:Y:S01]  /*14a20*/  ISETP.NE.AND P2, PT, R6, RZ, PT ;  /* 0x000000ff0600720c */ /* 0x000fe20003f45270 */
[----:B--2---:R-:W-:Y:S01]  /*14a30*/  IMAD R4, R4, 0x8, R7 ;  /* 0x0000000804047824 */ /* 0x004fe200078e0207 */
[----:B---3--:R-:W-:-:S04]  /*14a40*/  SHF.L.U32 R5, R5, 0x1f, RZ ;  /* 0x0000001f05057819 */ /* 0x008fc800000006ff */
[----:B------:R-:W0:Y:S02]  /*14a50*/  SYNCS.PHASECHK.TRANS64.TRYWAIT P1, [R4+URZ+0x388a0], R5 ;  /* 0x0388a005040075a7 */ /* 0x000e24000802017f */
[----:B0-----:R-:W-:Y:S05]  /*14a60*/  @!P1 BRA `(.L_x_1466) ;  /* 0x0000008000c89947 */ /* 0x001fea0003800000 */
.L_x_1641:
[----:B------:R-:W-:Y:S05]  /*14a70*/  BSYNC B2 ;  /* 0x0000000000027941 */ /* 0x000fea0003800000 */
.L_x_1465:
        /* <DEDUP_REMOVED lines=9> */
.L_x_1468:
[----:B------:R-:W-:Y:S05]  /*14b10*/  BSYNC B2 ;  /* 0x0000000000027941 */ /* 0x000fea0003800000 */
.L_x_1467:
        /* <DEDUP_REMOVED lines=13> */
.L_x_1469:
        /* <DEDUP_REMOVED lines=13> */
.L_x_1642:
[----:B------:R-:W-:Y:S05]  /*14cc0*/  BSYNC B2 ;  /* 0x0000000000027941 */ /* 0x000fea0003800000 */
.L_x_1470:
        /* <DEDUP_REMOVED lines=11> */
.L_x_1473:
[----:B------:R-:W-:Y:S05]  /*14d80*/  BSYNC B2 ;  /* 0x0000000000027941 */ /* 0x000fea0003800000 */
.L_x_1472:
        /* <DEDUP_REMOVED lines=11> */
.L_x_1474:
        /* <DEDUP_REMOVED lines=15> */
.L_x_1475:
        /* <DEDUP_REMOVED lines=15> */
.L_x_1476:
        /* <DEDUP_REMOVED lines=15> */
.L_x_1477:
        /* <DEDUP_REMOVED lines=15> */
.L_x_1478:
        /* <DEDUP_REMOVED lines=15> */
.L_x_1479:
        /* <DEDUP_REMOVED lines=15> */
.L_x_1480:
        /* <DEDUP_REMOVED lines=15> */
.L_x_1481:
        /* <DEDUP_REMOVED lines=10> */
.L_x_1464:
[----:B------:R-:W-:Y:S05]  /*15570*/  BSYNC B1 ;  /* 0x0000000000017941 */ /* 0x000fea0003800000 */
.L_x_1463:
[----:B------:R-:W2:Y:S04]  /*15580*/  LDL.LU R8, [R1+0x10] ;  /* 0x0000100001087983 */ /* 0x000ea80000300800 */
[----:B0-----:R-:W3:Y:S01]  /*15590*/  LDL.LU R6, [R1+0x20] ;  /* 0x0000200001067983 */ /* 0x001ee20000300800 */
        /* <DEDUP_REMOVED lines=10> */
.L_x_1438:
[----:B------:R-:W-:Y:S05]  /*15640*/  BSYNC B0 ;  /* 0x0000000000007941 */ /* 0x000fea0003800000 */
.L_x_1437:
[----:B01----:R-:W2:Y:S01]  /*15650*/  LDL R4, [R1+0x64] ;  /* 0x0000640001047983 */ /* 0x003ea20000100800 */
[----:B------:R-:W-:Y:S05]  /*15660*/  @!P0 WARPSYNC.ALL ;  /* 0x0000000000008948 */ /* 0x000fea0003800000 */
[----:B------:R-:W-:Y:S06]  /*15670*/  @!P0 BAR.SYNC.DEFER_BLOCKING 0xc, 0x180 ;  /* 0x0306000000008b1d */ /* 0x000fec0000010000 */
[----:B------:R-:W-:Y:S01]  /*15680*/  BSSY B7, `(.L_x_1483) ;  /* 0x00005fa000077945 */ /* 0x000fe20003800000 */
[----:B--2---:R-:W-:-:S13]  /*15690*/  ISETP.GT.AND P0, PT, R4, RZ, PT ;  /* 0x000000ff0400720c */ /* 0x004fda0003f04270 */
[----:B------:R-:W-:Y:S05]  /*156a0*/  @P0 BRA `(.L_x_1484) ;  /* 0x0000000000440947 */ /* 0x000fea0003800000 */
[----:B------:R-:W0:Y:S02]  /*156b0*/  S2R R4, SR_TID.X ;  /* 0x0000000000047919 */ /* 0x000e240000002100 */
[----:B0-----:R-:W-:-:S04]  /*156c0*/  LOP3.LUT R4, R4, 0x7f, RZ, 0xc0, !PT ;  /* 0x0000007f04047812 */ /* 0x001fc800078ec0ff */
[----:B------:R-:W-:-:S13]  /*156d0*/  ISETP.NE.AND P0, PT, R4, RZ, PT ;  /* 0x000000ff0400720c */ /* 0x000fda0003f05270 */
[----:B------:R-:W-:Y:S05]  /*156e0*/  @P0 BRA `(.L_x_1485) ;  /* 0x0000005c00cc0947 */ /* 0x000fea0003800000 */
[----:B------:R-:W0:Y:S01]  /*156f0*/  S2R R2, SR_LANEID ;  /* 0x0000000000027919 */ /* 0x000e220000000000 */
[----:B------:R-:W-:Y:S01]  /*15700*/  VOTEU.ANY UR4, UPT, PT ;  /* 0x0000000000047886 */ /* 0x000fe200038e0100 */
[----:B------:R-:W1:Y:S01]  /*15710*/  LDC.64 R4, c[0x0][0xd60] ;  /* 0x00035800ff047b82 */ /* 0x000e620000000a00 */
[----:B------:R-:W0:Y:S02]  /*15720*/  FLO.U32 R0, UR4 ;  /* 0x0000000400007d00 */ /* 0x000e2400080e0000 */
[----:B0-----:R-:W-:-:S06]  /*15730*/  ISETP.EQ.U32.AND P0, PT, R0, R2, PT ;  /* 0x000000020000720c */ /* 0x001fcc0003f02070 */
[----:B------:R-:W1:Y:S07]  /*15740*/  POPC R2, UR4 ;  /* 0x0000000400027d09 */ /* 0x000e6e0008000000 */
[----:B-1----:R-:W2:Y:S04]  /*15750*/  @P0 ATOMG.E.ADD.STRONG.GPU PT, R2, desc[UR40][R4.64], R2 ;  /* 0x00000002040209a8 */ /* 0x002ea800081ee1e8 */
[----:B--2---:R0:W1:Y:S02]  /*15760*/  SHFL.IDX PT, R2, R2, R0, 0x1f ;  /* 0x00001f0002027589 */ /* 0x00406400000e0000 */
[----:B0-----:R-:W0:Y:S02]  /*15770*/  S2R R0, SR_LTMASK ;  /* 0x0000000000007919 */ /* 0x001e240000003900 */
[----:B0-----:R-:W-:-:S06]  /*15780*/  LOP3.LUT R0, R0, UR4, RZ, 0xc0, !PT ;  /* 0x0000000400007c12 */ /* 0x001fcc000f8ec0ff */
[----:B------:R-:W1:Y:S02]  /*15790*/  POPC R0, R0 ;  /* 0x0000000000007309 */ /* 0x000e640000000000 */
[----:B-1----:R-:W-:Y:S01]  /*157a0*/  IADD3 R16, R2, UR36, R0 ;  /* 0x0000002402107c10 */ /* 0x002fe2000fffe000 */
[----:B------:R-:W-:Y:S06]  /*157b0*/  BRA `(.L_x_1485) ;  /* 0x0000005c00987947 */ /* 0x000fec0003800000 */
.L_x_1484:
        /* <DEDUP_REMOVED lines=21> */
.L_x_1487:
[----:B------:R-:W-:Y:S05]  /*15910*/  BSYNC B6 ;  /* 0x0000000000067941 */ /* 0x000fea0003800000 */
.L_x_1486:
        /* <DEDUP_REMOVED lines=9> */
[----:B------:R0:W1:Y:S01]  /*159b0*/  LDC.64 R2, c[0x4][R0] ;  /* 0x0100000000027b82 */ /* 0x0000620000000a00 */
        /* <DEDUP_REMOVED lines=11> */
.L_x_1490:
        /* <DEDUP_REMOVED lines=16> */
.L_x_1489:
[----:B------:R-:W-:Y:S05]  /*15b70*/  BSYNC B6 ;  /* 0x0000000000067941 */ /* 0x000fea0003800000 */
.L_x_1488:
        /* <DEDUP_REMOVED lines=12> */
[----:B0-----:R-:W0:Y:S01]  /*15c40*/  LDC.64 R2, c[0x0][0x418] ;  /* 0x00010600ff027b82 */ /* 0x001e220000000a00 */
[----:B--2---:R-:W-:Y:S01]  /*15c50*/  SHF.R.S32.HI R8, RZ, 0x1f, R7 ;  /* 0x0000001fff087819 */ /* 0x004fe20000011407 */
[----:B------:R1:W-:Y:S04]  /*15c60*/  @P0 STL [R1+0x14], R7 ;  /* 0x0000140701000387 */ /* 0x0003e80000100800 */
[----:B------:R1:W-:Y:S04]  /*15c70*/  STL [R1+0x34], R9 ;  /* 0x0000340901007387 */ /* 0x0003e80000100800 */
[----:B------:R1:W-:Y:S01]  /*15c80*/  STL [R1+0x24], R8 ;  /* 0x0000240801007387 */ /* 0x0003e20000100800 */
[----:B0-----:R-:W-:Y:S01]  /*15c90*/  LOP3.LUT P0, RZ, R2, UR4, RZ, 0xfc, !PT ;  /* 0x0000000402ff7c12 */ /* 0x001fe2000f80fcff */
[----:B------:R-:W-:-:S03]  /*15ca0*/  UMOV UR4, 0xffffffff ;  /* 0xffffffff00047882 */ /* 0x000fc60000000000 */
[----:B------:R-:W-:-:S04]  /*15cb0*/  LOP3.LUT P0, RZ, R3, UR5, RZ, 0xfc, P0 ;  /* 0x0000000503ff7c12 */ /* 0x000fc8000800fcff */
[----:B------:R-:W-:Y:S01]  /*15cc0*/  SEL R0, R7, RZ, !P0 ;  /* 0x000000ff07007207 */ /* 0x000fe20004000000 */
[----:B-1----:R-:W-:Y:S08]  /*15cd0*/  BRA.DIV UR4, `(.L_x_1491) ;  /* 0x0000007204547947 */ /* 0x002ff0000b800000 */
[----:B------:R-:W0:Y:S02]  /*15ce0*/  S2R R4, SR_TID.X ;  /* 0x0000000000047919 */ /* 0x000e240000002100 */
[----:B0-----:R-:W-:-:S04]  /*15cf0*/  SHF.R.U32.HI R4, RZ, 0x5, R4 ;  /* 0x00000005ff047819 */ /* 0x001fc80000011604 */
[----:B------:R-:W-:-:S05]  /*15d00*/  LOP3.LUT R4, R4, 0x3, RZ, 0xc0, !PT ;  /* 0x0000000304047812 */ /* 0x000fca00078ec0ff */
[----:B------:R0:W1:Y:S02]  /*15d10*/  SHFL.IDX PT, R14, R4, RZ, 0x1f ;  /* 0x00001fff040e7589 */ /* 0x00006400000e0000 */
.L_x_1645:
[----:B0-----:R-:W2:Y:S01]  /*15d20*/  LDL.LU R4, [R1+0x8] ;  /* 0x0000080001047983 */ /* 0x001ea20000300800 */
[----:B------:R-:W-:Y:S02]  /*15d30*/  PLOP3.LUT P1, PT, PT, PT, PT, 0x8, 0x0 ;  /* 0x000000000000781c */ /* 0x000fe40003f2e170 */
[----:B-1----:R-:W-:Y:S01]  /*15d40*/  ISETP.NE.AND P0, PT, R14, RZ, PT ;  /* 0x000000ff0e00720c */ /* 0x002fe20003f05270 */
[----:B------:R0:W-:Y:S01]  /*15d50*/  STL [R1], R0 ;  /* 0x0000000001007387 */ /* 0x0001e20000100800 */
[----:B--2---:R-:W-:-:S09]  /*15d60*/  LOP3.LUT R4, R4, 0xfffffffe, RZ, 0xc0, !PT ;  /* 0xfffffffe04047812 */ /* 0x004fd200078ec0ff */
[----:B------:R-:W-:-:S05]  /*15d70*/  @P1 LOP3.LUT R4, R4, 0x1, RZ, 0xfc, !PT ;  /* 0x0000000104041812 */ /* 0x000fca00078efcff */
[----:B------:R0:W-:Y:S01]  /*15d80*/  STL [R1+0x8], R4 ;  /* 0x0000080401007387 */ /* 0x0001e20000100800 */
[----:B------:R-:W-:Y:S05]  /*15d90*/  @P0 BRA `(.L_x_1492) ;  /* 0x0000000400240947 */ /* 0x000fea0003800000 */
[----:B------:R-:W-:-:S03]  /*15da0*/  UMOV UR4, 0xffffffff ;  /* 0xffffffff00047882 */ /* 0x000fc60000000000 */
[----:B------:R-:W-:Y:S05]  /*15db0*/  BRA.DIV UR4, `(.L_x_1493) ;  /* 0x0000007204507947 */ /* 0x000fea000b800000 */
[----:B------:R-:W-:-:S13]  /*15dc0*/  ELECT P6, URZ, PT ;  /* 0x00000000003f782f */ /* 0x000fda00038c0000 */
.L_x_1648:
[----:B------:R-:W-:Y:S05]  /*15dd0*/  @!P6 BRA `(.L_x_1492) ;  /* 0x000000040014e947 */ /* 0x000fea0003800000 */
[----:B------:R1:W-:Y:S01]  /*15de0*/  STL [R1+0x6c], R9 ;  /* 0x00006c0901007387 */ /* 0x0003e20000100800 */
[----:B------:R-:W-:-:S04]  /*15df0*/  ISETP.NE.U32.AND P0, PT, R2, RZ, PT ;  /* 0x000000ff0200720c */ /* 0x000fc80003f05070 */
[----:B------:R-:W-:-:S13]  /*15e00*/  ISETP.NE.AND.EX P0, PT, R3, RZ, PT, P0 ;  /* 0x000000ff0300720c */ /* 0x000fda0003f05300 */
[----:B-1----:R-:W-:Y:S05]  /*15e10*/  @!P0 BRA `(.L_x_1494) ;  /* 0x0000000000508947 */ /* 0x002fea0003800000 */
[----:B------:R-:W1:Y:S01]  /*15e20*/  LDC R6, c[0x0][0x43c] ;  /* 0x00010f00ff067b82 */ /* 0x000e620000000800 */
[----:B0-----:R-:W-:Y:S01]  /*15e30*/  IMAD.MOV.U32 R0, RZ, RZ, R9 ;  /* 0x000000ffff007224 */ /* 0x001fe200078e0009 */
[----:B------:R-:W-:Y:S01]  /*15e40*/  ULDC.64 UR4, c[0x0][0x428] ;  /* 0x00010a0000047ab9 */ /* 0x000fe20000000a00 */
[----:B-1----:R-:W-:-:S13]  /*15e50*/  ISETP.NE.AND P0, PT, R6, 0x1, PT ;  /* 0x000000010600780c */ /* 0x002fda0003f05270 */
        /* <DEDUP_REMOVED lines=14> */
[----:B------:R-:W2:Y:S04]  /*15f40*/  LDG.E R0, desc[UR40][R2.64] ;  /* 0x0000002802007981 */ /* 0x000ea8000c1e1900 */
[----:B--2---:R1:W-:Y:S02]  /*15f50*/  STL [R1], R0 ;  /* 0x0000000001007387 */ /* 0x0043e40000100800 */
.L_x_1494:
[----:B------:R-:W2:Y:S04]  /*15f60*/  LDL R7, [R1+0x4] ;  /* 0x0000040001077983 */ /* 0x000ea80000100800 */
[----:B01----:R-:W2:Y:S04]  /*15f70*/  LDL R0, [R1+0xc] ;  /* 0x00000c0001007983 */ /* 0x003ea80000100800 */
[----:B------:R-:W3:Y:S01]  /*15f80*/  LDL R2, [R1+0x1c] ;  /* 0x00001c0001027983 */ /* 0x000ee20000100800 */
[----:B--2---:R-:W-:Y:S01]  /*15f90*/  IMAD R0, R0, 0x8, R7 ;  /* 0x0000000800007824 */ /* 0x004fe200078e0207 */
[----:B---3--:R-:W-:-:S04]  /*15fa0*/  SHF.L.U32 R2, R2, 0x1f, RZ ;  /* 0x0000001f02027819 */ /* 0x008fc800000006ff */
[----:B------:R-:W0:Y:S02]  /*15fb0*/  SYNCS.PHASECHK.TRANS64.TRYWAIT P0, [R0+URZ+0x38840], R2 ;  /* 0x03884002000075a7 */ /* 0x000e24000800017f */
[----:B0-----:R-:W-:Y:S05]  /*15fc0*/  @!P0 BRA `(.L_x_1495) ;  /* 0x0000006c00ec8947 */ /* 0x001fea0003800000 */
.L_x_1649:
[----:B------:R-:W1:Y:S02]  /*15fd0*/  S2R R3, SR_TID.X ;  /* 0x0000000000037919 */ /* 0x000e640000002100 */
[----:B-1----:R-:W-:-:S04]  /*15fe0*/  LOP3.LUT R3, R3, 0x7f, RZ, 0xc0, !PT ;  /* 0x0000007f03037812 */ /* 0x002fc800078ec0ff */
[----:B------:R-:W-:-:S13]  /*15ff0*/  ISETP.NE.AND P0, PT, R3, RZ, PT ;  /* 0x000000ff0300720c */ /* 0x000fda0003f05270 */
        /* <DEDUP_REMOVED lines=8> */
.L_x_1496:
[----:B------:R-:W2:Y:S04]  /*16080*/  LDL R6, [R1+0x4] ;  /* 0x0000040001067983 */ /* 0x000ea80000100800 */
[----:B------:R-:W2:Y:S04]  /*16090*/  LDL R5, [R1+0xc] ;  /* 0x00000c0001057983 */ /* 0x000ea80000100800 */
[----:B------:R-:W3:Y:S04]  /*160a0*/  LDL R7, [R1+0x6c] ;  /* 0x00006c0001077983 */ /* 0x000ee80000100800 */
[----:B------:R-:W4:Y:S04]  /*160b0*/  LDL R4, [R1+0x28] ;  /* 0x0000280001047983 */ /* 0x000f280000100800 */
[----:B------:R-:W5:Y:S04]  /*160c0*/  LDL R3, [R1] ;  /* 0x0000000001037983 */ /* 0x000f680000100800 */
[----:B0-----:R-:W5:Y:S01]  /*160d0*/  LDL.LU R2, [R1+0x8] ;  /* 0x0000080001027983 */ /* 0x001f620000300800 */
        /* <DEDUP_REMOVED lines=21> */
.L_x_1492:
[----:B0-----:R-:W2:Y:S04]  /*16230*/  LDL R0, [R1+0x4] ;  /* 0x0000040001007983 */ /* 0x001ea80000100800 */
[----:B------:R-:W3:Y:S04]  /*16240*/  LDL.LU R4, [R1+0x2c] ;  /* 0x00002c0001047983 */ /* 0x000ee80000300800 */
[----:B------:R-:W4:Y:S04]  /*16250*/  LDL.LU R3, [R1+0x48] ;  /* 0x0000480001037983 */ /* 0x000f280000300800 */
[----:B-1----:R-:W5:Y:S01]  /*16260*/  LDL R2, [R1+0x30] ;  /* 0x0000300001027983 */ /* 0x002f620000100800 */
[----:B------:R-:W-:Y:S05]  /*16270*/  WARPSYNC.ALL ;  /* 0x0000000000007948 */ /* 0x000fea0003800000 */
[----:B------:R-:W-:Y:S01]  /*16280*/  ULDC.64 UR4, c[0x0][0xaf8] ;  /* 0x0002be0000047ab9 */ /* 0x000fe20000000a00 */
[----:B------:R-:W-:Y:S01]  /*16290*/  BSSY B6, `(.L_x_1497) ;  /* 0x000001f000067945 */ /* 0x000fe20003800000 */
[----:B------:R-:W-:Y:S01]  /*162a0*/  BAR.SYNC.DEFER_BLOCKING 0x8, 0x100 ;  /* 0x0204000000007b1d */ /* 0x000fe20000010000 */
[----:B------:R-:W-:-:S04]  /*162b0*/  ISETP.NE.U32.AND P0, PT, RZ, UR4, PT ;  /* 0x00000004ff007c0c */ /* 0x000fc8000bf05070 */
[----:B------:R-:W-:Y:S01]  /*162c0*/  ISETP.NE.AND.EX P0, PT, RZ, UR5, PT, P0 ;  /* 0x00000005ff007c0c */ /* 0x000fe2000bf05300 */
[----:B--2---:R-:W-:-:S05]  /*162d0*/  VIADD R0, R0, 0x20400 ;  /* 0x0002040000007836 */ /* 0x004fca0000000000 */
[----:B------:R-:W-:Y:S02]  /*162e0*/  LOP3.LUT P1, RZ, R0, 0x3ff, RZ, 0xc0, !PT ;  /* 0x000003ff00ff7812 */ /* 0x000fe4000782c0ff */
[----:B---3--:R-:W-:Y:S02]  /*162f0*/  SEL R0, R4, RZ, !P0 ;  /* 0x000000ff04007207 */ /* 0x008fe40004000000 */
[----:B----4-:R-:W-:-:S03]  /*16300*/  SEL R3, R3, RZ, !P0 ;  /* 0x000000ff03037207 */ /* 0x010fc60004000000 */
[----:B------:R0:W-:Y:S01]  /*16310*/  STL [R1+0x38], R0 ;  /* 0x0000380001007387 */ /* 0x0001e20000100800 */
[----:B-----5:R-:W-:-:S03]  /*16320*/  SHF.R.S32.HI R2, RZ, 0x1f, R2 ;  /* 0x0000001fff027819 */ /* 0x020fc60000011402 */
[----:B------:R1:W-:Y:S01]  /*16330*/  STL [R1+0x58], R3 ;  /* 0x0000580301007387 */ /* 0x0003e20000100800 */
[----:B0-----:R-:W-:-:S05]  /*16340*/  SHF.R.S32.HI R0, RZ, 0x1f, R18 ;  /* 0x0000001fff007819 */ /* 0x001fca0000011412 */
[----:B------:R1:W-:Y:S04]  /*16350*/  STL [R1+0x54], R0 ;  /* 0x0000540001007387 */ /* 0x0003e80000100800 */
[----:B------:R1:W-:Y:S01]  /*16360*/  STL [R1+0x48], R2 ;  /* 0x0000480201007387 */ /* 0x0003e20000100800 */
[----:B------:R-:W-:Y:S05]  /*16370*/  @!P1 BRA `(.L_x_1498) ;  /* 0x0000000000409947 */ /* 0x000fea0003800000 */
[----:B-1----:R-:W-:Y:S01]  /*16380*/  MOV R2, 0x0 ;  /* 0x0000000000027802 */ /* 0x002fe20000000f00 */
        /* <DEDUP_REMOVED lines=15> */
.L_x_1498:
[----:B------:R-:W-:Y:S05]  /*16480*/  BSYNC B6 ;  /* 0x0000000000067941 */ /* 0x000fea0003800000 */
.L_x_1497:
[----:B------:R-:W2:Y:S01]  /*16490*/  LDL R4, [R1+0x48] ;  /* 0x0000480001047983 */ /* 0x000ea20000100800 */
[----:B------:R-:W0:Y:S01]  /*164a0*/  LDC R7, c[0x0][0x448] ;  /* 0x00011200ff077b82 */ /* 0x000e220000000800 */
[----:B------:R-:W-:Y:S01]  /*164b0*/  ULDC.64 UR4, c[0x0][0x298] ;  /* 0x0000a60000047ab9 */ /* 0x000fe20000000a00 */
[----:B------:R-:W-:Y:S01]  /*164c0*/  ULDC.64 UR6, c[0x0][0x280] ;  /* 0x0000a00000067ab9 */ /* 0x000fe20000000a00 */
[----:B------:R-:W3:Y:S04]  /*164d0*/  LDL R10, [R1+0x30] ;  /* 0x00003000010a7983 */ /* 0x000ee80000100800 */
[----:B------:R-:W4:Y:S01]  /*164e0*/  LDL R9, [R1+0x54] ;  /* 0x0000540001097983 */ /* 0x000f220000100800 */
[----:B-1----:R-:W1:Y:S01]  /*164f0*/  S2R R2, SR_TID.X ;  /* 0x0000000000027919 */ /* 0x002e620000002100 */
[----:B------:R-:W1:Y:S02]  /*16500*/  S2R R0, SR_TID.X ;  /* 0x0000000000007919 */ /* 0x000e640000002100 */
[----:B------:R-:W4:Y:S04]  /*16510*/  LDL R8, [R1+0x58] ;  /* 0x0000580001087983 */ /* 0x000f280000100800 */
[----:B------:R-:W4:Y:S01]  /*16520*/  LDL R6, [R1+0x38] ;  /* 0x0000380001067983 */ /* 0x000f220000100800 */
[----:B0-----:R-:W-:-:S13]  /*16530*/  ISETP.NE.AND P0, PT, R7, 0x1, PT ;  /* 0x000000010700780c */ /* 0x001fda0003f05270 */
[----:B------:R-:W0:Y:S01]  /*16540*/  @P0 LDC R3, c[0x0][0x450] ;  /* 0x00011400ff030b82 */ /* 0x000e220000000800 */
[----:B-1----:R-:W-:-:S04]  /*16550*/  LOP3.LUT R2, R2, 0x7f, RZ, 0xc0, !PT ;  /* 0x0000007f02027812 */ /* 0x002fc800078ec0ff */
[----:B------:R-:W-:Y:S01]  /*16560*/  SHF.R.U32.HI R2, RZ, 0x3, R2 ;  /* 0x00000003ff027819 */ /* 0x000fe20000011602 */
[----:B------:R-:W-:-:S05]  /*16570*/  IMAD.SHL.U32 R0, R0, 0x10, RZ ;  /* 0x0000001000007824 */ /* 0x000fca00078e00ff */
[----:B------:R-:W-:Y:S02]  /*16580*/  LOP3.LUT R0, R2, 0x70, R0, 0xf8, !PT ;  /* 0x0000007002007812 */ /* 0x000fe400078ef800 */
[----:B------:R-:W1:Y:S03]  /*16590*/  @P0 LDC R2, c[0x0][0x44c] ;  /* 0x00011300ff020b82 */ /* 0x000e660000000800 */
[----:B------:R-:W-:-:S04]  /*165a0*/  IMAD R5, R17, 0x40, R0 ;  /* 0x0000004011057824 */ /* 0x000fc800078e0200 */
[----:B------:R-:W-:Y:S01]  /*165b0*/  IMAD.MOV.U32 R0, RZ, RZ, R5 ;  /* 0x000000ffff007224 */ /* 0x000fe200078e0005 */
[----:B------:R4:W-:Y:S01]  /*165c0*/  STL [R1+0x2c], R5 ;  /* 0x00002c0501007387 */ /* 0x0009e20000100800 */
[----:B-1----:R-:W-:-:S05]  /*165d0*/  @P0 IMAD.HI.U32 R2, R5, R2, RZ ;  /* 0x0000000205020227 */ /* 0x002fca00078e00ff */
[----:B0-----:R-:W-:Y:S01]  /*165e0*/  @P0 SHF.R.U32.HI R0, RZ, R3, R2 ;  /* 0x00000003ff000219 */ /* 0x001fe20000011602 */
[----:B--2---:R-:W-:-:S04]  /*165f0*/  IMAD R2, R4, UR4, RZ ;  /* 0x0000000404027c24 */ /* 0x004fc8000f8e02ff */
[C---:B---3--:R-:W-:Y:S02]  /*16600*/  IMAD R4, R10.reuse, UR5, R2 ;  /* 0x000000050a047c24 */ /* 0x048fe4000f8e0202 */
[----:B------:R-:W-:Y:S01]  /*16610*/  IMAD.WIDE.U32 R2, R10, UR4, RZ ;  /* 0x000000040a027c25 */ /* 0x000fe2000f8e00ff */
[----:B------:R-:W-:-:S03]  /*16620*/  ULDC.64 UR4, c[0x0][0x2d8] ;  /* 0x0000b60000047ab9 */ /* 0x000fc60000000a00 */
[----:B------:R-:W-:Y:S02]  /*16630*/  IMAD.IADD R3, R3, 0x1, R4 ;  /* 0x0000000103037824 */ /* 0x000fe400078e0204 */
[----:B----4-:R-:W-:Y:S02]  /*16640*/  IMAD R4, R9, UR4, RZ ;  /* 0x0000000409047c24 */ /* 0x010fe4000f8e02ff */
        /* <DEDUP_REMOVED lines=22> */
[----:B------:R-:W-:Y:S01]  /*167b0*/  IMAD.WIDE.U32 R4, R0, UR4, R2 ;  /* 0x0000000400047c25 */ /* 0x000fe2000f8e0002 */
        /* <DEDUP_REMOVED lines=47> */
.L_x_1658:
        /* <DEDUP_REMOVED lines=12> */
.L_x_1500:
        /* <DEDUP_REMOVED lines=38> */
.L_x_1502:
[----:B------:R-:W-:Y:S05]  /*16dd0*/  BSYNC B6 ;  /* 0x0000000000067941 */ /* 0x000fea0003800000 */
.L_x_1501:
        /* <DEDUP_REMOVED lines=21> */
[----:B------:R-:W-:-:S03]  /*16f30*/  ULDC.64 UR4, c[0x0][0x3d0] ;  /* 0x0000f40000047ab9 */ /* 0x000fc60000000a00 */
[----:B------:R-:W2:Y:S01]  /*16f40*/  @P0 LDC R4, c[0x0][0x44c] ;  /* 0x00011300ff040b82 */ /* 0x000ea20000000800 */
[----:B------:R-:W-:Y:S02]  /*16f50*/  IMAD.IADD R3, R3, 0x1, R0 ;  /* 0x0000000103037824 */ /* 0x000fe400078e0200 */
        /* <DEDUP_REMOVED lines=16> */
[----:B------:R-:W-:Y:S01]  /*17060*/  SHF.R.S32.HI R0, RZ, 0x1f, R4 ;  /* 0x0000001fff007819 */ /* 0x000fe20000011404 */
[----:B------:R-:W-:-:S04]  /*17070*/  IMAD.WIDE.U32 R2, R4, UR4, R2 ;  /* 0x0000000404027c25 */ /* 0x000fc8000f8e0002 */
[----:B------:R-:W-:-:S04]  /*17080*/  IMAD R0, R0, UR4, RZ ;  /* 0x0000000400007c24 */ /* 0x000fc8000f8e02ff */
[----:B------:R-:W-:Y:S01]  /*17090*/  IMAD R4, R4, UR5, R0 ;  /* 0x0000000504047c24 */ /* 0x000fe2000f8e0200 */
[----:B------:R-:W-:Y:S02]  /*170a0*/  ULDC.64 UR4, c[0x0][0x390] ;  /* 0x0000e40000047ab9 */ /* 0x000fe40000000a00 */
[----:B------:R-:W-:Y:S01]  /*170b0*/  LEA R0, P0, R2, UR4, 0x1 ;  /* 0x0000000402007c11 */ /* 0x000fe2000f8008ff */
[----:B------:R-:W-:Y:S01]  /*170c0*/  ULDC UR4, c[0x0][0x3b8] ;  /* 0x0000ee0000047ab9 */ /* 0x000fe20000000800 */
[----:B0-----:R-:W-:Y:S01]  /*170d0*/  IMAD.SHL.U32 R10, R6, 0x8, RZ ;  /* 0x00000008060a7824 */ /* 0x001fe200078e00ff */
[----:B------:R-:W-:Y:S02]  /*170e0*/  ISETP.GE.AND P1, PT, R8, UR4, PT ;  /* 0x0000000408007c0c */ /* 0x000fe4000bf26270 */
[----:B------:R-:W0:Y:S02]  /*170f0*/  S2R R8, SR_TID.X ;  /* 0x0000000000087919 */ /* 0x000e240000002100 */
        /* <DEDUP_REMOVED lines=11> */
[----:B------:R0:W-:Y:S01]  /*171b0*/  STL [R1+0x8], R9 ;  /* 0x0000080901007387 */ /* 0x0001e20000100800 */
[----:B------:R-:W-:Y:S01]  /*171c0*/  IMAD.IADD R4, R3, 0x1, R4 ;  /* 0x0000000103047824 */ /* 0x000fe200078e0204 */
        /* <DEDUP_REMOVED lines=37> */
[----:B---3--:R-:W-:-:S05]  /*17420*/  IMAD R7, R3, R7, RZ ;  /* 0x0000000703077224 */ /* 0x008fca00078e02ff */
        /* <DEDUP_REMOVED lines=8> */
[----:B------:R-:W-:Y:S01]  /*174b0*/  @!P2 SHF.R.U32.HI R2, RZ, 0x2, R2 ;  /* 0x00000002ff02a819 */ /* 0x000fe20000011602 */
[----:B------:R-:W0:Y:S01]  /*174c0*/  S2R R3, SR_TID.X ;  /* 0x0000000000037919 */ /* 0x000e220000002100 */
[----:B------:R-:W-:Y:S02]  /*174d0*/  @P3 LOP3.LUT R12, R12, 0x100, RZ, 0xfc, !PT ;  /* 0x000001000c0c3812 */ /* 0x000fe400078efcff */
[----:B------:R-:W-:-:S02]  /*174e0*/  @!P2 ISETP.NE.U32.AND P3, PT, R2, RZ, PT ;  /* 0x000000ff0200a20c */ /* 0x000fc40003f65070 */
[----:B------:R-:W-:Y:S02]  /*174f0*/  @!P2 LOP3.LUT R2, R6, 0x80, RZ, 0xc0, !PT ;  /* 0x000000800602a812 */ /* 0x000fe400078ec0ff */
[----:B------:R-:W-:Y:S02]  /*17500*/  LOP3.LUT R12, R12, 0xffffffdf, RZ, 0xc0, !PT ;  /* 0xffffffdf0c0c7812 */ /* 0x000fe400078ec0ff */
[----:B------:R-:W-:-:S07]  /*17510*/  @!P2 SHF.R.U32.HI R2, RZ, 0x3, R2 ;  /* 0x00000003ff02a819 */ /* 0x000fce0000011602 */
[----:B------:R-:W-:Y:S02]  /*17520*/  @P3 LOP3.LUT R12, R12, 0x20, RZ, 0xfc, !PT ;  /* 0x000000200c0c3812 */ /* 0x000fe400078efcff */
[----:B------:R-:W-:Y:S02]  /*17530*/  @!P2 ISETP.NE.U32.AND P3, PT, R2, RZ, PT ;  /* 0x000000ff0200a20c */ /* 0x000fe40003f65070 */
[----:B------:R-:W1:Y:S04]  /*17540*/  SHFL.IDX PT, R2, R0, RZ, 0x181f ;  /* 0x00181fff00027589 */ /* 0x000e6800000e0000 */
[----:B------:R-:W2:Y:S01]  /*17550*/  SHFL.IDX PT, R8, R4, RZ, 0x181f ;  /* 0x00181fff04087589 */ /* 0x000ea200000e0000 */
[----:B0-----:R-:W-:-:S05]  /*17560*/  IMAD.SHL.U32 R13, R3, 0x8, RZ ;  /* 0x00000008030d7824 */ /* 0x001fca00078e00ff */
[----:B------:R-:W-:-:S04]  /*17570*/  LOP3.LUT R13, R13, 0x38, RZ, 0xc0, !PT ;  /* 0x000000380d0d7812 */ /* 0x000fc800078ec0ff */
[----:B-1----:R-:W-:-:S05]  /*17580*/  @!P2 LEA R3, P6, R13, R2, 0x1 ;  /* 0x000000020d03a211 */ /* 0x002fca00078c08ff */
[----:B--2---:R-:W-:Y:S01]  /*17590*/  @!P2 IMAD.X R2, RZ, RZ, R8, P6 ;  /* 0x000000ffff02a224 */ /* 0x004fe200030e0608 */
[----:B------:R-:W-:-:S04]  /*175a0*/  LOP3.LUT R12, R12, 0xfffffdff, RZ, 0xc0, !PT ;  /* 0xfffffdff0c0c7812 */ /* 0x000fc800078ec0ff */
        /* <DEDUP_REMOVED lines=36> */
[----:B------:R-:W-:-:S03]  /*177f0*/  ISETP.GE.AND P2, PT, R10, R7, PT ;  /* 0x000000070a00720c */ /* 0x000fc60003f46270 */
[----:B------:R-:W-:Y:S04]  /*17800*/  SHFL.IDX PT, R10, R4, 0x2, 0x181f ;  /* 0x00581f00040a7f89 */ /* 0x000fe800000e0000 */
[----:B0-----:R-:W0:Y:S01]  /*17810*/  SHFL.IDX PT, R3, R0, 0x2, 0x181f ;  /* 0x00581f0000037f89 */ /* 0x001e2200000e0000 */
[----:B------:R-:W-:-:S04]  /*17820*/  LOP3.LUT R12, R12, 0xffffff7f, RZ, 0xc0, !PT ;  /* 0xffffff7f0c0c7812 */ /* 0x000fc800078ec0ff */
[----:B------:R-:W-:Y:S02]  /*17830*/  @P6 LOP3.LUT R12, R12, 0x80, RZ, 0xfc, !PT ;  /* 0x000000800c0c6812 */ /* 0x000fe400078efcff */
        /* <DEDUP_REMOVED lines=22> */
.L_x_1668:
        /* <DEDUP_REMOVED lines=31> */
.L_x_1505:
[----:B------:R-:W-:Y:S05]  /*17b90*/  BSYNC B0 ;  /* 0x0000000000007941 */ /* 0x000fea0003800000 */
.L_x_1504:
[----:B--2---:R2:W5:Y:S01]  /*17ba0*/  LDL R0, [R1+0x4] ;  /* 0x0000040001007983 */ /* 0x0045620000100800 */
[----:B------:R-:W-:Y:S01]  /*17bb0*/  PLOP3.LUT P0, PT, PT, PT, PT, 0x80, 0x0 ;  /* 0x000000000000781c */ /* 0x000fe20003f0f070 */
[----:B------:R-:W-:-:S12]  /*17bc0*/  NOP ;  /* 0x0000000000007918 */ /* 0x000fd80000000000 */
.L_x_1506:
        /* <DEDUP_REMOVED lines=19> */
.L_x_1669:
[----:B------:R-:W-:Y:S05]  /*17d00*/  BSYNC B0 ;  /* 0x0000000000007941 */ /* 0x000fea0003800000 */
.L_x_1507:
        /* <DEDUP_REMOVED lines=16> */
.L_x_1670:
[----:B------:R-:W-:Y:S05]  /*17e10*/  BSYNC B1 ;  /* 0x0000000000017941 */ /* 0x000fea0003800000 */
.L_x_1511:
        /* <DEDUP_REMOVED lines=9> */
.L_x_1514:
[----:B------:R-:W-:Y:S05]  /*17eb0*/  BSYNC B1 ;  /* 0x0000000000017941 */ /* 0x000fea0003800000 */
.L_x_1513:
        /* <DEDUP_REMOVED lines=14> */
.L_x_1515:
        /* <DEDUP_REMOVED lines=16> */
.L_x_1516:
        /* <DEDUP_REMOVED lines=16> */
.L_x_1517:
        /* <DEDUP_REMOVED lines=16> */
.L_x_1518:
        /* <DEDUP_REMOVED lines=16> */
.L_x_1519:
        /* <DEDUP_REMOVED lines=16> */
.L_x_1520:
        /* <DEDUP_REMOVED lines=16> */
.L_x_1521:
        /* <DEDUP_REMOVED lines=16> */
.L_x_1522:
        /* <DEDUP_REMOVED lines=11> */
.L_x_1510:
[----:B------:R-:W-:Y:S05]  /*18750*/  BSYNC B0 ;  /* 0x0000000000007941 */ /* 0x000fea0003800000 */
.L_x_1509:
        /* <DEDUP_REMOVED lines=51> */
.L_x_1529:
[----:B-1----:R-:W3:Y:S01]  /*18a90*/  LDL R2, [R1+0x4] ;  /* 0x0000040001027983 */ /* 0x002ee20000100800 */
[----:B------:R-:W-:Y:S01]  /*18aa0*/  SHF.L.U32 R5, R7, 0x1f, RZ ;  /* 0x0000001f07057819 */ /* 0x000fe200000006ff */
[----:B------:R-:W1:Y:S01]  /*18ab0*/  S2R R3, SR_TID.X ;  /* 0x0000000000037919 */ /* 0x000e620000002100 */
[----:B------:R-:W-:Y:S01]  /*18ac0*/  BSSY B3, `(.L_x_1530) ;  /* 0x0000006000037945 */ /* 0x000fe20003800000 */
[----:B-1----:R-:W-:-:S04]  /*18ad0*/  LOP3.LUT R3, R3, 0x7f, RZ, 0xc0, !PT ;  /* 0x0000007f03037812 */ /* 0x002fc800078ec0ff */
[----:B------:R-:W-:Y:S01]  /*18ae0*/  ISETP.NE.AND P1, PT, R3, RZ, PT ;  /* 0x000000ff0300720c */ /* 0x000fe20003f25270 */
[----:B---3--:R-:W-:-:S04]  /*18af0*/  IMAD R2, R8, 0x8, R2 ;  /* 0x0000000808027824 */ /* 0x008fc800078e0202 */
[----:B------:R-:W1:Y:S02]  /*18b00*/  SYNCS.PHASECHK.TRANS64.TRYWAIT P0, [R2+URZ+0x38840], R5 ;  /* 0x03884005020075a7 */ /* 0x000e64000800017f */
[----:B-1----:R-:W-:Y:S06]  /*18b10*/  @!P0 BRA `(.L_x_1531) ;  /* 0x00000054008c8947 */ /* 0x002fec0003800000 */
.L_x_1671:
[----:B------:R-:W-:Y:S05]  /*18b20*/  BSYNC B3 ;  /* 0x0000000000037941 */ /* 0x000fea0003800000 */
.L_x_1530:
        /* <DEDUP_REMOVED lines=9> */
.L_x_1533:
[----:B------:R-:W-:Y:S05]  /*18bc0*/  BSYNC B3 ;  /* 0x0000000000037941 */ /* 0x000fea0003800000 */
.L_x_1532:
        /* <DEDUP_REMOVED lines=14> */
.L_x_1534:
        /* <DEDUP_REMOVED lines=14> */
.L_x_1672:
[----:B------:R-:W-:Y:S05]  /*18d90*/  BSYNC B3 ;  /* 0x0000000000037941 */ /* 0x000fea0003800000 */
.L_x_1535:
[----:B------:R-:W-:Y:S01]  /*18da0*/  BSSY B3, `(.L_x_1537) ;  /* 0x000000b000037945 */ /* 0x000fe20003800000 */
[----:B------:R-:W-:Y:S02]  /*18db0*/  IMAD.MOV.U32 R8, RZ, RZ, 0x0 ;  /* 0x00000000ff087424 */ /* 0x000fe400078e00ff */
[----:B------:R-:W-:Y:S01]  /*18dc0*/  IMAD.MOV.U32 R9, RZ, RZ, 0x14f00000 ;  /* 0x14f00000ff097424 */ /* 0x000fe200078e00ff */
[----:B------:R-:W-:Y:S06]  /*18dd0*/  @P1 BRA `(.L_x_1538) ;  /* 0x00000000001c1947 */ /* 0x000fec0003800000 */
[----:B------:R-:W3:Y:S02]  /*18de0*/  S2R R3, SR_TID.X ;  /* 0x0000000000037919 */ /* 0x000ee40000002100 */
[----:B---3--:R-:W-:Y:S01]  /*18df0*/  LOP3.LUT R4, R3, 0x1f, RZ, 0xc0, !PT ;  /* 0x0000001f03047812 */ /* 0x008fe200078ec0ff */
[----:B------:R-:W-:-:S03]  /*18e00*/  IMAD.MOV.U32 R3, RZ, RZ, 0x10000 ;  /* 0x00010000ff037424 */ /* 0x000fc600078e00ff */
[----:B------:R-:W-:Y:S01]  /*18e10*/  ISETP.NE.AND P0, PT, R4, RZ, PT ;  /* 0x000000ff0400720c */ /* 0x000fe20003f05270 */
[----:B------:R3:W-:-:S12]  /*18e20*/  SYNCS.ARRIVE.TRANS64 RZ, [R2+URZ+0x38850], R3 ;  /* 0x0388500302ff79a7 */ /* 0x0007d8000800003f */
[----:B---3--:R-:W-:Y:S05]  /*18e30*/  @!P0 BRA `(.L_x_1538) ;  /* 0x0000000000048947 */ /* 0x008fea0003800000 */
[----:B------:R-:W-:Y:S01]  /*18e40*/  BPT.TRAP 0x1 ;  /* 0x000000040000795c */ /* 0x000fe20000300000 */
.L_x_1538:
[----:B------:R-:W-:Y:S05]  /*18e50*/  BSYNC B3 ;  /* 0x0000000000037941 */ /* 0x000fea0003800000 */
.L_x_1537:
[----:B------:R-:W3:Y:S04]  /*18e60*/  LDL R4, [R1+0x4] ;  /* 0x0000040001047983 */ /* 0x000ee80000100800 */
[----:B------:R-:W3:Y:S01]  /*18e70*/  LDL R3, [R1+0xc] ;  /* 0x00000c0001037983 */ /* 0x000ee20000100800 */
[----:B------:R-:W-:Y:S01]  /*18e80*/  R2UR UR10, R7 ;  /* 0x00000000070a72ca */ /* 0x000fe200000e0000 */
[----:B------:R-:W-:Y:S01]  /*18e90*/  UIADD3 UR4, UP0, UR38, 0x470, URZ ;  /* 0x0000047026047890 */ /* 0x000fe2000ff1e03f */
[----:B------:R-:W-:Y:S01]  /*18ea0*/  R2UR UR6, R8 ;  /* 0x00000000080672ca */ /* 0x000fe200000e0000 */
[----:B01----:R-:W-:Y:S01]  /*18eb0*/  VIADD R2, R2, 0x38850 ;  /* 0x0003885002027836 */ /* 0x003fe20000000000 */
[----:B------:R-:W-:Y:S01]  /*18ec0*/  R2UR UR7, R9 ;  /* 0x00000000090772ca */ /* 0x000fe200000e0000 */
[----:B------:R-:W-:Y:S01]  /*18ed0*/  UIADD3.X UR5, URZ, UR39, URZ, UP0, !UPT ;  /* 0x000000273f057290 */ /* 0x000fe200087fe43f */
[----:B------:R-:W-:Y:S01]  /*18ee0*/  PLOP3.LUT P0, PT, PT, PT, PT, 0x80, 0x0 ;  /* 0x000000000000781c */ /* 0x000fe20003f0f070 */
[----:B---3--:R-:W-:-:S04]  /*18ef0*/  IMAD R3, R3, 0x10000, R4 ;  /* 0x0001000003037824 */ /* 0x008fc800078e0204 */
[----:B------:R-:W-:-:S08]  /*18f00*/  VIADD R4, R3, 0x400 ;  /* 0x0000040003047836 */ /* 0x000fd00000000000 */
.L_x_1539:
        /* <DEDUP_REMOVED lines=16> */
.L_x_1540:
        /* <DEDUP_REMOVED lines=16> */
.L_x_1541:
        /* <DEDUP_REMOVED lines=16> */
.L_x_1542:
        /* <DEDUP_REMOVED lines=16> */
.L_x_1543:
        /* <DEDUP_REMOVED lines=16> */
.L_x_1544:
        /* <DEDUP_REMOVED lines=16> */
.L_x_1545:
        /* <DEDUP_REMOVED lines=16> */
.L_x_1546:
        /* <DEDUP_REMOVED lines=11> */
.L_x_1528:
[----:B------:R-:W-:Y:S05]  /*196c0*/  BSYNC B1 ;  /* 0x0000000000017941 */ /* 0x000fea0003800000 */
.L_x_1527:
[----:B------:R-:W3:Y:S02]  /*196d0*/  LDL.LU R4, [R1+0x3c] ;  /* 0x00003c0001047983 */ /* 0x000ee40000300800 */
[----:B---3--:R-:W-:-:S07]  /*196e0*/  VIADD R0, R4, 0xfffffffd ;  /* 0xfffffffd04007836 */ /* 0x008fce0000000000 */
.L_x_1526:
[----:B------:R-:W-:Y:S05]  /*196f0*/  BSYNC B2 ;  /* 0x0000000000027941 */ /* 0x000fea0003800000 */
.L_x_1525:
[----:B------:R-:W3:Y:S01]  /*19700*/  LDL.LU R2, [R1+0x34] ;  /* 0x0000340001027983 */ /* 0x000ee20000300800 */
[----:B------:R-:W-:-:S05]  /*19710*/  IMAD.MOV R6, RZ, RZ, -R6 ;  /* 0x000000ffff067224 */ /* 0x000fca00078e0a06 */
[----:B---3--:R-:W-:-:S13]  /*19720*/  ISETP.NE.AND P0, PT, R2, R6, PT ;  /* 0x000000060200720c */ /* 0x008fda0003f05270 */
[----:B------:R-:W-:Y:S05]  /*19730*/  @!P0 BRA `(.L_x_1524) ;  /* 0x0000001c00488947 */ /* 0x000fea0003800000 */
.L_x_1587:
[----:B------:R-:W3:Y:S04]  /*19740*/  LDL R4, [R1+0x8] ;  /* 0x0000080001047983 */ /* 0x000ee80000100800 */
[----:B------:R-:W0:Y:S04]  /*19750*/  LDL.LU R3, [R1+0xc] ;  /* 0x00000c0001037983 */ /* 0x000e280000300800 */
        /* <DEDUP_REMOVED lines=35> */
.L_x_1549:
[----:B0-----:R-:W3:Y:S01]  /*19990*/  LDL R2, [R1+0x4] ;  /* 0x0000040001027983 */ /* 0x001ee20000100800 */
[----:B------:R-:W0:Y:S02]  /*199a0*/  S2R R3, SR_TID.X ;  /* 0x0000000000037919 */ /* 0x000e240000002100 */
[----:B0-----:R-:W-:Y:S02]  /*199b0*/  LOP3.LUT R4, R3, 0x7f, RZ, 0xc0, !PT ;  /* 0x0000007f03047812 */ /* 0x001fe400078ec0ff */
[----:B------:R-:W-:Y:S01]  /*199c0*/  SHF.L.U32 R3, R6, 0x1f, RZ ;  /* 0x0000001f06037819 */ /* 0x000fe200000006ff */
[----:B------:R-:W-:Y:S01]  /*199d0*/  BSSY B2, `(.L_x_1550) ;  /* 0x0000005000027945 */ /* 0x000fe20003800000 */
[----:B------:R-:W-:Y:S01]  /*199e0*/  ISETP.NE.AND P1, PT, R4, RZ, PT ;  /* 0x000000ff0400720c */ /* 0x000fe20003f25270 */
[----:B---3--:R-:W-:-:S04]  /*199f0*/  IMAD R2, R7, 0x8, R2 ;  /* 0x0000000807027824 */ /* 0x008fc800078e0202 */
[----:B------:R-:W0:Y:S02]  /*19a00*/  SYNCS.PHASECHK.TRANS64.TRYWAIT P0, [R2+URZ+0x38840], R3 ;  /* 0x03884003020075a7 */ /* 0x000e24000800017f */
[----:B0-----:R-:W-:Y:S06]  /*19a10*/  @!P0 BRA `(.L_x_1551) ;  /* 0x0000004400f48947 */ /* 0x001fec0003800000 */
.L_x_1673:
[----:B------:R-:W-:Y:S05]  /*19a20*/  BSYNC B2 ;  /* 0x0000000000027941 */ /* 0x000fea0003800000 */
.L_x_1550:
        /* <DEDUP_REMOVED lines=9> */
.L_x_1553:
[----:B------:R-:W-:Y:S05]  /*19ac0*/  BSYNC B2 ;  /* 0x0000000000027941 */ /* 0x000fea0003800000 */
.L_x_1552:
        /* <DEDUP_REMOVED lines=13> */
.L_x_1554:
        /* <DEDUP_REMOVED lines=14> */
.L_x_1674:
[----:B------:R-:W-:Y:S05]  /*19c80*/  BSYNC B2 ;  /* 0x0000000000027941 */ /* 0x000fea0003800000 */
.L_x_1555:
        /* <DEDUP_REMOVED lines=11> */
.L_x_1558:
[----:B------:R-:W-:Y:S05]  /*19d40*/  BSYNC B2 ;  /* 0x0000000000027941 */ /* 0x000fea0003800000 */
.L_x_1557:
        /* <DEDUP_REMOVED lines=10> */
.L_x_1559:
        /* <DEDUP_REMOVED lines=16> */
.L_x_1560:
        /* <DEDUP_REMOVED lines=16> */
.L_x_1561:
        /* <DEDUP_REMOVED lines=16> */
.L_x_1562:
        /* <DEDUP_REMOVED lines=16> */
.L_x_1563:
        /* <DEDUP_REMOVED lines=16> */
.L_x_1564:
        /* <DEDUP_REMOVED lines=16> */
.L_x_1565:
        /* <DEDUP_REMOVED lines=16> */
.L_x_1566:
        /* <DEDUP_REMOVED lines=11> */
.L_x_1548:
[----:B------:R-:W-:Y:S05]  /*1a5a0*/  BSYNC B1 ;  /* 0x0000000000017941 */ /* 0x000fea0003800000 */
.L_x_1547:
[----:B------:R-:W3:Y:S01]  /*1a5b0*/  LDL R5, [R1+0x8] ;  /* 0x0000080001057983 */ /* 0x000ee20000100800 */
[----:B------:R-:W-:Y:S01]  /*1a5c0*/  VIADD R7, R7, 0x1 ;  /* 0x0000000107077836 */ /* 0x000fe20000000000 */
[----:B------:R-:W-:Y:S04]  /*1a5d0*/  BSSY B1, `(.L_x_1567) ;  /* 0x00000e5000017945 */ /* 0x000fe80003800000 */
[----:B------:R-:W-:-:S04]  /*1a5e0*/  ISETP.NE.AND P0, PT, R7, 0x2, PT ;  /* 0x000000020700780c */ /* 0x000fc80003f05270 */
[----:B------:R-:W-:Y:S02]  /*1a5f0*/  SEL R2, RZ, 0x1, P0 ;  /* 0x00000001ff027807 */ /* 0x000fe40000000000 */
[----:B------:R-:W-:Y:S02]  /*1a600*/  SEL R9, R7, RZ, P0 ;  /* 0x000000ff07097207 */ /* 0x000fe40000000000 */
[----:B------:R-:W-:-:S05]  /*1a610*/  LOP3.LUT R8, R6, R2, RZ, 0x3c, !PT ;  /* 0x0000000206087212 */ /* 0x000fca00078e3cff */
[----:B------:R0:W-:Y:S04]  /*1a620*/  STL [R1+0x1c], R8 ;  /* 0x00001c0801007387 */ /* 0x0001e80000100800 */
[----:B------:R0:W-:Y:S01]  /*1a630*/  STL [R1+0xc], R9 ;  /* 0x00000c0901007387 */ /* 0x0001e20000100800 */
[----:B---3--:R-:W-:-:S13]  /*1a640*/  LOP3.LUT P2, RZ, R5, 0x1, RZ, 0xc0, !PT ;  /* 0x0000000105ff7812 */ /* 0x008fda000784c0ff */
[----:B0-----:R-:W-:Y:S05]  /*1a650*/  @!P2 BRA `(.L_x_1568) ;  /* 0x0000000c0070a947 */ /* 0x001fea0003800000 */
[----:B------:R-:W-:Y:S01]  /*1a660*/  ULDC.64 UR4, c[0x0][0x418] ;  /* 0x0001060000047ab9 */ /* 0x000fe20000000a00 */
[----:B------:R-:W-:Y:S01]  /*1a670*/  VIADD R6, R0, 0xffffffff ;  /* 0xffffffff00067836 */ /* 0x000fe20000000000 */
        /* <DEDUP_REMOVED lines=23> */
.L_x_1569:
        /* <DEDUP_REMOVED lines=9> */
.L_x_1675:
[----:B------:R-:W-:Y:S05]  /*1a880*/  BSYNC B2 ;  /* 0x0000000000027941 */ /* 0x000fea0003800000 */
.L_x_1570:
        /* <DEDUP_REMOVED lines=9> */
.L_x_1573:
[----:B------:R-:W-:Y:S05]  /*1a920*/  BSYNC B2 ;  /* 0x0000000000027941 */ /* 0x000fea0003800000 */
.L_x_1572:
[----:B------:R-:W3:Y:S04]  /*1a930*/  LDL R8, [R1+0x4] ;  /* 0x0000040001087983 */ /* 0x000ee80000100800 */
        /* <DEDUP_REMOVED lines=13> */
.L_x_1574:
        /* <DEDUP_REMOVED lines=14> */
.L_x_1676:
[----:B------:R-:W-:Y:S05]  /*1aaf0*/  BSYNC B2 ;  /* 0x0000000000027941 */ /* 0x000fea0003800000 */
.L_x_1575:
        /* <DEDUP_REMOVED lines=11> */
.L_x_1578:
[----:B------:R-:W-:Y:S05]  /*1abb0*/  BSYNC B2 ;  /* 0x0000000000027941 */ /* 0x000fea0003800000 */
.L_x_1577:
        /* <DEDUP_REMOVED lines=11> */
.L_x_1579:
        /* <DEDUP_REMOVED lines=16> */
.L_x_1580:
        /* <DEDUP_REMOVED lines=16> */
.L_x_1581:
        /* <DEDUP_REMOVED lines=16> */
.L_x_1582:
        /* <DEDUP_REMOVED lines=16> */
.L_x_1583:
        /* <DEDUP_REMOVED lines=16> */
.L_x_1584:
        /* <DEDUP_REMOVED lines=16> */
.L_x_1585:
        /* <DEDUP_REMOVED lines=16> */
.L_x_1586:
        /* <DEDUP_REMOVED lines=11> */
.L_x_1568:
[----:B------:R-:W-:Y:S05]  /*1b420*/  BSYNC B1 ;  /* 0x0000000000017941 */ /* 0x000fea0003800000 */
.L_x_1567:
[C---:B------:R-:W-:Y:S01]  /*1b430*/  ISETP.GT.AND P0, PT, R0.reuse, 0x1, PT ;  /* 0x000000010000780c */ /* 0x040fe20003f04270 */
[----:B------:R-:W-:-:S12]  /*1b440*/  VIADD R0, R0, 0xfffffffe ;  /* 0xfffffffe00007836 */ /* 0x000fd80000000000 */
[----:B------:R-:W-:Y:S05]  /*1b450*/  @P0 BRA `(.L_x_1587) ;  /* 0xffffffe000b80947 */ /* 0x000fea000383ffff */
.L_x_1524:
[----:B------:R-:W-:Y:S05]  /*1b460*/  BSYNC B0 ;  /* 0x0000000000007941 */ /* 0x000fea0003800000 */
.L_x_1523:
        /* <DEDUP_REMOVED lines=24> */
.L_x_1589:
[----:B------:R-:W-:Y:S05]  /*1b5f0*/  BSYNC B0 ;  /* 0x0000000000007941 */ /* 0x000fea0003800000 */
.L_x_1588:
[----:B------:R-:W-:-:S05]  /*1b600*/  SEL R0, R0, RZ, P0 ;  /* 0x000000ff00007207 */ /* 0x000fca0000000000 */
[----:B------:R3:W-:Y:S02]  /*1b610*/  STL [R1+0xc], R0 ;  /* 0x00000c0001007387 */ /* 0x0007e40000100800 */
.L_x_1485:
[----:B------:R-:W-:Y:S05]  /*1b620*/  BSYNC B7 ;  /* 0x0000000000077941 */ /* 0x000fea0003800000 */
.L_x_1483:
        /* <DEDUP_REMOVED lines=13> */
.L_x_1590:
        /* <DEDUP_REMOVED lines=36> */
.L_x_1686:
[----:B------:R-:W-:Y:S02]  /*1b940*/  ULDC UR4, c[0x0][0xd38] ;  /* 0x00034e0000047ab9 */ /* 0x000fe40000000800 */
[----:B------:R-:W-:-:S04]  /*1b950*/  IMAD.U32 R16, RZ, RZ, UR4 ;  /* 0x00000004ff107e24 */ /* 0x000fc8000f8e00ff */
[----:B-1----:R-:W-:-:S04]  /*1b960*/  IMAD R6, R6, R16, RZ ;  /* 0x0000001006067224 */ /* 0x002fc800078e02ff */
[----:B------:R-:W-:-:S05]  /*1b970*/  IMAD.IADD R4, R4, 0x1, R6 ;  /* 0x0000000104047824 */ /* 0x000fca00078e0206 */
[----:B------:R-:W-:-:S13]  /*1b980*/  ISETP.GT.AND P6, PT, R4, R0, PT ;  /* 0x000000000400720c */ /* 0x000fda0003fc4270 */
[----:B------:R-:W-:Y:S05]  /*1b990*/  @P6 BRA `(.L_x_1593) ;  /* 0x00000000009c6947 */ /* 0x000fea0003800000 */
.L_x_1598:
        /* <DEDUP_REMOVED lines=14> */
.L_x_1596:
[----:B------:R-:W-:Y:S05]  /*1ba80*/  BSYNC B0 ;  /* 0x0000000000007941 */ /* 0x000fea0003800000 */
.L_x_1595:
        /* <DEDUP_REMOVED lines=18> */
.L_x_1694:
[----:B------:R-:W-:Y:S02]  /*1bbb0*/  ULDC UR4, c[0x0][0xd38] ;  /* 0x00034e0000047ab9 */ /* 0x000fe40000000800 */
[----:B------:R-:W-:-:S04]  /*1bbc0*/  IMAD.U32 R16, RZ, RZ, UR4 ;  /* 0x00000004ff107e24 */ /* 0x000fc8000f8e00ff */
[----:B-1----:R-:W-:-:S04]  /*1bbd0*/  IMAD R6, R6, R16, RZ ;  /* 0x0000001006067224 */ /* 0x002fc800078e02ff */
[----:B------:R-:W-:-:S05]  /*1bbe0*/  IMAD.IADD R4, R6, 0x1, R4 ;  /* 0x0000000106047824 */ /* 0x000fca00078e0204 */
[----:B------:R-:W-:-:S13]  /*1bbf0*/  ISETP.GT.AND P6, PT, R4, R0, PT ;  /* 0x000000000400720c */ /* 0x000fda0003fc4270 */
[----:B------:R-:W-:Y:S05]  /*1bc00*/  @!P6 BRA `(.L_x_1598) ;  /* 0xfffffffc0064e947 */ /* 0x000fea000383ffff */
.L_x_1593:
        /* <DEDUP_REMOVED lines=8> */
.L_x_1698:
[----:B------:R-:W-:Y:S01]  /*1bc90*/  ISETP.NE.AND P0, PT, R5, RZ, PT ;  /* 0x000000ff0500720c */ /* 0x000fe20003f05270 */
[----:B-1----:R-:W-:-:S12]  /*1bca0*/  IMAD.MOV.U32 R3, RZ, RZ, RZ ;  /* 0x000000ffff037224 */ /* 0x002fd800078e00ff */
[----:B------:R-:W-:Y:S05]  /*1bcb0*/  @!P0 BRA `(.L_x_1600) ;  /* 0x0000000000148947 */ /* 0x000fea0003800000 */
[----:B------:R-:W-:Y:S01]  /*1bcc0*/  UMOV UR4, 0xffffffff ;  /* 0xffffffff00047882 */ /* 0x000fe20000000000 */
[----:B------:R-:W-:Y:S02]  /*1bcd0*/  VIADD R12, R4, 0xffffffff ;  /* 0xffffffff040c7836 */ /* 0x000fe40000000000 */
[----:B------:R-:W-:Y:S05]  /*1bce0*/  BRA.DIV UR4, `(.L_x_1601) ;  /* 0x0000002e04ec7947 */ /* 0x000fea000b800000 */
[----:B0-----:R0:W1:Y:S02]  /*1bcf0*/  SHFL.IDX PT, R2, R2, R12, 0x1f ;  /* 0x00001f0c02027589 */ /* 0x00106400000e0000 */
.L_x_1701:
[----:B-1----:R-:W-:-:S07]  /*1bd00*/  IMAD.MOV.U32 R3, RZ, RZ, R2 ;  /* 0x000000ffff037224 */ /* 0x002fce00078e0002 */
.L_x_1600:
[----:B---3--:R-:W-:Y:S01]  /*1bd10*/  IABS R5, R17 ;  /* 0x0000001100057213 */ /* 0x008fe20000000000 */
[----:B------:R-:W-:Y:S02]  /*1bd20*/  IMAD R16, R3, R16, R6 ;  /* 0x0000001003107224 */ /* 0x000fe400078e0206 */
[----:B------:R-:W-:Y:S01]  /*1bd30*/  IMAD.IADD R19, R4, 0x1, R19 ;  /* 0x0000000104137824 */ /* 0x000fe200078e0213 */
[----:B0-----:R-:W0:Y:S01]  /*1bd40*/  I2F.RP R2, R5 ;  /* 0x0000000500027306 */ /* 0x001e220000209400 */
[----:B------:R-:W-:-:S07]  /*1bd50*/  IMAD.IADD R0, R0, 0x1, -R16 ;  /* 0x0000000100007824 */ /* 0x000fce00078e0a10 */
[----:B0-----:R-:W0:Y:S02]  /*1bd60*/  MUFU.RCP R2, R2 ;  /* 0x0000000200027308 */ /* 0x001e240000001000 */
[----:B0-----:R-:W-:-:S06]  /*1bd70*/  VIADD R2, R2, 0xffffffe ;  /* 0x0ffffffe02027836 */ /* 0x001fcc0000000000 */
[----:B------:R-:W0:Y:S02]  /*1bd80*/  F2I.FTZ.U32.TRUNC.NTZ R3, R2 ;  /* 0x0000000200037305 */ /* 0x000e24000021f000 */
        /* <DEDUP_REMOVED lines=23> */
.L_x_1594:
[----:B------:R-:W-:Y:S01]  /*1bf00*/  UMOV UR4, URZ ;  /* 0x0000003f00047c82 */ /* 0x000fe20008000000 */
[----:B------:R-:W-:Y:S01]  /*1bf10*/  UMOV UR5, URZ ;  /* 0x0000003f00057c82 */ /* 0x000fe20008000000 */
[----:B------:R-:W-:Y:S01]  /*1bf20*/  ULDC UR6, c[0x0][0xd3c] ;  /* 0x00034f0000067ab9 */ /* 0x000fe20000000800 */
[----:B------:R-:W-:Y:S02]  /*1bf30*/  IMAD.MOV.U32 R16, RZ, RZ, R0 ;  /* 0x000000ffff107224 */ /* 0x000fe400078e0000 */
[----:B------:R-:W-:Y:S02]  /*1bf40*/  IMAD.U32 R17, RZ, RZ, UR4 ;  /* 0x00000004ff117e24 */ /* 0x000fe4000f8e00ff */
[----:B------:R-:W-:Y:S02]  /*1bf50*/  IMAD.U32 R18, RZ, RZ, UR5 ;  /* 0x00000005ff127e24 */ /* 0x000fe4000f8e00ff */
[----:B------:R-:W-:-:S07]  /*1bf60*/  IMAD.U32 R19, RZ, RZ, UR6 ;  /* 0x00000006ff137e24 */ /* 0x000fce000f8e00ff */
.L_x_1602:
[----:B------:R1:W3:Y:S01]  /*1bf70*/  LDL R3, [R1+0x4] ;  /* 0x0000040001037983 */ /* 0x0002e20000100800 */
[----:B------:R-:W4:Y:S01]  /*1bf80*/  S2R R0, SR_TID.X ;  /* 0x0000000000007919 */ /* 0x000f220000002100 */
[----:B------:R-:W-:Y:S05]  /*1bf90*/  WARPSYNC.ALL ;  /* 0x0000000000007948 */ /* 0x000fea0003800000 */
[----:B----4-:R-:W-:Y:S01]  /*1bfa0*/  LOP3.LUT R0, R0, 0x1f, RZ, 0xc0, !PT ;  /* 0x0000001f00007812 */ /* 0x010fe200078ec0ff */
[----:B------:R-:W-:Y:S03]  /*1bfb0*/  BAR.SYNC.DEFER_BLOCKING 0x4, 0x180 ;  /* 0x0106000000007b1d */ /* 0x000fe60000010000 */
[----:B------:R-:W-:-:S13]  /*1bfc0*/  ISETP.NE.AND P0, PT, R0, RZ, PT ;  /* 0x000000ff0000720c */ /* 0x000fda0003f05270 */
[----:B------:R-:W3:Y:S01]  /*1bfd0*/  @!P0 S2R R0, SR_CgaCtaId ;  /* 0x0000000000008919 */ /* 0x000ee20000008800 */
[----:B0-----:R-:W-:-:S04]  /*1bfe0*/  @!P0 MOV R2, 0x400 ;  /* 0x0000040000028802 */ /* 0x001fc80000000f00 */
[----:B---3--:R-:W-:-:S05]  /*1bff0*/  @!P0 LEA R3, R0, R2, 0x18 ;  /* 0x0000000200038211 */ /* 0x008fca00078ec0ff */
[----:B------:R1:W-:Y:S04]  /*1c000*/  @!P0 STS.128 [R3+0x388d0], R16 ;  /* 0x0388d01003008388 */ /* 0x0003e80000000c00 */
[----:B------:R1:W-:Y:S01]  /*1c010*/  @!P0 STL [R1+0x4], R3 ;  /* 0x0000040301008387 */ /* 0x0003e20000100800 */
[----:B------:R-:W-:Y:S06]  /*1c020*/  BAR.ARV 0x5, 0x180 ;  /* 0x0146000000007b1d */ /* 0x000fec0000002000 */
.L_x_1591:
[----:B------:R-:W-:Y:S02]  /*1c030*/  ULDC UR4, c[0x0][0xd3c] ;  /* 0x00034f0000047ab9 */ /* 0x000fe40000000800 */
[----:B----4-:R-:W-:-:S13]  /*1c040*/  ISETP.GE.AND P0, PT, R19, UR4, PT ;  /* 0x0000000413007c0c */ /* 0x010fda000bf06270 */
[----:B------:R-:W-:Y:S05]  /*1c050*/  @!P0 BRA `(.L_x_1603) ;  /* 0xffffff7400108947 */ /* 0x000fea000383ffff */
[----:B------:R-:W-:Y:S05]  /*1c060*/  BSYNC B8 ;  /* 0x0000000000087941 */ /* 0x000fea0003800000 */
.L_x_1433:
[----:B---3--:R-:W3:Y:S01]  /*1c070*/  LDL.LU R0, [R1+0x60] ;  /* 0x0000600001007983 */ /* 0x008ee20000300800 */
[----:B------:R-:W-:Y:S01]  /*1c080*/  BSSY B0, `(.L_x_1604) ;  /* 0x000000b000007945 */ /* 0x000fe20003800000 */
[----:B------:R-:W4:Y:S01]  /*1c090*/  S2R R5, SR_CgaCtaId ;  /* 0x0000000000057919 */ /* 0x000f220000008800 */
[----:B---3--:R-:W-:-:S05]  /*1c0a0*/  VIADD R0, R0, 0x1 ;  /* 0x0000000100007836 */ /* 0x008fca0000000000 */
[----:B0-----:R-:W-:-:S04]  /*1c0b0*/  LEA.HI R2, R0, R0, RZ, 0x1 ;  /* 0x0000000000027211 */ /* 0x001fc800078f08ff */
[----:B-1----:R-:W-:-:S05]  /*1c0c0*/  LOP3.LUT R3, R2, 0xfffffffe, RZ, 0xc0, !PT ;  /* 0xfffffffe02037812 */ /* 0x002fca00078ec0ff */
[----:B------:R-:W-:Y:S01]  /*1c0d0*/  IMAD.IADD R3, R0, 0x1, -R3 ;  /* 0x0000000100037824 */ /* 0x000fe200078e0a03 */
[----:B------:R-:W-:-:S04]  /*1c0e0*/  MOV R0, 0x400 ;  /* 0x0000040000007802 */ /* 0x000fc80000000f00 */
[----:B----4-:R-:W-:Y:S02]  /*1c0f0*/  LEA R0, R5, R0, 0x18 ;  /* 0x0000000005007211 */ /* 0x010fe400078ec0ff */
[----:B------:R-:W-:-:S04]  /*1c100*/  SHF.L.U32 R3, R3, 0x1f, RZ ;  /* 0x0000001f03037819 */ /* 0x000fc800000006ff */
[----:B------:R-:W0:Y:S02]  /*1c110*/  SYNCS.PHASECHK.TRANS64.TRYWAIT P0, [R0+URZ+0x38820], R3 ;  /* 0x03882003000075a7 */ /* 0x000e24000800017f */
[----:B0-----:R-:W-:Y:S05]  /*1c120*/  @!P0 BRA `(.L_x_1605) ;  /* 0x0000002c00048947 */ /* 0x001fea0003800000 */
.L_x_1702:
[----:B------:R-:W-:Y:S05]  /*1c130*/  BSYNC B0 ;  /* 0x0000000000007941 */ /* 0x000fea0003800000 */
.L_x_1604:
[----:B------:R-:W-:-:S03]  /*1c140*/  UMOV UR4, 0xffffffff ;  /* 0xffffffff00047882 */ /* 0x000fc60000000000 */
[----:B------:R-:W-:Y:S05]  /*1c150*/  BRA.DIV UR4, `(.L_x_1606) ;  /* 0x0000002e040c7947 */ /* 0x000fea000b800000 */
[----:B------:R-:W1:Y:S02]  /*1c160*/  S2R R2, SR_TID.X ;  /* 0x0000000000027919 */ /* 0x000e640000002100 */
[----:B-1----:R-:W-:-:S04]  /*1c170*/  SHF.R.U32.HI R2, RZ, 0x5, R2 ;  /* 0x00000005ff027819 */ /* 0x002fc80000011602 */
[----:B------:R-:W-:-:S05]  /*1c180*/  LOP3.LUT R2, R2, 0x3, RZ, 0xc0, !PT ;  /* 0x0000000302027812 */ /* 0x000fca00078ec0ff */
[----:B------:R1:W3:Y:S02]  /*1c190*/  SHFL.IDX PT, R14, R2, RZ, 0x1f ;  /* 0x00001fff020e7589 */ /* 0x0002e400000e0000 */
.L_x_1705:
[----:B---3--:R-:W-:-:S13]  /*1c1a0*/  ISETP.NE.AND P0, PT, R14, RZ, PT ;  /* 0x000000ff0e00720c */ /* 0x008fda0003f05270 */
[----:B------:R-:W-:Y:S05]  /*1c1b0*/  @P0 BRA `(.L_x_1310) ;  /* 0x0000000000940947 */ /* 0x000fea0003800000 */
[----:B------:R-:W-:-:S03]  /*1c1c0*/  UMOV UR4, 0xffffffff ;  /* 0xffffffff00047882 */ /* 0x000fc60000000000 */
[----:B------:R-:W-:Y:S05]  /*1c1d0*/  BRA.DIV UR4, `(.L_x_1607) ;  /* 0x0000002e04207947 */ /* 0x000fea000b800000 */
[----:B------:R-:W-:-:S13]  /*1c1e0*/  ELECT P6, URZ, PT ;  /* 0x00000000003f782f */ /* 0x000fda00038c0000 */
.L_x_1708:
[----:B------:R-:W-:Y:S05]  /*1c1f0*/  @!P6 BRA `(.L_x_1310) ;  /* 0x000000000084e947 */ /* 0x000fea0003800000 */
[----:B-1----:R-:W3:Y:S02]  /*1c200*/  LDL.LU R2, [R1+0x70] ;  /* 0x0000700001027983 */ /* 0x002ee40000300800 */
[----:B---3--:R-:W-:-:S04]  /*1c210*/  LOP3.LUT R2, R2, 0x2, RZ, 0xfc, !PT ;  /* 0x0000000202027812 */ /* 0x008fc800078efcff */
[----:B------:R-:W-:-:S13]  /*1c220*/  ISETP.NE.AND P2, PT, R2, 0x3, PT ;  /* 0x000000030200780c */ /* 0x000fda0003f45270 */
[----:B------:R-:W-:Y:S05]  /*1c230*/  @!P2 BRA `(.L_x_1608) ;  /* 0x000000000004a947 */ /* 0x000fea0003800000 */
[----:B------:R-:W-:Y:S01]  /*1c240*/  BPT.TRAP 0x1 ;  /* 0x000000040000795c */ /* 0x000fe20000300000 */
.L_x_1608:
[----:B0-----:R-:W3:Y:S04]  /*1c250*/  LDL R3, [R1+0xc] ;  /* 0x00000c0001037983 */ /* 0x001ee80000100800 */
[----:B------:R-:W4:Y:S01]  /*1c260*/  LDL.LU R7, [R1+0x1c] ;  /* 0x00001c0001077983 */ /* 0x000f220000300800 */
[----:B------:R-:W-:-:S04]  /*1c270*/  VIADD R2, R0, 0x38840 ;  /* 0x0003884000027836 */ /* 0x000fc80000000000 */
[C---:B---3--:R-:W-:Y:S02]  /*1c280*/  IMAD R6, R3.reuse, 0x8, R2 ;  /* 0x0000000803067824 */ /* 0x048fe400078e0202 */
[----:B------:R-:W-:Y:S01]  /*1c290*/  VIADD R3, R3, 0x1 ;  /* 0x0000000103037836 */ /* 0x000fe20000000000 */
[----:B----4-:R-:W-:-:S04]  /*1c2a0*/  SHF.L.U32 R5, R7, 0x1f, RZ ;  /* 0x0000001f07057819 */ /* 0x010fc800000006ff */
        /* <DEDUP_REMOVED lines=8> */
.L_x_1709:
[----:B------:R-:W1:Y:S02]  /*1c330*/  SYNCS.PHASECHK.TRANS64.TRYWAIT P0, [R7+URZ], R2 ;  /* 0x00000002070075a7 */ /* 0x000e64000800017f */
[----:B-1----:R-:W-:Y:S05]  /*1c340*/  @!P0 BRA `(.L_x_1610) ;  /* 0x0000002800f88947 */ /* 0x002fea0003800000 */
.L_x_1710:
[----:B------:R-:W-:Y:S05]  /*1c350*/  @!P2 BRA `(.L_x_1611) ;  /* 0x000000000004a947 */ /* 0x000fea0003800000 */
[----:B------:R-:W-:Y:S01]  /*1c360*/  BPT.TRAP 0x1 ;  /* 0x000000040000795c */ /* 0x000fe20000300000 */
.L_x_1611:
[----:B------:R-:W3:Y:S01]  /*1c370*/  LDL.LU R4, [R1+0xc] ;  /* 0x00000c0001047983 */ /* 0x000ee20000300800 */
[----:B------:R-:W-:-:S04]  /*1c380*/  VIADD R0, R0, 0x38860 ;  /* 0x0003886000007836 */ /* 0x000fc80000000000 */
[----:B---3--:R-:W-:-:S04]  /*1c390*/  IMAD R4, R4, 0x8, R0 ;  /* 0x0000000804047824 */ /* 0x008fc800078e0200 */
[----:B------:R-:W3:Y:S02]  /*1c3a0*/  SYNCS.PHASECHK.TRANS64.TRYWAIT P0, [R4+URZ], R5 ;  /* 0x00000005040075a7 */ /* 0x000ee4000800017f */
[----:B---3--:R-:W-:Y:S05]  /*1c3b0*/  @!P0 BRA `(.L_x_1612) ;  /* 0x0000002800f08947 */ /* 0x008fea0003800000 */
.L_x_1711:
[----:B------:R-:W-:-:S07]  /*1c3c0*/  IMAD R3, R3, 0x8, R0 ;  /* 0x0000000803037824 */ /* 0x000fce00078e0200 */
.L_x_1613:
[----:B----4-:R4:W0:Y:S02]  /*1c3d0*/  SYNCS.PHASECHK.TRANS64.TRYWAIT P0, [R3+URZ], R2 ;  /* 0x00000002030075a7 */ /* 0x010824000800017f */
[----:B0-----:R-:W-:Y:S05]  /*1c3e0*/  @!P0 NANOSLEEP.SYNCS 0x989680 ;  /* 0x009896800000895d */ /* 0x001fea0003900000 */
[----:B------:R-:W0:Y:S02]  /*1c3f0*/  @!P0 SYNCS.PHASECHK.TRANS64 P0, [R3+URZ], R2 ;  /* 0x00000002030085a7 */ /* 0x000e24000800007f */
[----:B0-----:R-:W-:Y:S05]  /*1c400*/  @!P0 BRA `(.L_x_1613) ;  /* 0xfffffffc00f08947 */ /* 0x001fea000383ffff */
.L_x_1310:
[----:B------:R-:W-:Y:S05]  /*1c410*/  BSYNC B9 ;  /* 0x0000000000097941 */ /* 0x000fea0003800000 */
.L_x_1307:
[----:B------:R-:W-:Y:S05]  /*1c420*/  EXIT ;  /* 0x000000000000794d */ /* 0x000fea0003800000 */
.L_x_1326:
[----:B0-----:R0:W1:Y:S02]  /*1c430*/  SYNCS.PHASECHK.TRANS64.TRYWAIT P5, [R66+URZ+0x38890], R75 ;  /* 0x0388904b420075a7 */ /* 0x00106400080a017f */
[----:B-1----:R-:W-:Y:S05]  /*1c440*/  @!P5 NANOSLEEP.SYNCS 0x989680 ;  /* 0x009896800000d95d */ /* 0x002fea0003900000 */
[----:B------:R-:W1:Y:S02]  /*1c450*/  @!P5 SYNCS.PHASECHK.TRANS64 P5, [R66+URZ+0x38890], R75 ;  /* 0x0388904b4200d5a7 */ /* 0x000e6400080a007f */
[----:B-1----:R-:W-:Y:S05]  /*1c460*/  @!P5 BRA `(.L_x_1326) ;  /* 0xfffffffc00f0d947 */ /* 0x002fea000383ffff */
[----:B------:R-:W-:Y:S05]  /*1c470*/  BRA `(.L_x_1614) ;  /* 0xfffffe6000a47947 */ /* 0x000fea000383ffff */
.L_x_1336:
[----:B0-----:R0:W1:Y:S02]  /*1c480*/  SYNCS.PHASECHK.TRANS64.TRYWAIT P5, [R66+URZ+0x38890], R75 ;  /* 0x0388904b420075a7 */ /* 0x00106400080a017f */
[----:B-1----:R-:W-:Y:S05]  /*1c490*/  @!P5 NANOSLEEP.SYNCS 0x989680 ;  /* 0x009896800000d95d */ /* 0x002fea0003900000 */
[----:B------:R-:W1:Y:S02]  /*1c4a0*/  @!P5 SYNCS.PHASECHK.TRANS64 P5, [R66+URZ+0x38890], R75 ;  /* 0x0388904b4200d5a7 */ /* 0x000e6400080a007f */
[----:B-1----:R-:W-:Y:S05]  /*1c4b0*/  @!P5 BRA `(.L_x_1336) ;  /* 0xfffffffc00f0d947 */ /* 0x002fea000383ffff */
[----:B------:R-:W-:Y:S05]  /*1c4c0*/  BRA `(.L_x_1615) ;  /* 0xfffffe6c00187947 */ /* 0x000fea000383ffff */
.L_x_1341:
[----:B0-----:R0:W1:Y:S02]  /*1c4d0*/  SYNCS.PHASECHK.TRANS64.TRYWAIT P5, [R66+URZ+0x38890], R75 ;  /* 0x0388904b420075a7 */ /* 0x00106400080a017f */
[----:B-1----:R-:W-:Y:S05]  /*1c4e0*/  @!P5 NANOSLEEP.SYNCS 0x989680 ;  /* 0x009896800000d95d */ /* 0x002fea0003900000 */
[----:B------:R-:W1:Y:S02]  /*1c4f0*/  @!P5 SYNCS.PHASECHK.TRANS64 P5, [R66+URZ+0x38890], R75 ;  /* 0x0388904b4200d5a7 */ /* 0x000e6400080a007f */
[----:B-1----:R-:W-:Y:S05]  /*1c500*/  @!P5 BRA `(.L_x_1341) ;  /* 0xfffffffc00f0d947 */ /* 0x002fea000383ffff */
[----:B------:R-:W-:Y:S05]  /*1c510*/  BRA `(.L_x_1616) ;  /* 0xfffffe7400507947 */ /* 0x000fea000383ffff */
.L_x_1345:
[----:B------:R0:W0:Y:S02]  /*1c520*/  SYNCS.PHASECHK.TRANS64.TRYWAIT P5, [R66+URZ+0x388b0], R75 ;  /* 0x0388b04b420075a7 */ /* 0x00002400080a017f */
[----:B0-----:R-:W-:Y:S05]  /*1c530*/  @!P5 NANOSLEEP.SYNCS 0x989680 ;  /* 0x009896800000d95d */ /* 0x001fea0003900000 */
[----:B------:R-:W0:Y:S02]  /*1c540*/  @!P5 SYNCS.PHASECHK.TRANS64 P5, [R66+URZ+0x388b0], R75 ;  /* 0x0388b04b4200d5a7 */ /* 0x000e2400080a007f */
[----:B0-----:R-:W-:Y:S05]  /*1c550*/  @!P5 BRA `(.L_x_1345) ;  /* 0xfffffffc00f0d947 */ /* 0x001fea000383ffff */
[----:B------:R-:W-:Y:S05]  /*1c560*/  BRA `(.L_x_1617) ;  /* 0xfffffe7400cc7947 */ /* 0x000fea000383ffff */
.L_x_1368:
        /* <DEDUP_REMOVED lines=8> */
.L_x_1619:
[----:B------:R-:W-:Y:S05]  /*1c5f0*/  BSYNC B1 ;  /* 0x0000000000017941 */ /* 0x000fea0003800000 */
.L_x_1618:
        /* <DEDUP_REMOVED lines=8> */
.L_x_1620:
[----:B------:R-:W-:Y:S02]  /*1c680*/  IMAD.MOV.U32 R13, RZ, RZ, R29 ;  /* 0x000000ffff0d7224 */ /* 0x000fe400078e001d */
[----:B------:R-:W-:-:S07]  /*1c690*/  IMAD.MOV.U32 R0, RZ, RZ, R14 ;  /* 0x000000ffff007224 */ /* 0x000fce00078e000e */
[----:B------:R-:W-:Y:S05]  /*1c6a0*/  WARPSYNC.COLLECTIVE R15, `(.L_x_1621) ;  /* 0x000000000f087348 */ /* 0x000fea0003c00000 */
[----:B------:R0:W1:Y:S02]  /*1c6b0*/  SHFL.IDX P6, R14, R13, R12, R11 ;  /* 0x0000000c0d0e7389 */ /* 0x00006400000c000b */
[----:B01----:R-:W-:Y:S01]  /*1c6c0*/  ENDCOLLECTIVE ;  /* 0x000000000000791b */ /* 0x003fe20003800000 */
.L_x_1621:
[----:B------:R-:W-:Y:S02]  /*1c6d0*/  IMAD.MOV.U32 R13, RZ, RZ, R28 ;  /* 0x000000ffff0d7224 */ /* 0x000fe400078e001c */
[----:B------:R-:W-:-:S07]  /*1c6e0*/  IMAD.MOV.U32 R5, RZ, RZ, R14 ;  /* 0x000000ffff057224 */ /* 0x000fce00078e000e */
[----:B------:R-:W-:Y:S05]  /*1c6f0*/  WARPSYNC.COLLECTIVE R15, `(.L_x_1622) ;  /* 0x000000000f087348 */ /* 0x000fea0003c00000 */
[----:B------:R0:W1:Y:S02]  /*1c700*/  SHFL.IDX P6, R14, R13, R12, R11 ;  /* 0x0000000c0d0e7389 */ /* 0x00006400000c000b */
[----:B01----:R-:W-:Y:S01]  /*1c710*/  ENDCOLLECTIVE ;  /* 0x000000000000791b */ /* 0x003fe20003800000 */
.L_x_1622:
[----:B------:R-:W-:Y:S05]  /*1c720*/  BRA `(.L_x_1623) ;  /* 0xfffffea000007947 */ /* 0x000fea000383ffff */
.L_x_1372:
[----:B0-----:R0:W1:Y:S02]  /*1c730*/  SYNCS.PHASECHK.TRANS64.TRYWAIT P0, [R2+URZ+0x38800], R13 ;  /* 0x0388000d020075a7 */ /* 0x001064000800017f */
[----:B-1----:R-:W-:Y:S05]  /*1c740*/  @!P0 NANOSLEEP.SYNCS 0x989680 ;  /* 0x009896800000895d */ /* 0x002fea0003900000 */
[----:B------:R-:W1:Y:S02]  /*1c750*/  @!P0 SYNCS.PHASECHK.TRANS64 P0, [R2+URZ+0x38800], R13 ;  /* 0x0388000d020085a7 */ /* 0x000e64000800007f */
[----:B-1----:R-:W-:Y:S05]  /*1c760*/  @!P0 BRA `(.L_x_1372) ;  /* 0xfffffffc00f08947 */ /* 0x002fea000383ffff */
[----:B------:R-:W-:Y:S05]  /*1c770*/  BRA `(.L_x_1624) ;  /* 0xfffffea400087947 */ /* 0x000fea000383ffff */
.L_x_1380:
        /* <DEDUP_REMOVED lines=8> */
.L_x_1626:
[----:B------:R-:W-:Y:S05]  /*1c800*/  BSYNC B1 ;  /* 0x0000000000017941 */ /* 0x000fea0003800000 */
.L_x_1625:
        /* <DEDUP_REMOVED lines=8> */
.L_x_1627:
[----:B------:R-:W-:Y:S02]  /*1c890*/  IMAD.MOV.U32 R21, RZ, RZ, R3 ;  /* 0x000000ffff157224 */ /* 0x000fe400078e0003 */
[----:B------:R-:W-:Y:S02]  /*1c8a0*/  IMAD.MOV.U32 R13, RZ, RZ, R29 ;  /* 0x000000ffff0d7224 */ /* 0x000fe400078e001d */
[----:B------:R-:W-:-:S07]  /*1c8b0*/  IMAD.MOV.U32 R0, RZ, RZ, R14 ;  /* 0x000000ffff007224 */ /* 0x000fce00078e000e */
[----:B------:R-:W-:Y:S05]  /*1c8c0*/  WARPSYNC.COLLECTIVE R15, `(.L_x_1628) ;  /* 0x000000000f087348 */ /* 0x000fea0003c00000 */
[----:B------:R0:W1:Y:S02]  /*1c8d0*/  SHFL.IDX P6, R14, R13, R12, R11 ;  /* 0x0000000c0d0e7389 */ /* 0x00006400000c000b */
[----:B01----:R-:W-:Y:S01]  /*1c8e0*/  ENDCOLLECTIVE ;  /* 0x000000000000791b */ /* 0x003fe20003800000 */
.L_x_1628:
[----:B------:R-:W-:Y:S02]  /*1c8f0*/  IMAD.MOV.U32 R20, RZ, RZ, R0 ;  /* 0x000000ffff147224 */ /* 0x000fe400078e0000 */
[----:B------:R-:W-:Y:S02]  /*1c900*/  IMAD.MOV.U32 R13, RZ, RZ, R28 ;  /* 0x000000ffff0d7224 */ /* 0x000fe400078e001c */
[----:B------:R-:W-:-:S07]  /*1c910*/  IMAD.MOV.U32 R5, RZ, RZ, R14 ;  /* 0x000000ffff057224 */ /* 0x000fce00078e000e */
[----:B------:R-:W-:Y:S05]  /*1c920*/  WARPSYNC.COLLECTIVE R15, `(.L_x_1629) ;  /* 0x000000000f087348 */ /* 0x000fea0003c00000 */
[----:B------:R0:W1:Y:S02]  /*1c930*/  SHFL.IDX P6, R14, R13, R12, R11 ;  /* 0x0000000c0d0e7389 */ /* 0x00006400000c000b */
[----:B01----:R-:W-:Y:S01]  /*1c940*/  ENDCOLLECTIVE ;  /* 0x000000000000791b */ /* 0x003fe20003800000 */
.L_x_1629:
[----:B------:R-:W-:Y:S05]  /*1c950*/  BRA `(.L_x_1630) ;  /* 0xfffffeac00747947 */ /* 0x000fea000383ffff */
.L_x_1384:
[----:B0-----:R0:W1:Y:S02]  /*1c960*/  SYNCS.PHASECHK.TRANS64.TRYWAIT P1, [R2+URZ+0x38800], R13 ;  /* 0x0388000d020075a7 */ /* 0x001064000802017f */
[----:B-1----:R-:W-:Y:S05]  /*1c970*/  @!P1 NANOSLEEP.SYNCS 0x989680 ;  /* 0x009896800000995d */ /* 0x002fea0003900000 */
[----:B------:R-:W1:Y:S02]  /*1c980*/  @!P1 SYNCS.PHASECHK.TRANS64 P1, [R2+URZ+0x38800], R13 ;  /* 0x0388000d020095a7 */ /* 0x000e64000802007f */
[----:B-1----:R-:W-:Y:S05]  /*1c990*/  @!P1 BRA `(.L_x_1384) ;  /* 0xfffffffc00f09947 */ /* 0x002fea000383ffff */
[----:B------:R-:W-:Y:S05]  /*1c9a0*/  BRA `(.L_x_1631) ;  /* 0xfffffeb000407947 */ /* 0x000fea000383ffff */
.L_x_1390:
[----:B-1----:R1:W2:Y:S02]  /*1c9b0*/  SYNCS.PHASECHK.TRANS64.TRYWAIT P1, [R20+URZ+0x38830], R13 ;  /* 0x0388300d140075a7 */ /* 0x0022a4000802017f */
[----:B--2---:R-:W-:Y:S05]  /*1c9c0*/  @!P1 NANOSLEEP.SYNCS 0x989680 ;  /* 0x009896800000995d */ /* 0x004fea0003900000 */
[----:B------:R-:W2:Y:S02]  /*1c9d0*/  @!P1 SYNCS.PHASECHK.TRANS64 P1, [R20+URZ+0x38830], R13 ;  /* 0x0388300d140095a7 */ /* 0x000ea4000802007f */
[----:B--2---:R-:W-:Y:S05]  /*1c9e0*/  @!P1 BRA `(.L_x_1390) ;  /* 0xfffffffc00f09947 */ /* 0x004fea000383ffff */
[----:B------:R-:W-:Y:S05]  /*1c9f0*/  BRA `(.L_x_1389) ;  /* 0xfffffebc00547947 */ /* 0x000fea000383ffff */
.L_x_1392:
[----:B--2---:R2:W3:Y:S02]  /*1ca00*/  SYNCS.PHASECHK.TRANS64.TRYWAIT P1, [R2+URZ+0x38810], R11 ;  /* 0x0388100b020075a7 */ /* 0x0044e4000802017f */
[----:B---3--:R-:W-:Y:S05]  /*1ca10*/  @!P1 NANOSLEEP.SYNCS 0x989680 ;  /* 0x009896800000995d */ /* 0x008fea0003900000 */
[----:B------:R-:W3:Y:S02]  /*1ca20*/  @!P1 SYNCS.PHASECHK.TRANS64 P1, [R2+URZ+0x38810], R11 ;  /* 0x0388100b020095a7 */ /* 0x000ee4000802007f */
[----:B---3--:R-:W-:Y:S05]  /*1ca30*/  @!P1 BRA `(.L_x_1392) ;  /* 0xfffffffc00f09947 */ /* 0x008fea000383ffff */
[----:B------:R-:W-:Y:S05]  /*1ca40*/  BRA `(.L_x_1632) ;  /* 0xfffffec000047947 */ /* 0x000fea000383ffff */
.L_x_1397:
[----:B--2---:R2:W4:Y:S02]  /*1ca50*/  SYNCS.PHASECHK.TRANS64.TRYWAIT P1, [R20+URZ+0x38850], R13 ;  /* 0x0388500d140075a7 */ /* 0x004524000802017f */
[----:B----4-:R-:W-:Y:S05]  /*1ca60*/  @!P1 NANOSLEEP.SYNCS 0x989680 ;  /* 0x009896800000995d */ /* 0x010fea0003900000 */
[----:B------:R-:W4:Y:S02]  /*1ca70*/  @!P1 SYNCS.PHASECHK.TRANS64 P1, [R20+URZ+0x38850], R13 ;  /* 0x0388500d140095a7 */ /* 0x000f24000802007f */
[----:B----4-:R-:W-:Y:S05]  /*1ca80*/  @!P1 BRA `(.L_x_1397) ;  /* 0xfffffffc00f09947 */ /* 0x010fea000383ffff */
[----:B------:R-:W-:Y:S05]  /*1ca90*/  BRA `(.L_x_1396) ;  /* 0xfffffec000347947 */ /* 0x000fea000383ffff */
.L_x_1404:
[----:B-1----:R1:W2:Y:S02]  /*1caa0*/  SYNCS.PHASECHK.TRANS64.TRYWAIT P3, [R12+URZ+0x38830], R200 ;  /* 0x038830c80c0075a7 */ /* 0x0022a4000806017f */
[----:B--2---:R-:W-:Y:S05]  /*1cab0*/  @!P3 NANOSLEEP.SYNCS 0x989680 ;  /* 0x009896800000b95d */ /* 0x004fea0003900000 */
[----:B------:R-:W2:Y:S02]  /*1cac0*/  @!P3 SYNCS.PHASECHK.TRANS64 P3, [R12+URZ+0x38830], R200 ;  /* 0x038830c80c00b5a7 */ /* 0x000ea4000806007f */
[----:B--2---:R-:W-:Y:S05]  /*1cad0*/  @!P3 BRA `(.L_x_1404) ;  /* 0xfffffffc00f0b947 */ /* 0x004fea000383ffff */
[----:B------:R-:W-:Y:S05]  /*1cae0*/  BRA `(.L_x_1403) ;  /* 0xfffffeec00dc7947 */ /* 0x000fea000383ffff */
.L_x_1409:
[----:B---3--:R3:W4:Y:S02]  /*1caf0*/  SYNCS.PHASECHK.TRANS64.TRYWAIT P3, [R12+URZ+0x38850], R200 ;  /* 0x038850c80c0075a7 */ /* 0x008724000806017f */
[----:B----4-:R-:W-:Y:S05]  /*1cb00*/  @!P3 NANOSLEEP.SYNCS 0x989680 ;  /* 0x009896800000b95d */ /* 0x010fea0003900000 */
[----:B------:R-:W4:Y:S02]  /*1cb10*/  @!P3 SYNCS.PHASECHK.TRANS64 P3, [R12+URZ+0x38850], R200 ;  /* 0x038850c80c00b5a7 */ /* 0x000f24000806007f */
[----:B----4-:R-:W-:Y:S05]  /*1cb20*/  @!P3 BRA `(.L_x_1409) ;  /* 0xfffffffc00f0b947 */ /* 0x010fea000383ffff */
[----:B------:R-:W-:Y:S05]  /*1cb30*/  BRA `(.L_x_1408) ;  /* 0xfffffef000787947 */ /* 0x000fea000383ffff */
.L_x_1439:
[----:B------:R-:W0:Y:S01]  /*1cb40*/  S2R R6, SR_TID.X ;  /* 0x0000000000067919 */ /* 0x000e220000002100 */
        /* <DEDUP_REMOVED lines=10> */
.L_x_1634:
[----:B------:R-:W-:Y:S05]  /*1cbf0*/  BSYNC B1 ;  /* 0x0000000000017941 */ /* 0x000fea0003800000 */
.L_x_1633:
[----:B------:R-:W-:Y:S05]  /*1cc00*/  BRA `(.L_x_1635) ;  /* 0xffffff6c00e87947 */ /* 0x000fea000383ffff */
.L_x_1441:
[----:B------:R-:W-:Y:S01]  /*1cc10*/  BSSY B1, `(.L_x_1636) ;  /* 0x0000006000017945 */ /* 0x000fe20003800000 */
[----:B------:R-:W-:-:S07]  /*1cc20*/  IMAD.MOV.U32 R15, RZ, RZ, -0x1 ;  /* 0xffffffffff0f7424 */ /* 0x000fce00078e00ff */
[----:B0-----:R-:W-:Y:S05]  /*1cc30*/  WARPSYNC.COLLECTIVE R15, `(.L_x_1637) ;  /* 0x000000000f0c7348 */ /* 0x001fea0003c00000 */
[----:B------:R-:W-:Y:S02]  /*1cc40*/  ELECT P6, UR62, PT ;  /* 0x00000000003e782f */ /* 0x000fe400038c0000 */
[----:B------:R-:W-:Y:S01]  /*1cc50*/  MOV R14, UR62 ;  /* 0x0000003e000e7c02 */ /* 0x000fe20008000f00 */
[----:B0-----:R-:W-:Y:S10]  /*1cc60*/  ENDCOLLECTIVE ;  /* 0x000000000000791b */ /* 0x001ff40003800000 */
.L_x_1637:
[----:B------:R-:W-:Y:S05]  /*1cc70*/  BSYNC B1 ;  /* 0x0000000000017941 */ /* 0x000fea0003800000 */
.L_x_1636:
[----:B------:R-:W-:Y:S05]  /*1cc80*/  BRA `(.L_x_1440) ;  /* 0xffffff6c00e07947 */ /* 0x000fea000383ffff */
.L_x_1443:
[----:B0-----:R-:W2:Y:S02]  /*1cc90*/  LDL R4, [R1+0x4] ;  /* 0x0000040001047983 */ /* 0x001ea40000100800 */
[----:B--2---:R0:W1:Y:S02]  /*1cca0*/  SYNCS.PHASECHK.TRANS64.TRYWAIT P0, [R4+URZ+0x38820], R3 ;  /* 0x03882003040075a7 */ /* 0x004064000800017f */
[----:B-1----:R-:W-:Y:S05]  /*1ccb0*/  @!P0 NANOSLEEP.SYNCS 0x989680 ;  /* 0x009896800000895d */ /* 0x002fea0003900000 */
[----:B------:R-:W1:Y:S02]  /*1ccc0*/  @!P0 SYNCS.PHASECHK.TRANS64 P0, [R4+URZ+0x38820], R3 ;  /* 0x03882003040085a7 */ /* 0x000e64000800007f */
[----:B-1----:R-:W-:Y:S05]  /*1ccd0*/  @!P0 BRA `(.L_x_1443) ;  /* 0xfffffffc00ec8947 */ /* 0x002fea000383ffff */
[----:B------:R-:W-:Y:S05]  /*1cce0*/  BRA `(.L_x_1638) ;  /* 0xffffff6c00f07947 */ /* 0x000fea000383ffff */
.L_x_1447:
[----:B0-----:R0:W1:Y:S02]  /*1ccf0*/  SYNCS.PHASECHK.TRANS64.TRYWAIT P0, [R4+URZ+0x388a0], R8 ;  /* 0x0388a008040075a7 */ /* 0x001064000800017f */
[----:B-1----:R-:W-:Y:S05]  /*1cd00*/  @!P0 NANOSLEEP.SYNCS 0x989680 ;  /* 0x009896800000895d */ /* 0x002fea0003900000 */
[----:B------:R-:W1:Y:S02]  /*1cd10*/  @!P0 SYNCS.PHASECHK.TRANS64 P0, [R4+URZ+0x388a0], R8 ;  /* 0x0388a008040085a7 */ /* 0x000e64000800007f */
[----:B-1----:R-:W-:Y:S05]  /*1cd20*/  @!P0 BRA `(.L_x_1447) ;  /* 0xfffffffc00f08947 */ /* 0x002fea000383ffff */
[----:B------:R-:W-:Y:S05]  /*1cd30*/  BRA `(.L_x_1639) ;  /* 0xffffff7000187947 */ /* 0x000fea000383ffff */
.L_x_1452:
[----:B-1----:R1:W2:Y:S02]  /*1cd40*/  SYNCS.PHASECHK.TRANS64.TRYWAIT P0, [R4+URZ+0x388c0], R8 ;  /* 0x0388c008040075a7 */ /* 0x0022a4000800017f */
[----:B--2---:R-:W-:Y:S05]  /*1cd50*/  @!P0 NANOSLEEP.SYNCS 0x989680 ;  /* 0x009896800000895d */ /* 0x004fea0003900000 */
[----:B------:R-:W2:Y:S02]  /*1cd60*/  @!P0 SYNCS.PHASECHK.TRANS64 P0, [R4+URZ+0x388c0], R8 ;  /* 0x0388c008040085a7 */ /* 0x000ea4000800007f */
[----:B--2---:R-:W-:Y:S05]  /*1cd70*/  @!P0 BRA `(.L_x_1452) ;  /* 0xfffffffc00f08947 */ /* 0x004fea000383ffff */
[----:B------:R-:W-:Y:S05]  /*1cd80*/  BRA `(.L_x_1640) ;  /* 0xffffff70009c7947 */ /* 0x000fea000383ffff */
.L_x_1466:
[----:B0-----:R0:W1:Y:S02]  /*1cd90*/  SYNCS.PHASECHK.TRANS64.TRYWAIT P1, [R4+URZ+0x388a0], R5 ;  /* 0x0388a005040075a7 */ /* 0x001064000802017f */
[----:B-1----:R-:W-:Y:S05]  /*1cda0*/  @!P1 NANOSLEEP.SYNCS 0x989680 ;  /* 0x009896800000995d */ /* 0x002fea0003900000 */
[----:B------:R-:W1:Y:S02]  /*1cdb0*/  @!P1 SYNCS.PHASECHK.TRANS64 P1, [R4+URZ+0x388a0], R5 ;  /* 0x0388a005040095a7 */ /* 0x000e64000802007f */
[----:B-1----:R-:W-:Y:S05]  /*1cdc0*/  @!P1 BRA `(.L_x_1466) ;  /* 0xfffffffc00f09947 */ /* 0x002fea000383ffff */
[----:B------:R-:W-:Y:S05]  /*1cdd0*/  BRA `(.L_x_1641) ;  /* 0xffffff7c00247947 */ /* 0x000fea000383ffff */
.L_x_1471:
[----:B-1----:R1:W2:Y:S02]  /*1cde0*/  SYNCS.PHASECHK.TRANS64.TRYWAIT P1, [R4+URZ+0x388c0], R5 ;  /* 0x0388c005040075a7 */ /* 0x0022a4000802017f */
[----:B--2---:R-:W-:Y:S05]  /*1cdf0*/  @!P1 NANOSLEEP.SYNCS 0x989680 ;  /* 0x009896800000995d */ /* 0x004fea0003900000 */
[----:B------:R-:W2:Y:S02]  /*1ce00*/  @!P1 SYNCS.PHASECHK.TRANS64 P1, [R4+URZ+0x388c0], R5 ;  /* 0x0388c005040095a7 */ /* 0x000ea4000802007f */
[----:B--2---:R-:W-:Y:S05]  /*1ce10*/  @!P1 BRA `(.L_x_1471) ;  /* 0xfffffffc00f09947 */ /* 0x004fea000383ffff */
[----:B------:R-:W-:Y:S05]  /*1ce20*/  BRA `(.L_x_1642) ;  /* 0xffffff7c00a47947 */ /* 0x000fea000383ffff */
.L_x_1491:
        /* <DEDUP_REMOVED lines=11> */
.L_x_1644:
[----:B------:R-:W-:Y:S05]  /*1cee0*/  BSYNC B0 ;  /* 0x0000000000007941 */ /* 0x000fea0003800000 */
.L_x_1643:
[----:B------:R-:W-:Y:S05]  /*1cef0*/  BRA `(.L_x_1645) ;  /* 0xffffff8c00887947 */ /* 0x000fea000383ffff */
.L_x_1493:
[----:B------:R-:W-:Y:S01]  /*1cf00*/  BSSY B0, `(.L_x_1646) ;  /* 0x0000006000007945 */ /* 0x000fe20003800000 */
[----:B------:R-:W-:-:S07]  /*1cf10*/  IMAD.MOV.U32 R15, RZ, RZ, -0x1 ;  /* 0xffffffffff0f7424 */ /* 0x000fce00078e00ff */
[----:B0-----:R-:W-:Y:S05]  /*1cf20*/  WARPSYNC.COLLECTIVE R15, `(.L_x_1647) ;  /* 0x000000000f0c7348 */ /* 0x001fea0003c00000 */
[----:B------:R-:W-:Y:S02]  /*1cf30*/  ELECT P6, UR62, PT ;  /* 0x00000000003e782f */ /* 0x000fe400038c0000 */
[----:B------:R-:W-:Y:S01]  /*1cf40*/  MOV R14, UR62 ;  /* 0x0000003e000e7c02 */ /* 0x000fe20008000f00 */
[----:B0-----:R-:W-:Y:S10]  /*1cf50*/  ENDCOLLECTIVE ;  /* 0x000000000000791b */ /* 0x001ff40003800000 */
.L_x_1647:
[----:B------:R-:W-:Y:S05]  /*1cf60*/  BSYNC B0 ;  /* 0x0000000000007941 */ /* 0x000fea0003800000 */
.L_x_1646:
[----:B------:R-:W-:Y:S05]  /*1cf70*/  BRA `(.L_x_1648) ;  /* 0xffffff8c00947947 */ /* 0x000fea000383ffff */
.L_x_1495:
[----:B0-----:R0:W1:Y:S02]  /*1cf80*/  SYNCS.PHASECHK.TRANS64.TRYWAIT P0, [R0+URZ+0x38840], R2 ;  /* 0x03884002000075a7 */ /* 0x001064000800017f */
[----:B-1----:R-:W-:Y:S05]  /*1cf90*/  @!P0 NANOSLEEP.SYNCS 0x989680 ;  /* 0x009896800000895d */ /* 0x002fea0003900000 */
[----:B------:R-:W1:Y:S02]  /*1cfa0*/  @!P0 SYNCS.PHASECHK.TRANS64 P0, [R0+URZ+0x38840], R2 ;  /* 0x03884002000085a7 */ /* 0x000e64000800007f */
[----:B-1----:R-:W-:Y:S05]  /*1cfb0*/  @!P0 BRA `(.L_x_1495) ;  /* 0xfffffffc00f08947 */ /* 0x002fea000383ffff */
[----:B------:R-:W-:Y:S05]  /*1cfc0*/  BRA `(.L_x_1649) ;  /* 0xffffff9000007947 */ /* 0x000fea000383ffff */
.L_x_1499:
        /* <DEDUP_REMOVED lines=9> */
.L_x_1650:
[----:B------:R-:W-:Y:S02]  /*1d060*/  IMAD.MOV.U32 R13, RZ, RZ, R3 ;  /* 0x000000ffff0d7224 */ /* 0x000fe400078e0003 */
[----:B------:R-:W-:-:S07]  /*1d070*/  IMAD.MOV.U32 R4, RZ, RZ, R14 ;  /* 0x000000ffff047224 */ /* 0x000fce00078e000e */
[----:B------:R-:W-:Y:S05]  /*1d080*/  WARPSYNC.COLLECTIVE R15, `(.L_x_1651) ;  /* 0x000000000f087348 */ /* 0x000fea0003c00000 */
[----:B------:R0:W1:Y:S02]  /*1d090*/  SHFL.IDX P6, R14, R13, R12, R11 ;  /* 0x0000000c0d0e7389 */ /* 0x00006400000c000b */
[----:B01----:R-:W-:Y:S01]  /*1d0a0*/  ENDCOLLECTIVE ;  /* 0x000000000000791b */ /* 0x003fe20003800000 */
.L_x_1651:
[----:B------:R-:W-:Y:S02]  /*1d0b0*/  IMAD.MOV.U32 R13, RZ, RZ, R2 ;  /* 0x000000ffff0d7224 */ /* 0x000fe400078e0002 */
[----:B------:R-:W-:Y:S02]  /*1d0c0*/  IMAD.MOV.U32 R12, RZ, RZ, 0x1 ;  /* 0x00000001ff0c7424 */ /* 0x000fe400078e00ff */
[----:B------:R-:W-:-:S07]  /*1d0d0*/  IMAD.MOV.U32 R5, RZ, RZ, R14 ;  /* 0x000000ffff057224 */ /* 0x000fce00078e000e */
[----:B------:R-:W-:Y:S05]  /*1d0e0*/  WARPSYNC.COLLECTIVE R15, `(.L_x_1652) ;  /* 0x000000000f087348 */ /* 0x000fea0003c00000 */
[----:B------:R0:W1:Y:S02]  /*1d0f0*/  SHFL.IDX P6, R14, R13, R12, R11 ;  /* 0x0000000c0d0e7389 */ /* 0x00006400000c000b */
[----:B01----:R-:W-:Y:S01]  /*1d100*/  ENDCOLLECTIVE ;  /* 0x000000000000791b */ /* 0x003fe20003800000 */
.L_x_1652:
[----:B------:R-:W-:Y:S02]  /*1d110*/  IMAD.MOV.U32 R13, RZ, RZ, R3 ;  /* 0x000000ffff0d7224 */ /* 0x000fe400078e0003 */
[----:B------:R-:W-:Y:S02]  /*1d120*/  IMAD R0, R6, R7, RZ ;  /* 0x0000000706007224 */ /* 0x000fe400078e02ff */
[----:B------:R-:W-:-:S07]  /*1d130*/  IMAD.MOV.U32 R6, RZ, RZ, R14 ;  /* 0x000000ffff067224 */ /* 0x000fce00078e000e */
[----:B------:R-:W-:Y:S05]  /*1d140*/  WARPSYNC.COLLECTIVE R15, `(.L_x_1653) ;  /* 0x000000000f087348 */ /* 0x000fea0003c00000 */
[----:B------:R0:W1:Y:S02]  /*1d150*/  SHFL.IDX P6, R14, R13, R12, R11 ;  /* 0x0000000c0d0e7389 */ /* 0x00006400000c000b */
[----:B01----:R-:W-:Y:S01]  /*1d160*/  ENDCOLLECTIVE ;  /* 0x000000000000791b */ /* 0x003fe20003800000 */
.L_x_1653:
        /* <DEDUP_REMOVED lines=21> */
.L_x_1654:
        /* <DEDUP_REMOVED lines=10> */
.L_x_1655:
        /* <DEDUP_REMOVED lines=11> */
.L_x_1656:
        /* <DEDUP_REMOVED lines=14> */
.L_x_1657:
[----:B------:R-:W-:Y:S01]  /*1d4f0*/  IMAD.MOV.U32 R3, RZ, RZ, R14 ;  /* 0x000000ffff037224 */ /* 0x000fe200078e000e */
[----:B------:R-:W-:Y:S06]  /*1d500*/  BRA `(.L_x_1658) ;  /* 0xffffff9400687947 */ /* 0x000fec000383ffff */
.L_x_1503:
        /* <DEDUP_REMOVED lines=27> */
.L_x_1660:
[----:B------:R-:W-:Y:S05]  /*1d6c0*/  BSYNC B0 ;  /* 0x0000000000007941 */ /* 0x000fea0003800000 */
.L_x_1659:
        /* <DEDUP_REMOVED lines=11> */
.L_x_1661:
        /* <DEDUP_REMOVED lines=43> */
.L_x_1662:
        /* <DEDUP_REMOVED lines=18> */
.L_x_1663:
        /* <DEDUP_REMOVED lines=29> */
.L_x_1664:
        /* <DEDUP_REMOVED lines=13> */
.L_x_1665:
        /* <DEDUP_REMOVED lines=32> */
.L_x_1666:
        /* <DEDUP_REMOVED lines=9> */
.L_x_1667:
[----:B------:R-:W-:Y:S01]  /*1e080*/  IMAD.MOV.U32 R0, RZ, RZ, R14 ;  /* 0x000000ffff007224 */ /* 0x000fe200078e000e */
[----:B------:R-:W-:Y:S06]  /*1e090*/  BRA `(.L_x_1668) ;  /* 0xffffff9800407947 */ /* 0x000fec000383ffff */
.L_x_1508:
[----:B0-----:R-:W3:Y:S02]  /*1e0a0*/  LDL R2, [R1+0x4] ;  /* 0x0000040001027983 */ /* 0x001ee40000100800 */
[----:B---3--:R0:W3:Y:S02]  /*1e0b0*/  SYNCS.PHASECHK.TRANS64.TRYWAIT P0, [R2+URZ+0x38820], R0 ;  /* 0x03882000020075a7 */ /* 0x0080e4000800017f */
[----:B---3--:R-:W-:Y:S05]  /*1e0c0*/  @!P0 NANOSLEEP.SYNCS 0x989680 ;  /* 0x009896800000895d */ /* 0x008fea0003900000 */
[----:B------:R-:W3:Y:S02]  /*1e0d0*/  @!P0 SYNCS.PHASECHK.TRANS64 P0, [R2+URZ+0x38820], R0 ;  /* 0x03882000020085a7 */ /* 0x000ee4000800007f */
[----:B---3--:R-:W-:Y:S05]  /*1e0e0*/  @!P0 BRA `(.L_x_1508) ;  /* 0xfffffffc00ec8947 */ /* 0x008fea000383ffff */
[----:B------:R-:W-:Y:S05]  /*1e0f0*/  BRA `(.L_x_1669) ;  /* 0xffffff9c00007947 */ /* 0x000fea000383ffff */
.L_x_1512:
[----:B0-----:R0:W1:Y:S02]  /*1e100*/  SYNCS.PHASECHK.TRANS64.TRYWAIT P0, [R3+URZ+0x38860], R0 ;  /* 0x03886000030075a7 */ /* 0x001064000800017f */
[----:B-1----:R-:W-:Y:S05]  /*1e110*/  @!P0 NANOSLEEP.SYNCS 0x989680 ;  /* 0x009896800000895d */ /* 0x002fea0003900000 */
[----:B------:R-:W1:Y:S02]  /*1e120*/  @!P0 SYNCS.PHASECHK.TRANS64 P0, [R3+URZ+0x38860], R0 ;  /* 0x03886000030085a7 */ /* 0x000e64000800007f */
[----:B-1----:R-:W-:Y:S05]  /*1e130*/  @!P0 BRA `(.L_x_1512) ;  /* 0xfffffffc00f08947 */ /* 0x002fea000383ffff */
[----:B------:R-:W-:Y:S05]  /*1e140*/  BRA `(.L_x_1670) ;  /* 0xffffff9c00307947 */ /* 0x000fea000383ffff */
.L_x_1531:
[----:B-1----:R1:W3:Y:S02]  /*1e150*/  SYNCS.PHASECHK.TRANS64.TRYWAIT P0, [R2+URZ+0x38840], R5 ;  /* 0x03884005020075a7 */ /* 0x0022e4000800017f */
[----:B---3--:R-:W-:Y:S05]  /*1e160*/  @!P0 NANOSLEEP.SYNCS 0x989680 ;  /* 0x009896800000895d */ /* 0x008fea0003900000 */
[----:B------:R-:W3:Y:S02]  /*1e170*/  @!P0 SYNCS.PHASECHK.TRANS64 P0, [R2+URZ+0x38840], R5 ;  /* 0x03884005020085a7 */ /* 0x000ee4000800007f */
[----:B---3--:R-:W-:Y:S05]  /*1e180*/  @!P0 BRA `(.L_x_1531) ;  /* 0xfffffffc00f08947 */ /* 0x008fea000383ffff */
[----:B------:R-:W-:Y:S05]  /*1e190*/  BRA `(.L_x_1671) ;  /* 0xffffffa800607947 */ /* 0x000fea000383ffff */
.L_x_1536:
[----:B0-----:R0:W3:Y:S02]  /*1e1a0*/  SYNCS.PHASECHK.TRANS64.TRYWAIT P0, [R2+URZ+0x38860], R5 ;  /* 0x03886005020075a7 */ /* 0x0010e4000800017f */
[----:B---3--:R-:W-:Y:S05]  /*1e1b0*/  @!P0 NANOSLEEP.SYNCS 0x989680 ;  /* 0x009896800000895d */ /* 0x008fea0003900000 */
[----:B------:R-:W3:Y:S02]  /*1e1c0*/  @!P0 SYNCS.PHASECHK.TRANS64 P0, [R2+URZ+0x38860], R5 ;  /* 0x03886005020085a7 */ /* 0x000ee4000800007f */
[----:B---3--:R-:W-:Y:S05]  /*1e1d0*/  @!P0 BRA `(.L_x_1536) ;  /* 0xfffffffc00f08947 */ /* 0x008fea000383ffff */
[----:B------:R-:W-:Y:S05]  /*1e1e0*/  BRA `(.L_x_1672) ;  /* 0xffffffa800e87947 */ /* 0x000fea000383ffff */
.L_x_1551:
[----:B0-----:R0:W1:Y:S02]  /*1e1f0*/  SYNCS.PHASECHK.TRANS64.TRYWAIT P0, [R2+URZ+0x38840], R3 ;  /* 0x03884003020075a7 */ /* 0x001064000800017f */
[----:B-1----:R-:W-:Y:S05]  /*1e200*/  @!P0 NANOSLEEP.SYNCS 0x989680 ;  /* 0x009896800000895d */ /* 0x002fea0003900000 */
[----:B------:R-:W1:Y:S02]  /*1e210*/  @!P0 SYNCS.PHASECHK.TRANS64 P0, [R2+URZ+0x38840], R3 ;  /* 0x03884003020085a7 */ /* 0x000e64000800007f */
[----:B-1----:R-:W-:Y:S05]  /*1e220*/  @!P0 BRA `(.L_x_1551) ;  /* 0xfffffffc00f08947 */ /* 0x002fea000383ffff */
[----:B------:R-:W-:Y:S05]  /*1e230*/  BRA `(.L_x_1673) ;  /* 0xffffffb400f87947 */ /* 0x000fea000383ffff */
.L_x_1556:
[----:B-1----:R1:W3:Y:S02]  /*1e240*/  SYNCS.PHASECHK.TRANS64.TRYWAIT P0, [R2+URZ+0x38860], R3 ;  /* 0x03886003020075a7 */ /* 0x0022e4000800017f */
[----:B---3--:R-:W-:Y:S05]  /*1e250*/  @!P0 NANOSLEEP.SYNCS 0x989680 ;  /* 0x009896800000895d */ /* 0x008fea0003900000 */
[----:B------:R-:W3:Y:S02]  /*1e260*/  @!P0 SYNCS.PHASECHK.TRANS64 P0, [R2+URZ+0x38860], R3 ;  /* 0x03886003020085a7 */ /* 0x000ee4000800007f */
[----:B---3--:R-:W-:Y:S05]  /*1e270*/  @!P0 BRA `(.L_x_1556) ;  /* 0xfffffffc00f08947 */ /* 0x008fea000383ffff */
[----:B------:R-:W-:Y:S05]  /*1e280*/  BRA `(.L_x_1674) ;  /* 0xffffffb8007c7947 */ /* 0x000fea000383ffff */
.L_x_1571:
[----:B0-----:R0:W1:Y:S02]  /*1e290*/  SYNCS.PHASECHK.TRANS64.TRYWAIT P0, [R2+URZ+0x38840], R3 ;  /* 0x03884003020075a7 */ /* 0x001064000800017f */
[----:B-1----:R-:W-:Y:S05]  /*1e2a0*/  @!P0 NANOSLEEP.SYNCS 0x989680 ;  /* 0x009896800000895d */ /* 0x002fea0003900000 */
[----:B------:R-:W1:Y:S02]  /*1e2b0*/  @!P0 SYNCS.PHASECHK.TRANS64 P0, [R2+URZ+0x38840], R3 ;  /* 0x03884003020085a7 */ /* 0x000e64000800007f */
[----:B-1----:R-:W-:Y:S05]  /*1e2c0*/  @!P0 BRA `(.L_x_1571) ;  /* 0xfffffffc00f08947 */ /* 0x002fea000383ffff */
[----:B------:R-:W-:Y:S05]  /*1e2d0*/  BRA `(.L_x_1675) ;  /* 0xffffffc400687947 */ /* 0x000fea000383ffff */
.L_x_1576:
[----:B-1----:R1:W3:Y:S02]  /*1e2e0*/  SYNCS.PHASECHK.TRANS64.TRYWAIT P0, [R2+URZ+0x38860], R3 ;  /* 0x03886003020075a7 */ /* 0x0022e4000800017f */
[----:B---3--:R-:W-:Y:S05]  /*1e2f0*/  @!P0 NANOSLEEP.SYNCS 0x989680 ;  /* 0x009896800000895d */ /* 0x008fea0003900000 */
[----:B------:R-:W3:Y:S02]  /*1e300*/  @!P0 SYNCS.PHASECHK.TRANS64 P0, [R2+URZ+0x38860], R3 ;  /* 0x03886003020085a7 */ /* 0x000ee4000800007f */
[----:B---3--:R-:W-:Y:S05]  /*1e310*/  @!P0 BRA `(.L_x_1576) ;  /* 0xfffffffc00f08947 */ /* 0x008fea000383ffff */
[----:B------:R-:W-:Y:S05]  /*1e320*/  BRA `(.L_x_1676) ;  /* 0xffffffc400f07947 */ /* 0x000fea000383ffff */
.L_x_1592:
[----:B------:R-:W-:Y:S01]  /*1e330*/  BSSY B0, `(.L_x_1677) ;  /* 0x0000008000007945 */ /* 0x000fe20003800000 */
[----:B------:R-:W-:Y:S02]  /*1e340*/  IMAD.MOV.U32 R13, RZ, RZ, R16 ;  /* 0x000000ffff0d7224 */ /* 0x000fe400078e0010 */
[----:B------:R-:W-:Y:S02]  /*1e350*/  IMAD.MOV.U32 R12, RZ, RZ, RZ ;  /* 0x000000ffff0c7224 */ /* 0x000fe400078e00ff */
[----:B------:R-:W-:Y:S02]  /*1e360*/  IMAD.MOV.U32 R11, RZ, RZ, 0x1f ;  /* 0x0000001fff0b7424 */ /* 0x000fe400078e00ff */
[----:B------:R-:W-:-:S07]  /*1e370*/  IMAD.MOV.U32 R15, RZ, RZ, -0x1 ;  /* 0xffffffffff0f7424 */ /* 0x000fce00078e00ff */
[----:B-12---:R-:W-:Y:S05]  /*1e380*/  WARPSYNC.COLLECTIVE R15, `(.L_x_1678) ;  /* 0x000000000f087348 */ /* 0x006fea0003c00000 */
[----:B------:R0:W3:Y:S02]  /*1e390*/  SHFL.IDX P6, R14, R13, R12, R11 ;  /* 0x0000000c0d0e7389 */ /* 0x0000e400000c000b */
[----:B0123--:R-:W-:Y:S01]  /*1e3a0*/  ENDCOLLECTIVE ;  /* 0x000000000000791b */ /* 0x00ffe20003800000 */
.L_x_1678:
[----:B------:R-:W-:Y:S05]  /*1e3b0*/  BSYNC B0 ;  /* 0x0000000000007941 */ /* 0x000fea0003800000 */
.L_x_1677:
        /* <DEDUP_REMOVED lines=9> */
.L_x_1679:
        /* <DEDUP_REMOVED lines=18> */
.L_x_1680:
        /* <DEDUP_REMOVED lines=8> */
.L_x_1681:
        /* <DEDUP_REMOVED lines=8> */
.L_x_1682:
        /* <DEDUP_REMOVED lines=8> */
.L_x_1683:
        /* <DEDUP_REMOVED lines=8> */
.L_x_1684:
        /* <DEDUP_REMOVED lines=9> */
.L_x_1685:
[----:B------:R-:W-:Y:S01]  /*1e800*/  IMAD.MOV.U32 R6, RZ, RZ, R14 ;  /* 0x000000ffff067224 */ /* 0x000fe200078e000e */
[----:B------:R-:W-:Y:S06]  /*1e810*/  BRA `(.L_x_1686) ;  /* 0xffffffd000487947 */ /* 0x000fec000383ffff */
.L_x_1597:
        /* <DEDUP_REMOVED lines=8> */
.L_x_1688:
[----:B------:R-:W-:Y:S05]  /*1e8a0*/  BSYNC B0 ;  /* 0x0000000000007941 */ /* 0x000fea0003800000 */
.L_x_1687:
        /* <DEDUP_REMOVED lines=10> */
.L_x_1689:
        /* <DEDUP_REMOVED lines=8> */
.L_x_1690:
        /* <DEDUP_REMOVED lines=8> */
.L_x_1691:
        /* <DEDUP_REMOVED lines=8> */
.L_x_1692:
        /* <DEDUP_REMOVED lines=9> */
.L_x_1693:
[----:B------:R-:W-:Y:S01]  /*1eb60*/  IMAD.MOV.U32 R6, RZ, RZ, R14 ;  /* 0x000000ffff067224 */ /* 0x000fe200078e000e */
[----:B------:R-:W-:Y:S06]  /*1eb70*/  BRA `(.L_x_1694) ;  /* 0xffffffd0000c7947 */ /* 0x000fec000383ffff */
.L_x_1599:
[----:B------:R-:W-:Y:S01]  /*1eb80*/  BSSY B0, `(.L_x_1695) ;  /* 0x0000006000007945 */ /* 0x000fe20003800000 */
[----:B------:R-:W-:Y:S01]  /*1eb90*/  PLOP3.LUT P6, PT, P6, PT, PT, 0x8, 0x0 ;  /* 0x000000000000781c */ /* 0x000fe200037ce170 */
[----:B------:R-:W-:-:S12]  /*1eba0*/  IMAD.MOV.U32 R15, RZ, RZ, -0x1 ;  /* 0xffffffffff0f7424 */ /* 0x000fd800078e00ff */
[----:B0-2---:R-:W-:Y:S05]  /*1ebb0*/  WARPSYNC.COLLECTIVE R15, `(.L_x_1696) ;  /* 0x000000000f087348 */ /* 0x005fea0003c00000 */
[----:B------:R-:W-:Y:S01]  /*1ebc0*/  VOTE.ANY R14, PT, P6 ;  /* 0x00000000000e7806 */ /* 0x000fe200030e0100 */
[----:B0-2---:R-:W-:Y:S06]  /*1ebd0*/  ENDCOLLECTIVE ;  /* 0x000000000000791b */ /* 0x005fec0003800000 */
.L_x_1696:
[----:B------:R-:W-:Y:S05]  /*1ebe0*/  BSYNC B0 ;  /* 0x0000000000007941 */ /* 0x000fea0003800000 */
.L_x_1695:
        /* <DEDUP_REMOVED lines=9> */
.L_x_1697:
[----:B------:R-:W-:Y:S01]  /*1ec80*/  IMAD.MOV.U32 R17, RZ, RZ, R14 ;  /* 0x000000ffff117224 */ /* 0x000fe200078e000e */
[----:B------:R-:W-:Y:S06]  /*1ec90*/  BRA `(.L_x_1698) ;  /* 0xffffffcc00fc7947 */ /* 0x000fec000383ffff */
.L_x_1601:
[----:B------:R-:W-:Y:S01]  /*1eca0*/  BSSY B0, `(.L_x_1699) ;  /* 0x0000007000007945 */ /* 0x000fe20003800000 */
[----:B------:R-:W-:Y:S02]  /*1ecb0*/  IMAD.MOV.U32 R13, RZ, RZ, R2 ;  /* 0x000000ffff0d7224 */ /* 0x000fe400078e0002 */
[----:B------:R-:W-:Y:S02]  /*1ecc0*/  IMAD.MOV.U32 R11, RZ, RZ, 0x1f ;  /* 0x0000001fff0b7424 */ /* 0x000fe400078e00ff */
[----:B------:R-:W-:-:S07]  /*1ecd0*/  IMAD.MOV.U32 R15, RZ, RZ, -0x1 ;  /* 0xffffffffff0f7424 */ /* 0x000fce00078e00ff */
[----:B0-23--:R-:W-:Y:S05]  /*1ece0*/  WARPSYNC.COLLECTIVE R15, `(.L_x_1700) ;  /* 0x000000000f087348 */ /* 0x00dfea0003c00000 */
[----:B------:R1:W4:Y:S02]  /*1ecf0*/  SHFL.IDX P6, R14, R13, R12, R11 ;  /* 0x0000000c0d0e7389 */ /* 0x00032400000c000b */
[----:B01234-:R-:W-:Y:S01]  /*1ed00*/  ENDCOLLECTIVE ;  /* 0x000000000000791b */ /* 0x01ffe20003800000 */
.L_x_1700:
[----:B------:R-:W-:Y:S05]  /*1ed10*/  BSYNC B0 ;  /* 0x0000000000007941 */ /* 0x000fea0003800000 */
.L_x_1699:
[----:B------:R-:W-:Y:S01]  /*1ed20*/  IMAD.MOV.U32 R2, RZ, RZ, R14 ;  /* 0x000000ffff027224 */ /* 0x000fe200078e000e */
[----:B------:R-:W-:Y:S06]  /*1ed30*/  BRA `(.L_x_1701) ;  /* 0xffffffcc00f07947 */ /* 0x000fec000383ffff */
.L_x_1605:
[----:B0-----:R0:W1:Y:S02]  /*1ed40*/  SYNCS.PHASECHK.TRANS64.TRYWAIT P0, [R0+URZ+0x38820], R3 ;  /* 0x03882003000075a7 */ /* 0x001064000800017f */
[----:B-1----:R-:W-:Y:S05]  /*1ed50*/  @!P0 NANOSLEEP.SYNCS 0x989680 ;  /* 0x009896800000895d */ /* 0x002fea0003900000 */
[----:B------:R-:W1:Y:S02]  /*1ed60*/  @!P0 SYNCS.PHASECHK.TRANS64 P0, [R0+URZ+0x38820], R3 ;  /* 0x03882003000085a7 */ /* 0x000e64000800007f */
[----:B-1----:R-:W-:Y:S05]  /*1ed70*/  @!P0 BRA `(.L_x_1605) ;  /* 0xfffffffc00f08947 */ /* 0x002fea000383ffff */
[----:B------:R-:W-:Y:S05]  /*1ed80*/  BRA `(.L_x_1702) ;  /* 0xffffffd000e87947 */ /* 0x000fea000383ffff */
.L_x_1606:
        /* <DEDUP_REMOVED lines=11> */
.L_x_1704:
[----:B------:R-:W-:Y:S05]  /*1ee40*/  BSYNC B0 ;  /* 0x0000000000007941 */ /* 0x000fea0003800000 */
.L_x_1703:
[----:B------:R-:W-:Y:S05]  /*1ee50*/  BRA `(.L_x_1705) ;  /* 0xffffffd000d07947 */ /* 0x000fea000383ffff */
.L_x_1607:
[----:B------:R-:W-:Y:S01]  /*1ee60*/  BSSY B0, `(.L_x_1706) ;  /* 0x0000006000007945 */ /* 0x000fe20003800000 */
[----:B------:R-:W-:-:S07]  /*1ee70*/  IMAD.MOV.U32 R15, RZ, RZ, -0x1 ;  /* 0xffffffffff0f7424 */ /* 0x000fce00078e00ff */
[----:B012---:R-:W-:Y:S05]  /*1ee80*/  WARPSYNC.COLLECTIVE R15, `(.L_x_1707) ;  /* 0x000000000f0c7348 */ /* 0x007fea0003c00000 */
[----:B------:R-:W-:Y:S02]  /*1ee90*/  ELECT P6, UR62, PT ;  /* 0x00000000003e782f */ /* 0x000fe400038c0000 */
[----:B------:R-:W-:Y:S01]  /*1eea0*/  MOV R14, UR62 ;  /* 0x0000003e000e7c02 */ /* 0x000fe20008000f00 */
[----:B012---:R-:W-:Y:S10]  /*1eeb0*/  ENDCOLLECTIVE ;  /* 0x000000000000791b */ /* 0x007ff40003800000 */
.L_x_1707:
[----:B------:R-:W-:Y:S05]  /*1eec0*/  BSYNC B0 ;  /* 0x0000000000007941 */ /* 0x000fea0003800000 */
.L_x_1706:
[----:B------:R-:W-:Y:S05]  /*1eed0*/  BRA `(.L_x_1708) ;  /* 0xffffffd000c47947 */ /* 0x000fea000383ffff */
.L_x_1609:
[----:B0-----:R0:W1:Y:S02]  /*1eee0*/  SYNCS.PHASECHK.TRANS64.TRYWAIT P0, [R6+URZ], R5 ;  /* 0x00000005060075a7 */ /* 0x001064000800017f */
[----:B-1----:R-:W-:Y:S05]  /*1eef0*/  @!P0 NANOSLEEP.SYNCS 0x989680 ;  /* 0x009896800000895d */ /* 0x002fea0003900000 */
[----:B------:R-:W1:Y:S02]  /*1ef00*/  @!P0 SYNCS.PHASECHK.TRANS64 P0, [R6+URZ], R5 ;  /* 0x00000005060085a7 */ /* 0x000e64000800007f */
[----:B-1----:R-:W-:Y:S05]  /*1ef10*/  @!P0 BRA `(.L_x_1609) ;  /* 0xfffffffc00f08947 */ /* 0x002fea000383ffff */
[----:B------:R-:W-:Y:S05]  /*1ef20*/  BRA `(.L_x_1709) ;  /* 0xffffffd400007947 */ /* 0x000fea000383ffff */
.L_x_1610:
[----:B-1----:R1:W3:Y:S02]  /*1ef30*/  SYNCS.PHASECHK.TRANS64.TRYWAIT P0, [R7+URZ], R2 ;  /* 0x00000002070075a7 */ /* 0x0022e4000800017f */
[----:B---3--:R-:W-:Y:S05]  /*1ef40*/  @!P0 NANOSLEEP.SYNCS 0x989680 ;  /* 0x009896800000895d */ /* 0x008fea0003900000 */
[----:B------:R-:W3:Y:S02]  /*1ef50*/  @!P0 SYNCS.PHASECHK.TRANS64 P0, [R7+URZ], R2 ;  /* 0x00000002070085a7 */ /* 0x000ee4000800007f */
[----:B---3--:R-:W-:Y:S05]  /*1ef60*/  @!P0 BRA `(.L_x_1610) ;  /* 0xfffffffc00f08947 */ /* 0x008fea000383ffff */
[----:B------:R-:W-:Y:S05]  /*1ef70*/  BRA `(.L_x_1710) ;  /* 0xffffffd000f47947 */ /* 0x000fea000383ffff */
.L_x_1612:
[----:B---3--:R3:W4:Y:S02]  /*1ef80*/  SYNCS.PHASECHK.TRANS64.TRYWAIT P0, [R4+URZ], R5 ;  /* 0x00000005040075a7 */ /* 0x008724000800017f */
[----:B----4-:R-:W-:Y:S05]  /*1ef90*/  @!P0 NANOSLEEP.SYNCS 0x989680 ;  /* 0x009896800000895d */ /* 0x010fea0003900000 */
[----:B------:R-:W4:Y:S02]  /*1efa0*/  @!P0 SYNCS.PHASECHK.TRANS64 P0, [R4+URZ], R5 ;  /* 0x00000005040085a7 */ /* 0x000f24000800007f */
[----:B----4-:R-:W-:Y:S05]  /*1efb0*/  @!P0 BRA `(.L_x_1612) ;  /* 0xfffffffc00f08947 */ /* 0x010fea000383ffff */
[----:B------:R-:W-:Y:S05]  /*1efc0*/  BRA `(.L_x_1711) ;  /* 0xffffffd000fc7947 */ /* 0x000fea000383ffff */
.L_x_1712:
        /* <DEDUP_REMOVED lines=11> */
.L_x_6024:


//--------------------- .text._ZN7cutlass13device_kernelIN5flash11enable_sm90INS1_16FlashAttnFwdSm90INS1_25CollectiveMainloopFwdSm90ILi2EN4cute5tupleIJNS5_1CILi1EEES8_S8_EEENS6_IJNS7_ILi64EEESA_SA_EEELi512ENS_10bfloat16_tEfNS_4arch4Sm90ELb0ELb1ELb1ELb0ELb0ELb0ELb0ELb0ELb0ELb1ELb0ELb0EEENS1_21CollectiveEpilogueFwdINS6_IJSA_NS7_ILi512EEESA_EEES9_SC_SE_Li256ELb0ELb1ELb0ELb0EEENS1_30DynamicPersistentTileSchedulerILi256ELi128ELb0ELb1ELb1EEEEEEEEEvNT_6ParamsE --------------------------
	.section	.text._ZN7cutlass13device_kernelIN5flash11enable_sm90INS1_16FlashAttnFwdSm90INS1_25CollectiveMainloopFwdSm90ILi2EN4cute5tupleIJNS5_1CILi1EEES8_S8_EEENS6_IJNS7_ILi64EEESA_SA_EEELi512ENS_10bfloat16_tEfNS_4arch4Sm90ELb0ELb1ELb1ELb0ELb0ELb0ELb0ELb0ELb0ELb1ELb0ELb0EEENS1_21CollectiveEpilogueFwdINS6_IJSA_NS7_ILi512EEESA_EEES9_SC_SE_Li256ELb0ELb1ELb0ELb0EEENS1_30DynamicPersistentTileSchedulerILi256ELi128ELb0ELb1ELb1EEEEEEEEEvNT_6ParamsE,"ax",@progbits
	.align	128
.text._ZN7cutlass13device_kernelIN5flash11enable_sm90INS1_16FlashAttnFwdSm90INS1_25CollectiveMainloopFwdSm90ILi2EN4cute5tupleIJNS5_1CILi1EEES8_S8_EEENS6_IJNS7_ILi64EEESA_SA_EEELi512ENS_10bfloat16_tEfNS_4arch4Sm90ELb0ELb1ELb1ELb0ELb0ELb0ELb0ELb0ELb0ELb1ELb0ELb0EEENS1_21CollectiveEpilogueFwdINS6_IJSA_NS7_ILi512EEESA_EEES9_SC_SE_Li256ELb0ELb1ELb0ELb0EEENS1_30DynamicPersistentTileSchedulerILi256ELi128ELb0ELb1ELb1EEEEEEEEEvNT_6ParamsE:
        .type           _ZN7cutlass13device_kernelIN5flash11enable_sm90INS1_16FlashAttnFwdSm90INS1_25CollectiveMainloopFwdSm90ILi2EN4cute5tupleIJNS5_1CILi1EEES8_S8_EEENS6_IJNS7_ILi64EEESA_SA_EEELi512ENS_10bfloat16_tEfNS_4arch4Sm90ELb0ELb1ELb1ELb0ELb0ELb0ELb0ELb0ELb0ELb1ELb0ELb0EEENS1_21CollectiveEpilogueFwdINS6_IJSA_NS7_ILi512EEESA_EEES9_SC_SE_Li256ELb0ELb1ELb0ELb0EEENS1_30DynamicPersistentTileSchedulerILi256ELi128ELb0ELb1ELb1EEEEEEEEEvNT_6ParamsE,@function
        .size           _ZN7cutlass13device_kernelIN5flash11enable_sm90INS1_16FlashAttnFwdSm90INS1_25CollectiveMainloopFwdSm90ILi2EN4cute5tupleIJNS5_1CILi1EEES8_S8_EEENS6_IJNS7_ILi64EEESA_SA_EEELi512ENS_10bfloat16_tEfNS_4arch4Sm90ELb0ELb1ELb1ELb0ELb0ELb0ELb0ELb0ELb0ELb1ELb0ELb0EEENS1_21CollectiveEpilogueFwdINS6_IJSA_NS7_ILi512EEESA_EEES9_SC_SE_Li256ELb0ELb1ELb0ELb0EEENS1_30DynamicPersistentTileSchedulerILi256ELi128ELb0ELb1ELb1EEEEEEEEEvNT_6ParamsE,(.L_x_6025 - _ZN7cutlass13device_kernelIN5flash11enable_sm90INS1_16FlashAttnFwdSm90INS1_25CollectiveMainloopFwdSm90ILi2EN4cute5tupleIJNS5_1CILi1EEES8_S8_EEENS6_IJNS7_ILi64EEESA_SA_EEELi512ENS_10bfloat16_tEfNS_4arch4Sm90ELb0ELb1ELb1ELb0ELb0ELb0ELb0ELb0ELb0ELb1ELb0ELb0EEENS1_21CollectiveEpilogueFwdINS6_IJSA_NS7_ILi512EEESA_EEES9_SC_SE_Li256ELb0ELb1ELb0ELb0EEENS1_30DynamicPersistentTileSchedulerILi256ELi128ELb0ELb1ELb1EEEEEEEEEvNT_6ParamsE)
        .other          _ZN7cutlass13device_kernelIN5flash11enable_sm90INS1_16FlashAttnFwdSm90INS1_25CollectiveMainloopFwdSm90ILi2EN4cute5tupleIJNS5_1CILi1EEES8_S8_EEENS6_IJNS7_ILi64EEESA_SA_EEELi512ENS_10bfloat16_tEfNS_4arch4Sm90ELb0ELb1ELb1ELb0ELb0ELb0ELb0ELb0ELb0ELb1ELb0ELb0EEENS1_21CollectiveEpilogueFwdINS6_IJSA_NS7_ILi512EEESA_EEES9_SC_SE_Li256ELb0ELb1ELb0ELb0EEENS1_30DynamicPersistentTileSchedulerILi256ELi128ELb0ELb1ELb1EEEEEEEEEvNT_6ParamsE,@"STO_CUDA_ENTRY STV_DEFAULT"
_ZN7cutlass13device_kernelIN5flash11enable_sm90INS1_16FlashAttnFwdSm90INS1_25CollectiveMainloopFwdSm90ILi2EN4cute5tupleIJNS5_1CILi1EEES8_S8_EEENS6_IJNS7_ILi64EEESA_SA_EEELi512ENS_10bfloat16_tEfNS_4arch4Sm90ELb0ELb1ELb1ELb0ELb0ELb0ELb0ELb0ELb0ELb1ELb0ELb0EEENS1_21CollectiveEpilogueFwdINS6_IJSA_NS7_ILi512EEESA_EEES9_SC_SE_Li256ELb0ELb1ELb0ELb0EEENS1_30DynamicPersistentTileSchedulerILi256ELi128ELb0ELb1ELb1EEEEEEEEEvNT_6ParamsE:
        /* <DEDUP_REMOVED lines=18> */
.L_x_1714:
[----:B------:R-:W-:Y:S05]  /*0120*/  BSYNC B0 ;  /* 0x0000000000007941 */ /* 0x000fea0003800000 */
.L_x_1713:
        /* <DEDUP_REMOVED lines=37> */
.L_x_1715:
        /* <DEDUP_REMOVED lines=22> */
.L_x_1716:
        /* <DEDUP_REMOVED lines=18> */
.L_x_1717:
        /* <DEDUP_REMOVED lines=22> */
.L_x_1718:
        /* <DEDUP_REMOVED lines=22> */
.L_x_1719:
[----:B------:R-:W-:Y:S01]  /*08c0*/  PLOP3.LUT P0, PT, PT, PT, UP0, 0x80, 0x0 ;  /* 0x000000000000781c */ /* 0x000fe20003f0f008 */
[----:B------:R-:W-:Y:S01]  /*08d0*/  UMOV UR41, 0x1 ;  /* 0x0000000100297882 */ /* 0x000fe20000000000 */
[----:B------:R-:W-:Y:S01]  /*08e0*/  NOP ;  /* 0x0000000000007918 */ /* 0x000fe20000000000 */
[----:B------:R-:W-:Y:S01]  /*08f0*/  USEL UR41, UR41, 0x2, !UP0 ;  /* 0x0000000229297887 */ /* 0x000fe2000c000000 */
[----:B------:R-:W-:Y:S01]  /*0900*/  ULDC.64 UR46, c[0x0][0x208] ;  /* 0x00008200002e7ab9 */ /* 0x000fe20000000a00 */
[----:B012-4-:R-:W-:Y:S08]  /*0910*/  BAR.SYNC.DEFER_BLOCKING 0x0 ;  /* 0x0000000000007b1d */ /* 0x017ff00000010000 */
[----:B------:R-:W-:Y:S05]  /*0920*/  @!P0 BRA `(.L_x_1720) ;  /* 0x0000010000348947 */ /* 0x000fea0003800000 */
.L_x_1721:
[----:B------:R-:W-:-:S08]  /*0930*/  NOP ;  /* 0x0000000000007918 */ /* 0x000fd00000000000 */
[----:B------:R-:W0:Y:S02]  /*0940*/  USETMAXREG.TRY_ALLOC.CTAPOOL UP0, 0xf0 ;  /* 0x000000f0000079c8 */ /* 0x000e240008000600 */
[----:B0-----:R-:W-:-:S13]  /*0950*/  PLOP3.LUT P0, PT, PT, PT, UP0, 0x80, 0x0 ;  /* 0x000000000000781c */ /* 0x001fda0003f0f008 */
[----:B------:R-:W-:Y:S05]  /*0960*/  @!P0 BRA `(.L_x_1721) ;  /* 0xfffffffc00f08947 */ /* 0x000fea000383ffff */
[----:B------:R-:W-:Y:S01]  /*0970*/  LOP3.LUT R2, R0, 0xffffff80, RZ, 0xc0, !PT ;  /* 0xffffff8000027812 */ /* 0x000fe200078ec0ff */
[----:B------:R-:W0:Y:S08]  /*0980*/  S2UR UR4, SR_CTAID.X ;  /* 0x00000000000479c3 */ /* 0x000e300000002500 */
[----:B------:R-:W-:Y:S06]  /*0990*/  BAR.ARV 0x4, 0x180 ;  /* 0x0106000000007b1d */ /* 0x000fec0000002000 */
[----:B------:R-:W-:-:S02]  /*09a0*/  ISETP.NE.AND P0, PT, R2, 0x80, PT ;  /* 0x000000800200780c */ /* 0x000fc40003f05270 */
[----:B------:R-:W0:Y:S11]  /*09b0*/  LDC R2, c[0x0][0xc38] ;  /* 0x00030e00ff027b82 */ /* 0x000e360000000800 */
        /* <DEDUP_REMOVED lines=17> */
[----:B------:R-:W-:Y:S02]  /*0ad0*/  LOP3.LUT R13, R8, 0xfffffffc, RZ, 0xc0, !PT ;  /* 0xfffffffc080d7812 */ /* 0x000fe400078ec0ff */
[----:B------:R-:W-:Y:S02]  /*0ae0*/  LEA.HI R2, R0, R5, RZ, 0x1 ;  /* 0x0000000500027211 */ /* 0x000fe400078f08ff */
[CC--:B------:R-:W-:Y:S01]  /*0af0*/  LEA.HI R7, R3.reuse, R216.reuse, RZ, 0x7 ;  /* 0x000000d803077211 */ /* 0x0c0fe200078f38ff */
[----:B------:R-:W-:Y:S01]  /*0b00*/  IMAD.IADD R13, R216, 0x1, -R13 ;  /* 0x00000001d80d7824 */ /* 0x000fe200078e0a0d */
[----:B------:R-:W-:Y:S02]  /*0b10*/  LOP3.LUT R4, R2, 0x1ffffffe, RZ, 0xc0, !PT ;  /* 0x1ffffffe02047812 */ /* 0x000fe400078ec0ff */
[----:B------:R-:W-:-:S02]  /*0b20*/  LEA.HI R2, R3, R216, RZ, 0x5 ;  /* 0x000000d803027211 */ /* 0x000fc400078f28ff */
[----:B------:R-:W-:Y:S01]  /*0b30*/  LOP3.LUT R11, R7, 0xffffff80, RZ, 0xc0, !PT ;  /* 0xffffff80070b7812 */ /* 0x000fe200078ec0ff */
[----:B------:R-:W-:Y:S01]  /*0b40*/  IMAD.IADD R6, R5, 0x1, -R4 ;  /* 0x0000000105067824 */ /* 0x000fe200078e0a04 */
[----:B------:R-:W-:Y:S01]  /*0b50*/  LOP3.LUT R5, R0, 0xfffffff0, RZ, 0xc0, !PT ;  /* 0xfffffff000057812 */ /* 0x000fe200078ec0ff */
[----:B0-----:R-:W-:Y:S01]  /*0b60*/  ULEA UR43, UR5, UR43, 0x18 ;  /* 0x0000002b052b7291 */ /* 0x001fe2000f8ec03f */
[--C-:B------:R-:W-:Y:S01]  /*0b70*/  SHF.R.S32.HI R4, RZ, 0x5, R2.reuse ;  /* 0x00000005ff047819 */ /* 0x100fe20000011402 */
[C---:B------:R-:W-:Y:S01]  /*0b80*/  IMAD.IADD R11, R216.reuse, 0x1, -R11 ;  /* 0x00000001d80b7824 */ /* 0x040fe200078e0a0b */
[----:B------:R-:W-:Y:S01]  /*0b90*/  SHF.R.S32.HI R9, RZ, 0x1f, R2 ;  /* 0x0000001fff097819 */ /* 0x000fe20000011402 */
[----:B------:R-:W-:Y:S01]  /*0ba0*/  IMAD.IADD R5, R216, 0x1, -R5 ;  /* 0x00000001d8057824 */ /* 0x000fe200078e0a05 */
[----:B------:R-:W-:Y:S01]  /*0bb0*/  LEA.HI R10, R13, R13, RZ, 0x1 ;  /* 0x0000000d0d0a7211 */ /* 0x000fe200078f08ff */
[----:B------:R-:W-:Y:S01]  /*0bc0*/  IMAD.SHL.U32 R6, R6, 0x8, RZ ;  /* 0x0000000806067824 */ /* 0x000fe200078e00ff */
[----:B------:R-:W-:-:S02]  /*0bd0*/  LEA.HI R9, R9, R4, RZ, 0x2 ;  /* 0x0000000409097211 */ /* 0x000fc400078f10ff */
[----:B------:R-:W-:Y:S02]  /*0be0*/  SHF.R.S32.HI R2, RZ, 0x1f, R5 ;  /* 0x0000001fff027819 */ /* 0x000fe40000011405 */
[----:B------:R-:W-:Y:S02]  /*0bf0*/  SHF.R.S32.HI R212, RZ, 0x7, R7 ;  /* 0x00000007ffd47819 */ /* 0x000fe40000011407 */
[----:B------:R-:W-:Y:S02]  /*0c00*/  LEA.HI R8, R2, R5, RZ, 0x3 ;  /* 0x0000000502087211 */ /* 0x000fe400078f18ff */
[----:B------:R-:W-:Y:S01]  /*0c10*/  LOP3.LUT R9, R9, 0x3ffffc, RZ, 0xc0, !PT ;  /* 0x003ffffc09097812 */ /* 0x000fe200078ec0ff */
[----:B------:R-:W-:Y:S01]  /*0c20*/  IMAD R12, R212, 0x100, R5 ;  /* 0x00000100d40c7824 */ /* 0x000fe200078e0205 */
[----:B------:R-:W-:Y:S02]  /*0c30*/  LOP3.LUT R14, R10, 0x1ffffffe, RZ, 0xc0, !PT ;  /* 0x1ffffffe0a0e7812 */ /* 0x000fe400078ec0ff */
[----:B------:R-:W-:Y:S01]  /*0c40*/  SHF.R.S32.HI R0, RZ, 0x1f, R11 ;  /* 0x0000001fff007819 */ /* 0x000fe2000001140b */
[----:B------:R-:W-:Y:S01]  /*0c50*/  IMAD.IADD R9, R4, 0x1, -R9 ;  /* 0x0000000104097824 */ /* 0x000fe200078e0a09 */
[C---:B------:R-:W-:Y:S01]  /*0c60*/  LOP3.LUT R10, R8.reuse, 0xfffffff8, RZ, 0xc0, !PT ;  /* 0xfffffff8080a7812 */ /* 0x040fe200078ec0ff */
[----:B------:R-:W-:Y:S01]  /*0c70*/  IMAD.SHL.U32 R8, R8, 0x40, RZ ;  /* 0x0000004008087824 */ /* 0x000fe200078e00ff */
[CC--:B------:R-:W-:Y:S01]  /*0c80*/  LEA.HI R2, R0.reuse, R11.reuse, RZ, 0x2 ;  /* 0x0000000b00027211 */ /* 0x0c0fe200078f10ff */
[----:B------:R-:W-:Y:S01]  /*0c90*/  IMAD R215, R9, 0x10, R12 ;  /* 0x0000001009d77824 */ /* 0x000fe200078e020c */
[----:B------:R-:W-:Y:S01]  /*0ca0*/  LEA.HI R3, R3, R216, RZ, 0x3 ;  /* 0x000000d803037211 */ /* 0x000fe200078f18ff */
[----:B------:R-:W-:Y:S01]  /*0cb0*/  IMAD.IADD R10, R5, 0x1, -R10 ;  /* 0x00000001050a7824 */ /* 0x000fe200078e0a0a */
[----:B------:R-:W-:Y:S01]  /*0cc0*/  LEA.HI R5, R0, R11, RZ, 0x5 ;  /* 0x0000000b00057211 */ /* 0x000fe200078f28ff */
[----:B------:R-:W-:Y:S01]  /*0cd0*/  IMAD.U32 R215, R215, 0x40, R6 ;  /* 0x00000040d7d77824 */ /* 0x000fe200078e0006 */
[----:B------:R-:W-:Y:S01]  /*0ce0*/  LOP3.LUT R12, R2, 0x7ffffffc, RZ, 0xc0, !PT ;  /* 0x7ffffffc020c7812 */ /* 0x000fe200078ec0ff */
[----:B------:R-:W-:Y:S01]  /*0cf0*/  IMAD.IADD R185, R13, 0x1, -R14 ;  /* 0x000000010db97824 */ /* 0x000fe200078e0a0e */
[----:B------:R-:W-:-:S02]  /*0d00*/  SHF.R.S32.HI R0, RZ, 0x2, R2 ;  /* 0x00000002ff007819 */ /* 0x000fc40000011402 */
[----:B------:R-:W-:Y:S01]  /*0d10*/  SHF.R.S32.HI R9, RZ, 0x1f, R2 ;  /* 0x0000001fff097819 */ /* 0x000fe20000011402 */
[----:B------:R-:W-:Y:S01]  /*0d20*/  IMAD.SHL.U32 R2, R10, 0x40, RZ ;  /* 0x000000400a027824 */ /* 0x000fe200078e00ff */
[----:B------:R-:W-:Y:S01]  /*0d30*/  LOP3.LUT R13, R8, 0x7ffffe00, RZ, 0xc0, !PT ;  /* 0x7ffffe00080d7812 */ /* 0x000fe200078ec0ff */
[----:B------:R-:W-:Y:S01]  /*0d40*/  IMAD.IADD R12, R11, 0x1, -R12 ;  /* 0x000000010b0c7824 */ /* 0x000fe200078e0a0c */
[----:B------:R-:W-:Y:S02]  /*0d50*/  LEA.HI R9, R9, R0, RZ, 0x3 ;  /* 0x0000000009097211 */ /* 0x000fe400078f18ff */
[----:B------:R-:W-:Y:S01]  /*0d60*/  LOP3.LUT R11, R2, 0x1c0, RZ, 0xc0, !PT ;  /* 0x000001c0020b7812 */ /* 0x000fe200078ec0ff */
[----:B------:R-:W-:Y:S01]  /*0d70*/  IMAD R13, R4, 0x400, R13 ;  /* 0x00000400040d7824 */ /* 0x000fe200078e020d */
[----:B------:R-:W-:Y:S01]  /*0d80*/  LOP3.LUT R9, R9, 0xfffffff8, RZ, 0xc0, !PT ;  /* 0xfffffff809097812 */ /* 0x000fe200078ec0ff */
[----:B------:R-:W-:Y:S01]  /*0d90*/  IMAD.SHL.U32 R2, R12, 0x2, RZ ;  /* 0x000000020c027824 */ /* 0x000fe200078e00ff */
[----:B------:R-:W-:-:S02]  /*0da0*/  LOP3.LUT R6, R11, 0x8, R6, 0xf8, !PT ;  /* 0x000000080b067812 */ /* 0x000fc400078ef806 */
[----:B------:R-:W-:Y:S01]  /*0db0*/  SHF.R.U32.HI R11, RZ, 0x3, R11 ;  /* 0x00000003ff0b7819 */ /* 0x000fe2000001160b */
[----:B------:R-:W-:Y:S01]  /*0dc0*/  IMAD.IADD R16, R0, 0x1, -R9 ;  /* 0x0000000100107824 */ /* 0x000fe200078e0a09 */
[----:B------:R-:W-:Y:S02]  /*0dd0*/  SHF.R.S32.HI R5, RZ, 0x5, R5 ;  /* 0x00000005ff057819 */ /* 0x000fe40000011405 */
[----:B------:R-:W-:Y:S02]  /*0de0*/  LOP3.LUT R6, R6, R11, RZ, 0x3c, !PT ;  /* 0x0000000b06067212 */ /* 0x000fe400078e3cff */
[----:B------:R-:W-:Y:S01]  /*0df0*/  R2P PR, R10, 0x6 ;  /* 0x000000060a007804 */ /* 0x000fe20000000000 */
[----:B------:R-:W-:Y:S01]  /*0e00*/  IMAD R16, R5, 0x10, R16 ;  /* 0x0000001005107824 */ /* 0x000fe200078e0210 */
[----:B------:R-:W-:Y:S01]  /*0e10*/  LOP3.LUT R5, R3, 0xfffffff8, RZ, 0xc0, !PT ;  /* 0xfffffff803057812 */ /* 0x000fe200078ec0ff */
[----:B------:R-:W-:Y:S01]  /*0e20*/  IMAD.IADD R6, R13, 0x1, R6 ;  /* 0x000000010d067824 */ /* 0x000fe200078e0206 */
[----:B------:R-:W-:Y:S01]  /*0e30*/  LEA.HI R7, R7, R212, RZ, 0x1 ;  /* 0x000000d407077211 */ /* 0x000fe200078f08ff */
[----:B------:R-:W-:Y:S01]  /*0e40*/  IMAD R185, R185, 0x8, R16 ;  /* 0x00000008b9b97824 */ /* 0x000fe200078e0210 */
[----:B------:R-:W-:Y:S01]  /*0e50*/  SEL R22, R22, 0xffffffc0, !P2 ;  /* 0xffffffc016167807 */ /* 0x000fe20005000000 */
[----:B------:R-:W-:Y:S01]  /*0e60*/  IMAD.IADD R210, R216, 0x1, -R5 ;  /* 0x00000001d8d27824 */ /* 0x000fe200078e0a05 */
[----:B------:R-:W-:-:S02]  /*0e70*/  LEA R18, R6, UR43, 0x1 ;  /* 0x0000002b06127c11 */ /* 0x000fc4000f8e08ff */
[----:B------:R-:W-:Y:S01]  /*0e80*/  LOP3.LUT R7, R7, 0xfffffe, RZ, 0xc0, !PT ;  /* 0x00fffffe07077812 */ /* 0x000fe200078ec0ff */
[----:B------:R-:W-:Y:S01]  /*0e90*/  IMAD.SHL.U32 R184, R210, 0x8, RZ ;  /* 0x00000008d2b87824 */ /* 0x000fe200078e00ff */
[----:B------:R-:W-:Y:S01]  /*0ea0*/  SHF.R.S32.HI R211, RZ, 0x3, R3 ;  /* 0x00000003ffd37819 */ /* 0x000fe20000011403 */
[----:B------:R-:W-:Y:S02]  /*0eb0*/  VIADD R23, R18, 0x26800 ;  /* 0x0002680012177836 */ /* 0x000fe40000000000 */
[C---:B------:R-:W-:Y:S02]  /*0ec0*/  VIADD R191, R184.reuse, 0x40 ;  /* 0x00000040b8bf7836 */ /* 0x040fe40000000000 */
        /* <DEDUP_REMOVED lines=17> */
[----:B------:R-:W-:Y:S02]  /*0fe0*/  IMAD.SHL.U32 R17, R7, 0x100, RZ ;  /* 0x0000010007117824 */ /* 0x000fe400078e00ff */
[----:B------:R-:W-:-:S07]  /*0ff0*/  IMAD.IADD R22, R22, 0x1, R19 ;  /* 0x0000000116167824 */ /* 0x000fce00078e0213 */
.L_x_1826:
[----:B------:R-:W-:Y:S01]  /*1000*/  ULDC UR5, c[0x0][0xc60] ;  /* 0x0003180000057ab9 */ /* 0x000fe20000000800 */
[----:B------:R-:W-:Y:S01]  /*1010*/  UMOV UR8, UR4 ;  /* 0x0000000400087c82 */ /* 0x000fe20008000000 */
[----:B------:R-:W-:-:S11]  /*1020*/  UISETP.NE.AND UP0, UPT, UR5, 0x1, UPT ;  /* 0x000000010500788c */ /* 0x000fd6000bf05270 */
[----:B------:R-:W-:Y:S01]  /*1030*/  @UP0 ULDC UR6, c[0x0][0xc64] ;  /* 0x0003190000060ab9 */ /* 0x000fe20000000800 */
[----:B------:R-:W-:Y:S01]  /*1040*/  @UP0 ULDC UR9, c[0x0][0xc68] ;  /* 0x00031a0000090ab9 */ /* 0x000fe20000000800 */
[----:B------:R-:W-:-:S04]  /*1050*/  UIMAD.WIDE.U32 UR6, UR4, UR6, URZ ;  /* 0x00000006040672a5 */ /* 0x000fc8000f8e003f */
[----:B------:R-:W-:-:S03]  /*1060*/  @UP0 USHF.R.U32.HI UR8, URZ, UR9, UR7 ;  /* 0x000000093f080299 */ /* 0x000fc60008011607 */
[----:B------:R-:W-:Y:S02]  /*1070*/  ULDC UR6, c[0x0][0xc78] ;  /* 0x00031e0000067ab9 */ /* 0x000fe40000000800 */
[----:B------:R-:W-:Y:S02]  /*1080*/  UISETP.GE.AND UP0, UPT, UR8, UR6, UPT ;  /* 0x000000060800728c */ /* 0x000fe4000bf06270 */
[----:B------:R-:W-:-:S04]  /*1090*/  UIADD3 UR6, -UR8, URZ, URZ ;  /* 0x0000003f08067290 */ /* 0x000fc8000fffe13f */
[----:B------:R-:W-:Y:S01]  /*10a0*/  PLOP3.LUT P0, PT, PT, PT, UP0, 0x80, 0x0 ;  /* 0x000000000000781c */ /* 0x000fe20003f0f008 */
[----:B------:R-:W-:-:S12]  /*10b0*/  UIMAD UR9, UR5, UR6, UR4 ;  /* 0x00000006050972a4 */ /* 0x000fd8000f8e0204 */
[----:B01234-:R-:W-:Y:S05]  /*10c0*/  @!P0 BRA `(.L_x_1722) ;  /* 0x0000000000208947 */ /* 0x01ffea0003800000 */
[----:B------:R-:W-:Y:S01]  /*10d0*/  ULDC UR7, c[0x0][0xc6c] ;  /* 0x00031b0000077ab9 */ /* 0x000fe20000000800 */
[----:B------:R-:W-:Y:S01]  /*10e0*/  UMOV UR6, UR9 ;  /* 0x0000000900067c82 */ /* 0x000fe20008000000 */
[----:B------:R-:W-:-:S11]  /*10f0*/  UISETP.NE.AND UP0, UPT, UR7, 0x1, UPT ;  /* 0x000000010700788c */ /* 0x000fd6000bf05270 */
[----:B------:R-:W-:Y:S02]  /*1100*/  @UP0 ULDC.64 UR10, c[0x0][0xc70] ;  /* 0x00031c00000a0ab9 */ /* 0x000fe40000000a00 */
[----:B------:R-:W-:-:S04]  /*1110*/  UIMAD.WIDE.U32 UR4, UR9, UR10, URZ ;  /* 0x0000000a090472a5 */ /* 0x000fc8000f8e003f */
[----:B------:R-:W-:-:S04]  /*1120*/  @UP0 USHF.R.U32.HI UR6, URZ, UR11, UR5 ;  /* 0x0000000b3f060299 */ /* 0x000fc80008011605 */
[----:B------:R-:W-:Y:S01]  /*1130*/  UIMAD UR4, UR6, UR7, URZ ;  /* 0x00000007060472a4 */ /* 0x000fe2000f8e023f */
[----:B------:R-:W-:Y:S11]  /*1140*/  BRA `(.L_x_1723) ;  /* 0x00000000001c7947 */ /* 0x000ff60003800000 */
.L_x_1722:
[----:B------:R-:W-:Y:S01]  /*1150*/  ULDC UR7, c[0x0][0xc54] ;  /* 0x0003150000077ab9 */ /* 0x000fe20000000800 */
[----:B------:R-:W-:Y:S01]  /*1160*/  UMOV UR6, UR9 ;  /* 0x0000000900067c82 */ /* 0x000fe20008000000 */
[----:B------:R-:W-:-:S11]  /*1170*/  UISETP.NE.AND UP0, UPT, UR7, 0x1, UPT ;  /* 0x000000010700788c */ /* 0x000fd6000bf05270 */
[----:B------:R-:W-:Y:S02]  /*1180*/  @UP0 ULDC.64 UR10, c[0x0][0xc58] ;  /* 0x00031600000a0ab9 */ /* 0x000fe40000000a00 */
[----:B------:R-:W-:-:S04]  /*1190*/  UIMAD.WIDE.U32 UR4, UR9, UR10, URZ ;  /* 0x0000000a090472a5 */ /* 0x000fc8000f8e003f */
[----:B------:R-:W-:-:S04]  /*11a0*/  @UP0 USHF.R.U32.HI UR6, URZ, UR11, UR5 ;  /* 0x0000000b3f060299 */ /* 0x000fc80008011605 */
[----:B------:R-:W-:-:S12]  /*11b0*/  UIMAD UR4, UR6, UR7, URZ ;  /* 0x00000007060472a4 */ /* 0x000fd8000f8e023f */
.L_x_1723:
[----:B------:R-:W-:Y:S01]  /*11c0*/  ULDC UR39, c[0x0][0xc48] ;  /* 0x0003120000277ab9 */ /* 0x000fe20000000800 */
[----:B------:R-:W-:Y:S01]  /*11d0*/  ULDC.64 UR10, c[0x0][0x418] ;  /* 0x00010600000a7ab9 */ /* 0x000fe20000000a00 */
[----:B------:R-:W-:Y:S02]  /*11e0*/  UISETP.NE.AND UP1, UPT, UR39, 0x1, UPT ;  /* 0x000000012700788c */ /* 0x000fe4000bf25270 */
[----:B------:R-:W-:Y:S02]  /*11f0*/  UISETP.NE.U32.AND UP0, UPT, UR10, URZ, UPT ;  /* 0x0000003f0a00728c */ /* 0x000fe4000bf05070 */
[----:B------:R-:W-:Y:S02]  /*1200*/  UIADD3 UR4, UR9, -UR4, URZ ;  /* 0x8000000409047290 */ /* 0x000fe4000fffe03f */
[----:B------:R-:W-:Y:S01]  /*1210*/  UISETP.NE.AND.EX UP0, UPT, UR11, URZ, UPT, UP0 ;  /* 0x0000003f0b00728c */ /* 0x000fe2000bf05300 */
[----:B------:R-:W-:Y:S01]  /*1220*/  ULDC UR7, c[0x0][0xc54] ;  /* 0x0003150000077ab9 */ /* 0x000fe20000000800 */
[----:B------:R-:W-:Y:S01]  /*1230*/  ULDC UR49, c[0x0][0x424] ;  /* 0x0001090000317ab9 */ /* 0x000fe20000000800 */
[----:B------:R-:W-:-:S02]  /*1240*/  UISETP.NE.AND UP2, UPT, UR45, 0x1, UPT ;  /* 0x000000012d00788c */ /* 0x000fc4000bf45270 */
[----:B------:R-:W-:Y:S02]  /*1250*/  ULOP3.LUT UR5, URZ, UR6, URZ, 0x33, !UPT ;  /* 0x000000063f057292 */ /* 0x000fe4000f8e333f */
[----:B------:R-:W-:Y:S02]  /*1260*/  UIMAD UR8, UR8, UR7, UR4 ;  /* 0x00000007080872a4 */ /* 0x000fe4000f8e0204 */
[----:B------:R-:W-:Y:S01]  /*1270*/  USEL UR49, UR49, 0x1, UP0 ;  /* 0x0000000131317887 */ /* 0x000fe20008000000 */
[----:B------:R-:W-:Y:S01]  /*1280*/  PLOP3.LUT P0, PT, PT, PT, UP2, 0x80, 0x0 ;  /* 0x000000000000781c */ /* 0x000fe20003f0f028 */
[----:B------:R-:W-:Y:S01]  /*1290*/  ULDC UR40, c[0x0][0xc3c] ;  /* 0x00030f0000287ab9 */ /* 0x000fe20000000800 */
[----:B------:R-:W-:Y:S01]  /*12a0*/  ULDC UR6, c[0x0][0x2f0] ;  /* 0x0000bc0000067ab9 */ /* 0x000fe20000000800 */
[----:B------:R-:W-:Y:S01]  /*12b0*/  @UP1 ULDC UR4, c[0x0][0xc4c] ;  /* 0x0003130000041ab9 */ /* 0x000fe20000000800 */
[----:B------:R-:W-:Y:S02]  /*12c0*/  UIADD3 UR40, UR5, UR40, URZ ;  /* 0x0000002805287290 */ /* 0x000fe4000fffe03f */
[----:B------:R-:W-:-:S02]  /*12d0*/  UIMAD.WIDE.U32 UR4, UR8, UR4, URZ ;  /* 0x00000004080472a5 */ /* 0x000fc4000f8e003f */
[----:B------:R-:W-:Y:S01]  /*12e0*/  UIMAD UR7, UR49, UR6, 0x3f ;  /* 0x0000003f310774a4 */ /* 0x000fe2000f8e0206 */
[----:B------:R-:W-:Y:S01]  /*12f0*/  @UP1 ULDC UR9, c[0x0][0xc50] ;  /* 0x0003140000091ab9 */ /* 0x000fe20000000800 */
[----:B------:R-:W-:Y:S01]  /*1300*/  UMOV UR42, UR8 ;  /* 0x00000008002a7c82 */ /* 0x000fe20008000000 */
[----:B------:R-:W-:Y:S02]  /*1310*/  @UP1 USHF.R.U32.HI UR42, URZ, UR9, UR5 ;  /* 0x000000093f2a1299 */ /* 0x000fe40008011605 */
[----:B------:R-:W-:Y:S02]  /*1320*/  USHF.R.S32.HI UR4, URZ, 0x1f, UR7 ;  /* 0x0000001f3f047899 */ /* 0x000fe40008011407 */
[----:B------:R-:W-:Y:S02]  /*1330*/  UIADD3 UR5, -UR42, URZ, URZ ;  /* 0x0000003f2a057290 */ /* 0x000fe4000fffe13f */
[----:B------:R-:W-:Y:S02]  /*1340*/  ULEA.HI UR4, UR4, UR7, URZ, 0x6 ;  /* 0x0000000704047291 */ /* 0x000fe4000f8f303f */
[----:B------:R-:W-:-:S02]  /*1350*/  USHF.L.U32 UR40, UR40, 0x6, URZ ;  /* 0x0000000628287899 */ /* 0x000fc4000800063f */
[----:B------:R-:W-:Y:S02]  /*1360*/  UIMAD UR39, UR39, UR5, UR8 ;  /* 0x00000005272772a4 */ /* 0x000fe4000f8e0208 */
[----:B------:R-:W-:Y:S01]  /*1370*/  USHF.R.S32.HI UR50, URZ, 0x6, UR4 ;  /* 0x000000063f327899 */ /* 0x000fe20008011404 */
[----:B------:R-:W-:Y:S11]  /*1380*/  @!P0 BRA `(.L_x_1724) ;  /* 0x0000002000348947 */ /* 0x000ff60003800000 */
[----:B------:R-:W0:Y:S01]  /*1390*/  LDC R0, c[0x0][0x448] ;  /* 0x00011200ff007b82 */ /* 0x000e220000000800 */
[----:B------:R-:W-:Y:S01]  /*13a0*/  UIADD3 UR7, UR40, 0x3f, URZ ;  /* 0x0000003f28077890 */ /* 0x000fe2000fffe03f */
[----:B------:R-:W-:Y:S02]  /*13b0*/  ULDC UR5, c[0x0][0x288] ;  /* 0x0000a20000057ab9 */ /* 0x000fe40000000800 */
[----:B------:R-:W-:-:S04]  /*13c0*/  UIADD3 UR4, -UR5, 0x1, URZ ;  /* 0x0000000105047890 */ /* 0x000fc8000fffe13f */
[----:B------:R-:W1:Y:S01]  /*13d0*/  LDC.64 R6, c[0x0][0x9e0] ;  /* 0x00027800ff067b82 */ /* 0x000e620000000a00 */
[----:B------:R-:W-:Y:S01]  /*13e0*/  UIMAD UR4, UR49, UR6, UR4 ;  /* 0x00000006310472a4 */ /* 0x000fe2000f8e0204 */
[----:B0-----:R-:W-:Y:S01]  /*13f0*/  ISETP.NE.AND P1, PT, R0, 0x1, PT ;  /* 0x000000010000780c */ /* 0x001fe20003f25270 */
[----:B------:R-:W-:Y:S01]  /*1400*/  IMAD.U32 R0, RZ, RZ, UR7 ;  /* 0x00000007ff007e24 */ /* 0x000fe2000f8e00ff */
[----:B-1----:R-:W-:-:S11]  /*1410*/  ISETP.GE.AND P2, PT, R7, 0x1, PT ;  /* 0x000000010700780c */ /* 0x002fd60003f46270 */
[----:B------:R-:W0:Y:S08]  /*1420*/  @P1 LDC R3, c[0x0][0x44c] ;  /* 0x00011300ff031b82 */ /* 0x000e300000000800 */
[----:B------:R-:W1:Y:S01]  /*1430*/  @P1 LDC R4, c[0x0][0x450] ;  /* 0x00011400ff041b82 */ /* 0x000e620000000800 */
[----:B0-----:R-:W-:-:S05]  /*1440*/  @P1 IMAD.HI.U32 R3, R3, UR7, RZ ;  /* 0x0000000703031c27 */ /* 0x001fca000f8e00ff */
[----:B-1----:R-:W-:-:S05]  /*1450*/  @P1 SHF.R.U32.HI R0, RZ, R4, R3 ;  /* 0x00000004ff001219 */ /* 0x002fca0000011603 */
[----:B------:R-:W-:-:S04]  /*1460*/  VIADD R9, R0, UR4 ;  /* 0x0000000400097c36 */ /* 0x000fc80008000000 */
[----:B------:R-:W-:Y:S01]  /*1470*/  IMAD.IADD R0, R9, 0x1, R6 ;  /* 0x0000000109007824 */ /* 0x000fe200078e0206 */
[----:B------:R-:W-:Y:S06]  /*1480*/  @!P2 BRA `(.L_x_1725) ;  /* 0x000000000040a947 */ /* 0x000fec0003800000 */
[C---:B------:R-:W-:Y:S01]  /*1490*/  ISETP.GT.AND P0, PT, R9.reuse, RZ, PT ;  /* 0x000000ff0900720c */ /* 0x040fe20003f04270 */
[----:B------:R-:W-:-:S12]  /*14a0*/  VIADD R3, R9, 0xffffffff ;  /* 0xffffffff09037836 */ /* 0x000fd80000000000 */
[----:B------:R-:W-:Y:S05]  /*14b0*/  @P0 BRA `(.L_x_1726) ;  /* 0x00000000001c0947 */ /* 0x000fea0003800000 */
[----:B------:R-:W-:Y:S01]  /*14c0*/  ISETP.NE.AND P0, PT, R7, 0x1, PT ;  /* 0x000000010700780c */ /* 0x000fe20003f05270 */
[----:B------:R-:W-:-:S12]  /*14d0*/  IMAD.MOV R3, RZ, RZ, -R9 ;  /* 0x000000ffff037224 */ /* 0x000fd800078e0a09 */
[----:B------:R-:W0:Y:S02]  /*14e0*/  @P0 LDC.64 R4, c[0x0][0x9e8] ;  /* 0x00027a00ff040b82 */ /* 0x000e240000000a00 */
[----:B0-----:R-:W-:-:S05]  /*14f0*/  @P0 IMAD.HI.U32 R4, R3, R4, RZ ;  /* 0x0000000403040227 */ /* 0x001fca00078e00ff */
[----:B------:R-:W-:-:S04]  /*1500*/  @P0 SHF.R.U32.HI R3, RZ, R5, R4 ;  /* 0x00000005ff030219 */ /* 0x000fc80000011604 */
[----:B------:R-:W-:Y:S01]  /*1510*/  LOP3.LUT R3, RZ, R3, RZ, 0x33, !PT ;  /* 0x00000003ff037212 */ /* 0x000fe200078e33ff */
[----:B------:R-:W-:Y:S06]  /*1520*/  BRA `(.L_x_1727) ;  /* 0x0000000000107947 */ /* 0x000fec0003800000 */
.L_x_1726:
[----:B------:R-:W-:-:S13]  /*1530*/  ISETP.NE.AND P0, PT, R7, 0x1, PT ;  /* 0x000000010700780c */ /* 0x000fda0003f05270 */
[----:B------:R-:W0:Y:S02]  /*1540*/  @P0 LDC.64 R4, c[0x0][0x9e8] ;  /* 0x00027a00ff040b82 */ /* 0x000e240000000a00 */
[----:B0-----:R-:W-:-:S05]  /*1550*/  @P0 IMAD.HI.U32 R4, R3, R4, RZ ;  /* 0x0000000403040227 */ /* 0x001fca00078e00ff */
[----:B------:R-:W-:-:S07]  /*1560*/  @P0 SHF.R.U32.HI R3, RZ, R5, R4 ;  /* 0x00000005ff030219 */ /* 0x000fce0000011604 */
.L_x_1727:
[----:B------:R-:W-:-:S05]  /*1570*/  IMAD R3, R3, R7, R7 ;  /* 0x0000000703037224 */ /* 0x000fca00078e0207 */
[----:B------:R-:W-:-:S07]  /*1580*/  VIMNMX R0, R0, R3, PT ;  /* 0x0000000300007248 */ /* 0x000fce0003fe0100 */
.L_x_1725:
[----:B------:R-:W0:Y:S01]  /*1590*/  @P1 LDC R5, c[0x0][0x44c] ;  /* 0x00011300ff051b82 */ /* 0x000e220000000800 */
[----:B------:R-:W-:Y:S01]  /*15a0*/  VIADD R0, R0, 0x3f ;  /* 0x0000003f00007836 */ /* 0x000fe20000000000 */
[----:B------:R-:W-:Y:S01]  /*15b0*/  UIMAD UR6, UR49, UR6, -UR5 ;  /* 0x00000006310672a4 */ /* 0x000fe2000f8e0a05 */
[----:B------:R-:W-:Y:S01]  /*15c0*/  IMAD.U32 R4, RZ, RZ, UR40 ;  /* 0x00000028ff047e24 */ /* 0x000fe2000f8e00ff */
[----:B------:R-:W-:Y:S02]  /*15d0*/  ULDC UR4, c[0x0][0x9dc] ;  /* 0x0002770000047ab9 */ /* 0x000fe40000000800 */
[----:B------:R-:W-:Y:S02]  /*15e0*/  SHF.R.S32.HI R3, RZ, 0x1f, R0 ;  /* 0x0000001fff037819 */ /* 0x000fe40000011400 */
[----:B------:R-:W1:Y:S02]  /*15f0*/  @P1 LDC R6, c[0x0][0x450] ;  /* 0x00011400ff061b82 */ /* 0x000e640000000800 */
[----:B------:R-:W-:-:S04]  /*1600*/  LEA.HI R3, R3, R0, RZ, 0x6 ;  /* 0x0000000003037211 */ /* 0x000fc800078f30ff */
[----:B------:R-:W-:Y:S01]  /*1610*/  SHF.R.S32.HI R3, RZ, 0x6, R3 ;  /* 0x00000006ff037819 */ /* 0x000fe20000011403 */
[----:B0-----:R-:W-:-:S05]  /*1620*/  @P1 IMAD.HI.U32 R5, R5, UR40, RZ ;  /* 0x0000002805051c27 */ /* 0x001fca000f8e00ff */
[----:B-1----:R-:W-:-:S05]  /*1630*/  @P1 SHF.R.U32.HI R4, RZ, R6, R5 ;  /* 0x00000006ff041219 */ /* 0x002fca0000011605 */
[----:B------:R-:W-:Y:S01]  /*1640*/  VIADD R0, R4, UR6 ;  /* 0x0000000604007c36 */ /* 0x000fe20008000000 */
[----:B------:R-:W-:-:S03]  /*1650*/  VIMNMX R4, R3, UR50, PT ;  /* 0x0000003203047c48 */ /* 0x000fc6000bfe0100 */
[----:B------:R-:W-:Y:S01]  /*1660*/  VIADD R3, R0, -UR4 ;  /* 0x8000000400037c36 */ /* 0x000fe20008000000 */
[----:B------:R-:W-:Y:S06]  /*1670*/  @!P2 BRA `(.L_x_1728) ;  /* 0x00000000003ca947 */ /* 0x000fec0003800000 */
[----:B------:R-:W-:-:S13]  /*1680*/  ISETP.GT.AND P0, PT, R0, -0x1, PT ;  /* 0xffffffff0000780c */ /* 0x000fda0003f04270 */
[----:B------:R-:W-:Y:S05]  /*1690*/  @P0 BRA `(.L_x_1729) ;  /* 0x00000000001c0947 */ /* 0x000fea0003800000 */
[----:B------:R-:W-:Y:S02]  /*16a0*/  ISETP.NE.AND P0, PT, R7, 0x1, PT ;  /* 0x000000010700780c */ /* 0x000fe40003f05270 */
[----:B------:R-:W-:-:S11]  /*16b0*/  LOP3.LUT R5, RZ, R0, RZ, 0x33, !PT ;  /* 0x00000000ff057212 */ /* 0x000fd600078e33ff */
[----:B------:R-:W0:Y:S02]  /*16c0*/  @P0 LDC.64 R8, c[0x0][0x9e8] ;  /* 0x00027a00ff080b82 */ /* 0x000e240000000a00 */
[----:B0-----:R-:W-:-:S05]  /*16d0*/  @P0 IMAD.HI.U32 R0, R5, R8, RZ ;  /* 0x0000000805000227 */ /* 0x001fca00078e00ff */
[----:B------:R-:W-:-:S04]  /*16e0*/  @P0 SHF.R.U32.HI R5, RZ, R9, R0 ;  /* 0x00000009ff050219 */ /* 0x000fc80000011600 */
[----:B------:R-:W-:Y:S01]  /*16f0*/  LOP3.LUT R0, RZ, R5, RZ, 0x33, !PT ;  /* 0x00000005ff007212 */ /* 0x000fe200078e33ff */
[----:B------:R-:W-:Y:S06]  /*1700*/  BRA `(.L_x_1730) ;  /* 0x0000000000107947 */ /* 0x000fec0003800000 */
.L_x_1729:
[----:B------:R-:W-:-:S13]  /*1710*/  ISETP.NE.AND P0, PT, R7, 0x1, PT ;  /* 0x000000010700780c */ /* 0x000fda0003f05270 */
[----:B------:R-:W0:Y:S02]  /*1720*/  @P0 LDC.64 R8, c[0x0][0x9e8] ;  /* 0x00027a00ff080b82 */ /* 0x000e240000000a00 */
[----:B0-----:R-:W-:-:S05]  /*1730*/  @P0 IMAD.HI.U32 R6, R0, R8, RZ ;  /* 0x0000000800060227 */ /* 0x001fca00078e00ff */
[----:B------:R-:W-:-:S07]  /*1740*/  @P0 SHF.R.U32.HI R0, RZ, R9, R6 ;  /* 0x00000009ff000219 */ /* 0x000fce0000011606 */
.L_x_1730:
[----:B------:R-:W-:-:S05]  /*1750*/  IMAD R0, R0, R7, RZ ;  /* 0x0000000700007224 */ /* 0x000fca00078e02ff */
[----:B------:R-:W-:-:S07]  /*1760*/  VIMNMX R3, R3, R0, !PT ;  /* 0x0000000003037248 */ /* 0x000fce0007fe0100 */
.L_x_1728:
[----:B------:R-:W-:Y:S01]  /*1770*/  SHF.R.S32.HI R6, RZ, 0x1f, R3 ;  /* 0x0000001fff067819 */ /* 0x000fe20000011403 */
[----:B------:R-:W-:Y:S01]  /*1780*/  IMAD.MOV.U32 R0, RZ, RZ, RZ ;  /* 0x000000ffff007224 */ /* 0x000fe200078e00ff */
[----:B------:R-:W-:Y:S02]  /*1790*/  PLOP3.LUT P0, PT, PT, PT, PT, 0x80, 0x0 ;  /* 0x000000000000781c */ /* 0x000fe40003f0f070 */
[----:B------:R-:W-:Y:S02]  /*17a0*/  CS2R R150, SRZ ;  /* 0x0000000000967805 */ /* 0x000fe4000001ff00 */
[----:B------:R-:W-:Y:S01]  /*17b0*/  LEA.HI R6, R6, R3, RZ, 0x6 ;  /* 0x0000000306067211 */ /* 0x000fe200078f30ff */
[----:B------:R-:W-:Y:S01]  /*17c0*/  IMAD.MOV.U32 R3, RZ, RZ, RZ ;  /* 0x000000ffff037224 */ /* 0x000fe200078e00ff */
[----:B------:R-:W-:Y:S02]  /*17d0*/  CS2R R148, SRZ ;  /* 0x0000000000947805 */ /* 0x000fe4000001ff00 */
[----:B------:R-:W-:-:S02]  /*17e0*/  CS2R R168, SRZ ;  /* 0x0000000000a87805 */ /* 0x000fc4000001ff00 */
[----:B------:R-:W-:Y:S02]  /*17f0*/  SHF.R.S32.HI R5, RZ, 0x6, R6 ;  /* 0x00000006ff057819 */ /* 0x000fe40000011406 */
[----:B------:R-:W-:Y:S02]  /*1800*/  CS2R R166, SRZ ;  /* 0x0000000000a67805 */ /* 0x000fe4000001ff00 */
[----:B------:R-:W-:Y:S02]  /*1810*/  CS2R R144, SRZ ;  /* 0x0000000000907805 */ /* 0x000fe4000001ff00 */
[----:B------:R-:W-:Y:S02]  /*1820*/  CS2R R164, SRZ ;  /* 0x0000000000a47805 */ /* 0x000fe4000001ff00 */
[----:B------:R-:W-:Y:S02]  /*1830*/  VIMNMX R5, RZ, R5, !PT ;  /* 0x00000005ff057248 */ /* 0x000fe40007fe0100 */
[----:B------:R-:W-:-:S02]  /*1840*/  CS2R R140, SRZ ;  /* 0x00000000008c7805 */ /* 0x000fc4000001ff00 */
[----:B------:R-:W-:Y:S02]  /*1850*/  CS2R R162, SRZ ;  /* 0x0000000000a27805 */ /* 0x000fe4000001ff00 */
[----:B------:R-:W-:Y:S02]  /*1860*/  CS2R R136, SRZ ;  /* 0x0000000000887805 */ /* 0x000fe4000001ff00 */
[----:B------:R-:W-:Y:S02]  /*1870*/  ISETP.GT.AND P1, PT, R4, R5, PT ;  /* 0x000000050400720c */ /* 0x000fe40003f24270 */
        /* <DEDUP_REMOVED lines=54> */
[----:B------:R-:W-:Y:S01]  /*1be0*/  CS2R R26, SRZ ;  /* 0x00000000001a7805 */ /* 0x000fe2000001ff00 */
[----:B------:R-:W-:Y:S01]  /*1bf0*/  IMAD.MOV.U32 R21, RZ, RZ, RZ ;  /* 0x000000ffff157224 */ /* 0x000fe200078e00ff */
[----:B------:R-:W-:Y:S06]  /*1c00*/  @!P1 BRA `(.L_x_1731) ;  /* 0x000000c000b89947 */ /* 0x000fec0003800000 */
        /* <DEDUP_REMOVED lines=14> */
.L_x_1732:
[----:B------:R-:W-:Y:S01]  /*1cf0*/  ULEA UR21, UR36, UR43, 0x3 ;  /* 0x0000002b24157291 */ /* 0x000fe2000f8e183f */
[----:B------:R-:W-:-:S05]  /*1d00*/  IMAD.U32 R0, RZ, RZ, UR37 ;  /* 0x00000025ff007e24 */ /* 0x000fca000f8e00ff */
[----:B------:R-:W-:-:S04]  /*1d10*/  SHF.L.U32 R0, R0, 0x1f, RZ ;  /* 0x0000001f00007819 */ /* 0x000fc800000006ff */
[----:B------:R-:W0:Y:S02]  /*1d20*/  SYNCS.PHASECHK.TRANS64.TRYWAIT P1, [UR21+0x28c50], R0 ;  /* 0x028c5000ff0075a7 */ /* 0x000e240008020155 */
[----:B0-----:R-:W-:Y:S05]  /*1d30*/  @!P1 BRA `(.L_x_1733) ;  /* 0x0000014400349947 */ /* 0x001fea0003800000 */
.L_x_1952:
[----:B------:R-:W-:Y:S01]  /*1d40*/  BAR.SYNC.DEFER_BLOCKING 0xe, 0x100 ;  /* 0x0384000000007b1d */ /* 0x000fe20000010000 */
[----:B------:R-:W-:Y:S01]  /*1d50*/  UIADD3 UR4, UR43, 0x26800, URZ ;  /* 0x000268002b047890 */ /* 0x000fe2000fffe03f */
[----:B------:R-:W-:Y:S01]  /*1d60*/  VIADD R4, R4, 0xfffffffe ;  /* 0xfffffffe04047836 */ /* 0x000fe20000000000 */
[----:B------:R-:W-:Y:S01]  /*1d70*/  ULEA UR18, UR36, UR20, 0xc ;  /* 0x0000001424127291 */ /* 0x000fe2000f8e603f */
[----:B0-----:R-:W-:Y:S01]  /*1d80*/  IMAD.U32 R0, RZ, RZ, UR21 ;  /* 0x00000015ff007e24 */ /* 0x001fe2000f8e00ff */
[----:B------:R-:W-:Y:S01]  /*1d90*/  USHF.R.U32.HI UR4, URZ, 0x4, UR4 ;  /* 0x000000043f047899 */ /* 0x000fe20008011604 */
[----:B------:R-:W-:Y:S01]  /*1da0*/  UMOV UR19, 0x40000040 ;  /* 0x4000004000137882 */ /* 0x000fe20000000000 */
[----:B------:R-:W-:Y:S02]  /*1db0*/  UMOV UR17, 0x40000040 ;  /* 0x4000004000117882 */ /* 0x000fe40000000000 */
[----:B------:R-:W-:Y:S01]  /*1dc0*/  ULOP3.LUT UR4, UR4, 0x3fff, URZ, 0xc0, !UPT ;  /* 0x00003fff04047892 */ /* 0x000fe2000f8ec03f */
[----:B------:R-:W0:Y:S01]  /*1dd0*/  S2R R3, SR_TID.X ;  /* 0x0000000000037919 */ /* 0x000e220000002100 */
[----:B------:R-:W-:Y:S01]  /*1de0*/  UIADD3 UR6, UR18, 0x80, URZ ;  /* 0x0000008012067890 */ /* 0x000fe2000fffe03f */
[----:B------:R-:W-:Y:S01]  /*1df0*/  ISETP.GE.AND P1, PT, R4, R5, PT ;  /* 0x000000050400720c */ /* 0x000fe20003f26270 */
[----:B------:R-:W-:Y:S01]  /*1e00*/  ULOP3.LUT UR16, UR4, 0x10000, URZ, 0xfc, !UPT ;  /* 0x0001000004107892 */ /* 0x000fe2000f8efc3f */
[----:B------:R-:W-:Y:S01]  /*1e10*/  UMOV UR7, 0x40000040 ;  /* 0x4000004000077882 */ /* 0x000fe20000000000 */
[----:B------:R-:W-:-:S02]  /*1e20*/  UMOV UR5, 0x40000040 ;  /* 0x4000004000057882 */ /* 0x000fc40000000000 */
[----:B------:R-:W-:Y:S02]  /*1e30*/  UIADD3 UR4, UR16, 0x2, URZ ;  /* 0x0000000210047890 */ /* 0x000fe4000fffe03f */
[----:B------:R-:W-:Y:S02]  /*1e40*/  UIADD3 UR10, UR18, 0x100, URZ ;  /* 0x00000100120a7890 */ /* 0x000fe4000fffe03f */
[----:B------:R-:W-:Y:S01]  /*1e50*/  UIADD3 UR8, UR16, 0x4, URZ ;  /* 0x0000000410087890 */ /* 0x000fe2000fffe03f */
[----:B------:R-:W-:Y:S01]  /*1e60*/  UMOV UR11, 0x40000040 ;  /* 0x40000040000b7882 */ /* 0x000fe20000000000 */
[----:B------:R-:W-:Y:S01]  /*1e70*/  WARPGROUP.ARRIVE ;  /* 0x00000000000079c5 */ /* 0x000fe20000000000 */
[----:B------:R-:W-:Y:S01]  /*1e80*/  UMOV UR9, 0x40000040 ;  /* 0x4000004000097882 */ /* 0x000fe20000000000 */
[----:B------:R-:W-:Y:S02]  /*1e90*/  UIADD3 UR14, UR18, 0x180, URZ ;  /* 0x00000180120e7890 */ /* 0x000fe4000fffe03f */
[----:B------:R-:W-:-:S02]  /*1ea0*/  UIADD3 UR12, UR16, 0x6, URZ ;  /* 0x00000006100c7890 */ /* 0x000fc4000fffe03f */
[----:B------:R-:W-:Y:S01]  /*1eb0*/  HGMMA.64x256x16.F32.BF16 R24, gdesc[UR16].tnspB, RZ, !UPT, gsb0 ;  /* 0x43e00000101879f0 */ /* 0x000fe2000c0018ff */
[----:B------:R-:W-:Y:S01]  /*1ec0*/  UMOV UR15, 0x40000040 ;  /* 0x40000040000f7882 */ /* 0x000fe20000000000 */
        /* <DEDUP_REMOVED lines=20> */
.L_x_1739:
[----:B------:R-:W-:Y:S01]  /*2010*/  BAR.SYNC.DEFER_BLOCKING 0xe, 0x100 ;  /* 0x0384000000007b1d */ /* 0x000fe20000010000 */
[----:B------:R-:W-:Y:S01]  /*2020*/  IMAD.U32 R3, RZ, RZ, UR36 ;  /* 0x00000024ff037e24 */ /* 0x000fe2000f8e00ff */
[----:B------:R-:W-:Y:S01]  /*2030*/  UIADD3 UR36, UR36, 0x1, URZ ;  /* 0x0000000124247890 */ /* 0x000fe2000fffe03f */
[C---:B------:R-:W-:Y:S01]  /*2040*/  ISETP.GT.AND P3, PT, R4.reuse, R5, PT ;  /* 0x000000050400720c */ /* 0x040fe20003f64270 */
[----:B------:R-:W-:Y:S02]  /*2050*/  VIADD R4, R4, 0xffffffff ;  /* 0xffffffff04047836 */ /* 0x000fe40000000000 */
[----:B01----:R-:W-:Y:S01]  /*2060*/  IMAD R0, R3, 0x40, R16 ;  /* 0x0000004003007824 */ /* 0x003fe200078e0210 */
        /* <DEDUP_REMOVED lines=137> */
.L_x_1735:
[----:B------:R-:W-:Y:S01]  /*2900*/  ULEA UR21, UR36, UR43, 0x3 ;  /* 0x0000002b24157291 */ /* 0x000fe2000f8e183f */
[----:B------:R-:W-:-:S05]  /*2910*/  IMAD.U32 R0, RZ, RZ, UR37 ;  /* 0x00000025ff007e24 */ /* 0x000fca000f8e00ff */
[----:B------:R-:W-:-:S04]  /*2920*/  SHF.L.U32 R0, R0, 0x1f, RZ ;  /* 0x0000001f00007819 */ /* 0x000fc800000006ff */
[----:B------:R0:W1:Y:S01]  /*2930*/  SYNCS.PHASECHK.TRANS64.TRYWAIT P1, [UR21+0x28c50], R0 ;  /* 0x028c5000ff0075a7 */ /* 0x0000620008020155 */
[----:B------:R-:W-:Y:S05]  /*2940*/  @!P0 BRA `(.L_x_1736) ;  /* 0x0000000000048947 */ /* 0x000fea0003800000 */
[----:B------:R-:W-:Y:S01]  /*2950*/  BPT.TRAP 0x1 ;  /* 0x000000040000795c */ /* 0x000fe20000300000 */
.L_x_1736:
[----:B-1----:R-:W-:Y:S05]  /*2960*/  @P1 BRA `(.L_x_1737) ;  /* 0x0000000000081947 */ /* 0x002fea0003800000 */
[----:B------:R-:W1:Y:S02]  /*2970*/  SYNCS.PHASECHK.TRANS64.TRYWAIT P1, [UR21+0x28c50], R0 ;  /* 0x028c5000ff0075a7 */ /* 0x000e640008020155 */
[----:B-1----:R-:W-:Y:S05]  /*2980*/  @!P1 BRA `(.L_x_1738) ;  /* 0x0000013800389947 */ /* 0x002fea0003800000 */
.L_x_1737:
[----:B------:R-:W-:Y:S01]  /*2990*/  ULEA UR18, UR36, UR20, 0xc ;  /* 0x0000001424127291 */ /* 0x000fe2000f8e603f */
[----:B------:R-:W-:Y:S01]  /*29a0*/  WARPGROUP.ARRIVE ;  /* 0x00000000000079c5 */ /* 0x000fe20000000000 */
[----:B------:R-:W-:Y:S01]  /*29b0*/  UMOV UR19, 0x40000040 ;  /* 0x4000004000137882 */ /* 0x000fe20000000000 */
[----:B------:R-:W-:Y:S01]  /*29c0*/  UMOV UR7, 0x40000040 ;  /* 0x4000004000077882 */ /* 0x000fe20000000000 */
[----:B------:R-:W-:Y:S01]  /*29d0*/  UIADD3 UR6, UR18, 0x80, URZ ;  /* 0x0000008012067890 */ /* 0x000fe2000fffe03f */
[----:B01----:R-:W-:Y:S01]  /*29e0*/  IMAD.U32 R0, RZ, RZ, UR21 ;  /* 0x00000015ff007e24 */ /* 0x003fe2000f8e00ff */
[----:B------:R-:W-:Y:S01]  /*29f0*/  UIADD3 UR10, UR18, 0x100, URZ ;  /* 0x00000100120a7890 */ /* 0x000fe2000fffe03f */
[----:B------:R-:W-:Y:S02]  /*2a00*/  UMOV UR11, 0x40000040 ;  /* 0x40000040000b7882 */ /* 0x000fe40000000000 */
[----:B------:R-:W-:Y:S01]  /*2a10*/  HGMMA.64x256x16.F32.BF16 R24, gdesc[UR16].tnspB, R24, gsb0 ;  /* 0x43e00000101879f0 */ /* 0x000fe20008001818 */
[----:B------:R-:W-:Y:S01]  /*2a20*/  UIADD3 UR14, UR18, 0x180, URZ ;  /* 0x00000180120e7890 */ /* 0x000fe2000fffe03f */
[----:B------:R-:W-:Y:S01]  /*2a30*/  @!P2 VIADD R0, R0, 0x28c60 ;  /* 0x00028c600000a836 */ /* 0x000fe20000000000 */
[----:B------:R-:W-:-:S04]  /*2a40*/  UMOV UR15, 0x40000040 ;  /* 0x40000040000f7882 */ /* 0x000fc80000000000 */
[----:B------:R-:W-:Y:S01]  /*2a50*/  @!P2 PRMT R0, RZ, 0x654, R0 ;  /* 0x00000654ff00a816 */ /* 0x000fe20000000000 */
        /* <DEDUP_REMOVED lines=16> */
.L_x_1734:
[----:B------:R-:W-:Y:S01]  /*2b60*/  BAR.SYNC.DEFER_BLOCKING 0xe, 0x100 ;  /* 0x0384000000007b1d */ /* 0x000fe20000010000 */
[----:B------:R-:W-:Y:S01]  /*2b70*/  IMAD.U32 R3, RZ, RZ, UR36 ;  /* 0x00000024ff037e24 */ /* 0x000fe2000f8e00ff */
[----:B------:R-:W-:Y:S01]  /*2b80*/  UIADD3 UR36, UR36, 0x1, URZ ;  /* 0x0000000124247890 */ /* 0x000fe2000fffe03f */
[----:B------:R-:W-:Y:S02]  /*2b90*/  PLOP3.LUT P0, PT, PT, PT, PT, 0x8, 0x0 ;  /* 0x000000000000781c */ /* 0x000fe40003f0e170 */
        /* <DEDUP_REMOVED lines=140> */
.L_x_1724:
[----:B------:R-:W-:Y:S01]  /*3460*/  ULDC UR4, c[0x0][0x448] ;  /* 0x0001120000047ab9 */ /* 0x000fe20000000800 */
[----:B------:R-:W-:Y:S02]  /*3470*/  UIADD3 UR7, UR40, 0x3f, URZ ;  /* 0x0000003f28077890 */ /* 0x000fe4000fffe03f */
[----:B------:R-:W-:Y:S01]  /*3480*/  UISETP.NE.AND UP0, UPT, UR4, 0x1, UPT ;  /* 0x000000010400788c */ /* 0x000fe2000bf05270 */
[----:B------:R-:W-:Y:S02]  /*3490*/  ULDC UR11, c[0x0][0x288] ;  /* 0x0000a200000b7ab9 */ /* 0x000fe40000000800 */
[----:B------:R-:W-:Y:S01]  /*34a0*/  ULDC.64 UR4, c[0x0][0x9e0] ;  /* 0x0002780000047ab9 */ /* 0x000fe20000000a00 */
[----:B------:R-:W-:Y:S02]  /*34b0*/  UIADD3 UR10, -UR11, 0x1, URZ ;  /* 0x000000010b0a7890 */ /* 0x000fe4000fffe13f */
[----:B------:R-:W-:Y:S02]  /*34c0*/  UISETP.GE.AND UP1, UPT, UR5, 0x1, UPT ;  /* 0x000000010500788c */ /* 0x000fe4000bf26270 */
[----:B------:R-:W-:-:S03]  /*34d0*/  UIMAD UR10, UR49, UR6, UR10 ;  /* 0x00000006310a72a4 */ /* 0x000fc6000f8e020a */
[----:B------:R-:W-:Y:S01]  /*34e0*/  @UP0 ULDC UR8, c[0x0][0x44c] ;  /* 0x0001130000080ab9 */ /* 0x000fe20000000800 */
[----:B------:R-:W-:Y:S01]  /*34f0*/  PLOP3.LUT P1, PT, PT, PT, UP1, 0x80, 0x0 ;  /* 0x000000000000781c */ /* 0x000fe20003f2f018 */
[----:B------:R-:W-:Y:S01]  /*3500*/  UIMAD.WIDE.U32 UR8, UR7, UR8, URZ ;  /* 0x00000008070872a5 */ /* 0x000fe2000f8e003f */
[----:B------:R-:W-:-:S03]  /*3510*/  @UP0 ULDC UR12, c[0x0][0x450] ;  /* 0x00011400000c0ab9 */ /* 0x000fc60000000800 */
[----:B------:R-:W-:-:S04]  /*3520*/  @UP0 USHF.R.U32.HI UR7, URZ, UR12, UR9 ;  /* 0x0000000c3f070299 */ /* 0x000fc80008011609 */
[----:B------:R-:W-:-:S04]  /*3530*/  UIADD3 UR8, UR10, UR7, URZ ;  /* 0x000000070a087290 */ /* 0x000fc8000fffe03f */
[----:B------:R-:W-:Y:S01]  /*3540*/  UIADD3 UR4, UR8, UR4, URZ ;  /* 0x0000000408047290 */ /* 0x000fe2000fffe03f */
[----:B------:R-:W-:Y:S11]  /*3550*/  @!P1 BRA `(.L_x_1740) ;  /* 0x0000000000449947 */ /* 0x000ff60003800000 */
[----:B------:R-:W-:Y:S01]  /*3560*/  ISETP.LT.AND P0, PT, RZ, UR8, PT ;  /* 0x00000008ff007c0c */ /* 0x000fe2000bf01270 */
[----:B------:R-:W-:-:S12]  /*3570*/  UIADD3 UR7, UR8, -0x1, URZ ;  /* 0xffffffff08077890 */ /* 0x000fd8000fffe03f */
[----:B------:R-:W-:Y:S05]  /*3580*/  @P0 BRA `(.L_x_1741) ;  /* 0x00000000001c0947 */ /* 0x000fea0003800000 */
[----:B------:R-:W-:Y:S02]  /*3590*/  UISETP.NE.AND UP1, UPT, UR5, 0x1, UPT ;  /* 0x000000010500788c */ /* 0x000fe4000bf25270 */
[----:B------:R-:W-:-:S09]  /*35a0*/  UIADD3 UR7, -UR8, URZ, URZ ;  /* 0x0000003f08077290 */ /* 0x000fd2000fffe13f */
[----:B------:R-:W-:Y:S02]  /*35b0*/  @UP1 ULDC.64 UR12, c[0x0][0x9e8] ;  /* 0x00027a00000c1ab9 */ /* 0x000fe40000000a00 */
[----:B------:R-:W-:-:S04]  /*35c0*/  UIMAD.WIDE.U32 UR8, UR7, UR12, URZ ;  /* 0x0000000c070872a5 */ /* 0x000fc8000f8e003f */
[----:B------:R-:W-:-:S04]  /*35d0*/  @UP1 USHF.R.U32.HI UR7, URZ, UR13, UR9 ;  /* 0x0000000d3f071299 */ /* 0x000fc80008011609 */
[----:B------:R-:W-:Y:S01]  /*35e0*/  ULOP3.LUT UR7, URZ, UR7, URZ, 0x33, !UPT ;  /* 0x000000073f077292 */ /* 0x000fe2000f8e333f */
[----:B------:R-:W-:Y:S11]  /*35f0*/  BRA `(.L_x_1742) ;  /* 0x0000000000107947 */ /* 0x000ff60003800000 */
.L_x_1741:
[----:B------:R-:W-:-:S11]  /*3600*/  UISETP.NE.AND UP1, UPT, UR5, 0x1, UPT ;  /* 0x000000010500788c */ /* 0x000fd6000bf25270 */
[----:B------:R-:W-:Y:S02]  /*3610*/  @UP1 ULDC.64 UR12, c[0x0][0x9e8] ;  /* 0x00027a00000c1ab9 */ /* 0x000fe40000000a00 */
[----:B------:R-:W-:-:S04]  /*3620*/  UIMAD.WIDE.U32 UR8, UR7, UR12, URZ ;  /* 0x0000000c070872a5 */ /* 0x000fc8000f8e003f */
[----:B------:R-:W-:-:S12]  /*3630*/  @UP1 USHF.R.U32.HI UR7, URZ, UR13, UR9 ;  /* 0x0000000d3f071299 */ /* 0x000fd80008011609 */
.L_x_1742:
[----:B------:R-:W-:-:S04]  /*3640*/  UIMAD UR7, UR7, UR5, UR5 ;  /* 0x00000005070772a4 */ /* 0x000fc8000f8e0205 */
[----:B------:R-:W-:-:S04]  /*3650*/  UISETP.LT.AND UP1, UPT, UR4, UR7, UPT ;  /* 0x000000070400728c */ /* 0x000fc8000bf21270 */
[----:B------:R-:W-:-:S12]  /*3660*/  USEL UR4, UR4, UR7, UP1 ;  /* 0x0000000704047287 */ /* 0x000fd80008800000 */
.L_x_1740:
[----:B------:R-:W-:Y:S01]  /*3670*/  UIADD3 UR4, UR4, 0x3f, URZ ;  /* 0x0000003f04047890 */ /* 0x000fe2000fffe03f */
[----:B------:R-:W-:Y:S01]  /*3680*/  @UP0 ULDC UR8, c[0x0][0x44c] ;  /* 0x0001130000080ab9 */ /* 0x000fe20000000800 */
[----:B------:R-:W-:Y:S02]  /*3690*/  @UP0 ULDC UR12, c[0x0][0x450] ;  /* 0x00011400000c0ab9 */ /* 0x000fe40000000800 */
[----:B------:R-:W-:Y:S02]  /*36a0*/  USHF.R.S32.HI UR7, URZ, 0x1f, UR4 ;  /* 0x0000001f3f077899 */ /* 0x000fe40008011404 */
[----:B------:R-:W-:Y:S02]  /*36b0*/  UIMAD.WIDE.U32 UR8, UR40, UR8, URZ ;  /* 0x00000008280872a5 */ /* 0x000fe4000f8e003f */
[----:B------:R-:W-:Y:S01]  /*36c0*/  UMOV UR10, UR40 ;  /* 0x00000028000a7c82 */ /* 0x000fe20008000000 */
[----:B------:R-:W-:Y:S02]  /*36d0*/  ULEA.HI UR7, UR7, UR4, URZ, 0x6 ;  /* 0x0000000407077291 */ /* 0x000fe4000f8f303f */
[----:B------:R-:W-:-:S02]  /*36e0*/  UIMAD UR4, UR49, UR6, -UR11 ;  /* 0x00000006310472a4 */ /* 0x000fc4000f8e0a0b */
[----:B------:R-:W-:Y:S02]  /*36f0*/  @UP0 USHF.R.U32.HI UR10, URZ, UR12, UR9 ;  /* 0x0000000c3f0a0299 */ /* 0x000fe40008011609 */
[----:B------:R-:W-:Y:S02]  /*3700*/  USHF.R.S32.HI UR7, URZ, 0x6, UR7 ;  /* 0x000000063f077899 */ /* 0x000fe40008011407 */
[----:B------:R-:W-:Y:S01]  /*3710*/  UIADD3 UR4, UR4, UR10, URZ ;  /* 0x0000000a04047290 */ /* 0x000fe2000fffe03f */
[----:B------:R-:W-:Y:S01]  /*3720*/  ULDC UR6, c[0x0][0x9dc] ;  /* 0x0002770000067ab9 */ /* 0x000fe20000000800 */
[----:B------:R-:W-:Y:S02]  /*3730*/  UISETP.LT.AND UP0, UPT, UR50, UR7, UPT ;  /* 0x000000073200728c */ /* 0x000fe4000bf01270 */
[----:B------:R-:W-:Y:S02]  /*3740*/  UIADD3 UR6, UR4, -UR6, URZ ;  /* 0x8000000604067290 */ /* 0x000fe4000fffe03f */
[----:B------:R-:W-:-:S04]  /*3750*/  USEL UR50, UR50, UR7, UP0 ;  /* 0x0000000732327287 */ /* 0x000fc80008000000 */
[----:B------:R-:W-:Y:S01]  /*3760*/  IMAD.U32 R3, RZ, RZ, UR6 ;  /* 0x00000006ff037e24 */ /* 0x000fe2000f8e00ff */
[----:B------:R-:W-:Y:S07]  /*3770*/  @!P1 BRA `(.L_x_1743) ;  /* 0x0000000000409947 */ /* 0x000fee0003800000 */
[----:B------:R-:W-:-:S06]  /*3780*/  UISETP.GT.AND UP0, UPT, UR4, -0x1, UPT ;  /* 0xffffffff0400788c */ /* 0x000fcc000bf04270 */
[----:B------:R-:W-:-:S13]  /*3790*/  PLOP3.LUT P0, PT, PT, PT, UP0, 0x80, 0x0 ;  /* 0x000000000000781c */ /* 0x000fda0003f0f008 */
[----:B------:R-:W-:Y:S05]  /*37a0*/  @P0 BRA `(.L_x_1744) ;  /* 0x00000000001c0947 */ /* 0x000fea0003800000 */
[----:B------:R-:W-:Y:S02]  /*37b0*/  UISETP.NE.AND UP0, UPT, UR5, 0x1, UPT ;  /* 0x000000010500788c */ /* 0x000fe4000bf05270 */
[----:B------:R-:W-:-:S09]  /*37c0*/  ULOP3.LUT UR4, URZ, UR4, URZ, 0x33, !UPT ;  /* 0x000000043f047292 */ /* 0x000fd2000f8e333f */
[----:B------:R-:W-:Y:S02]  /*37d0*/  @UP0 ULDC.64 UR8, c[0x0][0x9e8] ;  /* 0x00027a0000080ab9 */ /* 0x000fe40000000a00 */
[----:B------:R-:W-:-:S04]  /*37e0*/  UIMAD.WIDE.U32 UR6, UR4, UR8, URZ ;  /* 0x00000008040672a5 */ /* 0x000fc8000f8e003f */
[----:B------:R-:W-:-:S04]  /*37f0*/  @UP0 USHF.R.U32.HI UR4, URZ, UR9, UR7 ;  /* 0x000000093f040299 */ /* 0x000fc80008011607 */
[----:B------:R-:W-:Y:S01]  /*3800*/  ULOP3.LUT UR4, URZ, UR4, URZ, 0x33, !UPT ;  /* 0x000000043f047292 */ /* 0x000fe2000f8e333f */
[----:B------:R-:W-:Y:S11]  /*3810*/  BRA `(.L_x_1745) ;  /* 0x0000000000107947 */ /* 0x000ff60003800000 */
.L_x_1744:
[----:B------:R-:W-:-:S11]  /*3820*/  UISETP.NE.AND UP0, UPT, UR5, 0x1, UPT ;  /* 0x000000010500788c */ /* 0x000fd6000bf05270 */
[----:B------:R-:W-:Y:S02]  /*3830*/  @UP0 ULDC.64 UR8, c[0x0][0x9e8] ;  /* 0x00027a0000080ab9 */ /* 0x000fe40000000a00 */
[----:B------:R-:W-:-:S04]  /*3840*/  UIMAD.WIDE.U32 UR6, UR4, UR8, URZ ;  /* 0x00000008040672a5 */ /* 0x000fc8000f8e003f */
[----:B------:R-:W-:-:S12]  /*3850*/  @UP0 USHF.R.U32.HI UR4, URZ, UR9, UR7 ;  /* 0x000000093f040299 */ /* 0x000fd80008011607 */
.L_x_1745:
[----:B------:R-:W-:-:S06]  /*3860*/  UIMAD UR4, UR4, UR5, URZ ;  /* 0x00000005040472a4 */ /* 0x000fcc000f8e023f */
[----:B------:R-:W-:-:S07]  /*3870*/  VIMNMX R3, R3, UR4, !PT ;  /* 0x0000000403037c48 */ /* 0x000fce000ffe0100 */
.L_x_1743:
        /* <DEDUP_REMOVED lines=16> */
[----:B------:R-:W-:Y:S02]  /*3980*/  ISETP.LT.AND P1, PT, R186, UR50, PT ;  /* 0x00000032ba007c0c */ /* 0x000fe4000bf21270 */
        /* <DEDUP_REMOVED lines=68> */
[----:B------:R-:W-:-:S04]  /*3dd0*/  ULOP3.LUT UR5, UR5, 0x3fff, URZ, 0xc0, !UPT ;  /* 0x00003fff05057892 */ /* 0x000fc8000f8ec03f */
[----:B------:R-:W-:-:S04]  /*3de0*/  ULOP3.LUT UR48, UR5, 0x2000000, URZ, 0xfc, !UPT ;  /* 0x0200000005307892 */ /* 0x000fc8000f8efc3f */
[----:B------:R-:W-:Y:S08]  /*3df0*/  @!P0 BRA `(.L_x_1746) ;  /* 0x0000000000408947 */ /* 0x000ff00003800000 */
        /* <DEDUP_REMOVED lines=16> */
.L_x_1746:
        /* <DEDUP_REMOVED lines=9> */
.L_x_1953:
[----:B------:R-:W-:Y:S05]  /*3f90*/  @!P3 BRA `(.L_x_1748) ;  /* 0x000000000004b947 */ /* 0x000fea0003800000 */
[----:B------:R-:W-:Y:S01]  /*3fa0*/  BPT.TRAP 0x1 ;  /* 0x000000040000795c */ /* 0x000fe20000300000 */
.L_x_1748:
[----:B------:R-:W-:Y:S02]  /*3fb0*/  IMAD.U32 R7, RZ, RZ, UR36 ;  /* 0x00000024ff077e24 */ /* 0x000fe4000f8e00ff */
[----:B------:R-:W-:-:S03]  /*3fc0*/  IMAD.U32 R10, RZ, RZ, UR37 ;  /* 0x00000025ff0a7e24 */ /* 0x000fc6000f8e00ff */
[----:B------:R-:W-:Y:S02]  /*3fd0*/  LEA R7, R7, UR43, 0x3 ;  /* 0x0000002b07077c11 */ /* 0x000fe4000f8e18ff */
[----:B------:R-:W-:-:S04]  /*3fe0*/  SHF.L.U32 R10, R10, 0x1f, RZ ;  /* 0x0000001f0a0a7819 */ /* 0x000fc800000006ff */
[----:B------:R1:W2:Y:S01]  /*3ff0*/  SYNCS.PHASECHK.TRANS64.TRYWAIT P0, [R7+URZ+0x28c30], R10 ;  /* 0x028c300a070075a7 */ /* 0x0002a2000800017f */
[----:B------:R-:W-:Y:S05]  /*4000*/  @!P3 BRA `(.L_x_1749) ;  /* 0x000000000004b947 */ /* 0x000fea0003800000 */
[----:B------:R-:W-:Y:S01]  /*4010*/  BPT.TRAP 0x1 ;  /* 0x000000040000795c */ /* 0x000fe20000300000 */
.L_x_1749:
[----:B--2---:R-:W-:Y:S05]  /*4020*/  @P0 BRA `(.L_x_1750) ;  /* 0x0000000000080947 */ /* 0x004fea0003800000 */
[----:B------:R-:W2:Y:S02]  /*4030*/  SYNCS.PHASECHK.TRANS64.TRYWAIT P0, [R7+URZ+0x28c30], R10 ;  /* 0x028c300a070075a7 */ /* 0x000ea4000800017f */
[----:B--2---:R-:W-:Y:S05]  /*4040*/  @!P0 BRA `(.L_x_1751) ;  /* 0x0000012000b88947 */ /* 0x004fea0003800000 */
.L_x_1750:
        /* <DEDUP_REMOVED lines=15> */
[----:B------:R-:W0:Y:S01]  /*4140*/  LDC R3, c[0x0][0x448] ;  /* 0x00011200ff037b82 */ /* 0x000e220000000800 */
[----:B------:R-:W-:Y:S01]  /*4150*/  UMOV UR7, 0x40000040 ;  /* 0x4000004000077882 */ /* 0x000fe20000000000 */
[----:B------:R-:W-:Y:S01]  /*4160*/  UMOV UR5, 0x40000040 ;  /* 0x4000004000057882 */ /* 0x000fe20000000000 */
[----:B------:R-:W-:Y:S01]  /*4170*/  ULOP3.LUT UR4, UR4, 0x3fff, URZ, 0xc0, !UPT ;  /* 0x00003fff04047892 */ /* 0x000fe2000f8ec03f */
[----:B------:R-:W-:Y:S01]  /*4180*/  UMOV UR11, 0x40000040 ;  /* 0x40000040000b7882 */ /* 0x000fe20000000000 */
[----:B------:R-:W-:-:S02]  /*4190*/  UMOV UR9, 0x40000040 ;  /* 0x4000004000097882 */ /* 0x000fc40000000000 */
[----:B------:R-:W-:Y:S01]  /*41a0*/  ULEA UR18, UR36, UR18, 0x9 ;  /* 0x0000001224127291 */ /* 0x000fe2000f8e483f */
[----:B------:R-:W3:Y:S01]  /*41b0*/  LDC.64 R8, c[0x0][0x9e0] ;  /* 0x00027800ff087b82 */ /* 0x000ee20000000a00 */
        /* <DEDUP_REMOVED lines=10> */
[----:B0-----:R-:W-:Y:S01]  /*4260*/  ISETP.NE.AND P5, PT, R3, 0x1, PT ;  /* 0x000000010300780c */ /* 0x001fe20003fa5270 */
[----:B------:R-:W-:Y:S01]  /*4270*/  VIADD R3, R185, UR40 ;  /* 0x00000028b9037c36 */ /* 0x000fe20008000000 */
[----:B------:R-:W-:Y:S02]  /*4280*/  ULDC UR20, c[0x0][0x9dc] ;  /* 0x0002770000147ab9 */ /* 0x000fe40000000800 */
[----:B------:R-:W-:Y:S01]  /*4290*/  ULOP3.LUT UR20, URZ, UR20, URZ, 0x33, !UPT ;  /* 0x000000143f147292 */ /* 0x000fe2000f8e333f */
[----:B---3--:R-:W-:-:S08]  /*42a0*/  ISETP.GE.AND P6, PT, R9, 0x1, PT ;  /* 0x000000010900780c */ /* 0x008fd00003fc6270 */
[----:B------:R-:W0:Y:S08]  /*42b0*/  @P5 LDC R4, c[0x0][0x44c] ;  /* 0x00011300ff045b82 */ /* 0x000e300000000800 */
[----:B------:R-:W3:Y:S01]  /*42c0*/  @P5 LDC R6, c[0x0][0x450] ;  /* 0x00011400ff065b82 */ /* 0x000ee20000000800 */
[----:B0-----:R-:W-:-:S04]  /*42d0*/  @P5 IMAD.HI.U32 R5, R3, R4, RZ ;  /* 0x0000000403055227 */ /* 0x001fc800078e00ff */
[----:B------:R-:W-:Y:S02]  /*42e0*/  IMAD.MOV.U32 R4, RZ, RZ, R3 ;  /* 0x000000ffff047224 */ /* 0x000fe400078e0003 */
[----:B------:R-:W-:Y:S01]  /*42f0*/  @!P4 VIADD R3, R7, 0x28c40 ;  /* 0x00028c400703c836 */ /* 0x000fe20000000000 */
[----:B---3--:R-:W-:-:S04]  /*4300*/  @P5 SHF.R.U32.HI R4, RZ, R6, R5 ;  /* 0x00000006ff045219 */ /* 0x008fc80000011605 */
[----:B------:R-:W-:Y:S01]  /*4310*/  @!P4 PRMT R3, RZ, 0x654, R3 ;  /* 0x00000654ff03c816 */ /* 0x000fe20000000003 */
[----:B------:R-:W0:Y:S01]  /*4320*/  SHFL.IDX PT, R12, R4, RZ, 0x1c1f ;  /* 0x001c1fff040c7589 */ /* 0x000e2200000e0000 */
[----:B------:R-:W-:Y:S02]  /*4330*/  WARPGROUP.DEPBAR.LE gsb0, 0x0 ;  /* 0x00008000000079c5 */ /* 0x000fe40000010000 */
[----:B------:R-:W-:-:S06]  /*4340*/  WARPGROUP.ARRIVE ;  /* 0x00000000000079c5 */ /* 0x000fcc0000000000 */
[----:B------:R-:W-:Y:S01]  /*4350*/  HGMMA.64x64x16.F32.BF16 R24, gdesc[UR4], R24, gsb0 ;  /* 0x00e00000041879f0 */ /* 0x000fe20008001818 */
[----:B------:R-:W-:Y:S01]  /*4360*/  UMOV UR6, 0xffffffc0 ;  /* 0xffffffc000067882 */ /* 0x000fe20000000000 */
[----:B------:R-:W-:Y:S01]  /*4370*/  ULDC UR7, c[0x0][0x9d8] ;  /* 0x0002760000077ab9 */ /* 0x000fe20000000800 */
[----:B------:R-:W-:Y:S01]  /*4380*/  UIMAD UR6, UR50, UR6, 0x41 ;  /* 0x00000041320674a4 */ /* 0x000fe2000f8e0206 */
[----:B------:R-:W-:Y:S02]  /*4390*/  WARPGROUP.DEPBAR.LE gsb0, 0x0 ;  /* 0x00008000000079c5 */ /* 0x000fe40000010000 */
[----:B------:R-:W-:-:S06]  /*43a0*/  WARPGROUP.ARRIVE ;  /* 0x00000000000079c5 */ /* 0x000fcc0000000000 */
[----:B------:R-:W-:Y:S01]  /*43b0*/  HGMMA.64x64x16.F32.BF16 R24, gdesc[UR8], R24, gsb0 ;  /* 0x00e00000081879f0 */ /* 0x000fe20008001818 */
[----:B------:R-:W-:Y:S02]  /*43c0*/  ULDC UR11, c[0x0][0x2f0] ;  /* 0x0000bc00000b7ab9 */ /* 0x000fe40000000800 */
[----:B------:R-:W-:Y:S02]  /*43d0*/  UIMAD UR10, UR49, UR11, UR6 ;  /* 0x0000000b310a72a4 */ /* 0x000fe4000f8e0206 */
[----:B------:R-:W-:Y:S01]  /*43e0*/  UIADD3 UR6, UR6, -0x1, URZ ;  /* 0xffffffff06067890 */ /* 0x000fe2000fffe03f */
[----:B------:R-:W-:Y:S02]  /*43f0*/  WARPGROUP.DEPBAR.LE gsb0, 0x0 ;  /* 0x00008000000079c5 */ /* 0x000fe40000010000 */
[----:B------:R-:W-:-:S06]  /*4400*/  WARPGROUP.ARRIVE ;  /* 0x00000000000079c5 */ /* 0x000fcc0000000000 */
[----:B------:R-:W-:Y:S01]  /*4410*/  HGMMA.64x64x16.F32.BF16 R24, gdesc[UR12], R24, gsb0 ;  /* 0x00e000000c1879f0 */ /* 0x000fe20008001818 */
[----:B------:R-:W-:Y:S01]  /*4420*/  ULEA UR15, UR50, 0xffffffc0, 0x6 ;  /* 0xffffffc0320f7891 */ /* 0x000fe2000f8e303f */
[----:B------:R-:W-:Y:S01]  /*4430*/  ULDC UR14, c[0x0][0x288] ;  /* 0x0000a200000e7ab9 */ /* 0x000fe20000000800 */
[----:B------:R-:W-:Y:S02]  /*4440*/  WARPGROUP.DEPBAR.LE gsb0, 0x0 ;  /* 0x00008000000079c5 */ /* 0x000fe40000010000 */
[----:B------:R-:W-:Y:S01]  /*4450*/  FMUL.FTZ R24, R24, UR7 ;  /* 0x0000000718187c20 */ /* 0x000fe20008410000 */
        /* <DEDUP_REMOVED lines=28> */
[----:B------:R3:W-:Y:S01]  /*4620*/  @!P4 SYNCS.ARRIVE.TRANS64.RED.A1T0 RZ, [R3+URZ], RZ ;  /* 0x000000ff03ffc9a7 */ /* 0x0007e2000810043f */
[----:B------:R-:W-:Y:S01]  /*4630*/  FMUL.FTZ R55, R55, UR7 ;  /* 0x0000000737377c20 */ /* 0x000fe20008410000 */
[----:B------:R-:W4:Y:S01]  /*4640*/  MUFU.TANH R13, R30 ;  /* 0x0000001e000d7308 */ /* 0x000f220000002400 */
[----:B------:R-:W-:Y:S01]  /*4650*/  FMUL.FTZ R31, R31, UR7 ;  /* 0x000000071f1f7c20 */ /* 0x000fe20008410000 */
[----:B------:R-:W-:Y:S01]  /*4660*/  FMUL.FTZ R34, R34, UR7 ;  /* 0x0000000722227c20 */ /* 0x000fe20008410000 */
[----:B------:R-:W-:Y:S01]  /*4670*/  UIMAD UR7, UR49, UR11, -UR15 ;  /* 0x0000000b310772a4 */ /* 0x000fe2000f8e0a0f */
[----:B---3--:R-:W-:-:S04]  /*4680*/  IMAD.U32 R3, RZ, RZ, UR10 ;  /* 0x0000000aff037e24 */ /* 0x008fc8000f8e00ff */
[----:B------:R-:W3:Y:S01]  /*4690*/  MUFU.TANH R24, R24 ;  /* 0x0000001800187308 */ /* 0x000ee20000002400 */
[----:B------:R-:W-:Y:S02]  /*46a0*/  IADD3 R11, -R2, UR7, RZ ;  /* 0x00000007020b7c10 */ /* 0x000fe4000fffe1ff */
[----:B------:R-:W-:-:S05]  /*46b0*/  IADD3 R3, R3, -UR14, -R2 ;  /* 0x8000000e03037c10 */ /* 0x000fca000fffe802 */
[----:B------:R-:W0:Y:S08]  /*46c0*/  MUFU.TANH R25, R25 ;  /* 0x0000001900197308 */ /* 0x000e300000002400 */
        /* <DEDUP_REMOVED lines=27> */
[----:B------:R5:W1:Y:S08]  /*4880*/  MUFU.TANH R15, R34 ;  /* 0x00000022000f7308 */ /* 0x000a700000002400 */
[----:B------:R2:W1:Y:S01]  /*4890*/  MUFU.TANH R14, R31 ;  /* 0x0000001f000e7308 */ /* 0x0004620000002400 */
[----:B-----5:R-:W-:-:S05]  /*48a0*/  IMAD.IADD R34, R3, 0x1, R8 ;  /* 0x0000000103227824 */ /* 0x020fca00078e0208 */
[----:B0-----:R-:W-:Y:S01]  /*48b0*/  VIADDMNMX R6, R12, R34, R11, PT ;  /* 0x000000220c067246 */ /* 0x001fe2000380010b */
[----:B--2---:R-:W-:-:S04]  /*48c0*/  VIADD R31, R3, UR20 ;  /* 0x00000014031f7c36 */ /* 0x004fc80008000000 */
[----:B------:R-:W-:Y:S01]  /*48d0*/  IMAD.IADD R3, R31, 0x1, R12 ;  /* 0x000000011f037824 */ /* 0x000fe200078e020c */
[----:B---34-:R-:W-:Y:S06]  /*48e0*/  @!P6 BRA `(.L_x_1752) ;  /* 0x000000000058e947 */ /* 0x018fec0003800000 */
[----:B------:R-:W-:Y:S01]  /*48f0*/  IMAD.U32 R5, RZ, RZ, UR49 ;  /* 0x00000031ff057e24 */ /* 0x000fe2000f8e00ff */
[----:B------:R-:W-:Y:S03]  /*4900*/  BSSY B0, `(.L_x_1753) ;  /* 0x0000010000007945 */ /* 0x000fe60003800000 */
[----:B------:R-:W-:-:S04]  /*4910*/  IMAD R5, R5, UR11, R12 ;  /* 0x0000000b05057c24 */ /* 0x000fc8000f8e020c */
[----:B------:R-:W-:-:S05]  /*4920*/  VIADD R5, R5, -UR14 ;  /* 0x8000000e05057c36 */ /* 0x000fca0008000000 */
        /* <DEDUP_REMOVED lines=9> */
.L_x_1754:
[----:B------:R-:W-:-:S13]  /*49c0*/  ISETP.NE.AND P0, PT, R9, 0x1, PT ;  /* 0x000000010900780c */ /* 0x000fda0003f05270 */
[----:B------:R-:W0:Y:S02]  /*49d0*/  @P0 LDC.64 R56, c[0x0][0x9e8] ;  /* 0x00027a00ff380b82 */ /* 0x000e240000000a00 */
[----:B0-----:R-:W-:-:S05]  /*49e0*/  @P0 IMAD.HI.U32 R12, R5, R56, RZ ;  /* 0x00000038050c0227 */ /* 0x001fca00078e00ff */
[----:B------:R-:W-:-:S07]  /*49f0*/  @P0 SHF.R.U32.HI R5, RZ, R57, R12 ;  /* 0x00000039ff050219 */ /* 0x000fce000001160c */
.L_x_1755:
[----:B------:R-:W-:Y:S05]  /*4a00*/  BSYNC B0 ;  /* 0x0000000000007941 */ /* 0x000fea0003800000 */
.L_x_1753:
[----:B------:R-:W-:-:S04]  /*4a10*/  IMAD R5, R5, R9, -UR15 ;  /* 0x8000000f05057e24 */ /* 0x000fc8000f8e0209 */
[----:B------:R-:W-:-:S05]  /*4a20*/  IMAD.IADD R12, R5, 0x1, -R2 ;  /* 0x00000001050c7824 */ /* 0x000fca00078e0a02 */
[----:B------:R-:W-:Y:S02]  /*4a30*/  VIMNMX R3, R3, R12, !PT ;  /* 0x0000000c03037248 */ /* 0x000fe40007fe0100 */
[----:B------:R-:W-:-:S07]  /*4a40*/  VIADDMNMX R6, R12, R9, R6, PT ;  /* 0x000000090c067246 */ /* 0x000fce0003800106 */
.L_x_1752:
[----:B------:R-:W-:Y:S01]  /*4a50*/  UISETP.GE.AND UP0, UPT, UR6, 0x1, UPT ;  /* 0x000000010600788c */ /* 0x000fe2000bf06270 */
[----:B------:R-:W0:Y:S01]  /*4a60*/  SHFL.IDX PT, R12, R4, 0x1, 0x1c1f ;  /* 0x003c1f00040c7f89 */ /* 0x000e2200000e0000 */
[----:B------:R-:W-:Y:S02]  /*4a70*/  UISETP.GE.AND UP1, UPT, UR6, 0x2, UPT ;  /* 0x000000020600788c */ /* 0x000fe4000bf26270 */
[----:B------:R-:W-:Y:S02]  /*4a80*/  UP2UR UR10, UPR, URZ, 0x1 ;  /* 0x000000013f0a7883 */ /* 0x000fe40008000000 */
[----:B------:R-:W-:Y:S01]  /*4a90*/  PLOP3.LUT P1, PT, PT, PT, UP0, 0x40, 0x0 ;  /* 0x000000000000781c */ /* 0x000fe20003f2e808 */
[----:B------:R-:W-:Y:S01]  /*4aa0*/  UISETP.GE.AND UP0, UPT, UR6, 0xa, UPT ;  /* 0x0000000a0600788c */ /* 0x000fe2000bf06270 */
[----:B------:R-:W-:Y:S01]  /*4ab0*/  PLOP3.LUT P0, PT, PT, PT, UP1, 0x40, 0x0 ;  /* 0x000000000000781c */ /* 0x000fe20003f0e818 */
[----:B------:R-:W-:Y:S01]  /*4ac0*/  UISETP.GE.AND UP3, UPT, UR6, 0x9, UPT ;  /* 0x000000090600788c */ /* 0x000fe2000bf66270 */
[C---:B------:R-:W-:Y:S01]  /*4ad0*/  ISETP.GT.AND P1, PT, R3.reuse, RZ, P1 ;  /* 0x000000ff0300720c */ /* 0x040fe20000f24270 */
[----:B------:R-:W-:Y:S01]  /*4ae0*/  UISETP.GE.AND UP2, UPT, UR6, 0x11, UPT ;  /* 0x000000110600788c */ /* 0x000fe2000bf46270 */
[C---:B------:R-:W-:Y:S01]  /*4af0*/  ISETP.GT.AND P0, PT, R3.reuse, 0x1, P0 ;  /* 0x000000010300780c */ /* 0x040fe20000704270 */
[----:B------:R-:W-:Y:S01]  /*4b00*/  UP2UR UR22, UPR, URZ, 0x1 ;  /* 0x000000013f167883 */ /* 0x000fe20008000000 */
[----:B------:R-:W-:Y:S01]  /*4b10*/  ISETP.LT.OR P1, PT, R6, 0x1, P1 ;  /* 0x000000010600780c */ /* 0x000fe20000f21670 */
[----:B------:R-:W-:Y:S01]  /*4b20*/  UP2UR UR7, UPR, URZ, 0x2 ;  /* 0x000000023f077883 */ /* 0x000fe20008000000 */
[----:B------:R-:W-:Y:S01]  /*4b30*/  PLOP3.LUT P2, PT, PT, PT, UP3, 0x40, 0x0 ;  /* 0x000000000000781c */ /* 0x000fe20003f4e838 */
[----:B------:R-:W-:Y:S01]  /*4b40*/  UISETP.GE.AND UP1, UPT, UR6, 0x12, UPT ;  /* 0x000000120600788c */ /* 0x000fe2000bf26270 */
[----:B------:R-:W-:Y:S01]  /*4b50*/  FSEL R38, R24, -INF , !P1 ;  /* 0xff80000018267808 */ /* 0x000fe20004800000 */
[----:B------:R-:W-:Y:S01]  /*4b60*/  UP2UR UR21, UPR, URZ, 0x8 ;  /* 0x000000083f157883 */ /* 0x000fe20008000000 */
[----:B------:R-:W-:Y:S01]  /*4b70*/  PLOP3.LUT P1, PT, PT, PT, UP0, 0x40, 0x0 ;  /* 0x000000000000781c */ /* 0x000fe20003f2e808 */
[----:B------:R-:W-:Y:S01]  /*4b80*/  UISETP.GE.AND UP0, UPT, UR6, 0x19, UPT ;  /* 0x000000190600788c */ /* 0x000fe2000bf06270 */
[C---:B------:R-:W-:Y:S01]  /*4b90*/  ISETP.LT.OR P0, PT, R6.reuse, 0x2, P0 ;  /* 0x000000020600780c */ /* 0x040fe20000701670 */
[----:B------:R-:W-:Y:S01]  /*4ba0*/  UP2UR UR23, UPR, URZ, 0x4 ;  /* 0x000000043f177883 */ /* 0x000fe20008000000 */
[C---:B------:R-:W-:Y:S01]  /*4bb0*/  ISETP.GT.AND P1, PT, R3.reuse, 0x9, P1 ;  /* 0x000000090300780c */ /* 0x040fe20000f24270 */
[----:B------:R-:W-:Y:S01]  /*4bc0*/  UP2UR UR25, UPR, URZ, 0x1 ;  /* 0x000000013f197883 */ /* 0x000fe20008000000 */
[----:B------:R-:W-:Y:S01]  /*4bd0*/  ISETP.GT.AND P2, PT, R3, 0x8, P2 ;  /* 0x000000080300780c */ /* 0x000fe20001744270 */
[----:B------:R-:W-:Y:S01]  /*4be0*/  UP2UR UR24, UPR, URZ, 0x2 ;  /* 0x000000023f187883 */ /* 0x000fe20008000000 */
[----:B------:R-:W-:Y:S01]  /*4bf0*/  FSEL R56, R25, -INF , !P0 ;  /* 0xff80000019387808 */ /* 0x000fe20004000000 */
[----:B------:R-:W-:Y:S01]  /*4c00*/  UISETP.GE.AND UP3, UPT, UR6, 0x31, UPT ;  /* 0x000000310600788c */ /* 0x000fe2000bf66270 */
[----:B------:R-:W-:Y:S01]  /*4c10*/  PLOP3.LUT P0, PT, PT, PT, UP2, 0x40, 0x0 ;  /* 0x000000000000781c */ /* 0x000fe20003f0e828 */
[----:B------:R-:W-:Y:S01]  /*4c20*/  UISETP.GE.AND UP2, UPT, UR6, 0x2a, UPT ;  /* 0x0000002a0600788c */ /* 0x000fe2000bf46270 */
[C---:B------:R-:W-:Y:S01]  /*4c30*/  ISETP.LT.OR P1, PT, R6.reuse, 0xa, P1 ;  /* 0x0000000a0600780c */ /* 0x040fe20000f21670 */
[----:B------:R-:W-:Y:S01]  /*4c40*/  UISETP.GE.AND UP4, UPT, UR6, 0x32, UPT ;  /* 0x000000320600788c */ /* 0x000fe2000bf86270 */
[----:B------:R-:W-:Y:S01]  /*4c50*/  ISETP.LT.OR P2, PT, R6, 0x9, P2 ;  /* 0x000000090600780c */ /* 0x000fe20001741670 */
[----:B------:R-:W-:Y:S01]  /*4c60*/  UISETP.GE.AND UP5, UPT, UR6, 0x39, UPT ;  /* 0x000000390600788c */ /* 0x000fe2000bfa6270 */
[----:B------:R-:W-:Y:S01]  /*4c70*/  ISETP.GT.AND P0, PT, R3, 0x10, P0 ;  /* 0x000000100300780c */ /* 0x000fe20000704270 */
[----:B------:R-:W-:Y:S01]  /*4c80*/  UISETP.GE.AND UP6, UPT, UR6, 0x3a, UPT ;  /* 0x0000003a0600788c */ /* 0x000fe2000bfc6270 */
[----:B------:R-:W-:-:S02]  /*4c90*/  FSEL R60, R29, -INF , !P1 ;  /* 0xff8000001d3c7808 */ /* 0x000fc40004800000 */
[----:B------:R-:W-:Y:S02]  /*4ca0*/  FSEL R58, R28, -INF , !P2 ;  /* 0xff8000001c3a7808 */ /* 0x000fe40005000000 */
[----:B------:R-:W-:Y:S01]  /*4cb0*/  PLOP3.LUT P1, PT, PT, PT, UP0, 0x40, 0x0 ;  /* 0x000000000000781c */ /* 0x000fe20003f2e808 */
[----:B------:R-:W-:Y:S01]  /*4cc0*/  UISETP.GE.AND UP0, UPT, UR6, 0x1a, UPT ;  /* 0x0000001a0600788c */ /* 0x000fe2000bf06270 */
[----:B------:R-:W-:Y:S01]  /*4cd0*/  PLOP3.LUT P2, PT, PT, PT, UP1, 0x40, 0x0 ;  /* 0x000000000000781c */ /* 0x000fe20003f4e818 */
[----:B------:R-:W-:Y:S01]  /*4ce0*/  UISETP.GE.AND UP1, UPT, UR6, 0x29, UPT ;  /* 0x000000290600788c */ /* 0x000fe2000bf26270 */
[----:B------:R-:W-:Y:S01]  /*4cf0*/  ISETP.LT.OR P0, PT, R6, 0x11, P0 ;  /* 0x000000110600780c */ /* 0x000fe20000701670 */
[----:B------:R-:W-:Y:S01]  /*4d00*/  UP2UR UR26, UPR, URZ, 0x1 ;  /* 0x000000013f1a7883 */ /* 0x000fe20008000000 */
[----:B------:R-:W-:Y:S02]  /*4d10*/  ISETP.GT.AND P2, PT, R3, 0x11, P2 ;  /* 0x000000110300780c */ /* 0x000fe40001744270 */
[----:B------:R-:W-:-:S02]  /*4d20*/  FSEL R62, R32, -INF , !P0 ;  /* 0xff800000203e7808 */ /* 0x000fc40004000000 */
[----:B------:R-:W-:Y:S01]  /*4d30*/  PLOP3.LUT P0, PT, PT, PT, UP0, 0x40, 0x0 ;  /* 0x000000000000781c */ /* 0x000fe20003f0e808 */
[----:B------:R-:W-:Y:S01]  /*4d40*/  UISETP.GE.AND UP0, UPT, UR6, 0x21, UPT ;  /* 0x000000210600788c */ /* 0x000fe2000bf06270 */
[C---:B------:R-:W-:Y:S02]  /*4d50*/  ISETP.LT.OR P2, PT, R6.reuse, 0x12, P2 ;  /* 0x000000120600780c */ /* 0x040fe40001741670 */
[----:B------:R-:W-:Y:S01]  /*4d60*/  ISETP.GT.AND P1, PT, R3, 0x18, P1 ;  /* 0x000000180300780c */ /* 0x000fe20000f24270 */
[----:B------:R-:W-:Y:S01]  /*4d70*/  UP2UR UR27, UPR, URZ, 0x1 ;  /* 0x000000013f1b7883 */ /* 0x000fe20008000000 */
[----:B------:R-:W-:Y:S02]  /*4d80*/  FSEL R64, R33, -INF , !P2 ;  /* 0xff80000021407808 */ /* 0x000fe40005000000 */
[----:B------:R-:W-:Y:S01]  /*4d90*/  PLOP3.LUT P2, PT, PT, PT, UP0, 0x40, 0x0 ;  /* 0x000000000000781c */ /* 0x000fe20003f4e808 */
[----:B------:R-:W-:Y:S01]  /*4da0*/  UISETP.GE.AND UP0, UPT, UR6, 0x22, UPT ;  /* 0x000000220600788c */ /* 0x000fe2000bf06270 */
[----:B------:R-:W-:-:S02]  /*4db0*/  ISETP.LT.OR P1, PT, R6, 0x19, P1 ;  /* 0x000000190600780c */ /* 0x000fc40000f21670 */
[C---:B------:R-:W-:Y:S02]  /*4dc0*/  ISETP.GT.AND P0, PT, R3.reuse, 0x19, P0 ;  /* 0x000000190300780c */ /* 0x040fe40000704270 */
[----:B------:R-:W-:Y:S02]  /*4dd0*/  FSEL R66, R36, -INF , !P1 ;  /* 0xff80000024427808 */ /* 0x000fe40004800000 */
[----:B------:R-:W-:Y:S02]  /*4de0*/  PLOP3.LUT P1, PT, PT, PT, UP0, 0x40, 0x0 ;  /* 0x000000000000781c */ /* 0x000fe40003f2e808 */
[C---:B------:R-:W-:Y:S02]  /*4df0*/  ISETP.GT.AND P2, PT, R3.reuse, 0x20, P2 ;  /* 0x000000200300780c */ /* 0x040fe40001744270 */
[----:B------:R-:W-:Y:S02]  /*4e00*/  ISETP.GT.AND P1, PT, R3, 0x21, P1 ;  /* 0x000000210300780c */ /* 0x000fe40000f24270 */
[----:B------:R-:W-:-:S02]  /*4e10*/  ISETP.LT.OR P0, PT, R6, 0x1a, P0 ;  /* 0x0000001a0600780c */ /* 0x000fc40000701670 */
[C---:B------:R-:W-:Y:S02]  /*4e20*/  ISETP.LT.OR P2, PT, R6.reuse, 0x21, P2 ;  /* 0x000000210600780c */ /* 0x040fe40001741670 */
[----:B------:R-:W-:Y:S02]  /*4e30*/  ISETP.LT.OR P1, PT, R6, 0x22, P1 ;  /* 0x000000220600780c */ /* 0x000fe40000f21670 */
[----:B------:R-:W-:Y:S02]  /*4e40*/  FSEL R68, R37, -INF , !P0 ;  /* 0xff80000025447808 */ /* 0x000fe40004000000 */
[----:B------:R-:W-:Y:S02]  /*4e50*/  FSEL R70, R40, -INF , !P2 ;  /* 0xff80000028467808 */ /* 0x000fe40005000000 */
[----:B------:R-:W-:Y:S02]  /*4e60*/  FSEL R72, R41, -INF , !P1 ;  /* 0xff80000029487808 */ /* 0x000fe40004800000 */
[----:B------:R-:W-:-:S02]  /*4e70*/  PLOP3.LUT P0, PT, PT, PT, UP1, 0x40, 0x0 ;  /* 0x000000000000781c */ /* 0x000fc40003f0e818 */
[----:B------:R-:W-:Y:S02]  /*4e80*/  PLOP3.LUT P2, PT, PT, PT, UP2, 0x40, 0x0 ;  /* 0x000000000000781c */ /* 0x000fe40003f4e828 */
[----:B------:R-:W-:Y:S02]  /*4e90*/  PLOP3.LUT P1, PT, PT, PT, UP3, 0x40, 0x0 ;  /* 0x000000000000781c */ /* 0x000fe40003f2e838 */
[C---:B------:R-:W-:Y:S02]  /*4ea0*/  ISETP.GT.AND P0, PT, R3.reuse, 0x28, P0 ;  /* 0x000000280300780c */ /* 0x040fe40000704270 */
        /* <DEDUP_REMOVED lines=13> */
[----:B------:R-:W-:Y:S01]  /*4f80*/  ISETP.GT.AND P1, PT, R3, 0x39, P1 ;  /* 0x000000390300780c */ /* 0x000fe20000f24270 */
[----:B0-----:R-:W-:Y:S01]  /*4f90*/  IMAD.IADD R3, R31, 0x1, R12 ;  /* 0x000000011f037824 */ /* 0x001fe200078e020c */
[----:B------:R-:W-:-:S02]  /*4fa0*/  ISETP.LT.OR P0, PT, R6, 0x32, P0 ;  /* 0x000000320600780c */ /* 0x000fc40000701670 */
[C---:B------:R-:W-:Y:S02]  /*4fb0*/  ISETP.LT.OR P2, PT, R6.reuse, 0x39, P2 ;  /* 0x000000390600780c */ /* 0x040fe40001741670 */
[----:B------:R-:W-:Y:S02]  /*4fc0*/  ISETP.LT.OR P1, PT, R6, 0x3a, P1 ;  /* 0x0000003a0600780c */ /* 0x000fe40000f21670 */
[----:B------:R-:W-:Y:S02]  /*4fd0*/  VIADDMNMX R4, R12, R34, R11, PT ;  /* 0x000000220c047246 */ /* 0x000fe4000380010b */
[----:B------:R-:W-:Y:S02]  /*4fe0*/  FSEL R76, R49, -INF , !P0 ;  /* 0xff800000314c7808 */ /* 0x000fe40004000000 */
[----:B------:R-:W-:Y:S02]  /*4ff0*/  FSEL R52, R52, -INF , !P2 ;  /* 0xff80000034347808 */ /* 0x000fe40005000000 */
[----:B------:R-:W-:Y:S01]  /*5000*/  FSEL R78, R53, -INF , !P1 ;  /* 0xff800000354e7808 */ /* 0x000fe20004800000 */
[----:B------:R-:W-:Y:S06]  /*5010*/  @!P6 BRA `(.L_x_1756) ;  /* 0x000000000058e947 */ /* 0x000fec0003800000 */
        /* <DEDUP_REMOVED lines=13> */
.L_x_1758:
[----:B------:R-:W-:-:S13]  /*50f0*/  ISETP.NE.AND P0, PT, R9, 0x1, PT ;  /* 0x000000010900780c */ /* 0x000fda0003f05270 */
[----:B------:R-:W0:Y:S02]  /*5100*/  @P0 LDC.64 R24, c[0x0][0x9e8] ;  /* 0x00027a00ff180b82 */ /* 0x000e240000000a00 */
[----:B0-----:R-:W-:-:S05]  /*5110*/  @P0 IMAD.HI.U32 R6, R5, R24, RZ ;  /* 0x0000001805060227 */ /* 0x001fca00078e00ff */
[----:B------:R-:W-:-:S07]  /*5120*/  @P0 SHF.R.U32.HI R5, RZ, R25, R6 ;  /* 0x00000019ff050219 */ /* 0x000fce0000011606 */
.L_x_1759:
[----:B------:R-:W-:Y:S05]  /*5130*/  BSYNC B0 ;  /* 0x0000000000007941 */ /* 0x000fea0003800000 */
.L_x_1757:
[----:B------:R-:W-:-:S04]  /*5140*/  IMAD R5, R5, R9, -UR15 ;  /* 0x8000000f05057e24 */ /* 0x000fc8000f8e0209 */
[----:B------:R-:W-:-:S05]  /*5150*/  IMAD.IADD R6, R5, 0x1, -R2 ;  /* 0x0000000105067824 */ /* 0x000fca00078e0a02 */
[----:B------:R-:W-:Y:S02]  /*5160*/  VIMNMX R3, R3, R6, !PT ;  /* 0x0000000603037248 */ /* 0x000fe40007fe0100 */
[----:B------:R-:W-:-:S07]  /*5170*/  VIADDMNMX R4, R6, R9, R4, PT ;  /* 0x0000000906047246 */ /* 0x000fce0003800104 */
.L_x_1756:
[----:B------:R-:W-:Y:S01]  /*5180*/  FMNMX.FTZ R5, R38, R56, !PT ;  /* 0x0000003826057209 */ /* 0x000fe20007810000 */
[----:B------:R-:W-:Y:S01]  /*5190*/  UP2UR UR6, UPR, URZ, 0x4 ;  /* 0x000000043f067883 */ /* 0x000fe20008000000 */
[----:B------:R-:W-:Y:S01]  /*51a0*/  BAR.SYNC.DEFER_BLOCKING 0xf, 0x100 ;  /* 0x03c4000000007b1d */ /* 0x000fe20000010000 */
[----:B------:R-:W-:Y:S01]  /*51b0*/  UISETP.NE.AND UP2, UPT, UR7, URZ, UPT ;  /* 0x0000003f0700728c */ /* 0x000fe2000bf45270 */
[----:B------:R-:W-:Y:S01]  /*51c0*/  FMNMX.FTZ R5, R58, R5, !PT ;  /* 0x000000053a057209 */ /* 0x000fe20007810000 */
[----:B------:R-:W-:Y:S02]  /*51d0*/  UP2UR UR7, UPR, URZ, 0x8 ;  /* 0x000000083f077883 */ /* 0x000fe40008000000 */
[----:B------:R-:W-:Y:S01]  /*51e0*/  UISETP.NE.AND UP3, UPT, UR10, URZ, UPT ;  /* 0x0000003f0a00728c */ /* 0x000fe2000bf65270 */
[----:B------:R-:W-:Y:S01]  /*51f0*/  FMNMX.FTZ R5, R60, R5, !PT ;  /* 0x000000053c057209 */ /* 0x000fe20007810000 */
[----:B------:R-:W-:Y:S01]  /*5200*/  UP2UR UR15, UPR, URZ, 0x10 ;  /* 0x000000103f0f7883 */ /* 0x000fe20008000000 */
[----:B------:R-:W-:Y:S01]  /*5210*/  PLOP3.LUT P0, PT, PT, PT, UP2, 0x40, 0x0 ;  /* 0x000000000000781c */ /* 0x000fe20003f0e828 */
[----:B------:R-:W-:Y:S01]  /*5220*/  ULDC UR10, c[0x0][0x988] ;  /* 0x00026200000a7ab9 */ /* 0x000fe20000000800 */
[----:B------:R-:W-:Y:S01]  /*5230*/  FMNMX.FTZ R5, R62, R5, !PT ;  /* 0x000000053e057209 */ /* 0x000fe20007810000 */
[----:B------:R-:W-:Y:S01]  /*5240*/  UISETP.NE.AND UP4, UPT, UR21, URZ, UPT ;  /* 0x0000003f1500728c */ /* 0x000fe2000bf85270 */
[----:B------:R-:W-:Y:S01]  /*5250*/  PLOP3.LUT P1, PT, PT, PT, UP3, 0x40, 0x0 ;  /* 0x000000000000781c */ /* 0x000fe20003f2e838 */
[----:B------:R-:W-:Y:S01]  /*5260*/  UP2UR UR18, UPR, URZ, 0x20 ;  /* 0x000000203f127883 */ /* 0x000fe20008000000 */
[----:B------:R-:W-:Y:S01]  /*5270*/  FMNMX.FTZ R5, R64, R5, !PT ;  /* 0x0000000540057209 */ /* 0x000fe20007810000 */
[----:B------:R-:W-:Y:S01]  /*5280*/  UISETP.NE.AND UP5, UPT, UR22, URZ, UPT ;  /* 0x0000003f1600728c */ /* 0x000fe2000bfa5270 */
[C---:B------:R-:W-:Y:S01]  /*5290*/  ISETP.GT.AND P1, PT, R3.reuse, RZ, P1 ;  /* 0x000000ff0300720c */ /* 0x040fe20000f24270 */
[----:B------:R-:W-:Y:S01]  /*52a0*/  UISETP.NE.AND UP2, UPT, UR23, URZ, UPT ;  /* 0x0000003f1700728c */ /* 0x000fe2000bf45270 */
[----:B------:R-:W-:Y:S01]  /*52b0*/  FMNMX.FTZ R5, R66, R5, !PT ;  /* 0x0000000542057209 */ /* 0x000fe20007810000 */
[----:B------:R-:W-:Y:S01]  /*52c0*/  UISETP.NE.AND UP3, UPT, UR24, URZ, UPT ;  /* 0x0000003f1800728c */ /* 0x000fe2000bf65270 */
[----:B------:R-:W-:Y:S01]  /*52d0*/  ISETP.LT.OR P1, PT, R4, 0x1, P1 ;  /* 0x000000010400780c */ /* 0x000fe20000f21670 */
[----:B------:R-:W-:Y:S01]  /*52e0*/  UP2UR UR19, UPR, URZ, 0x40 ;  /* 0x000000403f137883 */ /* 0x000fe20008000000 */
[----:B------:R-:W-:Y:S01]  /*52f0*/  FMNMX.FTZ R5, R68, R5, !PT ;  /* 0x0000000544057209 */ /* 0x000fe20007810000 */
[----:B------:R-:W-:Y:S01]  /*5300*/  UISETP.NE.AND UP6, UPT, UR27, URZ, UPT ;  /* 0x0000003f1b00728c */ /* 0x000fe2000bfc5270 */
[----:B------:R-:W-:-:S02]  /*5310*/  ISETP.GT.AND P0, PT, R3, 0x1, P0 ;  /* 0x000000010300780c */ /* 0x000fc40000704270 */
[----:B------:R-:W-:Y:S02]  /*5320*/  FMNMX.FTZ R5, R70, R5, !PT ;  /* 0x0000000546057209 */ /* 0x000fe40007810000 */
[----:B------:R-:W-:Y:S02]  /*5330*/  ISETP.LT.OR P0, PT, R4, 0x2, P0 ;  /* 0x000000020400780c */ /* 0x000fe40000701670 */
[----:B------:R-:W-:-:S04]  /*5340*/  FMNMX.FTZ R5, R72, R5, !PT ;  /* 0x0000000548057209 */ /* 0x000fc80007810000 */
[----:B------:R-:W-:-:S04]  /*5350*/  FMNMX.FTZ R5, R44, R5, !PT ;  /* 0x000000052c057209 */ /* 0x000fc80007810000 */
[----:B------:R-:W-:-:S04]  /*5360*/  FMNMX.FTZ R5, R74, R5, !PT ;  /* 0x000000054a057209 */ /* 0x000fc80007810000 */
[----:B------:R-:W-:-:S04]  /*5370*/  FMNMX.FTZ R5, R48, R5, !PT ;  /* 0x0000000530057209 */ /* 0x000fc80007810000 */
[----:B------:R-:W-:-:S04]  /*5380*/  FMNMX.FTZ R5, R76, R5, !PT ;  /* 0x000000054c057209 */ /* 0x000fc80007810000 */
[----:B------:R-:W-:-:S04]  /*5390*/  FMNMX.FTZ R5, R52, R5, !PT ;  /* 0x0000000534057209 */ /* 0x000fc80007810000 */
[----:B------:R-:W-:-:S05]  /*53a0*/  FMNMX.FTZ R6, R78, R5, !PT ;  /* 0x000000054e067209 */ /* 0x000fca0007810000 */
[----:B------:R-:W0:Y:S02]  /*53b0*/  SHFL.BFLY PT, R5, R6, 0x2, 0x1f ;  /* 0x0c401f0006057f89 */ /* 0x000e2400000e0000 */
[----:B0-----:R-:W-:-:S05]  /*53c0*/  FMNMX.FTZ R12, R6, R5, !PT ;  /* 0x00000005060c7209 */ /* 0x001fca0007810000 */
[----:B------:R-:W0:Y:S02]  /*53d0*/  SHFL.BFLY PT, R5, R12, 0x1, 0x1f ;  /* 0x0c201f000c057f89 */ /* 0x000e2400000e0000 */
[----:B0-----:R-:W-:Y:S02]  /*53e0*/  FMNMX.FTZ R5, R12, R5, !PT ;  /* 0x000000050c057209 */ /* 0x001fe40007810000 */
[----:B------:R-:W-:Y:S02]  /*53f0*/  FSEL R12, R27, -INF , !P0 ;  /* 0xff8000001b0c7808 */ /* 0x000fe40004000000 */
[C---:B------:R-:W-:Y:S01]  /*5400*/  FSETP.NEU.FTZ.AND P2, PT, R5.reuse, -INF , PT ;  /* 0xff8000000500780b */ /* 0x040fe20003f5d000 */
[----:B------:R-:W-:Y:S01]  /*5410*/  FMUL.FTZ R11, R5, UR10 ;  /* 0x0000000a050b7c20 */ /* 0x000fe20008410000 */
[----:B------:R-:W-:Y:S01]  /*5420*/  PLOP3.LUT P0, PT, PT, PT, UP2, 0x40, 0x0 ;  /* 0x000000000000781c */ /* 0x000fe20003f0e828 */
[----:B------:R-:W-:-:S03]  /*5430*/  UISETP.NE.AND UP2, UPT, UR6, URZ, UPT ;  /* 0x0000003f0600728c */ /* 0x000fc6000bf45270 */
[----:B------:R-:W-:Y:S02]  /*5440*/  FSEL R33, R11, RZ, P2 ;  /* 0x000000ff0b217208 */ /* 0x000fe40001000000 */
[----:B------:R-:W-:Y:S01]  /*5450*/  PLOP3.LUT P2, PT, PT, PT, UP4, 0x40, 0x0 ;  /* 0x000000000000781c */ /* 0x000fe20003f4e848 */
[----:B------:R-:W-:Y:S01]  /*5460*/  UISETP.NE.AND UP4, UPT, UR25, URZ, UPT ;  /* 0x0000003f1900728c */ /* 0x000fe2000bf85270 */
[----:B------:R-:W-:Y:S01]  /*5470*/  FSEL R11, R26, -INF , !P1 ;  /* 0xff8000001a0b7808 */ /* 0x000fe20004800000 */
[--C-:B------:R-:W-:Y:S01]  /*5480*/  FFMA.FTZ R32, R38, UR10, -R33.reuse ;  /* 0x0000000a26207c23 */ /* 0x100fe20008010821 */
[----:B------:R-:W-:Y:S01]  /*5490*/  PLOP3.LUT P1, PT, PT, PT, UP5, 0x40, 0x0 ;  /* 0x000000000000781c */ /* 0x000fe20003f2e858 */
[----:B------:R-:W-:Y:S01]  /*54a0*/  UISETP.NE.AND UP5, UPT, UR26, URZ, UPT ;  /* 0x0000003f1a00728c */ /* 0x000fe2000bfa5270 */
[C---:B------:R-:W-:Y:S01]  /*54b0*/  ISETP.GT.AND P2, PT, R3.reuse, 0x8, P2 ;  /* 0x000000080300780c */ /* 0x040fe20001744270 */
[----:B------:R0:W-:Y:S01]  /*54c0*/  MUFU.EX2 R152, R32 ;  /* 0x0000002000987308 */ /* 0x0001e20000000800 */
[----:B------:R-:W-:Y:S01]  /*54d0*/  ISETP.GT.AND P1, PT, R3, 0x9, P1 ;  /* 0x000000090300780c */ /* 0x000fe20000f24270 */
[--C-:B------:R-:W-:Y:S01]  /*54e0*/  FFMA.FTZ R36, R60, UR10, -R33.reuse ;  /* 0x0000000a3c247c23 */ /* 0x100fe20008010821 */
[----:B------:R-:W-:Y:S01]  /*54f0*/  ISETP.LT.OR P2, PT, R4, 0x9, P2 ;  /* 0x000000090400780c */ /* 0x000fe20001741670 */
[--C-:B------:R-:W-:Y:S01]  /*5500*/  FFMA.FTZ R34, R56, UR10, -R33.reuse ;  /* 0x0000000a38227c23 */ /* 0x100fe20008010821 */
[----:B------:R-:W-:Y:S01]  /*5510*/  ISETP.LT.OR P1, PT, R4, 0xa, P1 ;  /* 0x0000000a0400780c */ /* 0x000fe20000f21670 */
[--C-:B------:R-:W-:Y:S01]  /*5520*/  FFMA.FTZ R38, R62, UR10, -R33.reuse ;  /* 0x0000000a3e267c23 */ /* 0x100fe20008010821 */
[----:B------:R-:W-:Y:S01]  /*5530*/  FSEL R13, R13, -INF , !P2 ;  /* 0xff8000000d0d7808 */ /* 0x000fe20005000000 */
[----:B------:R2:W-:Y:S01]  /*5540*/  MUFU.EX2 R37, R36 ;  /* 0x0000002400257308 */ /* 0x0005e20000000800 */
[----:B------:R-:W-:Y:S01]  /*5550*/  PLOP3.LUT P2, PT, PT, PT, UP3, 0x40, 0x0 ;  /* 0x000000000000781c */ /* 0x000fe20003f4e838 */
[----:B------:R-:W-:Y:S01]  /*5560*/  UISETP.NE.AND UP3, UPT, UR7, URZ, UPT ;  /* 0x0000003f0700728c */ /* 0x000fe2000bf65270 */
[----:B------:R-:W-:Y:S01]  /*5570*/  ISETP.GT.AND P0, PT, R3, 0x10, P0 ;  /* 0x000000100300780c */ /* 0x000fe20000704270 */
[--C-:B0-----:R-:W-:Y:S01]  /*5580*/  FFMA.FTZ R32, R58, UR10, -R33.reuse ;  /* 0x0000000a3a207c23 */ /* 0x101fe20008010821 */
[----:B-1----:R-:W-:Y:S01]  /*5590*/  FSEL R14, R14, -INF , !P1 ;  /* 0xff8000000e0e7808 */ /* 0x002fe20004800000 */
[--C-:B------:R-:W-:Y:S01]  /*55a0*/  FFMA.FTZ R40, R66, UR10, -R33.reuse ;  /* 0x0000000a42287c23 */ /* 0x100fe20008010821 */
[----:B------:R-:W-:Y:S01]  /*55b0*/  PLOP3.LUT P1, PT, PT, PT, UP4, 0x40, 0x0 ;  /* 0x000000000000781c */ /* 0x000fe20003f2e848 */
[----:B------:R-:W-:Y:S01]  /*55c0*/  UISETP.NE.AND UP4, UPT, UR15, URZ, UPT ;  /* 0x0000003f0f00728c */ /* 0x000fe2000bf85270 */
[----:B------:R-:W-:Y:S01]  /*55d0*/  FMNMX.FTZ R6, R11, R12, !PT ;  /* 0x0000000c0b067209 */ /* 0x000fe20007810000 */
[----:B------:R-:W-:Y:S01]  /*55e0*/  MUFU.EX2 R154, R32 ;  /* 0x00000020009a7308 */ /* 0x000fe20000000800 */
[----:B------:R-:W-:Y:S01]  /*55f0*/  ISETP.LT.OR P0, PT, R4, 0x11, P0 ;  /* 0x000000110400780c */ /* 0x000fe20000701670 */
[--C-:B--2---:R-:W-:Y:S01]  /*5600*/  FFMA.FTZ R36, R72, UR10, -R33.reuse ;  /* 0x0000000a48247c23 */ /* 0x104fe20008010821 */
[C---:B------:R-:W-:Y:S01]  /*5610*/  ISETP.GT.AND P2, PT, R3.reuse, 0x11, P2 ;  /* 0x000000110300780c */ /* 0x040fe20001744270 */
[----:B------:R-:W-:Y:S01]  /*5620*/  FFMA.FTZ R41, R68, UR10, -R33 ;  /* 0x0000000a44297c23 */ /* 0x000fe20008010821 */
[----:B------:R-:W-:-:S02]  /*5630*/  ISETP.GT.AND P1, PT, R3, 0x18, P1 ;  /* 0x000000180300780c */ /* 0x000fc40000f24270 */
[----:B------:R-:W-:Y:S01]  /*5640*/  FMNMX.FTZ R25, R13, R6, !PT ;  /* 0x000000060d197209 */ /* 0x000fe20007810000 */
[----:B------:R0:W-:Y:S01]  /*5650*/  MUFU.EX2 R35, R34 ;  /* 0x0000002200237308 */ /* 0x0001e20000000800 */
[----:B------:R-:W-:Y:S02]  /*5660*/  FSEL R15, R15, -INF , !P0 ;  /* 0xff8000000f0f7808 */ /* 0x000fe40004000000 */
[C---:B------:R-:W-:Y:S02]  /*5670*/  ISETP.LT.OR P2, PT, R4.reuse, 0x12, P2 ;  /* 0x000000120400780c */ /* 0x040fe40001741670 */
[----:B------:R-:W-:Y:S01]  /*5680*/  PLOP3.LUT P0, PT, PT, PT, UP5, 0x40, 0x0 ;  /* 0x000000000000781c */ /* 0x000fe20003f0e858 */
[----:B------:R-:W-:Y:S01]  /*5690*/  UISETP.NE.AND UP5, UPT, UR18, URZ, UPT ;  /* 0x0000003f1200728c */ /* 0x000fe2000bfa5270 */
[----:B------:R-:W-:Y:S01]  /*56a0*/  ISETP.LT.OR P1, PT, R4, 0x19, P1 ;  /* 0x000000190400780c */ /* 0x000fe20000f21670 */
[----:B------:R-:W-:Y:S01]  /*56b0*/  MUFU.EX2 R38, R38 ;  /* 0x0000002600267308 */ /* 0x000fe20000000800 */
[----:B------:R-:W-:Y:S01]  /*56c0*/  FMNMX.FTZ R6, R14, R25, !PT ;  /* 0x000000190e067209 */ /* 0x000fe20007810000 */
[----:B0-----:R-:W-:Y:S01]  /*56d0*/  FFMA.FTZ R34, R64, UR10, -R33 ;  /* 0x0000000a40227c23 */ /* 0x001fe20008010821 */
[----:B------:R-:W-:-:S02]  /*56e0*/  FSEL R20, R20, -INF , !P2 ;  /* 0xff80000014147808 */ /* 0x000fc40005000000 */
[----:B------:R-:W-:Y:S01]  /*56f0*/  PLOP3.LUT P2, PT, PT, PT, UP6, 0x40, 0x0 ;  /* 0x000000000000781c */ /* 0x000fe20003f4e868 */
[----:B------:R-:W-:Y:S01]  /*5700*/  UISETP.NE.AND UP6, UPT, UR19, URZ, UPT ;  /* 0x0000003f1300728c */ /* 0x000fe2000bfc5270 */
[----:B------:R-:W-:Y:S01]  /*5710*/  ISETP.GT.AND P0, PT, R3, 0x19, P0 ;  /* 0x000000190300780c */ /* 0x000fe20000704270 */
[----:B------:R-:W-:Y:S01]  /*5720*/  MUFU.EX2 R40, R40 ;  /* 0x0000002800287308 */ /* 0x000fe20000000800 */
[----:B------:R-:W-:Y:S02]  /*5730*/  FSEL R21, R21, -INF , !P1 ;  /* 0xff80000015157808 */ /* 0x000fe40004800000 */
[----:B------:R-:W-:Y:S02]  /*5740*/  FMNMX.FTZ R27, R15, R6, !PT ;  /* 0x000000060f1b7209 */ /* 0x000fe40007810000 */
[----:B------:R-:W-:Y:S02]  /*5750*/  PLOP3.LUT P1, PT, PT, PT, UP0, 0x40, 0x0 ;  /* 0x000000000000781c */ /* 0x000fe40003f2e808 */
[----:B------:R-:W-:Y:S01]  /*5760*/  ISETP.GT.AND P2, PT, R3, 0x20, P2 ;  /* 0x000000200300780c */ /* 0x000fe20001744270 */
[----:B------:R-:W-:Y:S01]  /*5770*/  MUFU.EX2 R41, R41 ;  /* 0x0000002900297308 */ /* 0x000fe20000000800 */
[----:B------:R-:W-:-:S02]  /*5780*/  ISETP.LT.OR P0, PT, R4, 0x1a, P0 ;  /* 0x0000001a0400780c */ /* 0x000fc40000701670 */
[----:B------:R-:W-:Y:S02]  /*5790*/  FMNMX.FTZ R6, R20, R27, !PT ;  /* 0x0000001b14067209 */ /* 0x000fe40007810000 */
[----:B------:R-:W-:Y:S02]  /*57a0*/  ISETP.GT.AND P1, PT, R3, 0x21, P1 ;  /* 0x000000210300780c */ /* 0x000fe40000f24270 */
[----:B------:R-:W-:Y:S02]  /*57b0*/  ISETP.LT.OR P2, PT, R4, 0x21, P2 ;  /* 0x000000210400780c */ /* 0x000fe40001741670 */
[----:B------:R-:W-:Y:S02]  /*57c0*/  FSEL R24, R39, -INF , !P0 ;  /* 0xff80000027187808 */ /* 0x000fe40004000000 */
[----:B------:R-:W-:Y:S01]  /*57d0*/  PLOP3.LUT P0, PT, PT, PT, UP1, 0x40, 0x0 ;  /* 0x000000000000781c */ /* 0x000fe20003f0e818 */
[----:B------:R0:W1:Y:S01]  /*57e0*/  MUFU.EX2 R39, R34 ;  /* 0x0000002200277308 */ /* 0x0000620000000800 */
[----:B------:R-:W-:-:S02]  /*57f0*/  FMNMX.FTZ R29, R21, R6, !PT ;  /* 0x00000006151d7209 */ /* 0x000fc40007810000 */
[----:B------:R-:W-:Y:S02]  /*5800*/  ISETP.LT.OR P1, PT, R4, 0x22, P1 ;  /* 0x000000220400780c */ /* 0x000fe40000f21670 */
[----:B------:R-:W-:Y:S01]  /*5810*/  FSEL R25, R42, -INF , !P2 ;  /* 0xff8000002a197808 */ /* 0x000fe20005000000 */
[--C-:B------:R-:W-:Y:S01]  /*5820*/  FFMA.FTZ R42, R70, UR10, -R33.reuse ;  /* 0x0000000a462a7c23 */ /* 0x100fe20008010821 */
[----:B------:R-:W-:Y:S02]  /*5830*/  PLOP3.LUT P2, PT, PT, PT, UP2, 0x40, 0x0 ;  /* 0x000000000000781c */ /* 0x000fe40003f4e828 */
[----:B------:R-:W-:Y:S01]  /*5840*/  ISETP.GT.AND P0, PT, R3, 0x28, P0 ;  /* 0x000000280300780c */ /* 0x000fe20000704270 */
[--C-:B0-----:R-:W-:Y:S01]  /*5850*/  FFMA.FTZ R34, R44, UR10, -R33.reuse ;  /* 0x0000000a2c227c23 */ /* 0x101fe20008010821 */
[----:B------:R-:W-:Y:S01]  /*5860*/  FMNMX.FTZ R6, R24, R29, !PT ;  /* 0x0000001d18067209 */ /* 0x000fe20007810000 */
[----:B------:R-:W-:Y:S01]  /*5870*/  FFMA.FTZ R44, R74, UR10, -R33 ;  /* 0x0000000a4a2c7c23 */ /* 0x000fe20008010821 */
[----:B------:R-:W-:Y:S01]  /*5880*/  FSEL R26, R43, -INF , !P1 ;  /* 0xff8000002b1a7808 */ /* 0x000fe20004800000 */
[----:B------:R-:W-:Y:S01]  /*5890*/  MUFU.EX2 R42, R42 ;  /* 0x0000002a002a7308 */ /* 0x000fe20000000800 */
[----:B------:R-:W-:-:S02]  /*58a0*/  PLOP3.LUT P1, PT, PT, PT, UP3, 0x40, 0x0 ;  /* 0x000000000000781c */ /* 0x000fc40003f2e838 */
[----:B------:R-:W-:Y:S02]  /*58b0*/  ISETP.GT.AND P2, PT, R3, 0x29, P2 ;  /* 0x000000290300780c */ /* 0x000fe40001744270 */
[C---:B------:R-:W-:Y:S02]  /*58c0*/  ISETP.LT.OR P0, PT, R4.reuse, 0x29, P0 ;  /* 0x000000290400780c */ /* 0x040fe40000701670 */
[----:B------:R-:W-:Y:S01]  /*58d0*/  FMNMX.FTZ R31, R25, R6, !PT ;  /* 0x00000006191f7209 */ /* 0x000fe20007810000 */
[----:B------:R-:W-:Y:S01]  /*58e0*/  MUFU.EX2 R43, R36 ;  /* 0x00000024002b7308 */ /* 0x000fe20000000800 */
[----:B------:R-:W-:Y:S02]  /*58f0*/  ISETP.GT.AND P1, PT, R3, 0x30, P1 ;  /* 0x000000300300780c */ /* 0x000fe40000f24270 */
[----:B------:R-:W-:Y:S02]  /*5900*/  ISETP.LT.OR P2, PT, R4, 0x2a, P2 ;  /* 0x0000002a0400780c */ /* 0x000fe40001741670 */
[----:B------:R-:W-:Y:S01]  /*5910*/  FSEL R27, R46, -INF , !P0 ;  /* 0xff8000002e1b7808 */ /* 0x000fe20004000000 */
[----:B------:R-:W-:Y:S01]  /*5920*/  FFMA.FTZ R46, R48, UR10, -R33 ;  /* 0x0000000a302e7c23 */ /* 0x000fe20008010821 */
[----:B------:R-:W-:Y:S01]  /*5930*/  PLOP3.LUT P0, PT, PT, PT, UP4, 0x40, 0x0 ;  /* 0x000000000000781c */ /* 0x000fe20003f0e848 */
[----:B------:R-:W-:Y:S01]  /*5940*/  MUFU.EX2 R45, R44 ;  /* 0x0000002c002d7308 */ /* 0x000fe20000000800 */
[----:B------:R-:W-:-:S02]  /*5950*/  FMNMX.FTZ R6, R26, R31, !PT ;  /* 0x0000001f1a067209 */ /* 0x000fc40007810000 */
[----:B------:R-:W-:Y:S02]  /*5960*/  ISETP.LT.OR P1, PT, R4, 0x31, P1 ;  /* 0x000000310400780c */ /* 0x000fe40000f21670 */
[----:B------:R-:W-:Y:S01]  /*5970*/  FSEL R28, R47, -INF , !P2 ;  /* 0xff8000002f1c7808 */ /* 0x000fe20005000000 */
[----:B------:R-:W-:Y:S01]  /*5980*/  FFMA.FTZ R47, R76, UR10, -R33 ;  /* 0x0000000a4c2f7c23 */ /* 0x000fe20008010821 */
[----:B------:R-:W-:Y:S01]  /*5990*/  PLOP3.LUT P2, PT, PT, PT, UP5, 0x40, 0x0 ;  /* 0x000000000000781c */ /* 0x000fe20003f4e858 */
[----:B------:R-:W0:Y:S01]  /*59a0*/  MUFU.EX2 R34, R34 ;  /* 0x0000002200227308 */ /* 0x000e220000000800 */
[----:B------:R-:W-:Y:S02]  /*59b0*/  ISETP.GT.AND P0, PT, R3, 0x31, P0 ;  /* 0x000000310300780c */ /* 0x000fe40000704270 */
[----:B------:R-:W-:Y:S02]  /*59c0*/  FMNMX.FTZ R31, R27, R6, !PT ;  /* 0x000000061b1f7209 */ /* 0x000fe40007810000 */
[----:B------:R-:W-:-:S02]  /*59d0*/  FSEL R29, R50, -INF , !P1 ;  /* 0xff800000321d7808 */ /* 0x000fc40004800000 */
[----:B------:R-:W-:Y:S01]  /*59e0*/  PLOP3.LUT P1, PT, PT, PT, UP6, 0x40, 0x0 ;  /* 0x000000000000781c */ /* 0x000fe20003f2e868 */
[----:B------:R-:W-:Y:S01]  /*59f0*/  MUFU.EX2 R46, R46 ;  /* 0x0000002e002e7308 */ /* 0x000fe20000000800 */
[C---:B------:R-:W-:Y:S02]  /*5a00*/  ISETP.GT.AND P2, PT, R3.reuse, 0x38, P2 ;  /* 0x000000380300780c */ /* 0x040fe40001744270 */
[----:B------:R-:W-:Y:S02]  /*5a10*/  ISETP.LT.OR P0, PT, R4, 0x32, P0 ;  /* 0x000000320400780c */ /* 0x000fe40000701670 */
[----:B------:R-:W-:Y:S02]  /*5a20*/  FMNMX.FTZ R6, R28, R31, !PT ;  /* 0x0000001f1c067209 */ /* 0x000fe40007810000 */
[----:B------:R-:W-:Y:S01]  /*5a30*/  ISETP.GT.AND P1, PT, R3, 0x39, P1 ;  /* 0x000000390300780c */ /* 0x000fe20000f24270 */
[----:B------:R-:W2:Y:S01]  /*5a40*/  MUFU.EX2 R47, R47 ;  /* 0x0000002f002f7308 */ /* 0x000ea20000000800 */
[----:B------:R-:W-:-:S02]  /*5a50*/  ISETP.LT.OR P2, PT, R4, 0x39, P2 ;  /* 0x000000390400780c */ /* 0x000fc40001741670 */
[----:B------:R-:W-:Y:S02]  /*5a60*/  FSEL R3, R51, -INF , !P0 ;  /* 0xff80000033037808 */ /* 0x000fe40004000000 */
[----:B------:R-:W-:Y:S02]  /*5a70*/  FMNMX.FTZ R6, R29, R6, !PT ;  /* 0x000000061d067209 */ /* 0x000fe40007810000 */
[----:B------:R-:W-:Y:S02]  /*5a80*/  ISETP.LT.OR P1, PT, R4, 0x3a, P1 ;  /* 0x0000003a0400780c */ /* 0x000fe40000f21670 */
[----:B------:R-:W-:Y:S02]  /*5a90*/  FSEL R4, R54, -INF , !P2 ;  /* 0xff80000036047808 */ /* 0x000fe40005000000 */
[----:B------:R-:W-:Y:S02]  /*5aa0*/  FMNMX.FTZ R31, R3, R6, !PT ;  /* 0x00000006031f7209 */ /* 0x000fe40007810000 */
[----:B------:R-:W-:-:S02]  /*5ab0*/  FSEL R30, R30, -INF , !P1 ;  /* 0xff8000001e1e7808 */ /* 0x000fc40004800000 */
[----:B------:R-:W-:Y:S02]  /*5ac0*/  FMNMX.FTZ R31, R4, R31, !PT ;  /* 0x0000001f041f7209 */ /* 0x000fe40007810000 */
[----:B-1----:R-:W-:Y:S02]  /*5ad0*/  F2FP.BF16.F32.PACK_AB R156, R39, R38 ;  /* 0x00000026279c723e */ /* 0x002fe400000010ff */
[----:B------:R-:W-:Y:S02]  /*5ae0*/  FMNMX.FTZ R31, R30, R31, !PT ;  /* 0x0000001f1e1f7209 */ /* 0x000fe40007810000 */
[----:B0-----:R-:W-:Y:S02]  /*5af0*/  F2FP.BF16.F32.PACK_AB R162, R45, R34 ;  /* 0x000000222da2723e */ /* 0x001fe400000010ff */
[----:B--2---:R-:W-:Y:S01]  /*5b00*/  F2FP.BF16.F32.PACK_AB R164, R47, R46 ;  /* 0x0000002e2fa4723e */ /* 0x004fe200000010ff */
[----:B------:R-:W0:Y:S01]  /*5b10*/  SHFL.BFLY PT, R6, R31, 0x2, 0x1f ;  /* 0x0c401f001f067f89 */ /* 0x000e2200000e0000 */
[----:B------:R-:W-:-:S02]  /*5b20*/  F2FP.BF16.F32.PACK_AB R158, R41, R40 ;  /* 0x00000028299e723e */ /* 0x000fc400000010ff */
[----:B------:R-:W-:Y:S02]  /*5b30*/  F2FP.BF16.F32.PACK_AB R160, R43, R42 ;  /* 0x0000002a2ba0723e */ /* 0x000fe400000010ff */
[----:B0-----:R-:W-:-:S05]  /*5b40*/  FMNMX.FTZ R32, R31, R6, !PT ;  /* 0x000000061f207209 */ /* 0x001fca0007810000 */
[----:B------:R-:W0:Y:S02]  /*5b50*/  SHFL.BFLY PT, R31, R32, 0x1, 0x1f ;  /* 0x0c201f00201f7f89 */ /* 0x000e2400000e0000 */
[----:B0-----:R-:W-:Y:S01]  /*5b60*/  FMNMX.FTZ R6, R32, R31, !PT ;  /* 0x0000001f20067209 */ /* 0x001fe20007810000 */
[--C-:B------:R-:W-:Y:S01]  /*5b70*/  FFMA.FTZ R31, R52, UR10, -R33.reuse ;  /* 0x0000000a341f7c23 */ /* 0x100fe20008010821 */
[----:B------:R-:W-:Y:S02]  /*5b80*/  FFMA.FTZ R33, R78, UR10, -R33 ;  /* 0x0000000a4e217c23 */ /* 0x000fe40008010821 */
[C---:B------:R-:W-:Y:S01]  /*5b90*/  FSETP.NEU.FTZ.AND P0, PT, R6.reuse, -INF , PT ;  /* 0xff8000000600780b */ /* 0x040fe20003f1d000 */
[----:B------:R-:W-:Y:S02]  /*5ba0*/  FMUL.FTZ R32, R6, UR10 ;  /* 0x0000000a06207c20 */ /* 0x000fe40008410000 */
[----:B------:R-:W-:Y:S03]  /*5bb0*/  MUFU.EX2 R31, R31 ;  /* 0x0000001f001f7308 */ /* 0x000fe60000000800 */
[----:B------:R-:W-:-:S05]  /*5bc0*/  FSEL R36, R32, RZ, P0 ;  /* 0x000000ff20247208 */ /* 0x000fca0000000000 */
[--C-:B------:R-:W-:Y:S01]  /*5bd0*/  FFMA.FTZ R11, R11, UR10, -R36.reuse ;  /* 0x0000000a0b0b7c23 */ /* 0x100fe20008010824 */
[--C-:B------:R-:W-:Y:S01]  /*5be0*/  FFMA.FTZ R12, R12, UR10, -R36.reuse ;  /* 0x0000000a0c0c7c23 */ /* 0x100fe20008010824 */
[--C-:B------:R-:W-:Y:S01]  /*5bf0*/  FFMA.FTZ R13, R13, UR10, -R36.reuse ;  /* 0x0000000a0d0d7c23 */ /* 0x100fe20008010824 */
[--C-:B------:R-:W-:Y:S01]  /*5c00*/  FFMA.FTZ R14, R14, UR10, -R36.reuse ;  /* 0x0000000a0e0e7c23 */ /* 0x100fe20008010824 */
[--C-:B------:R-:W-:Y:S01]  /*5c10*/  FFMA.FTZ R15, R15, UR10, -R36.reuse ;  /* 0x0000000a0f0f7c23 */ /* 0x100fe20008010824 */
[--C-:B------:R-:W-:Y:S01]  /*5c20*/  FFMA.FTZ R20, R20, UR10, -R36.reuse ;  /* 0x0000000a14147c23 */ /* 0x100fe20008010824 */
[----:B------:R-:W-:Y:S01]  /*5c30*/  MUFU.EX2 R11, R11 ;  /* 0x0000000b000b7308 */ /* 0x000fe20000000800 */
[--C-:B------:R-:W-:Y:S01]  /*5c40*/  FFMA.FTZ R21, R21, UR10, -R36.reuse ;  /* 0x0000000a15157c23 */ /* 0x100fe20008010824 */
[--C-:B------:R-:W-:Y:S01]  /*5c50*/  FFMA.FTZ R24, R24, UR10, -R36.reuse ;  /* 0x0000000a18187c23 */ /* 0x100fe20008010824 */
[--C-:B------:R-:W-:Y:S01]  /*5c60*/  FFMA.FTZ R25, R25, UR10, -R36.reuse ;  /* 0x0000000a19197c23 */ /* 0x100fe20008010824 */
[--C-:B------:R-:W-:Y:S01]  /*5c70*/  FFMA.FTZ R26, R26, UR10, -R36.reuse ;  /* 0x0000000a1a1a7c23 */ /* 0x100fe20008010824 */
[--C-:B------:R-:W-:Y:S01]  /*5c80*/  FFMA.FTZ R27, R27, UR10, -R36.reuse ;  /* 0x0000000a1b1b7c23 */ /* 0x100fe20008010824 */
[--C-:B------:R-:W-:Y:S01]  /*5c90*/  FFMA.FTZ R28, R28, UR10, -R36.reuse ;  /* 0x0000000a1c1c7c23 */ /* 0x100fe20008010824 */
[--C-:B------:R-:W-:Y:S01]  /*5ca0*/  FFMA.FTZ R29, R29, UR10, -R36.reuse ;  /* 0x0000000a1d1d7c23 */ /* 0x100fe20008010824 */
[----:B------:R-:W0:Y:S01]  /*5cb0*/  MUFU.EX2 R12, R12 ;  /* 0x0000000c000c7308 */ /* 0x000e220000000800 */
[--C-:B------:R-:W-:Y:S01]  /*5cc0*/  FFMA.FTZ R3, R3, UR10, -R36.reuse ;  /* 0x0000000a03037c23 */ /* 0x100fe20008010824 */
[--C-:B------:R-:W-:Y:S01]  /*5cd0*/  FFMA.FTZ R4, R4, UR10, -R36.reuse ;  /* 0x0000000a04047c23 */ /* 0x100fe20008010824 */
[----:B------:R-:W-:-:S05]  /*5ce0*/  FFMA.FTZ R30, R30, UR10, -R36 ;  /* 0x0000000a1e1e7c23 */ /* 0x000fca0008010824 */
[----:B------:R-:W-:Y:S08]  /*5cf0*/  MUFU.EX2 R13, R13 ;  /* 0x0000000d000d7308 */ /* 0x000ff00000000800 */
[----:B------:R-:W1:Y:S01]  /*5d00*/  MUFU.EX2 R14, R14 ;  /* 0x0000000e000e7308 */ /* 0x000e620000000800 */
[----:B0-----:R-:W-:Y:S01]  /*5d10*/  FADD.FTZ R44, R11, R12 ;  /* 0x0000000c0b2c7221 */ /* 0x001fe20000010000 */
[----:B------:R-:W-:-:S06]  /*5d20*/  F2FP.BF16.F32.PACK_AB R153, R12, R11 ;  /* 0x0000000b0c99723e */ /* 0x000fcc00000010ff */
[----:B------:R-:W-:Y:S08]  /*5d30*/  MUFU.EX2 R15, R15 ;  /* 0x0000000f000f7308 */ /* 0x000ff00000000800 */
[----:B------:R0:W2:Y:S01]  /*5d40*/  MUFU.EX2 R32, R33 ;  /* 0x0000002100207308 */ /* 0x0000a20000000800 */
[----:B-1----:R-:W-:-:S07]  /*5d50*/  F2FP.BF16.F32.PACK_AB R155, R14, R13 ;  /* 0x0000000d0e9b723e */ /* 0x002fce00000010ff */
[----:B------:R-:W1:Y:S01]  /*5d60*/  MUFU.EX2 R20, R20 ;  /* 0x0000001400147308 */ /* 0x000e620000000800 */
[----:B0-----:R-:W-:Y:S01]  /*5d70*/  FADD.FTZ R33, R152, R35 ;  /* 0x0000002398217221 */ /* 0x001fe20000010000 */
[----:B------:R-:W-:-:S03]  /*5d80*/  F2FP.BF16.F32.PACK_AB R152, R35, R152 ;  /* 0x000000982398723e */ /* 0x000fc600000010ff */
[----:B------:R-:W-:Y:S01]  /*5d90*/  FADD.FTZ R48, R154, R33 ;  /* 0x000000219a307221 */ /* 0x000fe20000010000 */
[----:B------:R-:W-:Y:S01]  /*5da0*/  FADD.FTZ R33, R13, R44 ;  /* 0x0000002c0d217221 */ /* 0x000fe20000010000 */
[C---:B------:R-:W-:Y:S01]  /*5db0*/  F2FP.BF16.F32.PACK_AB R154, R37.reuse, R154 ;  /* 0x0000009a259a723e */ /* 0x040fe200000010ff */
[----:B------:R-:W-:Y:S01]  /*5dc0*/  MUFU.EX2 R21, R21 ;  /* 0x0000001500157308 */ /* 0x000fe20000000800 */
[----:B------:R-:W-:Y:S01]  /*5dd0*/  FADD.FTZ R49, R37, R48 ;  /* 0x0000003025317221 */ /* 0x000fe20000010000 */
[----:B------:R-:W-:Y:S01]  /*5de0*/  FADD.FTZ R48, R14, R33 ;  /* 0x000000210e307221 */ /* 0x000fe20000010000 */
[----:B--2---:R-:W-:Y:S01]  /*5df0*/  F2FP.BF16.F32.PACK_AB R166, R32, R31 ;  /* 0x0000001f20a6723e */ /* 0x004fe200000010ff */
[----:B------:R0:W-:Y:S01]  /*5e00*/  STSM.16.M88.4 [R18+0x26800], R152 ;  /* 0x0268009812007844 */ /* 0x0001e20000000200 */
[----:B------:R-:W-:Y:S01]  /*5e10*/  FADD.FTZ R50, R38, R49 ;  /* 0x0000003126327221 */ /* 0x000fe20000010000 */
[----:B------:R-:W-:Y:S02]  /*5e20*/  FADD.FTZ R33, R15, R48 ;  /* 0x000000300f217221 */ /* 0x000fe40000010000 */
[----:B------:R-:W2:Y:S01]  /*5e30*/  MUFU.EX2 R24, R24 ;  /* 0x0000001800187308 */ /* 0x000ea20000000800 */
[----:B------:R-:W-:Y:S01]  /*5e40*/  FADD.FTZ R49, R39, R50 ;  /* 0x0000003227317221 */ /* 0x000fe20000010000 */
[C---:B-1----:R-:W-:Y:S01]  /*5e50*/  FADD.FTZ R36, R20.reuse, R33 ;  /* 0x0000002114247221 */ /* 0x042fe20000010000 */
[----:B------:R-:W-:-:S02]  /*5e60*/  F2FP.BF16.F32.PACK_AB R157, R20, R15 ;  /* 0x0000000f149d723e */ /* 0x000fc400000010ff */
[----:B------:R-:W-:-:S03]  /*5e70*/  FADD.FTZ R48, R40, R49 ;  /* 0x0000003128307221 */ /* 0x000fc60000010000 */
[----:B------:R-:W-:Y:S01]  /*5e80*/  MUFU.EX2 R25, R25 ;  /* 0x0000001900197308 */ /* 0x000fe20000000800 */
[----:B------:R-:W-:-:S04]  /*5e90*/  FADD.FTZ R33, R41, R48 ;  /* 0x0000003029217221 */ /* 0x000fc80000010000 */
[----:B------:R-:W-:-:S03]  /*5ea0*/  FADD.FTZ R38, R42, R33 ;  /* 0x000000212a267221 */ /* 0x000fc60000010000 */
[----:B------:R-:W1:Y:S01]  /*5eb0*/  MUFU.EX2 R26, R26 ;  /* 0x0000001a001a7308 */ /* 0x000e620000000800 */
[----:B------:R-:W-:Y:S01]  /*5ec0*/  FADD.FTZ R35, R43, R38 ;  /* 0x000000262b237221 */ /* 0x000fe20000010000 */
[----:B--2---:R-:W-:-:S03]  /*5ed0*/  F2FP.BF16.F32.PACK_AB R159, R24, R21 ;  /* 0x00000015189f723e */ /* 0x004fc600000010ff */
[----:B------:R-:W-:Y:S02]  /*5ee0*/  FADD.FTZ R14, R34, R35 ;  /* 0x00000023220e7221 */ /* 0x000fe40000010000 */
[----:B------:R0:W-:Y:S01]  /*5ef0*/  STSM.16.M88.4 [R19], R156 ;  /* 0x0000009c13007844 */ /* 0x0001e20000000200 */
[----:B------:R-:W2:Y:S01]  /*5f00*/  MUFU.EX2 R27, R27 ;  /* 0x0000001b001b7308 */ /* 0x000ea20000000800 */
[----:B------:R-:W-:-:S04]  /*5f10*/  FADD.FTZ R45, R45, R14 ;  /* 0x0000000e2d2d7221 */ /* 0x000fc80000010000 */
[----:B------:R-:W-:-:S03]  /*5f20*/  FADD.FTZ R46, R46, R45 ;  /* 0x0000002d2e2e7221 */ /* 0x000fc60000010000 */
[----:B------:R3:W-:Y:S01]  /*5f30*/  MUFU.EX2 R44, R3 ;  /* 0x00000003002c7308 */ /* 0x0007e20000000800 */
[----:B-1----:R-:W-:Y:S01]  /*5f40*/  F2FP.BF16.F32.PACK_AB R161, R26, R25 ;  /* 0x000000191aa1723e */ /* 0x002fe200000010ff */
[----:B------:R-:W-:-:S06]  /*5f50*/  FADD.FTZ R46, R47, R46 ;  /* 0x0000002e2f2e7221 */ /* 0x000fcc0000010000 */
[----:B------:R-:W1:Y:S01]  /*5f60*/  MUFU.EX2 R28, R28 ;  /* 0x0000001c001c7308 */ /* 0x000e620000000800 */
[----:B---3--:R-:W-:-:S04]  /*5f70*/  FADD.FTZ R3, R21, R36 ;  /* 0x0000002415037221 */ /* 0x008fc80000010000 */
[----:B------:R-:W-:-:S03]  /*5f80*/  FADD.FTZ R36, R24, R3 ;  /* 0x0000000318247221 */ /* 0x000fc60000010000 */
[----:B------:R-:W3:Y:S01]  /*5f90*/  MUFU.EX2 R29, R29 ;  /* 0x0000001d001d7308 */ /* 0x000ee20000000800 */
[----:B------:R-:W-:-:S04]  /*5fa0*/  FADD.FTZ R3, R25, R36 ;  /* 0x0000002419037221 */ /* 0x000fc80000010000 */
[----:B------:R-:W-:-:S03]  /*5fb0*/  FADD.FTZ R12, R26, R3 ;  /* 0x000000031a0c7221 */ /* 0x000fc60000010000 */
[----:B------:R-:W-:Y:S01]  /*5fc0*/  MUFU.EX2 R4, R4 ;  /* 0x0000000400047308 */ /* 0x000fe20000000800 */
[----:B--2---:R-:W-:Y:S01]  /*5fd0*/  FADD.FTZ R3, R27, R12 ;  /* 0x0000000c1b037221 */ /* 0x004fe20000010000 */
[----:B-1----:R-:W-:-:S03]  /*5fe0*/  F2FP.BF16.F32.PACK_AB R163, R28, R27 ;  /* 0x0000001b1ca3723e */ /* 0x002fc600000010ff */
[----:B------:R-:W-:Y:S01]  /*5ff0*/  FADD.FTZ R28, R28, R3 ;  /* 0x000000031c1c7221 */ /* 0x000fe20000010000 */
[----:B------:R-:W-:Y:S01]  /*6000*/  FADD.FTZ R3, R31, R46 ;  /* 0x0000002e1f037221 */ /* 0x000fe20000010000 */
[----:B------:R0:W-:Y:S01]  /*6010*/  STSM.16.M88.4 [R23], R160 ;  /* 0x000000a017007844 */ /* 0x0001e20000000200 */
[----:B------:R-:W1:Y:S01]  /*6020*/  MUFU.EX2 R33, R30 ;  /* 0x0000001e00217308 */ /* 0x000e620000000800 */
[----:B---3--:R-:W-:Y:S01]  /*6030*/  F2FP.BF16.F32.PACK_AB R165, R44, R29 ;  /* 0x0000001d2ca5723e */ /* 0x008fe200000010ff */
[----:B------:R-:W-:Y:S01]  /*6040*/  FADD.FTZ R29, R29, R28 ;  /* 0x0000001c1d1d7221 */ /* 0x000fe20000010000 */
[----:B------:R-:W-:-:S03]  /*6050*/  FADD.FTZ R3, R32, R3 ;  /* 0x0000000320037221 */ /* 0x000fc60000010000 */
[----:B------:R-:W-:Y:S01]  /*6060*/  FADD.FTZ R29, R44, R29 ;  /* 0x0000001d2c1d7221 */ /* 0x000fe20000010000 */
[----:B-1----:R-:W-:-:S03]  /*6070*/  F2FP.BF16.F32.PACK_AB R167, R33, R4 ;  /* 0x0000000421a7723e */ /* 0x002fc600000010ff */
[----:B------:R-:W-:Y:S02]  /*6080*/  FADD.FTZ R4, R4, R29 ;  /* 0x0000001d04047221 */ /* 0x000fe40000010000 */
[----:B------:R0:W-:Y:S02]  /*6090*/  STSM.16.M88.4 [R22], R164 ;  /* 0x000000a416007844 */ /* 0x0001e40000000200 */
[----:B------:R-:W-:Y:S01]  /*60a0*/  FADD.FTZ R4, R33, R4 ;  /* 0x0000000421047221 */ /* 0x000fe20000010000 */
[----:B------:R-:W-:Y:S06]  /*60b0*/  @!P3 BRA `(.L_x_1760) ;  /* 0x000000000004b947 */ /* 0x000fec0003800000 */
[----:B------:R-:W-:Y:S01]  /*60c0*/  BPT.TRAP 0x1 ;  /* 0x000000040000795c */ /* 0x000fe20000300000 */
.L_x_1760:
[----:B------:R1:W2:Y:S01]  /*60d0*/  SYNCS.PHASECHK.TRANS64.TRYWAIT P0, [R7+URZ+0x28c50], R10 ;  /* 0x028c500a070075a7 */ /* 0x0002a2000800017f */
[----:B------:R-:W-:Y:S05]  /*60e0*/  @!P3 BRA `(.L_x_1761) ;  /* 0x000000000004b947 */ /* 0x000fea0003800000 */
[----:B------:R-:W-:Y:S01]  /*60f0*/  BPT.TRAP 0x1 ;  /* 0x000000040000795c */ /* 0x000fe20000300000 */
.L_x_1761:
[----:B--2---:R-:W-:Y:S05]  /*6100*/  @P0 BRA `(.L_x_1762) ;  /* 0x0000000000080947 */ /* 0x004fea0003800000 */
[----:B------:R-:W2:Y:S02]  /*6110*/  SYNCS.PHASECHK.TRANS64.TRYWAIT P0, [R7+URZ+0x28c50], R10 ;  /* 0x028c500a070075a7 */ /* 0x000ea4000800017f */
[----:B--2---:R-:W-:Y:S05]  /*6120*/  @!P0 BRA `(.L_x_1763) ;  /* 0x0000010000948947 */ /* 0x004fea0003800000 */
.L_x_1762:
[----:B------:R-:W-:Y:S01]  /*6130*/  ULEA UR15, UR36, UR48, 0xc ;  /* 0x00000030240f7291 */ /* 0x000fe2000f8e603f */
[----:B------:R-:W-:Y:S01]  /*6140*/  WARPGROUP.ARRIVE ;  /* 0x00000000000079c5 */ /* 0x000fe20000000000 */
[----:B------:R-:W-:Y:S01]  /*6150*/  UMOV UR7, 0x40000040 ;  /* 0x4000004000077882 */ /* 0x000fe20000000000 */
[----:B-12---:R-:W1:Y:S01]  /*6160*/  @P5 LDC R10, c[0x0][0x44c] ;  /* 0x00011300ff0a5b82 */ /* 0x006e620000000800 */
[----:B------:R-:W-:Y:S01]  /*6170*/  @!P4 VIADD R7, R7, 0x28c60 ;  /* 0x00028c600707c836 */ /* 0x000fe20000000000 */
[----:B------:R-:W-:Y:S02]  /*6180*/  UIADD3 UR50, UR50, -0x2, URZ ;  /* 0xfffffffe32327890 */ /* 0x000fe4000fffe03f */
[----:B------:R-:W-:Y:S02]  /*6190*/  UMOV UR6, UR15 ;  /* 0x0000000f00067c82 */ /* 0x000fe40008000000 */
[----:B------:R-:W-:Y:S01]  /*61a0*/  HGMMA.64x256x16.F32.BF16 R24, R152, gdesc[UR4].tnspB, RZ, !UPT, gsb0 ;  /* 0x43e0000498187df0 */ /* 0x000fe2000c0018ff */
[----:B------:R-:W-:Y:S01]  /*61b0*/  UIADD3 UR6, UR15, 0x80, URZ ;  /* 0x000000800f067890 */ /* 0x000fe2000fffe03f */
[----:B------:R-:W2:Y:S01]  /*61c0*/  @P5 LDC R11, c[0x0][0x450] ;  /* 0x00011400ff0b5b82 */ /* 0x000ea20000000800 */
[----:B------:R-:W-:Y:S01]  /*61d0*/  UMOV UR7, 0x40000040 ;  /* 0x4000004000077882 */ /* 0x000fe20000000000 */
[----:B------:R-:W-:Y:S01]  /*61e0*/  @!P4 PRMT R7, RZ, 0x654, R7 ;  /* 0x00000654ff07c816 */ /* 0x000fe20000000007 */
[----:B-1----:R-:W-:Y:S01]  /*61f0*/  @P5 IMAD.HI.U32 R10, R10, UR40, RZ ;  /* 0x000000280a0a5c27 */ /* 0x002fe2000f8e00ff */
[----:B------:R-:W-:-:S02]  /*6200*/  WARPGROUP.DEPBAR.LE gsb0, 0x0 ;  /* 0x00008000000079c5 */ /* 0x000fc40000010000 */
[----:B------:R-:W-:-:S15]  /*6210*/  WARPGROUP.ARRIVE ;  /* 0x00000000000079c5 */ /* 0x000fde0000000000 */
[----:B------:R-:W-:-:S05]  /*6220*/  NOP ;  /* 0x0000000000007918 */ /* 0x000fca0000000000 */
        /* <DEDUP_REMOVED lines=12> */
[----:B------:R-:W-:Y:S01]  /*62f0*/  HGMMA.64x256x16.F32.BF16 R24, R164, gdesc[UR4].tnspB, R24, gsb0 ;  /* 0x43e00004a4187df0 */ /* 0x000fe20008001818 */
[----:B------:R-:W-:Y:S02]  /*6300*/  UIMAD UR6, UR49, UR11, -UR14 ;  /* 0x0000000b310672a4 */ /* 0x000fe4000f8e0a0e */
        /* <DEDUP_REMOVED lines=10> */
[----:B-1----:R-:W-:Y:S01]  /*63b0*/  IMAD.U32 R7, RZ, RZ, UR40 ;  /* 0x00000028ff077e24 */ /* 0x002fe2000f8e00ff */
[----:B--2---:R-:W-:-:S05]  /*63c0*/  @P5 SHF.R.U32.HI R7, RZ, R11, R10 ;  /* 0x0000000bff075219 */ /* 0x004fca000001160a */
        /* <DEDUP_REMOVED lines=8> */
[----:B------:R-:W1:Y:S02]  /*6450*/  @P0 LDC.64 R12, c[0x0][0x9e8] ;  /* 0x00027a00ff0c0b82 */ /* 0x000e640000000a00 */
[----:B-1----:R-:W-:-:S05]  /*6460*/  @P0 IMAD.HI.U32 R10, R7, R12, RZ ;  /* 0x0000000c070a0227 */ /* 0x002fca00078e00ff */
[----:B------:R-:W-:-:S04]  /*6470*/  @P0 SHF.R.U32.HI R7, RZ, R13, R10 ;  /* 0x0000000dff070219 */ /* 0x000fc8000001160a */
[----:B------:R-:W-:Y:S01]  /*6480*/  LOP3.LUT R7, RZ, R7, RZ, 0x33, !PT ;  /* 0x00000007ff077212 */ /* 0x000fe200078e33ff */
[----:B------:R-:W-:Y:S06]  /*6490*/  BRA `(.L_x_1766) ;  /* 0x0000000000107947 */ /* 0x000fec0003800000 */
.L_x_1765:
[----:B------:R-:W-:-:S13]  /*64a0*/  ISETP.NE.AND P0, PT, R9, 0x1, PT ;  /* 0x000000010900780c */ /* 0x000fda0003f05270 */
[----:B------:R-:W1:Y:S02]  /*64b0*/  @P0 LDC.64 R10, c[0x0][0x9e8] ;  /* 0x00027a00ff0a0b82 */ /* 0x000e640000000a00 */
[----:B-1----:R-:W-:-:S05]  /*64c0*/  @P0 IMAD.HI.U32 R10, R7, R10, RZ ;  /* 0x0000000a070a0227 */ /* 0x002fca00078e00ff */
[----:B------:R-:W-:-:S07]  /*64d0*/  @P0 SHF.R.U32.HI R7, RZ, R11, R10 ;  /* 0x0000000bff070219 */ /* 0x000fce000001160a */
.L_x_1766:
[----:B------:R-:W-:-:S05]  /*64e0*/  IMAD R7, R7, R9, R9 ;  /* 0x0000000907077224 */ /* 0x000fca00078e0209 */
[----:B------:R-:W-:-:S07]  /*64f0*/  VIMNMX R8, R8, R7, PT ;  /* 0x0000000708087248 */ /* 0x000fce0003fe0100 */
.L_x_1764:
[----:B------:R-:W-:Y:S01]  /*6500*/  SHF.R.S32.HI R7, RZ, 0x1f, R8 ;  /* 0x0000001fff077819 */ /* 0x000fe20000011408 */
[----:B------:R-:W-:Y:S01]  /*6510*/  ULDC UR25, c[0x0][0x9e4] ;  /* 0x0002790000197ab9 */ /* 0x000fe20000000800 */
[----:B------:R-:W-:Y:S01]  /*6520*/  ULDC UR21, c[0x0][0x288] ;  /* 0x0000a20000157ab9 */ /* 0x000fe20000000800 */
[----:B------:R-:W-:Y:S01]  /*6530*/  ULDC UR22, c[0x0][0x2f0] ;  /* 0x0000bc0000167ab9 */ /* 0x000fe20000000800 */
[----:B------:R-:W-:Y:S01]  /*6540*/  LEA.HI R7, R7, R8, RZ, 0x6 ;  /* 0x0000000807077211 */ /* 0x000fe200078f30ff */
[----:B------:R-:W-:Y:S01]  /*6550*/  ULDC UR26, c[0x0][0x9d8] ;  /* 0x00027600001a7ab9 */ /* 0x000fe20000000800 */
[----:B------:R-:W-:Y:S01]  /*6560*/  ULDC UR23, c[0x0][0x988] ;  /* 0x0002620000177ab9 */ /* 0x000fe20000000800 */
[----:B------:R-:W-:Y:S01]  /*6570*/  ULDC UR27, c[0x0][0x9e0] ;  /* 0x00027800001b7ab9 */ /* 0x000fe20000000800 */
[----:B------:R-:W-:-:S04]  /*6580*/  SHF.R.S32.HI R7, RZ, 0x6, R7 ;  /* 0x00000006ff077819 */ /* 0x000fc80000011407 */
[----:B------:R-:W-:-:S04]  /*6590*/  VIMNMX R8, R186, R7, !PT ;  /* 0x00000007ba087248 */ /* 0x000fc80007fe0100 */
[----:B------:R-:W-:-:S13]  /*65a0*/  ISETP.LE.AND P0, PT, R8, UR50, PT ;  /* 0x0000003208007c0c */ /* 0x000fda000bf03270 */
[----:B------:R-:W-:Y:S05]  /*65b0*/  @!P0 BRA `(.L_x_1767) ;  /* 0x0000002400dc8947 */ /* 0x000fea0003800000 */
.L_x_1784:
[----:B------:R-:W-:-:S04]  /*65c0*/  UIADD3 UR24, UR36, 0x1, URZ ;  /* 0x0000000124187890 */ /* 0x000fc8000fffe03f */
[----:B------:R-:W-:-:S04]  /*65d0*/  UISETP.NE.AND UP0, UPT, UR24, 0x2, UPT ;  /* 0x000000021800788c */ /* 0x000fc8000bf05270 */
[----:B------:R-:W-:Y:S02]  /*65e0*/  USEL UR6, URZ, 0x1, UP0 ;  /* 0x000000013f067887 */ /* 0x000fe40008000000 */
[----:B------:R-:W-:Y:S02]  /*65f0*/  USEL UR24, UR24, URZ, UP0 ;  /* 0x0000003f18187287 */ /* 0x000fe40008000000 */
[----:B------:R-:W-:Y:S01]  /*6600*/  ULOP3.LUT UR37, UR37, UR6, URZ, 0x3c, !UPT ;  /* 0x0000000625257292 */ /* 0x000fe2000f8e3c3f */
[----:B01----:R-:W-:Y:S11]  /*6610*/  @!P3 BRA `(.L_x_1768) ;  /* 0x000000000004b947 */ /* 0x003ff60003800000 */
[----:B------:R-:W-:Y:S01]  /*6620*/  BPT.TRAP 0x1 ;  /* 0x000000040000795c */ /* 0x000fe20000300000 */
.L_x_1768:
[----:B------:R-:W-:Y:S01]  /*6630*/  ULEA UR28, UR24, UR43, 0x3 ;  /* 0x0000002b181c7291 */ /* 0x000fe2000f8e183f */
[----:B------:R-:W-:-:S05]  /*6640*/  IMAD.U32 R7, RZ, RZ, UR37 ;  /* 0x00000025ff077e24 */ /* 0x000fca000f8e00ff */
[----:B------:R-:W-:-:S04]  /*6650*/  SHF.L.U32 R7, R7, 0x1f, RZ ;  /* 0x0000001f07077819 */ /* 0x000fc800000006ff */
[----:B------:R1:W2:Y:S01]  /*6660*/  SYNCS.PHASECHK.TRANS64.TRYWAIT P0, [UR28+0x28c30], R7 ;  /* 0x028c3007ff0075a7 */ /* 0x0002a2000800015c */
[----:B------:R-:W-:Y:S05]  /*6670*/  @!P3 BRA `(.L_x_1769) ;  /* 0x000000000004b947 */ /* 0x000fea0003800000 */
[----:B------:R-:W-:Y:S01]  /*6680*/  BPT.TRAP 0x1 ;  /* 0x000000040000795c */ /* 0x000fe20000300000 */
.L_x_1769:
[----:B--2---:R-:W-:Y:S05]  /*6690*/  @P0 BRA `(.L_x_1770) ;  /* 0x0000000000080947 */ /* 0x004fea0003800000 */
[----:B------:R-:W2:Y:S02]  /*66a0*/  SYNCS.PHASECHK.TRANS64.TRYWAIT P0, [UR28+0x28c30], R7 ;  /* 0x028c3007ff0075a7 */ /* 0x000ea4000800015c */
[----:B--2---:R-:W-:Y:S05]  /*66b0*/  @!P0 BRA `(.L_x_1771) ;  /* 0x000000fc00448947 */ /* 0x004fea0003800000 */
.L_x_1770:
[----:B------:R-:W-:Y:S01]  /*66c0*/  R2UR UR18, R0 ;  /* 0x00000000001272ca */ /* 0x000fe200000e0000 */
[----:B0-----:R-:W-:Y:S01]  /*66d0*/  WARPGROUP.ARRIVE ;  /* 0x00000000000079c5 */ /* 0x001fe20000000000 */
[----:B------:R-:W-:Y:S01]  /*66e0*/  UMOV UR19, 0x40000040 ;  /* 0x4000004000137882 */ /* 0x000fe20000000000 */
[----:B------:R-:W-:Y:S01]  /*66f0*/  UMOV UR7, 0x40000040 ;  /* 0x4000004000077882 */ /* 0x000fe20000000000 */
[----:B------:R-:W-:Y:S01]  /*6700*/  UMOV UR11, 0x40000040 ;  /* 0x40000040000b7882 */ /* 0x000fe20000000000 */
[----:B------:R-:W-:Y:S01]  /*6710*/  UMOV UR15, 0x40000040 ;  /* 0x40000040000f7882 */ /* 0x000fe20000000000 */
[----:B------:R-:W0:Y:S07]  /*6720*/  @P5 LDC R11, c[0x0][0x44c] ;  /* 0x00011300ff0b5b82 */ /* 0x000e2e0000000800 */
[----:B------:R-:W-:Y:S01]  /*6730*/  ULEA UR18, UR24, UR18, 0x9 ;  /* 0x0000001218127291 */ /* 0x000fe2000f8e483f */
[----:B--2---:R-:W2:Y:S03]  /*6740*/  @P5 LDC R10, c[0x0][0x450] ;  /* 0x00011400ff0a5b82 */ /* 0x004ea60000000800 */
[----:B------:R-:W-:-:S02]  /*6750*/  UIADD3 UR6, UR18, 0x2, URZ ;  /* 0x0000000212067890 */ /* 0x000fc4000fffe03f */
[----:B------:R-:W-:Y:S02]  /*6760*/  UIADD3 UR10, UR18, 0x4, URZ ;  /* 0x00000004120a7890 */ /* 0x000fe4000fffe03f */
[----:B------:R-:W-:Y:S02]  /*6770*/  UIADD3 UR14, UR18, 0x6, URZ ;  /* 0x00000006120e7890 */ /* 0x000fe4000fffe03f */
[----:B------:R-:W-:Y:S03]  /*6780*/  HGMMA.64x64x16.F32.BF16 R152, gdesc[UR16], RZ, !UPT, gsb0 ;  /* 0x00e00000109879f0 */ /* 0x000fe6000c0018ff */
[----:B------:R-:W-:Y:S02]  /*6790*/  WARPGROUP.DEPBAR.LE gsb0, 0x0 ;  /* 0x00008000000079c5 */ /* 0x000fe40000010000 */
[----:B------:R-:W-:-:S06]  /*67a0*/  WARPGROUP.ARRIVE ;  /* 0x00000000000079c5 */ /* 0x000fcc0000000000 */
[----:B------:R-:W-:Y:S01]  /*67b0*/  HGMMA.64x64x16.F32.BF16 R152, gdesc[UR4], R152, gsb0 ;  /* 0x00e00000049879f0 */ /* 0x000fe20008001898 */
[----:B------:R-:W-:Y:S02]  /*67c0*/  USHF.L.U32 UR6, UR50, 0x6, URZ ;  /* 0x0000000632067899 */ /* 0x000fe4000800063f */
[----:B------:R-:W-:Y:S02]  /*67d0*/  WARPGROUP.DEPBAR.LE gsb0, 0x0 ;  /* 0x00008000000079c5 */ /* 0x000fe40000010000 */
[----:B------:R-:W-:-:S06]  /*67e0*/  WARPGROUP.ARRIVE ;  /* 0x00000000000079c5 */ /* 0x000fcc0000000000 */
[----:B------:R-:W-:Y:S01]  /*67f0*/  HGMMA.64x64x16.F32.BF16 R152, gdesc[UR8], R152, gsb0 ;  /* 0x00e00000089879f0 */ /* 0x000fe20008001898 */
[----:B------:R-:W-:Y:S02]  /*6800*/  UMOV UR11, UR22 ;  /* 0x00000016000b7c82 */ /* 0x000fe40008000000 */
[----:B------:R-:W-:Y:S02]  /*6810*/  WARPGROUP.DEPBAR.LE gsb0, 0x0 ;  /* 0x00008000000079c5 */ /* 0x000fe40000010000 */
[----:B------:R-:W-:-:S06]  /*6820*/  WARPGROUP.ARRIVE ;  /* 0x00000000000079c5 */ /* 0x000fcc0000000000 */
[----:B------:R-:W-:Y:S01]  /*6830*/  HGMMA.64x64x16.F32.BF16 R152, gdesc[UR12], R152, gsb0 ;  /* 0x00e000000c9879f0 */ /* 0x000fe20008001898 */
[----:B------:R-:W-:Y:S02]  /*6840*/  UMOV UR14, UR21 ;  /* 0x00000015000e7c82 */ /* 0x000fe40008000000 */
[----:B------:R-:W-:Y:S02]  /*6850*/  WARPGROUP.DEPBAR.LE gsb0, 0x0 ;  /* 0x00008000000079c5 */ /* 0x000fe40000010000 */
[----:B------:R-:W-:Y:S01]  /*6860*/  FMUL.FTZ R193, R153, UR26 ;  /* 0x0000001a99c17c20 */ /* 0x000fe20008410000 */
[----:B------:R-:W-:Y:S01]  /*6870*/  FMUL.FTZ R153, R170, UR26 ;  /* 0x0000001aaa997c20 */ /* 0x000fe20008410000 */
[----:B------:R-:W-:Y:S01]  /*6880*/  FMUL.FTZ R170, R176, UR26 ;  /* 0x0000001ab0aa7c20 */ /* 0x000fe20008410000 */
[----:B------:R-:W-:Y:S02]  /*6890*/  VIADD R176, R185, UR40 ;  /* 0x00000028b9b07c36 */ /* 0x000fe40008000000 */
[----:B------:R-:W-:Y:S01]  /*68a0*/  FMUL.FTZ R12, R155, UR26 ;  /* 0x0000001a9b0c7c20 */ /* 0x000fe20008410000 */
[----:B------:R-:W-:Y:S01]  /*68b0*/  FMUL.FTZ R155, R174, UR26 ;  /* 0x0000001aae9b7c20 */ /* 0x000fe20008410000 */
[----:B------:R-:W-:Y:S01]  /*68c0*/  FMUL.FTZ R192, R152, UR26 ;  /* 0x0000001a98c07c20 */ /* 0x000fe20008410000 */
[----:B0-----:R-:W-:-:S04]  /*68d0*/  @P5 IMAD.HI.U32 R11, R176, R11, RZ ;  /* 0x0000000bb00b5227 */ /* 0x001fc800078e00ff */
[----:B------:R-:W-:Y:S01]  /*68e0*/  FMUL.FTZ R20, R163, UR26 ;  /* 0x0000001aa3147c20 */ /* 0x000fe20008410000 */
[----:B------:R-:W-:Y:S01]  /*68f0*/  FMUL.FTZ R21, R166, UR26 ;  /* 0x0000001aa6157c20 */ /* 0x000fe20008410000 */
[----:B------:R-:W-:Y:S01]  /*6900*/  FMUL.FTZ R9, R154, UR26 ;  /* 0x0000001a9a097c20 */ /* 0x000fe20008410000 */
[----:B------:R-:W-:Y:S01]  /*6910*/  FMUL.FTZ R163, R164, UR26 ;  /* 0x0000001aa4a37c20 */ /* 0x000fe20008410000 */
[----:B--2---:R-:W-:Y:S01]  /*6920*/  @P5 SHF.R.U32.HI R176, RZ, R10, R11 ;  /* 0x0000000affb05219 */ /* 0x004fe2000001160b */
[----:B------:R-:W-:Y:S02]  /*6930*/  IMAD.U32 R11, RZ, RZ, UR6 ;  /* 0x00000006ff0b7e24 */ /* 0x000fe4000f8e00ff */
[----:B------:R-:W-:Y:S01]  /*6940*/  FMUL.FTZ R152, R167, UR26 ;  /* 0x0000001aa7987c20 */ /* 0x000fe20008410000 */
[----:B------:R-:W-:Y:S01]  /*6950*/  FMUL.FTZ R166, R169, UR26 ;  /* 0x0000001aa9a67c20 */ /* 0x000fe20008410000 */
[----:B------:R-:W-:Y:S01]  /*6960*/  FMUL.FTZ R194, R156, UR26 ;  /* 0x0000001a9cc27c20 */ /* 0x000fe20008410000 */
[----:B------:R-:W0:Y:S01]  /*6970*/  SHFL.IDX PT, R174, R176, RZ, 0x1c1f ;  /* 0x001c1fffb0ae7589 */ /* 0x000e2200000e0000 */
        /* <DEDUP_REMOVED lines=19> */
[----:B------:R-:W-:Y:S01]  /*6ab0*/  IADD3 R162, -R2, 0x1, -R11 ;  /* 0x0000000102a27810 */ /* 0x000fe20007ffe90b */
[----:B------:R-:W-:Y:S01]  /*6ac0*/  IMAD.U32 R168, RZ, RZ, UR28 ;  /* 0x0000001cffa87e24 */ /* 0x000fe2000f8e00ff */
[----:B------:R-:W2:Y:S01]  /*6ad0*/  MUFU.TANH R192, R192 ;  /* 0x000000c000c07308 */ /* 0x000ea20000002400 */
[----:B------:R-:W-:-:S02]  /*6ae0*/  IMAD.U32 R175, RZ, RZ, UR49 ;  /* 0x00000031ffaf7e24 */ /* 0x000fc4000f8e00ff */
[----:B------:R-:W-:Y:S02]  /*6af0*/  @!P4 VIADD R10, R168, 0x28c40 ;  /* 0x00028c40a80ac836 */ /* 0x000fe40000000000 */
[----:B------:R-:W-:-:S03]  /*6b00*/  IMAD R162, R175, UR11, R162 ;  /* 0x0000000bafa27c24 */ /* 0x000fc6000f8e02a2 */
[----:B------:R-:W3:Y:S01]  /*6b10*/  MUFU.TANH R193, R193 ;  /* 0x000000c100c17308 */ /* 0x000ee20000002400 */
[----:B------:R-:W-:Y:S01]  /*6b20*/  VIADD R162, R162, -UR14 ;  /* 0x8000000ea2a27c36 */ /* 0x000fe20008000000 */
[----:B------:R-:W-:-:S03]  /*6b30*/  @!P4 PRMT R10, RZ, 0x654, R10 ;  /* 0x00000654ff0ac816 */ /* 0x000fc6000000000a */
[C---:B------:R-:W-:Y:S01]  /*6b40*/  VIADD R179, R162.reuse, UR27 ;  /* 0x0000001ba2b37c36 */ /* 0x040fe20008000000 */
[----:B------:R4:W-:Y:S01]  /*6b50*/  @!P4 SYNCS.ARRIVE.TRANS64.RED.A1T0 RZ, [R10+URZ], RZ ;  /* 0x000000ff0affc9a7 */ /* 0x0009e2000810043f */
[----:B------:R-:W-:Y:S01]  /*6b60*/  VIADD R181, R162, UR20 ;  /* 0x00000014a2b57c36 */ /* 0x000fe20008000000 */
[----:B------:R-:W1:Y:S01]  /*6b70*/  MUFU.TANH R9, R9 ;  /* 0x0000000900097308 */ /* 0x000e620000002400 */
[C---:B0-----:R-:W-:Y:S02]  /*6b80*/  IMAD.IADD R177, R174.reuse, 0x1, R179 ;  /* 0x00000001aeb17824 */ /* 0x041fe400078e02b3 */
[----:B------:R-:W-:-:S05]  /*6b90*/  IMAD.IADD R178, R174, 0x1, R181 ;  /* 0x00000001aeb27824 */ /* 0x000fca00078e02b5 */
        /* <DEDUP_REMOVED lines=28> */
[----:B------:R-:W0:Y:S01]  /*6d60*/  MUFU.TANH R160, R160 ;  /* 0x000000a000a07308 */ /* 0x000e220000002400 */
[----:B-1234-:R-:W-:Y:S05]  /*6d70*/  @!P6 BRA `(.L_x_1772) ;  /* 0x00000000005ce947 */ /* 0x01efea0003800000 */
[----:B------:R-:W-:Y:S01]  /*6d80*/  IMAD R10, R175, UR11, R174 ;  /* 0x0000000baf0a7c24 */ /* 0x000fe2000f8e02ae */
[----:B------:R-:W-:Y:S03]  /*6d90*/  BSSY B0, `(.L_x_1773) ;  /* 0x0000011000007945 */ /* 0x000fe60003800000 */
[----:B------:R-:W-:-:S05]  /*6da0*/  VIADD R161, R10, -UR14 ;  /* 0x8000000e0aa17c36 */ /* 0x000fca0008000000 */
[----:B------:R-:W-:-:S13]  /*6db0*/  ISETP.GT.AND P0, PT, R161, -0x1, PT ;  /* 0xffffffffa100780c */ /* 0x000fda0003f04270 */
[----:B------:R-:W-:Y:S05]  /*6dc0*/  @P0 BRA `(.L_x_1774) ;  /* 0x0000000000200947 */ /* 0x000fea0003800000 */
[----:B------:R-:W-:Y:S01]  /*6dd0*/  IMAD.U32 R162, RZ, RZ, UR25 ;  /* 0x00000019ffa27e24 */ /* 0x000fe2000f8e00ff */
[----:B------:R-:W-:-:S04]  /*6de0*/  LOP3.LUT R161, RZ, R161, RZ, 0x33, !PT ;  /* 0x000000a1ffa17212 */ /* 0x000fc800078e33ff */
[----:B------:R-:W-:-:S13]  /*6df0*/  ISETP.NE.AND P0, PT, R162, 0x1, PT ;  /* 0x00000001a200780c */ /* 0x000fda0003f05270 */
[----:B------:R-:W1:Y:S02]  /*6e00*/  @P0 LDC.64 R10, c[0x0][0x9e8] ;  /* 0x00027a00ff0a0b82 */ /* 0x000e640000000a00 */
[----:B-1----:R-:W-:-:S05]  /*6e10*/  @P0 IMAD.HI.U32 R10, R161, R10, RZ ;  /* 0x0000000aa10a0227 */ /* 0x002fca00078e00ff */
[----:B------:R-:W-:-:S04]  /*6e20*/  @P0 SHF.R.U32.HI R161, RZ, R11, R10 ;  /* 0x0000000bffa10219 */ /* 0x000fc8000001160a */
[----:B------:R-:W-:Y:S01]  /*6e30*/  LOP3.LUT R161, RZ, R161, RZ, 0x33, !PT ;  /* 0x000000a1ffa17212 */ /* 0x000fe200078e33ff */
[----:B------:R-:W-:Y:S06]  /*6e40*/  BRA `(.L_x_1775) ;  /* 0x0000000000147947 */ /* 0x000fec0003800000 */
.L_x_1774:
[----:B------:R-:W-:-:S05]  /*6e50*/  IMAD.U32 R162, RZ, RZ, UR25 ;  /* 0x00000019ffa27e24 */ /* 0x000fca000f8e00ff */
[----:B------:R-:W-:-:S13]  /*6e60*/  ISETP.NE.AND P0, PT, R162, 0x1, PT ;  /* 0x00000001a200780c */ /* 0x000fda0003f05270 */
[----:B------:R-:W1:Y:S02]  /*6e70*/  @P0 LDC.64 R10, c[0x0][0x9e8] ;  /* 0x00027a00ff0a0b82 */ /* 0x000e640000000a00 */
[----:B-1----:R-:W-:-:S05]  /*6e80*/  @P0 IMAD.HI.U32 R10, R161, R10, RZ ;  /* 0x0000000aa10a0227 */ /* 0x002fca00078e00ff */
[----:B------:R-:W-:-:S07]  /*6e90*/  @P0 SHF.R.U32.HI R161, RZ, R11, R10 ;  /* 0x0000000bffa10219 */ /* 0x000fce000001160a */
.L_x_1775:
[----:B------:R-:W-:Y:S05]  /*6ea0*/  BSYNC B0 ;  /* 0x0000000000007941 */ /* 0x000fea0003800000 */
.L_x_1773:
[----:B------:R-:W-:-:S04]  /*6eb0*/  IMAD R161, R161, R162, -UR6 ;  /* 0x80000006a1a17e24 */ /* 0x000fc8000f8e02a2 */
[----:B------:R-:W-:-:S05]  /*6ec0*/  IMAD.IADD R161, R161, 0x1, -R2 ;  /* 0x00000001a1a17824 */ /* 0x000fca00078e0a02 */
[----:B------:R-:W-:Y:S02]  /*6ed0*/  VIADDMNMX R177, R161, R162, R177, PT ;  /* 0x000000a2a1b17246 */ /* 0x000fe400038001b1 */
[----:B------:R-:W-:-:S07]  /*6ee0*/  VIMNMX R178, R178, R161, !PT ;  /* 0x000000a1b2b27248 */ /* 0x000fce0007fe0100 */
.L_x_1772:
[----:B------:R-:W-:Y:S01]  /*6ef0*/  UISETP.GT.AND UP0, UPT, UR50, -0x1, UPT ;  /* 0xffffffff3200788c */ /* 0x000fe2000bf04270 */
[----:B------:R-:W1:Y:S05]  /*6f00*/  SHFL.IDX PT, R10, R176, 0x1, 0x1c1f ;  /* 0x003c1f00b00a7f89 */ /* 0x000e6a00000e0000 */
[----:B------:R-:W-:-:S04]  /*6f10*/  PLOP3.LUT P0, PT, PT, PT, UP0, 0x80, 0x0 ;  /* 0x000000000000781c */ /* 0x000fc80003f0f008 */
[C---:B------:R-:W-:Y:S02]  /*6f20*/  ISETP.GT.AND P2, PT, R178.reuse, RZ, P0 ;  /* 0x000000ffb200720c */ /* 0x040fe40000744270 */
[----:B------:R-:W-:Y:S02]  /*6f30*/  ISETP.GT.AND P1, PT, R178, 0x1, P0 ;  /* 0x00000001b200780c */ /* 0x000fe40000724270 */
[C---:B------:R-:W-:Y:S02]  /*6f40*/  ISETP.LT.OR P2, PT, R177.reuse, 0x1, P2 ;  /* 0x00000001b100780c */ /* 0x040fe40001741670 */
[----:B------:R-:W-:Y:S02]  /*6f50*/  ISETP.LT.OR P1, PT, R177, 0x2, P1 ;  /* 0x00000002b100780c */ /* 0x000fe40000f21670 */
[----:B------:R-:W-:Y:S02]  /*6f60*/  FSEL R192, R192, -INF , !P2 ;  /* 0xff800000c0c07808 */ /* 0x000fe40005000000 */
[----:B------:R-:W-:-:S02]  /*6f70*/  FSEL R193, R193, -INF , !P1 ;  /* 0xff800000c1c17808 */ /* 0x000fc40004800000 */
[C---:B------:R-:W-:Y:S02]  /*6f80*/  ISETP.GT.AND P2, PT, R178.reuse, 0x8, P0 ;  /* 0x00000008b200780c */ /* 0x040fe40000744270 */
[----:B------:R-:W-:Y:S01]  /*6f90*/  ISETP.GT.AND P1, PT, R178, 0x9, P0 ;  /* 0x00000009b200780c */ /* 0x000fe20000724270 */
[----:B-1----:R-:W-:Y:S01]  /*6fa0*/  IMAD.IADD R176, R179, 0x1, R10 ;  /* 0x00000001b3b07824 */ /* 0x002fe200078e020a */
[C---:B------:R-:W-:Y:S02]  /*6fb0*/  ISETP.LT.OR P2, PT, R177.reuse, 0x9, P2 ;  /* 0x00000009b100780c */ /* 0x040fe40001741670 */
[----:B------:R-:W-:Y:S02]  /*6fc0*/  ISETP.LT.OR P1, PT, R177, 0xa, P1 ;  /* 0x0000000ab100780c */ /* 0x000fe40000f21670 */
[----:B0-----:R-:W-:Y:S02]  /*6fd0*/  FSEL R194, R194, -INF , !P2 ;  /* 0xff800000c2c27808 */ /* 0x001fe40005000000 */
[----:B------:R-:W-:-:S02]  /*6fe0*/  FSEL R174, R195, -INF , !P1 ;  /* 0xff800000c3ae7808 */ /* 0x000fc40004800000 */
[C---:B------:R-:W-:Y:S02]  /*6ff0*/  ISETP.GT.AND P2, PT, R178.reuse, 0x10, P0 ;  /* 0x00000010b200780c */ /* 0x040fe40000744270 */
[----:B------:R-:W-:Y:S02]  /*7000*/  ISETP.GT.AND P1, PT, R178, 0x11, P0 ;  /* 0x00000011b200780c */ /* 0x000fe40000724270 */
[C---:B------:R-:W-:Y:S02]  /*7010*/  ISETP.LT.OR P2, PT, R177.reuse, 0x11, P2 ;  /* 0x00000011b100780c */ /* 0x040fe40001741670 */
[----:B------:R-:W-:Y:S02]  /*7020*/  ISETP.LT.OR P1, PT, R177, 0x12, P1 ;  /* 0x00000012b100780c */ /* 0x000fe40000f21670 */
[----:B------:R-:W-:Y:S02]  /*7030*/  FSEL R161, R196, -INF , !P2 ;  /* 0xff800000c4a17808 */ /* 0x000fe40005000000 */
        /* <DEDUP_REMOVED lines=28> */
[----:B------:R-:W-:Y:S01]  /*7200*/  ISETP.LT.OR P1, PT, R177, 0x3a, P1 ;  /* 0x0000003ab100780c */ /* 0x000fe20000f21670 */
[----:B------:R-:W-:Y:S01]  /*7210*/  IMAD.IADD R177, R181, 0x1, R10 ;  /* 0x00000001b5b17824 */ /* 0x000fe200078e020a */
[----:B------:R-:W-:Y:S02]  /*7220*/  FSEL R172, R172, -INF , !P2 ;  /* 0xff800000acac7808 */ /* 0x000fe40005000000 */
[----:B------:R-:W-:Y:S01]  /*7230*/  FSEL R173, R173, -INF , !P1 ;  /* 0xff800000adad7808 */ /* 0x000fe20004800000 */
[----:B------:R-:W-:Y:S08]  /*7240*/  @!P6 BRA `(.L_x_1776) ;  /* 0x00000000005ce947 */ /* 0x000ff00003800000 */
        /* <DEDUP_REMOVED lines=8> */
[----:B------:R-:W0:Y:S02]  /*72d0*/  @P1 LDC.64 R10, c[0x0][0x9e8] ;  /* 0x00027a00ff0a1b82 */ /* 0x000e240000000a00 */
[----:B0-----:R-:W-:-:S05]  /*72e0*/  @P1 IMAD.HI.U32 R10, R175, R10, RZ ;  /* 0x0000000aaf0a1227 */ /* 0x001fca00078e00ff */
[----:B------:R-:W-:-:S04]  /*72f0*/  @P1 SHF.R.U32.HI R175, RZ, R11, R10 ;  /* 0x0000000bffaf1219 */ /* 0x000fc8000001160a */
[----:B------:R-:W-:Y:S01]  /*7300*/  LOP3.LUT R175, RZ, R175, RZ, 0x33, !PT ;  /* 0x000000afffaf7212 */ /* 0x000fe200078e33ff */
[----:B------:R-:W-:Y:S06]  /*7310*/  BRA `(.L_x_1779) ;  /* 0x0000000000147947 */ /* 0x000fec0003800000 */
.L_x_1778:
[----:B------:R-:W-:-:S05]  /*7320*/  IMAD.U32 R178, RZ, RZ, UR25 ;  /* 0x00000019ffb27e24 */ /* 0x000fca000f8e00ff */
[----:B------:R-:W-:-:S13]  /*7330*/  ISETP.NE.AND P1, PT, R178, 0x1, PT ;  /* 0x00000001b200780c */ /* 0x000fda0003f25270 */
[----:B------:R-:W0:Y:S02]  /*7340*/  @P1 LDC.64 R10, c[0x0][0x9e8] ;  /* 0x00027a00ff0a1b82 */ /* 0x000e240000000a00 */
[----:B0-----:R-:W-:-:S05]  /*7350*/  @P1 IMAD.HI.U32 R10, R175, R10, RZ ;  /* 0x0000000aaf0a1227 */ /* 0x001fca00078e00ff */
[----:B------:R-:W-:-:S07]  /*7360*/  @P1 SHF.R.U32.HI R175, RZ, R11, R10 ;  /* 0x0000000bffaf1219 */ /* 0x000fce000001160a */
.L_x_1779:
[----:B------:R-:W-:Y:S05]  /*7370*/  BSYNC B0 ;  /* 0x0000000000007941 */ /* 0x000fea0003800000 */
.L_x_1777:
[----:B------:R-:W-:-:S04]  /*7380*/  IMAD R175, R175, R178, -UR6 ;  /* 0x80000006afaf7e24 */ /* 0x000fc8000f8e02b2 */
[----:B------:R-:W-:-:S05]  /*7390*/  IMAD.IADD R175, R175, 0x1, -R2 ;  /* 0x00000001afaf7824 */ /* 0x000fca00078e0a02 */
[----:B------:R-:W-:Y:S02]  /*73a0*/  VIADDMNMX R176, R175, R178, R176, PT ;  /* 0x000000b2afb07246 */ /* 0x000fe400038001b0 */
[----:B------:R-:W-:-:S07]  /*73b0*/  VIMNMX R177, R177, R175, !PT ;  /* 0x000000afb1b17248 */ /* 0x000fce0007fe0100 */
.L_x_1776:
[----:B------:R-:W-:Y:S01]  /*73c0*/  FMNMX.FTZ R10, R192, R5, !PT ;  /* 0x00000005c00a7209 */ /* 0x000fe20007810000 */
[----:B------:R-:W-:Y:S01]  /*73d0*/  UMOV UR10, UR23 ;  /* 0x00000017000a7c82 */ /* 0x000fe20008000000 */
[----:B------:R-:W-:Y:S01]  /*73e0*/  ISETP.GT.AND P2, PT, R177, 0x1, P0 ;  /* 0x00000001b100780c */ /* 0x000fe20000744270 */
[----:B------:R-:W-:Y:S01]  /*73f0*/  IMAD.MOV R183, RZ, RZ, -R17 ;  /* 0x000000ffffb77224 */ /* 0x000fe200078e0a11 */
[----:B------:R-:W-:Y:S02]  /*7400*/  FMNMX.FTZ R11, R193, R10, !PT ;  /* 0x0000000ac10b7209 */ /* 0x000fe40007810000 */
[----:B------:R-:W-:Y:S02]  /*7410*/  ISETP.LT.OR P2, PT, R176, 0x2, P2 ;  /* 0x00000002b000780c */ /* 0x000fe40001741670 */
[----:B------:R-:W-:Y:S02]  /*7420*/  FMNMX.FTZ R11, R194, R11, !PT ;  /* 0x0000000bc20b7209 */ /* 0x000fe40007810000 */
[----:B------:R-:W-:-:S02]  /*7430*/  FSEL R12, R12, -INF , !P2 ;  /* 0xff8000000c0c7808 */ /* 0x000fc40005000000 */
[----:B------:R-:W-:Y:S02]  /*7440*/  FMNMX.FTZ R10, R174, R11, !PT ;  /* 0x0000000bae0a7209 */ /* 0x000fe40007810000 */
[----:B------:R-:W-:Y:S02]  /*7450*/  ISETP.GT.AND P2, PT, R177, 0x9, P0 ;  /* 0x00000009b100780c */ /* 0x000fe40000744270 */
[----:B------:R-:W-:Y:S02]  /*7460*/  FMNMX.FTZ R11, R161, R10, !PT ;  /* 0x0000000aa10b7209 */ /* 0x000fe40007810000 */
[----:B------:R-:W-:Y:S02]  /*7470*/  ISETP.GT.AND P1, PT, R177, 0x8, P0 ;  /* 0x00000008b100780c */ /* 0x000fe40000724270 */
[----:B------:R-:W-:Y:S02]  /*7480*/  FMNMX.FTZ R10, R162, R11, !PT ;  /* 0x0000000ba20a7209 */ /* 0x000fe40007810000 */
[----:B------:R-:W-:-:S02]  /*7490*/  ISETP.LT.OR P2, PT, R176, 0xa, P2 ;  /* 0x0000000ab000780c */ /* 0x000fc40001741670 */
[----:B------:R-:W-:Y:S02]  /*74a0*/  FMNMX.FTZ R11, R163, R10, !PT ;  /* 0x0000000aa30b7209 */ /* 0x000fe40007810000 */
[----:B------:R-:W-:Y:S02]  /*74b0*/  ISETP.LT.OR P1, PT, R176, 0x9, P1 ;  /* 0x00000009b000780c */ /* 0x000fe40000f21670 */
[----:B------:R-:W-:Y:S02]  /*74c0*/  FMNMX.FTZ R10, R164, R11, !PT ;  /* 0x0000000ba40a7209 */ /* 0x000fe40007810000 */
[----:B------:R-:W-:Y:S02]  /*74d0*/  FSEL R14, R14, -INF , !P2 ;  /* 0xff8000000e0e7808 */ /* 0x000fe40005000000 */
[----:B------:R-:W-:Y:S02]  /*74e0*/  FMNMX.FTZ R11, R165, R10, !PT ;  /* 0x0000000aa50b7209 */ /* 0x000fe40007810000 */
[----:B------:R-:W-:-:S02]  /*74f0*/  ISETP.GT.AND P2, PT, R177, 0x11, P0 ;  /* 0x00000011b100780c */ /* 0x000fc40000744270 */
[----:B------:R-:W-:Y:S02]  /*7500*/  FMNMX.FTZ R10, R166, R11, !PT ;  /* 0x0000000ba60a7209 */ /* 0x000fe40007810000 */
[----:B------:R-:W-:Y:S02]  /*7510*/  FSEL R13, R13, -INF , !P1 ;  /* 0xff8000000d0d7808 */ /* 0x000fe40004800000 */
        /* <DEDUP_REMOVED lines=9> */
[----:B------:R-:W-:-:S02]  /*75b0*/  ISETP.GT.AND P2, PT, R177, RZ, P0 ;  /* 0x000000ffb100720c */ /* 0x000fc40000744270 */
[----:B------:R-:W-:Y:S02]  /*75c0*/  FMNMX.FTZ R10, R173, R10, !PT ;  /* 0x0000000aad0a7209 */ /* 0x000fe40007810000 */
[----:B------:R-:W-:Y:S02]  /*75d0*/  FSEL R15, R15, -INF , !P1 ;  /* 0xff8000000f0f7808 */ /* 0x000fe40004800000 */
[----:B------:R-:W-:Y:S01]  /*75e0*/  ISETP.GT.AND P1, PT, R177, 0x18, P0 ;  /* 0x00000018b100780c */ /* 0x000fe20000724270 */
[----:B------:R-:W0:Y:S01]  /*75f0*/  SHFL.BFLY PT, R11, R10, 0x2, 0x1f ;  /* 0x0c401f000a0b7f89 */ /* 0x000e2200000e0000 */
[C---:B------:R-:W-:Y:S02]  /*7600*/  ISETP.LT.OR P2, PT, R176.reuse, 0x1, P2 ;  /* 0x00000001b000780c */ /* 0x040fe40001741670 */
[----:B------:R-:W-:-:S04]  /*7610*/  ISETP.LT.OR P1, PT, R176, 0x19, P1 ;  /* 0x00000019b000780c */ /* 0x000fc80000f21670 */
[----:B------:R-:W-:Y:S02]  /*7620*/  FSEL R21, R21, -INF , !P1 ;  /* 0xff80000015157808 */ /* 0x000fe40004800000 */
[----:B------:R-:W-:-:S04]  /*7630*/  ISETP.GT.AND P1, PT, R177, 0x19, P0 ;  /* 0x00000019b100780c */ /* 0x000fc80000724270 */
[----:B------:R-:W-:-:S04]  /*7640*/  ISETP.LT.OR P1, PT, R176, 0x1a, P1 ;  /* 0x0000001ab000780c */ /* 0x000fc80000f21670 */
[----:B------:R-:W-:Y:S02]  /*7650*/  FSEL R152, R152, -INF , !P1 ;  /* 0xff80000098987808 */ /* 0x000fe40004800000 */
[----:B------:R-:W-:-:S04]  /*7660*/  ISETP.GT.AND P1, PT, R177, 0x21, P0 ;  /* 0x00000021b100780c */ /* 0x000fc80000724270 */
[----:B------:R-:W-:Y:S02]  /*7670*/  ISETP.LT.OR P1, PT, R176, 0x22, P1 ;  /* 0x00000022b000780c */ /* 0x000fe40000f21670 */
[----:B0-----:R-:W-:Y:S02]  /*7680*/  FMNMX.FTZ R178, R10, R11, !PT ;  /* 0x0000000b0ab27209 */ /* 0x001fe40007810000 */
[----:B------:R-:W-:Y:S02]  /*7690*/  FSEL R11, R9, -INF , !P2 ;  /* 0xff800000090b7808 */ /* 0x000fe40005000000 */
[----:B------:R-:W-:Y:S01]  /*76a0*/  ISETP.GT.AND P2, PT, R177, 0x20, P0 ;  /* 0x00000020b100780c */ /* 0x000fe20000744270 */
[----:B------:R-:W0:Y:S01]  /*76b0*/  SHFL.BFLY PT, R179, R178, 0x1, 0x1f ;  /* 0x0c201f00b2b37f89 */ /* 0x000e2200000e0000 */
[----:B------:R-:W-:Y:S02]  /*76c0*/  FMNMX.FTZ R175, R11, R6, !PT ;  /* 0x000000060baf7209 */ /* 0x000fe40007810000 */
[----:B------:R-:W-:-:S02]  /*76d0*/  ISETP.LT.OR P2, PT, R176, 0x21, P2 ;  /* 0x00000021b000780c */ /* 0x000fc40001741670 */
[----:B------:R-:W-:Y:S02]  /*76e0*/  FMNMX.FTZ R10, R12, R175, !PT ;  /* 0x000000af0c0a7209 */ /* 0x000fe40007810000 */
[----:B------:R-:W-:Y:S02]  /*76f0*/  FSEL R153, R153, -INF , !P2 ;  /* 0xff80000099997808 */ /* 0x000fe40005000000 */
[----:B------:R-:W-:Y:S02]  /*7700*/  FMNMX.FTZ R175, R13, R10, !PT ;  /* 0x0000000a0daf7209 */ /* 0x000fe40007810000 */
[----:B------:R-:W-:Y:S02]  /*7710*/  ISETP.GT.AND P2, PT, R177, 0x28, P0 ;  /* 0x00000028b100780c */ /* 0x000fe40000744270 */
[----:B------:R-:W-:Y:S02]  /*7720*/  FMNMX.FTZ R10, R14, R175, !PT ;  /* 0x000000af0e0a7209 */ /* 0x000fe40007810000 */
[----:B------:R-:W-:-:S02]  /*7730*/  FSEL R154, R154, -INF , !P1 ;  /* 0xff8000009a9a7808 */ /* 0x000fc40004800000 */
[----:B------:R-:W-:Y:S02]  /*7740*/  FMNMX.FTZ R175, R15, R10, !PT ;  /* 0x0000000a0faf7209 */ /* 0x000fe40007810000 */
[----:B------:R-:W-:Y:S02]  /*7750*/  ISETP.GT.AND P1, PT, R177, 0x29, P0 ;  /* 0x00000029b100780c */ /* 0x000fe40000724270 */
[----:B------:R-:W-:Y:S02]  /*7760*/  ISETP.LT.OR P2, PT, R176, 0x29, P2 ;  /* 0x00000029b000780c */ /* 0x000fe40001741670 */
[----:B------:R-:W-:Y:S02]  /*7770*/  FMNMX.FTZ R10, R20, R175, !PT ;  /* 0x000000af140a7209 */ /* 0x000fe40007810000 */
[----:B0-----:R-:W-:Y:S02]  /*7780*/  FMNMX.FTZ R9, R178, R179, !PT ;  /* 0x000000b3b2097209 */ /* 0x001fe40007810000 */
[----:B------:R-:W-:-:S02]  /*7790*/  ISETP.LT.OR P1, PT, R176, 0x2a, P1 ;  /* 0x0000002ab000780c */ /* 0x000fc40000f21670 */
[----:B------:R-:W-:Y:S01]  /*77a0*/  FSEL R155, R155, -INF , !P2 ;  /* 0xff8000009b9b7808 */ /* 0x000fe20005000000 */
[C---:B------:R-:W-:Y:S01]  /*77b0*/  FMUL.FTZ R178, R9.reuse, UR10 ;  /* 0x0000000a09b27c20 */ /* 0x040fe20008410000 */
[----:B------:R-:W-:Y:S02]  /*77c0*/  FSETP.NEU.FTZ.AND P2, PT, R9, -INF , PT ;  /* 0xff8000000900780b */ /* 0x000fe40003f5d000 */
[----:B------:R-:W-:Y:S02]  /*77d0*/  FMNMX.FTZ R179, R21, R10, !PT ;  /* 0x0000000a15b37209 */ /* 0x000fe40007810000 */
[----:B------:R-:W-:Y:S02]  /*77e0*/  FSEL R156, R156, -INF , !P1 ;  /* 0xff8000009c9c7808 */ /* 0x000fe40004800000 */
[----:B------:R-:W-:Y:S02]  /*77f0*/  ISETP.GT.AND P1, PT, R177, 0x30, P0 ;  /* 0x00000030b100780c */ /* 0x000fe40000724270 */
[----:B------:R-:W-:-:S02]  /*7800*/  FSEL R175, R178, RZ, P2 ;  /* 0x000000ffb2af7208 */ /* 0x000fc40001000000 */
[----:B------:R-:W-:Y:S02]  /*7810*/  FMNMX.FTZ R178, R152, R179, !PT ;  /* 0x000000b398b27209 */ /* 0x000fe40007810000 */
[----:B------:R-:W-:Y:S01]  /*7820*/  ISETP.LT.OR P1, PT, R176, 0x31, P1 ;  /* 0x00000031b000780c */ /* 0x000fe20000f21670 */
[--C-:B------:R-:W-:Y:S01]  /*7830*/  FFMA.FTZ R10, R192, UR10, -R175.reuse ;  /* 0x0000000ac00a7c23 */ /* 0x100fe200080108af */
[----:B------:R-:W-:Y:S01]  /*7840*/  FMNMX.FTZ R179, R153, R178, !PT ;  /* 0x000000b299b37209 */ /* 0x000fe20007810000 */
[--C-:B------:R-:W-:Y:S01]  /*7850*/  FFMA.FTZ R193, R193, UR10, -R175.reuse ;  /* 0x0000000ac1c17c23 */ /* 0x100fe200080108af */
[----:B------:R-:W-:Y:S01]  /*7860*/  FSEL R157, R157, -INF , !P1 ;  /* 0xff8000009d9d7808 */ /* 0x000fe20004800000 */
[--C-:B------:R-:W-:Y:S01]  /*7870*/  FFMA.FTZ R194, R194, UR10, -R175.reuse ;  /* 0x0000000ac2c27c23 */ /* 0x100fe200080108af */
[----:B------:R-:W-:Y:S01]  /*7880*/  ISETP.GT.AND P1, PT, R177, 0x31, P0 ;  /* 0x00000031b100780c */ /* 0x000fe20000724270 */
[----:B------:R-:W-:Y:S01]  /*7890*/  MUFU.EX2 R10, R10 ;  /* 0x0000000a000a7308 */ /* 0x000fe20000000800 */
[----:B------:R-:W-:Y:S01]  /*78a0*/  FMNMX.FTZ R178, R154, R179, !PT ;  /* 0x000000b39ab27209 */ /* 0x000fe20007810000 */
[--C-:B------:R-:W-:Y:S01]  /*78b0*/  FFMA.FTZ R161, R161, UR10, -R175.reuse ;  /* 0x0000000aa1a17c23 */ /* 0x100fe200080108af */
[----:B------:R-:W-:Y:S01]  /*78c0*/  ISETP.LT.OR P1, PT, R176, 0x32, P1 ;  /* 0x00000032b000780c */ /* 0x000fe20000f21670 */
[--C-:B------:R-:W-:Y:S01]  /*78d0*/  FFMA.FTZ R180, R169, UR10, -R175.reuse ;  /* 0x0000000aa9b47c23 */ /* 0x100fe200080108af */
[----:B------:R-:W-:Y:S01]  /*78e0*/  FMNMX.FTZ R181, R155, R178, !PT ;  /* 0x000000b29bb57209 */ /* 0x000fe20007810000 */
[--C-:B------:R-:W-:Y:S01]  /*78f0*/  FFMA.FTZ R162, R162, UR10, -R175.reuse ;  /* 0x0000000aa2a27c23 */ /* 0x100fe200080108af */
[----:B------:R-:W-:Y:S01]  /*7900*/  FSEL R158, R158, -INF , !P1 ;  /* 0xff8000009e9e7808 */ /* 0x000fe20004800000 */
[----:B------:R-:W-:Y:S01]  /*7910*/  MUFU.EX2 R179, R193 ;  /* 0x000000c100b37308 */ /* 0x000fe20000000800 */
[----:B------:R-:W-:Y:S01]  /*7920*/  ISETP.GT.AND P1, PT, R177, 0x38, P0 ;  /* 0x00000038b100780c */ /* 0x000fe20000724270 */
[--C-:B------:R-:W-:Y:S01]  /*7930*/  FFMA.FTZ R163, R163, UR10, -R175.reuse ;  /* 0x0000000aa3a37c23 */ /* 0x100fe200080108af */
[----:B------:R-:W-:Y:S01]  /*7940*/  FMNMX.FTZ R178, R156, R181, !PT ;  /* 0x000000b59cb27209 */ /* 0x000fe20007810000 */
[--C-:B------:R-:W-:Y:S01]  /*7950*/  FFMA.FTZ R164, R164, UR10, -R175.reuse ;  /* 0x0000000aa4a47c23 */ /* 0x100fe200080108af */
[----:B------:R-:W-:Y:S01]  /*7960*/  ISETP.GT.AND P0, PT, R177, 0x39, P0 ;  /* 0x00000039b100780c */ /* 0x000fe20000704270 */
[--C-:B------:R-:W-:Y:S01]  /*7970*/  FFMA.FTZ R165, R165, UR10, -R175.reuse ;  /* 0x0000000aa5a57c23 */ /* 0x100fe200080108af */
[----:B------:R-:W-:Y:S01]  /*7980*/  ISETP.LT.OR P1, PT, R176, 0x39, P1 ;  /* 0x00000039b000780c */ /* 0x000fe20000f21670 */
[----:B------:R-:W-:Y:S01]  /*7990*/  MUFU.EX2 R177, R194 ;  /* 0x000000c200b17308 */ /* 0x000fe20000000800 */
[----:B------:R-:W-:Y:S01]  /*79a0*/  FMNMX.FTZ R181, R157, R178, !PT ;  /* 0x000000b29db57209 */ /* 0x000fe20007810000 */
[--C-:B------:R-:W-:Y:S01]  /*79b0*/  FFMA.FTZ R178, R174, UR10, -R175.reuse ;  /* 0x0000000aaeb27c23 */ /* 0x100fe200080108af */
[----:B------:R-:W-:Y:S01]  /*79c0*/  ISETP.LT.OR P0, PT, R176, 0x3a, P0 ;  /* 0x0000003ab000780c */ /* 0x000fe20000701670 */
[--C-:B------:R-:W-:Y:S01]  /*79d0*/  FFMA.FTZ R166, R166, UR10, -R175.reuse ;  /* 0x0000000aa6a67c23 */ /* 0x100fe200080108af */
[----:B------:R-:W-:Y:S01]  /*79e0*/  FSEL R159, R159, -INF , !P1 ;  /* 0xff8000009f9f7808 */ /* 0x000fe20004800000 */
[--C-:B------:R-:W-:Y:S01]  /*79f0*/  FFMA.FTZ R167, R167, UR10, -R175.reuse ;  /* 0x0000000aa7a77c23 */ /* 0x100fe200080108af */
[----:B------:R-:W-:Y:S01]  /*7a00*/  FMNMX.FTZ R176, R158, R181, !PT ;  /* 0x000000b59eb07209 */ /* 0x000fe20007810000 */
[----:B------:R-:W-:Y:S01]  /*7a10*/  MUFU.EX2 R161, R161 ;  /* 0x000000a100a17308 */ /* 0x000fe20000000800 */
[----:B------:R-:W-:Y:S01]  /*7a20*/  FSEL R174, R160, -INF , !P0 ;  /* 0xff800000a0ae7808 */ /* 0x000fe20004000000 */
[--C-:B------:R-:W-:Y:S01]  /*7a30*/  FFMA.FTZ R170, R170, UR10, -R175.reuse ;  /* 0x0000000aaaaa7c23 */ /* 0x100fe200080108af */
[----:B------:R-:W-:Y:S01]  /*7a40*/  FMNMX.FTZ R181, R159, R176, !PT ;  /* 0x000000b09fb57209 */ /* 0x000fe20007810000 */
[--C-:B------:R-:W-:Y:S01]  /*7a50*/  FFMA.FTZ R171, R171, UR10, -R175.reuse ;  /* 0x0000000aabab7c23 */ /* 0x100fe200080108af */
[----:B------:R-:W-:Y:S01]  /*7a60*/  ISETP.NE.AND P0, PT, R2, R183, PT ;  /* 0x000000b70200720c */ /* 0x000fe20003f05270 */
[--C-:B------:R-:W-:Y:S01]  /*7a70*/  FFMA.FTZ R172, R172, UR10, -R175.reuse ;  /* 0x0000000aacac7c23 */ /* 0x100fe200080108af */
[----:B------:R-:W-:Y:S01]  /*7a80*/  FMNMX.FTZ R181, R174, R181, !PT ;  /* 0x000000b5aeb57209 */ /* 0x000fe20007810000 */
[----:B------:R0:W-:Y:S01]  /*7a90*/  MUFU.EX2 R160, R178 ;  /* 0x000000b200a07308 */ /* 0x0001e20000000800 */
[----:B------:R-:W-:Y:S01]  /*7aa0*/  FFMA.FTZ R173, R173, UR10, -R175 ;  /* 0x0000000aadad7c23 */ /* 0x000fe200080108af */
[----:B------:R-:W-:-:S02]  /*7ab0*/  IMAD.U32 R175, RZ, RZ, UR36 ;  /* 0x00000024ffaf7e24 */ /* 0x000fc4000f8e00ff */
[----:B------:R-:W0:Y:S04]  /*7ac0*/  SHFL.BFLY PT, R176, R181, 0x2, 0x1f ;  /* 0x0c401f00b5b07f89 */ /* 0x000e2800000e0000 */
[----:B------:R-:W-:Y:S02]  /*7ad0*/  MUFU.EX2 R162, R162 ;  /* 0x000000a200a27308 */ /* 0x000fe40000000800 */
[----:B------:R-:W-:-:S05]  /*7ae0*/  @!P0 IMAD R175, R175, 0x40, R16 ;  /* 0x00000040afaf8824 */ /* 0x000fca00078e0210 */
[----:B------:R-:W-:Y:S01]  /*7af0*/  @!P0 LEA R175, R175, UR43, 0x2 ;  /* 0x0000002bafaf8c11 */ /* 0x000fe2000f8e10ff */
[----:B------:R-:W-:Y:S08]  /*7b00*/  MUFU.EX2 R163, R163 ;  /* 0x000000a300a37308 */ /* 0x000ff00000000800 */
[----:B------:R-:W-:Y:S01]  /*7b10*/  MUFU.EX2 R164, R164 ;  /* 0x000000a400a47308 */ /* 0x000fe20000000800 */
[----:B0-----:R-:W-:-:S02]  /*7b20*/  FMNMX.FTZ R178, R181, R176, !PT ;  /* 0x000000b0b5b27209 */ /* 0x001fc40007810000 */
[----:B------:R-:W-:-:S05]  /*7b30*/  FSEL R176, R9, RZ, P2 ;  /* 0x000000ff09b07208 */ /* 0x000fca0001000000 */
[----:B------:R-:W-:Y:S01]  /*7b40*/  MUFU.EX2 R165, R165 ;  /* 0x000000a500a57308 */ /* 0x000fe20000000800 */
[----:B------:R-:W0:Y:S01]  /*7b50*/  SHFL.BFLY PT, R181, R178, 0x1, 0x1f ;  /* 0x0c201f00b2b57f89 */ /* 0x000e2200000e0000 */
[----:B------:R-:W-:-:S04]  /*7b60*/  FADD.FTZ R5, -R176, R5 ;  /* 0x00000005b0057221 */ /* 0x000fc80000010100 */
[----:B------:R-:W-:Y:S02]  /*7b70*/  FMUL.FTZ R5, R5, UR10 ;  /* 0x0000000a05057c20 */ /* 0x000fe40008410000 */
[----:B------:R-:W-:Y:S08]  /*7b80*/  MUFU.EX2 R176, R180 ;  /* 0x000000b400b07308 */ /* 0x000ff00000000800 */
[----:B------:R-:W1:Y:S08]  /*7b90*/  MUFU.EX2 R5, R5 ;  /* 0x0000000500057308 */ /* 0x000e700000000800 */
[----:B------:R-:W2:Y:S01]  /*7ba0*/  MUFU.EX2 R166, R166 ;  /* 0x000000a600a67308 */ /* 0x000ea20000000800 */
[----:B0-----:R-:W-:-:S04]  /*7bb0*/  FMNMX.FTZ R169, R178, R181, !PT ;  /* 0x000000b5b2a97209 */ /* 0x001fc80007810000 */
[----:B------:R-:W-:-:S03]  /*7bc0*/  FSETP.NEU.FTZ.AND P1, PT, R169, -INF , PT ;  /* 0xff800000a900780b */ /* 0x000fc60003f3d000 */
[----:B------:R-:W0:Y:S01]  /*7bd0*/  MUFU.EX2 R167, R167 ;  /* 0x000000a700a77308 */ /* 0x000e220000000800 */
[----:B-1----:R-:W-:Y:S01]  /*7be0*/  FFMA.FTZ R178, R5, R3, R10 ;  /* 0x0000000305b27223 */ /* 0x002fe2000001000a */
[----:B------:R-:W-:Y:S01]  /*7bf0*/  FMUL.FTZ R3, R169, UR10 ;  /* 0x0000000aa9037c20 */ /* 0x000fe20008410000 */
[----:B------:R1:W-:Y:S01]  /*7c00*/  @!P0 STS [R175+0x28800], R5 ;  /* 0x02880005af008388 */ /* 0x0003e20000000800 */
[-C--:B------:R-:W-:Y:S01]  /*7c10*/  FMUL.FTZ R24, R24, R5.reuse ;  /* 0x0000000518187220 */ /* 0x080fe20000410000 */
[----:B------:R-:W-:Y:S01]  /*7c20*/  FADD.FTZ R180, R179, R178 ;  /* 0x000000b2b3b47221 */ /* 0x000fe20000010000 */
[-C--:B------:R-:W-:Y:S01]  /*7c30*/  FMUL.FTZ R25, R25, R5.reuse ;  /* 0x0000000519197220 */ /* 0x080fe20000410000 */
[----:B------:R-:W-:Y:S01]  /*7c40*/  FSEL R178, R3, RZ, P1 ;  /* 0x000000ff03b27208 */ /* 0x000fe20000800000 */
[----:B------:R-:W3:Y:S01]  /*7c50*/  MUFU.EX2 R170, R170 ;  /* 0x000000aa00aa7308 */ /* 0x000ee20000000800 */
[----:B------:R-:W-:Y:S01]  /*7c60*/  FADD.FTZ R3, R177, R180 ;  /* 0x000000b4b1037221 */ /* 0x000fe20000010000 */
[-C--:B------:R-:W-:Y:S01]  /*7c70*/  FMUL.FTZ R28, R28, R5.reuse ;  /* 0x000000051c1c7220 */ /* 0x080fe20000410000 */
[----:B------:R-:W-:Y:S01]  /*7c80*/  FMUL.FTZ R29, R29, R5 ;  /* 0x000000051d1d7220 */ /* 0x000fe20000410000 */
[--C-:B------:R-:W-:Y:S01]  /*7c90*/  FFMA.FTZ R11, R11, UR10, -R178.reuse ;  /* 0x0000000a0b0b7c23 */ /* 0x100fe200080108b2 */
[----:B------:R-:W-:Y:S01]  /*7ca0*/  FADD.FTZ R180, R160, R3 ;  /* 0x00000003a0b47221 */ /* 0x000fe20000010000 */
[----:B------:R-:W-:Y:S01]  /*7cb0*/  FSEL R3, R169, RZ, P1 ;  /* 0x000000ffa9037208 */ /* 0x000fe20000800000 */
[--C-:B------:R-:W-:Y:S01]  /*7cc0*/  FFMA.FTZ R12, R12, UR10, -R178.reuse ;  /* 0x0000000a0c0c7c23 */ /* 0x100fe200080108b2 */
[----:B------:R-:W-:Y:S01]  /*7cd0*/  FFMA.FTZ R13, R13, UR10, -R178 ;  /* 0x0000000a0d0d7c23 */ /* 0x000fe200080108b2 */
[----:B------:R-:W-:Y:S01]  /*7ce0*/  FADD.FTZ R181, R161, R180 ;  /* 0x000000b4a1b57221 */ /* 0x000fe20000010000 */
[----:B------:R-:W-:Y:S01]  /*7cf0*/  MUFU.EX2 R11, R11 ;  /* 0x0000000b000b7308 */ /* 0x000fe20000000800 */
[----:B------:R-:W-:Y:S01]  /*7d00*/  FADD.FTZ R3, -R3, R6 ;  /* 0x0000000603037221 */ /* 0x000fe20000010100 */
[--C-:B------:R-:W-:Y:S01]  /*7d10*/  FFMA.FTZ R14, R14, UR10, -R178.reuse ;  /* 0x0000000a0e0e7c23 */ /* 0x100fe200080108b2 */
[----:B------:R-:W-:Y:S01]  /*7d20*/  FADD.FTZ R6, R162, R181 ;  /* 0x000000b5a2067221 */ /* 0x000fe20000010000 */
[--C-:B------:R-:W-:Y:S01]  /*7d30*/  FFMA.FTZ R182, R155, UR10, -R178.reuse ;  /* 0x0000000a9bb67c23 */ /* 0x100fe200080108b2 */
[----:B------:R-:W-:Y:S01]  /*7d40*/  FMUL.FTZ R3, R3, UR10 ;  /* 0x0000000a03037c20 */ /* 0x000fe20008410000 */
[----:B------:R-:W-:Y:S01]  /*7d50*/  FFMA.FTZ R15, R15, UR10, -R178 ;  /* 0x0000000a0f0f7c23 */ /* 0x000fe200080108b2 */
[----:B------:R-:W-:Y:S01]  /*7d60*/  FADD.FTZ R181, R163, R6 ;  /* 0x00000006a3b57221 */ /* 0x000fe20000010000 */
[----:B------:R-:W-:Y:S01]  /*7d70*/  MUFU.EX2 R12, R12 ;  /* 0x0000000c000c7308 */ /* 0x000fe20000000800 */
[--C-:B------:R-:W-:Y:S01]  /*7d80*/  FFMA.FTZ R20, R20, UR10, -R178.reuse ;  /* 0x0000000a14147c23 */ /* 0x100fe200080108b2 */
[--C-:B------:R-:W-:Y:S01]  /*7d90*/  FFMA.FTZ R21, R21, UR10, -R178.reuse ;  /* 0x0000000a15157c23 */ /* 0x100fe200080108b2 */
[----:B------:R-:W-:Y:S01]  /*7da0*/  FADD.FTZ R180, R164, R181 ;  /* 0x000000b5a4b47221 */ /* 0x000fe20000010000 */
[--C-:B------:R-:W-:Y:S01]  /*7db0*/  FFMA.FTZ R192, R158, UR10, -R178.reuse ;  /* 0x0000000a9ec07c23 */ /* 0x100fe200080108b2 */
[----:B------:R-:W-:Y:S01]  /*7dc0*/  F2FP.BF16.F32.PACK_AB R158, R164, R163 ;  /* 0x000000a3a49e723e */ /* 0x000fe200000010ff */
[----:B------:R-:W-:Y:S01]  /*7dd0*/  FFMA.FTZ R153, R153, UR10, -R178 ;  /* 0x0000000a99997c23 */ /* 0x000fe200080108b2 */
[----:B------:R-:W-:Y:S01]  /*7de0*/  FADD.FTZ R183, R165, R180 ;  /* 0x000000b4a5b77221 */ /* 0x000fe20000010000 */
[----:B------:R-:W4:Y:S01]  /*7df0*/  MUFU.EX2 R6, R3 ;  /* 0x0000000300067308 */ /* 0x000f220000000800 */
[--C-:B------:R-:W-:Y:S01]  /*7e00*/  FFMA.FTZ R180, R152, UR10, -R178.reuse ;  /* 0x0000000a98b47c23 */ /* 0x100fe200080108b2 */
[--C-:B------:R-:W-:Y:S01]  /*7e10*/  FFMA.FTZ R181, R154, UR10, -R178.reuse ;  /* 0x0000000a9ab57c23 */ /* 0x100fe200080108b2 */
[----:B--2---:R-:W-:Y:S01]  /*7e20*/  FADD.FTZ R152, R166, R183 ;  /* 0x000000b7a6987221 */ /* 0x004fe20000010000 */
[--C-:B------:R-:W-:Y:S01]  /*7e30*/  FFMA.FTZ R183, R156, UR10, -R178.reuse ;  /* 0x0000000a9cb77c23 */ /* 0x100fe200080108b2 */
[----:B------:R-:W-:Y:S01]  /*7e40*/  FFMA.FTZ R157, R157, UR10, -R178 ;  /* 0x0000000a9d9d7c23 */ /* 0x000fe200080108b2 */
[----:B------:R-:W-:Y:S01]  /*7e50*/  F2FP.BF16.F32.PACK_AB R154, R160, R177 ;  /* 0x000000b1a09a723e */ /* 0x000fe200000010ff */
[----:B0-----:R-:W-:Y:S01]  /*7e60*/  FADD.FTZ R193, R167, R152 ;  /* 0x00000098a7c17221 */ /* 0x001fe20000010000 */
[----:B------:R4:W0:Y:S01]  /*7e70*/  MUFU.EX2 R155, R13 ;  /* 0x0000000d009b7308 */ /* 0x0008220000000800 */
[----:B------:R-:W-:Y:S01]  /*7e80*/  F2FP.BF16.F32.PACK_AB R152, R179, R10 ;  /* 0x0000000ab398723e */ /* 0x000fe200000010ff */
[--C-:B------:R-:W-:Y:S01]  /*7e90*/  FFMA.FTZ R174, R174, UR10, -R178.reuse ;  /* 0x0000000aaeae7c23 */ /* 0x100fe200080108b2 */
[----:B------:R-:W-:Y:S01]  /*7ea0*/  FADD.FTZ R193, R176, R193 ;  /* 0x000000c1b0c17221 */ /* 0x000fe20000010000 */
[----:B------:R-:W-:Y:S01]  /*7eb0*/  F2FP.BF16.F32.PACK_AB R160, R166, R165 ;  /* 0x000000a5a6a0723e */ /* 0x000fe200000010ff */
[----:B------:R-:W-:Y:S01]  /*7ec0*/  FFMA.FTZ R159, R159, UR10, -R178 ;  /* 0x0000000a9f9f7c23 */ /* 0x000fe200080108b2 */
[-C--:B------:R-:W-:Y:S01]  /*7ed0*/  FMUL.FTZ R32, R32, R5.reuse ;  /* 0x0000000520207220 */ /* 0x080fe20000410000 */
[----:B---3--:R-:W-:Y:S01]  /*7ee0*/  FADD.FTZ R156, R170, R193 ;  /* 0x000000c1aa9c7221 */ /* 0x008fe20000010000 */
[----:B------:R-:W2:Y:S01]  /*7ef0*/  MUFU.EX2 R171, R171 ;  /* 0x000000ab00ab7308 */ /* 0x000ea20000000800 */
[----:B----4-:R-:W-:Y:S01]  /*7f00*/  FFMA.FTZ R13, R6, R4, R11 ;  /* 0x00000004060d7223 */ /* 0x010fe2000001000b */
[----:B------:R3:W-:Y:S01]  /*7f10*/  @!P0 STS [R175+0x28820], R6 ;  /* 0x02882006af008388 */ /* 0x0007e20000000800 */
[-C--:B------:R-:W-:Y:S01]  /*7f20*/  FMUL.FTZ R33, R33, R5.reuse ;  /* 0x0000000521217220 */ /* 0x080fe20000410000 */
[-C--:B------:R-:W-:Y:S01]  /*7f30*/  FMUL.FTZ R36, R36, R5.reuse ;  /* 0x0000000524247220 */ /* 0x080fe20000410000 */
[----:B------:R-:W-:Y:S01]  /*7f40*/  FADD.FTZ R4, R12, R13 ;  /* 0x0000000d0c047221 */ /* 0x000fe20000010000 */
[-C--:B------:R-:W-:Y:S01]  /*7f50*/  FMUL.FTZ R37, R37, R5.reuse ;  /* 0x0000000525257220 */ /* 0x080fe20000410000 */
[-C--:B------:R-:W-:Y:S01]  /*7f60*/  FMUL.FTZ R40, R40, R5.reuse ;  /* 0x0000000528287220 */ /* 0x080fe20000410000 */
[----:B------:R-:W4:Y:S01]  /*7f70*/  MUFU.EX2 R14, R14 ;  /* 0x0000000e000e7308 */ /* 0x000f220000000800 */
        /* <DEDUP_REMOVED lines=10> */
[----:B------:R-:W-:Y:S01]  /*8020*/  FMUL.FTZ R53, R53, R5 ;  /* 0x0000000535357220 */ /* 0x000fe20000410000 */
[----:B------:R-:W-:Y:S01]  /*8030*/  F2FP.BF16.F32.PACK_AB R156, R162, R161 ;  /* 0x000000a1a29c723e */ /* 0x000fe200000010ff */
[----:B------:R-:W-:Y:S01]  /*8040*/  FMUL.FTZ R56, R56, R5 ;  /* 0x0000000538387220 */ /* 0x000fe20000410000 */
[----:B------:R-:W-:Y:S01]  /*8050*/  F2FP.BF16.F32.PACK_AB R162, R176, R167 ;  /* 0x000000a7b0a2723e */ /* 0x000fe200000010ff */
[----:B------:R-:W-:Y:S01]  /*8060*/  FMUL.FTZ R57, R57, R5 ;  /* 0x0000000539397220 */ /* 0x000fe20000410000 */
[----:B------:R-:W2:Y:S01]  /*8070*/  MUFU.EX2 R15, R15 ;  /* 0x0000000f000f7308 */ /* 0x000ea20000000800 */
[C---:B----4-:R-:W-:Y:S01]  /*8080*/  FADD.FTZ R170, R14.reuse, R13 ;  /* 0x0000000d0eaa7221 */ /* 0x050fe20000010000 */
[----:B------:R-:W-:Y:S01]  /*8090*/  F2FP.BF16.F32.PACK_AB R155, R14, R155 ;  /* 0x0000009b0e9b723e */ /* 0x000fe200000010ff */
[-C--:B------:R-:W-:Y:S01]  /*80a0*/  FMUL.FTZ R60, R60, R5.reuse ;  /* 0x000000053c3c7220 */ /* 0x080fe20000410000 */
[-C--:B------:R-:W-:Y:S01]  /*80b0*/  FMUL.FTZ R61, R61, R5.reuse ;  /* 0x000000053d3d7220 */ /* 0x080fe20000410000 */
[-C--:B------:R-:W-:Y:S01]  /*80c0*/  FMUL.FTZ R64, R64, R5.reuse ;  /* 0x0000000540407220 */ /* 0x080fe20000410000 */
        /* <DEDUP_REMOVED lines=19> */
[----:B----4-:R-:W-:Y:S01]  /*8200*/  FADD.FTZ R3, R173, R10 ;  /* 0x0000000aad037221 */ /* 0x010fe20000010000 */
[-C--:B------:R-:W-:Y:S01]  /*8210*/  FMUL.FTZ R93, R93, R5.reuse ;  /* 0x000000055d5d7220 */ /* 0x080fe20000410000 */
        /* <DEDUP_REMOVED lines=22> */
[----:B----4-:R-:W-:Y:S01]  /*8380*/  FADD.FTZ R170, R180, R13 ;  /* 0x0000000db4aa7221 */ /* 0x010fe20000010000 */
[----:B0-----:R-:W-:Y:S01]  /*8390*/  F2FP.BF16.F32.PACK_AB R153, R12, R11 ;  /* 0x0000000b0c99723e */ /* 0x001fe200000010ff */
[----:B------:R-:W-:Y:S01]  /*83a0*/  BAR.SYNC.DEFER_BLOCKING 0xf, 0x100 ;  /* 0x03c4000000007b1d */ /* 0x000fe20000010000 */
[-C--:B------:R-:W-:Y:S01]  /*83b0*/  FMUL.FTZ R129, R129, R5.reuse ;  /* 0x0000000581817220 */ /* 0x080fe20000410000 */
[-C--:B------:R-:W-:Y:S01]  /*83c0*/  FMUL.FTZ R132, R132, R5.reuse ;  /* 0x0000000584847220 */ /* 0x080fe20000410000 */
[-C--:B------:R-:W-:Y:S01]  /*83d0*/  FMUL.FTZ R133, R133, R5.reuse ;  /* 0x0000000585857220 */ /* 0x080fe20000410000 */
[-C--:B------:R-:W-:Y:S01]  /*83e0*/  FMUL.FTZ R136, R136, R5.reuse ;  /* 0x0000000588887220 */ /* 0x080fe20000410000 */
[-C--:B------:R-:W-:Y:S01]  /*83f0*/  FMUL.FTZ R137, R137, R5.reuse ;  /* 0x0000000589897220 */ /* 0x080fe20000410000 */
[----:B------:R-:W0:Y:S01]  /*8400*/  MUFU.EX2 R163, R182 ;  /* 0x000000b600a37308 */ /* 0x000e220000000800 */
[----:B-----5:R-:W-:Y:S01]  /*8410*/  FADD.FTZ R13, R161, R170 ;  /* 0x000000aaa10d7221 */ /* 0x020fe20000010000 */
[-C--:B------:R-:W-:Y:S01]  /*8420*/  FMUL.FTZ R140, R140, R5.reuse ;  /* 0x000000058c8c7220 */ /* 0x080fe20000410000 */
[-C--:B------:R-:W-:Y:S01]  /*8430*/  FMUL.FTZ R141, R141, R5.reuse ;  /* 0x000000058d8d7220 */ /* 0x080fe20000410000 */
[-C--:B------:R-:W-:Y:S01]  /*8440*/  FMUL.FTZ R144, R144, R5.reuse ;  /* 0x0000000590907220 */ /* 0x080fe20000410000 */
[-C--:B------:R-:W-:Y:S01]  /*8450*/  FMUL.FTZ R145, R145, R5.reuse ;  /* 0x0000000591917220 */ /* 0x080fe20000410000 */
[-C--:B------:R-:W-:Y:S01]  /*8460*/  FMUL.FTZ R148, R148, R5.reuse ;  /* 0x0000000594947220 */ /* 0x080fe20000410000 */
[----:B------:R-:W-:Y:S01]  /*8470*/  FMUL.FTZ R149, R149, R5 ;  /* 0x0000000595957220 */ /* 0x000fe20000410000 */
[----:B------:R-:W4:Y:S01]  /*8480*/  MUFU.EX2 R4, R183 ;  /* 0x000000b700047308 */ /* 0x000f220000000800 */
[C---:B--2---:R-:W-:Y:S01]  /*8490*/  FADD.FTZ R170, R10.reuse, R13 ;  /* 0x0000000d0aaa7221 */ /* 0x044fe20000010000 */
[----:B------:R-:W-:Y:S01]  /*84a0*/  F2FP.BF16.F32.PACK_AB R161, R10, R161 ;  /* 0x000000a10aa1723e */ /* 0x000fe200000010ff */
[----:B------:R-:W-:Y:S01]  /*84b0*/  FMUL.FTZ R26, R26, R6 ;  /* 0x000000061a1a7220 */ /* 0x000fe20000410000 */
[----:B------:R-:W-:Y:S01]  /*84c0*/  F2FP.BF16.F32.PACK_AB R166, R173, R172 ;  /* 0x000000acada6723e */ /* 0x000fe200000010ff */
[-C--:B------:R-:W-:Y:S01]  /*84d0*/  FMUL.FTZ R27, R27, R6.reuse ;  /* 0x000000061b1b7220 */ /* 0x080fe20000410000 */
[-C--:B------:R-:W-:Y:S01]  /*84e0*/  FMUL.FTZ R30, R30, R6.reuse ;  /* 0x000000061e1e7220 */ /* 0x080fe20000410000 */
[-C--:B------:R-:W-:Y:S01]  /*84f0*/  FMUL.FTZ R31, R31, R6.reuse ;  /* 0x000000061f1f7220 */ /* 0x080fe20000410000 */
[----:B------:R2:W5:Y:S01]  /*8500*/  MUFU.EX2 R165, R157 ;  /* 0x0000009d00a57308 */ /* 0x0005620000000800 */
[----:B0-----:R-:W-:Y:S01]  /*8510*/  FADD.FTZ R13, R163, R170 ;  /* 0x000000aaa30d7221 */ /* 0x001fe20000010000 */
[----:B------:R3:W-:Y:S01]  /*8520*/  STSM.16.M88.4 [R18+0x26800], R152 ;  /* 0x0268009812007844 */ /* 0x0007e20000000200 */
[-C--:B------:R-:W-:Y:S01]  /*8530*/  FMUL.FTZ R34, R34, R6.reuse ;  /* 0x0000000622227220 */ /* 0x080fe20000410000 */
[-C--:B------:R-:W-:Y:S01]  /*8540*/  FMUL.FTZ R35, R35, R6.reuse ;  /* 0x0000000623237220 */ /* 0x080fe20000410000 */
[-C--:B------:R-:W-:Y:S01]  /*8550*/  FMUL.FTZ R38, R38, R6.reuse ;  /* 0x0000000626267220 */ /* 0x080fe20000410000 */
[-C--:B------:R-:W-:Y:S01]  /*8560*/  FMUL.FTZ R39, R39, R6.reuse ;  /* 0x0000000627277220 */ /* 0x080fe20000410000 */
[-C--:B------:R-:W-:Y:S01]  /*8570*/  FMUL.FTZ R42, R42, R6.reuse ;  /* 0x000000062a2a7220 */ /* 0x080fe20000410000 */
[----:B------:R-:W0:Y:S01]  /*8580*/  MUFU.EX2 R192, R192 ;  /* 0x000000c000c07308 */ /* 0x000e220000000800 */
[----:B----4-:R-:W-:Y:S01]  /*8590*/  FADD.FTZ R170, R4, R13 ;  /* 0x0000000d04aa7221 */ /* 0x010fe20000010000 */
[----:B--2---:R-:W-:Y:S01]  /*85a0*/  F2FP.BF16.F32.PACK_AB R157, R20, R15 ;  /* 0x0000000f149d723e */ /* 0x004fe200000010ff */
[-C--:B------:R-:W-:Y:S01]  /*85b0*/  FMUL.FTZ R43, R43, R6.reuse ;  /* 0x000000062b2b7220 */ /* 0x080fe20000410000 */
[----:B------:R-:W-:Y:S01]  /*85c0*/  F2FP.BF16.F32.PACK_AB R163, R4, R163 ;  /* 0x000000a304a3723e */ /* 0x000fe200000010ff */
[-C--:B------:R-:W-:Y:S01]  /*85d0*/  FMUL.FTZ R46, R46, R6.reuse ;  /* 0x000000062e2e7220 */ /* 0x080fe20000410000 */
[-C--:B------:R-:W-:Y:S01]  /*85e0*/  FMUL.FTZ R47, R47, R6.reuse ;  /* 0x000000062f2f7220 */ /* 0x080fe20000410000 */
[-C--:B------:R-:W-:Y:S01]  /*85f0*/  FMUL.FTZ R50, R50, R6.reuse ;  /* 0x0000000632327220 */ /* 0x080fe20000410000 */
[----:B------:R2:W1:Y:S01]  /*8600*/  MUFU.EX2 R167, R159 ;  /* 0x0000009f00a77308 */ /* 0x0004620000000800 */
[----:B-----5:R-:W-:Y:S01]  /*8610*/  FADD.FTZ R13, R165, R170 ;  /* 0x000000aaa50d7221 */ /* 0x020fe20000010000 */
        /* <DEDUP_REMOVED lines=8> */
[----:B--2---:R-:W-:Y:S01]  /*86a0*/  F2FP.BF16.F32.PACK_AB R159, R180, R21 ;  /* 0x00000015b49f723e */ /* 0x004fe200000010ff */
[-C--:B------:R-:W-:Y:S01]  /*86b0*/  FMUL.FTZ R63, R63, R6.reuse ;  /* 0x000000063f3f7220 */ /* 0x080fe20000410000 */
[----:B------:R-:W-:Y:S01]  /*86c0*/  F2FP.BF16.F32.PACK_AB R165, R192, R165 ;  /* 0x000000a5c0a5723e */ /* 0x000fe200000010ff */
[-C--:B------:R-:W-:Y:S01]  /*86d0*/  FMUL.FTZ R66, R66, R6.reuse ;  /* 0x0000000642427220 */ /* 0x080fe20000410000 */
[-C--:B------:R-:W-:Y:S01]  /*86e0*/  FMUL.FTZ R67, R67, R6.reuse ;  /* 0x0000000643437220 */ /* 0x080fe20000410000 */
[----:B------:R3:W-:Y:S01]  /*86f0*/  STSM.16.M88.4 [R19], R156 ;  /* 0x0000009c13007844 */ /* 0x0007e20000000200 */
[-C--:B------:R-:W-:Y:S01]  /*8700*/  FMUL.FTZ R70, R70, R6.reuse ;  /* 0x0000000646467220 */ /* 0x080fe20000410000 */
[----:B-1----:R-:W-:Y:S01]  /*8710*/  FADD.FTZ R5, R167, R12 ;  /* 0x0000000ca7057221 */ /* 0x002fe20000010000 */
[-C--:B------:R-:W-:Y:S01]  /*8720*/  FMUL.FTZ R71, R71, R6.reuse ;  /* 0x0000000647477220 */ /* 0x080fe20000410000 */
[----:B------:R3:W-:Y:S01]  /*8730*/  STSM.16.M88.4 [R23], R160 ;  /* 0x000000a017007844 */ /* 0x0007e20000000200 */
[-C--:B------:R-:W-:Y:S01]  /*8740*/  FMUL.FTZ R74, R74, R6.reuse ;  /* 0x000000064a4a7220 */ /* 0x080fe20000410000 */
[-C--:B------:R-:W-:Y:S01]  /*8750*/  FMUL.FTZ R75, R75, R6.reuse ;  /* 0x000000064b4b7220 */ /* 0x080fe20000410000 */
[-C--:B------:R-:W-:Y:S01]  /*8760*/  FMUL.FTZ R78, R78, R6.reuse ;  /* 0x000000064e4e7220 */ /* 0x080fe20000410000 */
[-C--:B------:R-:W-:Y:S01]  /*8770*/  FMUL.FTZ R79, R79, R6.reuse ;  /* 0x000000064f4f7220 */ /* 0x080fe20000410000 */
[-C--:B------:R-:W-:Y:S01]  /*8780*/  FMUL.FTZ R82, R82, R6.reuse ;  /* 0x0000000652527220 */ /* 0x080fe20000410000 */
[C---:B----4-:R-:W-:Y:S01]  /*8790*/  F2FP.BF16.F32.PACK_AB R167, R174.reuse, R167 ;  /* 0x000000a7aea7723e */ /* 0x050fe200000010ff */
[----:B------:R-:W-:Y:S01]  /*87a0*/  FADD.FTZ R4, R174, R5 ;  /* 0x00000005ae047221 */ /* 0x000fe20000010000 */
[-C--:B------:R-:W-:Y:S01]  /*87b0*/  FMUL.FTZ R83, R83, R6.reuse ;  /* 0x0000000653537220 */ /* 0x080fe20000410000 */
[-C--:B------:R-:W-:Y:S01]  /*87c0*/  FMUL.FTZ R86, R86, R6.reuse ;  /* 0x0000000656567220 */ /* 0x080fe20000410000 */
[-C--:B------:R-:W-:Y:S01]  /*87d0*/  FMUL.FTZ R87, R87, R6.reuse ;  /* 0x0000000657577220 */ /* 0x080fe20000410000 */
[----:B------:R3:W-:Y:S01]  /*87e0*/  STSM.16.M88.4 [R22], R164 ;  /* 0x000000a416007844 */ /* 0x0007e20000000200 */
        /* <DEDUP_REMOVED lines=32> */
[----:B---3--:R-:W-:Y:S06]  /*89f0*/  @!P3 BRA `(.L_x_1780) ;  /* 0x000000000004b947 */ /* 0x008fec0003800000 */
[----:B------:R-:W-:Y:S01]  /*8a00*/  BPT.TRAP 0x1 ;  /* 0x000000040000795c */ /* 0x000fe20000300000 */
.L_x_1780:
[----:B------:R0:W1:Y:S01]  /*8a10*/  SYNCS.PHASECHK.TRANS64.TRYWAIT P0, [UR28+0x28c50], R7 ;  /* 0x028c5007ff0075a7 */ /* 0x000062000800015c */
[----:B------:R-:W-:Y:S05]  /*8a20*/  @!P3 BRA `(.L_x_1781) ;  /* 0x000000000004b947 */ /* 0x000fea0003800000 */
[----:B------:R-:W-:Y:S01]  /*8a30*/  BPT.TRAP 0x1 ;  /* 0x000000040000795c */ /* 0x000fe20000300000 */
.L_x_1781:
[----:B-1----:R-:W-:Y:S05]  /*8a40*/  @P0 BRA `(.L_x_1782) ;  /* 0x0000000000080947 */ /* 0x002fea0003800000 */
[----:B------:R-:W1:Y:S02]  /*8a50*/  SYNCS.PHASECHK.TRANS64.TRYWAIT P0, [UR28+0x28c50], R7 ;  /* 0x028c5007ff0075a7 */ /* 0x000e64000800015c */
[----:B-1----:R-:W-:Y:S05]  /*8a60*/  @!P0 BRA `(.L_x_1783) ;  /* 0x000000d800708947 */ /* 0x002fea0003800000 */
.L_x_1782:
[----:B------:R-:W-:Y:S01]  /*8a70*/  ULEA UR15, UR24, UR48, 0xc ;  /* 0x00000030180f7291 */ /* 0x000fe2000f8e603f */
[----:B------:R-:W-:Y:S01]  /*8a80*/  WARPGROUP.ARRIVE ;  /* 0x00000000000079c5 */ /* 0x000fe20000000000 */
[----:B------:R-:W-:Y:S01]  /*8a90*/  UMOV UR7, 0x40000040 ;  /* 0x4000004000077882 */ /* 0x000fe20000000000 */
[----:B------:R-:W-:Y:S01]  /*8aa0*/  ISETP.LT.AND P0, PT, R8, UR50, PT ;  /* 0x0000003208007c0c */ /* 0x000fe2000bf01270 */
[----:B-1----:R-:W-:Y:S01]  /*8ab0*/  @!P4 VIADD R168, R168, 0x28c60 ;  /* 0x00028c60a8a8c836 */ /* 0x002fe20000000000 */
[----:B------:R-:W-:Y:S01]  /*8ac0*/  UIADD3 UR50, UR50, -0x1, URZ ;  /* 0xffffffff32327890 */ /* 0x000fe2000fffe03f */
[----:B------:R-:W-:Y:S01]  /*8ad0*/  IMAD.MOV.U32 R6, RZ, RZ, R169 ;  /* 0x000000ffff067224 */ /* 0x000fe200078e00a9 */
[----:B------:R-:W-:Y:S01]  /*8ae0*/  UMOV UR6, UR15 ;  /* 0x0000000f00067c82 */ /* 0x000fe20008000000 */
[----:B------:R-:W-:Y:S01]  /*8af0*/  UMOV UR36, UR24 ;  /* 0x0000001800247c82 */ /* 0x000fe20008000000 */
[----:B------:R-:W-:Y:S01]  /*8b00*/  HGMMA.64x256x16.F32.BF16 R24, R152, gdesc[UR4].tnspB, R24, gsb0 ;  /* 0x43e0000498187df0 */ /* 0x000fe20008001818 */
[----:B------:R-:W-:Y:S01]  /*8b10*/  UIADD3 UR6, UR15, 0x80, URZ ;  /* 0x000000800f067890 */ /* 0x000fe2000fffe03f */
[----:B------:R-:W-:Y:S01]  /*8b20*/  @!P4 PRMT R168, RZ, 0x654, R168 ;  /* 0x00000654ffa8c816 */ /* 0x000fe200000000a8 */
[----:B------:R-:W-:Y:S01]  /*8b30*/  UMOV UR7, 0x40000040 ;  /* 0x4000004000077882 */ /* 0x000fe20000000000 */
[----:B------:R-:W-:Y:S01]  /*8b40*/  IMAD.MOV.U32 R5, RZ, RZ, R9 ;  /* 0x000000ffff057224 */ /* 0x000fe200078e0009 */
[----:B------:R-:W-:-:S02]  /*8b50*/  WARPGROUP.DEPBAR.LE gsb0, 0x0 ;  /* 0x00008000000079c5 */ /* 0x000fc40000010000 */
        /* <DEDUP_REMOVED lines=26> */
[----:B------:R-:W-:Y:S01]  /*8d00*/  IMAD.MOV.U32 R6, RZ, RZ, R169 ;  /* 0x000000ffff067224 */ /* 0x000fe200078e00a9 */
[----:B------:R-:W-:Y:S01]  /*8d10*/  UMOV UR36, UR24 ;  /* 0x0000001800247c82 */ /* 0x000fe20008000000 */
[----:B------:R-:W-:-:S07]  /*8d20*/  IMAD.MOV.U32 R5, RZ, RZ, R9 ;  /* 0x000000ffff057224 */ /* 0x000fce00078e0009 */
.L_x_1767:
[----:B0-----:R-:W0:Y:S01]  /*8d30*/  LDC R7, c[0x0][0x448] ;  /* 0x00011200ff077b82 */ /* 0x001e220000000800 */
[----:B------:R-:W-:Y:S02]  /*8d40*/  UIADD3 UR6, UR40, 0x3f, URZ ;  /* 0x0000003f28067890 */ /* 0x000fe4000fffe03f */
[----:B------:R-:W-:-:S04]  /*8d50*/  UIADD3 UR14, -UR14, 0x1, URZ ;  /* 0x000000010e0e7890 */ /* 0x000fc8000fffe13f */
[----:B------:R-:W-:Y:S01]  /*8d60*/  UIMAD UR14, UR49, UR11, UR14 ;  /* 0x0000000b310e72a4 */ /* 0x000fe2000f8e020e */
[----:B------:R-:W2:Y:S01]  /*8d70*/  LDC R12, c[0x0][0x9e4] ;  /* 0x00027900ff0c7b82 */ /* 0x000ea20000000800 */
[----:B0-----:R-:W-:Y:S02]  /*8d80*/  ISETP.NE.AND P5, PT, R7, 0x1, PT ;  /* 0x000000010700780c */ /* 0x001fe40003fa5270 */
[----:B--2---:R-:W-:-:S11]  /*8d90*/  ISETP.GE.AND P6, PT, R12, 0x1, PT ;  /* 0x000000010c00780c */ /* 0x004fd60003fc6270 */
[----:B------:R-:W0:Y:S08]  /*8da0*/  @P5 LDC R7, c[0x0][0x44c] ;  /* 0x00011300ff075b82 */ /* 0x000e300000000800 */
[----:B------:R-:W2:Y:S01]  /*8db0*/  @P5 LDC R9, c[0x0][0x450] ;  /* 0x00011400ff095b82 */ /* 0x000ea20000000800 */
[----:B0-----:R-:W-:-:S04]  /*8dc0*/  @P5 IMAD.HI.U32 R8, R7, UR6, RZ ;  /* 0x0000000607085c27 */ /* 0x001fc8000f8e00ff */
[----:B------:R-:W-:Y:S01]  /*8dd0*/  IMAD.U32 R7, RZ, RZ, UR6 ;  /* 0x00000006ff077e24 */ /* 0x000fe2000f8e00ff */
[----:B------:R-:W-:Y:S01]  /*8de0*/  ULDC UR6, c[0x0][0x9dc] ;  /* 0x0002770000067ab9 */ /* 0x000fe20000000800 */
[----:B--2---:R-:W-:-:S05]  /*8df0*/  @P5 SHF.R.U32.HI R7, RZ, R9, R8 ;  /* 0x00000009ff075219 */ /* 0x004fca0000011608 */
[----:B------:R-:W-:-:S04]  /*8e00*/  VIADD R7, R7, UR14 ;  /* 0x0000000e07077c36 */ /* 0x000fc80008000000 */
        /* <DEDUP_REMOVED lines=11> */
.L_x_1786:
[----:B------:R-:W-:-:S13]  /*8ec0*/  ISETP.NE.AND P0, PT, R12, 0x1, PT ;  /* 0x000000010c00780c */ /* 0x000fda0003f05270 */
[----:B------:R-:W0:Y:S02]  /*8ed0*/  @P0 LDC.64 R10, c[0x0][0x9e8] ;  /* 0x00027a00ff0a0b82 */ /* 0x000e240000000a00 */
[----:B0-----:R-:W-:-:S05]  /*8ee0*/  @P0 IMAD.HI.U32 R10, R7, R10, RZ ;  /* 0x0000000a070a0227 */ /* 0x001fca00078e00ff */
[----:B------:R-:W-:-:S07]  /*8ef0*/  @P0 SHF.R.U32.HI R7, RZ, R11, R10 ;  /* 0x0000000bff070219 */ /* 0x000fce000001160a */
.L_x_1787:
[----:B------:R-:W-:-:S05]  /*8f00*/  IMAD R7, R7, R12, RZ ;  /* 0x0000000c07077224 */ /* 0x000fca00078e02ff */
[----:B------:R-:W-:-:S07]  /*8f10*/  VIMNMX R8, R8, R7, !PT ;  /* 0x0000000708087248 */ /* 0x000fce0007fe0100 */
.L_x_1785:
[----:B------:R-:W-:-:S05]  /*8f20*/  VIADD R8, R8, 0x3f ;  /* 0x0000003f08087836 */ /* 0x000fca0000000000 */
[----:B------:R-:W-:-:S04]  /*8f30*/  SHF.R.S32.HI R7, RZ, 0x1f, R8 ;  /* 0x0000001fff077819 */ /* 0x000fc80000011408 */
[----:B------:R-:W-:-:S04]  /*8f40*/  LEA.HI R7, R7, R8, RZ, 0x6 ;  /* 0x0000000807077211 */ /* 0x000fc800078f30ff */
[----:B------:R-:W-:-:S04]  /*8f50*/  SHF.R.S32.HI R7, RZ, 0x6, R7 ;  /* 0x00000006ff077819 */ /* 0x000fc80000011407 */
[----:B------:R-:W-:-:S04]  /*8f60*/  VIMNMX R7, R186, R7, !PT ;  /* 0x00000007ba077248 */ /* 0x000fc80007fe0100 */
[----:B------:R-:W-:-:S13]  /*8f70*/  ISETP.LE.AND P0, PT, R7, UR50, PT ;  /* 0x0000003207007c0c */ /* 0x000fda000bf03270 */
[----:B------:R-:W-:Y:S05]  /*8f80*/  @!P0 BRA `(.L_x_1788) ;  /* 0x0000001c003c8947 */ /* 0x000fea0003800000 */
[----:B------:R-:W-:Y:S01]  /*8f90*/  IMAD.MOV.U32 R9, RZ, RZ, R6 ;  /* 0x000000ffff097224 */ /* 0x000fe200078e0006 */
[----:B------:R-:W-:Y:S01]  /*8fa0*/  UMOV UR23, UR36 ;  /* 0x0000002400177c82 */ /* 0x000fe20008000000 */
[----:B------:R-:W-:Y:S01]  /*8fb0*/  IMAD.MOV.U32 R14, RZ, RZ, R5 ;  /* 0x000000ffff0e7224 */ /* 0x000fe200078e0005 */
[----:B------:R-:W-:Y:S01]  /*8fc0*/  ULDC UR24, c[0x0][0x9d8] ;  /* 0x0002760000187ab9 */ /* 0x000fe20000000800 */
[----:B------:R-:W-:-:S05]  /*8fd0*/  ULDC UR22, c[0x0][0x988] ;  /* 0x0002620000167ab9 */ /* 0x000fca0000000800 */
.L_x_1797:
[----:B------:R-:W-:Y:S01]  /*8fe0*/  UIADD3 UR36, UR23, 0x1, URZ ;  /* 0x0000000117247890 */ /* 0x000fe2000fffe03f */
[----:B------:R-:W-:Y:S01]  /*8ff0*/  IMAD.U32 R6, RZ, RZ, UR50 ;  /* 0x00000032ff067e24 */ /* 0x000fe2000f8e00ff */
[----:B------:R-:W-:Y:S02]  /*9000*/  UIADD3 UR21, UR50, -0x1, URZ ;  /* 0xffffffff32157890 */ /* 0x000fe4000fffe03f */
[----:B------:R-:W-:Y:S02]  /*9010*/  UISETP.NE.AND UP0, UPT, UR36, 0x2, UPT ;  /* 0x000000022400788c */ /* 0x000fe4000bf05270 */
[----:B------:R-:W-:Y:S02]  /*9020*/  ISETP.GT.AND P0, PT, R6, R7, PT ;  /* 0x000000070600720c */ /* 0x000fe40003f04270 */
[----:B------:R-:W-:Y:S02]  /*9030*/  USEL UR6, URZ, 0x1, UP0 ;  /* 0x000000013f067887 */ /* 0x000fe40008000000 */
[----:B------:R-:W-:-:S02]  /*9040*/  USEL UR36, UR36, URZ, UP0 ;  /* 0x0000003f24247287 */ /* 0x000fc40008000000 */
[----:B------:R-:W-:Y:S01]  /*9050*/  ULOP3.LUT UR37, UR37, UR6, URZ, 0x3c, !UPT ;  /* 0x0000000625257292 */ /* 0x000fe2000f8e3c3f */
[----:B------:R-:W-:Y:S01]  /*9060*/  UMOV UR50, UR21 ;  /* 0x0000001500327c82 */ /* 0x000fe20008000000 */
[----:B0123--:R-:W-:Y:S10]  /*9070*/  @!P3 BRA `(.L_x_1789) ;  /* 0x000000000004b947 */ /* 0x00fff40003800000 */
[----:B------:R-:W-:Y:S01]  /*9080*/  BPT.TRAP 0x1 ;  /* 0x000000040000795c */ /* 0x000fe20000300000 */
.L_x_1789:
[----:B------:R-:W-:Y:S01]  /*9090*/  ULEA UR25, UR36, UR43, 0x3 ;  /* 0x0000002b24197291 */ /* 0x000fe2000f8e183f */
[----:B------:R-:W-:-:S05]  /*90a0*/  IMAD.U32 R8, RZ, RZ, UR37 ;  /* 0x00000025ff087e24 */ /* 0x000fca000f8e00ff */
[----:B------:R-:W-:-:S04]  /*90b0*/  SHF.L.U32 R8, R8, 0x1f, RZ ;  /* 0x0000001f08087819 */ /* 0x000fc800000006ff */
[----:B------:R0:W2:Y:S01]  /*90c0*/  SYNCS.PHASECHK.TRANS64.TRYWAIT P1, [UR25+0x28c30], R8 ;  /* 0x028c3008ff0075a7 */ /* 0x0000a20008020159 */
[----:B------:R-:W-:Y:S05]  /*90d0*/  @!P3 BRA `(.L_x_1790) ;  /* 0x000000000004b947 */ /* 0x000fea0003800000 */
[----:B------:R-:W-:Y:S01]  /*90e0*/  BPT.TRAP 0x1 ;  /* 0x000000040000795c */ /* 0x000fe20000300000 */
.L_x_1790:
[----:B--2---:R-:W-:Y:S05]  /*90f0*/  @P1 BRA `(.L_x_1791) ;  /* 0x0000000000081947 */ /* 0x004fea0003800000 */
[----:B------:R-:W2:Y:S02]  /*9100*/  SYNCS.PHASECHK.TRANS64.TRYWAIT P1, [UR25+0x28c30], R8 ;  /* 0x028c3008ff0075a7 */ /* 0x000ea40008020159 */
[----:B--2---:R-:W-:Y:S05]  /*9110*/  @!P1 BRA `(.L_x_1792) ;  /* 0x000000d000d89947 */ /* 0x004fea0003800000 */
.L_x_1791:
[----:B------:R-:W-:Y:S01]  /*9120*/  R2UR UR18, R0 ;  /* 0x00000000001272ca */ /* 0x000fe200000e0000 */
[----:B-1----:R-:W-:Y:S01]  /*9130*/  WARPGROUP.ARRIVE ;  /* 0x00000000000079c5 */ /* 0x002fe20000000000 */
[----:B------:R-:W-:Y:S01]  /*9140*/  UMOV UR19, 0x40000040 ;  /* 0x4000004000137882 */ /* 0x000fe20000000000 */
[----:B------:R-:W-:Y:S01]  /*9150*/  UMOV UR7, 0x40000040 ;  /* 0x4000004000077882 */ /* 0x000fe20000000000 */
[----:B------:R-:W-:Y:S01]  /*9160*/  UMOV UR11, 0x40000040 ;  /* 0x40000040000b7882 */ /* 0x000fe20000000000 */
[----:B------:R-:W-:-:S08]  /*9170*/  UMOV UR15, 0x40000040 ;  /* 0x40000040000f7882 */ /* 0x000fd00000000000 */
[----:B------:R-:W-:-:S04]  /*9180*/  ULEA UR18, UR36, UR18, 0x9 ;  /* 0x0000001224127291 */ /* 0x000fc8000f8e483f */
[----:B------:R-:W-:Y:S02]  /*9190*/  UIADD3 UR6, UR18, 0x2, URZ ;  /* 0x0000000212067890 */ /* 0x000fe4000fffe03f */
[----:B------:R-:W-:Y:S02]  /*91a0*/  UIADD3 UR10, UR18, 0x4, URZ ;  /* 0x00000004120a7890 */ /* 0x000fe4000fffe03f */
[----:B------:R-:W-:Y:S02]  /*91b0*/  UIADD3 UR14, UR18, 0x6, URZ ;  /* 0x00000006120e7890 */ /* 0x000fe4000fffe03f */
[----:B------:R-:W-:Y:S03]  /*91c0*/  HGMMA.64x64x16.F32.BF16 R152, gdesc[UR16], RZ, !UPT, gsb0 ;  /* 0x00e00000109879f0 */ /* 0x000fe6000c0018ff */
[----:B------:R-:W-:Y:S02]  /*91d0*/  WARPGROUP.DEPBAR.LE gsb0, 0x0 ;  /* 0x00008000000079c5 */ /* 0x000fe40000010000 */
[----:B------:R-:W-:-:S06]  /*91e0*/  WARPGROUP.ARRIVE ;  /* 0x00000000000079c5 */ /* 0x000fcc0000000000 */
[----:B------:R-:W-:Y:S03]  /*91f0*/  HGMMA.64x64x16.F32.BF16 R152, gdesc[UR4], R152, gsb0 ;  /* 0x00e00000049879f0 */ /* 0x000fe60008001898 */
[----:B------:R-:W-:Y:S02]  /*9200*/  WARPGROUP.DEPBAR.LE gsb0, 0x0 ;  /* 0x00008000000079c5 */ /* 0x000fe40000010000 */
[----:B------:R-:W-:-:S06]  /*9210*/  WARPGROUP.ARRIVE ;  /* 0x00000000000079c5 */ /* 0x000fcc0000000000 */
[----:B------:R-:W-:Y:S01]  /*9220*/  HGMMA.64x64x16.F32.BF16 R152, gdesc[UR8], R152, gsb0 ;  /* 0x00e00000089879f0 */ /* 0x000fe20008001898 */
[----:B------:R-:W-:Y:S02]  /*9230*/  UMOV UR10, UR22 ;  /* 0x00000016000a7c82 */ /* 0x000fe40008000000 */
        /* <DEDUP_REMOVED lines=35> */
[----:B-1----:R-:W-:-:S07]  /*9470*/  FMNMX.FTZ R5, R6, R5, !PT ;  /* 0x0000000506057209 */ /* 0x002fce0007810000 */
[----:B------:R-:W1:Y:S01]  /*9480*/  MUFU.TANH R152, R152 ;  /* 0x0000009800987308 */ /* 0x000e620000002400 */
[----:B---3--:R-:W-:-:S07]  /*9490*/  FMNMX.FTZ R156, R20, R5, !PT ;  /* 0x00000005149c7209 */ /* 0x008fce0007810000 */
[----:B------:R-:W3:Y:S01]  /*94a0*/  MUFU.TANH R154, R154 ;  /* 0x0000009a009a7308 */ /* 0x000ee20000002400 */
[----:B--2---:R-:W-:-:S07]  /*94b0*/  FMNMX.FTZ R5, R21, R156, !PT ;  /* 0x0000009c15057209 */ /* 0x004fce0007810000 */
        /* <DEDUP_REMOVED lines=17> */
[----:B--2---:R-:W-:Y:S01]  /*95d0*/  FMNMX.FTZ R162, R165, R156, !PT ;  /* 0x0000009ca5a27209 */ /* 0x004fe20007810000 */
[----:B------:R-:W-:Y:S01]  /*95e0*/  FMUL.FTZ R156, R163, UR24 ;  /* 0x00000018a39c7c20 */ /* 0x000fe20008410000 */
[----:B------:R-:W-:Y:S01]  /*95f0*/  FMUL.FTZ R163, R170, UR24 ;  /* 0x00000018aaa37c20 */ /* 0x000fe20008410000 */
[----:B------:R-:W-:-:S04]  /*9600*/  FMUL.FTZ R170, R174, UR24 ;  /* 0x00000018aeaa7c20 */ /* 0x000fc80008410000 */
[----:B------:R-:W2:Y:S01]  /*9610*/  MUFU.TANH R168, R168 ;  /* 0x000000a800a87308 */ /* 0x000ea20000002400 */
[----:B-1----:R-:W-:Y:S01]  /*9620*/  FMNMX.FTZ R5, R169, R162, !PT ;  /* 0x000000a2a9057209 */ /* 0x002fe20007810000 */
[----:B------:R-:W-:Y:S01]  /*9630*/  FMUL.FTZ R162, R167, UR24 ;  /* 0x00000018a7a27c20 */ /* 0x000fe20008410000 */
[----:B------:R-:W-:-:S05]  /*9640*/  FMUL.FTZ R167, R179, UR24 ;  /* 0x00000018b3a77c20 */ /* 0x000fca0008410000 */
[----:B------:R-:W1:Y:S01]  /*9650*/  MUFU.TANH R10, R10 ;  /* 0x0000000a000a7308 */ /* 0x000e620000002400 */
[----:B---3--:R-:W-:-:S07]  /*9660*/  FMNMX.FTZ R5, R172, R5, !PT ;  /* 0x00000005ac057209 */ /* 0x008fce0007810000 */
[----:B------:R-:W3:Y:S01]  /*9670*/  MUFU.TANH R11, R11 ;  /* 0x0000000b000b7308 */ /* 0x000ee20000002400 */
[----:B--2---:R-:W-:-:S05]  /*9680*/  FMNMX.FTZ R5, R168, R5, !PT ;  /* 0x00000005a8057209 */ /* 0x004fca0007810000 */
[----:B------:R-:W2:Y:S02]  /*9690*/  SHFL.BFLY PT, R176, R5, 0x2, 0x1f ;  /* 0x0c401f0005b07f89 */ /* 0x000ea400000e0000 */
[----:B------:R-:W4:Y:S01]  /*96a0*/  MUFU.TANH R12, R12 ;  /* 0x0000000c000c7308 */ /* 0x000f220000002400 */
[----:B-1----:R-:W-:-:S07]  /*96b0*/  FMNMX.FTZ R174, R10, R9, !PT ;  /* 0x000000090aae7209 */ /* 0x002fce0007810000 */
[----:B------:R-:W1:Y:S08]  /*96c0*/  MUFU.TANH R13, R13 ;  /* 0x0000000d000d7308 */ /* 0x000e700000002400 */
        /* <DEDUP_REMOVED lines=8> */
[----:B-1----:R-:W-:-:S04]  /*9750*/  FMNMX.FTZ R176, R13, R176, !PT ;  /* 0x000000b00db07209 */ /* 0x002fc80007810000 */
[----:B-----5:R-:W-:-:S03]  /*9760*/  FMNMX.FTZ R177, R153, R176, !PT ;  /* 0x000000b099b17209 */ /* 0x020fc60007810000 */
[----:B------:R-:W1:Y:S01]  /*9770*/  MUFU.TANH R162, R162 ;  /* 0x000000a200a27308 */ /* 0x000e620000002400 */
[----:B--2---:R-:W-:-:S07]  /*9780*/  FMNMX.FTZ R176, R156, R177, !PT ;  /* 0x000000b19cb07209 */ /* 0x004fce0007810000 */
[----:B------:R-:W2:Y:S01]  /*9790*/  MUFU.TANH R163, R163 ;  /* 0x000000a300a37308 */ /* 0x000ea20000002400 */
[----:B----4-:R-:W-:Y:S02]  /*97a0*/  FMNMX.FTZ R177, R159, R176, !PT ;  /* 0x000000b09fb17209 */ /* 0x010fe40007810000 */
[----:B---3--:R-:W-:-:S05]  /*97b0*/  FMNMX.FTZ R5, R180, R181, !PT ;  /* 0x000000b5b4057209 */ /* 0x008fca0007810000 */
[----:B------:R-:W3:Y:S01]  /*97c0*/  MUFU.TANH R166, R166 ;  /* 0x000000a600a67308 */ /* 0x000ee20000002400 */
[----:B-1----:R-:W-:Y:S01]  /*97d0*/  FMNMX.FTZ R176, R162, R177, !PT ;  /* 0x000000b1a2b07209 */ /* 0x002fe20007810000 */
[C---:B------:R-:W-:Y:S01]  /*97e0*/  FMUL.FTZ R179, R5.reuse, UR10 ;  /* 0x0000000a05b37c20 */ /* 0x040fe20008410000 */
[----:B------:R-:W-:-:S03]  /*97f0*/  FADD.FTZ R14, -R5, R14 ;  /* 0x0000000e050e7221 */ /* 0x000fc60000010100 */
[--C-:B------:R-:W-:Y:S01]  /*9800*/  FFMA.FTZ R178, R6, UR10, -R179.reuse ;  /* 0x0000000a06b27c23 */ /* 0x100fe200080108b3 */
[----:B------:R-:W-:Y:S01]  /*9810*/  FMUL.FTZ R14, R14, UR10 ;  /* 0x0000000a0e0e7c20 */ /* 0x000fe20008410000 */
[----:B------:R-:W1:Y:S01]  /*9820*/  MUFU.TANH R170, R170 ;  /* 0x000000aa00aa7308 */ /* 0x000e620000002400 */
        /* <DEDUP_REMOVED lines=16> */
[----:B-1----:R-:W-:Y:S01]  /*9930*/  FMNMX.FTZ R176, R170, R177, !PT ;  /* 0x000000b1aab07209 */ /* 0x002fe20007810000 */
[----:B------:R-:W-:-:S06]  /*9940*/  FFMA.FTZ R168, R168, UR10, -R179 ;  /* 0x0000000aa8a87c23 */ /* 0x000fcc00080108b3 */
[----:B------:R-:W1:Y:S01]  /*9950*/  MUFU.TANH R167, R167 ;  /* 0x000000a700a77308 */ /* 0x000e620000002400 */
[----:B--2---:R-:W-:-:S07]  /*9960*/  FMNMX.FTZ R6, R173, R176, !PT ;  /* 0x000000b0ad067209 */ /* 0x004fce0007810000 */
[----:B------:R-:W2:Y:S01]  /*9970*/  MUFU.TANH R174, R174 ;  /* 0x000000ae00ae7308 */ /* 0x000ea20000002400 */
[----:B---3--:R-:W-:-:S07]  /*9980*/  FMNMX.FTZ R6, R171, R6, !PT ;  /* 0x00000006ab067209 */ /* 0x008fce0007810000 */
[----:B------:R-:W3:Y:S01]  /*9990*/  MUFU.TANH R175, R175 ;  /* 0x000000af00af7308 */ /* 0x000ee20000002400 */
[----:B-1----:R-:W-:-:S07]  /*99a0*/  FMNMX.FTZ R177, R167, R6, !PT ;  /* 0x00000006a7b17209 */ /* 0x002fce0007810000 */
[----:B------:R1:W-:Y:S01]  /*99b0*/  MUFU.EX2 R176, R178 ;  /* 0x000000b200b07308 */ /* 0x0003e20000000800 */
[----:B--2---:R-:W-:Y:S01]  /*99c0*/  FMNMX.FTZ R6, R174, R177, !PT ;  /* 0x000000b1ae067209 */ /* 0x004fe20007810000 */
[----:B------:R-:W-:-:S06]  /*99d0*/  FFMA.FTZ R177, R152, UR10, -R179 ;  /* 0x0000000a98b17c23 */ /* 0x000fcc00080108b3 */
[----:B------:R-:W2:Y:S01]  /*99e0*/  MUFU.EX2 R14, R14 ;  /* 0x0000000e000e7308 */ /* 0x000ea20000000800 */
[----:B---3--:R-:W-:Y:S01]  /*99f0*/  FMNMX.FTZ R6, R175, R6, !PT ;  /* 0x00000006af067209 */ /* 0x008fe20007810000 */
[----:B-1----:R-:W-:-:S04]  /*9a00*/  FFMA.FTZ R178, R154, UR10, -R179 ;  /* 0x0000000a9ab27c23 */ /* 0x002fc800080108b3 */
[----:B------:R-:W1:Y:S02]  /*9a10*/  SHFL.BFLY PT, R181, R6, 0x2, 0x1f ;  /* 0x0c401f0006b57f89 */ /* 0x000e6400000e0000 */
        /* <DEDUP_REMOVED lines=15> */
[----:B-1----:R-:W-:Y:S01]  /*9b10*/  FMNMX.FTZ R181, R6, R181, !PT ;  /* 0x000000b506b57209 */ /* 0x002fe20007810000 */
        /* <DEDUP_REMOVED lines=39> */
[----:B------:R-:W-:Y:S01]  /*9d90*/  FFMA.FTZ R172, R153, UR10, -R154 ;  /* 0x0000000a99ac7c23 */ /* 0x000fe2000801089a */
[----:B------:R-:W-:-:S02]  /*9da0*/  IMAD.MOV R153, RZ, RZ, -R17 ;  /* 0x000000ffff997224 */ /* 0x000fc400078e0a11 */
[--C-:B------:R-:W-:Y:S01]  /*9db0*/  FFMA.FTZ R11, R11, UR10, -R154.reuse ;  /* 0x0000000a0b0b7c23 */ /* 0x100fe2000801089a */
[--C-:B------:R-:W-:Y:S01]  /*9dc0*/  FFMA.FTZ R181, R173, UR10, -R154.reuse ;  /* 0x0000000aadb57c23 */ /* 0x100fe2000801089a */
[----:B------:R-:W-:Y:S01]  /*9dd0*/  MUFU.EX2 R9, R9 ;  /* 0x0000000900097308 */ /* 0x000fe20000000800 */
[--C-:B------:R-:W-:Y:S01]  /*9de0*/  FFMA.FTZ R12, R12, UR10, -R154.reuse ;  /* 0x0000000a0c0c7c23 */ /* 0x100fe2000801089a */
[----:B------:R-:W-:Y:S01]  /*9df0*/  ISETP.NE.AND P1, PT, R2, R153, PT ;  /* 0x000000990200720c */ /* 0x000fe20003f25270 */
[----:B------:R-:W-:Y:S02]  /*9e00*/  IMAD.U32 R173, RZ, RZ, UR25 ;  /* 0x00000019ffad7e24 */ /* 0x000fe4000f8e00ff */
[--C-:B------:R-:W-:Y:S01]  /*9e10*/  FFMA.FTZ R13, R13, UR10, -R154.reuse ;  /* 0x0000000a0d0d7c23 */ /* 0x100fe2000801089a */
[----:B------:R-:W-:Y:S02]  /*9e20*/  IMAD.U32 R153, RZ, RZ, UR23 ;  /* 0x00000017ff997e24 */ /* 0x000fe4000f8e00ff */
[--C-:B------:R-:W-:Y:S01]  /*9e30*/  FFMA.FTZ R179, R156, UR10, -R154.reuse ;  /* 0x0000000a9cb37c23 */ /* 0x100fe2000801089a */
[----:B------:R-:W-:Y:S01]  /*9e40*/  @!P4 VIADD R152, R173, 0x28c40 ;  /* 0x00028c40ad98c836 */ /* 0x000fe20000000000 */
[----:B------:R-:W1:Y:S01]  /*9e50*/  MUFU.EX2 R10, R10 ;  /* 0x0000000a000a7308 */ /* 0x000e620000000800 */
[--C-:B------:R-:W-:Y:S01]  /*9e60*/  FFMA.FTZ R159, R159, UR10, -R154.reuse ;  /* 0x0000000a9f9f7c23 */ /* 0x100fe2000801089a */
[--C-:B------:R-:W-:Y:S01]  /*9e70*/  FFMA.FTZ R192, R162, UR10, -R154.reuse ;  /* 0x0000000aa2c07c23 */ /* 0x100fe2000801089a */
[----:B------:R-:W-:Y:S01]  /*9e80*/  FFMA.FTZ R163, R163, UR10, -R154 ;  /* 0x0000000aa3a37c23 */ /* 0x000fe2000801089a */
[----:B------:R-:W-:Y:S01]  /*9e90*/  @!P4 PRMT R152, RZ, 0x654, R152 ;  /* 0x00000654ff98c816 */ /* 0x000fe20000000098 */
[--C-:B------:R-:W-:Y:S01]  /*9ea0*/  FFMA.FTZ R194, R166, UR10, -R154.reuse ;  /* 0x0000000aa6c27c23 */ /* 0x100fe2000801089a */
[----:B------:R-:W-:Y:S01]  /*9eb0*/  FFMA.FTZ R170, R170, UR10, -R154 ;  /* 0x0000000aaaaa7c23 */ /* 0x000fe2000801089a */
[----:B------:R-:W-:Y:S01]  /*9ec0*/  @!P1 IMAD R153, R153, 0x40, R16 ;  /* 0x0000004099999824 */ /* 0x000fe200078e0210 */
[----:B------:R-:W2:Y:S01]  /*9ed0*/  MUFU.EX2 R11, R11 ;  /* 0x0000000b000b7308 */ /* 0x000ea20000000800 */
[----:B------:R4:W-:Y:S01]  /*9ee0*/  @!P4 SYNCS.ARRIVE.TRANS64.RED.A1T0 RZ, [R152+URZ], RZ ;  /* 0x000000ff98ffc9a7 */ /* 0x0009e2000810043f */
[--C-:B------:R-:W-:Y:S01]  /*9ef0*/  FFMA.FTZ R171, R171, UR10, -R154.reuse ;  /* 0x0000000aabab7c23 */ /* 0x100fe2000801089a */
[--C-:B------:R-:W-:Y:S01]  /*9f00*/  FFMA.FTZ R167, R167, UR10, -R154.reuse ;  /* 0x0000000aa7a77c23 */ /* 0x100fe2000801089a */
[----:B------:R-:W-:Y:S01]  /*9f10*/  @!P1 LEA R153, R153, UR43, 0x2 ;  /* 0x0000002b99999c11 */ /* 0x000fe2000f8e10ff */
[--C-:B------:R-:W-:Y:S01]  /*9f20*/  FFMA.FTZ R162, R174, UR10, -R154.reuse ;  /* 0x0000000aaea27c23 */ /* 0x100fe2000801089a */
[----:B------:R-:W-:Y:S01]  /*9f30*/  FFMA.FTZ R175, R175, UR10, -R154 ;  /* 0x0000000aafaf7c23 */ /* 0x000fe2000801089a */
[----:B------:R-:W-:Y:S01]  /*9f40*/  FMUL.FTZ R100, R100, R14 ;  /* 0x0000000e64647220 */ /* 0x000fe20000410000 */
[----:B------:R-:W3:Y:S01]  /*9f50*/  MUFU.EX2 R12, R12 ;  /* 0x0000000c000c7308 */ /* 0x000ee20000000800 */
[----:B----4-:R-:W-:Y:S01]  /*9f60*/  FADD.FTZ R152, R20, R3 ;  /* 0x0000000314987221 */ /* 0x010fe20000010000 */
[----:B-1----:R-:W-:Y:S01]  /*9f70*/  FFMA.FTZ R4, R9, R4, R10 ;  /* 0x0000000409047223 */ /* 0x002fe2000001000a */
[----:B------:R-:W-:Y:S01]  /*9f80*/  @!P1 STS [R153+0x28800], R14 ;  /* 0x0288000e99009388 */ /* 0x000fe20000000800 */
[-C--:B------:R-:W-:Y:S01]  /*9f90*/  FMUL.FTZ R101, R101, R14.reuse ;  /* 0x0000000e65657220 */ /* 0x080fe20000410000 */
[----:B------:R-:W-:Y:S01]  /*9fa0*/  FADD.FTZ R152, R21, R152 ;  /* 0x0000009815987221 */ /* 0x000fe20000010000 */
[-C--:B------:R-:W-:Y:S01]  /*9fb0*/  FMUL.FTZ R104, R104, R14.reuse ;  /* 0x0000000e68687220 */ /* 0x080fe20000410000 */
[----:B------:R1:W-:Y:S01]  /*9fc0*/  @!P1 STS [R153+0x28820], R9 ;  /* 0x0288200999009388 */ /* 0x0003e20000000800 */
[----:B------:R-:W4:Y:S01]  /*9fd0*/  MUFU.EX2 R13, R13 ;  /* 0x0000000d000d7308 */ /* 0x000f220000000800 */
        /* <DEDUP_REMOVED lines=9> */
[----:B---3--:R-:W-:Y:S01]  /*a070*/  FADD.FTZ R4, R12, R3 ;  /* 0x000000030c047221 */ /* 0x008fe20000010000 */
[-C--:B------:R-:W-:Y:S01]  /*a080*/  FMUL.FTZ R117, R117, R14.reuse ;  /* 0x0000000e75757220 */ /* 0x080fe20000410000 */
[-C--:B------:R-:W-:Y:S01]  /*a090*/  FMUL.FTZ R120, R120, R14.reuse ;  /* 0x0000000e78787220 */ /* 0x080fe20000410000 */
[----:B------:R-:W-:Y:S01]  /*a0a0*/  FADD.FTZ R152, R178, R153 ;  /* 0x00000099b2987221 */ /* 0x000fe20000010000 */
[-C--:B------:R-:W-:Y:S01]  /*a0b0*/  FMUL.FTZ R121, R121, R14.reuse ;  /* 0x0000000e79797220 */ /* 0x080fe20000410000 */
[-C--:B------:R-:W-:Y:S01]  /*a0c0*/  FMUL.FTZ R124, R124, R14.reuse ;  /* 0x0000000e7c7c7220 */ /* 0x080fe20000410000 */
[----:B------:R-:W1:Y:S01]  /*a0d0*/  MUFU.EX2 R179, R179 ;  /* 0x000000b300b37308 */ /* 0x000e620000000800 */
        /* <DEDUP_REMOVED lines=8> */
[----:B--2---:R-:W-:Y:S01]  /*a160*/  FADD.FTZ R4, R172, R3 ;  /* 0x00000003ac047221 */ /* 0x004fe20000010000 */
[----:B------:R-:W-:Y:S01]  /*a170*/  FADD.FTZ R153, R157, R152 ;  /* 0x000000989d997221 */ /* 0x000fe20000010000 */
        /* <DEDUP_REMOVED lines=10> */
[----:B------:R-:W-:Y:S01]  /*a220*/  FMUL.FTZ R149, R149, R14 ;  /* 0x0000000e95957220 */ /* 0x000fe20000410000 */
[----:B------:R-:W-:Y:S01]  /*a230*/  F2FP.BF16.F32.PACK_AB R154, R21, R20 ;  /* 0x00000014159a723e */ /* 0x000fe200000010ff */
[----:B------:R-:W-:Y:S01]  /*a240*/  FMUL.FTZ R26, R26, R9 ;  /* 0x000000091a1a7220 */ /* 0x000fe20000410000 */
[----:B------:R-:W1:Y:S01]  /*a250*/  MUFU.EX2 R192, R192 ;  /* 0x000000c000c07308 */ /* 0x000e620000000800 */
[----:B---3--:R-:W-:Y:S01]  /*a260*/  FADD.FTZ R3, R159, R4 ;  /* 0x000000049f037221 */ /* 0x008fe20000010000 */
[----:B------:R-:W-:Y:S01]  /*a270*/  F2FP.BF16.F32.PACK_AB R158, R180, R155 ;  /* 0x0000009bb49e723e */ /* 0x000fe200000010ff */
[-C--:B------:R-:W-:Y:S01]  /*a280*/  FMUL.FTZ R27, R27, R9.reuse ;  /* 0x000000091b1b7220 */ /* 0x080fe20000410000 */
[----:B------:R-:W-:Y:S01]  /*a290*/  F2FP.BF16.F32.PACK_AB R155, R13, R12 ;  /* 0x0000000c0d9b723e */ /* 0x000fe200000010ff */
[----:B------:R-:W-:Y:S01]  /*a2a0*/  FMUL.FTZ R30, R30, R9 ;  /* 0x000000091e1e7220 */ /* 0x000fe20000410000 */
[----:B------:R-:W-:Y:S01]  /*a2b0*/  F2FP.BF16.F32.PACK_AB R156, R178, R177 ;  /* 0x000000b1b29c723e */ /* 0x000fe200000010ff */
[----:B------:R-:W-:Y:S01]  /*a2c0*/  FMUL.FTZ R31, R31, R9 ;  /* 0x000000091f1f7220 */ /* 0x000fe20000410000 */
[----:B------:R-:W3:Y:S01]  /*a2d0*/  MUFU.EX2 R161, R161 ;  /* 0x000000a100a17308 */ /* 0x000ee20000000800 */
[C---:B--2---:R-:W-:Y:S01]  /*a2e0*/  FADD.FTZ R152, R160.reuse, R153 ;  /* 0x00000099a0987221 */ /* 0x044fe20000010000 */
[----:B------:R-:W-:Y:S01]  /*a2f0*/  F2FP.BF16.F32.PACK_AB R160, R160, R157 ;  /* 0x0000009da0a0723e */ /* 0x000fe200000010ff */
[-C--:B------:R-:W-:Y:S01]  /*a300*/  FMUL.FTZ R34, R34, R9.reuse ;  /* 0x0000000922227220 */ /* 0x080fe20000410000 */
[----:B------:R-:W-:Y:S01]  /*a310*/  F2FP.BF16.F32.PACK_AB R157, R179, R172 ;  /* 0x000000acb39d723e */ /* 0x000fe200000010ff */
[-C--:B------:R-:W-:Y:S01]  /*a320*/  FMUL.FTZ R35, R35, R9.reuse ;  /* 0x0000000923237220 */ /* 0x080fe20000410000 */
[-C--:B------:R-:W-:Y:S01]  /*a330*/  FMUL.FTZ R38, R38, R9.reuse ;  /* 0x0000000926267220 */ /* 0x080fe20000410000 */
[----:B------:R-:W-:Y:S01]  /*a340*/  FMUL.FTZ R39, R39, R9 ;  /* 0x0000000927277220 */ /* 0x000fe20000410000 */
[----:B------:R-:W2:Y:S01]  /*a350*/  MUFU.EX2 R163, R163 ;  /* 0x000000a300a37308 */ /* 0x000ea20000000800 */
[C---:B-1----:R-:W-:Y:S01]  /*a360*/  FADD.FTZ R4, R192.reuse, R3 ;  /* 0x00000003c0047221 */ /* 0x042fe20000010000 */
[----:B------:R-:W-:Y:S01]  /*a370*/  F2FP.BF16.F32.PACK_AB R159, R192, R159 ;  /* 0x0000009fc09f723e */ /* 0x000fe200000010ff */
[-C--:B------:R-:W-:Y:S01]  /*a380*/  FMUL.FTZ R42, R42, R9.reuse ;  /* 0x000000092a2a7220 */ /* 0x080fe20000410000 */
[-C--:B------:R-:W-:Y:S01]  /*a390*/  FMUL.FTZ R43, R43, R9.reuse ;  /* 0x000000092b2b7220 */ /* 0x080fe20000410000 */
[-C--:B------:R-:W-:Y:S01]  /*a3a0*/  FMUL.FTZ R46, R46, R9.reuse ;  /* 0x000000092e2e7220 */ /* 0x080fe20000410000 */
[-C--:B------:R-:W-:Y:S01]  /*a3b0*/  FMUL.FTZ R47, R47, R9.reuse ;  /* 0x000000092f2f7220 */ /* 0x080fe20000410000 */
[----:B------:R-:W-:Y:S01]  /*a3c0*/  FMUL.FTZ R50, R50, R9 ;  /* 0x0000000932327220 */ /* 0x000fe20000410000 */
[----:B------:R-:W1:Y:S01]  /*a3d0*/  MUFU.EX2 R164, R164 ;  /* 0x000000a400a47308 */ /* 0x000e620000000800 */
        /* <DEDUP_REMOVED lines=70> */
[-C--:B------:R-:W-:Y:S01]  /*a840*/  FMUL.FTZ R147, R147, R9.reuse ;  /* 0x0000000993937220 */ /* 0x080fe20000410000 */
[----:B------:R-:W-:Y:S01]  /*a850*/  FMUL.FTZ R150, R150, R9 ;  /* 0x0000000996967220 */ /* 0x000fe20000410000 */
[----:B------:R-:W4:Y:S01]  /*a860*/  MUFU.EX2 R169, R169 ;  /* 0x000000a900a97308 */ /* 0x000f220000000800 */
[----:B---3--:R-:W-:Y:S01]  /*a870*/  FADD.FTZ R4, R174, R15 ;  /* 0x0000000fae047221 */ /* 0x008fe20000010000 */
[----:B--2---:R-:W-:Y:S01]  /*a880*/  F2FP.BF16.F32.PACK_AB R162, R164, R161 ;  /* 0x000000a1a4a2723e */ /* 0x004fe200000010ff */
[----:B------:R-:W-:Y:S01]  /*a890*/  FMUL.FTZ R151, R151, R9 ;  /* 0x0000000997977220 */ /* 0x000fe20000410000 */
[----:B------:R-:W-:-:S02]  /*a8a0*/  F2FP.BF16.F32.PACK_AB R161, R194, R163 ;  /* 0x000000a3c2a1723e */ /* 0x000fc400000010ff */
[----:B------:R-:W-:Y:S02]  /*a8b0*/  F2FP.BF16.F32.PACK_AB R164, R182, R165 ;  /* 0x000000a5b6a4723e */ /* 0x000fe400000010ff */
[----:B------:R-:W2:Y:S01]  /*a8c0*/  MUFU.EX2 R168, R168 ;  /* 0x000000a800a87308 */ /* 0x000ea20000000800 */
[----:B-----5:R-:W-:Y:S01]  /*a8d0*/  FADD.FTZ R11, R167, R4 ;  /* 0x00000004a70b7221 */ /* 0x020fe20000010000 */
[----:B------:R-:W-:Y:S02]  /*a8e0*/  F2FP.BF16.F32.PACK_AB R163, R181, R170 ;  /* 0x000000aab5a3723e */ /* 0x000fe400000010ff */
[----:B------:R-:W-:-:S03]  /*a8f0*/  F2FP.BF16.F32.PACK_AB R165, R174, R171 ;  /* 0x000000abaea5723e */ /* 0x000fc600000010ff */
[----:B------:R1:W-:Y:S01]  /*a900*/  STSM.16.M88.4 [R23], R160 ;  /* 0x000000a017007844 */ /* 0x0003e20000000200 */
[----:B------:R-:W3:Y:S01]  /*a910*/  MUFU.EX2 R14, R175 ;  /* 0x000000af000e7308 */ /* 0x000ee20000000800 */
[----:B----4-:R-:W-:Y:S01]  /*a920*/  FADD.FTZ R3, R169, R20 ;  /* 0x00000014a9037221 */ /* 0x010fe20000010000 */
[----:B--2---:R-:W-:-:S03]  /*a930*/  F2FP.BF16.F32.PACK_AB R166, R168, R169 ;  /* 0x000000a9a8a6723e */ /* 0x004fc600000010ff */
[----:B------:R-:W-:Y:S01]  /*a940*/  FADD.FTZ R3, R168, R3 ;  /* 0x00000003a8037221 */ /* 0x000fe20000010000 */
[C---:B---3--:R-:W-:Y:S01]  /*a950*/  F2FP.BF16.F32.PACK_AB R167, R14.reuse, R167 ;  /* 0x000000a70ea7723e */ /* 0x048fe200000010ff */
[----:B------:R-:W-:-:S04]  /*a960*/  FADD.FTZ R4, R14, R11 ;  /* 0x0000000b0e047221 */ /* 0x000fc80000010000 */
[----:B------:R1:W-:Y:S01]  /*a970*/  STSM.16.M88.4 [R22], R164 ;  /* 0x000000a416007844 */ /* 0x0003e20000000200 */
[----:B------:R-:W-:Y:S05]  /*a980*/  @!P3 BRA `(.L_x_1793) ;  /* 0x000000000004b947 */ /* 0x000fea0003800000 */
[----:B------:R-:W-:Y:S01]  /*a990*/  BPT.TRAP 0x1 ;  /* 0x000000040000795c */ /* 0x000fe20000300000 */
.L_x_1793:
[----:B------:R2:W3:Y:S01]  /*a9a0*/  SYNCS.PHASECHK.TRANS64.TRYWAIT P1, [UR25+0x28c50], R8 ;  /* 0x028c5008ff0075a7 */ /* 0x0004e20008020159 */
[----:B------:R-:W-:Y:S05]  /*a9b0*/  @!P3 BRA `(.L_x_1794) ;  /* 0x000000000004b947 */ /* 0x000fea0003800000 */
[----:B------:R-:W-:Y:S01]  /*a9c0*/  BPT.TRAP 0x1 ;  /* 0x000000040000795c */ /* 0x000fe20000300000 */
.L_x_1794:
[----:B---3--:R-:W-:Y:S05]  /*a9d0*/  @P1 BRA `(.L_x_1795) ;  /* 0x0000000000081947 */ /* 0x008fea0003800000 */
[----:B------:R-:W3:Y:S02]  /*a9e0*/  SYNCS.PHASECHK.TRANS64.TRYWAIT P1, [UR25+0x28c50], R8 ;  /* 0x028c5008ff0075a7 */ /* 0x000ee40008020159 */
[----:B---3--:R-:W-:Y:S05]  /*a9f0*/  @!P1 BRA `(.L_x_1796) ;  /* 0x000000b800b89947 */ /* 0x008fea0003800000 */
.L_x_1795:
        /* <DEDUP_REMOVED lines=39> */
[----:B------:R-:W-:-:S05]  /*ac70*/  UMOV UR50, UR21 ;  /* 0x0000001500327c82 */ /* 0x000fca0008000000 */
.L_x_1788:
[----:B------:R-:W-:-:S13]  /*ac80*/  ISETP.LE.AND P0, PT, R186, UR50, PT ;  /* 0x00000032ba007c0c */ /* 0x000fda000bf03270 */
[----:B------:R-:W-:Y:S05]  /*ac90*/  @!P0 BRA `(.L_x_1798) ;  /* 0x0000002400e88947 */ /* 0x000fea0003800000 */
[----:B------:R-:W-:Y:S01]  /*aca0*/  IMAD.MOV.U32 R11, RZ, RZ, R6 ;  /* 0x000000ffff0b7224 */ /* 0x000fe200078e0006 */
[----:B------:R-:W-:Y:S01]  /*acb0*/  UMOV UR22, UR36 ;  /* 0x0000002400167c82 */ /* 0x000fe20008000000 */
[----:B------:R-:W-:Y:S01]  /*acc0*/  IMAD.MOV.U32 R10, RZ, RZ, R5 ;  /* 0x000000ffff0a7224 */ /* 0x000fe200078e0005 */
[----:B------:R-:W-:Y:S01]  /*acd0*/  ULDC UR23, c[0x0][0x9e4] ;  /* 0x0002790000177ab9 */ /* 0x000fe20000000800 */
[----:B------:R-:W-:Y:S01]  /*ace0*/  ULDC UR24, c[0x0][0x288] ;  /* 0x0000a20000187ab9 */ /* 0x000fe20000000800 */
[----:B------:R-:W-:Y:S01]  /*acf0*/  ULDC UR25, c[0x0][0x9d8] ;  /* 0x0002760000197ab9 */ /* 0x000fe20000000800 */
[----:B------:R-:W-:Y:S01]  /*ad00*/  ULDC UR21, c[0x0][0x988] ;  /* 0x0002620000157ab9 */ /* 0x000fe20000000800 */
[----:B------:R-:W-:-:S05]  /*ad10*/  ULDC UR26, c[0x0][0x9e0] ;  /* 0x00027800001a7ab9 */ /* 0x000fca0000000800 */
.L_x_1815:
[----:B------:R-:W-:-:S04]  /*ad20*/  UIADD3 UR36, UR22, 0x1, URZ ;  /* 0x0000000116247890 */ /* 0x000fc8000fffe03f */
[----:B------:R-:W-:-:S04]  /*ad30*/  UISETP.NE.AND UP0, UPT, UR36, 0x2, UPT ;  /* 0x000000022400788c */ /* 0x000fc8000bf05270 */
[----:B------:R-:W-:Y:S02]  /*ad40*/  USEL UR6, URZ, 0x1, UP0 ;  /* 0x000000013f067887 */ /* 0x000fe40008000000 */
[----:B------:R-:W-:Y:S02]  /*ad50*/  USEL UR36, UR36, URZ, UP0 ;  /* 0x0000003f24247287 */ /* 0x000fe40008000000 */
[----:B------:R-:W-:Y:S01]  /*ad60*/  ULOP3.LUT UR37, UR37, UR6, URZ, 0x3c, !UPT ;  /* 0x0000000625257292 */ /* 0x000fe2000f8e3c3f */
[----:B012-4-:R-:W-:Y:S11]  /*ad70*/  @!P3 BRA `(.L_x_1799) ;  /* 0x000000000004b947 */ /* 0x017ff60003800000 */
[----:B------:R-:W-:Y:S01]  /*ad80*/  BPT.TRAP 0x1 ;  /* 0x000000040000795c */ /* 0x000fe20000300000 */
.L_x_1799:
[----:B------:R-:W-:Y:S01]  /*ad90*/  ULEA UR27, UR36, UR43, 0x3 ;  /* 0x0000002b241b7291 */ /* 0x000fe2000f8e183f */
[----:B------:R-:W-:-:S05]  /*ada0*/  IMAD.U32 R7, RZ, RZ, UR37 ;  /* 0x00000025ff077e24 */ /* 0x000fca000f8e00ff */
[----:B------:R-:W-:-:S04]  /*adb0*/  SHF.L.U32 R7, R7, 0x1f, RZ ;  /* 0x0000001f07077819 */ /* 0x000fc800000006ff */
[----:B------:R4:W0:Y:S01]  /*adc0*/  SYNCS.PHASECHK.TRANS64.TRYWAIT P0, [UR27+0x28c30], R7 ;  /* 0x028c3007ff0075a7 */ /* 0x000822000800015b */
[----:B------:R-:W-:Y:S05]  /*add0*/  @!P3 BRA `(.L_x_1800) ;  /* 0x000000000004b947 */ /* 0x000fea0003800000 */
[----:B------:R-:W-:Y:S01]  /*ade0*/  BPT.TRAP 0x1 ;  /* 0x000000040000795c */ /* 0x000fe20000300000 */
.L_x_1800:
[----:B0-----:R-:W-:Y:S05]  /*adf0*/  @P0 BRA `(.L_x_1801) ;  /* 0x0000000000080947 */ /* 0x001fea0003800000 */
[----:B------:R-:W0:Y:S02]  /*ae00*/  SYNCS.PHASECHK.TRANS64.TRYWAIT P0, [UR27+0x28c30], R7 ;  /* 0x028c3007ff0075a7 */ /* 0x000e24000800015b */
[----:B0-----:R-:W-:Y:S05]  /*ae10*/  @!P0 BRA `(.L_x_1802) ;  /* 0x000000b400c48947 */ /* 0x001fea0003800000 */
.L_x_1801:
[----:B------:R-:W-:Y:S01]  /*ae20*/  R2UR UR18, R0 ;  /* 0x00000000001272ca */ /* 0x000fe200000e0000 */
[----:B-1-3--:R-:W-:Y:S01]  /*ae30*/  WARPGROUP.ARRIVE ;  /* 0x00000000000079c5 */ /* 0x00afe20000000000 */
[----:B------:R-:W-:Y:S01]  /*ae40*/  UMOV UR19, 0x40000040 ;  /* 0x4000004000137882 */ /* 0x000fe20000000000 */
[----:B------:R-:W-:Y:S01]  /*ae50*/  UMOV UR7, 0x40000040 ;  /* 0x4000004000077882 */ /* 0x000fe20000000000 */
[----:B------:R-:W-:Y:S01]  /*ae60*/  UMOV UR11, 0x40000040 ;  /* 0x40000040000b7882 */ /* 0x000fe20000000000 */
[----:B------:R-:W-:Y:S01]  /*ae70*/  UMOV UR15, 0x40000040 ;  /* 0x40000040000f7882 */ /* 0x000fe20000000000 */
[----:B------:R-:W0:Y:S01]  /*ae80*/  @P5 LDC R9, c[0x0][0x44c] ;  /* 0x00011300ff095b82 */ /* 0x000e220000000800 */
[----:B------:R-:W-:-:S06]  /*ae90*/  IMAD.U32 R20, RZ, RZ, UR27 ;  /* 0x0000001bff147e24 */ /* 0x000fcc000f8e00ff */
[----:B------:R-:W-:Y:S01]  /*aea0*/  ULEA UR18, UR36, UR18, 0x9 ;  /* 0x0000001224127291 */ /* 0x000fe2000f8e483f */
[----:B--2---:R-:W1:Y:S03]  /*aeb0*/  @P5 LDC R8, c[0x0][0x450] ;  /* 0x00011400ff085b82 */ /* 0x004e660000000800 */
[----:B------:R-:W-:Y:S02]  /*aec0*/  UIADD3 UR6, UR18, 0x2, URZ ;  /* 0x0000000212067890 */ /* 0x000fe4000fffe03f */
[----:B------:R-:W-:Y:S02]  /*aed0*/  UIADD3 UR10, UR18, 0x4, URZ ;  /* 0x00000004120a7890 */ /* 0x000fe4000fffe03f */
[----:B------:R-:W-:Y:S02]  /*aee0*/  UIADD3 UR14, UR18, 0x6, URZ ;  /* 0x00000006120e7890 */ /* 0x000fe4000fffe03f */
[----:B------:R-:W-:Y:S03]  /*aef0*/  HGMMA.64x64x16.F32.BF16 R152, gdesc[UR16], RZ, !UPT, gsb0 ;  /* 0x00e00000109879f0 */ /* 0x000fe6000c0018ff */
[----:B------:R-:W-:-:S02]  /*af00*/  WARPGROUP.DEPBAR.LE gsb0, 0x0 ;  /* 0x00008000000079c5 */ /* 0x000fc40000010000 */
[----:B------:R-:W-:-:S06]  /*af10*/  WARPGROUP.ARRIVE ;  /* 0x00000000000079c5 */ /* 0x000fcc0000000000 */
[----:B------:R-:W-:Y:S01]  /*af20*/  HGMMA.64x64x16.F32.BF16 R152, gdesc[UR4], R152, gsb0 ;  /* 0x00e00000049879f0 */ /* 0x000fe20008001898 */
[----:B------:R-:W-:Y:S02]  /*af30*/  USHF.L.U32 UR6, UR50, 0x6, URZ ;  /* 0x0000000632067899 */ /* 0x000fe4000800063f */
        /* <DEDUP_REMOVED lines=12> */
[----:B------:R-:W-:-:S02]  /*b000*/  VIADD R178, R185, UR40 ;  /* 0x00000028b9b27c36 */ /* 0x000fc40008000000 */
[----:B------:R-:W-:Y:S01]  /*b010*/  FMUL.FTZ R172, R173, UR25 ;  /* 0x00000019adac7c20 */ /* 0x000fe20008410000 */
[----:B------:R-:W-:Y:S01]  /*b020*/  FMUL.FTZ R14, R162, UR25 ;  /* 0x00000019a20e7c20 */ /* 0x000fe20008410000 */
[----:B------:R-:W2:Y:S01]  /*b030*/  LDC R173, c[0x0][0x2f0] ;  /* 0x0000bc00ffad7b82 */ /* 0x000ea20000000800 */
[----:B0-----:R-:W-:-:S04]  /*b040*/  @P5 IMAD.HI.U32 R9, R178, R9, RZ ;  /* 0x00000009b2095227 */ /* 0x001fc800078e00ff */
[----:B------:R-:W-:Y:S01]  /*b050*/  FMUL.FTZ R162, R164, UR25 ;  /* 0x00000019a4a27c20 */ /* 0x000fe20008410000 */
[----:B------:R-:W-:Y:S01]  /*b060*/  FMUL.FTZ R164, R168, UR25 ;  /* 0x00000019a8a47c20 */ /* 0x000fe20008410000 */
[----:B------:R-:W-:Y:S01]  /*b070*/  FMUL.FTZ R6, R155, UR25 ;  /* 0x000000199b067c20 */ /* 0x000fe20008410000 */
[----:B------:R-:W-:Y:S01]  /*b080*/  FMUL.FTZ R194, R156, UR25 ;  /* 0x000000199cc27c20 */ /* 0x000fe20008410000 */
[----:B-1----:R-:W-:Y:S01]  /*b090*/  @P5 SHF.R.U32.HI R178, RZ, R8, R9 ;  /* 0x00000008ffb25219 */ /* 0x002fe20000011609 */
        /* <DEDUP_REMOVED lines=24> */
[----:B------:R-:W1:Y:S01]  /*b220*/  MUFU.TANH R192, R192 ;  /* 0x000000c000c07308 */ /* 0x000e620000002400 */
[----:B------:R-:W-:-:S03]  /*b230*/  @!P4 VIADD R8, R20, 0x28c40 ;  /* 0x00028c401408c836 */ /* 0x000fc60000000000 */
[----:B--2---:R-:W-:Y:S02]  /*b240*/  IMAD R166, R173, UR49, R166 ;  /* 0x00000031ada67c24 */ /* 0x004fe4000f8e02a6 */
[----:B------:R-:W-:Y:S02]  /*b250*/  @!P4 PRMT R8, RZ, 0x654, R8 ;  /* 0x00000654ff08c816 */ /* 0x000fe40000000008 */
[----:B------:R-:W2:Y:S01]  /*b260*/  MUFU.TANH R193, R193 ;  /* 0x000000c100c17308 */ /* 0x000ea20000002400 */
[----:B------:R-:W-:Y:S01]  /*b270*/  VIADD R166, R166, -UR24 ;  /* 0x80000018a6a67c36 */ /* 0x000fe20008000000 */
[----:B------:R3:W-:Y:S03]  /*b280*/  @!P4 SYNCS.ARRIVE.TRANS64.RED.A1T0 RZ, [R8+URZ], RZ ;  /* 0x000000ff08ffc9a7 */ /* 0x0007e6000810043f */
[C---:B------:R-:W-:Y:S02]  /*b290*/  VIADD R182, R166.reuse, UR26 ;  /* 0x0000001aa6b67c36 */ /* 0x040fe40008000000 */
[----:B------:R-:W-:Y:S01]  /*b2a0*/  VIADD R183, R166, UR20 ;  /* 0x00000014a6b77c36 */ /* 0x000fe20008000000 */
[----:B------:R-:W1:Y:S01]  /*b2b0*/  MUFU.TANH R5, R5 ;  /* 0x0000000500057308 */ /* 0x000e620000002400 */
[----:B0-----:R-:W-:-:S02]  /*b2c0*/  IMAD.IADD R180, R182, 0x1, R168 ;  /* 0x00000001b6b47824 */ /* 0x001fc400078e02a8 */
        /* <DEDUP_REMOVED lines=30> */
[----:B-123--:R-:W-:Y:S05]  /*b4b0*/  @!P6 BRA `(.L_x_1803) ;  /* 0x00000000005ce947 */ /* 0x00efea0003800000 */
        /* <DEDUP_REMOVED lines=13> */
.L_x_1805:
[----:B------:R-:W-:-:S05]  /*b590*/  IMAD.U32 R166, RZ, RZ, UR23 ;  /* 0x00000017ffa67e24 */ /* 0x000fca000f8e00ff */
[----:B------:R-:W-:-:S13]  /*b5a0*/  ISETP.NE.AND P0, PT, R166, 0x1, PT ;  /* 0x00000001a600780c */ /* 0x000fda0003f05270 */
[----:B------:R-:W1:Y:S02]  /*b5b0*/  @P0 LDC.64 R8, c[0x0][0x9e8] ;  /* 0x00027a00ff080b82 */ /* 0x000e640000000a00 */
[----:B-1----:R-:W-:-:S05]  /*b5c0*/  @P0 IMAD.HI.U32 R8, R165, R8, RZ ;  /* 0x00000008a5080227 */ /* 0x002fca00078e00ff */
[----:B------:R-:W-:-:S07]  /*b5d0*/  @P0 SHF.R.U32.HI R165, RZ, R9, R8 ;  /* 0x00000009ffa50219 */ /* 0x000fce0000011608 */
.L_x_1806:
[----:B------:R-:W-:Y:S05]  /*b5e0*/  BSYNC B0 ;  /* 0x0000000000007941 */ /* 0x000fea0003800000 */
.L_x_1804:
[----:B------:R-:W-:-:S04]  /*b5f0*/  IMAD R165, R165, R166, -UR6 ;  /* 0x80000006a5a57e24 */ /* 0x000fc8000f8e02a6 */
[----:B------:R-:W-:-:S05]  /*b600*/  IMAD.IADD R165, R165, 0x1, -R2 ;  /* 0x00000001a5a57824 */ /* 0x000fca00078e0a02 */
[----:B------:R-:W-:Y:S02]  /*b610*/  VIADDMNMX R180, R165, R166, R180, PT ;  /* 0x000000a6a5b47246 */ /* 0x000fe400038001b4 */
[----:B------:R-:W-:-:S07]  /*b620*/  VIMNMX R181, R181, R165, !PT ;  /* 0x000000a5b5b57248 */ /* 0x000fce0007fe0100 */
.L_x_1803:
        /* <DEDUP_REMOVED lines=43> */
[----:B------:R-:W-:Y:S01]  /*b8e0*/  FSEL R161, R174, -INF , !P2 ;  /* 0xff800000aea17808 */ /* 0x000fe20005000000 */
[--C-:B-1----:R-:W-:Y:S01]  /*b8f0*/  IMAD.IADD R174, R182, 0x1, R178.reuse ;  /* 0x00000001b6ae7824 */ /* 0x102fe200078e02b2 */
[----:B------:R-:W-:Y:S01]  /*b900*/  FSEL R162, R175, -INF , !P1 ;  /* 0xff800000afa27808 */ /* 0x000fe20004800000 */
[----:B------:R-:W-:Y:S01]  /*b910*/  IMAD.IADD R175, R183, 0x1, R178 ;  /* 0x00000001b7af7824 */ /* 0x000fe200078e02b2 */
[----:B------:R-:W-:-:S02]  /*b920*/  ISETP.GT.AND P2, PT, R181, 0x38, P0 ;  /* 0x00000038b500780c */ /* 0x000fc40000744270 */
[----:B------:R-:W-:Y:S02]  /*b930*/  ISETP.GT.AND P1, PT, R181, 0x39, P0 ;  /* 0x00000039b500780c */ /* 0x000fe40000724270 */
[C---:B------:R-:W-:Y:S02]  /*b940*/  ISETP.LT.OR P2, PT, R180.reuse, 0x39, P2 ;  /* 0x00000039b400780c */ /* 0x040fe40001741670 */
[----:B------:R-:W-:Y:S02]  /*b950*/  ISETP.LT.OR P1, PT, R180, 0x3a, P1 ;  /* 0x0000003ab400780c */ /* 0x000fe40000f21670 */
        /* <DEDUP_REMOVED lines=16> */
.L_x_1809:
[----:B------:R-:W-:-:S05]  /*ba60*/  IMAD.U32 R176, RZ, RZ, UR23 ;  /* 0x00000017ffb07e24 */ /* 0x000fca000f8e00ff */
[----:B------:R-:W-:-:S13]  /*ba70*/  ISETP.NE.AND P1, PT, R176, 0x1, PT ;  /* 0x00000001b000780c */ /* 0x000fda0003f25270 */
[----:B------:R-:W0:Y:S02]  /*ba80*/  @P1 LDC.64 R8, c[0x0][0x9e8] ;  /* 0x00027a00ff081b82 */ /* 0x000e240000000a00 */
[----:B0-----:R-:W-:-:S05]  /*ba90*/  @P1 IMAD.HI.U32 R8, R173, R8, RZ ;  /* 0x00000008ad081227 */ /* 0x001fca00078e00ff */
[----:B------:R-:W-:-:S07]  /*baa0*/  @P1 SHF.R.U32.HI R173, RZ, R9, R8 ;  /* 0x00000009ffad1219 */ /* 0x000fce0000011608 */
.L_x_1810:
[----:B------:R-:W-:Y:S05]  /*bab0*/  BSYNC B0 ;  /* 0x0000000000007941 */ /* 0x000fea0003800000 */
.L_x_1808:
[----:B------:R-:W-:-:S04]  /*bac0*/  IMAD R173, R173, R176, -UR6 ;  /* 0x80000006adad7e24 */ /* 0x000fc8000f8e02b0 */
[----:B------:R-:W-:-:S05]  /*bad0*/  IMAD.IADD R173, R173, 0x1, -R2 ;  /* 0x00000001adad7824 */ /* 0x000fca00078e0a02 */
[----:B------:R-:W-:Y:S02]  /*bae0*/  VIADDMNMX R174, R173, R176, R174, PT ;  /* 0x000000b0adae7246 */ /* 0x000fe400038001ae */
[----:B------:R-:W-:-:S07]  /*baf0*/  VIMNMX R175, R175, R173, !PT ;  /* 0x000000adafaf7248 */ /* 0x000fce0007fe0100 */
.L_x_1807:
[----:B------:R-:W-:Y:S01]  /*bb00*/  FMNMX.FTZ R8, R179, R10, !PT ;  /* 0x0000000ab3087209 */ /* 0x000fe20007810000 */
[----:B------:R-:W-:Y:S01]  /*bb10*/  UMOV UR10, UR21 ;  /* 0x00000015000a7c82 */ /* 0x000fe20008000000 */
[----:B------:R-:W-:Y:S01]  /*bb20*/  ISETP.GT.AND P2, PT, R175, 0x1, P0 ;  /* 0x00000001af00780c */ /* 0x000fe20000744270 */
[----:B------:R-:W-:Y:S01]  /*bb30*/  IMAD.MOV R181, RZ, RZ, -R17 ;  /* 0x000000ffffb57224 */ /* 0x000fe200078e0a11 */
[----:B------:R-:W-:Y:S02]  /*bb40*/  FMNMX.FTZ R9, R193, R8, !PT ;  /* 0x00000008c1097209 */ /* 0x000fe40007810000 */
[----:B------:R-:W-:Y:S02]  /*bb50*/  ISETP.LT.OR P2, PT, R174, 0x2, P2 ;  /* 0x00000002ae00780c */ /* 0x000fe40001741670 */
[----:B------:R-:W-:Y:S02]  /*bb60*/  FMNMX.FTZ R8, R194, R9, !PT ;  /* 0x00000009c2087209 */ /* 0x000fe40007810000 */
[----:B------:R-:W-:-:S02]  /*bb70*/  ISETP.GT.AND P1, PT, R175, 0x8, P0 ;  /* 0x00000008af00780c */ /* 0x000fc40000724270 */
[----:B------:R-:W-:Y:S02]  /*bb80*/  FMNMX.FTZ R8, R195, R8, !PT ;  /* 0x00000008c3087209 */ /* 0x000fe40007810000 */
[----:B------:R-:W-:Y:S02]  /*bb90*/  ISETP.LT.OR P1, PT, R174, 0x9, P1 ;  /* 0x00000009ae00780c */ /* 0x000fe40000f21670 */
[----:B------:R-:W-:Y:S02]  /*bba0*/  FMNMX.FTZ R9, R165, R8, !PT ;  /* 0x00000008a5097209 */ /* 0x000fe40007810000 */
[----:B------:R-:W-:Y:S02]  /*bbb0*/  FSEL R12, R12, -INF , !P1 ;  /* 0xff8000000c0c7808 */ /* 0x000fe40004800000 */
        /* <DEDUP_REMOVED lines=19> */
[----:B------:R-:W-:-:S02]  /*bcf0*/  FSEL R8, R6, -INF , !P2 ;  /* 0xff80000006087808 */ /* 0x000fc40005000000 */
[----:B------:R-:W-:Y:S02]  /*bd00*/  FMNMX.FTZ R9, R164, R9, !PT ;  /* 0x00000009a4097209 */ /* 0x000fe40007810000 */
[C---:B------:R-:W-:Y:S02]  /*bd10*/  ISETP.GT.AND P2, PT, R175.reuse, 0x9, P0 ;  /* 0x00000009af00780c */ /* 0x040fe40000744270 */
[----:B------:R-:W-:Y:S01]  /*bd20*/  ISETP.GT.AND P1, PT, R175, 0x21, P0 ;  /* 0x00000021af00780c */ /* 0x000fe20000724270 */
[----:B------:R-:W0:Y:S01]  /*bd30*/  SHFL.BFLY PT, R176, R9, 0x2, 0x1f ;  /* 0x0c401f0009b07f89 */ /* 0x000e2200000e0000 */
[C---:B------:R-:W-:Y:S02]  /*bd40*/  ISETP.LT.OR P2, PT, R174.reuse, 0xa, P2 ;  /* 0x0000000aae00780c */ /* 0x040fe40001741670 */
[----:B------:R-:W-:Y:S02]  /*bd50*/  ISETP.LT.OR P1, PT, R174, 0x22, P1 ;  /* 0x00000022ae00780c */ /* 0x000fe40000f21670 */
[----:B------:R-:W-:-:S02]  /*bd60*/  FSEL R13, R13, -INF , !P2 ;  /* 0xff8000000d0d7808 */ /* 0x000fc40005000000 */
[C---:B------:R-:W-:Y:S02]  /*bd70*/  ISETP.GT.AND P2, PT, R175.reuse, 0x11, P0 ;  /* 0x00000011af00780c */ /* 0x040fe40000744270 */
[----:B------:R-:W-:Y:S02]  /*bd80*/  FSEL R154, R154, -INF , !P1 ;  /* 0xff8000009a9a7808 */ /* 0x000fe40004800000 */
[----:B------:R-:W-:Y:S02]  /*bd90*/  ISETP.LT.OR P2, PT, R174, 0x12, P2 ;  /* 0x00000012ae00780c */ /* 0x000fe40001741670 */
[----:B------:R-:W-:Y:S02]  /*bda0*/  ISETP.GT.AND P1, PT, R175, 0x29, P0 ;  /* 0x00000029af00780c */ /* 0x000fe40000724270 */
[----:B------:R-:W-:Y:S02]  /*bdb0*/  FSEL R15, R15, -INF , !P2 ;  /* 0xff8000000f0f7808 */ /* 0x000fe40005000000 */
[----:B------:R-:W-:-:S02]  /*bdc0*/  ISETP.GT.AND P2, PT, R175, RZ, P0 ;  /* 0x000000ffaf00720c */ /* 0x000fc40000744270 */
[C---:B------:R-:W-:Y:S02]  /*bdd0*/  ISETP.LT.OR P1, PT, R174.reuse, 0x2a, P1 ;  /* 0x0000002aae00780c */ /* 0x040fe40000f21670 */
[----:B------:R-:W-:Y:S02]  /*bde0*/  ISETP.LT.OR P2, PT, R174, 0x1, P2 ;  /* 0x00000001ae00780c */ /* 0x000fe40001741670 */
[----:B------:R-:W-:Y:S02]  /*bdf0*/  FSEL R156, R156, -INF , !P1 ;  /* 0xff8000009c9c7808 */ /* 0x000fe40004800000 */
[----:B0-----:R-:W-:Y:S02]  /*be00*/  FMNMX.FTZ R6, R9, R176, !PT ;  /* 0x000000b009067209 */ /* 0x001fe40007810000 */
[----:B------:R-:W-:Y:S02]  /*be10*/  FSEL R176, R5, -INF , !P2 ;  /* 0xff80000005b07808 */ /* 0x000fe40005000000 */
[----:B------:R-:W-:Y:S01]  /*be20*/  ISETP.GT.AND P2, PT, R175, 0x20, P0 ;  /* 0x00000020af00780c */ /* 0x000fe20000744270 */
[----:B------:R-:W0:Y:S01]  /*be30*/  SHFL.BFLY PT, R173, R6, 0x1, 0x1f ;  /* 0x0c201f0006ad7f89 */ /* 0x000e2200000e0000 */
[----:B------:R-:W-:-:S02]  /*be40*/  FMNMX.FTZ R9, R176, R11, !PT ;  /* 0x0000000bb0097209 */ /* 0x000fc40007810000 */
[----:B------:R-:W-:Y:S02]  /*be50*/  ISETP.LT.OR P2, PT, R174, 0x21, P2 ;  /* 0x00000021ae00780c */ /* 0x000fe40001741670 */
[----:B------:R-:W-:Y:S02]  /*be60*/  FMNMX.FTZ R9, R8, R9, !PT ;  /* 0x0000000908097209 */ /* 0x000fe40007810000 */
[----:B------:R-:W-:Y:S02]  /*be70*/  ISETP.GT.AND P1, PT, R175, 0x30, P0 ;  /* 0x00000030af00780c */ /* 0x000fe40000724270 */
[----:B------:R-:W-:Y:S02]  /*be80*/  FSEL R153, R153, -INF , !P2 ;  /* 0xff80000099997808 */ /* 0x000fe40005000000 */
[----:B------:R-:W-:Y:S02]  /*be90*/  ISETP.GT.AND P2, PT, R175, 0x28, P0 ;  /* 0x00000028af00780c */ /* 0x000fe40000744270 */
[----:B------:R-:W-:-:S02]  /*bea0*/  ISETP.LT.OR P1, PT, R174, 0x31, P1 ;  /* 0x00000031ae00780c */ /* 0x000fc40000f21670 */
[C---:B------:R-:W-:Y:S02]  /*beb0*/  ISETP.LT.OR P2, PT, R174.reuse, 0x29, P2 ;  /* 0x00000029ae00780c */ /* 0x040fe40001741670 */
[----:B------:R-:W-:Y:S02]  /*bec0*/  FSEL R157, R157, -INF , !P1 ;  /* 0xff8000009d9d7808 */ /* 0x000fe40004800000 */
[----:B------:R-:W-:Y:S02]  /*bed0*/  ISETP.GT.AND P1, PT, R175, 0x31, P0 ;  /* 0x00000031af00780c */ /* 0x000fe40000724270 */
[----:B------:R-:W-:Y:S02]  /*bee0*/  FSEL R155, R155, -INF , !P2 ;  /* 0xff8000009b9b7808 */ /* 0x000fe40005000000 */
[----:B------:R-:W-:Y:S02]  /*bef0*/  ISETP.LT.OR P1, PT, R174, 0x32, P1 ;  /* 0x00000032ae00780c */ /* 0x000fe40000f21670 */
[----:B0-----:R-:W-:-:S02]  /*bf00*/  FMNMX.FTZ R5, R6, R173, !PT ;  /* 0x000000ad06057209 */ /* 0x001fc40007810000 */
[----:B------:R-:W-:Y:S02]  /*bf10*/  FMNMX.FTZ R6, R12, R9, !PT ;  /* 0x000000090c067209 */ /* 0x000fe40007810000 */
[----:B------:R-:W-:Y:S01]  /*bf20*/  FSEL R158, R158, -INF , !P1 ;  /* 0xff8000009e9e7808 */ /* 0x000fe20004800000 */
[----:B------:R-:W-:Y:S01]  /*bf30*/  FMUL.FTZ R180, R5, UR10 ;  /* 0x0000000a05b47c20 */ /* 0x000fe20008410000 */
[----:B------:R-:W-:Y:S02]  /*bf40*/  FMNMX.FTZ R9, R13, R6, !PT ;  /* 0x000000060d097209 */ /* 0x000fe40007810000 */
[C---:B------:R-:W-:Y:S02]  /*bf50*/  ISETP.GT.AND P1, PT, R175.reuse, 0x38, P0 ;  /* 0x00000038af00780c */ /* 0x040fe40000724270 */
[----:B------:R-:W-:Y:S02]  /*bf60*/  FMNMX.FTZ R6, R14, R9, !PT ;  /* 0x000000090e067209 */ /* 0x000fe40007810000 */
[----:B------:R-:W-:-:S02]  /*bf70*/  ISETP.GT.AND P0, PT, R175, 0x39, P0 ;  /* 0x00000039af00780c */ /* 0x000fc40000704270 */
[----:B------:R-:W-:Y:S02]  /*bf80*/  FMNMX.FTZ R6, R15, R6, !PT ;  /* 0x000000060f067209 */ /* 0x000fe40007810000 */
[C---:B------:R-:W-:Y:S02]  /*bf90*/  ISETP.LT.OR P1, PT, R174.reuse, 0x39, P1 ;  /* 0x00000039ae00780c */ /* 0x040fe40000f21670 */
[----:B------:R-:W-:Y:S02]  /*bfa0*/  FMNMX.FTZ R9, R21, R6, !PT ;  /* 0x0000000615097209 */ /* 0x000fe40007810000 */
[----:B------:R-:W-:Y:S02]  /*bfb0*/  ISETP.LT.OR P0, PT, R174, 0x3a, P0 ;  /* 0x0000003aae00780c */ /* 0x000fe40000701670 */
[----:B------:R-:W-:Y:S02]  /*bfc0*/  FMNMX.FTZ R6, R152, R9, !PT ;  /* 0x0000000998067209 */ /* 0x000fe40007810000 */
[----:B------:R-:W-:-:S02]  /*bfd0*/  FSEL R159, R159, -INF , !P1 ;  /* 0xff8000009f9f7808 */ /* 0x000fc40004800000 */
[----:B------:R-:W-:Y:S02]  /*bfe0*/  FMNMX.FTZ R9, R153, R6, !PT ;  /* 0x0000000699097209 */ /* 0x000fe40007810000 */
[----:B------:R-:W-:Y:S02]  /*bff0*/  FSEL R174, R160, -INF , !P0 ;  /* 0xff800000a0ae7808 */ /* 0x000fe40004000000 */
[----:B------:R-:W-:Y:S02]  /*c000*/  FMNMX.FTZ R6, R154, R9, !PT ;  /* 0x000000099a067209 */ /* 0x000fe40007810000 */
[----:B------:R-:W-:Y:S02]  /*c010*/  FSETP.NEU.FTZ.AND P2, PT, R5, -INF , PT ;  /* 0xff8000000500780b */ /* 0x000fe40003f5d000 */
[----:B------:R-:W-:Y:S02]  /*c020*/  FMNMX.FTZ R173, R155, R6, !PT ;  /* 0x000000069bad7209 */ /* 0x000fe40007810000 */
[----:B------:R-:W-:-:S02]  /*c030*/  FSEL R180, R180, RZ, P2 ;  /* 0x000000ffb4b47208 */ /* 0x000fc40001000000 */
[----:B------:R-:W-:Y:S02]  /*c040*/  FMNMX.FTZ R6, R156, R173, !PT ;  /* 0x000000ad9c067209 */ /* 0x000fe40007810000 */
[----:B------:R-:W-:Y:S01]  /*c050*/  ISETP.NE.AND P1, PT, R2, R181, PT ;  /* 0x000000b50200720c */ /* 0x000fe20003f25270 */
        /* <DEDUP_REMOVED lines=17> */
[--C-:B------:R-:W-:Y:S01]  /*c170*/  FFMA.FTZ R170, R170, UR10, -R180.reuse ;  /* 0x0000000aaaaa7c23 */ /* 0x100fe200080108b4 */
[----:B------:R-:W0:Y:S01]  /*c180*/  SHFL.BFLY PT, R6, R175, 0x2, 0x1f ;  /* 0x0c401f00af067f89 */ /* 0x000e2200000e0000 */
[--C-:B------:R-:W-:Y:S01]  /*c190*/  FFMA.FTZ R171, R171, UR10, -R180.reuse ;  /* 0x0000000aabab7c23 */ /* 0x100fe200080108b4 */
[--C-:B------:R-:W-:Y:S01]  /*c1a0*/  FFMA.FTZ R161, R161, UR10, -R180.reuse ;  /* 0x0000000aa1a17c23 */ /* 0x100fe200080108b4 */
[--C-:B------:R-:W-:Y:S01]  /*c1b0*/  FFMA.FTZ R163, R163, UR10, -R180.reuse ;  /* 0x0000000aa3a37c23 */ /* 0x100fe200080108b4 */
[----:B------:R-:W-:Y:S01]  /*c1c0*/  MUFU.EX2 R173, R194 ;  /* 0x000000c200ad7308 */ /* 0x000fe20000000800 */
[----:B------:R-:W-:-:S07]  /*c1d0*/  FFMA.FTZ R180, R164, UR10, -R180 ;  /* 0x0000000aa4b47c23 */ /* 0x000fce00080108b4 */
[----:B------:R-:W-:Y:S08]  /*c1e0*/  MUFU.EX2 R160, R195 ;  /* 0x000000c300a07308 */ /* 0x000ff00000000800 */
[----:B------:R-:W-:Y:S01]  /*c1f0*/  MUFU.EX2 R165, R165 ;  /* 0x000000a500a57308 */ /* 0x000fe20000000800 */
[----:B0-----:R-:W-:Y:S02]  /*c200*/  FMNMX.FTZ R6, R175, R6, !PT ;  /* 0x00000006af067209 */ /* 0x001fe40007810000 */
[----:B------:R-:W-:-:S05]  /*c210*/  FSEL R175, R5, RZ, P2 ;  /* 0x000000ff05af7208 */ /* 0x000fca0001000000 */
[----:B------:R-:W-:Y:S01]  /*c220*/  MUFU.EX2 R166, R166 ;  /* 0x000000a600a67308 */ /* 0x000fe20000000800 */
[----:B------:R-:W0:Y:S01]  /*c230*/  SHFL.BFLY PT, R177, R6, 0x1, 0x1f ;  /* 0x0c201f0006b17f89 */ /* 0x000e2200000e0000 */
[----:B------:R-:W-:-:S04]  /*c240*/  FADD.FTZ R175, -R175, R10 ;  /* 0x0000000aafaf7221 */ /* 0x000fc80000010100 */
[----:B------:R-:W-:Y:S02]  /*c250*/  FMUL.FTZ R175, R175, UR10 ;  /* 0x0000000aafaf7c20 */ /* 0x000fe40008410000 */
[----:B------:R1:W-:Y:S08]  /*c260*/  MUFU.EX2 R10, R179 ;  /* 0x000000b3000a7308 */ /* 0x0003f00000000800 */
[----:B------:R-:W2:Y:S08]  /*c270*/  MUFU.EX2 R175, R175 ;  /* 0x000000af00af7308 */ /* 0x000eb00000000800 */
[----:B------:R-:W3:Y:S01]  /*c280*/  MUFU.EX2 R167, R167 ;  /* 0x000000a700a77308 */ /* 0x000ee20000000800 */
[----:B0-----:R-:W-:-:S04]  /*c290*/  FMNMX.FTZ R6, R6, R177, !PT ;  /* 0x000000b106067209 */ /* 0x001fc80007810000 */
[C---:B------:R-:W-:Y:S01]  /*c2a0*/  FSETP.NEU.FTZ.AND P0, PT, R6.reuse, -INF , PT ;  /* 0xff8000000600780b */ /* 0x040fe20003f1d000 */
[----:B-1----:R-:W-:Y:S02]  /*c2b0*/  FMUL.FTZ R179, R6, UR10 ;  /* 0x0000000a06b37c20 */ /* 0x002fe40008410000 */
[----:B------:R-:W0:Y:S01]  /*c2c0*/  MUFU.EX2 R168, R168 ;  /* 0x000000a800a87308 */ /* 0x000e220000000800 */
[----:B--2---:R-:W-:Y:S01]  /*c2d0*/  FFMA.FTZ R162, R175, R3, R178 ;  /* 0x00000003afa27223 */ /* 0x004fe200000100b2 */
[-C--:B------:R-:W-:Y:S01]  /*c2e0*/  FMUL.FTZ R24, R24, R175.reuse ;  /* 0x000000af18187220 */ /* 0x080fe20000410000 */
[----:B------:R-:W-:Y:S01]  /*c2f0*/  FSEL R179, R179, RZ, P0 ;  /* 0x000000ffb3b37208 */ /* 0x000fe20000000000 */
[-C--:B------:R-:W-:Y:S01]  /*c300*/  FMUL.FTZ R25, R25, R175.reuse ;  /* 0x000000af19197220 */ /* 0x080fe20000410000 */
[----:B------:R-:W-:Y:S01]  /*c310*/  FADD.FTZ R162, R9, R162 ;  /* 0x000000a209a27221 */ /* 0x000fe20000010000 */
[-C--:B------:R-:W-:Y:S01]  /*c320*/  FMUL.FTZ R28, R28, R175.reuse ;  /* 0x000000af1c1c7220 */ /* 0x080fe20000410000 */
[----:B------:R-:W-:Y:S01]  /*c330*/  FMUL.FTZ R29, R29, R175 ;  /* 0x000000af1d1d7220 */ /* 0x000fe20000410000 */
[--C-:B------:R-:W-:Y:S01]  /*c340*/  FFMA.FTZ R164, R176, UR10, -R179.reuse ;  /* 0x0000000ab0a47c23 */ /* 0x100fe200080108b3 */
[----:B------:R-:W-:Y:S01]  /*c350*/  FADD.FTZ R3, R173, R162 ;  /* 0x000000a2ad037221 */ /* 0x000fe20000010000 */
[----:B------:R-:W1:Y:S01]  /*c360*/  MUFU.EX2 R169, R169 ;  /* 0x000000a900a97308 */ /* 0x000e620000000800 */
[----:B------:R-:W-:Y:S01]  /*c370*/  FSEL R162, R6, RZ, P0 ;  /* 0x000000ff06a27208 */ /* 0x000fe20000000000 */
[----:B------:R-:W-:Y:S01]  /*c380*/  FFMA.FTZ R14, R14, UR10, -R179 ;  /* 0x0000000a0e0e7c23 */ /* 0x000fe200080108b3 */
[----:B------:R-:W-:Y:S01]  /*c390*/  FADD.FTZ R176, R160, R3 ;  /* 0x00000003a0b07221 */ /* 0x000fe20000010000 */
[----:B------:R-:W-:-:S02]  /*c3a0*/  IMAD.U32 R3, RZ, RZ, UR22 ;  /* 0x00000016ff037e24 */ /* 0x000fc4000f8e00ff */
[----:B------:R-:W-:Y:S01]  /*c3b0*/  FFMA.FTZ R15, R15, UR10, -R179 ;  /* 0x0000000a0f0f7c23 */ /* 0x000fe200080108b3 */
[----:B------:R-:W-:Y:S01]  /*c3c0*/  FADD.FTZ R162, -R162, R11 ;  /* 0x0000000ba2a27221 */ /* 0x000fe20000010100 */
[----:B------:R-:W-:Y:S01]  /*c3d0*/  FADD.FTZ R181, R165, R176 ;  /* 0x000000b0a5b57221 */ /* 0x000fe20000010000 */
[----:B------:R-:W2:Y:S01]  /*c3e0*/  MUFU.EX2 R170, R170 ;  /* 0x000000aa00aa7308 */ /* 0x000ea20000000800 */
[--C-:B------:R-:W-:Y:S01]  /*c3f0*/  FFMA.FTZ R176, R8, UR10, -R179.reuse ;  /* 0x0000000a08b07c23 */ /* 0x100fe200080108b3 */
[----:B------:R-:W-:Y:S01]  /*c400*/  FFMA.FTZ R11, R12, UR10, -R179 ;  /* 0x0000000a0c0b7c23 */ /* 0x000fe200080108b3 */
[----:B------:R-:W-:Y:S01]  /*c410*/  FADD.FTZ R8, R166, R181 ;  /* 0x000000b5a6087221 */ /* 0x000fe20000010000 */
[--C-:B------:R-:W-:Y:S01]  /*c420*/  FFMA.FTZ R12, R13, UR10, -R179.reuse ;  /* 0x0000000a0d0c7c23 */ /* 0x100fe200080108b3 */
[--C-:B------:R-:W-:Y:S01]  /*c430*/  FFMA.FTZ R13, R152, UR10, -R179.reuse ;  /* 0x0000000a980d7c23 */ /* 0x100fe200080108b3 */
[--C-:B------:R-:W-:Y:S01]  /*c440*/  FFMA.FTZ R21, R21, UR10, -R179.reuse ;  /* 0x0000000a15157c23 */ /* 0x100fe200080108b3 */
[----:B---3--:R-:W-:Y:S01]  /*c450*/  FADD.FTZ R181, R167, R8 ;  /* 0x00000008a7b57221 */ /* 0x008fe20000010000 */
[----:B------:R-:W3:Y:S01]  /*c460*/  MUFU.EX2 R171, R171 ;  /* 0x000000ab00ab7308 */ /* 0x000ee20000000800 */
[----:B------:R-:W-:Y:S01]  /*c470*/  FMUL.FTZ R8, R162, UR10 ;  /* 0x0000000aa2087c20 */ /* 0x000fe20008410000 */
[----:B------:R-:W-:Y:S01]  /*c480*/  FFMA.FTZ R153, R153, UR10, -R179 ;  /* 0x0000000a99997c23 */ /* 0x000fe200080108b3 */
[----:B0-----:R-:W-:Y:S01]  /*c490*/  FADD.FTZ R162, R168, R181 ;  /* 0x000000b5a8a27221 */ /* 0x001fe20000010000 */
[--C-:B------:R-:W-:Y:S01]  /*c4a0*/  FFMA.FTZ R181, R154, UR10, -R179.reuse ;  /* 0x0000000a9ab57c23 */ /* 0x100fe200080108b3 */
[--C-:B------:R-:W-:Y:S01]  /*c4b0*/  FFMA.FTZ R182, R155, UR10, -R179.reuse ;  /* 0x0000000a9bb67c23 */ /* 0x100fe200080108b3 */
[--C-:B------:R-:W-:Y:S01]  /*c4c0*/  FFMA.FTZ R157, R157, UR10, -R179.reuse ;  /* 0x0000000a9d9d7c23 */ /* 0x100fe200080108b3 */
[----:B-1----:R-:W-:Y:S01]  /*c4d0*/  FADD.FTZ R183, R169, R162 ;  /* 0x000000a2a9b77221 */ /* 0x002fe20000010000 */
[----:B------:R-:W0:Y:S01]  /*c4e0*/  MUFU.EX2 R161, R161 ;  /* 0x000000a100a17308 */ /* 0x000e220000000800 */
[--C-:B------:R-:W-:Y:S01]  /*c4f0*/  FFMA.FTZ R192, R158, UR10, -R179.reuse ;  /* 0x0000000a9ec07c23 */ /* 0x100fe200080108b3 */
[----:B------:R-:W-:Y:S01]  /*c500*/  FFMA.FTZ R159, R159, UR10, -R179 ;  /* 0x0000000a9f9f7c23 */ /* 0x000fe200080108b3 */
[----:B--2---:R-:W-:Y:S01]  /*c510*/  FADD.FTZ R152, R170, R183 ;  /* 0x000000b7aa987221 */ /* 0x004fe20000010000 */
[--C-:B------:R-:W-:Y:S01]  /*c520*/  FFMA.FTZ R183, R156, UR10, -R179.reuse ;  /* 0x0000000a9cb77c23 */ /* 0x100fe200080108b3 */
[----:B------:R-:W-:Y:S01]  /*c530*/  FFMA.FTZ R174, R174, UR10, -R179 ;  /* 0x0000000aaeae7c23 */ /* 0x000fe200080108b3 */
[----:B------:R-:W-:Y:S01]  /*c540*/  @!P1 IMAD R3, R3, 0x40, R16 ;  /* 0x0000004003039824 */ /* 0x000fe200078e0210 */
[----:B------:R-:W-:Y:S01]  /*c550*/  F2FP.BF16.F32.PACK_AB R154, R160, R173 ;  /* 0x000000ada09a723e */ /* 0x000fe200000010ff */
[----:B------:R-:W1:Y:S01]  /*c560*/  MUFU.EX2 R172, R172 ;  /* 0x000000ac00ac7308 */ /* 0x000e620000000800 */
[----:B---3--:R-:W-:Y:S01]  /*c570*/  FADD.FTZ R193, R171, R152 ;  /* 0x00000098abc17221 */ /* 0x008fe20000010000 */
[----:B------:R-:W-:Y:S01]  /*c580*/  F2FP.BF16.F32.PACK_AB R162, R10, R171 ;  /* 0x000000ab0aa2723e */ /* 0x000fe200000010ff */
[----:B------:R-:W-:Y:S01]  /*c590*/  FMUL.FTZ R32, R32, R175 ;  /* 0x000000af20207220 */ /* 0x000fe20000410000 */
[----:B------:R-:W-:Y:S01]  /*c5a0*/  @!P1 LEA R3, R3, UR43, 0x2 ;  /* 0x0000002b03039c11 */ /* 0x000fe2000f8e10ff */
[----:B------:R-:W-:Y:S01]  /*c5b0*/  FADD.FTZ R152, R10, R193 ;  /* 0x000000c10a987221 */ /* 0x000fe20000010000 */
[----:B------:R-:W-:Y:S01]  /*c5c0*/  F2FP.BF16.F32.PACK_AB R158, R168, R167 ;  /* 0x000000a7a89e723e */ /* 0x000fe200000010ff */
[----:B------:R-:W-:Y:S01]  /*c5d0*/  FMUL.FTZ R33, R33, R175 ;  /* 0x000000af21217220 */ /* 0x000fe20000410000 */
[----:B------:R-:W2:Y:S01]  /*c5e0*/  MUFU.EX2 R177, R163 ;  /* 0x000000a300b17308 */ /* 0x000ea20000000800 */
[----:B0-----:R-:W-:Y:S01]  /*c5f0*/  FADD.FTZ R179, R161, R152 ;  /* 0x00000098a1b37221 */ /* 0x001fe20000010000 */
[----:B------:R-:W-:Y:S01]  /*c600*/  F2FP.BF16.F32.PACK_AB R152, R9, R178 ;  /* 0x000000b20998723e */ /* 0x000fe200000010ff */
[----:B------:R-:W-:Y:S01]  /*c610*/  @!P1 STS [R3+0x28800], R175 ;  /* 0x028800af03009388 */ /* 0x000fe20000000800 */
[----:B------:R-:W-:Y:S01]  /*c620*/  F2FP.BF16.F32.PACK_AB R156, R166, R165 ;  /* 0x000000a5a69c723e */ /* 0x000fe200000010ff */
[-C--:B------:R-:W-:Y:S01]  /*c630*/  FMUL.FTZ R36, R36, R175.reuse ;  /* 0x000000af24247220 */ /* 0x080fe20000410000 */
[-C--:B------:R-:W-:Y:S01]  /*c640*/  FMUL.FTZ R37, R37, R175.reuse ;  /* 0x000000af25257220 */ /* 0x080fe20000410000 */
[-C--:B------:R-:W-:Y:S01]  /*c650*/  FMUL.FTZ R40, R40, R175.reuse ;  /* 0x000000af28287220 */ /* 0x080fe20000410000 */
[----:B------:R-:W0:Y:S01]  /*c660*/  MUFU.EX2 R8, R8 ;  /* 0x0000000800087308 */ /* 0x000e220000000800 */
[----:B-1----:R-:W-:Y:S01]  /*c670*/  FADD.FTZ R160, R172, R179 ;  /* 0x000000b3aca07221 */ /* 0x002fe20000010000 */
[-C--:B------:R-:W-:Y:S01]  /*c680*/  FMUL.FTZ R41, R41, R175.reuse ;  /* 0x000000af29297220 */ /* 0x080fe20000410000 */
[-C--:B------:R-:W-:Y:S01]  /*c690*/  FMUL.FTZ R44, R44, R175.reuse ;  /* 0x000000af2c2c7220 */ /* 0x080fe20000410000 */
[-C--:B------:R-:W-:Y:S01]  /*c6a0*/  FMUL.FTZ R45, R45, R175.reuse ;  /* 0x000000af2d2d7220 */ /* 0x080fe20000410000 */
[-C--:B------:R-:W-:Y:S01]  /*c6b0*/  FMUL.FTZ R48, R48, R175.reuse ;  /* 0x000000af30307220 */ /* 0x080fe20000410000 */
[-C--:B------:R-:W-:Y:S01]  /*c6c0*/  FMUL.FTZ R49, R49, R175.reuse ;  /* 0x000000af31317220 */ /* 0x080fe20000410000 */
[----:B------:R-:W-:Y:S01]  /*c6d0*/  FMUL.FTZ R52, R52, R175 ;  /* 0x000000af34347220 */ /* 0x000fe20000410000 */
[----:B------:R-:W1:Y:S01]  /*c6e0*/  MUFU.EX2 R180, R180 ;  /* 0x000000b400b47308 */ /* 0x000e620000000800 */
[----:B--2---:R-:W-:Y:S01]  /*c6f0*/  FADD.FTZ R9, R177, R160 ;  /* 0x000000a0b1097221 */ /* 0x004fe20000010000 */
[----:B------:R-:W-:Y:S01]  /*c700*/  F2FP.BF16.F32.PACK_AB R160, R170, R169 ;  /* 0x000000a9aaa0723e */ /* 0x000fe200000010ff */
[-C--:B------:R-:W-:Y:S01]  /*c710*/  FMUL.FTZ R53, R53, R175.reuse ;  /* 0x000000af35357220 */ /* 0x080fe20000410000 */
[-C--:B------:R-:W-:Y:S01]  /*c720*/  FMUL.FTZ R56, R56, R175.reuse ;  /* 0x000000af38387220 */ /* 0x080fe20000410000 */
[-C--:B------:R-:W-:Y:S01]  /*c730*/  FMUL.FTZ R57, R57, R175.reuse ;  /* 0x000000af39397220 */ /* 0x080fe20000410000 */
[-C--:B------:R-:W-:Y:S01]  /*c740*/  FMUL.FTZ R60, R60, R175.reuse ;  /* 0x000000af3c3c7220 */ /* 0x080fe20000410000 */
[-C--:B------:R-:W-:Y:S01]  /*c750*/  FMUL.FTZ R61, R61, R175.reuse ;  /* 0x000000af3d3d7220 */ /* 0x080fe20000410000 */
[----:B------:R2:W3:Y:S01]  /*c760*/  MUFU.EX2 R163, R164 ;  /* 0x000000a400a37308 */ /* 0x0004e20000000800 */
[----:B0-----:R1:W-:Y:S01]  /*c770*/  @!P1 STS [R3+0x28820], R8 ;  /* 0x0288200803009388 */ /* 0x0013e20000000800 */
[-C--:B------:R-:W-:Y:S01]  /*c780*/  FMUL.FTZ R64, R64, R175.reuse ;  /* 0x000000af40407220 */ /* 0x080fe20000410000 */
[-C--:B------:R-:W-:Y:S01]  /*c790*/  FMUL.FTZ R65, R65, R175.reuse ;  /* 0x000000af41417220 */ /* 0x080fe20000410000 */
[-C--:B------:R-:W-:Y:S01]  /*c7a0*/  FMUL.FTZ R68, R68, R175.reuse ;  /* 0x000000af44447220 */ /* 0x080fe20000410000 */
[-C--:B------:R-:W-:Y:S01]  /*c7b0*/  FMUL.FTZ R69, R69, R175.reuse ;  /* 0x000000af45457220 */ /* 0x080fe20000410000 */
[-C--:B------:R-:W-:Y:S01]  /*c7c0*/  FMUL.FTZ R72, R72, R175.reuse ;  /* 0x000000af48487220 */ /* 0x080fe20000410000 */
[----:B------:R-:W-:Y:S01]  /*c7d0*/  FMUL.FTZ R73, R73, R175 ;  /* 0x000000af49497220 */ /* 0x000fe20000410000 */
[----:B------:R-:W0:Y:S01]  /*c7e0*/  MUFU.EX2 R176, R176 ;  /* 0x000000b000b07308 */ /* 0x000e220000000800 */
[----:B--2---:R-:W-:Y:S01]  /*c7f0*/  F2FP.BF16.F32.PACK_AB R164, R172, R161 ;  /* 0x000000a1aca4723e */ /* 0x004fe200000010ff */
[----:B------:R-:W-:Y:S01]  /*c800*/  FMUL.FTZ R76, R76, R175 ;  /* 0x000000af4c4c7220 */ /* 0x000fe20000410000 */
[C---:B-1----:R-:W-:Y:S01]  /*c810*/  FADD.FTZ R3, R180.reuse, R9 ;  /* 0x00000009b4037221 */ /* 0x042fe20000010000 */
[----:B------:R-:W-:Y:S01]  /*c820*/  F2FP.BF16.F32.PACK_AB R166, R180, R177 ;  /* 0x000000b1b4a6723e */ /* 0x000fe200000010ff */
[-C--:B------:R-:W-:Y:S01]  /*c830*/  FMUL.FTZ R77, R77, R175.reuse ;  /* 0x000000af4d4d7220 */ /* 0x080fe20000410000 */
[-C--:B------:R-:W-:Y:S01]  /*c840*/  FMUL.FTZ R80, R80, R175.reuse ;  /* 0x000000af50507220 */ /* 0x080fe20000410000 */
[-C--:B------:R-:W-:Y:S01]  /*c850*/  FMUL.FTZ R81, R81, R175.reuse ;  /* 0x000000af51517220 */ /* 0x080fe20000410000 */
[----:B------:R-:W1:Y:S01]  /*c860*/  MUFU.EX2 R155, R11 ;  /* 0x0000000b009b7308 */ /* 0x000e620000000800 */
[----:B---3--:R-:W-:Y:S01]  /*c870*/  FFMA.FTZ R9, R8, R4, R163 ;  /* 0x0000000408097223 */ /* 0x008fe200000100a3 */
[-C--:B------:R-:W-:Y:S01]  /*c880*/  FMUL.FTZ R84, R84, R175.reuse ;  /* 0x000000af54547220 */ /* 0x080fe20000410000 */
[-C--:B------:R-:W-:Y:S01]  /*c890*/  FMUL.FTZ R85, R85, R175.reuse ;  /* 0x000000af55557220 */ /* 0x080fe20000410000 */
[-C--:B------:R-:W-:Y:S01]  /*c8a0*/  FMUL.FTZ R88, R88, R175.reuse ;  /* 0x000000af58587220 */ /* 0x080fe20000410000 */
[-C--:B------:R-:W-:Y:S01]  /*c8b0*/  FMUL.FTZ R89, R89, R175.reuse ;  /* 0x000000af59597220 */ /* 0x080fe20000410000 */
[-C--:B------:R-:W-:Y:S01]  /*c8c0*/  FMUL.FTZ R92, R92, R175.reuse ;  /* 0x000000af5c5c7220 */ /* 0x080fe20000410000 */
[-C--:B------:R-:W-:Y:S01]  /*c8d0*/  FMUL.FTZ R93, R93, R175.reuse ;  /* 0x000000af5d5d7220 */ /* 0x080fe20000410000 */
[----:B------:R-:W2:Y:S01]  /*c8e0*/  MUFU.EX2 R12, R12 ;  /* 0x0000000c000c7308 */ /* 0x000ea20000000800 */
        /* <DEDUP_REMOVED lines=16> */
[C---:B--2---:R-:W-:Y:S01]  /*c9f0*/  FADD.FTZ R9, R12.reuse, R9 ;  /* 0x000000090c097221 */ /* 0x044fe20000010000 */
[----:B------:R-:W-:Y:S01]  /*ca00*/  F2FP.BF16.F32.PACK_AB R155, R12, R155 ;  /* 0x0000009b0c9b723e */ /* 0x000fe200000010ff */
        /* <DEDUP_REMOVED lines=19> */
[----:B------:R-:W-:Y:S01]  /*cb40*/  FMUL.FTZ R149, R149, R175 ;  /* 0x000000af95957220 */ /* 0x000fe20000410000 */
[-C--:B------:R-:W-:Y:S01]  /*cb50*/  FMUL.FTZ R26, R26, R8.reuse ;  /* 0x000000081a1a7220 */ /* 0x080fe20000410000 */
[----:B------:R1:W3:Y:S01]  /*cb60*/  MUFU.EX2 R161, R153 ;  /* 0x0000009900a17308 */ /* 0x0002e20000000800 */
        /* <DEDUP_REMOVED lines=9> */
[----:B-1----:R-:W-:Y:S01]  /*cc00*/  F2FP.BF16.F32.PACK_AB R153, R176, R163 ;  /* 0x000000a3b099723e */ /* 0x002fe200000010ff */
[----:B------:R-:W-:Y:S01]  /*cc10*/  BAR.SYNC.DEFER_BLOCKING 0xf, 0x100 ;  /* 0x03c4000000007b1d */ /* 0x000fe20000010000 */
        /* <DEDUP_REMOVED lines=21> */
[----:B------:R2:W3:Y:S01]  /*cd70*/  MUFU.EX2 R165, R157 ;  /* 0x0000009d00a57308 */ /* 0x0004e20000000800 */
[----:B0-----:R-:W-:Y:S01]  /*cd80*/  FADD.FTZ R4, R182, R9 ;  /* 0x00000009b6047221 */ /* 0x001fe20000010000 */
[----:B------:R0:W-:Y:S01]  /*cd90*/  STSM.16.M88.4 [R18+0x26800], R152 ;  /* 0x0268009812007844 */ /* 0x0001e20000000200 */
[-C--:B------:R-:W-:Y:S01]  /*cda0*/  FMUL.FTZ R71, R71, R8.reuse ;  /* 0x0000000847477220 */ /* 0x080fe20000410000 */
[-C--:B------:R-:W-:Y:S01]  /*cdb0*/  FMUL.FTZ R74, R74, R8.reuse ;  /* 0x000000084a4a7220 */ /* 0x080fe20000410000 */
[-C--:B------:R-:W-:Y:S01]  /*cdc0*/  FMUL.FTZ R75, R75, R8.reuse ;  /* 0x000000084b4b7220 */ /* 0x080fe20000410000 */
[-C--:B------:R-:W-:Y:S01]  /*cdd0*/  FMUL.FTZ R78, R78, R8.reuse ;  /* 0x000000084e4e7220 */ /* 0x080fe20000410000 */
[----:B------:R-:W-:Y:S01]  /*cde0*/  FMUL.FTZ R79, R79, R8 ;  /* 0x000000084f4f7220 */ /* 0x000fe20000410000 */
[----:B------:R-:W5:Y:S01]  /*cdf0*/  MUFU.EX2 R192, R192 ;  /* 0x000000c000c07308 */ /* 0x000f620000000800 */
[----:B-1----:R-:W-:Y:S01]  /*ce00*/  FADD.FTZ R4, R183, R4 ;  /* 0x00000004b7047221 */ /* 0x002fe20000010000 */
[----:B--2---:R-:W-:Y:S01]  /*ce10*/  F2FP.BF16.F32.PACK_AB R157, R15, R14 ;  /* 0x0000000e0f9d723e */ /* 0x004fe200000010ff */
[----:B------:R-:W-:Y:S01]  /*ce20*/  FMUL.FTZ R82, R82, R8 ;  /* 0x0000000852527220 */ /* 0x000fe20000410000 */
        /* <DEDUP_REMOVED lines=13> */
[----:B-----5:R-:W-:Y:S01]  /*cf00*/  FADD.FTZ R4, R192, R9 ;  /* 0x00000009c0047221 */ /* 0x020fe20000010000 */
[----:B-1----:R-:W-:Y:S01]  /*cf10*/  F2FP.BF16.F32.PACK_AB R159, R10, R21 ;  /* 0x000000150a9f723e */ /* 0x002fe200000010ff */
[-C--:B------:R-:W-:Y:S01]  /*cf20*/  FMUL.FTZ R102, R102, R8.reuse ;  /* 0x0000000866667220 */ /* 0x080fe20000410000 */
[----:B------:R-:W-:Y:S01]  /*cf30*/  F2FP.BF16.F32.PACK_AB R165, R192, R165 ;  /* 0x000000a5c0a5723e */ /* 0x000fe200000010ff */
[-C--:B------:R-:W-:Y:S01]  /*cf40*/  FMUL.FTZ R103, R103, R8.reuse ;  /* 0x0000000867677220 */ /* 0x080fe20000410000 */
[-C--:B------:R-:W-:Y:S01]  /*cf50*/  FMUL.FTZ R106, R106, R8.reuse ;  /* 0x000000086a6a7220 */ /* 0x080fe20000410000 */
[----:B------:R0:W-:Y:S01]  /*cf60*/  STSM.16.M88.4 [R19], R156 ;  /* 0x0000009c13007844 */ /* 0x0001e20000000200 */
[-C--:B------:R-:W-:Y:S01]  /*cf70*/  FMUL.FTZ R107, R107, R8.reuse ;  /* 0x000000086b6b7220 */ /* 0x080fe20000410000 */
[----:B--2---:R-:W-:Y:S01]  /*cf80*/  FADD.FTZ R9, R167, R4 ;  /* 0x00000004a7097221 */ /* 0x004fe20000010000 */
[-C--:B------:R-:W-:Y:S01]  /*cf90*/  FMUL.FTZ R110, R110, R8.reuse ;  /* 0x000000086e6e7220 */ /* 0x080fe20000410000 */
[----:B------:R0:W-:Y:S01]  /*cfa0*/  STSM.16.M88.4 [R23], R160 ;  /* 0x000000a017007844 */ /* 0x0001e20000000200 */
[-C--:B------:R-:W-:Y:S01]  /*cfb0*/  FMUL.FTZ R111, R111, R8.reuse ;  /* 0x000000086f6f7220 */ /* 0x080fe20000410000 */
[-C--:B------:R-:W-:Y:S01]  /*cfc0*/  FMUL.FTZ R114, R114, R8.reuse ;  /* 0x0000000872727220 */ /* 0x080fe20000410000 */
[-C--:B------:R-:W-:Y:S01]  /*cfd0*/  FMUL.FTZ R115, R115, R8.reuse ;  /* 0x0000000873737220 */ /* 0x080fe20000410000 */
[-C--:B------:R-:W-:Y:S01]  /*cfe0*/  FMUL.FTZ R118, R118, R8.reuse ;  /* 0x0000000876767220 */ /* 0x080fe20000410000 */
[-C--:B------:R-:W-:Y:S01]  /*cff0*/  FMUL.FTZ R119, R119, R8.reuse ;  /* 0x0000000877777220 */ /* 0x080fe20000410000 */
[C---:B---3--:R-:W-:Y:S01]  /*d000*/  F2FP.BF16.F32.PACK_AB R167, R174.reuse, R167 ;  /* 0x000000a7aea7723e */ /* 0x048fe200000010ff */
        /* <DEDUP_REMOVED lines=20> */
.L_x_1811:
[----:B------:R1:W2:Y:S01]  /*d150*/  SYNCS.PHASECHK.TRANS64.TRYWAIT P0, [UR27+0x28c50], R7 ;  /* 0x028c5007ff0075a7 */ /* 0x0002a2000800015b */
[----:B------:R-:W-:Y:S05]  /*d160*/  @!P3 BRA `(.L_x_1812) ;  /* 0x000000000004b947 */ /* 0x000fea0003800000 */
[----:B------:R-:W-:Y:S01]  /*d170*/  BPT.TRAP 0x1 ;  /* 0x000000040000795c */ /* 0x000fe20000300000 */
.L_x_1812:
[----:B--2---:R-:W-:Y:S05]  /*d180*/  @P0 BRA `(.L_x_1813) ;  /* 0x0000000000080947 */ /* 0x004fea0003800000 */
[----:B------:R-:W2:Y:S02]  /*d190*/  SYNCS.PHASECHK.TRANS64.TRYWAIT P0, [UR27+0x28c50], R7 ;  /* 0x028c5007ff0075a7 */ /* 0x000ea4000800015b */
[----:B--2---:R-:W-:Y:S05]  /*d1a0*/  @!P0 BRA `(.L_x_1814) ;  /* 0x0000009000f88947 */ /* 0x004fea0003800000 */
.L_x_1813:
[----:B------:R-:W-:Y:S01]  /*d1b0*/  ULEA UR11, UR36, UR48, 0xc ;  /* 0x00000030240b7291 */ /* 0x000fe2000f8e603f */
[----:B------:R-:W-:Y:S01]  /*d1c0*/  WARPGROUP.ARRIVE ;  /* 0x00000000000079c5 */ /* 0x000fe20000000000 */
[----:B------:R-:W-:Y:S01]  /*d1d0*/  UMOV UR7, 0x40000040 ;  /* 0x4000004000077882 */ /* 0x000fe20000000000 */
[----:B------:R-:W-:Y:S01]  /*d1e0*/  ISETP.LT.AND P0, PT, R186, UR50, PT ;  /* 0x00000032ba007c0c */ /* 0x000fe2000bf01270 */
[----:B--2---:R-:W-:Y:S01]  /*d1f0*/  @!P4 VIADD R20, R20, 0x28c60 ;  /* 0x00028c601414c836 */ /* 0x004fe20000000000 */
        /* <DEDUP_REMOVED lines=36> */
.L_x_1798:
[----:B------:R-:W5:Y:S01]  /*d440*/  SHFL.BFLY PT, R0, R3, 0x2, 0x1f ;  /* 0x0c401f0003007f89 */ /* 0x000f6200000e0000 */
[----:B------:R-:W-:Y:S01]  /*d450*/  IMAD.MOV.U32 R10, RZ, RZ, RZ ;  /* 0x000000ffff0a7224 */ /* 0x000fe200078e00ff */
[----:B------:R-:W-:Y:S01]  /*d460*/  UIADD3 UR38, UR38, 0x1, URZ ;  /* 0x0000000126267890 */ /* 0x000fe2000fffe03f */
[----:B------:R-:W-:Y:S01]  /*d470*/  IMAD.U32 R14, RZ, RZ, UR10 ;  /* 0x0000000aff0e7e24 */ /* 0x000fe2000f8e00ff */
[----:B------:R-:W0:Y:S01]  /*d480*/  SHFL.BFLY PT, R9, R4, 0x2, 0x1f ;  /* 0x0c401f0004097f89 */ /* 0x000e2200000e0000 */
[----:B------:R-:W-:Y:S08]  /*d490*/  BAR.ARV 0x8, 0x100 ;  /* 0x0204000000007b1d */ /* 0x000ff00000002000 */
[----:B------:R-:W-:Y:S01]  /*d4a0*/  BAR.SYNC.DEFER_BLOCKING 0xf, 0x100 ;  /* 0x03c4000000007b1d */ /* 0x000fe20000010000 */
[----:B-----5:R-:W-:Y:S01]  /*d4b0*/  FADD.FTZ R0, R0, R3 ;  /* 0x0000000300007221 */ /* 0x020fe20000010000 */
[----:B------:R-:W-:Y:S01]  /*d4c0*/  IMAD.U32 R3, RZ, RZ, UR36 ;  /* 0x00000024ff037e24 */ /* 0x000fe2000f8e00ff */
[----:B------:R-:W-:Y:S01]  /*d4d0*/  UIADD3 UR36, UR36, 0x1, URZ ;  /* 0x0000000124247890 */ /* 0x000fe2000fffe03f */
[----:B0-----:R-:W-:-:S02]  /*d4e0*/  FADD.FTZ R9, R9, R4 ;  /* 0x0000000409097221 */ /* 0x001fc40000010000 */
[----:B-1--4-:R-:W0:Y:S01]  /*d4f0*/  SHFL.BFLY PT, R7, R0, 0x1, 0x1f ;  /* 0x0c201f0000077f89 */ /* 0x012e2200000e0000 */
[----:B------:R-:W-:Y:S01]  /*d500*/  IMAD.MOV.U32 R4, RZ, RZ, RZ ;  /* 0x000000ffff047224 */ /* 0x000fe200078e00ff */
[----:B------:R-:W-:Y:S02]  /*d510*/  UISETP.NE.AND UP0, UPT, UR36, 0x2, UPT ;  /* 0x000000022400788c */ /* 0x000fe4000bf05270 */
[----:B--2---:R-:W1:Y:S02]  /*d520*/  SHFL.BFLY PT, R8, R9, 0x1, 0x1f ;  /* 0x0c201f0009087f89 */ /* 0x004e6400000e0000 */
[----:B------:R-:W-:Y:S02]  /*d530*/  USEL UR4, URZ, 0x1, UP0 ;  /* 0x000000013f047887 */ /* 0x000fe40008000000 */
[----:B------:R-:W-:Y:S02]  /*d540*/  USEL UR36, UR36, URZ, UP0 ;  /* 0x0000003f24247287 */ /* 0x000fe40008000000 */
[----:B------:R-:W-:Y:S01]  /*d550*/  ULOP3.LUT UR37, UR37, UR4, URZ, 0x3c, !UPT ;  /* 0x0000000425257292 */ /* 0x000fe2000f8e3c3f */
[----:B0-----:R-:W-:Y:S01]  /*d560*/  FADD.FTZ R12, R0, R7 ;  /* 0x00000007000c7221 */ /* 0x001fe20000010000 */
[----:B------:R-:W-:-:S02]  /*d570*/  IMAD.MOV R7, RZ, RZ, -R17 ;  /* 0x000000ffff077224 */ /* 0x000fc400078e0a11 */
[----:B-1----:R-:W-:Y:S02]  /*d580*/  FADD.FTZ R13, R9, R8 ;  /* 0x00000008090d7221 */ /* 0x002fe40000010000 */
[----:B------:R-:W-:Y:S01]  /*d590*/  FSETP.NE.FTZ.AND P1, PT, R12, RZ, PT ;  /* 0x000000ff0c00720b */ /* 0x000fe20003f35000 */
[----:B------:R-:W-:Y:S01]  /*d5a0*/  IMAD.U32 R8, RZ, RZ, UR10 ;  /* 0x0000000aff087e24 */ /* 0x000fe2000f8e00ff */
[----:B------:R-:W-:Y:S02]  /*d5b0*/  ISETP.NE.AND P0, PT, R2, R7, PT ;  /* 0x000000070200720c */ /* 0x000fe40003f05270 */
[----:B------:R-:W-:-:S09]  /*d5c0*/  FSETP.NE.FTZ.AND P2, PT, R13, RZ, PT ;  /* 0x000000ff0d00720b */ /* 0x000fd20003f55000 */
[----:B------:R-:W0:Y:S01]  /*d5d0*/  @P1 MUFU.RCP R10, R12 ;  /* 0x0000000c000a1308 */ /* 0x000e220000001000 */
[----:B------:R-:W-:Y:S01]  /*d5e0*/  @P1 FMUL.FTZ R8, R8, 0.69314718246459960938 ;  /* 0x3f31721808081820 */ /* 0x000fe20000410000 */
[----:B------:R-:W-:Y:S02]  /*d5f0*/  @!P0 IMAD R0, R3, 0x40, R16 ;  /* 0x0000004003008824 */ /* 0x000fe400078e0210 */
[----:B------:R-:W-:Y:S01]  /*d600*/  @P2 FMUL.FTZ R14, R14, 0.69314718246459960938 ;  /* 0x3f3172180e0e2820 */ /* 0x000fe20000410000 */
[----:B------:R-:W-:Y:S02]  /*d610*/  IMAD.MOV.U32 R3, RZ, RZ, -0x800000 ;  /* 0xff800000ff037424 */ /* 0x000fe400078e00ff */
        /* <DEDUP_REMOVED lines=73> */
[----:B------:R-:W-:Y:S01]  /*dab0*/  PLOP3.LUT P0, PT, PT, PT, PT, 0x8, 0x0 ;  /* 0x000000000000781c */ /* 0x000fe20003f0e170 */
[-C--:B------:R-:W-:Y:S01]  /*dac0*/  FMUL.FTZ R30, R30, R4.reuse ;  /* 0x000000041e1e7220 */ /* 0x080fe20000410000 */
[-C--:B------:R-:W-:Y:S01]  /*dad0*/  FMUL.FTZ R31, R31, R4.reuse ;  /* 0x000000041f1f7220 */ /* 0x080fe20000410000 */
[-C--:B------:R-:W-:Y:S01]  /*dae0*/  FMUL.FTZ R34, R34, R4.reuse ;  /* 0x0000000422227220 */ /* 0x080fe20000410000 */
[-C--:B------:R-:W-:Y:S01]  /*daf0*/  FMUL.FTZ R35, R35, R4.reuse ;  /* 0x0000000423237220 */ /* 0x080fe20000410000 */
[----:B0-----:R-:W1:Y:S01]  /*db00*/  @P2 MUFU.LG2 R10, R13 ;  /* 0x0000000d000a2308 */ /* 0x001e620000000c00 */
        /* <DEDUP_REMOVED lines=62> */
.L_x_1731:
[----:B------:R-:W0:Y:S08]  /*def0*/  S2UR UR4, SR_CgaCtaId ;  /* 0x00000000000479c3 */ /* 0x000e300000008800 */
[----:B------:R-:W-:Y:S06]  /*df00*/  BAR.SYNC.DEFER_BLOCKING 0x5, 0x180 ;  /* 0x0146000000007b1d */ /* 0x000fec0000010000 */
[----:B------:R-:W-:Y:S01]  /*df10*/  UMOV UR43, 0x400 ;  /* 0x00000400002b7882 */ /* 0x000fe20000000000 */
[----:B------:R-:W-:Y:S01]  /*df20*/  BSSY B0, `(.L_x_1816) ;  /* 0x00002a8000007945 */ /* 0x000fe20003800000 */
[----:B0-----:R-:W-:-:S09]  /*df30*/  ULEA UR43, UR4, UR43, 0x18 ;  /* 0x0000002b042b7291 */ /* 0x001fd2000f8ec03f */
[----:B------:R-:W0:Y:S02]  /*df40*/  LDS R4, [UR43+0x28cd0] ;  /* 0x028cd02bff047984 */ /* 0x000e240008000800 */
[----:B0-----:R-:W-:Y:S01]  /*df50*/  R2UR UR4, R4 ;  /* 0x00000000040472ca */ /* 0x001fe200000e0000 */
[----:B------:R-:W-:Y:S06]  /*df60*/  BAR.ARV 0x4, 0x180 ;  /* 0x0106000000007b1d */ /* 0x000fec0000002000 */
[----:B------:R-:W-:Y:S08]  /*df70*/  @P0 BRA `(.L_x_1817) ;  /* 0x0000001c00900947 */ /* 0x000ff00003800000 */
[----:B------:R-:W0:Y:S01]  /*df80*/  S2UR UR5, SR_SWINHI ;  /* 0x00000000000579c3 */ /* 0x000e220000002f00 */
[----:B------:R-:W-:Y:S01]  /*df90*/  IMAD R9, R211, 0x40, R184 ;  /* 0x00000040d3097824 */ /* 0x000fe200078e02b8 */
[----:B------:R-:W1:Y:S01]  /*dfa0*/  SHFL.IDX PT, R6, R212, RZ, 0x1f ;  /* 0x00001fffd4067589 */ /* 0x000e6200000e0000 */
[----:B------:R-:W-:Y:S01]  /*dfb0*/  F2FP.BF16.F32.PACK_AB R104, R105, R104 ;  /* 0x000000686968723e */ /* 0x000fe200000010ff */
[----:B------:R-:W-:Y:S01]  /*dfc0*/  USHF.R.S32.HI UR12, URZ, 0x1f, UR39 ;  /* 0x0000001f3f0c7899 */ /* 0x000fe20008011427 */
[----:B------:R-:W-:-:S03]  /*dfd0*/  F2FP.BF16.F32.PACK_AB R105, R107, R106 ;  /* 0x0000006a6b69723e */ /* 0x000fc600000010ff */
[----:B------:R-:W-:Y:S01]  /*dfe0*/  BAR.SYNC.DEFER_BLOCKING 0x1, 0x100 ;  /* 0x0044000000007b1d */ /* 0x000fe20000010000 */
[----:B------:R-:W-:Y:S01]  /*dff0*/  F2FP.BF16.F32.PACK_AB R106, R109, R108 ;  /* 0x0000006c6d6a723e */ /* 0x000fe200000010ff */
[----:B------:R-:W-:Y:S01]  /*e000*/  USHF.R.S32.HI UR13, URZ, 0x1f, UR42 ;  /* 0x0000001f3f0d7899 */ /* 0x000fe2000801142a */
        /* <DEDUP_REMOVED lines=9> */
[----:B------:R-:W-:Y:S01]  /*e0a0*/  IMAD.U32 R114, RZ, RZ, UR6 ;  /* 0x00000006ff727e24 */ /* 0x000fe2000f8e00ff */
[----:B-1----:R-:W-:Y:S01]  /*e0b0*/  ISETP.NE.AND P0, PT, R6, RZ, PT ;  /* 0x000000ff0600720c */ /* 0x002fe20003f05270 */
[----:B------:R-:W-:Y:S02]  /*e0c0*/  IMAD.U32 R115, RZ, RZ, UR7 ;  /* 0x00000007ff737e24 */ /* 0x000fe4000f8e00ff */
[----:B------:R-:W-:-:S04]  /*e0d0*/  IMAD.WIDE R4, R215, 0x2, R114 ;  /* 0x00000002d7047825 */ /* 0x000fc800078e0272 */
[----:B------:R-:W-:Y:S01]  /*e0e0*/  IMAD.WIDE R114, R9, 0x2, R114 ;  /* 0x0000000209727825 */ /* 0x000fe200078e0272 */
[C---:B------:R-:W-:Y:S02]  /*e0f0*/  IADD3 R41, P2, R4.reuse, 0x20, RZ ;  /* 0x0000002004297810 */ /* 0x040fe40007f5e0ff */
[C---:B------:R-:W-:Y:S02]  /*e100*/  IADD3 R53, P4, R4.reuse, 0x60, RZ ;  /* 0x0000006004357810 */ /* 0x040fe40007f9e0ff */
[----:B------:R-:W-:Y:S01]  /*e110*/  LOP3.LUT R12, R41, 0x380, RZ, 0xc0, !PT ;  /* 0x00000380290c7812 */ /* 0x000fe200078ec0ff */
[--C-:B------:R-:W-:Y:S01]  /*e120*/  IMAD.X R13, RZ, RZ, R5.reuse, P2 ;  /* 0x000000ffff0d7224 */ /* 0x100fe200010e0605 */
[C---:B------:R-:W-:Y:S01]  /*e130*/  IADD3 R44, P2, R4.reuse, 0x2060, RZ ;  /* 0x00002060042c7810 */ /* 0x040fe20007f5e0ff */
[--C-:B------:R-:W-:Y:S01]  /*e140*/  IMAD.X R25, RZ, RZ, R5.reuse, P4 ;  /* 0x000000ffff197224 */ /* 0x100fe200020e0605 */
[----:B------:R-:W-:Y:S02]  /*e150*/  LOP3.LUT R24, R53, 0x380, RZ, 0xc0, !PT ;  /* 0x0000038035187812 */ /* 0x000fe400078ec0ff */
[C---:B------:R-:W-:Y:S01]  /*e160*/  IADD3 R57, P5, R4.reuse, 0x2000, RZ ;  /* 0x0000200004397810 */ /* 0x040fe20007fbe0ff */
[----:B------:R-:W-:Y:S01]  /*e170*/  IMAD.X R123, RZ, RZ, R5, P2 ;  /* 0x000000ffff7b7224 */ /* 0x000fe200010e0605 */
[----:B------:R-:W-:-:S02]  /*e180*/  IADD3 R20, P2, R4, 0x6020, RZ ;  /* 0x0000602004147810 */ /* 0x000fc40007f5e0ff */
[----:B------:R-:W-:Y:S01]  /*e190*/  SHF.R.U64 R12, R12, 0x3, RZ ;  /* 0x000000030c0c7819 */ /* 0x000fe200000012ff */
[--C-:B------:R-:W-:Y:S01]  /*e1a0*/  IMAD.X R29, RZ, RZ, R5.reuse, P5 ;  /* 0x000000ffff1d7224 */ /* 0x100fe200028e0605 */
[----:B------:R-:W-:Y:S01]  /*e1b0*/  SHF.R.U64 R24, R24, 0x3, RZ ;  /* 0x0000000318187819 */ /* 0x000fe200000012ff */
[--C-:B------:R-:W-:Y:S01]  /*e1c0*/  IMAD.X R147, RZ, RZ, R5.reuse, P2 ;  /* 0x000000ffff937224 */ /* 0x100fe200010e0605 */
[----:B------:R-:W-:Y:S02]  /*e1d0*/  IADD3 R81, P2, R114, 0x3000, RZ ;  /* 0x0000300072517810 */ /* 0x000fe40007f5e0ff */
[----:B------:R-:W-:Y:S02]  /*e1e0*/  IADD3 R56, P4, R4, 0x4020, RZ ;  /* 0x0000402004387810 */ /* 0x000fe40007f9e0ff */
[----:B------:R-:W-:Y:S02]  /*e1f0*/  LOP3.LUT R80, R81, 0x380, RZ, 0xc0, !PT ;  /* 0x0000038051507812 */ /* 0x000fe400078ec0ff */
[----:B------:R-:W-:Y:S01]  /*e200*/  LOP3.LUT R28, R57, 0x380, RZ, 0xc0, !PT ;  /* 0x00000380391c7812 */ /* 0x000fe200078ec0ff */
[----:B------:R-:W-:Y:S01]  /*e210*/  IMAD.X R131, RZ, RZ, R5, P4 ;  /* 0x000000ffff837224 */ /* 0x000fe200020e0605 */
[----:B------:R-:W-:-:S02]  /*e220*/  LOP3.LUT R12, R12, R41, RZ, 0x3c, !PT ;  /* 0x000000290c0c7212 */ /* 0x000fc400078e3cff */
[----:B------:R-:W-:Y:S02]  /*e230*/  LOP3.LUT R41, R44, 0x380, RZ, 0xc0, !PT ;  /* 0x000003802c297812 */ /* 0x000fe400078ec0ff */
[----:B------:R-:W-:Y:S02]  /*e240*/  LOP3.LUT R24, R24, R53, RZ, 0x3c, !PT ;  /* 0x0000003518187212 */ /* 0x000fe400078e3cff */
[----:B------:R-:W-:Y:S02]  /*e250*/  SHF.R.U64 R80, R80, 0x3, RZ ;  /* 0x0000000350507819 */ /* 0x000fe400000012ff */
[----:B------:R-:W-:Y:S02]  /*e260*/  IADD3 R45, P3, R4, 0x40, RZ ;  /* 0x00000040042d7810 */ /* 0x000fe40007f7e0ff */
[----:B------:R-:W-:Y:S02]  /*e270*/  SHF.R.U64 R28, R28, 0x3, RZ ;  /* 0x000000031c1c7819 */ /* 0x000fe400000012ff */
[----:B------:R-:W-:Y:S01]  /*e280*/  LOP3.LUT R53, R56, 0x380, RZ, 0xc0, !PT ;  /* 0x0000038038357812 */ /* 0x000fe200078ec0ff */
[----:B------:R-:W-:Y:S01]  /*e290*/  IMAD.X R15, RZ, RZ, R5, P3 ;  /* 0x000000ffff0f7224 */ /* 0x000fe200018e0605 */
[----:B------:R-:W-:-:S02]  /*e2a0*/  IADD3 R65, P1, R4, 0x2040, RZ ;  /* 0x0000204004417810 */ /* 0x000fc40007f3e0ff */
[----:B------:R-:W-:Y:S02]  /*e2b0*/  SHF.R.U64 R41, R41, 0x3, RZ ;  /* 0x0000000329297819 */ /* 0x000fe400000012ff */
[----:B------:R-:W-:Y:S01]  /*e2c0*/  IADD3 R10, P5, R4, 0x4040, RZ ;  /* 0x00004040040a7810 */ /* 0x000fe20007fbe0ff */
[----:B------:R-:W-:Y:S01]  /*e2d0*/  IMAD.X R49, RZ, RZ, R5, P1 ;  /* 0x000000ffff317224 */ /* 0x000fe200008e0605 */
[----:B------:R-:W-:Y:S01]  /*e2e0*/  LOP3.LUT R80, R80, R81, RZ, 0x3c, !PT ;  /* 0x0000005150507212 */ /* 0x000fe200078e3cff */
[----:B------:R-:W-:Y:S01]  /*e2f0*/  IMAD.X R81, RZ, RZ, R115, P2 ;  /* 0x000000ffff517224 */ /* 0x000fe200010e0673 */
[----:B------:R-:W-:Y:S01]  /*e300*/  IADD3 R61, P6, R4, 0x2020, RZ ;  /* 0x00002020043d7810 */ /* 0x000fe20007fde0ff */
[--C-:B------:R-:W-:Y:S01]  /*e310*/  IMAD.X R135, RZ, RZ, R5.reuse, P5 ;  /* 0x000000ffff877224 */ /* 0x100fe200028e0605 */
[----:B------:R-:W-:Y:S02]  /*e320*/  LOP3.LUT R28, R28, R57, RZ, 0x3c, !PT ;  /* 0x000000391c1c7212 */ /* 0x000fe400078e3cff */
[----:B------:R-:W-:Y:S01]  /*e330*/  SHF.R.U64 R53, R53, 0x3, RZ ;  /* 0x0000000335357819 */ /* 0x000fe200000012ff */
[----:B------:R-:W-:Y:S01]  /*e340*/  IMAD.X R33, RZ, RZ, R5, P6 ;  /* 0x000000ffff217224 */ /* 0x000fe200030e0605 */
[----:B------:R-:W-:-:S02]  /*e350*/  LOP3.LUT R9, R4, 0x380, RZ, 0xc0, !PT ;  /* 0x0000038004097812 */ /* 0x000fc400078ec0ff */
[----:B------:R-:W-:Y:S02]  /*e360*/  LOP3.LUT R40, R65, 0x380, RZ, 0xc0, !PT ;  /* 0x0000038041287812 */ /* 0x000fe400078ec0ff */
[----:B------:R-:W-:Y:S02]  /*e370*/  IADD3 R57, P2, R114, 0x9000, RZ ;  /* 0x0000900072397810 */ /* 0x000fe40007f5e0ff */
[----:B------:R-:W-:Y:S02]  /*e380*/  IADD3 R52, P3, R4, 0x4000, RZ ;  /* 0x0000400004347810 */ /* 0x000fe40007f7e0ff */
[----:B------:R-:W-:Y:S02]  /*e390*/  LOP3.LUT R122, R41, R44, RZ, 0x3c, !PT ;  /* 0x0000002c297a7212 */ /* 0x000fe400078e3cff */
[----:B------:R-:W-:Y:S01]  /*e3a0*/  LOP3.LUT R41, R10, 0x380, RZ, 0xc0, !PT ;  /* 0x000003800a297812 */ /* 0x000fe200078ec0ff */
[----:B------:R-:W-:Y:S01]  /*e3b0*/  IMAD.X R127, RZ, RZ, R5, P3 ;  /* 0x000000ffff7f7224 */ /* 0x000fe200018e0605 */
[----:B------:R-:W-:-:S02]  /*e3c0*/  LOP3.LUT R130, R53, R56, RZ, 0x3c, !PT ;  /* 0x0000003835827212 */ /* 0x000fc400078e3cff */
[----:B------:R-:W-:Y:S02]  /*e3d0*/  SHF.R.U64 R9, R9, 0x3, RZ ;  /* 0x0000000309097819 */ /* 0x000fe400000012ff */
[----:B------:R-:W-:Y:S02]  /*e3e0*/  SHF.R.U64 R40, R40, 0x3, RZ ;  /* 0x0000000328287819 */ /* 0x000fe400000012ff */
[----:B------:R-:W-:Y:S02]  /*e3f0*/  LOP3.LUT R56, R57, 0x380, RZ, 0xc0, !PT ;  /* 0x0000038039387812 */ /* 0x000fe400078ec0ff */
[C---:B------:R-:W-:Y:S02]  /*e400*/  IADD3 R37, P6, R4.reuse, 0x4060, RZ ;  /* 0x0000406004257810 */ /* 0x040fe40007fde0ff */
[----:B------:R-:W-:Y:S02]  /*e410*/  SHF.R.U64 R41, R41, 0x3, RZ ;  /* 0x0000000329297819 */ /* 0x000fe400000012ff */
[C---:B------:R-:W-:Y:S01]  /*e420*/  IADD3 R36, P1, R4.reuse, 0x6000, RZ ;  /* 0x0000600004247810 */ /* 0x040fe20007f3e0ff */
[----:B------:R-:W-:Y:S01]  /*e430*/  IMAD.X R139, RZ, RZ, R5, P6 ;  /* 0x000000ffff8b7224 */ /* 0x000fe200030e0605 */
[----:B------:R-:W-:-:S02]  /*e440*/  IADD3 R8, P3, R4, 0x6040, RZ ;  /* 0x0000604004087810 */ /* 0x000fc40007f7e0ff */
[----:B------:R-:W-:Y:S01]  /*e450*/  IADD3 R6, P4, R4, 0x6060, RZ ;  /* 0x0000606004067810 */ /* 0x000fe20007f9e0ff */
[--C-:B------:R-:W-:Y:S01]  /*e460*/  IMAD.X R143, RZ, RZ, R5.reuse, P1 ;  /* 0x000000ffff8f7224 */ /* 0x100fe200008e0605 */
[----:B------:R-:W-:Y:S01]  /*e470*/  LOP3.LUT R4, R9, R4, RZ, 0x3c, !PT ;  /* 0x0000000409047212 */ /* 0x000fe200078e3cff */
[--C-:B------:R-:W-:Y:S01]  /*e480*/  IMAD.X R9, RZ, RZ, R5.reuse, P3 ;  /* 0x000000ffff097224 */ /* 0x100fe200018e0605 */
[----:B------:R-:W-:Y:S01]  /*e490*/  LOP3.LUT R48, R40, R65, RZ, 0x3c, !PT ;  /* 0x0000004128307212 */ /* 0x000fe200078e3cff */
[----:B------:R-:W-:Y:S01]  /*e4a0*/  IMAD.X R11, RZ, RZ, R5, P4 ;  /* 0x000000ffff0b7224 */ /* 0x000fe200020e0605 */
[----:B------:R-:W-:Y:S02]  /*e4b0*/  SHF.R.U64 R56, R56, 0x3, RZ ;  /* 0x0000000338387819 */ /* 0x000fe400000012ff */
[----:B------:R-:W-:Y:S02]  /*e4c0*/  LOP3.LUT R40, R37, 0x380, RZ, 0xc0, !PT ;  /* 0x0000038025287812 */ /* 0x000fe400078ec0ff */
[----:B------:R-:W-:-:S02]  /*e4d0*/  LOP3.LUT R134, R41, R10, RZ, 0x3c, !PT ;  /* 0x0000000a29867212 */ /* 0x000fc400078e3cff */
[----:B------:R-:W-:Y:S02]  /*e4e0*/  LOP3.LUT R41, R6, 0x380, RZ, 0xc0, !PT ;  /* 0x0000038006297812 */ /* 0x000fe400078ec0ff */
[----:B------:R-:W-:Y:S01]  /*e4f0*/  LOP3.LUT R56, R56, R57, RZ, 0x3c, !PT ;  /* 0x0000003938387212 */ /* 0x000fe200078e3cff */
[----:B------:R-:W-:Y:S01]  /*e500*/  IMAD.X R57, RZ, RZ, R115, P2 ;  /* 0x000000ffff397224 */ /* 0x000fe200010e0673 */
[----:B------:R-:W-:Y:S02]  /*e510*/  MOV R224, R4 ;  /* 0x0000000400e07202 */ /* 0x000fe40000000f00 */
[----:B------:R-:W-:Y:S02]  /*e520*/  SHF.R.U64 R40, R40, 0x3, RZ ;  /* 0x0000000328287819 */ /* 0x000fe400000012ff */
[----:B------:R-:W-:Y:S02]  /*e530*/  F2FP.BF16.F32.PACK_AB R5, R27, R26 ;  /* 0x0000001a1b05723e */ /* 0x000fe400000010ff */
[----:B------:R-:W-:-:S02]  /*e540*/  IADD3 R27, P2, R114, 0xf000, RZ ;  /* 0x0000f000721b7810 */ /* 0x000fc40007f5e0ff */
[----:B------:R-:W-:Y:S02]  /*e550*/  SHF.R.U64 R41, R41, 0x3, RZ ;  /* 0x0000000329297819 */ /* 0x000fe400000012ff */
[----:B------:R-:W-:Y:S01]  /*e560*/  LOP3.LUT R138, R40, R37, RZ, 0x3c, !PT ;  /* 0x00000025288a7212 */ /* 0x000fe200078e3cff */
[----:B------:R-:W-:Y:S01]  /*e570*/  IMAD.X R119, RZ, RZ, R115, P2 ;  /* 0x000000ffff777224 */ /* 0x000fe200010e0673 */
[----:B------:R-:W-:Y:S02]  /*e580*/  LOP3.LUT R14, R45, 0x380, RZ, 0xc0, !PT ;  /* 0x000003802d0e7812 */ /* 0x000fe400078ec0ff */
[----:B------:R-:W-:Y:S02]  /*e590*/  LOP3.LUT R37, R8, 0x380, RZ, 0xc0, !PT ;  /* 0x0000038008257812 */ /* 0x000fe400078ec0ff */
[----:B------:R-:W-:Y:S02]  /*e5a0*/  LOP3.LUT R26, R27, 0x380, RZ, 0xc0, !PT ;  /* 0x000003801b1a7812 */ /* 0x000fe400078ec0ff */
[----:B------:R-:W-:-:S02]  /*e5b0*/  IADD3 R89, P4, R114, 0x1000, RZ ;  /* 0x0000100072597810 */ /* 0x000fc40007f9e0ff */
[C---:B------:R-:W-:Y:S02]  /*e5c0*/  IADD3 R85, P3, R114.reuse, 0x2000, RZ ;  /* 0x0000200072557810 */ /* 0x040fe40007f7e0ff */
[----:B------:R-:W-:Y:S02]  /*e5d0*/  LOP3.LUT R10, R41, R6, RZ, 0x3c, !PT ;  /* 0x00000006290a7212 */ /* 0x000fe400078e3cff */
[----:B------:R-:W-:Y:S02]  /*e5e0*/  IADD3 R77, P1, R114, 0x4000, RZ ;  /* 0x00004000724d7810 */ /* 0x000fe40007f3e0ff */
[----:B------:R-:W-:Y:S02]  /*e5f0*/  F2FP.BF16.F32.PACK_AB R6, R7, R205 ;  /* 0x000000cd0706723e */ /* 0x000fe400000010ff */
[----:B------:R-:W-:Y:S02]  /*e600*/  F2FP.BF16.F32.PACK_AB R4, R21, R208 ;  /* 0x000000d01504723e */ /* 0x000fe400000010ff */
[----:B------:R-:W-:-:S02]  /*e610*/  F2FP.BF16.F32.PACK_AB R7, R31, R30 ;  /* 0x0000001e1f07723e */ /* 0x000fc400000010ff */
[----:B------:R-:W-:Y:S02]  /*e620*/  LOP3.LUT R32, R61, 0x380, RZ, 0xc0, !PT ;  /* 0x000003803d207812 */ /* 0x000fe400078ec0ff */
[----:B------:R-:W-:Y:S01]  /*e630*/  SHF.R.U64 R14, R14, 0x3, RZ ;  /* 0x000000030e0e7819 */ /* 0x000fe200000012ff */
[----:B------:R0:W-:Y:S01]  /*e640*/  STSM.16.M88.4 [R224], R4 ;  /* 0x00000004e0007844 */ /* 0x0001e20000000200 */
[----:B------:R-:W-:Y:S02]  /*e650*/  SHF.R.U64 R37, R37, 0x3, RZ ;  /* 0x0000000325257819 */ /* 0x000fe400000012ff */
[----:B------:R-:W-:Y:S02]  /*e660*/  SHF.R.U64 R26, R26, 0x3, RZ ;  /* 0x000000031a1a7819 */ /* 0x000fe400000012ff */
[----:B------:R-:W-:Y:S02]  /*e670*/  LOP3.LUT R88, R89, 0x380, RZ, 0xc0, !PT ;  /* 0x0000038059587812 */ /* 0x000fe400078ec0ff */
[----:B------:R-:W-:-:S02]  /*e680*/  LOP3.LUT R84, R85, 0x380, RZ, 0xc0, !PT ;  /* 0x0000038055547812 */ /* 0x000fc400078ec0ff */
[----:B------:R-:W-:Y:S02]  /*e690*/  LOP3.LUT R76, R77, 0x380, RZ, 0xc0, !PT ;  /* 0x000003804d4c7812 */ /* 0x000fe400078ec0ff */
[----:B------:R-:W-:Y:S02]  /*e6a0*/  LOP3.LUT R53, R20, 0x380, RZ, 0xc0, !PT ;  /* 0x0000038014357812 */ /* 0x000fe400078ec0ff */
[----:B------:R-:W-:Y:S02]  /*e6b0*/  SHF.R.U64 R32, R32, 0x3, RZ ;  /* 0x0000000320207819 */ /* 0x000fe400000012ff */
[----:B------:R-:W-:Y:S02]  /*e6c0*/  LOP3.LUT R14, R14, R45, RZ, 0x3c, !PT ;  /* 0x0000002d0e0e7212 */ /* 0x000fe400078e3cff */
[----:B------:R-:W-:Y:S02]  /*e6d0*/  LOP3.LUT R8, R37, R8, RZ, 0x3c, !PT ;  /* 0x0000000825087212 */ /* 0x000fe400078e3cff */
[----:B------:R-:W-:-:S02]  /*e6e0*/  LOP3.LUT R118, R26, R27, RZ, 0x3c, !PT ;  /* 0x0000001b1a767212 */ /* 0x000fc400078e3cff */
[----:B------:R-:W-:Y:S02]  /*e6f0*/  LOP3.LUT R45, R52, 0x380, RZ, 0xc0, !PT ;  /* 0x00000380342d7812 */ /* 0x000fe400078ec0ff */
[----:B------:R-:W-:Y:S02]  /*e700*/  SHF.R.U64 R88, R88, 0x3, RZ ;  /* 0x0000000358587819 */ /* 0x000fe400000012ff */
[----:B------:R-:W-:Y:S02]  /*e710*/  SHF.R.U64 R84, R84, 0x3, RZ ;  /* 0x0000000354547819 */ /* 0x000fe400000012ff */
[----:B------:R-:W-:Y:S02]  /*e720*/  MOV R26, R12 ;  /* 0x0000000c001a7202 */ /* 0x000fe40000000f00 */
[----:B0-----:R-:W-:Y:S02]  /*e730*/  F2FP.BF16.F32.PACK_AB R4, R206, R209 ;  /* 0x000000d1ce04723e */ /* 0x001fe400000010ff */
[----:B------:R-:W-:-:S02]  /*e740*/  F2FP.BF16.F32.PACK_AB R5, R35, R34 ;  /* 0x000000222305723e */ /* 0x000fc400000010ff */
[----:B------:R-:W-:Y:S02]  /*e750*/  F2FP.BF16.F32.PACK_AB R6, R203, R207 ;  /* 0x000000cfcb06723e */ /* 0x000fe400000010ff */
[----:B------:R-:W-:Y:S02]  /*e760*/  F2FP.BF16.F32.PACK_AB R7, R39, R38 ;  /* 0x000000262707723e */ /* 0x000fe400000010ff */
[----:B------:R-:W-:Y:S02]  /*e770*/  SHF.R.U64 R76, R76, 0x3, RZ ;  /* 0x000000034c4c7819 */ /* 0x000fe400000012ff */
[----:B------:R-:W-:Y:S01]  /*e780*/  SHF.R.U64 R53, R53, 0x3, RZ ;  /* 0x0000000335357819 */ /* 0x000fe200000012ff */
[----:B------:R0:W-:Y:S01]  /*e790*/  STSM.16.M88.4 [R26], R4 ;  /* 0x000000041a007844 */ /* 0x0001e20000000200 */
[----:B------:R-:W-:Y:S02]  /*e7a0*/  LOP3.LUT R32, R32, R61, RZ, 0x3c, !PT ;  /* 0x0000003d20207212 */ /* 0x000fe400078e3cff */
[----:B------:R-:W-:-:S02]  /*e7b0*/  MOV R38, R8 ;  /* 0x0000000800267202 */ /* 0x000fc40000000f00 */
[----:B------:R-:W-:Y:S02]  /*e7c0*/  MOV R39, R10 ;  /* 0x0000000a00277202 */ /* 0x000fe40000000f00 */
[----:B------:R-:W-:Y:S02]  /*e7d0*/  SHF.R.U64 R45, R45, 0x3, RZ ;  /* 0x000000032d2d7819 */ /* 0x000fe400000012ff */
[----:B------:R-:W-:Y:S01]  /*e7e0*/  LOP3.LUT R88, R88, R89, RZ, 0x3c, !PT ;  /* 0x0000005958587212 */ /* 0x000fe200078e3cff */
[--C-:B------:R-:W-:Y:S01]  /*e7f0*/  IMAD.X R89, RZ, RZ, R115.reuse, P4 ;  /* 0x000000ffff597224 */ /* 0x100fe200020e0673 */
[----:B------:R-:W-:Y:S01]  /*e800*/  LOP3.LUT R84, R84, R85, RZ, 0x3c, !PT ;  /* 0x0000005554547212 */ /* 0x000fe200078e3cff */
[----:B------:R-:W-:Y:S01]  /*e810*/  IMAD.X R85, RZ, RZ, R115, P3 ;  /* 0x000000ffff557224 */ /* 0x000fe200018e0673 */
[----:B------:R-:W-:Y:S02]  /*e820*/  MOV R186, R14 ;  /* 0x0000000e00ba7202 */ /* 0x000fe40000000f00 */
[----:B------:R-:W-:-:S02]  /*e830*/  F2FP.BF16.F32.PACK_AB R8, R201, R204 ;  /* 0x000000ccc908723e */ /* 0x000fc400000010ff */
[----:B------:R-:W-:Y:S02]  /*e840*/  F2FP.BF16.F32.PACK_AB R9, R43, R42 ;  /* 0x0000002a2b09723e */ /* 0x000fe400000010ff */
[----:B------:R-:W-:Y:S02]  /*e850*/  F2FP.BF16.F32.PACK_AB R10, R199, R202 ;  /* 0x000000cac70a723e */ /* 0x000fe400000010ff */
[----:B------:R-:W-:Y:S02]  /*e860*/  F2FP.BF16.F32.PACK_AB R11, R47, R46 ;  /* 0x0000002e2f0b723e */ /* 0x000fe400000010ff */
[----:B------:R-:W-:Y:S01]  /*e870*/  LOP3.LUT R76, R76, R77, RZ, 0x3c, !PT ;  /* 0x0000004d4c4c7212 */ /* 0x000fe200078e3cff */
[----:B------:R-:W-:Y:S01]  /*e880*/  IMAD.X R77, RZ, RZ, R115, P1 ;  /* 0x000000ffff4d7224 */ /* 0x000fe200008e0673 */
[----:B------:R-:W-:Y:S01]  /*e890*/  MOV R205, R24 ;  /* 0x0000001800cd7202 */ /* 0x000fe20000000f00 */
[----:B------:R-:W-:Y:S01]  /*e8a0*/  STSM.16.M88.4 [R186], R8 ;  /* 0x00000008ba007844 */ /* 0x000fe20000000200 */
[----:B------:R-:W-:-:S02]  /*e8b0*/  F2FP.BF16.F32.PACK_AB R12, R197, R200 ;  /* 0x000000c8c50c723e */ /* 0x000fc400000010ff */
[----:B------:R-:W-:Y:S02]  /*e8c0*/  F2FP.BF16.F32.PACK_AB R13, R51, R50 ;  /* 0x00000032330d723e */ /* 0x000fe400000010ff */
[----:B------:R-:W-:Y:S02]  /*e8d0*/  F2FP.BF16.F32.PACK_AB R14, R195, R198 ;  /* 0x000000c6c30e723e */ /* 0x000fe400000010ff */
[----:B------:R-:W-:Y:S02]  /*e8e0*/  F2FP.BF16.F32.PACK_AB R15, R55, R54 ;  /* 0x00000036370f723e */ /* 0x000fe400000010ff */
[----:B------:R-:W-:Y:S02]  /*e8f0*/  LOP3.LUT R146, R53, R20, RZ, 0x3c, !PT ;  /* 0x0000001435927212 */ /* 0x000fe400078e3cff */
[C---:B------:R-:W-:Y:S01]  /*e900*/  IADD3 R73, P6, R114.reuse, 0x5000, RZ ;  /* 0x0000500072497810 */ /* 0x040fe20007fde0ff */
[----:B------:R-:W-:Y:S01]  /*e910*/  STSM.16.M88.4 [R205], R12 ;  /* 0x0000000ccd007844 */ /* 0x000fe20000000200 */
[----:B------:R-:W-:-:S02]  /*e920*/  IADD3 R69, P5, R114, 0x6000, RZ ;  /* 0x0000600072457810 */ /* 0x000fc40007fbe0ff */
[C---:B------:R-:W-:Y:S02]  /*e930*/  IADD3 R65, P4, R114.reuse, 0x7000, RZ ;  /* 0x0000700072417810 */ /* 0x040fe40007f9e0ff */
[----:B------:R-:W-:Y:S02]  /*e940*/  IADD3 R61, P3, R114, 0x8000, RZ ;  /* 0x00008000723d7810 */ /* 0x000fe40007f7e0ff */
[----:B------:R-:W-:Y:S02]  /*e950*/  MOV R208, R28 ;  /* 0x0000001c00d07202 */ /* 0x000fe40000000f00 */
[----:B0-----:R-:W-:Y:S02]  /*e960*/  F2FP.BF16.F32.PACK_AB R4, R193, R196 ;  /* 0x000000c4c104723e */ /* 0x001fe400000010ff */
[----:B------:R-:W-:Y:S02]  /*e970*/  F2FP.BF16.F32.PACK_AB R5, R59, R58 ;  /* 0x0000003a3b05723e */ /* 0x000fe400000010ff */
[----:B------:R-:W-:-:S02]  /*e980*/  F2FP.BF16.F32.PACK_AB R6, R183, R194 ;  /* 0x000000c2b706723e */ /* 0x000fc400000010ff */
[----:B------:R-:W-:Y:S02]  /*e990*/  F2FP.BF16.F32.PACK_AB R7, R63, R62 ;  /* 0x0000003e3f07723e */ /* 0x000fe400000010ff */
[----:B------:R-:W-:Y:S02]  /*e9a0*/  IADD3 R53, P1, R114, 0xa000, RZ ;  /* 0x0000a00072357810 */ /* 0x000fe40007f3e0ff */
[----:B------:R-:W-:Y:S01]  /*e9b0*/  MOV R32, R32 ;  /* 0x0000002000207202 */ /* 0x000fe20000000f00 */
[----:B------:R-:W-:Y:S01]  /*e9c0*/  STSM.16.M88.4 [R208], R4 ;  /* 0x00000004d0007844 */ /* 0x000fe20000000200 */
[----:B------:R-:W-:Y:S02]  /*e9d0*/  F2FP.BF16.F32.PACK_AB R24, R181, R192 ;  /* 0x000000c0b518723e */ /* 0x000fe400000010ff */
[----:B------:R-:W-:Y:S02]  /*e9e0*/  F2FP.BF16.F32.PACK_AB R25, R67, R66 ;  /* 0x000000424319723e */ /* 0x000fe400000010ff */
[----:B------:R-:W-:-:S02]  /*e9f0*/  F2FP.BF16.F32.PACK_AB R26, R179, R182 ;  /* 0x000000b6b31a723e */ /* 0x000fc400000010ff */
[----:B------:R-:W-:Y:S02]  /*ea00*/  F2FP.BF16.F32.PACK_AB R27, R71, R70 ;  /* 0x00000046471b723e */ /* 0x000fe400000010ff */
[----:B------:R-:W-:Y:S02]  /*ea10*/  LOP3.LUT R126, R45, R52, RZ, 0x3c, !PT ;  /* 0x000000342d7e7212 */ /* 0x000fe400078e3cff */
[----:B------:R-:W-:Y:S01]  /*ea20*/  MOV R48, R48 ;  /* 0x0000003000307202 */ /* 0x000fe20000000f00 */
[----:B------:R0:W-:Y:S01]  /*ea30*/  STSM.16.M88.4 [R32], R24 ;  /* 0x0000001820007844 */ /* 0x0001e20000000200 */
[----:B------:R-:W-:Y:S02]  /*ea40*/  F2FP.BF16.F32.PACK_AB R28, R177, R180 ;  /* 0x000000b4b11c723e */ /* 0x000fe400000010ff */
[----:B------:R-:W-:Y:S02]  /*ea50*/  F2FP.BF16.F32.PACK_AB R29, R75, R74 ;  /* 0x0000004a4b1d723e */ /* 0x000fe400000010ff */
[----:B------:R-:W-:-:S02]  /*ea60*/  F2FP.BF16.F32.PACK_AB R30, R175, R178 ;  /* 0x000000b2af1e723e */ /* 0x000fc400000010ff */
[----:B------:R-:W-:Y:S02]  /*ea70*/  F2FP.BF16.F32.PACK_AB R31, R79, R78 ;  /* 0x0000004e4f1f723e */ /* 0x000fe400000010ff */
[----:B------:R-:W-:Y:S02]  /*ea80*/  LOP3.LUT R45, R36, 0x380, RZ, 0xc0, !PT ;  /* 0x00000380242d7812 */ /* 0x000fe400078ec0ff */
[----:B------:R-:W-:Y:S01]  /*ea90*/  LOP3.LUT R72, R73, 0x380, RZ, 0xc0, !PT ;  /* 0x0000038049487812 */ /* 0x000fe200078ec0ff */
[----:B------:R1:W-:Y:S01]  /*eaa0*/  STSM.16.M88.4 [R48], R28 ;  /* 0x0000001c30007844 */ /* 0x0003e20000000200 */
[----:B------:R-:W-:Y:S02]  /*eab0*/  LOP3.LUT R68, R69, 0x380, RZ, 0xc0, !PT ;  /* 0x0000038045447812 */ /* 0x000fe400078ec0ff */
[----:B------:R-:W-:Y:S02]  /*eac0*/  LOP3.LUT R64, R65, 0x380, RZ, 0xc0, !PT ;  /* 0x0000038041407812 */ /* 0x000fe400078ec0ff */
[----:B------:R-:W-:-:S02]  /*ead0*/  LOP3.LUT R60, R61, 0x380, RZ, 0xc0, !PT ;  /* 0x000003803d3c7812 */ /* 0x000fc400078ec0ff */
[----:B------:R-:W-:Y:S02]  /*eae0*/  LOP3.LUT R52, R53, 0x380, RZ, 0xc0, !PT ;  /* 0x0000038035347812 */ /* 0x000fe400078ec0ff */
[----:B------:R-:W-:Y:S02]  /*eaf0*/  SHF.R.U64 R45, R45, 0x3, RZ ;  /* 0x000000032d2d7819 */ /* 0x000fe400000012ff */
[----:B------:R-:W-:Y:S02]  /*eb00*/  MOV R122, R122 ;  /* 0x0000007a007a7202 */ /* 0x000fe40000000f00 */
[----:B0-----:R-:W-:Y:S02]  /*eb10*/  F2FP.BF16.F32.PACK_AB R32, R173, R176 ;  /* 0x000000b0ad20723e */ /* 0x001fe400000010ff */
[----:B------:R-:W-:Y:S02]  /*eb20*/  F2FP.BF16.F32.PACK_AB R33, R83, R82 ;  /* 0x000000525321723e */ /* 0x000fe400000010ff */
[----:B------:R-:W-:-:S02]  /*eb30*/  F2FP.BF16.F32.PACK_AB R34, R171, R174 ;  /* 0x000000aeab22723e */ /* 0x000fc400000010ff */
[----:B------:R-:W-:Y:S02]  /*eb40*/  F2FP.BF16.F32.PACK_AB R35, R87, R86 ;  /* 0x000000565723723e */ /* 0x000fe400000010ff */
[----:B------:R-:W-:Y:S02]  /*eb50*/  SHF.R.U64 R72, R72, 0x3, RZ ;  /* 0x0000000348487819 */ /* 0x000fe400000012ff */
[----:B------:R-:W-:Y:S01]  /*eb60*/  SHF.R.U64 R68, R68, 0x3, RZ ;  /* 0x0000000344447819 */ /* 0x000fe200000012ff */
[----:B------:R0:W-:Y:S01]  /*eb70*/  STSM.16.M88.4 [R122], R32 ;  /* 0x000000207a007844 */ /* 0x0001e20000000200 */
[----:B------:R-:W-:Y:S02]  /*eb80*/  SHF.R.U64 R64, R64, 0x3, RZ ;  /* 0x0000000340407819 */ /* 0x000fe400000012ff */
[----:B------:R-:W-:Y:S02]  /*eb90*/  SHF.R.U64 R60, R60, 0x3, RZ ;  /* 0x000000033c3c7819 */ /* 0x000fe400000012ff */
[----:B------:R-:W-:-:S02]  /*eba0*/  MOV R126, R126 ;  /* 0x0000007e007e7202 */ /* 0x000fc40000000f00 */
[----:B-1----:R-:W-:Y:S02]  /*ebb0*/  F2FP.BF16.F32.PACK_AB R48, R169, R172 ;  /* 0x000000aca930723e */ /* 0x002fe400000010ff */
[----:B------:R-:W-:Y:S02]  /*ebc0*/  F2FP.BF16.F32.PACK_AB R49, R91, R90 ;  /* 0x0000005a5b31723e */ /* 0x000fe400000010ff */
[----:B------:R-:W-:Y:S02]  /*ebd0*/  F2FP.BF16.F32.PACK_AB R50, R93, R170 ;  /* 0x000000aa5d32723e */ /* 0x000fe400000010ff */
[----:B------:R-:W-:Y:S02]  /*ebe0*/  F2FP.BF16.F32.PACK_AB R51, R95, R94 ;  /* 0x0000005e5f33723e */ /* 0x000fe400000010ff */
[----:B------:R-:W-:Y:S02]  /*ebf0*/  SHF.R.U64 R52, R52, 0x3, RZ ;  /* 0x0000000334347819 */ /* 0x000fe400000012ff */
[----:B------:R-:W-:Y:S01]  /*ec00*/  MOV R130, R130 ;  /* 0x0000008200827202 */ /* 0x000fe20000000f00 */
[----:B------:R-:W-:Y:S01]  /*ec10*/  STSM.16.M88.4 [R126], R48 ;  /* 0x000000307e007844 */ /* 0x000fe20000000200 */
[----:B------:R-:W-:-:S02]  /*ec20*/  F2FP.BF16.F32.PACK_AB R4, R97, R156 ;  /* 0x0000009c6104723e */ /* 0x000fc400000010ff */
[----:B------:R-:W-:Y:S02]  /*ec30*/  F2FP.BF16.F32.PACK_AB R5, R99, R98 ;  /* 0x000000626305723e */ /* 0x000fe400000010ff */
[----:B------:R-:W-:Y:S02]  /*ec40*/  F2FP.BF16.F32.PACK_AB R6, R101, R100 ;  /* 0x000000646506723e */ /* 0x000fe400000010ff */
[----:B------:R-:W-:Y:S02]  /*ec50*/  F2FP.BF16.F32.PACK_AB R7, R103, R102 ;  /* 0x000000666707723e */ /* 0x000fe400000010ff */
[----:B------:R-:W-:Y:S02]  /*ec60*/  MOV R134, R134 ;  /* 0x0000008600867202 */ /* 0x000fe40000000f00 */
[----:B------:R-:W-:Y:S01]  /*ec70*/  LOP3.LUT R142, R45, R36, RZ, 0x3c, !PT ;  /* 0x000000242d8e7212 */ /* 0x000fe200078e3cff */
[----:B------:R1:W-:Y:S01]  /*ec80*/  STSM.16.M88.4 [R130], R4 ;  /* 0x0000000482007844 */ /* 0x0003e20000000200 */
[----:B------:R-:W-:-:S02]  /*ec90*/  MOV R138, R138 ;  /* 0x0000008a008a7202 */ /* 0x000fc40000000f00 */
[----:B------:R-:W-:Y:S01]  /*eca0*/  F2FP.BF16.F32.PACK_AB R8, R113, R112 ;  /* 0x000000707108723e */ /* 0x000fe200000010ff */
[----:B------:R-:W-:Y:S01]  /*ecb0*/  STSM.16.M88.4 [R134], R104 ;  /* 0x0000006886007844 */ /* 0x000fe20000000200 */
[----:B------:R-:W-:Y:S02]  /*ecc0*/  F2FP.BF16.F32.PACK_AB R9, R96, R92 ;  /* 0x0000005c6009723e */ /* 0x000fe400000010ff */
[----:B------:R-:W-:Y:S02]  /*ecd0*/  F2FP.BF16.F32.PACK_AB R10, R117, R116 ;  /* 0x00000074750a723e */ /* 0x000fe400000010ff */
[----:B------:R-:W-:Y:S02]  /*ece0*/  F2FP.BF16.F32.PACK_AB R11, R153, R152 ;  /* 0x00000098990b723e */ /* 0x000fe400000010ff */
        /* <DEDUP_REMOVED lines=8> */
[----:B------:R-:W-:Y:S01]  /*ed70*/  LOP3.LUT R52, R52, R53, RZ, 0x3c, !PT ;  /* 0x0000003534347212 */ /* 0x000fe200078e3cff */
[----:B------:R2:W-:Y:S01]  /*ed80*/  STSM.16.M88.4 [R138], R8 ;  /* 0x000000088a007844 */ /* 0x0005e20000000200 */
[----:B------:R-:W-:-:S02]  /*ed90*/  IADD3 R53, P6, R114, 0xb000, RZ ;  /* 0x0000b00072357810 */ /* 0x000fc40007fde0ff */
[C---:B------:R-:W-:Y:S02]  /*eda0*/  IADD3 R45, P5, R114.reuse, 0xc000, RZ ;  /* 0x0000c000722d7810 */ /* 0x040fe40007fbe0ff */
[C---:B------:R-:W-:Y:S02]  /*edb0*/  IADD3 R41, P4, R114.reuse, 0xd000, RZ ;  /* 0x0000d00072297810 */ /* 0x040fe40007f9e0ff */
[----:B------:R-:W-:Y:S02]  /*edc0*/  IADD3 R37, P3, R114, 0xe000, RZ ;  /* 0x0000e00072257810 */ /* 0x000fe40007f7e0ff */
[----:B------:R-:W-:Y:S02]  /*edd0*/  MOV R142, R142 ;  /* 0x0000008e008e7202 */ /* 0x000fe40000000f00 */
[----:B0-----:R-:W-:Y:S02]  /*ede0*/  F2FP.BF16.F32.PACK_AB R122, R125, R124 ;  /* 0x0000007c7d7a723e */ /* 0x001fe400000010ff */
[----:B------:R-:W-:-:S02]  /*edf0*/  F2FP.BF16.F32.PACK_AB R123, R158, R157 ;  /* 0x0000009d9e7b723e */ /* 0x000fc400000010ff */
[----:B------:R-:W-:Y:S02]  /*ee00*/  MOV R146, R146 ;  /* 0x0000009200927202 */ /* 0x000fe40000000f00 */
[----:B-1----:R-:W-:Y:S01]  /*ee10*/  F2FP.BF16.F32.PACK_AB R130, R133, R132 ;  /* 0x000000848582723e */ /* 0x002fe200000010ff */
[----:B------:R0:W-:Y:S01]  /*ee20*/  STSM.16.M88.4 [R142], R120 ;  /* 0x000000788e007844 */ /* 0x0001e20000000200 */
[----:B------:R-:W-:Y:S02]  /*ee30*/  F2FP.BF16.F32.PACK_AB R131, R162, R161 ;  /* 0x000000a1a283723e */ /* 0x000fe400000010ff */
[----:B--2---:R-:W-:Y:S02]  /*ee40*/  F2FP.BF16.F32.PACK_AB R138, R141, R140 ;  /* 0x0000008c8d8a723e */ /* 0x004fe400000010ff */
[----:B------:R-:W-:Y:S01]  /*ee50*/  F2FP.BF16.F32.PACK_AB R139, R166, R165 ;  /* 0x000000a5a68b723e */ /* 0x000fe200000010ff */
[----:B------:R0:W-:Y:S01]  /*ee60*/  STSM.16.M88.4 [R146], R128 ;  /* 0x0000008092007844 */ /* 0x0001e20000000200 */
[----:B------:R-:W-:-:S02]  /*ee70*/  LOP3.LUT R44, R53, 0x380, RZ, 0xc0, !PT ;  /* 0x00000380352c7812 */ /* 0x000fc400078ec0ff */
[----:B------:R-:W-:Y:S01]  /*ee80*/  LOP3.LUT R40, R45, 0x380, RZ, 0xc0, !PT ;  /* 0x000003802d287812 */ /* 0x000fe200078ec0ff */
[----:B------:R0:W-:Y:S01]  /*ee90*/  STSM.16.M88.4 [R38], R136 ;  /* 0x0000008826007844 */ /* 0x0001e20000000200 */
[----:B------:R-:W-:Y:S02]  /*eea0*/  LOP3.LUT R36, R41, 0x380, RZ, 0xc0, !PT ;  /* 0x0000038029247812 */ /* 0x000fe400078ec0ff */
[----:B------:R-:W-:Y:S02]  /*eeb0*/  LOP3.LUT R20, R37, 0x380, RZ, 0xc0, !PT ;  /* 0x0000038025147812 */ /* 0x000fe400078ec0ff */
[----:B------:R-:W-:Y:S02]  /*eec0*/  LOP3.LUT R21, R114, 0x380, RZ, 0xc0, !PT ;  /* 0x0000038072157812 */ /* 0x000fe400078ec0ff */
[----:B------:R-:W-:Y:S02]  /*eed0*/  F2FP.BF16.F32.PACK_AB R4, R145, R144 ;  /* 0x000000909104723e */ /* 0x000fe400000010ff */
[----:B------:R-:W-:-:S02]  /*eee0*/  F2FP.BF16.F32.PACK_AB R5, R168, R167 ;  /* 0x000000a7a805723e */ /* 0x000fc400000010ff */
[----:B------:R-:W-:Y:S02]  /*eef0*/  F2FP.BF16.F32.PACK_AB R6, R149, R148 ;  /* 0x000000949506723e */ /* 0x000fe400000010ff */
[----:B------:R-:W-:Y:S02]  /*ef00*/  F2FP.BF16.F32.PACK_AB R7, R151, R150 ;  /* 0x000000969707723e */ /* 0x000fe400000010ff */
[----:B------:R-:W-:Y:S02]  /*ef10*/  SHF.R.U64 R44, R44, 0x3, RZ ;  /* 0x000000032c2c7819 */ /* 0x000fe400000012ff */
[----:B------:R-:W-:Y:S01]  /*ef20*/  SHF.R.U64 R40, R40, 0x3, RZ ;  /* 0x0000000328287819 */ /* 0x000fe200000012ff */
[----:B------:R0:W-:Y:S01]  /*ef30*/  STSM.16.M88.4 [R39], R4 ;  /* 0x0000000427007844 */ /* 0x0001e20000000200 */
[----:B------:R-:W-:Y:S02]  /*ef40*/  SHF.R.U64 R36, R36, 0x3, RZ ;  /* 0x0000000324247819 */ /* 0x000fe400000012ff */
[----:B------:R-:W-:-:S02]  /*ef50*/  SHF.R.U64 R20, R20, 0x3, RZ ;  /* 0x0000000314147819 */ /* 0x000fc400000012ff */
        /* <DEDUP_REMOVED lines=11> */
[----:B------:R-:W-:Y:S06]  /*f010*/  BAR.SYNC.DEFER_BLOCKING 0x1, 0x100 ;  /* 0x0044000000007b1d */ /* 0x000fec0000010000 */
[----:B0-----:R-:W-:Y:S05]  /*f020*/  @P0 BRA `(.L_x_1818) ;  /* 0x0000000000b80947 */ /* 0x001fea0003800000 */
[----:B------:R-:W0:Y:S01]  /*f030*/  LDC R8, c[0x0][0xbe8] ;  /* 0x0002fa00ff087b82 */ /* 0x000e220000000800 */
[----:B------:R-:W-:Y:S01]  /*f040*/  VIADD R10, R185, UR40 ;  /* 0x00000028b90a7c36 */ /* 0x000fe20008000000 */
[----:B------:R-:W-:Y:S01]  /*f050*/  ULDC.64 UR8, c[0x0][0xb90] ;  /* 0x0002e40000087ab9 */ /* 0x000fe20000000a00 */
[----:B------:R-:W-:Y:S01]  /*f060*/  ULDC.64 UR10, c[0x0][0xb98] ;  /* 0x0002e600000a7ab9 */ /* 0x000fe20000000a00 */
[----:B------:R-:W-:Y:S01]  /*f070*/  UIMAD UR5, UR12, UR8, URZ ;  /* 0x000000080c0572a4 */ /* 0x000fe2000f8e023f */
[----:B------:R-:W-:Y:S01]  /*f080*/  IMAD.MOV.U32 R4, RZ, RZ, R10 ;  /* 0x000000ffff047224 */ /* 0x000fe200078e000a */
[----:B------:R-:W-:Y:S01]  /*f090*/  UIMAD.WIDE.U32 UR6, UR39, UR8, URZ ;  /* 0x00000008270672a5 */ /* 0x000fe2000f8e003f */
[----:B------:R-:W-:Y:S01]  /*f0a0*/  IMAD.MOV R9, RZ, RZ, -R17 ;  /* 0x000000ffff097224 */ /* 0x000fe200078e0a11 */
[----:B------:R-:W-:Y:S01]  /*f0b0*/  UIMAD UR5, UR39, UR9, UR5 ;  /* 0x00000009270572a4 */ /* 0x000fe2000f8e0205 */
[----:B------:R-:W-:Y:S01]  /*f0c0*/  VIADD R13, R16, UR40 ;  /* 0x00000028100d7c36 */ /* 0x000fe20008000000 */
[----:B------:R-:W-:-:S02]  /*f0d0*/  UIMAD UR8, UR13, UR10, URZ ;  /* 0x0000000a0d0872a4 */ /* 0x000fc4000f8e023f */
[----:B------:R-:W-:Y:S02]  /*f0e0*/  UIADD3 UR7, UR7, UR5, URZ ;  /* 0x0000000507077290 */ /* 0x000fe4000fffe03f */
[----:B------:R-:W-:Y:S02]  /*f0f0*/  UIMAD UR8, UR42, UR11, UR8 ;  /* 0x0000000b2a0872a4 */ /* 0x000fe4000f8e0208 */
[----:B------:R-:W-:Y:S01]  /*f100*/  UIMAD.WIDE.U32 UR6, UR42, UR10, UR6 ;  /* 0x0000000a2a0672a5 */ /* 0x000fe2000f8e0006 */
[----:B------:R-:W-:Y:S01]  /*f110*/  ULDC UR5, c[0x0][0xa88] ;  /* 0x0002a20000057ab9 */ /* 0x000fe20000000800 */
[----:B0-----:R-:W-:-:S13]  /*f120*/  ISETP.NE.AND P0, PT, R8, 0x1, PT ;  /* 0x000000010800780c */ /* 0x001fda0003f05270 */
[----:B------:R-:W0:Y:S08]  /*f130*/  @P0 LDC R5, c[0x0][0xbec] ;  /* 0x0002fb00ff050b82 */ /* 0x000e300000000800 */
[----:B------:R-:W1:Y:S01]  /*f140*/  @P0 LDC R6, c[0x0][0xbf0] ;  /* 0x0002fc00ff060b82 */ /* 0x000e620000000800 */
[----:B0-----:R-:W-:-:S05]  /*f150*/  @P0 IMAD.HI.U32 R5, R10, R5, RZ ;  /* 0x000000050a050227 */ /* 0x001fca00078e00ff */
[----:B-1----:R-:W-:-:S04]  /*f160*/  @P0 SHF.R.U32.HI R4, RZ, R6, R5 ;  /* 0x00000006ff040219 */ /* 0x002fc80000011605 */
[--C-:B------:R-:W-:Y:S01]  /*f170*/  SHF.R.S32.HI R5, RZ, 0x1f, R4.reuse ;  /* 0x0000001fff057819 */ /* 0x100fe20000011404 */
[----:B------:R-:W-:Y:S01]  /*f180*/  IMAD.MOV R7, RZ, RZ, -R4 ;  /* 0x000000ffff077224 */ /* 0x000fe200078e0a04 */
[----:B------:R-:W-:-:S03]  /*f190*/  IADD3 R4, P0, R4, UR6, RZ ;  /* 0x0000000604047c10 */ /* 0x000fc6000ff1e0ff */
[C---:B------:R-:W-:Y:S02]  /*f1a0*/  IMAD R7, R8.reuse, R7, R10 ;  /* 0x0000000708077224 */ /* 0x040fe400078e020a */
[----:B------:R-:W-:Y:S02]  /*f1b0*/  IMAD.U32 R10, RZ, RZ, UR8 ;  /* 0x00000008ff0a7e24 */ /* 0x000fe4000f8e00ff */
[----:B------:R-:W-:Y:S01]  /*f1c0*/  IMAD R8, R8, UR5, RZ ;  /* 0x0000000508087c24 */ /* 0x000fe2000f8e02ff */
[----:B------:R-:W-:Y:S02]  /*f1d0*/  SHF.R.S32.HI R6, RZ, 0x1f, R7 ;  /* 0x0000001fff067819 */ /* 0x000fe40000011407 */
[----:B------:R-:W-:Y:S01]  /*f1e0*/  IADD3.X R5, R5, UR7, R10, P0, !PT ;  /* 0x0000000705057c10 */ /* 0x000fe200087fe40a */
[----:B------:R-:W-:Y:S02]  /*f1f0*/  ULDC.64 UR6, c[0x0][0xb88] ;  /* 0x0002e20000067ab9 */ /* 0x000fe40000000a00 */
[----:B------:R-:W-:-:S02]  /*f200*/  IMAD R6, R6, UR6, RZ ;  /* 0x0000000606067c24 */ /* 0x000fc4000f8e02ff */
[----:B------:R-:W-:-:S04]  /*f210*/  IMAD.WIDE.U32 R4, R7, UR6, R4 ;  /* 0x0000000607047c25 */ /* 0x000fc8000f8e0004 */
[----:B------:R-:W-:Y:S01]  /*f220*/  IMAD R7, R7, UR7, R6 ;  /* 0x0000000707077c24 */ /* 0x000fe2000f8e0206 */
[----:B------:R-:W-:Y:S02]  /*f230*/  ULDC.64 UR6, c[0x0][0xb50] ;  /* 0x0002d40000067ab9 */ /* 0x000fe40000000a00 */
        /* <DEDUP_REMOVED lines=13> */
.L_x_1818:
[----:B------:R-:W1:Y:S01]  /*f310*/  LDC R15, c[0x0][0xbe8] ;  /* 0x0002fa00ff0f7b82 */ /* 0x000e620000000800 */
[----:B------:R-:W-:Y:S01]  /*f320*/  ULDC UR10, c[0x0][0xac8] ;  /* 0x0002b200000a7ab9 */ /* 0x000fe20000000800 */
[----:B------:R-:W-:Y:S01]  /*f330*/  ULDC.64 UR8, c[0x0][0xae8] ;  /* 0x0002ba0000087ab9 */ /* 0x000fe20000000a00 */
[----:B------:R-:W-:Y:S01]  /*f340*/  ISETP.GE.AND P0, PT, R191, UR10, PT ;  /* 0x0000000abf007c0c */ /* 0x000fe2000bf06270 */
[----:B------:R-:W5:Y:S01]  /*f350*/  LD.E.128 R112, desc[UR46][R114.64] ;  /* 0x0000002e72707980 */ /* 0x000f62000c101d00 */
[----:B------:R-:W-:Y:S02]  /*f360*/  ISETP.GE.AND P1, PT, R184, UR10, PT ;  /* 0x0000000ab8007c0c */ /* 0x000fe4000bf26270 */
[----:B0-----:R-:W-:Y:S01]  /*f370*/  SEL R3, RZ, 0xffffffff, P0 ;  /* 0xffffffffff037807 */ /* 0x001fe20000000000 */
[----:B------:R-:W5:Y:S01]  /*f380*/  LD.E.128 R88, desc[UR46][R88.64] ;  /* 0x0000002e58587980 */ /* 0x000f62000c101d00 */
[----:B------:R-:W-:Y:S02]  /*f390*/  ISETP.GE.AND P0, PT, R190, UR10, PT ;  /* 0x0000000abe007c0c */ /* 0x000fe4000bf06270 */
[----:B------:R-:W-:Y:S01]  /*f3a0*/  SEL R0, RZ, 0x1, P1 ;  /* 0x00000001ff007807 */ /* 0x000fe20000800000 */
[----:B------:R-:W-:Y:S01]  /*f3b0*/  IMAD.SHL.U32 R11, R3, 0x2, RZ ;  /* 0x00000002030b7824 */ /* 0x000fe200078e00ff */
[----:B------:R-:W5:Y:S04]  /*f3c0*/  LD.E.128 R84, desc[UR46][R84.64] ;  /* 0x0000002e54547980 */ /* 0x000f68000c101d00 */
[----:B------:R-:W5:Y:S04]  /*f3d0*/  LD.E.128 R80, desc[UR46][R80.64] ;  /* 0x0000002e50507980 */ /* 0x000f68000c101d00 */
[----:B------:R-:W5:Y:S01]  /*f3e0*/  LD.E.128 R76, desc[UR46][R76.64] ;  /* 0x0000002e4c4c7980 */ /* 0x000f62000c101d00 */
[----:B-1----:R-:W-:-:S03]  /*f3f0*/  ISETP.NE.AND P2, PT, R15, 0x1, PT ;  /* 0x000000010f00780c */ /* 0x002fc60003f45270 */
[----:B------:R-:W5:Y:S01]  /*f400*/  LD.E.128 R72, desc[UR46][R72.64] ;  /* 0x0000002e48487980 */ /* 0x000f62000c101d00 */
[----:B------:R-:W-:Y:S02]  /*f410*/  SEL R3, RZ, 0xffffffff, P0 ;  /* 0xffffffffff037807 */ /* 0x000fe40000000000 */
[----:B------:R-:W-:Y:S01]  /*f420*/  LOP3.LUT R0, R11, 0x2, R0, 0xe2, !PT ;  /* 0x000000020b007812 */ /* 0x000fe200078ee200 */
[----:B------:R-:W5:Y:S04]  /*f430*/  LD.E.128 R68, desc[UR46][R68.64] ;  /* 0x0000002e44447980 */ /* 0x000f68000c101d00 */
[----:B------:R-:W5:Y:S02]  /*f440*/  LD.E.128 R64, desc[UR46][R64.64] ;  /* 0x0000002e40407980 */ /* 0x000f64000c101d00 */
[----:B------:R-:W0:Y:S01]  /*f450*/  @P2 LDC R9, c[0x0][0xbec] ;  /* 0x0002fb00ff092b82 */ /* 0x000e220000000800 */
[----:B------:R-:W-:Y:S01]  /*f460*/  IMAD.SHL.U32 R3, R3, 0x4, RZ ;  /* 0x0000000403037824 */ /* 0x000fe200078e00ff */
[----:B------:R-:W-:Y:S01]  /*f470*/  ISETP.GE.AND P0, PT, R189, UR10, PT ;  /* 0x0000000abd007c0c */ /* 0x000fe2000bf06270 */
[----:B------:R-:W5:Y:S04]  /*f480*/  LD.E.128 R60, desc[UR46][R60.64] ;  /* 0x0000002e3c3c7980 */ /* 0x000f68000c101d00 */
[----:B------:R-:W5:Y:S01]  /*f490*/  LD.E.128 R56, desc[UR46][R56.64] ;  /* 0x0000002e38387980 */ /* 0x000f62000c101d00 */
[----:B------:R-:W1:Y:S01]  /*f4a0*/  @P2 LDC R11, c[0x0][0xbf0] ;  /* 0x0002fc00ff0b2b82 */ /* 0x000e620000000800 */
[----:B------:R-:W-:Y:S01]  /*f4b0*/  LOP3.LUT R3, R3, 0x4, R0, 0xe2, !PT ;  /* 0x0000000403037812 */ /* 0x000fe200078ee200 */
[----:B------:R-:W-:Y:S01]  /*f4c0*/  IMAD R0, R210, 0x20, R211 ;  /* 0x00000020d2007824 */ /* 0x000fe200078e02d3 */
[----:B------:R-:W-:Y:S01]  /*f4d0*/  SEL R8, RZ, 0xffffffff, P0 ;  /* 0xffffffffff087807 */ /* 0x000fe20000000000 */
[----:B------:R-:W5:Y:S01]  /*f4e0*/  LD.E.128 R52, desc[UR46][R52.64] ;  /* 0x0000002e34347980 */ /* 0x000f62000c101d00 */
[----:B------:R-:W-:Y:S01]  /*f4f0*/  ISETP.GE.AND P0, PT, R188, UR10, PT ;  /* 0x0000000abc007c0c */ /* 0x000fe2000bf06270 */
[----:B------:R-:W-:Y:S01]  /*f500*/  UIMAD UR5, UR12, UR8, URZ ;  /* 0x000000080c0572a4 */ /* 0x000fe2000f8e023f */
[----:B------:R-:W-:Y:S01]  /*f510*/  VIADD R14, R0, UR40 ;  /* 0x00000028000e7c36 */ /* 0x000fe20008000000 */
[----:B------:R-:W5:Y:S01]  /*f520*/  LD.E.128 R44, desc[UR46][R44.64] ;  /* 0x0000002e2c2c7980 */ /* 0x000f62000c101d00 */
[----:B------:R-:W-:Y:S01]  /*f530*/  SEL R0, RZ, 0xffffffff, P0 ;  /* 0xffffffffff007807 */ /* 0x000fe20000000000 */
[----:B------:R-:W-:Y:S01]  /*f540*/  UIMAD.WIDE.U32 UR6, UR39, UR8, URZ ;  /* 0x00000008270672a5 */ /* 0x000fe2000f8e003f */
[----:B------:R-:W-:Y:S01]  /*f550*/  IMAD.SHL.U32 R8, R8, 0x8, RZ ;  /* 0x0000000808087824 */ /* 0x000fe200078e00ff */
[----:B------:R-:W-:Y:S01]  /*f560*/  UIMAD UR5, UR39, UR9, UR5 ;  /* 0x00000009270572a4 */ /* 0x000fe2000f8e0205 */
[----:B------:R-:W5:Y:S01]  /*f570*/  LD.E.128 R40, desc[UR46][R40.64] ;  /* 0x0000002e28287980 */ /* 0x000f62000c101d00 */
[----:B------:R-:W-:Y:S01]  /*f580*/  IMAD.SHL.U32 R13, R0, 0x10, RZ ;  /* 0x00000010000d7824 */ /* 0x000fe200078e00ff */
[----:B------:R-:W-:Y:S01]  /*f590*/  ULDC.64 UR8, c[0x0][0xaf0] ;  /* 0x0002bc0000087ab9 */ /* 0x000fe20000000a00 */
[----:B0-----:R-:W-:Y:S01]  /*f5a0*/  @P2 IMAD.HI.U32 R0, R14, R9, RZ ;  /* 0x000000090e002227 */ /* 0x001fe200078e00ff */
[----:B------:R-:W-:Y:S01]  /*f5b0*/  UIADD3 UR7, UR7, UR5, URZ ;  /* 0x0000000507077290 */ /* 0x000fe2000fffe03f */
[----:B------:R-:W-:Y:S01]  /*f5c0*/  LOP3.LUT R8, R8, 0x8, R3, 0xe2, !PT ;  /* 0x0000000808087812 */ /* 0x000fe200078ee203 */
[----:B------:R-:W-:Y:S01]  /*f5d0*/  UIMAD UR5, UR13, UR8, URZ ;  /* 0x000000080d0572a4 */ /* 0x000fe2000f8e023f */
[----:B------:R-:W-:Y:S01]  /*f5e0*/  IMAD.MOV.U32 R3, RZ, RZ, R14 ;  /* 0x000000ffff037224 */ /* 0x000fe200078e000e */
[----:B------:R-:W-:Y:S01]  /*f5f0*/  UIMAD.WIDE.U32 UR6, UR42, UR8, UR6 ;  /* 0x000000082a0672a5 */ /* 0x000fe2000f8e0006 */
[----:B------:R-:W5:Y:S01]  /*f600*/  LD.E.128 R36, desc[UR46][R36.64] ;  /* 0x0000002e24247980 */ /* 0x000f62000c101d00 */
[----:B-1----:R-:W-:Y:S01]  /*f610*/  @P2 SHF.R.U32.HI R3, RZ, R11, R0 ;  /* 0x0000000bff032219 */ /* 0x002fe20000011600 */
[----:B------:R-:W-:Y:S01]  /*f620*/  UIMAD UR5, UR42, UR9, UR5 ;  /* 0x000000092a0572a4 */ /* 0x000fe2000f8e0205 */
[----:B------:R-:W-:Y:S01]  /*f630*/  LOP3.LUT R10, R13, 0x10, R8, 0xe2, !PT ;  /* 0x000000100d0a7812 */ /* 0x000fe200078ee208 */
[----:B------:R0:W5:Y:S01]  /*f640*/  LD.E.128 R4, desc[UR46][R20.64] ;  /* 0x0000002e14047980 */ /* 0x000162000c101d00 */
        /* <DEDUP_REMOVED lines=10> */
[----:B------:R-:W-:Y:S01]  /*f6f0*/  @!PT LDS RZ, [RZ] ;  /* 0x00000000fffff984 */ /* 0x000fe20000000800 */
[----:B------:R-:W-:Y:S01]  /*f700*/  @!PT LDS RZ, [RZ] ;  /* 0x00000000fffff984 */ /* 0x000fe20000000800 */
[----:B------:R-:W-:Y:S01]  /*f710*/  @!PT LDS RZ, [RZ] ;  /* 0x00000000fffff984 */ /* 0x000fe20000000800 */
[----:B------:R-:W-:Y:S01]  /*f720*/  @!PT LDS RZ, [RZ] ;  /* 0x00000000fffff984 */ /* 0x000fe20000000800 */
[----:B------:R1:W-:Y:S06]  /*f730*/  MEMBAR.ALL.CTA ;  /* 0x0000000000007992 */ /* 0x0003ec0000008000 */
[----:B-1----:R-:W1:Y:S01]  /*f740*/  FENCE.VIEW.ASYNC.S ;  /* 0x00000000000073c6 */ /* 0x002e620000000000 */
[----:B------:R-:W-:Y:S01]  /*f750*/  IMAD R11, R15, R13, R14 ;  /* 0x0000000d0f0b7224 */ /* 0x000fe200078e020e */
[----:B------:R-:W-:Y:S01]  /*f760*/  ISETP.GE.AND P0, PT, R214, UR10, PT ;  /* 0x0000000ad6007c0c */ /* 0x000fe2000bf06270 */
[----:B------:R-:W-:Y:S01]  /*f770*/  IMAD.U32 R9, RZ, RZ, UR5 ;  /* 0x00000005ff097e24 */ /* 0x000fe2000f8e00ff */
[----:B------:R-:W-:Y:S01]  /*f780*/  ULDC UR8, c[0x0][0xa88] ;  /* 0x0002a20000087ab9 */ /* 0x000fe20000000800 */
[----:B0-----:R-:W-:Y:S01]  /*f790*/  IMAD.SHL.U32 R21, R0, 0x20, RZ ;  /* 0x0000002000157824 */ /* 0x001fe200078e00ff */
[----:B------:R-:W-:Y:S01]  /*f7a0*/  SHF.R.S32.HI R0, RZ, 0x1f, R11 ;  /* 0x0000001fff007819 */ /* 0x000fe2000001140b */
[C---:B------:R-:W-:Y:S01]  /*f7b0*/  IMAD R13, R3.reuse, UR7, R12 ;  /* 0x00000007030d7c24 */ /* 0x040fe2000f8e020c */
[----:B------:R-:W-:Y:S01]  /*f7c0*/  UIADD3 UR5, UR43, 0x28c20, URZ ;  /* 0x00028c202b057890 */ /* 0x000fe2000fffe03f */
[----:B------:R-:W-:Y:S01]  /*f7d0*/  IMAD.WIDE.U32 R8, R3, UR6, R8 ;  /* 0x0000000603087c25 */ /* 0x000fe2000f8e0008 */
[----:B------:R-:W-:Y:S01]  /*f7e0*/  ULDC.64 UR6, c[0x0][0xad8] ;  /* 0x0002b60000067ab9 */ /* 0x000fe20000000a00 */
[----:B------:R-:W-:Y:S01]  /*f7f0*/  SEL R3, RZ, 0x40, P0 ;  /* 0x00000040ff037807 */ /* 0x000fe20000000000 */
[----:B------:R-:W-:Y:S01]  /*f800*/  UPRMT UR5, URZ, 0x654, UR5 ;  /* 0x000006543f057896 */ /* 0x000fe20008000005 */
[----:B------:R-:W-:Y:S01]  /*f810*/  IMAD.IADD R9, R9, 0x1, R13 ;  /* 0x0000000109097824 */ /* 0x000fe200078e020d */
[----:B------:R-:W-:Y:S01]  /*f820*/  ISETP.GE.AND P0, PT, R213, UR10, PT ;  /* 0x0000000ad5007c0c */ /* 0x000fe2000bf06270 */
[----:B------:R-:W-:Y:S01]  /*f830*/  IMAD R0, R0, UR6, RZ ;  /* 0x0000000600007c24 */ /* 0x000fe2000f8e02ff */
[----:B------:R-:W-:Y:S01]  /*f840*/  LOP3.LUT R10, R21, 0x20, R10, 0xe2, !PT ;  /* 0x00000020150a7812 */ /* 0x000fe200078ee20a */
[----:B------:R-:W-:Y:S01]  /*f850*/  VIADD R28, R211, UR40 ;  /* 0x00000028d31c7c36 */ /* 0x000fe20008000000 */
[----:B------:R-:W-:Y:S01]  /*f860*/  BSSY B1, `(.L_x_1819) ;  /* 0x000002f000017945 */ /* 0x000fe20003800000 */
[----:B------:R-:W-:Y:S01]  /*f870*/  IMAD R29, R15, UR8, RZ ;  /* 0x000000080f1d7c24 */ /* 0x000fe2000f8e02ff */
[----:B------:R-:W-:Y:S01]  /*f880*/  LOP3.LUT R3, R10, R3, RZ, 0xfc, !PT ;  /* 0x000000030a037212 */ /* 0x000fe200078efcff */
[C---:B------:R-:W-:Y:S01]  /*f890*/  IMAD R13, R11.reuse, UR7, R0 ;  /* 0x000000070b0d7c24 */ /* 0x040fe2000f8e0200 */
[----:B------:R-:W-:Y:S01]  /*f8a0*/  SEL R0, RZ, 0x80, P0 ;  /* 0x00000080ff007807 */ /* 0x000fe20000000000 */
[----:B------:R-:W-:Y:S01]  /*f8b0*/  IMAD.WIDE.U32 R8, R11, UR6, R8 ;  /* 0x000000060b087c25 */ /* 0x000fe2000f8e0008 */
[----:B------:R-:W-:Y:S01]  /*f8c0*/  ISETP.GE.AND P0, PT, R28, R29, PT ;  /* 0x0000001d1c00720c */ /* 0x000fe20003f06270 */
[----:B------:R-:W-:Y:S01]  /*f8d0*/  ULDC.64 UR6, c[0x0][0xa80] ;  /* 0x0002a00000067ab9 */ /* 0x000fe20000000a00 */
[----:B-1----:R-:W-:Y:S01]  /*f8e0*/  SYNCS.ARRIVE.TRANS64.RED.A1T0 RZ, [UR5], RZ ;  /* 0x000000ffffff79a7 */ /* 0x002fe20008100405 */
[----:B------:R-:W-:Y:S01]  /*f8f0*/  IMAD.IADD R9, R9, 0x1, R13 ;  /* 0x0000000109097824 */ /* 0x000fe200078e020d */
[----:B------:R-:W-:-:S02]  /*f900*/  LEA R26, P1, R8, UR6, 0x1 ;  /* 0x00000006081a7c11 */ /* 0x000fc4000f8208ff */
[----:B------:R-:W-:Y:S02]  /*f910*/  LOP3.LUT R0, R3, R0, RZ, 0xfc, !PT ;  /* 0x0000000003007212 */ /* 0x000fe400078efcff */
        /* <DEDUP_REMOVED lines=35> */
.L_x_1820:
[----:B------:R-:W-:Y:S05]  /*fb50*/  BSYNC B1 ;  /* 0x0000000000017941 */ /* 0x000fea0003800000 */
.L_x_1819:
[----:B---3-5:R-:W-:Y:S01]  /*fb60*/  VIADD R4, R28, 0x20 ;  /* 0x000000201c047836 */ /* 0x028fe20000000000 */
        /* <DEDUP_REMOVED lines=20> */
[-C--:B------:R-:W-:Y:S02]  /*fcb0*/  @!P2 LEA.HI.X R13, R189, R7.reuse, R221, 0x1, P5 ;  /* 0x00000007bd0da211 */ /* 0x080fe400028f0cdd */
[CC--:B------:R-:W-:Y:S02]  /*fcc0*/  @!P0 LEA R14, P3, R187.reuse, R6.reuse, 0x1 ;  /* 0x00000006bb0e8211 */ /* 0x0c0fe400078608ff */
[-C--:B0-----:R-:W-:Y:S01]  /*fcd0*/  @!P1 LEA R4, P6, R188, R6.reuse, 0x1 ;  /* 0x00000006bc049211 */ /* 0x081fe200078c08ff */
[----:B------:R4:W-:Y:S01]  /*fce0*/  @!P2 ST.E.128 desc[UR46][R12.64], R64 ;  /* 0x000000400c00a985 */ /* 0x0009e2000c101d2e */
[----:B------:R-:W-:Y:S02]  /*fcf0*/  @P4 LEA R20, P5, R214, R6, 0x1 ;  /* 0x00000006d6144211 */ /* 0x000fe400078a08ff */
[-C--:B------:R-:W-:Y:S02]  /*fd00*/  @!P1 LEA.HI.X R5, R188, R7.reuse, R220, 0x1, P6 ;  /* 0x00000007bc059211 */ /* 0x080fe400030f0cdc */
[----:B------:R-:W-:-:S02]  /*fd10*/  @!P0 LEA.HI.X R15, R187, R7, R219, 0x1, P3 ;  /* 0x00000007bb0f8211 */ /* 0x000fc400018f0cdb */
        /* <DEDUP_REMOVED lines=10> */
.L_x_1817:
[----:B------:R-:W0:Y:S01]  /*fdc0*/  LDC R10, c[0x0][0xbe8] ;  /* 0x0002fa00ff0a7b82 */ /* 0x000e220000000800 */
[----:B------:R-:W-:Y:S01]  /*fdd0*/  ISETP.GE.AND P2, PT, R216, 0x40, PT ;  /* 0x00000040d800780c */ /* 0x000fe20003f46270 */
[----:B------:R-:W-:Y:S01]  /*fde0*/  ULDC UR12, c[0x0][0xac8] ;  /* 0x0002b200000c7ab9 */ /* 0x000fe20000000800 */
[----:B------:R-:W-:Y:S01]  /*fdf0*/  IMAD R0, R210, 0x20, R211 ;  /* 0x00000020d2007824 */ /* 0x000fe200078e02d3 */
[----:B------:R-:W-:Y:S01]  /*fe00*/  ISETP.GE.AND P4, PT, R184, UR12, PT ;  /* 0x0000000cb8007c0c */ /* 0x000fe2000bf86270 */
[----:B------:R-:W-:Y:S01]  /*fe10*/  USHF.R.S32.HI UR8, URZ, 0x1f, UR39 ;  /* 0x0000001f3f087899 */ /* 0x000fe20008011427 */
[----:B------:R-:W-:Y:S01]  /*fe20*/  ISETP.GE.AND P3, PT, R191, UR12, PT ;  /* 0x0000000cbf007c0c */ /* 0x000fe2000bf66270 */
[----:B------:R-:W-:Y:S01]  /*fe30*/  USHF.R.S32.HI UR9, URZ, 0x1f, UR42 ;  /* 0x0000001f3f097899 */ /* 0x000fe2000801142a */
[----:B------:R-:W-:Y:S01]  /*fe40*/  BSSY B1, `(.L_x_1822) ;  /* 0x0000031000017945 */ /* 0x000fe20003800000 */
[----:B------:R-:W-:Y:S01]  /*fe50*/  ISETP.GE.AND P1, PT, R190, UR12, PT ;  /* 0x0000000cbe007c0c */ /* 0x000fe2000bf26270 */
[----:B------:R-:W-:Y:S01]  /*fe60*/  VIADD R8, R0, UR40 ;  /* 0x0000002800087c36 */ /* 0x000fe20008000000 */
[----:B------:R-:W-:-:S02]  /*fe70*/  SEL R12, RZ, 0x1, P4 ;  /* 0x00000001ff0c7807 */ /* 0x000fc40002000000 */
[----:B------:R-:W-:Y:S02]  /*fe80*/  SEL R13, RZ, 0xffffffff, P3 ;  /* 0xffffffffff0d7807 */ /* 0x000fe40001800000 */
[----:B0-----:R-:W-:-:S13]  /*fe90*/  ISETP.NE.AND P0, PT, R10, 0x1, PT ;  /* 0x000000010a00780c */ /* 0x001fda0003f05270 */
[----:B------:R-:W0:Y:S08]  /*fea0*/  @P0 LDC R9, c[0x0][0xbec] ;  /* 0x0002fb00ff090b82 */ /* 0x000e300000000800 */
[----:B------:R-:W1:Y:S01]  /*feb0*/  @P0 LDC R11, c[0x0][0xbf0] ;  /* 0x0002fc00ff0b0b82 */ /* 0x000e620000000800 */
[----:B------:R-:W-:Y:S05]  /*fec0*/  @P2 BRA `(.L_x_1823) ;  /* 0x0000000000a02947 */ /* 0x000fea0003800000 */
[----:B------:R-:W2:Y:S01]  /*fed0*/  S2R R6, SR_TID.X ;  /* 0x0000000000067919 */ /* 0x000ea20000002100 */
[----:B------:R-:W3:Y:S01]  /*fee0*/  LDC R5, c[0x0][0xbe8] ;  /* 0x0002fa00ff057b82 */ /* 0x000ee20000000800 */
[----:B------:R-:W-:Y:S01]  /*fef0*/  IMAD.U32 R7, RZ, RZ, UR40 ;  /* 0x00000028ff077e24 */ /* 0x000fe2000f8e00ff */
[----:B------:R-:W-:Y:S02]  /*ff00*/  ULDC UR5, c[0x0][0xa88] ;  /* 0x0002a20000057ab9 */ /* 0x000fe40000000800 */
[----:B---3--:R-:W-:Y:S02]  /*ff10*/  IMAD R3, R5, UR5, RZ ;  /* 0x0000000505037c24 */ /* 0x008fe4000f8e02ff */
[----:B--2---:R-:W-:-:S04]  /*ff20*/  IADD3 R6, R7, -0x80, R6 ;  /* 0xffffff8007067810 */ /* 0x004fc80007ffe006 */
[----:B------:R-:W-:-:S13]  /*ff30*/  ISETP.GE.AND P2, PT, R6, R3, PT ;  /* 0x000000030600720c */ /* 0x000fda0003f46270 */
[----:B------:R-:W-:Y:S05]  /*ff40*/  @P2 BRA `(.L_x_1823) ;  /* 0x0000000000802947 */ /* 0x000fea0003800000 */
[----:B------:R-:W-:Y:S01]  /*ff50*/  ISETP.NE.AND P2, PT, R5, 0x1, PT ;  /* 0x000000010500780c */ /* 0x000fe20003f45270 */
[----:B------:R-:W-:Y:S01]  /*ff60*/  ULDC.64 UR10, c[0x0][0xb90] ;  /* 0x0002e400000a7ab9 */ /* 0x000fe20000000a00 */
[----:B------:R-:W-:Y:S01]  /*ff70*/  IMAD.MOV.U32 R4, RZ, RZ, R6 ;  /* 0x000000ffff047224 */ /* 0x000fe200078e0006 */
[----:B------:R-:W-:Y:S02]  /*ff80*/  UIMAD UR5, UR8, UR10, URZ ;  /* 0x0000000a080572a4 */ /* 0x000fe4000f8e023f */
[----:B------:R-:W-:Y:S02]  /*ff90*/  UIMAD.WIDE.U32 UR6, UR39, UR10, URZ ;  /* 0x0000000a270672a5 */ /* 0x000fe4000f8e003f */
[----:B------:R-:W-:-:S03]  /*ffa0*/  UIMAD UR5, UR39, UR11, UR5 ;  /* 0x0000000b270572a4 */ /* 0x000fc6000f8e0205 */
[----:B------:R-:W-:Y:S01]  /*ffb0*/  ULDC.64 UR10, c[0x0][0xb98] ;  /* 0x0002e600000a7ab9 */ /* 0x000fe20000000a00 */
[----:B------:R-:W-:Y:S02]  /*ffc0*/  UIADD3 UR7, UR7, UR5, URZ ;  /* 0x0000000507077290 */ /* 0x000fe4000fffe03f */
[----:B------:R-:W2:Y:S01]  /*ffd0*/  @P2 LDC R3, c[0x0][0xbec] ;  /* 0x0002fb00ff032b82 */ /* 0x000ea20000000800 */
[----:B------:R-:W-:Y:S02]  /*ffe0*/  UIMAD UR5, UR9, UR10, URZ ;  /* 0x0000000a090572a4 */ /* 0x000fe4000f8e023f */
[----:B------:R-:W-:Y:S02]  /*fff0*/  UIMAD.WIDE.U32 UR6, UR42, UR10, UR6 ;  /* 0x0000000a2a0672a5 */ /* 0x000fe4000f8e0006 */
[----:B------:R-:W-:-:S03]  /*10000*/  UIMAD UR5, UR42, UR11, UR5 ;  /* 0x0000000b2a0572a4 */ /* 0x000fc6000f8e0205 */
[----:B------:R-:W3:Y:S01]  /*10010*/  @P2 LDC R7, c[0x0][0xbf0] ;  /* 0x0002fc00ff072b82 */ /* 0x000ee20000000800 */
[----:B------:R-:W-:Y:S01]  /*10020*/  ULDC.64 UR10, c[0x0][0xb88] ;  /* 0x0002e200000a7ab9 */ /* 0x000fe20000000a00 */
[----:B--2---:R-:W-:-:S05]  /*10030*/  @P2 IMAD.HI.U32 R0, R6, R3, RZ ;  /* 0x0000000306002227 */ /* 0x004fca00078e00ff */
[----:B---3--:R-:W-:-:S05]  /*10040*/  @P2 SHF.R.U32.HI R4, RZ, R7, R0 ;  /* 0x00000007ff042219 */ /* 0x008fca0000011600 */
[----:B------:R-:W-:-:S04]  /*10050*/  IMAD.MOV R3, RZ, RZ, -R4 ;  /* 0x000000ffff037224 */ /* 0x000fc800078e0a04 */
[----:B------:R-:W-:Y:S01]  /*10060*/  IMAD R3, R5, R3, R6 ;  /* 0x0000000305037224 */ /* 0x000fe200078e0206 */
[----:B------:R-:W-:Y:S01]  /*10070*/  SHF.R.S32.HI R5, RZ, 0x1f, R4 ;  /* 0x0000001fff057819 */ /* 0x000fe20000011404 */
[----:B------:R-:W-:Y:S01]  /*10080*/  IMAD.U32 R6, RZ, RZ, UR5 ;  /* 0x00000005ff067e24 */ /* 0x000fe2000f8e00ff */
        /* <DEDUP_REMOVED lines=12> */
.L_x_1823:
[----:B------:R-:W-:Y:S05]  /*10150*/  BSYNC B1 ;  /* 0x0000000000017941 */ /* 0x000fea0003800000 */
.L_x_1822:
[----:B------:R-:W-:Y:S01]  /*10160*/  SEL R0, RZ, 0xffffffff, P1 ;  /* 0xffffffffff007807 */ /* 0x000fe20000800000 */
[----:B------:R-:W-:Y:S01]  /*10170*/  ULDC.64 UR10, c[0x0][0xae8] ;  /* 0x0002ba00000a7ab9 */ /* 0x000fe20000000a00 */
[----:B------:R-:W-:Y:S01]  /*10180*/  IMAD.SHL.U32 R13, R13, 0x2, RZ ;  /* 0x000000020d0d7824 */ /* 0x000fe200078e00ff */
[----:B------:R-:W-:Y:S01]  /*10190*/  UIMAD UR5, UR8, UR10, URZ ;  /* 0x0000000a080572a4 */ /* 0x000fe2000f8e023f */
[----:B------:R-:W-:Y:S01]  /*101a0*/  ISETP.GE.AND P1, PT, R189, UR12, PT ;  /* 0x0000000cbd007c0c */ /* 0x000fe2000bf26270 */
[----:B------:R-:W-:Y:S01]  /*101b0*/  IMAD.SHL.U32 R5, R0, 0x4, RZ ;  /* 0x0000000400057824 */ /* 0x000fe200078e00ff */
[----:B------:R-:W-:Y:S01]  /*101c0*/  UIMAD.WIDE.U32 UR6, UR39, UR10, URZ ;  /* 0x0000000a270672a5 */ /* 0x000fe2000f8e003f */
[----:B0-----:R-:W-:Y:S01]  /*101d0*/  @P0 IMAD.HI.U32 R0, R8, R9, RZ ;  /* 0x0000000908000227 */ /* 0x001fe200078e00ff */
[----:B------:R-:W-:Y:S01]  /*101e0*/  UIMAD UR5, UR39, UR11, UR5 ;  /* 0x0000000b270572a4 */ /* 0x000fe2000f8e0205 */
[----:B------:R-:W-:Y:S01]  /*101f0*/  LOP3.LUT R12, R13, 0x2, R12, 0xe2, !PT ;  /* 0x000000020d0c7812 */ /* 0x000fe200078ee20c */
[----:B------:R-:W-:Y:S01]  /*10200*/  BSSY B1, `(.L_x_1824) ;  /* 0x0000055000017945 */ /* 0x000fe20003800000 */
[----:B--2---:R-:W-:Y:S01]  /*10210*/  IMAD.MOV.U32 R3, RZ, RZ, R8 ;  /* 0x000000ffff037224 */ /* 0x004fe200078e0008 */
[----:B-1----:R-:W-:Y:S01]  /*10220*/  @P0 SHF.R.U32.HI R3, RZ, R11, R0 ;  /* 0x0000000bff030219 */ /* 0x002fe20000011600 */
[----:B------:R-:W-:Y:S01]  /*10230*/  ULDC.64 UR10, c[0x0][0xaf0] ;  /* 0x0002bc00000a7ab9 */ /* 0x000fe20000000a00 */
[----:B------:R-:W-:Y:S01]  /*10240*/  SEL R0, RZ, 0xffffffff, P1 ;  /* 0xffffffffff007807 */ /* 0x000fe20000800000 */
[----:B------:R-:W-:Y:S01]  /*10250*/  UIADD3 UR7, UR7, UR5, URZ ;  /* 0x0000000507077290 */ /* 0x000fe2000fffe03f */
[----:B------:R-:W-:Y:S01]  /*10260*/  LOP3.LUT R12, R5, 0x4, R12, 0xe2, !PT ;  /* 0x00000004050c7812 */ /* 0x000fe200078ee20c */
[----:B------:R-:W-:Y:S01]  /*10270*/  UIMAD UR5, UR9, UR10, URZ ;  /* 0x0000000a090572a4 */ /* 0x000fe2000f8e023f */
[----:B------:R-:W-:Y:S01]  /*10280*/  ISETP.GE.AND P1, PT, R188, UR12, PT ;  /* 0x0000000cbc007c0c */ /* 0x000fe2000bf26270 */
[----:B------:R-:W-:Y:S01]  /*10290*/  UIMAD.WIDE.U32 UR6, UR42, UR10, UR6 ;  /* 0x0000000a2a0672a5 */ /* 0x000fe2000f8e0006 */
[----:B------:R-:W-:Y:S01]  /*102a0*/  IMAD.SHL.U32 R5, R0, 0x8, RZ ;  /* 0x0000000800057824 */ /* 0x000fe200078e00ff */
[----:B------:R-:W-:Y:S01]  /*102b0*/  UIMAD UR5, UR42, UR11, UR5 ;  /* 0x0000000b2a0572a4 */ /* 0x000fe2000f8e0205 */
[--C-:B------:R-:W-:Y:S01]  /*102c0*/  SHF.R.S32.HI R0, RZ, 0x1f, R3.reuse ;  /* 0x0000001fff007819 */ /* 0x100fe20000011403 */
[----:B------:R-:W-:Y:S01]  /*102d0*/  IMAD.MOV R7, RZ, RZ, -R3 ;  /* 0x000000ffff077224 */ /* 0x000fe200078e0a03 */
[----:B------:R-:W-:Y:S01]  /*102e0*/  ISETP.GE.AND P0, PT, R187, UR12, PT ;  /* 0x0000000cbb007c0c */ /* 0x000fe2000bf06270 */
[----:B------:R-:W-:Y:S01]  /*102f0*/  UIADD3 UR5, UR7, UR5, URZ ;  /* 0x0000000507057290 */ /* 0x000fe2000fffe03f */
[----:B------:R-:W-:Y:S01]  /*10300*/  LOP3.LUT R12, R5, 0x8, R12, 0xe2, !PT ;  /* 0x00000008050c7812 */ /* 0x000fe200078ee20c */
[----:B------:R-:W-:Y:S01]  /*10310*/  IMAD.U32 R4, RZ, RZ, UR6 ;  /* 0x00000006ff047e24 */ /* 0x000fe2000f8e00ff */
[----:B------:R-:W-:Y:S01]  /*10320*/  SEL R6, RZ, 0xffffffff, P1 ;  /* 0xffffffffff067807 */ /* 0x000fe20000800000 */
[----:B------:R-:W-:Y:S01]  /*10330*/  IMAD.U32 R5, RZ, RZ, UR7 ;  /* 0x00000007ff057e24 */ /* 0x000fe2000f8e00ff */
[----:B------:R-:W-:Y:S01]  /*10340*/  ULDC.64 UR6, c[0x0][0xae0] ;  /* 0x0002b80000067ab9 */ /* 0x000fe20000000a00 */
[----:B------:R-:W-:Y:S01]  /*10350*/  IMAD R7, R10, R7, R8 ;  /* 0x000000070a077224 */ /* 0x000fe200078e0208 */
[----:B------:R-:W-:Y:S01]  /*10360*/  SEL R8, RZ, 0xffffffff, P0 ;  /* 0xffffffffff087807 */ /* 0x000fe20000000000 */
[----:B------:R-:W-:Y:S01]  /*10370*/  IMAD R0, R0, UR6, RZ ;  /* 0x0000000600007c24 */ /* 0x000fe2000f8e02ff */
[----:B------:R-:W-:Y:S01]  /*10380*/  ISETP.GE.AND P0, PT, R214, UR12, PT ;  /* 0x0000000cd6007c0c */ /* 0x000fe2000bf06270 */
[----:B------:R-:W-:Y:S01]  /*10390*/  IMAD.U32 R5, RZ, RZ, UR5 ;  /* 0x00000005ff057e24 */ /* 0x000fe2000f8e00ff */
[----:B------:R-:W-:Y:S01]  /*103a0*/  ULDC UR5, c[0x0][0xa88] ;  /* 0x0002a20000057ab9 */ /* 0x000fe20000000800 */
[----:B------:R-:W-:Y:S01]  /*103b0*/  IMAD.SHL.U32 R11, R6, 0x10, RZ ;  /* 0x00000010060b7824 */ /* 0x000fe200078e00ff */
[----:B------:R-:W-:Y:S01]  /*103c0*/  ISETP.GE.AND P2, PT, R213, UR12, PT ;  /* 0x0000000cd5007c0c */ /* 0x000fe2000bf46270 */
[C---:B------:R-:W-:Y:S01]  /*103d0*/  IMAD R9, R3.reuse, UR7, R0 ;  /* 0x0000000703097c24 */ /* 0x040fe2000f8e0200 */
[----:B------:R-:W-:Y:S01]  /*103e0*/  SHF.R.S32.HI R0, RZ, 0x1f, R7 ;  /* 0x0000001fff007819 */ /* 0x000fe20000011407 */
[----:B------:R-:W-:Y:S01]  /*103f0*/  IMAD.WIDE.U32 R4, R3, UR6, R4 ;  /* 0x0000000603047c25 */ /* 0x000fe2000f8e0004 */
[----:B------:R-:W-:Y:S01]  /*10400*/  ULDC.64 UR6, c[0x0][0xad8] ;  /* 0x0002b60000067ab9 */ /* 0x000fe20000000a00 */
[----:B------:R-:W-:-:S02]  /*10410*/  LOP3.LUT R12, R11, 0x10, R12, 0xe2, !PT ;  /* 0x000000100b0c7812 */ /* 0x000fc400078ee20c */
[----:B------:R-:W-:Y:S02]  /*10420*/  IMAD.SHL.U32 R3, R8, 0x20, RZ ;  /* 0x0000002008037824 */ /* 0x000fe400078e00ff */
[----:B------:R-:W-:Y:S02]  /*10430*/  IMAD R0, R0, UR6, RZ ;  /* 0x0000000600007c24 */ /* 0x000fe4000f8e02ff */
[----:B------:R-:W-:Y:S01]  /*10440*/  IMAD.IADD R5, R5, 0x1, R9 ;  /* 0x0000000105057824 */ /* 0x000fe200078e0209 */
[----:B------:R-:W-:Y:S01]  /*10450*/  LOP3.LUT R12, R3, 0x20, R12, 0xe2, !PT ;  /* 0x00000020030c7812 */ /* 0x000fe200078ee20c */
[----:B------:R-:W-:Y:S02]  /*10460*/  VIADD R26, R211, UR40 ;  /* 0x00000028d31a7c36 */ /* 0x000fe40008000000 */
[----:B------:R-:W-:Y:S02]  /*10470*/  IMAD R25, R10, UR5, RZ ;  /* 0x000000050a197c24 */ /* 0x000fe4000f8e02ff */
[C---:B------:R-:W-:Y:S01]  /*10480*/  IMAD R3, R7.reuse, UR7, R0 ;  /* 0x0000000707037c24 */ /* 0x040fe2000f8e0200 */
[----:B------:R-:W-:Y:S01]  /*10490*/  SEL R0, RZ, 0x80, P2 ;  /* 0x00000080ff007807 */ /* 0x000fe20001000000 */
[----:B------:R-:W-:Y:S01]  /*104a0*/  IMAD.WIDE.U32 R4, R7, UR6, R4 ;  /* 0x0000000607047c25 */ /* 0x000fe2000f8e0004 */
[----:B------:R-:W-:Y:S01]  /*104b0*/  SEL R7, RZ, 0x40, P0 ;  /* 0x00000040ff077807 */ /* 0x000fe20000000000 */
[----:B------:R-:W-:Y:S01]  /*104c0*/  ULDC.64 UR6, c[0x0][0xa80] ;  /* 0x0002a00000067ab9 */ /* 0x000fe20000000a00 */
[----:B------:R-:W-:Y:S01]  /*104d0*/  ISETP.GE.AND P0, PT, R26, R25, PT ;  /* 0x000000191a00720c */ /* 0x000fe20003f06270 */
[----:B------:R-:W-:Y:S01]  /*104e0*/  IMAD.IADD R3, R5, 0x1, R3 ;  /* 0x0000000105037824 */ /* 0x000fe200078e0203 */
[----:B------:R-:W-:-:S02]  /*104f0*/  LEA R20, P1, R4, UR6, 0x1 ;  /* 0x0000000604147c11 */ /* 0x000fc4000f8208ff */
[----:B------:R-:W-:Y:S02]  /*10500*/  LOP3.LUT R21, R12, R7, RZ, 0xfc, !PT ;  /* 0x000000070c157212 */ /* 0x000fe400078efcff */
[----:B------:R-:W-:Y:S01]  /*10510*/  LEA.HI.X R3, R4, UR7, R3, 0x1, P1 ;  /* 0x0000000704037c11 */ /* 0x000fe200088f0c03 */
[----:B------:R0:W1:Y:S01]  /*10520*/  SHFL.IDX PT, R6, R20, RZ, 0x181f ;  /* 0x00181fff14067589 */ /* 0x00006200000e0000 */
[----:B------:R-:W-:-:S03]  /*10530*/  LOP3.LUT R24, R21, R0, RZ, 0xfc, !PT ;  /* 0x0000000015187212 */ /* 0x000fc600078efcff */
        /* <DEDUP_REMOVED lines=33> */
.L_x_1825:
[----:B------:R-:W-:Y:S05]  /*10750*/  BSYNC B1 ;  /* 0x0000000000017941 */ /* 0x000fea0003800000 */
.L_x_1824:
        /* <DEDUP_REMOVED lines=26> */
[-C--:B0-----:R-:W-:Y:S02]  /*10900*/  @P1 LEA R20, P4, R214, R6.reuse, 0x1 ;  /* 0x00000006d6141211 */ /* 0x081fe400078808ff */
        /* <DEDUP_REMOVED lines=9> */
.L_x_1821:
[----:B------:R-:W-:Y:S05]  /*109a0*/  BSYNC B0 ;  /* 0x0000000000007941 */ /* 0x000fea0003800000 */
.L_x_1816:
[----:B------:R-:W-:Y:S02]  /*109b0*/  ULDC UR5, c[0x0][0xc38] ;  /* 0x00030e0000057ab9 */ /* 0x000fe40000000800 */
[----:B------:R-:W-:-:S06]  /*109c0*/  UISETP.GE.AND UP0, UPT, UR4, UR5, UPT ;  /* 0x000000050400728c */ /* 0x000fcc000bf06270 */
[----:B------:R-:W-:-:S13]  /*109d0*/  PLOP3.LUT P0, PT, PT, PT, UP0, 0x80, 0x0 ;  /* 0x000000000000781c */ /* 0x000fda0003f0f008 */
[----:B------:R-:W-:Y:S05]  /*109e0*/  @!P0 BRA `(.L_x_1826) ;  /* 0xffffff0400848947 */ /* 0x000fea000383ffff */
[----:B------:R-:W-:Y:S05]  /*109f0*/  EXIT ;  /* 0x000000000000794d */ /* 0x000fea0003800000 */
.L_x_1720:
[----:B------:R-:W-:-:S08]  /*10a00*/  NOP ;  /* 0x0000000000007918 */ /* 0x000fd00000000000 */
[----:B------:R-:W0:-:S00]  /*10a10*/  USETMAXREG.DEALLOC.CTAPOOL 0x18 ;  /* 0x00000018000079c8 */ /* 0x000e0000080e0500 */
[----:B0-----:R-:W-:-:S06]  /*10a20*/  LOP3.LUT R2, R2, 0x3, RZ, 0xc0, !PT ;  /* 0x0000000302027812 */ /* 0x001fcc00078ec0ff */
[----:B------:R-:W0:Y:S01]  /*10a30*/  S2UR UR6, SR_CTAID.X ;  /* 0x00000000000679c3 */ /* 0x000e220000002500 */
[----:B------:R-:W-:Y:S01]  /*10a40*/  IMAD.MOV.U32 R18, RZ, RZ, RZ ;  /* 0x000000ffff127224 */ /* 0x000fe200078e00ff */
[----:B------:R-:W1:Y:S02]  /*10a50*/  SHFL.IDX PT, R2, R2, RZ, 0x1f ;  /* 0x00001fff02027589 */ /* 0x000e6400000e0000 */
[----:B-1----:R-:W-:-:S04]  /*10a60*/  ISETP.NE.AND P0, PT, R2, RZ, PT ;  /* 0x000000ff0200720c */ /* 0x002fc80003f05270 */
[----:B------:R-:W0:Y:S01]  /*10a70*/  LDC R2, c[0x0][0xc38] ;  /* 0x00030e00ff027b82 */ /* 0x000e220000000800 */
[----:B------:R-:W-:-:S05]  /*10a80*/  P2R R3, PR, RZ, 0x1 ;  /* 0x00000001ff037803 */ /* 0x000fca0000000000 */
[----:B------:R1:W-:Y:S03]  /*10a90*/  STL [R1+0x20], R3 ;  /* 0x0000200301007387 */ /* 0x0003e60000100800 */
[----:B------:R-:W-:Y:S06]  /*10aa0*/  @P0 BAR.ARV 0x4, 0x180 ;  /* 0x0106000000000b1d */ /* 0x000fec0000002000 */
[----:B------:R1:W-:Y:S01]  /*10ab0*/  STL [R1+0x18], RZ ;  /* 0x000018ff01007387 */ /* 0x0003e20000100800 */
[----:B0-----:R-:W-:Y:S01]  /*10ac0*/  ISETP.LE.AND P0, PT, R2, UR6, PT ;  /* 0x0000000602007c0c */ /* 0x001fe2000bf03270 */
[----:B------:R-:W-:-:S05]  /*10ad0*/  IMAD.MOV.U32 R2, RZ, RZ, 0x1 ;  /* 0x00000001ff027424 */ /* 0x000fca00078e00ff */
[----:B------:R1:W-:Y:S07]  /*10ae0*/  STL [R1], R2 ;  /* 0x0000000201007387 */ /* 0x0003ee0000100800 */
[----:B------:R-:W-:Y:S05]  /*10af0*/  @P0 BRA `(.L_x_1827) ;  /* 0x0000005000d80947 */ /* 0x000fea0003800000 */
[----:B------:R-:W0:Y:S01]  /*10b00*/  S2UR UR5, SR_CgaCtaId ;  /* 0x00000000000579c3 */ /* 0x000e220000008800 */
[C---:B-1----:R-:W-:Y:S01]  /*10b10*/  IMAD.SHL.U32 R2, R0.reuse, 0x8, RZ ;  /* 0x0000000800027824 */ /* 0x042fe200078e00ff */
[----:B------:R-:W-:Y:S01]  /*10b20*/  LOP3.LUT R5, R0, 0x7f, RZ, 0xc0, !PT ;  /* 0x0000007f00057812 */ /* 0x000fe200078ec0ff */
[----:B------:R-:W-:Y:S01]  /*10b30*/  UMOV UR4, 0x400 ;  /* 0x0000040000047882 */ /* 0x000fe20000000000 */
[----:B------:R-:W-:Y:S01]  /*10b40*/  IMAD.MOV.U32 R18, RZ, RZ, RZ ;  /* 0x000000ffff127224 */ /* 0x000fe200078e00ff */
[----:B------:R-:W-:Y:S01]  /*10b50*/  ULDC UR42, c[0x0][0xc] ;  /* 0x00000300002a7ab9 */ /* 0x000fe20000000800 */
[----:B------:R-:W-:Y:S01]  /*10b60*/  LOP3.LUT R3, R2, 0x1f8, RZ, 0xc0, !PT ;  /* 0x000001f802037812 */ /* 0x000fe200078ec0ff */
[----:B------:R-:W-:Y:S01]  /*10b70*/  IMAD.U32 R2, RZ, RZ, UR6 ;  /* 0x00000006ff027e24 */ /* 0x000fe2000f8e00ff */
[----:B------:R-:W-:Y:S02]  /*10b80*/  ULDC.64 UR44, c[0x0][0x198] ;  /* 0x00006600002c7ab9 */ /* 0x000fe40000000a00 */
[----:B------:R-:W-:Y:S01]  /*10b90*/  LOP3.LUT R4, R3, 0x38, R0, 0x78, !PT ;  /* 0x0000003803047812 */ /* 0x000fe200078e7800 */
[----:B------:R-:W-:Y:S01]  /*10ba0*/  IMAD.SHL.U32 R3, R5, 0x8, RZ ;  /* 0x0000000805037824 */ /* 0x000fe200078e00ff */
[----:B------:R-:W-:-:S04]  /*10bb0*/  SHF.R.U32.HI R5, RZ, 0x3, R5 ;  /* 0x00000003ff057819 */ /* 0x000fc80000011605 */
[----:B------:R-:W-:Y:S01]  /*10bc0*/  LOP3.LUT R4, R4, 0x200, R3, 0xf8, !PT ;  /* 0x0000020004047812 */ /* 0x000fe200078ef803 */
[----:B------:R-:W-:-:S05]  /*10bd0*/  IMAD.SHL.U32 R3, R0, 0x10, RZ ;  /* 0x0000001000037824 */ /* 0x000fca00078e00ff */
[----:B------:R-:W-:Y:S01]  /*10be0*/  LOP3.LUT R0, R5, 0x70, R3, 0xf8, !PT ;  /* 0x0000007005007812 */ /* 0x000fe200078ef803 */
[----:B------:R-:W-:Y:S01]  /*10bf0*/  IMAD.MOV.U32 R0, RZ, RZ, 0x1 ;  /* 0x00000001ff007424 */ /* 0x000fe200078e00ff */
[----:B0-----:R-:W-:-:S06]  /*10c00*/  ULEA UR4, UR5, UR4, 0x18 ;  /* 0x0000000405047291 */ /* 0x001fcc000f8ec03f */
[----:B------:R-:W-:-:S04]  /*10c10*/  IMAD.U32 R17, RZ, RZ, UR4 ;  /* 0x00000004ff117e24 */ /* 0x000fc8000f8e00ff */
[----:B------:R-:W-:-:S05]  /*10c20*/  IMAD R3, R4, 0x2, R17 ;  /* 0x0000000204037824 */ /* 0x000fca00078e0211 */
[----:B------:R0:W-:Y:S04]  /*10c30*/  STL [R1+0x1c], R3 ;  /* 0x00001c0301007387 */ /* 0x0001e80000100800 */
[----:B------:R0:W-:Y:S04]  /*10c40*/  STL [R1+0x10], R2 ;  /* 0x0000100201007387 */ /* 0x0001e80000100800 */
[----:B------:R0:W-:Y:S04]  /*10c50*/  STL [R1+0x18], RZ ;  /* 0x000018ff01007387 */ /* 0x0001e80000100800 */
[----:B------:R0:W-:Y:S02]  /*10c60*/  STL [R1], R0 ;  /* 0x0000000001007387 */ /* 0x0001e40000100800 */
.L_x_1939:
[----:B0-2---:R-:W2:Y:S01]  /*10c70*/  LDL R0, [R1+0x10] ;  /* 0x0000100001007983 */ /* 0x005ea20000100800 */
[----:B------:R-:W-:Y:S02]  /*10c80*/  ULDC UR8, c[0x0][0xc60] ;  /* 0x0003180000087ab9 */ /* 0x000fe40000000800 */
[----:B------:R-:W-:-:S11]  /*10c90*/  UISETP.NE.AND UP0, UPT, UR8, 0x1, UPT ;  /* 0x000000010800788c */ /* 0x000fd6000bf05270 */
[----:B------:R-:W-:Y:S01]  /*10ca0*/  @UP0 ULDC UR4, c[0x0][0xc64] ;  /* 0x0003190000040ab9 */ /* 0x000fe20000000800 */
[----:B------:R-:W-:Y:S01]  /*10cb0*/  @UP0 ULDC UR9, c[0x0][0xc68] ;  /* 0x00031a0000090ab9 */ /* 0x000fe20000000800 */
[C---:B--2---:R-:W-:Y:S02]  /*10cc0*/  R2UR UR7, R0.reuse ;  /* 0x00000000000772ca */ /* 0x044fe400000e0000 */
[----:B------:R-:W-:-:S11]  /*10cd0*/  R2UR UR6, R0 ;  /* 0x00000000000672ca */ /* 0x000fd600000e0000 */
[----:B------:R-:W-:-:S04]  /*10ce0*/  UIMAD.WIDE.U32 UR4, UR7, UR4, URZ ;  /* 0x00000004070472a5 */ /* 0x000fc8000f8e003f */
[----:B------:R-:W-:-:S03]  /*10cf0*/  @UP0 USHF.R.U32.HI UR7, URZ, UR9, UR5 ;  /* 0x000000093f070299 */ /* 0x000fc60008011605 */
[----:B------:R-:W-:Y:S02]  /*10d00*/  ULDC UR4, c[0x0][0xc78] ;  /* 0x00031e0000047ab9 */ /* 0x000fe40000000800 */
[----:B------:R-:W-:Y:S02]  /*10d10*/  UISETP.GE.AND UP0, UPT, UR7, UR4, UPT ;  /* 0x000000040700728c */ /* 0x000fe4000bf06270 */
[----:B------:R-:W-:-:S04]  /*10d20*/  UIADD3 UR4, -UR7, URZ, URZ ;  /* 0x0000003f07047290 */ /* 0x000fc8000fffe13f */
[----:B------:R-:W-:Y:S01]  /*10d30*/  PLOP3.LUT P0, PT, PT, PT, UP0, 0x80, 0x0 ;  /* 0x000000000000781c */ /* 0x000fe20003f0f008 */
[----:B------:R-:W-:-:S12]  /*10d40*/  UIMAD UR8, UR8, UR4, UR6 ;  /* 0x00000004080872a4 */ /* 0x000fd8000f8e0206 */
[----:B-1----:R-:W-:Y:S05]  /*10d50*/  @!P0 BRA `(.L_x_1828) ;  /* 0x0000000000208947 */ /* 0x002fea0003800000 */
        /* <DEDUP_REMOVED lines=8> */
.L_x_1828:
[----:B------:R-:W-:Y:S01]  /*10de0*/  ULDC UR9, c[0x0][0xc54] ;  /* 0x0003150000097ab9 */ /* 0x000fe20000000800 */
[----:B------:R-:W-:Y:S01]  /*10df0*/  UMOV UR6, UR8 ;  /* 0x0000000800067c82 */ /* 0x000fe20008000000 */
[----:B------:R-:W-:-:S11]  /*10e00*/  UISETP.NE.AND UP0, UPT, UR9, 0x1, UPT ;  /* 0x000000010900788c */ /* 0x000fd6000bf05270 */
[----:B------:R-:W-:Y:S02]  /*10e10*/  @UP0 ULDC.64 UR10, c[0x0][0xc58] ;  /* 0x00031600000a0ab9 */ /* 0x000fe40000000a00 */
[----:B------:R-:W-:-:S04]  /*10e20*/  UIMAD.WIDE.U32 UR4, UR8, UR10, URZ ;  /* 0x0000000a080472a5 */ /* 0x000fc8000f8e003f */
[----:B------:R-:W-:-:S04]  /*10e30*/  @UP0 USHF.R.U32.HI UR6, URZ, UR11, UR5 ;  /* 0x0000000b3f060299 */ /* 0x000fc80008011605 */
[----:B------:R-:W-:-:S12]  /*10e40*/  UIMAD UR4, UR6, UR9, URZ ;  /* 0x00000009060472a4 */ /* 0x000fd8000f8e023f */
.L_x_1829:
[----:B------:R-:W-:Y:S02]  /*10e50*/  UIADD3 UR4, UR8, -UR4, URZ ;  /* 0x8000000408047290 */ /* 0x000fe4000fffe03f */
[----:B------:R-:W-:Y:S01]  /*10e60*/  ULOP3.LUT UR5, URZ, UR6, URZ, 0x33, !UPT ;  /* 0x000000063f057292 */ /* 0x000fe2000f8e333f */
[----:B------:R-:W-:Y:S01]  /*10e70*/  ULDC UR14, c[0x0][0xc48] ;  /* 0x00031200000e7ab9 */ /* 0x000fe20000000800 */
[----:B------:R-:W-:Y:S01]  /*10e80*/  ULDC UR8, c[0x0][0x448] ;  /* 0x0001120000087ab9 */ /* 0x000fe20000000800 */
[----:B------:R-:W-:Y:S01]  /*10e90*/  ULDC UR40, c[0x0][0xc3c] ;  /* 0x00030f0000287ab9 */ /* 0x000fe20000000800 */
[----:B------:R-:W-:Y:S02]  /*10ea0*/  UISETP.NE.AND UP1, UPT, UR14, 0x1, UPT ;  /* 0x000000010e00788c */ /* 0x000fe4000bf25270 */
[----:B------:R-:W-:Y:S02]  /*10eb0*/  UISETP.NE.AND UP2, UPT, UR8, 0x1, UPT ;  /* 0x000000010800788c */ /* 0x000fe4000bf45270 */
[----:B------:R-:W-:Y:S01]  /*10ec0*/  UIADD3 UR40, UR5, UR40, URZ ;  /* 0x0000002805287290 */ /* 0x000fe2000fffe03f */
[----:B------:R-:W-:Y:S01]  /*10ed0*/  ULDC.64 UR10, c[0x0][0x418] ;  /* 0x00010600000a7ab9 */ /* 0x000fe20000000a00 */
[----:B------:R-:W-:Y:S01]  /*10ee0*/  ULDC UR13, c[0x0][0xc54] ;  /* 0x00031500000d7ab9 */ /* 0x000fe20000000800 */
[----:B------:R-:W-:-:S02]  /*10ef0*/  UISETP.NE.U32.AND UP0, UPT, UR10, URZ, UPT ;  /* 0x0000003f0a00728c */ /* 0x000fc4000bf05070 */
[----:B------:R-:W-:Y:S02]  /*10f00*/  UIMAD UR13, UR7, UR13, UR4 ;  /* 0x0000000d070d72a4 */ /* 0x000fe4000f8e0204 */
[----:B------:R-:W-:Y:S01]  /*10f10*/  USHF.L.U32 UR40, UR40, 0x6, URZ ;  /* 0x0000000628287899 */ /* 0x000fe2000800063f */
[----:B------:R-:W-:Y:S01]  /*10f20*/  ULDC.64 UR4, c[0x0][0x9e0] ;  /* 0x0002780000047ab9 */ /* 0x000fe20000000a00 */
[----:B------:R-:W-:Y:S02]  /*10f30*/  UISETP.NE.AND.EX UP0, UPT, UR11, URZ, UPT, UP0 ;  /* 0x0000003f0b00728c */ /* 0x000fe4000bf05300 */
[----:B------:R-:W-:Y:S02]  /*10f40*/  UISETP.GE.AND UP3, UPT, UR5, 0x1, UPT ;  /* 0x000000010500788c */ /* 0x000fe4000bf66270 */
[----:B------:R-:W-:Y:S01]  /*10f50*/  UIADD3 UR12, UR40, 0x3f, URZ ;  /* 0x0000003f280c7890 */ /* 0x000fe2000fffe03f */
[----:B------:R-:W-:Y:S01]  /*10f60*/  ULDC UR10, c[0x0][0x424] ;  /* 0x00010900000a7ab9 */ /* 0x000fe20000000800 */
[----:B------:R-:W-:Y:S01]  /*10f70*/  ULDC UR6, c[0x0][0x288] ;  /* 0x0000a20000067ab9 */ /* 0x000fe20000000800 */
[----:B------:R-:W-:Y:S01]  /*10f80*/  @UP1 ULDC UR8, c[0x0][0xc4c] ;  /* 0x0003130000081ab9 */ /* 0x000fe20000000800 */
[----:B------:R-:W-:Y:S01]  /*10f90*/  @UP2 ULDC UR11, c[0x0][0x44c] ;  /* 0x00011300000b2ab9 */ /* 0x000fe20000000800 */
[----:B------:R-:W-:Y:S01]  /*10fa0*/  USEL UR15, UR10, 0x1, UP0 ;  /* 0x000000010a0f7887 */ /* 0x000fe20008000000 */
[----:B------:R-:W-:Y:S01]  /*10fb0*/  PLOP3.LUT P1, PT, PT, PT, UP3, 0x80, 0x0 ;  /* 0x000000000000781c */ /* 0x000fe20003f2f038 */
[----:B------:R-:W-:-:S02]  /*10fc0*/  UIADD3 UR16, -UR6, 0x1, URZ ;  /* 0x0000000106107890 */ /* 0x000fc4000fffe13f */
[----:B------:R-:W-:Y:S02]  /*10fd0*/  UIMAD.WIDE.U32 UR8, UR13, UR8, URZ ;  /* 0x000000080d0872a5 */ /* 0x000fe4000f8e003f */
[----:B------:R-:W-:Y:S01]  /*10fe0*/  UIMAD.WIDE.U32 UR10, UR12, UR11, URZ ;  /* 0x0000000b0c0a72a5 */ /* 0x000fe2000f8e003f */
[----:B------:R-:W-:Y:S01]  /*10ff0*/  ULDC UR7, c[0x0][0x2f0] ;  /* 0x0000bc0000077ab9 */ /* 0x000fe20000000800 */
[----:B------:R-:W-:Y:S01]  /*11000*/  @UP1 ULDC UR17, c[0x0][0xc50] ;  /* 0x0003140000111ab9 */ /* 0x000fe20000000800 */
[----:B------:R-:W-:Y:S01]  /*11010*/  @UP2 ULDC UR18, c[0x0][0x450] ;  /* 0x0001140000122ab9 */ /* 0x000fe20000000800 */
[----:B------:R-:W-:Y:S01]  /*11020*/  UMOV UR43, UR13 ;  /* 0x0000000d002b7c82 */ /* 0x000fe20008000000 */
[----:B------:R-:W-:Y:S02]  /*11030*/  UIMAD UR16, UR15, UR7, UR16 ;  /* 0x000000070f1072a4 */ /* 0x000fe4000f8e0210 */
[----:B------:R-:W-:Y:S02]  /*11040*/  @UP1 USHF.R.U32.HI UR43, URZ, UR17, UR9 ;  /* 0x000000113f2b1299 */ /* 0x000fe40008011609 */
[----:B------:R-:W-:-:S02]  /*11050*/  @UP2 USHF.R.U32.HI UR12, URZ, UR18, UR11 ;  /* 0x000000123f0c2299 */ /* 0x000fc4000801160b */
[----:B------:R-:W-:Y:S02]  /*11060*/  UIADD3 UR36, -UR43, URZ, URZ ;  /* 0x0000003f2b247290 */ /* 0x000fe4000fffe13f */
[----:B------:R-:W-:Y:S02]  /*11070*/  UIADD3 UR12, UR16, UR12, URZ ;  /* 0x0000000c100c7290 */ /* 0x000fe4000fffe03f */
[----:B------:R-:W-:Y:S02]  /*11080*/  UIMAD UR36, UR14, UR36, UR13 ;  /* 0x000000240e2472a4 */ /* 0x000fe4000f8e020d */
        /* <DEDUP_REMOVED lines=12> */
.L_x_1831:
[----:B------:R-:W-:-:S11]  /*11150*/  UISETP.NE.AND UP0, UPT, UR5, 0x1, UPT ;  /* 0x000000010500788c */ /* 0x000fd6000bf05270 */
[----:B------:R-:W-:Y:S02]  /*11160*/  @UP0 ULDC.64 UR12, c[0x0][0x9e8] ;  /* 0x00027a00000c0ab9 */ /* 0x000fe40000000a00 */
[----:B------:R-:W-:-:S04]  /*11170*/  UIMAD.WIDE.U32 UR8, UR10, UR12, URZ ;  /* 0x0000000c0a0872a5 */ /* 0x000fc8000f8e003f */
[----:B------:R-:W-:-:S12]  /*11180*/  @UP0 USHF.R.U32.HI UR10, URZ, UR13, UR9 ;  /* 0x0000000d3f0a0299 */ /* 0x000fd80008011609 */
.L_x_1832:
[----:B------:R-:W-:-:S04]  /*11190*/  UIMAD UR10, UR10, UR5, UR5 ;  /* 0x000000050a0a72a4 */ /* 0x000fc8000f8e0205 */
[----:B------:R-:W-:-:S04]  /*111a0*/  UISETP.LT.AND UP0, UPT, UR4, UR10, UPT ;  /* 0x0000000a0400728c */ /* 0x000fc8000bf01270 */
[----:B------:R-:W-:-:S12]  /*111b0*/  USEL UR4, UR4, UR10, UP0 ;  /* 0x0000000a04047287 */ /* 0x000fd80008000000 */
.L_x_1830:
[----:B------:R-:W-:Y:S02]  /*111c0*/  UIMAD UR12, UR15, UR7, 0x3f ;  /* 0x0000003f0f0c74a4 */ /* 0x000fe4000f8e0207 */
[----:B------:R-:W-:Y:S02]  /*111d0*/  UIADD3 UR4, UR4, 0x3f, URZ ;  /* 0x0000003f04047890 */ /* 0x000fe4000fffe03f */
[----:B------:R-:W-:Y:S02]  /*111e0*/  USHF.R.S32.HI UR13, URZ, 0x1f, UR12 ;  /* 0x0000001f3f0d7899 */ /* 0x000fe4000801140c */
[----:B------:R-:W-:Y:S01]  /*111f0*/  USHF.R.S32.HI UR10, URZ, 0x1f, UR4 ;  /* 0x0000001f3f0a7899 */ /* 0x000fe20008011404 */
[----:B------:R-:W-:Y:S01]  /*11200*/  @UP2 ULDC UR8, c[0x0][0x44c] ;  /* 0x0001130000082ab9 */ /* 0x000fe20000000800 */
[----:B------:R-:W-:Y:S02]  /*11210*/  ULEA.HI UR13, UR13, UR12, URZ, 0x6 ;  /* 0x0000000c0d0d7291 */ /* 0x000fe4000f8f303f */
[----:B------:R-:W-:-:S02]  /*11220*/  UIMAD.WIDE.U32 UR8, UR40, UR8, URZ ;  /* 0x00000008280872a5 */ /* 0x000fc4000f8e003f */
[----:B------:R-:W-:Y:S01]  /*11230*/  ULEA.HI UR10, UR10, UR4, URZ, 0x6 ;  /* 0x000000040a0a7291 */ /* 0x000fe2000f8f303f */
[----:B------:R-:W-:Y:S01]  /*11240*/  @UP2 ULDC UR14, c[0x0][0x450] ;  /* 0x00011400000e2ab9 */ /* 0x000fe20000000800 */
[----:B------:R-:W-:Y:S01]  /*11250*/  UMOV UR11, UR40 ;  /* 0x00000028000b7c82 */ /* 0x000fe20008000000 */
[----:B------:R-:W-:Y:S02]  /*11260*/  UIMAD UR4, UR15, UR7, -UR6 ;  /* 0x000000070f0472a4 */ /* 0x000fe4000f8e0a06 */
[----:B------:R-:W-:Y:S02]  /*11270*/  USHF.R.S32.HI UR13, URZ, 0x6, UR13 ;  /* 0x000000063f0d7899 */ /* 0x000fe4000801140d */
[----:B------:R-:W-:Y:S02]  /*11280*/  USHF.R.S32.HI UR10, URZ, 0x6, UR10 ;  /* 0x000000063f0a7899 */ /* 0x000fe4000801140a */
[----:B------:R-:W-:Y:S02]  /*11290*/  @UP2 USHF.R.U32.HI UR11, URZ, UR14, UR9 ;  /* 0x0000000e3f0b2299 */ /* 0x000fe40008011609 */
[----:B------:R-:W-:-:S02]  /*112a0*/  UISETP.LT.AND UP0, UPT, UR13, UR10, UPT ;  /* 0x0000000a0d00728c */ /* 0x000fc4000bf01270 */
[----:B------:R-:W-:Y:S01]  /*112b0*/  UIADD3 UR4, UR4, UR11, URZ ;  /* 0x0000000b04047290 */ /* 0x000fe2000fffe03f */
[----:B------:R-:W-:Y:S01]  /*112c0*/  ULDC UR8, c[0x0][0x9dc] ;  /* 0x0002770000087ab9 */ /* 0x000fe20000000800 */
[----:B------:R-:W-:Y:S02]  /*112d0*/  USEL UR39, UR13, UR10, UP0 ;  /* 0x0000000a0d277287 */ /* 0x000fe40008000000 */
[----:B------:R-:W-:Y:S01]  /*112e0*/  UIADD3 UR8, UR4, -UR8, URZ ;  /* 0x8000000804087290 */ /* 0x000fe2000fffe03f */
[----:B------:R-:W-:Y:S11]  /*112f0*/  @!P1 BRA `(.L_x_1833) ;  /* 0x0000000000449947 */ /* 0x000ff60003800000 */
        /* <DEDUP_REMOVED lines=10> */
.L_x_1834:
[----:B------:R-:W-:-:S11]  /*113a0*/  UISETP.NE.AND UP0, UPT, UR5, 0x1, UPT ;  /* 0x000000010500788c */ /* 0x000fd6000bf05270 */
[----:B------:R-:W-:Y:S02]  /*113b0*/  @UP0 ULDC.64 UR10, c[0x0][0x9e8] ;  /* 0x00027a00000a0ab9 */ /* 0x000fe40000000a00 */
[----:B------:R-:W-:-:S04]  /*113c0*/  UIMAD.WIDE.U32 UR6, UR4, UR10, URZ ;  /* 0x0000000a040672a5 */ /* 0x000fc8000f8e003f */
[----:B------:R-:W-:-:S12]  /*113d0*/  @UP0 USHF.R.U32.HI UR4, URZ, UR11, UR7 ;  /* 0x0000000b3f040299 */ /* 0x000fd80008011607 */
.L_x_1835:
[----:B------:R-:W-:-:S04]  /*113e0*/  UIMAD UR4, UR4, UR5, URZ ;  /* 0x00000005040472a4 */ /* 0x000fc8000f8e023f */
[----:B------:R-:W-:-:S04]  /*113f0*/  UISETP.LT.AND UP0, UPT, UR8, UR4, UPT ;  /* 0x000000040800728c */ /* 0x000fc8000bf01270 */
[----:B------:R-:W-:-:S12]  /*11400*/  USEL UR8, UR8, UR4, !UP0 ;  /* 0x0000000408087287 */ /* 0x000fd8000c000000 */
.L_x_1833:
[----:B------:R-:W-:Y:S01]  /*11410*/  USHF.R.S32.HI UR4, URZ, 0x1f, UR8 ;  /* 0x0000001f3f047899 */ /* 0x000fe20008011408 */
[----:B------:R-:W-:Y:S03]  /*11420*/  BSSY B7, `(.L_x_1836) ;  /* 0x0000486000077945 */ /* 0x000fe60003800000 */
[----:B------:R-:W-:-:S04]  /*11430*/  ULEA.HI UR4, UR4, UR8, URZ, 0x6 ;  /* 0x0000000804047291 */ /* 0x000fc8000f8f303f */
[----:B------:R-:W-:-:S04]  /*11440*/  USHF.R.S32.HI UR4, URZ, 0x6, UR4 ;  /* 0x000000063f047899 */ /* 0x000fc80008011404 */
[----:B------:R-:W-:-:S04]  /*11450*/  UISETP.LT.AND UP0, UPT, URZ, UR4, UPT ;  /* 0x000000043f00728c */ /* 0x000fc8000bf01270 */
[----:B------:R-:W-:-:S04]  /*11460*/  USEL UR38, URZ, UR4, !UP0 ;  /* 0x000000043f267287 */ /* 0x000fc8000c000000 */
[----:B------:R-:W-:-:S06]  /*11470*/  UISETP.GT.AND UP0, UPT, UR39, UR38, UPT ;  /* 0x000000262700728c */ /* 0x000fcc000bf04270 */
[----:B------:R-:W-:-:S13]  /*11480*/  PLOP3.LUT P0, PT, PT, PT, UP0, 0x80, 0x0 ;  /* 0x000000000000781c */ /* 0x000fda0003f0f008 */
        /* <DEDUP_REMOVED lines=11> */
[----:B-1----:R-:W2:Y:S01]  /*11540*/  @P0 ATOMG.E.ADD.STRONG.GPU PT, R3, desc[UR46][R2.64], R5 ;  /* 0x00000005020309a8 */ /* 0x002ea200081ee1ee */
[----:B------:R-:W0:Y:S02]  /*11550*/  S2R R4, SR_LTMASK ;  /* 0x0000000000047919 */ /* 0x000e240000003900 */
[----:B0-----:R-:W-:-:S04]  /*11560*/  LOP3.LUT R4, R4, UR4, RZ, 0xc0, !PT ;  /* 0x0000000404047c12 */ /* 0x001fc8000f8ec0ff */
[----:B------:R-:W0:Y:S01]  /*11570*/  POPC R7, R4 ;  /* 0x0000000400077309 */ /* 0x000e220000000000 */
[----:B--2---:R-:W0:Y:S02]  /*11580*/  SHFL.IDX PT, R0, R3, R0, 0x1f ;  /* 0x00001f0003007589 */ /* 0x004e2400000e0000 */
[----:B0-----:R-:W-:-:S05]  /*11590*/  IADD3 R0, R0, UR42, R7 ;  /* 0x0000002a00007c10 */ /* 0x001fca000fffe007 */
[----:B------:R0:W-:Y:S01]  /*115a0*/  STL [R1+0x10], R0 ;  /* 0x0000100001007387 */ /* 0x0001e20000100800 */
[----:B------:R-:W-:Y:S05]  /*115b0*/  BRA `(.L_x_1838) ;  /* 0x0000004400b07947 */ /* 0x000fea0003800000 */
.L_x_1837:
[----:B------:R-:W-:Y:S01]  /*115c0*/  VIADD R0, R17, 0x22400 ;  /* 0x0002240011007836 */ /* 0x000fe20000000000 */
[----:B------:R-:W-:Y:S04]  /*115d0*/  BSSY B6, `(.L_x_1839) ;  /* 0x0000013000067945 */ /* 0x000fe80003800000 */
        /* <DEDUP_REMOVED lines=18> */
.L_x_1840:
[----:B------:R-:W-:Y:S05]  /*11700*/  BSYNC B6 ;  /* 0x0000000000067941 */ /* 0x000fea0003800000 */
.L_x_1839:
        /* <DEDUP_REMOVED lines=20> */
.L_x_1843:
        /* <DEDUP_REMOVED lines=15> */
.L_x_1842:
[----:B------:R-:W-:Y:S05]  /*11940*/  BSYNC B6 ;  /* 0x0000000000067941 */ /* 0x000fea0003800000 */
.L_x_1841:
[----:B------:R-:W-:Y:S01]  /*11950*/  ULDC.64 UR4, c[0x0][0x9f8] ;  /* 0x00027e0000047ab9 */ /* 0x000fe20000000a00 */
[----:B------:R-:W-:Y:S01]  /*11960*/  IMAD.U32 R19, RZ, RZ, UR43 ;  /* 0x0000002bff137e24 */ /* 0x000fe2000f8e00ff */
[----:B------:R-:W-:-:S04]  /*11970*/  UISETP.NE.U32.AND UP0, UPT, UR4, URZ, UPT ;  /* 0x0000003f0400728c */ /* 0x000fc8000bf05070 */
[----:B------:R-:W-:-:S06]  /*11980*/  UISETP.NE.AND.EX UP0, UPT, UR5, URZ, UPT, UP0 ;  /* 0x0000003f0500728c */ /* 0x000fcc000bf05300 */
[----:B------:R-:W-:-:S05]  /*11990*/  PLOP3.LUT P0, PT, PT, PT, UP0, 0x80, 0x0 ;  /* 0x000000000000781c */ /* 0x000fca0003f0f008 */
[----:B------:R-:W-:Y:S02]  /*119a0*/  @UP0 ULDC.64 UR4, c[0x0][0x9f8] ;  /* 0x00027e0000040ab9 */ /* 0x000fe40000000a00 */
[----:B------:R-:W-:-:S06]  /*119b0*/  @UP0 UIMAD.WIDE UR4, UR43, 0x4, UR4 ;  /* 0x000000042b0408a5 */ /* 0x000fcc000f8e0204 */
[----:B------:R-:W-:Y:S02]  /*119c0*/  IMAD.U32 R2, RZ, RZ, UR4 ;  /* 0x00000004ff027e24 */ /* 0x000fe4000f8e00ff */
[----:B------:R-:W-:-:S05]  /*119d0*/  IMAD.U32 R3, RZ, RZ, UR5 ;  /* 0x00000005ff037e24 */ /* 0x000fca000f8e00ff */
[----:B------:R0:W2:Y:S01]  /*119e0*/  @P0 LDG.E R19, desc[UR46][R2.64] ;  /* 0x0000002e02130981 */ /* 0x0000a2000c1e1900 */
[----:B------:R-:W-:Y:S01]  /*119f0*/  UMOV UR4, 0xffffffff ;  /* 0xffffffff00047882 */ /* 0x000fe20000000000 */
[----:B------:R-:W-:Y:S01]  /*11a00*/  IMAD.U32 R0, RZ, RZ, UR39 ;  /* 0x00000027ff007e24 */ /* 0x000fe2000f8e00ff */
[----:B------:R-:W1:Y:S03]  /*11a10*/  S2R R4, SR_TID.X ;  /* 0x0000000000047919 */ /* 0x000e660000002100 */
[----:B------:R-:W-:Y:S01]  /*11a20*/  VIADD R0, R0, 0xffffffff ;  /* 0xffffffff00007836 */ /* 0x000fe20000000000 */
[----:B0-----:R-:W0:Y:S02]  /*11a30*/  LDC.64 R2, c[0x0][0x418] ;  /* 0x00010600ff027b82 */ /* 0x001e240000000a00 */
[----:B0-----:R-:W-:Y:S02]  /*11a40*/  ISETP.NE.U32.AND P0, PT, R2, RZ, PT ;  /* 0x000000ff0200720c */ /* 0x001fe40003f05070 */
[----:B-1----:R-:W-:-:S02]  /*11a50*/  SHF.R.U32.HI R4, RZ, 0x5, R4 ;  /* 0x00000005ff047819 */ /* 0x002fc40000011604 */
[----:B------:R-:W-:Y:S02]  /*11a60*/  ISETP.NE.AND.EX P1, PT, R3, RZ, PT, P0 ;  /* 0x000000ff0300720c */ /* 0x000fe40003f25300 */
[----:B------:R-:W-:Y:S02]  /*11a70*/  LOP3.LUT R4, R4, 0x3, RZ, 0xc0, !PT ;  /* 0x0000000304047812 */ /* 0x000fe400078ec0ff */
[----:B------:R-:W-:-:S05]  /*11a80*/  P2R R5, PR, RZ, 0x2 ;  /* 0x00000002ff057803 */ /* 0x000fca0000000000 */
[----:B------:R0:W-:Y:S01]  /*11a90*/  STL [R1+0xc], R5 ;  /* 0x00000c0501007387 */ /* 0x0001e20000100800 */
[----:B--2---:R-:W-:Y:S02]  /*11aa0*/  SHF.R.S32.HI R7, RZ, 0x1f, R19 ;  /* 0x0000001fff077819 */ /* 0x004fe40000011413 */
[----:B------:R-:W-:-:S03]  /*11ab0*/  SEL R16, R19, RZ, !P1 ;  /* 0x000000ff13107207 */ /* 0x000fc60004800000 */
[----:B------:R0:W-:Y:S01]  /*11ac0*/  STL [R1+0x4], R7 ;  /* 0x0000040701007387 */ /* 0x0001e20000100800 */
[----:B------:R-:W-:Y:S05]  /*11ad0*/  BRA.DIV UR4, `(.L_x_1844) ;  /* 0x0000004a04c07947 */ /* 0x000fea000b800000 */
[----:B------:R1:W2:Y:S02]  /*11ae0*/  SHFL.IDX PT, R14, R4, RZ, 0x1f ;  /* 0x00001fff040e7589 */ /* 0x0002a400000e0000 */
.L_x_1955:
[----:B------:R-:W-:Y:S01]  /*11af0*/  PLOP3.LUT P2, PT, PT, PT, PT, 0x8, 0x0 ;  /* 0x000000000000781c */ /* 0x000fe20003f4e170 */
[----:B------:R3:W-:Y:S01]  /*11b00*/  STL [R1+0x14], R0 ;  /* 0x0000140001007387 */ /* 0x0007e20000100800 */
[----:B--2---:R-:W-:Y:S02]  /*11b10*/  ISETP.NE.AND P0, PT, R14, RZ, PT ;  /* 0x000000ff0e00720c */ /* 0x004fe40003f05270 */
[----:B-1----:R-:W-:-:S05]  /*11b20*/  P2R R4, PR, RZ, 0x4 ;  /* 0x00000004ff047803 */ /* 0x002fca0000000000 */
[----:B------:R3:W-:Y:S06]  /*11b30*/  STL [R1+0x8], R4 ;  /* 0x0000080401007387 */ /* 0x0007ec0000100800 */
[----:B------:R-:W-:Y:S05]  /*11b40*/  @P0 BRA `(.L_x_1845) ;  /* 0x0000000000f00947 */ /* 0x000fea0003800000 */
[----:B------:R-:W-:-:S03]  /*11b50*/  UMOV UR4, 0xffffffff ;  /* 0xffffffff00047882 */ /* 0x000fc60000000000 */
[----:B------:R-:W-:Y:S05]  /*11b60*/  BRA.DIV UR4, `(.L_x_1846) ;  /* 0x0000004a04bc7947 */ /* 0x000fea000b800000 */
[----:B------:R-:W-:-:S13]  /*11b70*/  ELECT P6, URZ, PT ;  /* 0x00000000003f782f */ /* 0x000fda00038c0000 */
.L_x_1958:
[----:B------:R-:W-:Y:S05]  /*11b80*/  @!P6 BRA `(.L_x_1845) ;  /* 0x0000000000e0e947 */ /* 0x000fea0003800000 */
[----:B------:R-:W-:Y:S01]  /*11b90*/  IMAD.MOV.U32 R16, RZ, RZ, R19 ;  /* 0x000000ffff107224 */ /* 0x000fe200078e0013 */
[----:B------:R-:W-:Y:S06]  /*11ba0*/  @!P1 BRA `(.L_x_1847) ;  /* 0x00000000004c9947 */ /* 0x000fec0003800000 */
[----:B------:R-:W1:Y:S01]  /*11bb0*/  LDC R6, c[0x0][0x43c] ;  /* 0x00010f00ff067b82 */ /* 0x000e620000000800 */
[----:B------:R-:W-:Y:S01]  /*11bc0*/  IMAD.MOV.U32 R8, RZ, RZ, R0 ;  /* 0x000000ffff087224 */ /* 0x000fe200078e0000 */
[----:B------:R-:W-:Y:S01]  /*11bd0*/  ULDC.64 UR4, c[0x0][0x428] ;  /* 0x00010a0000047ab9 */ /* 0x000fe20000000a00 */
[----:B-1----:R-:W-:-:S13]  /*11be0*/  ISETP.NE.AND P0, PT, R6, 0x1, PT ;  /* 0x000000010600780c */ /* 0x002fda0003f05270 */
[----:B0--3--:R-:W0:Y:S02]  /*11bf0*/  @P0 LDC.64 R4, c[0x0][0x440] ;  /* 0x00011000ff040b82 */ /* 0x009e240000000a00 */
[----:B0-----:R-:W-:-:S04]  /*11c00*/  @P0 IMAD.HI.U32 R0, R8, R4, RZ ;  /* 0x0000000408000227 */ /* 0x001fc800078e00ff */
[----:B------:R-:W-:Y:S01]  /*11c10*/  IMAD.MOV.U32 R4, RZ, RZ, R8 ;  /* 0x000000ffff047224 */ /* 0x000fe200078e0008 */
[----:B------:R-:W-:-:S04]  /*11c20*/  @P0 SHF.R.U32.HI R4, RZ, R5, R0 ;  /* 0x00000005ff040219 */ /* 0x000fc80000011600 */
[--C-:B------:R-:W-:Y:S01]  /*11c30*/  SHF.R.S32.HI R5, RZ, 0x1f, R4.reuse ;  /* 0x0000001fff057819 */ /* 0x100fe20000011404 */
[----:B------:R-:W-:-:S04]  /*11c40*/  IMAD.MOV R0, RZ, RZ, -R4 ;  /* 0x000000ffff007224 */ /* 0x000fc800078e0a04 */
[----:B------:R-:W-:Y:S02]  /*11c50*/  IMAD R8, R6, R0, R8 ;  /* 0x0000000006087224 */ /* 0x000fe400078e0208 */
[----:B------:R-:W-:Y:S02]  /*11c60*/  IMAD R0, R7, UR4, RZ ;  /* 0x0000000407007c24 */ /* 0x000fe4000f8e02ff */
[C---:B------:R-:W-:Y:S01]  /*11c70*/  IMAD.WIDE.U32 R4, R19.reuse, UR4, R4 ;  /* 0x0000000413047c25 */ /* 0x040fe2000f8e0004 */
[----:B------:R1:W-:Y:S03]  /*11c80*/  STL [R1+0x14], R8 ;  /* 0x0000140801007387 */ /* 0x0003e60000100800 */
[----:B------:R-:W-:Y:S01]  /*11c90*/  IMAD R0, R19, UR5, R0 ;  /* 0x0000000513007c24 */ /* 0x000fe2000f8e0200 */
[----:B------:R-:W-:-:S03]  /*11ca0*/  LEA R2, P0, R4, R2, 0x2 ;  /* 0x0000000204027211 */ /* 0x000fc600078010ff */
[----:B------:R-:W-:-:S05]  /*11cb0*/  IMAD.IADD R0, R5, 0x1, R0 ;  /* 0x0000000105007824 */ /* 0x000fca00078e0200 */
[----:B------:R-:W-:-:S05]  /*11cc0*/  LEA.HI.X R3, R4, R3, R0, 0x2, P0 ;  /* 0x0000000304037211 */ /* 0x000fca00000f1400 */
[----:B------:R1:W5:Y:S02]  /*11cd0*/  LDG.E R16, desc[UR46][R2.64] ;  /* 0x0000002e02107981 */ /* 0x000364000c1e1900 */
.L_x_1847:
[----:B---3--:R-:W2:Y:S01]  /*11ce0*/  LDL R0, [R1] ;  /* 0x0000000001007983 */ /* 0x008ea20000100800 */
[----:B-1----:R-:W-:Y:S01]  /*11cf0*/  IMAD R3, R18, 0x8, R17 ;  /* 0x0000000812037824 */ /* 0x002fe200078e0211 */
[----:B0-----:R-:W0:Y:S02]  /*11d00*/  S2R R7, SR_TID.X ;  /* 0x0000000000077919 */ /* 0x001e240000002100 */
[----:B0-----:R-:W-:-:S04]  /*11d10*/  LOP3.LUT R7, R7, 0x7f, RZ, 0xc0, !PT ;  /* 0x0000007f07077812 */ /* 0x001fc800078ec0ff */
[----:B------:R-:W-:Y:S02]  /*11d20*/  ISETP.NE.AND P1, PT, R7, RZ, PT ;  /* 0x000000ff0700720c */ /* 0x000fe40003f25270 */
[----:B--2---:R-:W-:-:S04]  /*11d30*/  SHF.L.U32 R0, R0, 0x1f, RZ ;  /* 0x0000001f00007819 */ /* 0x004fc800000006ff */
[----:B------:R-:W0:Y:S02]  /*11d40*/  SYNCS.PHASECHK.TRANS64.TRYWAIT P0, [R3+URZ+0x28c40], R0 ;  /* 0x028c4000030075a7 */ /* 0x000e24000800017f */
[----:B0-----:R-:W-:Y:S05]  /*11d50*/  @!P0 BRA `(.L_x_1848) ;  /* 0x0000004800608947 */ /* 0x001fea0003800000 */
.L_x_1959:
        /* <DEDUP_REMOVED lines=8> */
.L_x_1849:
[----:B------:R-:W2:Y:S01]  /*11de0*/  LDL R2, [R1+0x14] ;  /* 0x0000140001027983 */ /* 0x000ea20000100800 */
[----:B0-----:R-:W-:Y:S01]  /*11df0*/  IMAD R0, R18, 0x2000, R17 ;  /* 0x0000200012007824 */ /* 0x001fe200078e0211 */
[----:B------:R-:W-:Y:S01]  /*11e00*/  R2UR UR33, R3 ;  /* 0x00000000032172ca */ /* 0x000fe200000e0000 */
[----:B------:R-:W-:Y:S01]  /*11e10*/  UIADD3 UR4, UP0, UR44, 0x370, URZ ;  /* 0x000003702c047890 */ /* 0x000fe2000ff1e03f */
[----:B-----5:R-:W-:Y:S01]  /*11e20*/  R2UR UR37, R16 ;  /* 0x00000000102572ca */ /* 0x020fe200000e0000 */
[----:B------:R-:W-:Y:S01]  /*11e30*/  UMOV UR6, 0x0 ;  /* 0x0000000000067882 */ /* 0x000fe20000000000 */
[----:B------:R-:W-:Y:S01]  /*11e40*/  R2UR UR32, R0 ;  /* 0x00000000002072ca */ /* 0x000fe200000e0000 */
[----:B------:R-:W-:Y:S01]  /*11e50*/  UIADD3.X UR5, URZ, UR45, URZ, UP0, !UPT ;  /* 0x0000002d3f057290 */ /* 0x000fe200087fe43f */
[----:B------:R-:W-:Y:S01]  /*11e60*/  PLOP3.LUT P0, PT, PT, PT, PT, 0x80, 0x0 ;  /* 0x000000000000781c */ /* 0x000fe20003f0f070 */
[----:B------:R-:W-:Y:S01]  /*11e70*/  UMOV UR7, 0x14f00000 ;  /* 0x14f0000000077882 */ /* 0x000fe20000000000 */
[----:B------:R-:W-:-:S02]  /*11e80*/  UMOV UR34, URZ ;  /* 0x0000003f00227c82 */ /* 0x000fc40008000000 */
[----:B------:R-:W-:-:S03]  /*11e90*/  P2R R0, PR, RZ, 0x1 ;  /* 0x00000001ff007803 */ /* 0x000fc60000000000 */
[----:B------:R-:W-:Y:S02]  /*11ea0*/  UIADD3 UR33, UR33, 0x28c30, URZ ;  /* 0x00028c3021217890 */ /* 0x000fe4000fffe03f */
[----:B------:R1:W-:Y:S02]  /*11eb0*/  STL [R1+0x8], R0 ;  /* 0x0000080001007387 */ /* 0x0003e40000100800 */
[----:B------:R-:W-:Y:S01]  /*11ec0*/  UIADD3 UR32, UR32, 0x22400, URZ ;  /* 0x0002240020207890 */ /* 0x000fe2000fffe03f */
[----:B--2---:R-:W-:-:S13]  /*11ed0*/  R2UR UR35, R2 ;  /* 0x00000000022372ca */ /* 0x004fda00000e0000 */
[----:B------:R-:W-:-:S09]  /*11ee0*/  USHF.L.U32 UR35, UR35, 0x6, URZ ;  /* 0x0000000623237899 */ /* 0x000fd2000800063f */
[----:B------:R1:W-:Y:S02]  /*11ef0*/  UTMALDG.4D [UR32], [UR4], desc[UR6] ;  /* 0x00000620040075b4 */ /* 0x0003e40008019000 */
[----:B-1----:R-:W-:Y:S01]  /*11f00*/  NOP ;  /* 0x0000000000007918 */ /* 0x002fe20000000000 */
.L_x_1845:
[----:B---3--:R-:W-:Y:S01]  /*11f10*/  VIADD R0, R17, 0x20400 ;  /* 0x0002040011007836 */ /* 0x008fe20000000000 */
[----:B------:R-:W-:Y:S05]  /*11f20*/  WARPSYNC.ALL ;  /* 0x0000000000007948 */ /* 0x000fea0003800000 */
[----:B------:R-:W-:Y:S01]  /*11f30*/  BAR.SYNC.DEFER_BLOCKING 0x8, 0x100 ;  /* 0x0204000000007b1d */ /* 0x000fe20000010000 */
[----:B------:R-:W-:-:S05]  /*11f40*/  LOP3.LUT P0, RZ, R0, 0x3ff, RZ, 0xc0, !PT ;  /* 0x000003ff00ff7812 */ /* 0x000fca000780c0ff */
[----:B------:R-:W-:Y:S08]  /*11f50*/  BSSY B6, `(.L_x_1850) ;  /* 0x0000012000067945 */ /* 0x000ff00003800000 */
[----:B------:R-:W-:Y:S05]  /*11f60*/  @!P0 BRA `(.L_x_1851) ;  /* 0x0000000000408947 */ /* 0x000fea0003800000 */
[----:B------:R-:W-:Y:S01]  /*11f70*/  MOV R2, 0x0 ;  /* 0x0000000000027802 */ /* 0x000fe20000000f00 */
[----:B------:R-:W-:Y:S01]  /*11f80*/  ULDC.64 UR4, c[0x4][0x90] ;  /* 0x0100240000047ab9 */ /* 0x000fe20000000a00 */
[----:B------:R-:W-:Y:S01]  /*11f90*/  ULDC.64 UR6, c[0x4][0x98] ;  /* 0x0100260000067ab9 */ /* 0x000fe20000000a00 */
[----:B------:R-:W-:Y:S01]  /*11fa0*/  ULDC.64 UR8, c[0x4][0x20] ;  /* 0x0100080000087ab9 */ /* 0x000fe20000000a00 */
[----:B------:R-:W-:Y:S02]  /*11fb0*/  IMAD.U32 R4, RZ, RZ, UR4 ;  /* 0x00000004ff047e24 */ /* 0x000fe4000f8e00ff */
[----:B------:R-:W1:Y:S01]  /*11fc0*/  LDC.64 R2, c[0x4][R2] ;  /* 0x0100000002027b82 */ /* 0x000e620000000a00 */
[----:B0-----:R-:W-:Y:S02]  /*11fd0*/  IMAD.U32 R5, RZ, RZ, UR5 ;  /* 0x00000005ff057e24 */ /* 0x001fe4000f8e00ff */
        /* <DEDUP_REMOVED lines=8> */
[----:B-1----:R-:W-:Y:S05]  /*12060*/  CALL.ABS.NOINC R2 ;  /* 0x0000000002007343 */ /* 0x002fea0003c00000 */
.L_x_1851:
[----:B------:R-:W-:Y:S05]  /*12070*/  BSYNC B6 ;  /* 0x0000000000067941 */ /* 0x000fea0003800000 */
.L_x_1850:
[----:B------:R1:W5:Y:S01]  /*12080*/  LDL R9, [R1+0x1c] ;  /* 0x00001c0001097983 */ /* 0x0003620000100800 */
[----:B0-----:R-:W0:Y:S01]  /*12090*/  LDC R7, c[0x0][0x448] ;  /* 0x00011200ff077b82 */ /* 0x001e220000000800 */
[----:B------:R-:W2:Y:S01]  /*120a0*/  S2R R2, SR_TID.X ;  /* 0x0000000000027919 */ /* 0x000ea20000002100 */
[----:B------:R-:W-:Y:S01]  /*120b0*/  USHF.R.S32.HI UR4, URZ, 0x1f, UR36 ;  /* 0x0000001f3f047899 */ /* 0x000fe20008011424 */
[----:B------:R-:W-:Y:S01]  /*120c0*/  ULDC.64 UR8, c[0x0][0x2d8] ;  /* 0x0000b60000087ab9 */ /* 0x000fe20000000a00 */
[----:B0-----:R-:W-:Y:S02]  /*120d0*/  ISETP.NE.AND P0, PT, R7, 0x1, PT ;  /* 0x000000010700780c */ /* 0x001fe40003f05270 */
[----:B--2---:R-:W-:-:S11]  /*120e0*/  LOP3.LUT R2, R2, 0x7f, RZ, 0xc0, !PT ;  /* 0x0000007f02027812 */ /* 0x004fd600078ec0ff */
[----:B------:R-:W0:Y:S01]  /*120f0*/  @P0 LDC R3, c[0x0][0x44c] ;  /* 0x00011300ff030b82 */ /* 0x000e220000000800 */
[----:B------:R-:W-:Y:S02]  /*12100*/  SHF.R.U32.HI R0, RZ, 0x3, R2 ;  /* 0x00000003ff007819 */ /* 0x000fe40000011602 */
[----:B------:R-:W2:Y:S01]  /*12110*/  S2R R2, SR_TID.X ;  /* 0x0000000000027919 */ /* 0x000ea20000002100 */
[----:B------:R-:W-:Y:S02]  /*12120*/  UIMAD UR6, UR4, UR8, URZ ;  /* 0x00000008040672a4 */ /* 0x000fe4000f8e023f */
[----:B------:R-:W-:Y:S02]  /*12130*/  UIMAD.WIDE.U32 UR4, UR36, UR8, URZ ;  /* 0x00000008240472a5 */ /* 0x000fe4000f8e003f */
[----:B------:R-:W-:Y:S02]  /*12140*/  UIMAD UR6, UR36, UR9, UR6 ;  /* 0x00000009240672a4 */ /* 0x000fe4000f8e0206 */
[----:B------:R-:W-:Y:S01]  /*12150*/  USHF.R.S32.HI UR7, URZ, 0x1f, UR43 ;  /* 0x0000001f3f077899 */ /* 0x000fe2000801142b */
[----:B--2---:R-:W-:Y:S01]  /*12160*/  IMAD.SHL.U32 R2, R2, 0x10, RZ ;  /* 0x0000001002027824 */ /* 0x004fe200078e00ff */
[----:B------:R-:W-:-:S04]  /*12170*/  ULDC.64 UR8, c[0x0][0x2e0] ;  /* 0x0000b80000087ab9 */ /* 0x000fc80000000a00 */
[----:B------:R-:W-:Y:S02]  /*12180*/  LOP3.LUT R2, R0, 0x70, R2, 0xf8, !PT ;  /* 0x0000007000027812 */ /* 0x000fe400078ef802 */
[----:B------:R-:W2:Y:S03]  /*12190*/  @P0 LDC R0, c[0x0][0x450] ;  /* 0x00011400ff000b82 */ /* 0x000ea60000000800 */
[----:B------:R-:W-:Y:S01]  /*121a0*/  VIADD R2, R2, UR40 ;  /* 0x0000002802027c36 */ /* 0x000fe20008000000 */
[----:B------:R-:W-:-:S03]  /*121b0*/  UIADD3 UR5, UR5, UR6, URZ ;  /* 0x0000000605057290 */ /* 0x000fc6000fffe03f */
[----:B0-----:R-:W-:Y:S01]  /*121c0*/  @P0 IMAD.HI.U32 R3, R2, R3, RZ ;  /* 0x0000000302030227 */ /* 0x001fe200078e00ff */
[----:B------:R-:W-:-:S03]  /*121d0*/  UIMAD.WIDE.U32 UR4, UR43, UR8, UR4 ;  /* 0x000000082b0472a5 */ /* 0x000fc6000f8e0004 */
[----:B------:R-:W-:Y:S01]  /*121e0*/  IMAD.MOV.U32 R6, RZ, RZ, R2 ;  /* 0x000000ffff067224 */ /* 0x000fe200078e0002 */
[----:B------:R-:W-:Y:S01]  /*121f0*/  UIMAD UR6, UR7, UR8, URZ ;  /* 0x00000008070672a4 */ /* 0x000fe2000f8e023f */
[----:B------:R-:W0:Y:S01]  /*12200*/  S2R R10, SR_TID.X ;  /* 0x00000000000a7919 */ /* 0x000e220000002100 */
[----:B------:R-:W-:Y:S02]  /*12210*/  IMAD.U32 R4, RZ, RZ, UR4 ;  /* 0x00000004ff047e24 */ /* 0x000fe4000f8e00ff */
[----:B------:R-:W-:Y:S01]  /*12220*/  UIMAD UR6, UR43, UR9, UR6 ;  /* 0x000000092b0672a4 */ /* 0x000fe2000f8e0206 */
[----:B--2---:R-:W-:-:S05]  /*12230*/  @P0 SHF.R.U32.HI R6, RZ, R0, R3 ;  /* 0x00000000ff060219 */ /* 0x004fca0000011603 */
[----:B------:R-:W-:Y:S01]  /*12240*/  IMAD.MOV R0, RZ, RZ, -R6 ;  /* 0x000000ffff007224 */ /* 0x000fe200078e0a06 */
[----:B------:R-:W-:-:S03]  /*12250*/  UIADD3 UR6, UR5, UR6, URZ ;  /* 0x0000000605067290 */ /* 0x000fc6000fffe03f */
[----:B------:R-:W-:Y:S02]  /*12260*/  IMAD R0, R7, R0, R2 ;  /* 0x0000000007007224 */ /* 0x000fe400078e0202 */
[----:B------:R-:W-:Y:S01]  /*12270*/  IMAD.MOV.U32 R2, RZ, RZ, R4 ;  /* 0x000000ffff027224 */ /* 0x000fe200078e0004 */
[----:B------:R-:W-:Y:S01]  /*12280*/  SHF.R.S32.HI R4, RZ, 0x1f, R6 ;  /* 0x0000001fff047819 */ /* 0x000fe20000011406 */
[----:B------:R-:W-:Y:S01]  /*12290*/  IMAD.U32 R5, RZ, RZ, UR5 ;  /* 0x00000005ff057e24 */ /* 0x000fe2000f8e00ff */
[----:B------:R-:W-:Y:S01]  /*122a0*/  ULDC.64 UR4, c[0x0][0x2d0] ;  /* 0x0000b40000047ab9 */ /* 0x000fe20000000a00 */
[----:B------:R-:W-:Y:S01]  /*122b0*/  IMAD.U32 R3, RZ, RZ, UR6 ;  /* 0x00000006ff037e24 */ /* 0x000fe2000f8e00ff */
[----:B------:R-:W-:Y:S01]  /*122c0*/  ULDC UR6, c[0x0][0x2b8] ;  /* 0x0000ae0000067ab9 */ /* 0x000fe20000000800 */
[----:B------:R-:W-:Y:S02]  /*122d0*/  IMAD R4, R4, UR4, RZ ;  /* 0x0000000404047c24 */ /* 0x000fe4000f8e02ff */
[----:B------:R-:W-:-:S04]  /*122e0*/  IMAD.WIDE.U32 R2, R6, UR4, R2 ;  /* 0x0000000406027c25 */ /* 0x000fc8000f8e0002 */
[----:B------:R-:W-:Y:S01]  /*122f0*/  IMAD R4, R6, UR5, R4 ;  /* 0x0000000506047c24 */ /* 0x000fe2000f8e0204 */
[----:B------:R-:W-:-:S03]  /*12300*/  ULDC.64 UR4, c[0x0][0x2c8] ;  /* 0x0000b20000047ab9 */ /* 0x000fc60000000a00 */
[----:B------:R-:W-:Y:S01]  /*12310*/  IMAD.IADD R3, R3, 0x1, R4 ;  /* 0x0000000103037824 */ /* 0x000fe200078e0204 */
[----:B------:R-:W-:Y:S01]  /*12320*/  SHF.R.S32.HI R4, RZ, 0x1f, R0 ;  /* 0x0000001fff047819 */ /* 0x000fe20000011400 */
[----:B0-----:R-:W-:-:S04]  /*12330*/  IMAD.SHL.U32 R10, R10, 0x8, RZ ;  /* 0x000000080a0a7824 */ /* 0x001fc800078e00ff */
[----:B------:R-:W-:Y:S02]  /*12340*/  IMAD R4, R4, UR4, RZ ;  /* 0x0000000404047c24 */ /* 0x000fe4000f8e02ff */
[----:B------:R-:W-:-:S04]  /*12350*/  IMAD.WIDE.U32 R2, R0, UR4, R2 ;  /* 0x0000000400027c25 */ /* 0x000fc8000f8e0002 */
[----:B------:R-:W-:Y:S01]  /*12360*/  IMAD R4, R0, UR5, R4 ;  /* 0x0000000500047c24 */ /* 0x000fe2000f8e0204 */
[----:B------:R-:W-:Y:S01]  /*12370*/  ULDC.64 UR4, c[0x0][0x280] ;  /* 0x0000a00000047ab9 */ /* 0x000fe20000000a00 */
[----:B------:R-:W-:Y:S02]  /*12380*/  LOP3.LUT R10, R10, 0x38, RZ, 0xc0, !PT ;  /* 0x000000380a0a7812 */ /* 0x000fe400078ec0ff */
[----:B------:R-:W-:Y:S01]  /*12390*/  IMAD.IADD R3, R3, 0x1, R4 ;  /* 0x0000000103037824 */ /* 0x000fe200078e0204 */
[----:B------:R-:W-:Y:S01]  /*123a0*/  LEA R0, P1, R2, UR4, 0x1 ;  /* 0x0000000402007c11 */ /* 0x000fe2000f8208ff */
[----:B------:R-:W-:Y:S01]  /*123b0*/  UMOV UR4, 0xffffffff ;  /* 0xffffffff00047882 */ /* 0x000fe20000000000 */
[----:B------:R-:W-:Y:S02]  /*123c0*/  ISETP.GE.AND P0, PT, R10, UR6, PT ;  /* 0x000000060a007c0c */ /* 0x000fe4000bf06270 */
[----:B------:R-:W-:Y:S01]  /*123d0*/  LEA.HI.X R2, R2, UR5, R3, 0x1, P1 ;  /* 0x0000000502027c11 */ /* 0x000fe200088f0c03 */
[----:B-1----:R-:W-:Y:S10]  /*123e0*/  BRA.DIV UR4, `(.L_x_1852) ;  /* 0x0000004204d07947 */ /* 0x002ff4000b800000 */
[----:B------:R-:W0:Y:S01]  /*123f0*/  S2R R8, SR_TID.X ;  /* 0x0000000000087919 */ /* 0x000e220000002100 */
[----:B------:R-:W-:Y:S02]  /*12400*/  ULDC UR4, c[0x0][0x288] ;  /* 0x0000a20000047ab9 */ /* 0x000fe40000000800 */
[----:B------:R-:W-:Y:S01]  /*12410*/  IMAD R3, R7, UR4, RZ ;  /* 0x0000000407037c24 */ /* 0x000fe2000f8e02ff */
[----:B------:R-:W1:Y:S04]  /*12420*/  SHFL.IDX PT, R6, R0, RZ, 0x181f ;  /* 0x00181fff00067589 */ /* 0x000e6800000e0000 */
[----:B------:R-:W2:Y:S01]  /*12430*/  SHFL.IDX PT, R5, R2, RZ, 0x181f ;  /* 0x00181fff02057589 */ /* 0x000ea200000e0000 */
[----:B0-----:R-:W-:-:S04]  /*12440*/  LOP3.LUT R8, R8, 0x7f, RZ, 0xc0, !PT ;  /* 0x0000007f08087812 */ /* 0x001fc800078ec0ff */
[----:B------:R-:W-:-:S05]  /*12450*/  SHF.R.U32.HI R8, RZ, 0x3, R8 ;  /* 0x00000003ff087819 */ /* 0x000fca0000011608 */
[----:B------:R-:W-:-:S05]  /*12460*/  VIADD R4, R8, UR40 ;  /* 0x0000002808047c36 */ /* 0x000fca0008000000 */
[----:B------:R-:W-:-:S13]  /*12470*/  ISETP.GE.AND P1, PT, R4, R3, PT ;  /* 0x000000030400720c */ /* 0x000fda0003f26270 */
[----:B-1----:R-:W-:-:S05]  /*12480*/  @!P1 LEA R6, P2, R10, R6, 0x1 ;  /* 0x000000060a069211 */ /* 0x002fca00078408ff */
[----:B--2---:R-:W-:-:S04]  /*12490*/  @!P1 IMAD.X R5, RZ, RZ, R5, P2 ;  /* 0x000000ffff059224 */ /* 0x004fc800010e0605 */
[----:B------:R-:W-:Y:S02]  /*124a0*/  @!P1 IMAD.MOV.U32 R7, RZ, RZ, R5 ;  /* 0x000000ffff079224 */ /* 0x000fe400078e0005 */
[----:B------:R-:W-:-:S03]  /*124b0*/  VIADD R5, R4, 0x10 ;  /* 0x0000001004057836 */ /* 0x000fc60000000000 */
[----:B------:R-:W-:Y:S01]  /*124c0*/  @!PT LDS RZ, [RZ] ;  /* 0x00000000fffff984 */ /* 0x000fe20000000800 */
[----:B-----5:R0:W-:Y:S02]  /*124d0*/  @!P1 LDGSTS.E.BYPASS.LTC128B.128 [R9+0x20400], desc[UR46][R6.64], !P0 ;  /* 0x2040000006099fae */ /* 0x0201e4000c101d6e */
[----:B------:R-:W-:Y:S02]  /*124e0*/  ISETP.GE.AND P1, PT, R5, R3, PT ;  /* 0x000000030500720c */ /* 0x000fe40003f26270 */
[----:B------:R-:W-:Y:S04]  /*124f0*/  SHFL.IDX PT, R5, R2, 0x1, 0x181f ;  /* 0x00381f0002057f89 */ /* 0x000fe800000e0000 */
[----:B0-----:R-:W0:Y:S07]  /*12500*/  SHFL.IDX PT, R6, R0, 0x1, 0x181f ;  /* 0x00381f0000067f89 */ /* 0x001e2e00000e0000 */
[----:B0-----:R-:W-:-:S05]  /*12510*/  @!P1 LEA R6, P2, R10, R6, 0x1 ;  /* 0x000000060a069211 */ /* 0x001fca00078408ff */
[----:B------:R-:W-:-:S04]  /*12520*/  @!P1 IMAD.X R5, RZ, RZ, R5, P2 ;  /* 0x000000ffff059224 */ /* 0x000fc800010e0605 */
[----:B------:R-:W-:Y:S02]  /*12530*/  @!P1 IMAD.MOV.U32 R7, RZ, RZ, R5 ;  /* 0x000000ffff079224 */ /* 0x000fe400078e0005 */
[----:B------:R-:W-:-:S03]  /*12540*/  VIADD R5, R4, 0x20 ;  /* 0x0000002004057836 */ /* 0x000fc60000000000 */
[----:B------:R0:W-:Y:S02]  /*12550*/  @!P1 LDGSTS.E.BYPASS.LTC128B.128 [R9+0x20c00], desc[UR46][R6.64], !P0 ;  /* 0x20c0000006099fae */ /* 0x0001e4000c101d6e */
[----:B------:R-:W-:Y:S02]  /*12560*/  ISETP.GE.AND P1, PT, R5, R3, PT ;  /* 0x000000030500720c */ /* 0x000fe40003f26270 */
[----:B------:R-:W-:Y:S04]  /*12570*/  SHFL.IDX PT, R5, R2, 0x2, 0x181f ;  /* 0x00581f0002057f89 */ /* 0x000fe800000e0000 */
[----:B0-----:R-:W0:Y:S04]  /*12580*/  SHFL.IDX PT, R6, R0, 0x2, 0x181f ;  /* 0x00581f0000067f89 */ /* 0x001e2800000e0000 */
[----:B------:R-:W1:Y:S03]  /*12590*/  SHFL.IDX PT, R0, R0, 0x3, 0x181f ;  /* 0x00781f0000007f89 */ /* 0x000e6600000e0000 */
[----:B0-----:R-:W-:-:S05]  /*125a0*/  @!P1 LEA R6, P2, R10, R6, 0x1 ;  /* 0x000000060a069211 */ /* 0x001fca00078408ff */
[----:B------:R-:W-:-:S04]  /*125b0*/  @!P1 IMAD.X R5, RZ, RZ, R5, P2 ;  /* 0x000000ffff059224 */ /* 0x000fc800010e0605 */
[----:B------:R-:W-:Y:S02]  /*125c0*/  @!P1 IMAD.MOV.U32 R7, RZ, RZ, R5 ;  /* 0x000000ffff079224 */ /* 0x000fe400078e0005 */
[----:B------:R0:W2:Y:S04]  /*125d0*/  SHFL.IDX PT, R5, R2, 0x3, 0x181f ;  /* 0x00781f0002057f89 */ /* 0x0000a800000e0000 */
[----:B-1----:R0:W-:Y:S02]  /*125e0*/  @!P1 LDGSTS.E.BYPASS.LTC128B.128 [R9+0x21400], desc[UR46][R6.64], !P0 ;  /* 0x2140000006099fae */ /* 0x0021e4000c101d6e */
.L_x_1968:
        /* <DEDUP_REMOVED lines=10> */
.L_x_1853:
[----:B------:R-:W-:Y:S02]  /*12690*/  PLOP3.LUT P1, PT, P1, P0, PT, 0xa2, 0x0 ;  /* 0x000000000000781c */ /* 0x000fe40000f21472 */
[----:B------:R-:W-:-:S08]  /*126a0*/  @P0 R2UR P1, UR4, R17 ;  /* 0x00000000110402ca */ /* 0x000fd00000020000 */
[----:B------:R-:W-:-:S05]  /*126b0*/  @P0 PLOP3.LUT P0, PT, P1, PT, PT, 0x80, 0x0 ;  /* 0x000000000000081c */ /* 0x000fca0000f0f070 */
[----:B------:R-:W-:Y:S01]  /*126c0*/  @!P1 SYNCS.ARRIVE.TRANS64.RED.A0T1 RZ, [UR4+0x28c00], RZ ;  /* 0x028c00ffffff99a7 */ /* 0x000fe20008200404 */
[----:B------:R-:W-:Y:S07]  /*126d0*/  @!P1 ARRIVES.LDGSTSBAR.64.TRANSCNT [UR4+0x28c00] ;  /* 0x028c0000ff0099b0 */ /* 0x000fee0008000a84 */
[----:B------:R-:W-:Y:S05]  /*126e0*/  @P0 BRA.U.ANY `(.L_x_1853) ;  /* 0xfffffffd00e80947 */ /* 0x000fea000393ffff */
[----:B0-----:R-:W2:Y:S02]  /*126f0*/  LDL.LU R2, [R1+0x18] ;  /* 0x0000180001027983 */ /* 0x001ea40000300800 */
        /* <DEDUP_REMOVED lines=11> */
.L_x_1969:
[----:B------:R-:W-:Y:S05]  /*127b0*/  BSYNC B0 ;  /* 0x0000000000007941 */ /* 0x000fea0003800000 */
.L_x_1854:
[----:B------:R-:W2:Y:S01]  /*127c0*/  LDL R2, [R1+0x8] ;  /* 0x0000080001027983 */ /* 0x000ea20000100800 */
[----:B------:R-:W-:Y:S01]  /*127d0*/  BSSY B0, `(.L_x_1856) ;  /* 0x0000095000007945 */ /* 0x000fe20003800000 */
[----:B--2---:R-:W-:-:S13]  /*127e0*/  ISETP.NE.AND P0, PT, R2, RZ, PT ;  /* 0x000000ff0200720c */ /* 0x004fda0003f05270 */
[----:B------:R-:W-:Y:S05]  /*127f0*/  @!P0 BRA `(.L_x_1857) ;  /* 0x0000000800488947 */ /* 0x000fea0003800000 */
[----:B------:R-:W2:Y:S01]  /*12800*/  LDL R3, [R1] ;  /* 0x0000000001037983 */ /* 0x000ea20000100800 */
[----:B0-----:R-:W-:Y:S01]  /*12810*/  IMAD R0, R18, 0x8, R17 ;  /* 0x0000000812007824 */ /* 0x001fe200078e0211 */
[----:B------:R-:W-:Y:S01]  /*12820*/  BSSY B1, `(.L_x_1858) ;  /* 0x0000007000017945 */ /* 0x000fe20003800000 */
[----:B------:R-:W0:Y:S02]  /*12830*/  S2R R2, SR_TID.X ;  /* 0x0000000000027919 */ /* 0x000e240000002100 */
[----:B0-----:R-:W-:-:S04]  /*12840*/  LOP3.LUT R2, R2, 0x7f, RZ, 0xc0, !PT ;  /* 0x0000007f02027812 */ /* 0x001fc800078ec0ff */
[----:B------:R-:W-:Y:S02]  /*12850*/  ISETP.NE.AND P1, PT, R2, RZ, PT ;  /* 0x000000ff0200720c */ /* 0x000fe40003f25270 */
[----:B--2---:R-:W-:-:S04]  /*12860*/  SHF.L.U32 R3, R3, 0x1f, RZ ;  /* 0x0000001f03037819 */ /* 0x004fc800000006ff */
[----:B------:R-:W0:Y:S02]  /*12870*/  SYNCS.PHASECHK.TRANS64.TRYWAIT P0, [R0+URZ+0x28c60], R3 ;  /* 0x028c6003000075a7 */ /* 0x000e24000800017f */
[----:B0-----:R-:W-:Y:S05]  /*12880*/  @!P0 BRA `(.L_x_1859) ;  /* 0x0000004000f88947 */ /* 0x001fea0003800000 */
.L_x_1970:
[----:B------:R-:W-:Y:S05]  /*12890*/  BSYNC B1 ;  /* 0x0000000000017941 */ /* 0x000fea0003800000 */
.L_x_1858:
        /* <DEDUP_REMOVED lines=9> */
.L_x_1861:
[----:B------:R-:W-:Y:S05]  /*12930*/  BSYNC B1 ;  /* 0x0000000000017941 */ /* 0x000fea0003800000 */
.L_x_1860:
[----:B------:R-:W2:Y:S01]  /*12940*/  LDL.LU R2, [R1+0x14] ;  /* 0x0000140001027983 */ /* 0x000ea20000300800 */
[----:B------:R-:W-:Y:S01]  /*12950*/  UIADD3 UR4, UP0, UR44, 0x470, URZ ;  /* 0x000004702c047890 */ /* 0x000fe2000ff1e03f */
[----:B------:R-:W-:Y:S01]  /*12960*/  PLOP3.LUT P0, PT, PT, PT, PT, 0x80, 0x0 ;  /* 0x000000000000781c */ /* 0x000fe20003f0f070 */
[----:B0-----:R-:W-:Y:S01]  /*12970*/  VIADD R0, R0, 0x28c50 ;  /* 0x00028c5000007836 */ /* 0x001fe20000000000 */
[----:B------:R-:W-:Y:S01]  /*12980*/  UMOV UR6, 0x0 ;  /* 0x0000000000067882 */ /* 0x000fe20000000000 */
[----:B------:R-:W-:Y:S01]  /*12990*/  UIADD3.X UR5, URZ, UR45, URZ, UP0, !UPT ;  /* 0x0000002d3f057290 */ /* 0x000fe200087fe43f */
[----:B------:R-:W-:Y:S01]  /*129a0*/  UMOV UR7, 0x14f00000 ;  /* 0x14f0000000077882 */ /* 0x000fe20000000000 */
[----:B------:R-:W-:Y:S01]  /*129b0*/  UMOV UR10, URZ ;  /* 0x0000003f000a7c82 */ /* 0x000fe20008000000 */
[----:B--2---:R-:W-:Y:S02]  /*129c0*/  IMAD.SHL.U32 R3, R2, 0x40, RZ ;  /* 0x0000004002037824 */ /* 0x004fe400078e00ff */
[----:B------:R-:W-:-:S04]  /*129d0*/  IMAD R2, R18, 0x10000, R17 ;  /* 0x0001000012027824 */ /* 0x000fc800078e0211 */
[----:B------:R-:W-:-:S07]  /*129e0*/  VIADD R4, R2, 0x400 ;  /* 0x0000040002047836 */ /* 0x000fce0000000000 */
.L_x_1862:
[----:B------:R-:W-:-:S13]  /*129f0*/  @P0 ELECT P1, URZ, PT ;  /* 0x00000000003f082f */ /* 0x000fda0003820000 */
[----:B------:R-:W-:Y:S01]  /*12a00*/  @P1 R2UR UR13, R16 ;  /* 0x00000000100d12ca */ /* 0x000fe200000e0000 */
[----:B------:R-:W-:Y:S01]  /*12a10*/  UMOV UR12, UR36 ;  /* 0x00000024000c7c82 */ /* 0x000fe20008000000 */
[----:B------:R-:W-:Y:S02]  /*12a20*/  @P1 R2UR UR11, R3 ;  /* 0x00000000030b12ca */ /* 0x000fe400000e0000 */
[----:B------:R-:W-:Y:S02]  /*12a30*/  @P1 R2UR UR9, R0 ;  /* 0x00000000000912ca */ /* 0x000fe400000e0000 */
[----:B------:R-:W-:Y:S02]  /*12a40*/  @P1 R2UR UR8, R4 ;  /* 0x00000000040812ca */ /* 0x000fe400000e0000 */
[----:B------:R-:W-:Y:S02]  /*12a50*/  @P1 PLOP3.LUT P0, PT, P1, PT, PT, 0x8, 0x0 ;  /* 0x000000000000181c */ /* 0x000fe40000f0e170 */
        /* <DEDUP_REMOVED lines=8> */
.L_x_1863:
        /* <DEDUP_REMOVED lines=15> */
.L_x_1864:
        /* <DEDUP_REMOVED lines=15> */
.L_x_1865:
        /* <DEDUP_REMOVED lines=15> */
.L_x_1866:
        /* <DEDUP_REMOVED lines=15> */
.L_x_1867:
        /* <DEDUP_REMOVED lines=15> */
.L_x_1868:
        /* <DEDUP_REMOVED lines=15> */
.L_x_1869:
        /* <DEDUP_REMOVED lines=9> */
[----:B-1----:R-:W-:Y:S05]  /*13110*/  @P0 BRA.U.ANY `(.L_x_1869) ;  /* 0xfffffffd00d80947 */ /* 0x002fea000393ffff */
.L_x_1857:
[----:B------:R-:W-:Y:S05]  /*13120*/  BSYNC B0 ;  /* 0x0000000000007941 */ /* 0x000fea0003800000 */
.L_x_1856:
[----:B------:R-:W-:-:S04]  /*13130*/  UIADD3 UR4, UR39, -0x2, URZ ;  /* 0xfffffffe27047890 */ /* 0x000fc8000fffe03f */
[----:B------:R-:W-:-:S06]  /*13140*/  UISETP.GE.AND UP0, UPT, UR4, UR38, UPT ;  /* 0x000000260400728c */ /* 0x000fcc000bf06270 */
[----:B------:R-:W-:-:S13]  /*13150*/  PLOP3.LUT P0, PT, PT, PT, UP0, 0x80, 0x0 ;  /* 0x000000000000781c */ /* 0x000fda0003f0f008 */
[----:B------:R-:W-:Y:S05]  /*13160*/  @!P0 BRA `(.L_x_1870) ;  /* 0x00000028005c8947 */ /* 0x000fea0003800000 */
[----:B------:R-:W-:Y:S01]  /*13170*/  IMAD R3, RZ, RZ, -UR39 ;  /* 0x80000027ff037e24 */ /* 0x000fe2000f8e02ff */
[----:B------:R-:W-:-:S04]  /*13180*/  LOP3.LUT R6, RZ, UR38, RZ, 0x33, !PT ;  /* 0x00000026ff067c12 */ /* 0x000fc8000f8e33ff */
[----:B------:R-:W-:-:S05]  /*13190*/  VIADDMNMX R6, R3, 0x1, R6, !PT ;  /* 0x0000000103067846 */ /* 0x000fca0007800106 */
[----:B0-----:R-:W-:-:S05]  /*131a0*/  VIADD R0, R6, UR39 ;  /* 0x0000002706007c36 */ /* 0x001fca0008000000 */
[----:B------:R-:W-:-:S04]  /*131b0*/  LOP3.LUT R0, R0, 0x1, RZ, 0xc0, !PT ;  /* 0x0000000100007812 */ /* 0x000fc800078ec0ff */
[----:B------:R-:W-:Y:S01]  /*131c0*/  ISETP.NE.U32.AND P0, PT, R0, 0x1, PT ;  /* 0x000000010000780c */ /* 0x000fe20003f05070 */
[----:B------:R-:W-:-:S12]  /*131d0*/  IMAD.U32 R0, RZ, RZ, UR4 ;  /* 0x00000004ff007e24 */ /* 0x000fd8000f8e00ff */
[----:B------:R-:W-:Y:S05]  /*131e0*/  @P0 BRA `(.L_x_1871) ;  /* 0x0000000c00600947 */ /* 0x000fea0003800000 */
[----:B------:R-:W2:Y:S04]  /*131f0*/  LDL R4, [R1+0x8] ;  /* 0x0000080001047983 */ /* 0x000ea80000100800 */
[----:B------:R-:W3:Y:S01]  /*13200*/  LDL.LU R8, [R1] ;  /* 0x0000000001087983 */ /* 0x000ee20000300800 */
[----:B------:R-:W-:Y:S01]  /*13210*/  VIADD R18, R18, 0x1 ;  /* 0x0000000112127836 */ /* 0x000fe20000000000 */
[----:B------:R-:W-:Y:S04]  /*13220*/  BSSY B0, `(.L_x_1872) ;  /* 0x00000d2000007945 */ /* 0x000fe80003800000 */
[----:B------:R-:W-:-:S04]  /*13230*/  ISETP.NE.AND P0, PT, R18, 0x2, PT ;  /* 0x000000021200780c */ /* 0x000fc80003f05270 */
[----:B------:R-:W-:Y:S02]  /*13240*/  SEL R2, RZ, 0x1, P0 ;  /* 0x00000001ff027807 */ /* 0x000fe40000000000 */
[----:B------:R-:W-:Y:S02]  /*13250*/  SEL R18, R18, RZ, P0 ;  /* 0x000000ff12127207 */ /* 0x000fe40000000000 */
[----:B--2---:R-:W-:Y:S02]  /*13260*/  ISETP.NE.AND P2, PT, R4, RZ, PT ;  /* 0x000000ff0400720c */ /* 0x004fe40003f45270 */
[----:B---3--:R-:W-:-:S05]  /*13270*/  LOP3.LUT R8, R8, R2, RZ, 0x3c, !PT ;  /* 0x0000000208087212 */ /* 0x008fca00078e3cff */
[----:B------:R0:W-:Y:S06]  /*13280*/  STL [R1], R8 ;  /* 0x0000000801007387 */ /* 0x0001ec0000100800 */
[----:B------:R-:W-:Y:S05]  /*13290*/  @!P2 BRA `(.L_x_1873) ;  /* 0x0000000c0028a947 */ /* 0x000fea0003800000 */
[----:B------:R-:W2:Y:S02]  /*132a0*/  LDL R4, [R1+0xc] ;  /* 0x00000c0001047983 */ /* 0x000ea40000100800 */
[----:B--2---:R-:W-:-:S13]  /*132b0*/  ISETP.NE.AND P2, PT, R4, RZ, PT ;  /* 0x000000ff0400720c */ /* 0x004fda0003f45270 */
[----:B------:R-:W-:Y:S05]  /*132c0*/  @!P2 BRA `(.L_x_1874) ;  /* 0x00000000004ca947 */ /* 0x000fea0003800000 */
[----:B------:R-:W2:Y:S01]  /*132d0*/  LDL R7, [R1+0x4] ;  /* 0x0000040001077983 */ /* 0x000ea20000100800 */
[----:B------:R-:W1:Y:S01]  /*132e0*/  LDC R5, c[0x0][0x43c] ;  /* 0x00010f00ff057b82 */ /* 0x000e620000000800 */
[----:B------:R-:W-:Y:S01]  /*132f0*/  IMAD.MOV.U32 R4, RZ, RZ, R0 ;  /* 0x000000ffff047224 */ /* 0x000fe200078e0000 */
[----:B------:R-:W-:Y:S01]  /*13300*/  ULDC.64 UR4, c[0x0][0x428] ;  /* 0x00010a0000047ab9 */ /* 0x000fe20000000a00 */
[----:B-1----:R-:W-:-:S13]  /*13310*/  ISETP.NE.AND P0, PT, R5, 0x1, PT ;  /* 0x000000010500780c */ /* 0x002fda0003f05270 */
[----:B------:R-:W1:Y:S02]  /*13320*/  @P0 LDC.64 R2, c[0x0][0x440] ;  /* 0x00011000ff020b82 */ /* 0x000e640000000a00 */
[----:B-1----:R-:W-:-:S05]  /*13330*/  @P0 IMAD.HI.U32 R2, R0, R2, RZ ;  /* 0x0000000200020227 */ /* 0x002fca00078e00ff */
[----:B------:R-:W-:-:S05]  /*13340*/  @P0 SHF.R.U32.HI R4, RZ, R3, R2 ;  /* 0x00000003ff040219 */ /* 0x000fca0000011602 */
[----:B------:R-:W-:-:S04]  /*13350*/  IMAD.MOV R2, RZ, RZ, -R4 ;  /* 0x000000ffff027224 */ /* 0x000fc800078e0a04 */
[----:B------:R-:W-:Y:S01]  /*13360*/  IMAD R0, R5, R2, R0 ;  /* 0x0000000205007224 */ /* 0x000fe200078e0200 */
[--C-:B------:R-:W-:Y:S01]  /*13370*/  SHF.R.S32.HI R5, RZ, 0x1f, R4.reuse ;  /* 0x0000001fff057819 */ /* 0x100fe20000011404 */
[----:B------:R-:W1:Y:S02]  /*13380*/  LDC.64 R2, c[0x0][0x418] ;  /* 0x00010600ff027b82 */ /* 0x000e640000000a00 */
[----:B------:R-:W-:-:S03]  /*13390*/  IMAD.WIDE.U32 R4, R19, UR4, R4 ;  /* 0x0000000413047c25 */ /* 0x000fc6000f8e0004 */
[----:B-1----:R-:W-:Y:S01]  /*133a0*/  LEA R2, P0, R4, R2, 0x2 ;  /* 0x0000000204027211 */ /* 0x002fe200078010ff */
[----:B--2---:R-:W-:-:S04]  /*133b0*/  IMAD R7, R7, UR4, RZ ;  /* 0x0000000407077c24 */ /* 0x004fc8000f8e02ff */
[----:B------:R-:W-:-:S04]  /*133c0*/  IMAD R7, R19, UR5, R7 ;  /* 0x0000000513077c24 */ /* 0x000fc8000f8e0207 */
[----:B------:R-:W-:-:S05]  /*133d0*/  IMAD.IADD R7, R7, 0x1, R5 ;  /* 0x0000000107077824 */ /* 0x000fca00078e0205 */
[----:B------:R-:W-:-:S05]  /*133e0*/  LEA.HI.X R3, R4, R3, R7, 0x2, P0 ;  /* 0x0000000304037211 */ /* 0x000fca00000f1407 */
[----:B------:R1:W5:Y:S02]  /*133f0*/  LDG.E R16, desc[UR46][R2.64] ;  /* 0x0000002e02107981 */ /* 0x000364000c1e1900 */
.L_x_1874:
[----:B-1----:R-:W-:Y:S01]  /*13400*/  IMAD R2, R18, 0x8, R17 ;  /* 0x0000000812027824 */ /* 0x002fe200078e0211 */
[----:B------:R-:W-:Y:S01]  /*13410*/  SHF.L.U32 R4, R8, 0x1f, RZ ;  /* 0x0000001f08047819 */ /* 0x000fe200000006ff */
[----:B------:R-:W1:Y:S01]  /*13420*/  S2R R3, SR_TID.X ;  /* 0x0000000000037919 */ /* 0x000e620000002100 */
[----:B------:R-:W-:Y:S02]  /*13430*/  BSSY B1, `(.L_x_1875) ;  /* 0x0000005000017945 */ /* 0x000fe40003800000 */
[----:B------:R-:W2:Y:S01]  /*13440*/  SYNCS.PHASECHK.TRANS64.TRYWAIT P0, [R2+URZ+0x28c40], R4 ;  /* 0x028c4004020075a7 */ /* 0x000ea2000800017f */
[----:B-1----:R-:W-:-:S04]  /*13450*/  LOP3.LUT R3, R3, 0x7f, RZ, 0xc0, !PT ;  /* 0x0000007f03037812 */ /* 0x002fc800078ec0ff */
[----:B------:R-:W-:Y:S01]  /*13460*/  ISETP.NE.AND P1, PT, R3, RZ, PT ;  /* 0x000000ff0300720c */ /* 0x000fe20003f25270 */
[----:B--2---:R-:W-:-:S12]  /*13470*/  @!P0 BRA `(.L_x_1876) ;  /* 0x0000003800108947 */ /* 0x004fd80003800000 */
.L_x_1971:
[----:B------:R-:W-:Y:S05]  /*13480*/  BSYNC B1 ;  /* 0x0000000000017941 */ /* 0x000fea0003800000 */
.L_x_1875:
        /* <DEDUP_REMOVED lines=9> */
.L_x_1878:
[----:B------:R-:W-:Y:S05]  /*13520*/  BSYNC B1 ;  /* 0x0000000000017941 */ /* 0x000fea0003800000 */
.L_x_1877:
[----:B------:R-:W-:Y:S01]  /*13530*/  IMAD.MOV.U32 R7, RZ, RZ, RZ ;  /* 0x000000ffff077224 */ /* 0x000fe200078e00ff */
[----:B------:R-:W-:Y:S01]  /*13540*/  UIADD3 UR4, UP0, UR44, 0x370, URZ ;  /* 0x000003702c047890 */ /* 0x000fe2000ff1e03f */
[----:B------:R-:W-:Y:S01]  /*13550*/  IMAD R5, R18, 0x2000, R17 ;  /* 0x0000200012057824 */ /* 0x000fe200078e0211 */
        /* <DEDUP_REMOVED lines=8> */
.L_x_1879:
[----:B------:R-:W-:-:S13]  /*135e0*/  @P0 ELECT P2, URZ, PT ;  /* 0x00000000003f082f */ /* 0x000fda0003840000 */
[----:B-----5:R-:W-:Y:S01]  /*135f0*/  @P2 R2UR UR13, R16 ;  /* 0x00000000100d22ca */ /* 0x020fe200000e0000 */
[----:B------:R-:W-:Y:S01]  /*13600*/  UMOV UR12, UR36 ;  /* 0x00000024000c7c82 */ /* 0x000fe20008000000 */
[----:B------:R-:W-:Y:S02]  /*13610*/  @P2 R2UR UR11, R3 ;  /* 0x00000000030b22ca */ /* 0x000fe400000e0000 */
[----:B------:R-:W-:Y:S02]  /*13620*/  @P2 R2UR UR9, R5 ;  /* 0x00000000050922ca */ /* 0x000fe400000e0000 */
[----:B------:R-:W-:Y:S02]  /*13630*/  @P2 R2UR UR8, R0 ;  /* 0x00000000000822ca */ /* 0x000fe400000e0000 */
[----:B------:R-:W-:Y:S02]  /*13640*/  @P2 PLOP3.LUT P0, PT, P2, PT, PT, 0x8, 0x0 ;  /* 0x000000000000281c */ /* 0x000fe4000170e170 */
[----:B------:R-:W-:-:S09]  /*13650*/  PLOP3.LUT P2, PT, PT, PT, PT, 0x8, 0x0 ;  /* 0x000000000000781c */ /* 0x000fd20003f4e170 */
[----:B------:R2:W-:Y:S02]  /*13660*/  UTMALDG.4D [UR8], [UR4], desc[UR6] ;  /* 0x00000608040075b4 */ /* 0x0005e40008019000 */
[----:B--2---:R-:W-:Y:S05]  /*13670*/  @P0 BRA.U.ANY `(.L_x_1879) ;  /* 0xfffffffd00d80947 */ /* 0x004fea000393ffff */
[----:B------:R-:W2:Y:S01]  /*13680*/  SYNCS.PHASECHK.TRANS64.TRYWAIT P0, [R2+URZ+0x28c60], R4 ;  /* 0x028c6004020075a7 */ /* 0x000ea2000800017f */
[----:B------:R-:W-:Y:S04]  /*13690*/  BSSY B1, `(.L_x_1880) ;  /* 0x0000002000017945 */ /* 0x000fe80003800000 */
[----:B--2---:R-:W-:Y:S05]  /*136a0*/  @!P0 BRA `(.L_x_1881) ;  /* 0x0000003400988947 */ /* 0x004fea0003800000 */
.L_x_1972:
[----:B------:R-:W-:Y:S05]  /*136b0*/  BSYNC B1 ;  /* 0x0000000000017941 */ /* 0x000fea0003800000 */
.L_x_1880:
[----:B------:R-:W-:Y:S01]  /*136c0*/  BSSY B1, `(.L_x_1882) ;  /* 0x000000b000017945 */ /* 0x000fe20003800000 */
[----:B0-----:R-:W-:Y:S02]  /*136d0*/  IMAD.MOV.U32 R8, RZ, RZ, 0x0 ;  /* 0x00000000ff087424 */ /* 0x001fe400078e00ff */
[----:B------:R-:W-:Y:S01]  /*136e0*/  IMAD.MOV.U32 R9, RZ, RZ, 0x14f00000 ;  /* 0x14f00000ff097424 */ /* 0x000fe200078e00ff */
[----:B------:R-:W-:Y:S06]  /*136f0*/  @P1 BRA `(.L_x_1883) ;  /* 0x00000000001c1947 */ /* 0x000fec0003800000 */
[----:B------:R-:W0:Y:S01]  /*13700*/  S2R R5, SR_TID.X ;  /* 0x0000000000057919 */ /* 0x000e220000002100 */
[----:B------:R-:W-:-:S04]  /*13710*/  IMAD.MOV.U32 R0, RZ, RZ, 0x10000 ;  /* 0x00010000ff007424 */ /* 0x000fc800078e00ff */
[----:B------:R3:W-:Y:S01]  /*13720*/  SYNCS.ARRIVE.TRANS64 RZ, [R2+URZ+0x28c50], R0 ;  /* 0x028c500002ff79a7 */ /* 0x0007e2000800003f */
[----:B0-----:R-:W-:-:S04]  /*13730*/  LOP3.LUT R5, R5, 0x1f, RZ, 0xc0, !PT ;  /* 0x0000001f05057812 */ /* 0x001fc800078ec0ff */
[----:B------:R-:W-:-:S13]  /*13740*/  ISETP.NE.AND P0, PT, R5, RZ, PT ;  /* 0x000000ff0500720c */ /* 0x000fda0003f05270 */
[----:B---3--:R-:W-:Y:S05]  /*13750*/  @!P0 BRA `(.L_x_1883) ;  /* 0x0000000000048947 */ /* 0x008fea0003800000 */
[----:B------:R-:W-:Y:S01]  /*13760*/  BPT.TRAP 0x1 ;  /* 0x000000040000795c */ /* 0x000fe20000300000 */
.L_x_1883:
[----:B------:R-:W-:Y:S05]  /*13770*/  BSYNC B1 ;  /* 0x0000000000017941 */ /* 0x000fea0003800000 */
.L_x_1882:
[----:B------:R-:W-:Y:S01]  /*13780*/  R2UR UR10, R7 ;  /* 0x00000000070a72ca */ /* 0x000fe200000e0000 */
[----:B------:R-:W-:Y:S01]  /*13790*/  IMAD R0, R18, 0x10000, R17 ;  /* 0x0001000012007824 */ /* 0x000fe200078e0211 */
[----:B------:R-:W-:Y:S01]  /*137a0*/  R2UR UR6, R8 ;  /* 0x00000000080672ca */ /* 0x000fe200000e0000 */
[----:B------:R-:W-:Y:S01]  /*137b0*/  UIADD3 UR4, UP0, UR44, 0x470, URZ ;  /* 0x000004702c047890 */ /* 0x000fe2000ff1e03f */
[----:B------:R-:W-:Y:S01]  /*137c0*/  R2UR UR7, R9 ;  /* 0x00000000090772ca */ /* 0x000fe200000e0000 */
[----:B-12---:R-:W-:Y:S01]  /*137d0*/  VIADD R2, R2, 0x28c50 ;  /* 0x00028c5002027836 */ /* 0x006fe20000000000 */
[----:B------:R-:W-:Y:S01]  /*137e0*/  PLOP3.LUT P0, PT, PT, PT, PT, 0x80, 0x0 ;  /* 0x000000000000781c */ /* 0x000fe20003f0f070 */
[----:B------:R-:W-:Y:S01]  /*137f0*/  VIADD R4, R0, 0x400 ;  /* 0x0000040000047836 */ /* 0x000fe20000000000 */
[----:B------:R-:W-:-:S12]  /*13800*/  UIADD3.X UR5, URZ, UR45, URZ, UP0, !UPT ;  /* 0x0000002d3f057290 */ /* 0x000fd800087fe43f */
.L_x_1884:
        /* <DEDUP_REMOVED lines=15> */
.L_x_1885:
        /* <DEDUP_REMOVED lines=15> */
.L_x_1886:
        /* <DEDUP_REMOVED lines=15> */
.L_x_1887:
        /* <DEDUP_REMOVED lines=15> */
.L_x_1888:
        /* <DEDUP_REMOVED lines=15> */
.L_x_1889:
        /* <DEDUP_REMOVED lines=15> */
.L_x_1890:
        /* <DEDUP_REMOVED lines=15> */
.L_x_1891:
        /* <DEDUP_REMOVED lines=10> */
.L_x_1873:
[----:B------:R-:W-:Y:S05]  /*13f40*/  BSYNC B0 ;  /* 0x0000000000007941 */ /* 0x000fea0003800000 */
.L_x_1872:
[----:B------:R-:W-:-:S06]  /*13f50*/  UIADD3 UR4, UR39, -0x3, URZ ;  /* 0xfffffffd27047890 */ /* 0x000fcc000fffe03f */
[----:B------:R-:W-:-:S07]  /*13f60*/  IMAD.U32 R0, RZ, RZ, UR4 ;  /* 0x00000004ff007e24 */ /* 0x000fce000f8e00ff */
.L_x_1871:
[----:B------:R-:W-:Y:S01]  /*13f70*/  ULOP3.LUT UR4, URZ, UR39, URZ, 0x33, !UPT ;  /* 0x000000273f047292 */ /* 0x000fe2000f8e333f */
[----:B------:R-:W-:Y:S01]  /*13f80*/  VIADD R6, R6, 0xfffffffe ;  /* 0xfffffffe06067836 */ /* 0x000fe20000000000 */
[----:B------:R-:W-:Y:S04]  /*13f90*/  BSSY B0, `(.L_x_1870) ;  /* 0x00001b4000007945 */ /* 0x000fe80003800000 */
[----:B------:R-:W-:-:S13]  /*13fa0*/  ISETP.NE.AND P0, PT, R6, UR4, PT ;  /* 0x0000000406007c0c */ /* 0x000fda000bf05270 */
[----:B------:R-:W-:Y:S05]  /*13fb0*/  @!P0 BRA `(.L_x_1892) ;  /* 0x0000001800c48947 */ /* 0x000fea0003800000 */
.L_x_1933:
[----:B------:R-:W2:Y:S04]  /*13fc0*/  LDL R3, [R1+0x8] ;  /* 0x0000080001037983 */ /* 0x000ea80000100800 */
[----:B------:R-:W3:Y:S01]  /*13fd0*/  LDL.LU R2, [R1] ;  /* 0x0000000001027983 */ /* 0x000ee20000300800 */
[----:B------:R-:W-:Y:S01]  /*13fe0*/  VIADD R7, R18, 0x1 ;  /* 0x0000000112077836 */ /* 0x000fe20000000000 */
[----:B------:R-:W-:Y:S05]  /*13ff0*/  YIELD ;  /* 0x0000000000007946 */ /* 0x000fea0003800000 */
[----:B------:R-:W-:Y:S01]  /*14000*/  ISETP.NE.AND P0, PT, R7, 0x2, PT ;  /* 0x000000020700780c */ /* 0x000fe20003f05270 */
[----:B------:R-:W-:Y:S03]  /*14010*/  BSSY B1, `(.L_x_1893) ;  /* 0x00000d1000017945 */ /* 0x000fe60003800000 */
[----:B------:R-:W-:-:S02]  /*14020*/  SEL R6, RZ, 0x1, P0 ;  /* 0x00000001ff067807 */ /* 0x000fc40000000000 */
[----:B------:R-:W-:Y:S02]  /*14030*/  SEL R7, R7, RZ, P0 ;  /* 0x000000ff07077207 */ /* 0x000fe40000000000 */
[----:B--2---:R-:W-:Y:S02]  /*14040*/  ISETP.NE.AND P1, PT, R3, RZ, PT ;  /* 0x000000ff0300720c */ /* 0x004fe40003f25270 */
[----:B---3--:R-:W-:-:S11]  /*14050*/  LOP3.LUT R6, R2, R6, RZ, 0x3c, !PT ;  /* 0x0000000602067212 */ /* 0x008fd600078e3cff */
[----:B------:R-:W-:Y:S05]  /*14060*/  @!P1 BRA `(.L_x_1894) ;  /* 0x0000000c002c9947 */ /* 0x000fea0003800000 */
[----:B------:R-:W2:Y:S01]  /*14070*/  LDL R2, [R1+0xc] ;  /* 0x00000c0001027983 */ /* 0x000ea20000100800 */
[----:B0-----:R-:W-:Y:S01]  /*14080*/  IMAD.MOV.U32 R8, RZ, RZ, R0 ;  /* 0x000000ffff087224 */ /* 0x001fe200078e0000 */
[----:B--2---:R-:W-:-:S13]  /*14090*/  ISETP.NE.AND P1, PT, R2, RZ, PT ;  /* 0x000000ff0200720c */ /* 0x004fda0003f25270 */
[----:B------:R-:W-:Y:S05]  /*140a0*/  @!P1 BRA `(.L_x_1895) ;  /* 0x00000000004c9947 */ /* 0x000fea0003800000 */
[----:B------:R-:W2:Y:S01]  /*140b0*/  LDL R5, [R1+0x4] ;  /* 0x0000040001057983 */ /* 0x000ea20000100800 */
[----:B------:R-:W0:Y:S01]  /*140c0*/  LDC R8, c[0x0][0x43c] ;  /* 0x00010f00ff087b82 */ /* 0x000e220000000800 */
[----:B------:R-:W-:Y:S01]  /*140d0*/  ULDC.64 UR4, c[0x0][0x428] ;  /* 0x00010a0000047ab9 */ /* 0x000fe20000000a00 */
[----:B0-----:R-:W-:-:S13]  /*140e0*/  ISETP.NE.AND P0, PT, R8, 0x1, PT ;  /* 0x000000010800780c */ /* 0x001fda0003f05270 */
[----:B------:R-:W0:Y:S02]  /*140f0*/  @P0 LDC.64 R2, c[0x0][0x440] ;  /* 0x00011000ff020b82 */ /* 0x000e240000000a00 */
[----:B0-----:R-:W-:-:S04]  /*14100*/  @P0 IMAD.HI.U32 R4, R0, R2, RZ ;  /* 0x0000000200040227 */ /* 0x001fc800078e00ff */
        /* <DEDUP_REMOVED lines=13> */
.L_x_1895:
[----:B0-----:R-:W-:Y:S01]  /*141e0*/  IMAD R4, R7, 0x8, R17 ;  /* 0x0000000807047824 */ /* 0x001fe200078e0211 */
[----:B------:R-:W-:Y:S01]  /*141f0*/  SHF.L.U32 R2, R6, 0x1f, RZ ;  /* 0x0000001f06027819 */ /* 0x000fe200000006ff */
[----:B------:R-:W0:Y:S01]  /*14200*/  S2R R3, SR_TID.X ;  /* 0x0000000000037919 */ /* 0x000e220000002100 */
[----:B------:R-:W-:Y:S02]  /*14210*/  BSSY B2, `(.L_x_1896) ;  /* 0x0000005000027945 */ /* 0x000fe40003800000 */
[----:B------:R-:W1:Y:S01]  /*14220*/  SYNCS.PHASECHK.TRANS64.TRYWAIT P0, [R4+URZ+0x28c40], R2 ;  /* 0x028c4002040075a7 */ /* 0x000e62000800017f */
[----:B0-----:R-:W-:-:S04]  /*14230*/  LOP3.LUT R3, R3, 0x7f, RZ, 0xc0, !PT ;  /* 0x0000007f03037812 */ /* 0x001fc800078ec0ff */
[----:B------:R-:W-:Y:S01]  /*14240*/  ISETP.NE.AND P1, PT, R3, RZ, PT ;  /* 0x000000ff0300720c */ /* 0x000fe20003f25270 */
[----:B-1----:R-:W-:-:S12]  /*14250*/  @!P0 BRA `(.L_x_1897) ;  /* 0x0000002800c08947 */ /* 0x002fd80003800000 */
.L_x_1973:
[----:B------:R-:W-:Y:S05]  /*14260*/  BSYNC B2 ;  /* 0x0000000000027941 */ /* 0x000fea0003800000 */
.L_x_1896:
[----:B------:R-:W-:Y:S04]  /*14270*/  BSSY B2, `(.L_x_1898) ;  /* 0x0000009000027945 */ /* 0x000fe80003800000 */
[----:B------:R-:W-:Y:S05]  /*14280*/  @P1 BRA `(.L_x_1899) ;  /* 0x00000000001c1947 */ /* 0x000fea0003800000 */
[----:B------:R-:W1:Y:S01]  /*14290*/  S2R R5, SR_TID.X ;  /* 0x0000000000057919 */ /* 0x000e620000002100 */
[----:B------:R-:W-:-:S04]  /*142a0*/  IMAD.MOV.U32 R3, RZ, RZ, 0x2000 ;  /* 0x00002000ff037424 */ /* 0x000fc800078e00ff */
[----:B------:R2:W-:Y:S01]  /*142b0*/  SYNCS.ARRIVE.TRANS64 RZ, [R4+URZ+0x28c30], R3 ;  /* 0x028c300304ff79a7 */ /* 0x0005e2000800003f */
[----:B-1----:R-:W-:-:S04]  /*142c0*/  LOP3.LUT R5, R5, 0x1f, RZ, 0xc0, !PT ;  /* 0x0000001f05057812 */ /* 0x002fc800078ec0ff */
[----:B------:R-:W-:-:S13]  /*142d0*/  ISETP.NE.AND P0, PT, R5, RZ, PT ;  /* 0x000000ff0500720c */ /* 0x000fda0003f05270 */
[----:B--2---:R-:W-:Y:S05]  /*142e0*/  @!P0 BRA `(.L_x_1899) ;  /* 0x0000000000048947 */ /* 0x004fea0003800000 */
[----:B------:R-:W-:Y:S01]  /*142f0*/  BPT.TRAP 0x1 ;  /* 0x000000040000795c */ /* 0x000fe20000300000 */
.L_x_1899:
[----:B------:R-:W-:Y:S05]  /*14300*/  BSYNC B2 ;  /* 0x0000000000027941 */ /* 0x000fea0003800000 */
.L_x_1898:
        /* <DEDUP_REMOVED lines=11> */
.L_x_1900:
        /* <DEDUP_REMOVED lines=10> */
[----:B------:R-:W1:Y:S01]  /*14460*/  SYNCS.PHASECHK.TRANS64.TRYWAIT P0, [R4+URZ+0x28c60], R2 ;  /* 0x028c6002040075a7 */ /* 0x000e62000800017f */
[----:B------:R-:W-:Y:S04]  /*14470*/  BSSY B2, `(.L_x_1901) ;  /* 0x0000002000027945 */ /* 0x000fe80003800000 */
[----:B-1----:R-:W-:Y:S05]  /*14480*/  @!P0 BRA `(.L_x_1902) ;  /* 0x0000002800488947 */ /* 0x002fea0003800000 */
.L_x_1974:
[----:B------:R-:W-:Y:S05]  /*14490*/  BSYNC B2 ;  /* 0x0000000000027941 */ /* 0x000fea0003800000 */
.L_x_1901:
        /* <DEDUP_REMOVED lines=11> */
.L_x_1904:
[----:B------:R-:W-:Y:S05]  /*14550*/  BSYNC B2 ;  /* 0x0000000000027941 */ /* 0x000fea0003800000 */
.L_x_1903:
[----:B------:R-:W-:Y:S01]  /*14560*/  R2UR UR6, R2 ;  /* 0x00000000020672ca */ /* 0x000fe200000e0000 */
[----:B------:R-:W-:Y:S01]  /*14570*/  UIADD3 UR4, UP0, UR44, 0x470, URZ ;  /* 0x000004702c047890 */ /* 0x000fe2000ff1e03f */
[----:B------:R-:W-:Y:S01]  /*14580*/  R2UR UR7, R3 ;  /* 0x00000000030772ca */ /* 0x000fe200000e0000 */
[----:B------:R-:W-:Y:S01]  /*14590*/  VIADD R4, R4, 0x28c50 ;  /* 0x00028c5004047836 */ /* 0x000fe20000000000 */
[----:B------:R-:W-:Y:S01]  /*145a0*/  R2UR UR10, R5 ;  /* 0x00000000050a72ca */ /* 0x000fe200000e0000 */
[----:B------:R-:W-:Y:S01]  /*145b0*/  IMAD R5, R7, 0x10000, R17 ;  /* 0x0001000007057824 */ /* 0x000fe200078e0211 */
[----:B------:R-:W-:Y:S01]  /*145c0*/  PLOP3.LUT P0, PT, PT, PT, PT, 0x80, 0x0 ;  /* 0x000000000000781c */ /* 0x000fe20003f0f070 */
[----:B------:R-:W-:Y:S02]  /*145d0*/  UIADD3.X UR5, URZ, UR45, URZ, UP0, !UPT ;  /* 0x0000002d3f057290 */ /* 0x000fe400087fe43f */
[----:B------:R-:W-:-:S10]  /*145e0*/  VIADD R9, R5, 0x400 ;  /* 0x0000040005097836 */ /* 0x000fd40000000000 */
.L_x_1905:
        /* <DEDUP_REMOVED lines=15> */
.L_x_1906:
        /* <DEDUP_REMOVED lines=15> */
.L_x_1907:
        /* <DEDUP_REMOVED lines=15> */
.L_x_1908:
        /* <DEDUP_REMOVED lines=15> */
.L_x_1909:
        /* <DEDUP_REMOVED lines=15> */
.L_x_1910:
        /* <DEDUP_REMOVED lines=15> */
.L_x_1911:
        /* <DEDUP_REMOVED lines=15> */
.L_x_1912:
        /* <DEDUP_REMOVED lines=10> */
.L_x_1894:
[----:B------:R-:W-:Y:S05]  /*14d20*/  BSYNC B1 ;  /* 0x0000000000017941 */ /* 0x000fea0003800000 */
.L_x_1893:
[----:B------:R-:W2:Y:S01]  /*14d30*/  LDL R2, [R1+0x8] ;  /* 0x0000080001027983 */ /* 0x000ea20000100800 */
[----:B------:R-:W-:Y:S01]  /*14d40*/  VIADD R7, R7, 0x1 ;  /* 0x0000000107077836 */ /* 0x000fe20000000000 */
[----:B------:R-:W-:Y:S04]  /*14d50*/  BSSY B1, `(.L_x_1913) ;  /* 0x00000d4000017945 */ /* 0x000fe80003800000 */
[----:B------:R-:W-:-:S04]  /*14d60*/  ISETP.NE.AND P0, PT, R7, 0x2, PT ;  /* 0x000000020700780c */ /* 0x000fc80003f05270 */
[----:B------:R-:W-:Y:S02]  /*14d70*/  SEL R3, RZ, 0x1, P0 ;  /* 0x00000001ff037807 */ /* 0x000fe40000000000 */
[----:B------:R-:W-:Y:S02]  /*14d80*/  SEL R18, R7, RZ, P0 ;  /* 0x000000ff07127207 */ /* 0x000fe40000000000 */
[----:B0-----:R-:W-:Y:S01]  /*14d90*/  LOP3.LUT R8, R6, R3, RZ, 0x3c, !PT ;  /* 0x0000000306087212 */ /* 0x001fe200078e3cff */
[----:B------:R-:W-:-:S04]  /*14da0*/  VIADD R6, R0, 0xffffffff ;  /* 0xffffffff00067836 */ /* 0x000fc80000000000 */
[----:B------:R0:W-:Y:S01]  /*14db0*/  STL [R1], R8 ;  /* 0x0000000801007387 */ /* 0x0001e20000100800 */
[----:B--2---:R-:W-:-:S13]  /*14dc0*/  ISETP.NE.AND P2, PT, R2, RZ, PT ;  /* 0x000000ff0200720c */ /* 0x004fda0003f45270 */
[----:B0-----:R-:W-:Y:S05]  /*14dd0*/  @!P2 BRA `(.L_x_1914) ;  /* 0x0000000c002ca947 */ /* 0x001fea0003800000 */
[----:B------:R-:W2:Y:S01]  /*14de0*/  LDL R2, [R1+0xc] ;  /* 0x00000c0001027983 */ /* 0x000ea20000100800 */
[----:B------:R-:W-:Y:S01]  /*14df0*/  IMAD.MOV.U32 R7, RZ, RZ, R6 ;  /* 0x000000ffff077224 */ /* 0x000fe200078e0006 */
        /* <DEDUP_REMOVED lines=21> */
.L_x_1915:
        /* <DEDUP_REMOVED lines=8> */
.L_x_1975:
[----:B------:R-:W-:Y:S05]  /*14fd0*/  BSYNC B2 ;  /* 0x0000000000027941 */ /* 0x000fea0003800000 */
.L_x_1916:
        /* <DEDUP_REMOVED lines=9> */
.L_x_1919:
[----:B------:R-:W-:Y:S05]  /*15070*/  BSYNC B2 ;  /* 0x0000000000027941 */ /* 0x000fea0003800000 */
.L_x_1918:
        /* <DEDUP_REMOVED lines=11> */
.L_x_1920:
        /* <DEDUP_REMOVED lines=13> */
.L_x_1976:
[----:B------:R-:W-:Y:S05]  /*15200*/  BSYNC B2 ;  /* 0x0000000000027941 */ /* 0x000fea0003800000 */
.L_x_1921:
        /* <DEDUP_REMOVED lines=11> */
.L_x_1924:
[----:B------:R-:W-:Y:S05]  /*152c0*/  BSYNC B2 ;  /* 0x0000000000027941 */ /* 0x000fea0003800000 */
.L_x_1923:
        /* <DEDUP_REMOVED lines=9> */
.L_x_1925:
        /* <DEDUP_REMOVED lines=15> */
.L_x_1926:
        /* <DEDUP_REMOVED lines=15> */
.L_x_1927:
        /* <DEDUP_REMOVED lines=15> */
.L_x_1928:
        /* <DEDUP_REMOVED lines=15> */
.L_x_1929:
        /* <DEDUP_REMOVED lines=15> */
.L_x_1930:
        /* <DEDUP_REMOVED lines=15> */
.L_x_1931:
        /* <DEDUP_REMOVED lines=15> */
.L_x_1932:
        /* <DEDUP_REMOVED lines=10> */
.L_x_1914:
[----:B------:R-:W-:Y:S05]  /*15a90*/  BSYNC B1 ;  /* 0x0000000000017941 */ /* 0x000fea0003800000 */
.L_x_1913:
[----:B------:R-:W-:Y:S01]  /*15aa0*/  ISETP.GT.AND P0, PT, R6, UR38, PT ;  /* 0x0000002606007c0c */ /* 0x000fe2000bf04270 */
[----:B------:R-:W-:-:S12]  /*15ab0*/  VIADD R0, R0, 0xfffffffe ;  /* 0xfffffffe00007836 */ /* 0x000fd80000000000 */
[----:B------:R-:W-:Y:S05]  /*15ac0*/  @P0 BRA `(.L_x_1933) ;  /* 0xffffffe4003c0947 */ /* 0x000fea000383ffff */
.L_x_1892:
[----:B------:R-:W-:Y:S05]  /*15ad0*/  BSYNC B0 ;  /* 0x0000000000007941 */ /* 0x000fea0003800000 */
.L_x_1870:
[----:B------:R-:W2:Y:S01]  /*15ae0*/  LDL.LU R2, [R1] ;  /* 0x0000000001027983 */ /* 0x000ea20000300800 */
[----:B0-----:R-:W0:Y:S01]  /*15af0*/  S2R R0, SR_TID.X ;  /* 0x0000000000007919 */ /* 0x001e220000002100 */
[----:B------:R-:W-:-:S05]  /*15b00*/  VIADD R18, R18, 0x1 ;  /* 0x0000000112127836 */ /* 0x000fca0000000000 */
[----:B------:R-:W-:Y:S02]  /*15b10*/  ISETP.NE.AND P0, PT, R18, 0x2, PT ;  /* 0x000000021200780c */ /* 0x000fe40003f05270 */
[----:B0-----:R-:W-:-:S04]  /*15b20*/  LOP3.LUT R0, R0, 0x7f, RZ, 0xc0, !PT ;  /* 0x0000007f00007812 */ /* 0x001fc800078ec0ff */
[----:B------:R-:W-:Y:S02]  /*15b30*/  ISETP.NE.AND P2, PT, R0, RZ, PT ;  /* 0x000000ff0000720c */ /* 0x000fe40003f45270 */
[----:B------:R-:W-:Y:S01]  /*15b40*/  SEL R0, RZ, 0x1, P0 ;  /* 0x00000001ff007807 */ /* 0x000fe20000000000 */
[----:B------:R-:W-:Y:S03]  /*15b50*/  BSSY B0, `(.L_x_1934) ;  /* 0x0000011000007945 */ /* 0x000fe60003800000 */
[----:B--2---:R-:W-:-:S05]  /*15b60*/  LOP3.LUT R2, R2, R0, RZ, 0x3c, !PT ;  /* 0x0000000002027212 */ /* 0x004fca00078e3cff */
[----:B------:R0:W-:Y:S02]  /*15b70*/  STL [R1], R2 ;  /* 0x0000000201007387 */ /* 0x0001e40000100800 */
[----:B------:R-:W-:Y:S05]  /*15b80*/  @P2 BRA `(.L_x_1935) ;  /* 0x0000000000342947 */ /* 0x000fea0003800000 */
[----:B------:R-:W1:Y:S01]  /*15b90*/  S2R R5, SR_LANEID ;  /* 0x0000000000057919 */ /* 0x000e620000000000 */
[----:B------:R-:W-:Y:S01]  /*15ba0*/  VOTEU.ANY UR4, UPT, PT ;  /* 0x0000000000047886 */ /* 0x000fe200038e0100 */
[----:B0-----:R-:W0:Y:S01]  /*15bb0*/  LDC.64 R2, c[0x0][0xc80] ;  /* 0x00032000ff027b82 */ /* 0x001e220000000a00 */
[----:B------:R-:W1:Y:S02]  /*15bc0*/  FLO.U32 R0, UR4 ;  /* 0x0000000400007d00 */ /* 0x000e6400080e0000 */
[----:B-1----:R-:W-:-:S06]  /*15bd0*/  ISETP.EQ.U32.AND P1, PT, R0, R5, PT ;  /* 0x000000050000720c */ /* 0x002fcc0003f22070 */
[----:B------:R-:W0:Y:S07]  /*15be0*/  POPC R5, UR4 ;  /* 0x0000000400057d09 */ /* 0x000e2e0008000000 */
[----:B0-----:R-:W2:Y:S01]  /*15bf0*/  @P1 ATOMG.E.ADD.STRONG.GPU PT, R3, desc[UR46][R2.64], R5 ;  /* 0x00000005020319a8 */ /* 0x001ea200081ee1ee */
[----:B------:R-:W0:Y:S02]  /*15c00*/  S2R R4, SR_LTMASK ;  /* 0x0000000000047919 */ /* 0x000e240000003900 */
[----:B0-----:R-:W-:-:S04]  /*15c10*/  LOP3.LUT R4, R4, UR4, RZ, 0xc0, !PT ;  /* 0x0000000404047c12 */ /* 0x001fc8000f8ec0ff */
[----:B------:R-:W0:Y:S01]  /*15c20*/  POPC R7, R4 ;  /* 0x0000000400077309 */ /* 0x000e220000000000 */
[----:B--2---:R-:W0:Y:S02]  /*15c30*/  SHFL.IDX PT, R0, R3, R0, 0x1f ;  /* 0x00001f0003007589 */ /* 0x004e2400000e0000 */
[----:B0-----:R-:W-:-:S05]  /*15c40*/  IADD3 R0, R0, UR42, R7 ;  /* 0x0000002a00007c10 */ /* 0x001fca000fffe007 */
[----:B------:R1:W-:Y:S02]  /*15c50*/  STL [R1+0x10], R0 ;  /* 0x0000100001007387 */ /* 0x0003e40000100800 */
.L_x_1935:
[----:B------:R-:W-:Y:S05]  /*15c60*/  BSYNC B0 ;  /* 0x0000000000007941 */ /* 0x000fea0003800000 */
.L_x_1934:
[----:B------:R-:W-:-:S07]  /*15c70*/  SEL R18, R18, RZ, P0 ;  /* 0x000000ff12127207 */ /* 0x000fce0000000000 */
.L_x_1838:
[----:B------:R-:W-:Y:S05]  /*15c80*/  BSYNC B7 ;  /* 0x0000000000077941 */ /* 0x000fea0003800000 */
.L_x_1836:
[----:B01----:R-:W2:Y:S04]  /*15c90*/  LDL R0, [R1+0x20] ;  /* 0x0000200001007983 */ /* 0x003ea80000100800 */
[----:B------:R0:W5:Y:S01]  /*15ca0*/  LDL R2, [R1+0x10] ;  /* 0x0000100001027983 */ /* 0x0001620000100800 */
[----:B--2---:R-:W-:-:S13]  /*15cb0*/  ISETP.NE.AND P0, PT, R0, RZ, PT ;  /* 0x000000ff0000720c */ /* 0x004fda0003f05270 */
[----:B0-----:R-:W-:Y:S05]  /*15cc0*/  @!P0 BRA `(.L_x_1936) ;  /* 0x0000000000288947 */ /* 0x001fea0003800000 */
[----:B------:R-:W-:Y:S05]  /*15cd0*/  WARPSYNC.ALL ;  /* 0x0000000000007948 */ /* 0x000fea0003800000 */
[----:B------:R-:W0:Y:S08]  /*15ce0*/  S2UR UR5, SR_CgaCtaId ;  /* 0x00000000000579c3 */ /* 0x000e300000008800 */
[----:B------:R-:W-:Y:S06]  /*15cf0*/  BAR.SYNC.DEFER_BLOCKING 0x5, 0x180 ;  /* 0x0146000000007b1d */ /* 0x000fec0000010000 */
[----:B------:R-:W-:-:S02]  /*15d00*/  UMOV UR4, 0x400 ;  /* 0x0000040000047882 */ /* 0x000fc40000000000 */
[----:B0-----:R-:W-:-:S06]  /*15d10*/  ULEA UR4, UR5, UR4, 0x18 ;  /* 0x0000000405047291 */ /* 0x001fcc000f8ec03f */
[----:B------:R-:W-:-:S05]  /*15d20*/  IMAD.U32 R17, RZ, RZ, UR4 ;  /* 0x00000004ff117e24 */ /* 0x000fca000f8e00ff */
[----:B-----5:R-:W0:Y:S04]  /*15d30*/  LDS R2, [R17+0x28cd0] ;  /* 0x028cd00011027984 */ /* 0x020e280000000800 */
[----:B0-----:R2:W-:Y:S01]  /*15d40*/  STL [R1+0x10], R2 ;  /* 0x0000100201007387 */ /* 0x0015e20000100800 */
[----:B------:R-:W-:Y:S06]  /*15d50*/  BAR.ARV 0x4, 0x180 ;  /* 0x0106000000007b1d */ /* 0x000fec0000002000 */
[----:B------:R-:W-:Y:S05]  /*15d60*/  BRA `(.L_x_1937) ;  /* 0x00000000002c7947 */ /* 0x000fea0003800000 */
.L_x_1936:
[----:B------:R-:W-:-:S03]  /*15d70*/  UMOV UR4, 0xffffffff ;  /* 0xffffffff00047882 */ /* 0x000fc60000000000 */
[----:B------:R-:W-:Y:S05]  /*15d80*/  BRA.DIV UR4, `(.L_x_1938) ;  /* 0x0000001204447947 */ /* 0x000fea000b800000 */
[----:B-----5:R0:W1:Y:S02]  /*15d90*/  SHFL.IDX PT, R14, R2, RZ, 0x1f ;  /* 0x00001fff020e7589 */ /* 0x02006400000e0000 */
.L_x_1979:
[----:B------:R-:W2:Y:S01]  /*15da0*/  @!P2 S2R R3, SR_CgaCtaId ;  /* 0x000000000003a919 */ /* 0x000ea20000008800 */
[----:B------:R-:W-:Y:S05]  /*15db0*/  WARPSYNC.ALL ;  /* 0x0000000000007948 */ /* 0x000fea0003800000 */
[----:B------:R-:W-:Y:S01]  /*15dc0*/  BAR.SYNC.DEFER_BLOCKING 0x4, 0x180 ;  /* 0x0106000000007b1d */ /* 0x000fe20000010000 */
[----:B------:R-:W-:-:S05]  /*15dd0*/  @!P2 MOV R0, 0x400 ;  /* 0x000004000000a802 */ /* 0x000fca0000000f00 */
[----:B-1----:R1:W-:Y:S01]  /*15de0*/  STL [R1+0x10], R14 ;  /* 0x0000100e01007387 */ /* 0x0023e20000100800 */
[----:B--2---:R-:W-:-:S05]  /*15df0*/  @!P2 LEA R17, R3, R0, 0x18 ;  /* 0x000000000311a211 */ /* 0x004fca00078ec0ff */
[----:B------:R1:W-:Y:S01]  /*15e00*/  @!P2 STS [R17+0x28cd0], R2 ;  /* 0x028cd0021100a388 */ /* 0x0003e20000000800 */
[----:B------:R-:W-:Y:S06]  /*15e10*/  BAR.ARV 0x5, 0x180 ;  /* 0x0146000000007b1d */ /* 0x000fec0000002000 */
.L_x_1937:
[----:B------:R-:W3:Y:S01]  /*15e20*/  LDL R0, [R1+0x10] ;  /* 0x0000100001007983 */ /* 0x000ee20000100800 */
[----:B------:R-:W-:Y:S02]  /*15e30*/  ULDC UR4, c[0x0][0xc38] ;  /* 0x00030e0000047ab9 */ /* 0x000fe40000000800 */
[----:B---3--:R-:W-:-:S13]  /*15e40*/  ISETP.GE.AND P0, PT, R0, UR4, PT ;  /* 0x0000000400007c0c */ /* 0x008fda000bf06270 */
[----:B------:R-:W-:Y:S05]  /*15e50*/  @!P0 BRA `(.L_x_1939) ;  /* 0xffffffac00848947 */ /* 0x000fea000383ffff */
.L_x_1827:
[----:B------:R-:W3:Y:S01]  /*15e60*/  LDL.LU R0, [R1+0x18] ;  /* 0x0000180001007983 */ /* 0x000ee20000300800 */
[----:B------:R-:W-:Y:S01]  /*15e70*/  BSSY B0, `(.L_x_1940) ;  /* 0x000000b000007945 */ /* 0x000fe20003800000 */
[----:B------:R-:W4:Y:S01]  /*15e80*/  S2R R5, SR_CgaCtaId ;  /* 0x0000000000057919 */ /* 0x000f220000008800 */
[----:B---3--:R-:W-:-:S05]  /*15e90*/  VIADD R0, R0, 0x1 ;  /* 0x0000000100007836 */ /* 0x008fca0000000000 */
[----:B012---:R-:W-:-:S04]  /*15ea0*/  LEA.HI R2, R0, R0, RZ, 0x1 ;  /* 0x0000000000027211 */ /* 0x007fc800078f08ff */
[----:B------:R-:W-:-:S05]  /*15eb0*/  LOP3.LUT R3, R2, 0xfffffffe, RZ, 0xc0, !PT ;  /* 0xfffffffe02037812 */ /* 0x000fca00078ec0ff */
[----:B------:R-:W-:Y:S01]  /*15ec0*/  IMAD.IADD R3, R0, 0x1, -R3 ;  /* 0x0000000100037824 */ /* 0x000fe200078e0a03 */
[----:B------:R-:W-:-:S04]  /*15ed0*/  MOV R0, 0x400 ;  /* 0x0000040000007802 */ /* 0x000fc80000000f00 */
[----:B----4-:R-:W-:Y:S02]  /*15ee0*/  LEA R0, R5, R0, 0x18 ;  /* 0x0000000005007211 */ /* 0x010fe400078ec0ff */
[----:B------:R-:W-:-:S04]  /*15ef0*/  SHF.L.U32 R3, R3, 0x1f, RZ ;  /* 0x0000001f03037819 */ /* 0x000fc800000006ff */
[----:B------:R-:W0:Y:S02]  /*15f00*/  SYNCS.PHASECHK.TRANS64.TRYWAIT P0, [R0+URZ+0x28c20], R3 ;  /* 0x028c2003000075a7 */ /* 0x000e24000800017f */
[----:B0-----:R-:W-:Y:S05]  /*15f10*/  @!P0 BRA `(.L_x_1941) ;  /* 0x0000001000088947 */ /* 0x001fea0003800000 */
.L_x_1980:
[----:B------:R-:W-:Y:S05]  /*15f20*/  BSYNC B0 ;  /* 0x0000000000007941 */ /* 0x000fea0003800000 */
.L_x_1940:
[----:B------:R-:W-:-:S03]  /*15f30*/  UMOV UR4, 0xffffffff ;  /* 0xffffffff00047882 */ /* 0x000fc60000000000 */
[----:B------:R-:W-:Y:S05]  /*15f40*/  BRA.DIV UR4, `(.L_x_1942) ;  /* 0x0000001204107947 */ /* 0x000fea000b800000 */
[----:B------:R-:W1:Y:S02]  /*15f50*/  S2R R2, SR_TID.X ;  /* 0x0000000000027919 */ /* 0x000e640000002100 */
[----:B-1----:R-:W-:-:S04]  /*15f60*/  SHF.R.U32.HI R2, RZ, 0x5, R2 ;  /* 0x00000005ff027819 */ /* 0x002fc80000011602 */
[----:B------:R-:W-:-:S05]  /*15f70*/  LOP3.LUT R2, R2, 0x3, RZ, 0xc0, !PT ;  /* 0x0000000302027812 */ /* 0x000fca00078ec0ff */
[----:B------:R1:W2:Y:S02]  /*15f80*/  SHFL.IDX PT, R14, R2, RZ, 0x1f ;  /* 0x00001fff020e7589 */ /* 0x0002a400000e0000 */
.L_x_1983:
[----:B--2---:R-:W-:Y:S01]  /*15f90*/  ISETP.NE.AND P0, PT, R14, RZ, PT ;  /* 0x000000ff0e00720c */ /* 0x004fe20003f05270 */
[----:B------:R-:W-:-:S12]  /*15fa0*/  BSSY B0, `(.L_x_1943) ;  /* 0x0000025000007945 */ /* 0x000fd80003800000 */
[----:B------:R-:W-:Y:S05]  /*15fb0*/  @P0 BRA `(.L_x_1944) ;  /* 0x00000000008c0947 */ /* 0x000fea0003800000 */
[----:B------:R-:W-:-:S03]  /*15fc0*/  UMOV UR4, 0xffffffff ;  /* 0xffffffff00047882 */ /* 0x000fc60000000000 */
[----:B------:R-:W-:Y:S05]  /*15fd0*/  BRA.DIV UR4, `(.L_x_1945) ;  /* 0x0000001204207947 */ /* 0x000fea000b800000 */
[----:B------:R-:W-:-:S13]  /*15fe0*/  ELECT P6, URZ, PT ;  /* 0x00000000003f782f */ /* 0x000fda00038c0000 */
.L_x_1986:
[----:B------:R-:W-:Y:S05]  /*15ff0*/  @!P6 BRA `(.L_x_1944) ;  /* 0x00000000007ce947 */ /* 0x000fea0003800000 */
[----:B------:R-:W-:-:S06]  /*16000*/  ULOP3.LUT UR4, UR41, 0x2, URZ, 0xfc, !UPT ;  /* 0x0000000229047892 */ /* 0x000fcc000f8efc3f */
[----:B-1----:R-:W-:-:S05]  /*16010*/  IMAD.U32 R2, RZ, RZ, UR4 ;  /* 0x00000004ff027e24 */ /* 0x002fca000f8e00ff */
[----:B------:R-:W-:-:S13]  /*16020*/  ISETP.NE.AND P2, PT, R2, 0x3, PT ;  /* 0x000000030200780c */ /* 0x000fda0003f45270 */
[----:B------:R-:W-:Y:S05]  /*16030*/  @!P2 BRA `(.L_x_1946) ;  /* 0x000000000004a947 */ /* 0x000fea0003800000 */
[----:B------:R-:W-:Y:S01]  /*16040*/  BPT.TRAP 0x1 ;  /* 0x000000040000795c */ /* 0x000fe20000300000 */
.L_x_1946:
[----:B------:R-:W2:Y:S01]  /*16050*/  LDL.LU R7, [R1] ;  /* 0x0000000001077983 */ /* 0x000ea20000300800 */
[----:B0-----:R-:W-:Y:S02]  /*16060*/  VIADD R3, R0, 0x28c40 ;  /* 0x00028c4000037836 */ /* 0x001fe40000000000 */
[C---:B------:R-:W-:Y:S02]  /*16070*/  VIADD R2, R18.reuse, 0x1 ;  /* 0x0000000112027836 */ /* 0x040fe40000000000 */
[----:B------:R-:W-:-:S03]  /*16080*/  IMAD R6, R18, 0x8, R3 ;  /* 0x0000000812067824 */ /* 0x000fc600078e0203 */
[----:B------:R-:W-:-:S04]  /*16090*/  ISETP.NE.AND P1, PT, R2, 0x2, PT ;  /* 0x000000020200780c */ /* 0x000fc80003f25270 */
[----:B------:R-:W-:Y:S02]  /*160a0*/  SEL R4, RZ, 0x1, P1 ;  /* 0x00000001ff047807 */ /* 0x000fe40000800000 */
[C---:B--2---:R-:W-:Y:S02]  /*160b0*/  SHF.L.U32 R5, R7.reuse, 0x1f, RZ ;  /* 0x0000001f07057819 */ /* 0x044fe400000006ff */
[----:B------:R-:W-:Y:S02]  /*160c0*/  LOP3.LUT R7, R7, R4, RZ, 0x3c, !PT ;  /* 0x0000000407077212 */ /* 0x000fe400078e3cff */
[----:B------:R-:W0:Y:S01]  /*160d0*/  SYNCS.PHASECHK.TRANS64.TRYWAIT P0, [R6+URZ], R5 ;  /* 0x00000005060075a7 */ /* 0x000e22000800017f */
[----:B------:R-:W-:Y:S02]  /*160e0*/  SEL R4, R2, RZ, P1 ;  /* 0x000000ff02047207 */ /* 0x000fe40000800000 */
[----:B------:R-:W-:-:S03]  /*160f0*/  SHF.L.U32 R2, R7, 0x1f, RZ ;  /* 0x0000001f07027819 */ /* 0x000fc600000006ff */
[----:B------:R-:W-:Y:S01]  /*16100*/  IMAD R3, R4, 0x8, R3 ;  /* 0x0000000804037824 */ /* 0x000fe200078e0203 */
[----:B0-----:R-:W-:Y:S06]  /*16110*/  @!P0 BRA `(.L_x_1947) ;  /* 0x0000000c00f08947 */ /* 0x001fec0003800000 */
.L_x_1987:
[----:B------:R-:W1:Y:S02]  /*16120*/  SYNCS.PHASECHK.TRANS64.TRYWAIT P0, [R3+URZ], R2 ;  /* 0x00000002030075a7 */ /* 0x000e64000800017f */
[----:B-1----:R-:W-:Y:S05]  /*16130*/  @!P0 BRA `(.L_x_1948) ;  /* 0x0000000c00fc8947 */ /* 0x002fea0003800000 */
.L_x_1988:
[----:B------:R-:W-:Y:S05]  /*16140*/  @!P2 BRA `(.L_x_1949) ;  /* 0x000000000004a947 */ /* 0x000fea0003800000 */
[----:B------:R-:W-:Y:S01]  /*16150*/  BPT.TRAP 0x1 ;  /* 0x000000040000795c */ /* 0x000fe20000300000 */
.L_x_1949:
[----:B-1----:R-:W-:-:S04]  /*16160*/  VIADD R3, R0, 0x28c60 ;  /* 0x00028c6000037836 */ /* 0x002fc80000000000 */
[----:B------:R-:W-:-:S04]  /*16170*/  IMAD R18, R18, 0x8, R3 ;  /* 0x0000000812127824 */ /* 0x000fc800078e0203 */
[----:B------:R-:W1:Y:S02]  /*16180*/  SYNCS.PHASECHK.TRANS64.TRYWAIT P0, [R18+URZ], R5 ;  /* 0x00000005120075a7 */ /* 0x000e64000800017f */
[----:B-1----:R-:W-:Y:S05]  /*16190*/  @!P0 BRA `(.L_x_1950) ;  /* 0x0000000c00f88947 */ /* 0x002fea0003800000 */
.L_x_1989:
[----:B------:R-:W-:-:S07]  /*161a0*/  IMAD R3, R4, 0x8, R3 ;  /* 0x0000000804037824 */ /* 0x000fce00078e0203 */
.L_x_1951:
[----:B--2---:R2:W3:Y:S02]  /*161b0*/  SYNCS.PHASECHK.TRANS64.TRYWAIT P0, [R3+URZ], R2 ;  /* 0x00000002030075a7 */ /* 0x0044e4000800017f */
[----:B---3--:R-:W-:Y:S05]  /*161c0*/  @!P0 NANOSLEEP.SYNCS 0x989680 ;  /* 0x009896800000895d */ /* 0x008fea0003900000 */
[----:B------:R-:W3:Y:S02]  /*161d0*/  @!P0 SYNCS.PHASECHK.TRANS64 P0, [R3+URZ], R2 ;  /* 0x00000002030085a7 */ /* 0x000ee4000800007f */
[----:B---3--:R-:W-:Y:S05]  /*161e0*/  @!P0 BRA `(.L_x_1951) ;  /* 0xfffffffc00f08947 */ /* 0x008fea000383ffff */
.L_x_1944:
[----:B------:R-:W-:Y:S05]  /*161f0*/  BSYNC B0 ;  /* 0x0000000000007941 */ /* 0x000fea0003800000 */
.L_x_1943:
[----:B------:R-:W-:Y:S05]  /*16200*/  EXIT ;  /* 0x000000000000794d */ /* 0x000fea0003800000 */
.L_x_1733:
[----:B0-----:R-:W-:-:S04]  /*16210*/  IMAD.U32 R3, RZ, RZ, UR21 ;  /* 0x00000015ff037e24 */ /* 0x001fc8000f8e00ff */
[----:B------:R0:W1:Y:S03]  /*16220*/  SYNCS.PHASECHK.TRANS64.TRYWAIT P1, [R3+URZ+0x28c50], R0 ;  /* 0x028c5000030075a7 */ /* 0x000066000802017f */
[----:B-1----:R-:W-:Y:S05]  /*16230*/  @!P1 NANOSLEEP.SYNCS 0x989680 ;  /* 0x009896800000995d */ /* 0x002fea0003900000 */
[----:B------:R-:W1:Y:S02]  /*16240*/  @!P1 SYNCS.PHASECHK.TRANS64 P1, [R3+URZ+0x28c50], R0 ;  /* 0x028c5000030095a7 */ /* 0x000e64000802007f */
[----:B-1----:R-:W-:Y:S05]  /*16250*/  @!P1 BRA `(.L_x_1733) ;  /* 0xfffffffc00ec9947 */ /* 0x002fea000383ffff */
[----:B------:R-:W-:Y:S05]  /*16260*/  BRA `(.L_x_1952) ;  /* 0xfffffeb800b47947 */ /* 0x000fea000383ffff */
.L_x_1738:
[----:B-1----:R-:W-:-:S04]  /*16270*/  IMAD.U32 R3, RZ, RZ, UR21 ;  /* 0x00000015ff037e24 */ /* 0x002fc8000f8e00ff */
[----:B------:R1:W2:Y:S03]  /*16280*/  SYNCS.PHASECHK.TRANS64.TRYWAIT P1, [R3+URZ+0x28c50], R0 ;  /* 0x028c5000030075a7 */ /* 0x0002a6000802017f */
[----:B--2---:R-:W-:Y:S05]  /*16290*/  @!P1 NANOSLEEP.SYNCS 0x989680 ;  /* 0x009896800000995d */ /* 0x004fea0003900000 */
[----:B------:R-:W2:Y:S02]  /*162a0*/  @!P1 SYNCS.PHASECHK.TRANS64 P1, [R3+URZ+0x28c50], R0 ;  /* 0x028c5000030095a7 */ /* 0x000ea4000802007f */
[----:B--2---:R-:W-:Y:S05]  /*162b0*/  @!P1 BRA `(.L_x_1738) ;  /* 0xfffffffc00ec9947 */ /* 0x004fea000383ffff */
[----:B------:R-:W-:Y:S05]  /*162c0*/  BRA `(.L_x_1737) ;  /* 0xfffffec400b07947 */ /* 0x000fea000383ffff */
.L_x_1747:
[----:B0-----:R-:W-:-:S04]  /*162d0*/  IMAD.U32 R3, RZ, RZ, UR43 ;  /* 0x0000002bff037e24 */ /* 0x001fc8000f8e00ff */
[----:B------:R0:W1:Y:S03]  /*162e0*/  SYNCS.PHASECHK.TRANS64.TRYWAIT P0, [R3+URZ+0x28c00], R0 ;  /* 0x028c0000030075a7 */ /* 0x000066000800017f */
[----:B-1----:R-:W-:Y:S05]  /*162f0*/  @!P0 NANOSLEEP.SYNCS 0x989680 ;  /* 0x009896800000895d */ /* 0x002fea0003900000 */
[----:B------:R-:W1:Y:S02]  /*16300*/  @!P0 SYNCS.PHASECHK.TRANS64 P0, [R3+URZ+0x28c00], R0 ;  /* 0x028c0000030085a7 */ /* 0x000e64000800007f */
[----:B-1----:R-:W-:Y:S05]  /*16310*/  @!P0 BRA `(.L_x_1747) ;  /* 0xfffffffc00ec8947 */ /* 0x002fea000383ffff */
[----:B------:R-:W-:Y:S05]  /*16320*/  BRA `(.L_x_1953) ;  /* 0xfffffedc00187947 */ /* 0x000fea000383ffff */
.L_x_1751:
[----:B--2---:R2:W3:Y:S02]  /*16330*/  SYNCS.PHASECHK.TRANS64.TRYWAIT P0, [R7+URZ+0x28c30], R10 ;  /* 0x028c300a070075a7 */ /* 0x0044e4000800017f */
[----:B---3--:R-:W-:Y:S05]  /*16340*/  @!P0 NANOSLEEP.SYNCS 0x989680 ;  /* 0x009896800000895d */ /* 0x008fea0003900000 */
[----:B------:R-:W3:Y:S02]  /*16350*/  @!P0 SYNCS.PHASECHK.TRANS64 P0, [R7+URZ+0x28c30], R10 ;  /* 0x028c300a070085a7 */ /* 0x000ee4000800007f */
[----:B---3--:R-:W-:Y:S05]  /*16360*/  @!P0 BRA `(.L_x_1751) ;  /* 0xfffffffc00f08947 */ /* 0x008fea000383ffff */
[----:B------:R-:W-:Y:S05]  /*16370*/  BRA `(.L_x_1750) ;  /* 0xfffffedc00347947 */ /* 0x000fea000383ffff */
.L_x_1763:
[----:B--2---:R2:W3:Y:S02]  /*16380*/  SYNCS.PHASECHK.TRANS64.TRYWAIT P0, [R7+URZ+0x28c50], R10 ;  /* 0x028c500a070075a7 */ /* 0x0044e4000800017f */
[----:B---3--:R-:W-:Y:S05]  /*16390*/  @!P0 NANOSLEEP.SYNCS 0x989680 ;  /* 0x009896800000895d */ /* 0x008fea0003900000 */
[----:B------:R-:W3:Y:S02]  /*163a0*/  @!P0 SYNCS.PHASECHK.TRANS64 P0, [R7+URZ+0x28c50], R10 ;  /* 0x028c500a070085a7 */ /* 0x000ee4000800007f */
[----:B---3--:R-:W-:Y:S05]  /*163b0*/  @!P0 BRA `(.L_x_1763) ;  /* 0xfffffffc00f08947 */ /* 0x008fea000383ffff */
[----:B------:R-:W-:Y:S05]  /*163c0*/  BRA `(.L_x_1762) ;  /* 0xfffffefc00587947 */ /* 0x000fea000383ffff */
.L_x_1771:
[----:B--2---:R-:W-:-:S04]  /*163d0*/  IMAD.U32 R10, RZ, RZ, UR28 ;  /* 0x0000001cff0a7e24 */ /* 0x004fc8000f8e00ff */
[----:B------:R2:W3:Y:S03]  /*163e0*/  SYNCS.PHASECHK.TRANS64.TRYWAIT P0, [R10+URZ+0x28c30], R7 ;  /* 0x028c30070a0075a7 */ /* 0x0004e6000800017f */
[----:B---3--:R-:W-:Y:S05]  /*163f0*/  @!P0 NANOSLEEP.SYNCS 0x989680 ;  /* 0x009896800000895d */ /* 0x008fea0003900000 */
[----:B------:R-:W3:Y:S02]  /*16400*/  @!P0 SYNCS.PHASECHK.TRANS64 P0, [R10+URZ+0x28c30], R7 ;  /* 0x028c30070a0085a7 */ /* 0x000ee4000800007f */
[----:B---3--:R-:W-:Y:S05]  /*16410*/  @!P0 BRA `(.L_x_1771) ;  /* 0xfffffffc00ec8947 */ /* 0x008fea000383ffff */
[----:B------:R-:W-:Y:S05]  /*16420*/  BRA `(.L_x_1770) ;  /* 0xffffff0000a47947 */ /* 0x000fea000383ffff */
.L_x_1783:
[----:B-1----:R1:W2:Y:S02]  /*16430*/  SYNCS.PHASECHK.TRANS64.TRYWAIT P0, [R168+URZ+0x28c50], R7 ;  /* 0x028c5007a80075a7 */ /* 0x0022a4000800017f */
[----:B--2---:R-:W-:Y:S05]  /*16440*/  @!P0 NANOSLEEP.SYNCS 0x989680 ;  /* 0x009896800000895d */ /* 0x004fea0003900000 */
[----:B------:R-:W2:Y:S02]  /*16450*/  @!P0 SYNCS.PHASECHK.TRANS64 P0, [R168+URZ+0x28c50], R7 ;  /* 0x028c5007a80085a7 */ /* 0x000ea4000800007f */
[----:B--2---:R-:W-:Y:S05]  /*16460*/  @!P0 BRA `(.L_x_1783) ;  /* 0xfffffffc00f08947 */ /* 0x004fea000383ffff */
[----:B------:R-:W-:Y:S05]  /*16470*/  BRA `(.L_x_1782) ;  /* 0xffffff24007c7947 */ /* 0x000fea000383ffff */
.L_x_1792:
[----:B--2---:R-:W-:-:S04]  /*16480*/  IMAD.U32 R5, RZ, RZ, UR25 ;  /* 0x00000019ff057e24 */ /* 0x004fc8000f8e00ff */
[----:B------:R2:W3:Y:S03]  /*16490*/  SYNCS.PHASECHK.TRANS64.TRYWAIT P1, [R5+URZ+0x28c30], R8 ;  /* 0x028c3008050075a7 */ /* 0x0004e6000802017f */
[----:B---3--:R-:W-:Y:S05]  /*164a0*/  @!P1 NANOSLEEP.SYNCS 0x989680 ;  /* 0x009896800000995d */ /* 0x008fea0003900000 */
[----:B------:R-:W3:Y:S02]  /*164b0*/  @!P1 SYNCS.PHASECHK.TRANS64 P1, [R5+URZ+0x28c30], R8 ;  /* 0x028c3008050095a7 */ /* 0x000ee4000802007f */
[----:B---3--:R-:W-:Y:S05]  /*164c0*/  @!P1 BRA `(.L_x_1792) ;  /* 0xfffffffc00ec9947 */ /* 0x008fea000383ffff */
[----:B------:R-:W-:Y:S05]  /*164d0*/  BRA `(.L_x_1791) ;  /* 0xffffff2c00107947 */ /* 0x000fea000383ffff */
.L_x_1796:
[----:B---3--:R3:W4:Y:S02]  /*164e0*/  SYNCS.PHASECHK.TRANS64.TRYWAIT P1, [R173+URZ+0x28c50], R8 ;  /* 0x028c5008ad0075a7 */ /* 0x008724000802017f */
[----:B----4-:R-:W-:Y:S05]  /*164f0*/  @!P1 NANOSLEEP.SYNCS 0x989680 ;  /* 0x009896800000995d */ /* 0x010fea0003900000 */
[----:B------:R-:W4:Y:S02]  /*16500*/  @!P1 SYNCS.PHASECHK.TRANS64 P1, [R173+URZ+0x28c50], R8 ;  /* 0x028c5008ad0095a7 */ /* 0x000f24000802007f */
[----:B----4-:R-:W-:Y:S05]  /*16510*/  @!P1 BRA `(.L_x_1796) ;  /* 0xfffffffc00f09947 */ /* 0x010fea000383ffff */
[----:B------:R-:W-:Y:S05]  /*16520*/  BRA `(.L_x_1795) ;  /* 0xffffff4400347947 */ /* 0x000fea000383ffff */
.L_x_1802:
[----:B------:R-:W-:-:S04]  /*16530*/  IMAD.U32 R6, RZ, RZ, UR27 ;  /* 0x0000001bff067e24 */ /* 0x000fc8000f8e00ff */
[----:B------:R0:W0:Y:S03]  /*16540*/  SYNCS.PHASECHK.TRANS64.TRYWAIT P0, [R6+URZ+0x28c30], R7 ;  /* 0x028c3007060075a7 */ /* 0x000026000800017f */
[----:B0-----:R-:W-:Y:S05]  /*16550*/  @!P0 NANOSLEEP.SYNCS 0x989680 ;  /* 0x009896800000895d */ /* 0x001fea0003900000 */
[----:B------:R-:W0:Y:S02]  /*16560*/  @!P0 SYNCS.PHASECHK.TRANS64 P0, [R6+URZ+0x28c30], R7 ;  /* 0x028c3007060085a7 */ /* 0x000e24000800007f */
[----:B0-----:R-:W-:Y:S05]  /*16570*/  @!P0 BRA `(.L_x_1802) ;  /* 0xfffffffc00ec8947 */ /* 0x001fea000383ffff */
[----:B------:R-:W-:Y:S05]  /*16580*/  BRA `(.L_x_1801) ;  /* 0xffffff4800247947 */ /* 0x000fea000383ffff */
.L_x_1814:
[----:B--2---:R2:W3:Y:S02]  /*16590*/  SYNCS.PHASECHK.TRANS64.TRYWAIT P0, [R20+URZ+0x28c50], R7 ;  /* 0x028c5007140075a7 */ /* 0x0044e4000800017f */
[----:B---3--:R-:W-:Y:S05]  /*165a0*/  @!P0 NANOSLEEP.SYNCS 0x989680 ;  /* 0x009896800000895d */ /* 0x008fea0003900000 */
[----:B------:R-:W3:Y:S02]  /*165b0*/  @!P0 SYNCS.PHASECHK.TRANS64 P0, [R20+URZ+0x28c50], R7 ;  /* 0x028c5007140085a7 */ /* 0x000ee4000800007f */
[----:B---3--:R-:W-:Y:S05]  /*165c0*/  @!P0 BRA `(.L_x_1814) ;  /* 0xfffffffc00f08947 */ /* 0x008fea000383ffff */
[----:B------:R-:W-:Y:S05]  /*165d0*/  BRA `(.L_x_1813) ;  /* 0xffffff6800f47947 */ /* 0x000fea000383ffff */
.L_x_1844:
[----:B------:R-:W-:Y:S02]  /*165e0*/  IMAD.MOV.U32 R13, RZ, RZ, R4 ;  /* 0x000000ffff0d7224 */ /* 0x000fe400078e0004 */
[----:B------:R-:W-:Y:S02]  /*165f0*/  IMAD.MOV.U32 R12, RZ, RZ, RZ ;  /* 0x000000ffff0c7224 */ /* 0x000fe400078e00ff */
[----:B------:R-:W-:Y:S02]  /*16600*/  IMAD.MOV.U32 R11, RZ, RZ, 0x1f ;  /* 0x0000001fff0b7424 */ /* 0x000fe400078e00ff */
[----:B------:R-:W-:-:S07]  /*16610*/  IMAD.MOV.U32 R15, RZ, RZ, -0x1 ;  /* 0xffffffffff0f7424 */ /* 0x000fce00078e00ff */
[----:B0-----:R-:W-:Y:S05]  /*16620*/  WARPSYNC.COLLECTIVE R15, `(.L_x_1954) ;  /* 0x000000000f087348 */ /* 0x001fea0003c00000 */
[----:B------:R1:W2:Y:S02]  /*16630*/  SHFL.IDX P6, R14, R13, R12, R11 ;  /* 0x0000000c0d0e7389 */ /* 0x0002a400000c000b */
[----:B012---:R-:W-:Y:S01]  /*16640*/  ENDCOLLECTIVE ;  /* 0x000000000000791b */ /* 0x007fe20003800000 */
.L_x_1954:
[----:B------:R-:W-:Y:S05]  /*16650*/  BRA `(.L_x_1955) ;  /* 0xffffffb400247947 */ /* 0x000fea000383ffff */
.L_x_1846:
[----:B------:R-:W-:Y:S01]  /*16660*/  BSSY B0, `(.L_x_1956) ;  /* 0x0000006000007945 */ /* 0x000fe20003800000 */
[----:B------:R-:W-:-:S07]  /*16670*/  IMAD.MOV.U32 R15, RZ, RZ, -0x1 ;  /* 0xffffffffff0f7424 */ /* 0x000fce00078e00ff */
[----:B0--3--:R-:W-:Y:S05]  /*16680*/  WARPSYNC.COLLECTIVE R15, `(.L_x_1957) ;  /* 0x000000000f0c7348 */ /* 0x009fea0003c00000 */
[----:B------:R-:W-:Y:S02]  /*16690*/  ELECT P6, UR62, PT ;  /* 0x00000000003e782f */ /* 0x000fe400038c0000 */
[----:B------:R-:W-:Y:S01]  /*166a0*/  MOV R14, UR62 ;  /* 0x0000003e000e7c02 */ /* 0x000fe20008000f00 */
[----:B0--3--:R-:W-:Y:S10]  /*166b0*/  ENDCOLLECTIVE ;  /* 0x000000000000791b */ /* 0x009ff40003800000 */
.L_x_1957:
[----:B------:R-:W-:Y:S05]  /*166c0*/  BSYNC B0 ;  /* 0x0000000000007941 */ /* 0x000fea0003800000 */
.L_x_1956:
[----:B------:R-:W-:Y:S05]  /*166d0*/  BRA `(.L_x_1958) ;  /* 0xffffffb400287947 */ /* 0x000fea000383ffff */
.L_x_1848:
[----:B0-----:R0:W1:Y:S02]  /*166e0*/  SYNCS.PHASECHK.TRANS64.TRYWAIT P0, [R3+URZ+0x28c40], R0 ;  /* 0x028c4000030075a7 */ /* 0x001064000800017f */
[----:B-1----:R-:W-:Y:S05]  /*166f0*/  @!P0 NANOSLEEP.SYNCS 0x989680 ;  /* 0x009896800000895d */ /* 0x002fea0003900000 */
[----:B------:R-:W1:Y:S02]  /*16700*/  @!P0 SYNCS.PHASECHK.TRANS64 P0, [R3+URZ+0x28c40], R0 ;  /* 0x028c4000030085a7 */ /* 0x000e64000800007f */
[----:B-1----:R-:W-:Y:S05]  /*16710*/  @!P0 BRA `(.L_x_1848) ;  /* 0xfffffffc00f08947 */ /* 0x002fea000383ffff */
[----:B------:R-:W-:Y:S05]  /*16720*/  BRA `(.L_x_1959) ;  /* 0xffffffb4008c7947 */ /* 0x000fea000383ffff */
.L_x_1852:
        /* <DEDUP_REMOVED lines=8> */
.L_x_1960:
[----:B------:R-:W-:Y:S01]  /*167b0*/  IMAD.MOV.U32 R13, RZ, RZ, R0 ;  /* 0x000000ffff0d7224 */ /* 0x000fe200078e0000 */
[----:B------:R-:W-:Y:S01]  /*167c0*/  LOP3.LUT R8, R8, 0x7f, RZ, 0xc0, !PT ;  /* 0x0000007f08087812 */ /* 0x000fe200078ec0ff */
[----:B------:R-:W-:-:S07]  /*167d0*/  IMAD.MOV.U32 R5, RZ, RZ, R14 ;  /* 0x000000ffff057224 */ /* 0x000fce00078e000e */
[----:B------:R-:W-:Y:S05]  /*167e0*/  WARPSYNC.COLLECTIVE R15, `(.L_x_1961) ;  /* 0x000000000f087348 */ /* 0x000fea0003c00000 */
[----:B------:R0:W1:Y:S02]  /*167f0*/  SHFL.IDX P6, R14, R13, R12, R11 ;  /* 0x0000000c0d0e7389 */ /* 0x00006400000c000b */
[----:B01----:R-:W-:Y:S01]  /*16800*/  ENDCOLLECTIVE ;  /* 0x000000000000791b */ /* 0x003fe20003800000 */
.L_x_1961:
[----:B------:R-:W-:Y:S01]  /*16810*/  SHF.R.U32.HI R8, RZ, 0x3, R8 ;  /* 0x00000003ff087819 */ /* 0x000fe20000011608 */
[----:B------:R-:W-:Y:S02]  /*16820*/  ULDC UR4, c[0x0][0x288] ;  /* 0x0000a20000047ab9 */ /* 0x000fe40000000800 */
[----:B------:R-:W-:Y:S02]  /*16830*/  IMAD R3, R7, UR4, RZ ;  /* 0x0000000407037c24 */ /* 0x000fe4000f8e02ff */
[----:B------:R-:W-:-:S04]  /*16840*/  VIADD R4, R8, UR40 ;  /* 0x0000002808047c36 */ /* 0x000fc80008000000 */
        /* <DEDUP_REMOVED lines=8> */
.L_x_1962:
[----:B------:R-:W-:-:S05]  /*168d0*/  @!P1 LEA R6, P2, R10, R6, 0x1 ;  /* 0x000000060a069211 */ /* 0x000fca00078408ff */
[----:B------:R-:W-:-:S04]  /*168e0*/  @!P1 IMAD.X R5, RZ, RZ, R5, P2 ;  /* 0x000000ffff059224 */ /* 0x000fc800010e0605 */
[----:B------:R-:W-:Y:S02]  /*168f0*/  @!P1 IMAD.MOV.U32 R7, RZ, RZ, R5 ;  /* 0x000000ffff079224 */ /* 0x000fe400078e0005 */
[----:B------:R-:W-:-:S03]  /*16900*/  IMAD.MOV.U32 R13, RZ, RZ, R0 ;  /* 0x000000ffff0d7224 */ /* 0x000fc600078e0000 */
[----:B------:R-:W-:Y:S01]  /*16910*/  @!PT LDS RZ, [RZ] ;  /* 0x00000000fffff984 */ /* 0x000fe20000000800 */
[----:B------:R-:W-:Y:S01]  /*16920*/  @!PT LDS RZ, [RZ] ;  /* 0x00000000fffff984 */ /* 0x000fe20000000800 */
[----:B------:R-:W-:Y:S01]  /*16930*/  @!PT LDS RZ, [RZ] ;  /* 0x00000000fffff984 */ /* 0x000fe20000000800 */
[----:B------:R0:W-:Y:S01]  /*16940*/  @!P1 LDGSTS.E.BYPASS.LTC128B.128 [R9+0x20400], desc[UR46][R6.64], !P0 ;  /* 0x2040000006099fae */ /* 0x0001e2000c101d6e */
[----:B------:R-:W-:Y:S01]  /*16950*/  ISETP.GE.AND P1, PT, R8, R3, PT ;  /* 0x000000030800720c */ /* 0x000fe20003f26270 */
[----:B------:R-:W-:-:S12]  /*16960*/  IMAD.MOV.U32 R5, RZ, RZ, R14 ;  /* 0x000000ffff057224 */ /* 0x000fd800078e000e */
[----:B0-----:R-:W-:Y:S05]  /*16970*/  WARPSYNC.COLLECTIVE R15, `(.L_x_1963) ;  /* 0x000000000f087348 */ /* 0x001fea0003c00000 */
[----:B------:R1:W2:Y:S02]  /*16980*/  SHFL.IDX P6, R14, R13, R12, R11 ;  /* 0x0000000c0d0e7389 */ /* 0x0002a400000c000b */
[----:B012---:R-:W-:Y:S01]  /*16990*/  ENDCOLLECTIVE ;  /* 0x000000000000791b */ /* 0x007fe20003800000 */
.L_x_1963:
[----:B------:R-:W-:Y:S02]  /*169a0*/  IMAD.MOV.U32 R13, RZ, RZ, R2 ;  /* 0x000000ffff0d7224 */ /* 0x000fe400078e0002 */
[----:B------:R-:W-:Y:S02]  /*169b0*/  IMAD.MOV.U32 R12, RZ, RZ, 0x2 ;  /* 0x00000002ff0c7424 */ /* 0x000fe400078e00ff */
[----:B------:R-:W-:-:S07]  /*169c0*/  IMAD.MOV.U32 R6, RZ, RZ, R14 ;  /* 0x000000ffff067224 */ /* 0x000fce00078e000e */
[----:B------:R-:W-:Y:S05]  /*169d0*/  WARPSYNC.COLLECTIVE R15, `(.L_x_1964) ;  /* 0x000000000f087348 */ /* 0x000fea0003c00000 */
[----:B------:R0:W1:Y:S02]  /*169e0*/  SHFL.IDX P6, R14, R13, R12, R11 ;  /* 0x0000000c0d0e7389 */ /* 0x00006400000c000b */
[----:B01----:R-:W-:Y:S01]  /*169f0*/  ENDCOLLECTIVE ;  /* 0x000000000000791b */ /* 0x003fe20003800000 */
.L_x_1964:
[----:B------:R-:W-:-:S05]  /*16a00*/  @!P1 LEA R6, P2, R10, R6, 0x1 ;  /* 0x000000060a069211 */ /* 0x000fca00078408ff */
[----:B------:R-:W-:-:S04]  /*16a10*/  @!P1 IMAD.X R5, RZ, RZ, R5, P2 ;  /* 0x000000ffff059224 */ /* 0x000fc800010e0605 */
[----:B------:R-:W-:Y:S02]  /*16a20*/  @!P1 IMAD.MOV.U32 R7, RZ, RZ, R5 ;  /* 0x000000ffff079224 */ /* 0x000fe400078e0005 */
[----:B------:R-:W-:Y:S02]  /*16a30*/  VIADD R5, R4, 0x20 ;  /* 0x0000002004057836 */ /* 0x000fe40000000000 */
[----:B------:R-:W-:Y:S01]  /*16a40*/  IMAD.MOV.U32 R13, RZ, RZ, R0 ;  /* 0x000000ffff0d7224 */ /* 0x000fe200078e0000 */
[----:B------:R-:W-:Y:S01]  /*16a50*/  @!PT LDS RZ, [RZ] ;  /* 0x00000000fffff984 */ /* 0x000fe20000000800 */
[----:B------:R-:W-:Y:S01]  /*16a60*/  @!PT LDS RZ, [RZ] ;  /* 0x00000000fffff984 */ /* 0x000fe20000000800 */
[----:B------:R-:W-:Y:S01]  /*16a70*/  @!PT LDS RZ, [RZ] ;  /* 0x00000000fffff984 */ /* 0x000fe20000000800 */
[----:B------:R0:W-:Y:S02]  /*16a80*/  @!P1 LDGSTS.E.BYPASS.LTC128B.128 [R9+0x20c00], desc[UR46][R6.64], !P0 ;  /* 0x20c0000006099fae */ /* 0x0001e4000c101d6e */
[----:B------:R-:W-:Y:S01]  /*16a90*/  ISETP.GE.AND P1, PT, R5, R3, PT ;  /* 0x000000030500720c */ /* 0x000fe20003f26270 */
[----:B------:R-:W-:-:S12]  /*16aa0*/  IMAD.MOV.U32 R5, RZ, RZ, R14 ;  /* 0x000000ffff057224 */ /* 0x000fd800078e000e */
[----:B0-----:R-:W-:Y:S05]  /*16ab0*/  WARPSYNC.COLLECTIVE R15, `(.L_x_1965) ;  /* 0x000000000f087348 */ /* 0x001fea0003c00000 */
[----:B------:R1:W2:Y:S02]  /*16ac0*/  SHFL.IDX P6, R14, R13, R12, R11 ;  /* 0x0000000c0d0e7389 */ /* 0x0002a400000c000b */
[----:B012---:R-:W-:Y:S01]  /*16ad0*/  ENDCOLLECTIVE ;  /* 0x000000000000791b */ /* 0x007fe20003800000 */
.L_x_1965:
[----:B------:R-:W-:Y:S02]  /*16ae0*/  IMAD.MOV.U32 R13, RZ, RZ, R2 ;  /* 0x000000ffff0d7224 */ /* 0x000fe400078e0002 */
[----:B------:R-:W-:Y:S02]  /*16af0*/  IMAD.MOV.U32 R12, RZ, RZ, 0x3 ;  /* 0x00000003ff0c7424 */ /* 0x000fe400078e00ff */
[----:B------:R-:W-:-:S07]  /*16b00*/  IMAD.MOV.U32 R6, RZ, RZ, R14 ;  /* 0x000000ffff067224 */ /* 0x000fce00078e000e */
[----:B------:R-:W-:Y:S05]  /*16b10*/  WARPSYNC.COLLECTIVE R15, `(.L_x_1966) ;  /* 0x000000000f087348 */ /* 0x000fea0003c00000 */
[----:B------:R0:W1:Y:S02]  /*16b20*/  SHFL.IDX P6, R14, R13, R12, R11 ;  /* 0x0000000c0d0e7389 */ /* 0x00006400000c000b */
[----:B01----:R-:W-:Y:S01]  /*16b30*/  ENDCOLLECTIVE ;  /* 0x000000000000791b */ /* 0x003fe20003800000 */
.L_x_1966:
        /* <DEDUP_REMOVED lines=8> */
[----:B------:R-:W-:-:S07]  /*16bc0*/  IMAD.MOV.U32 R5, RZ, RZ, R14 ;  /* 0x000000ffff057224 */ /* 0x000fce00078e000e */
[----:B0-----:R-:W-:Y:S05]  /*16bd0*/  WARPSYNC.COLLECTIVE R15, `(.L_x_1967) ;  /* 0x000000000f087348 */ /* 0x001fea0003c00000 */
[----:B------:R1:W2:Y:S02]  /*16be0*/  SHFL.IDX P6, R14, R13, R12, R11 ;  /* 0x0000000c0d0e7389 */ /* 0x0002a400000c000b */
[----:B012---:R-:W-:Y:S01]  /*16bf0*/  ENDCOLLECTIVE ;  /* 0x000000000000791b */ /* 0x007fe20003800000 */
.L_x_1967:
[----:B------:R-:W-:Y:S01]  /*16c00*/  IMAD.MOV.U32 R0, RZ, RZ, R14 ;  /* 0x000000ffff007224 */ /* 0x000fe200078e000e */
[----:B------:R-:W-:Y:S06]  /*16c10*/  BRA `(.L_x_1968) ;  /* 0xffffffb800747947 */ /* 0x000fec000383ffff */
.L_x_1855:
[----:B0-----:R0:W1:Y:S02]  /*16c20*/  SYNCS.PHASECHK.TRANS64.TRYWAIT P0, [R17+URZ+0x28c20], R0 ;  /* 0x028c2000110075a7 */ /* 0x001064000800017f */
[----:B-1----:R-:W-:Y:S05]  /*16c30*/  @!P0 NANOSLEEP.SYNCS 0x989680 ;  /* 0x009896800000895d */ /* 0x002fea0003900000 */
[----:B------:R-:W1:Y:S02]  /*16c40*/  @!P0 SYNCS.PHASECHK.TRANS64 P0, [R17+URZ+0x28c20], R0 ;  /* 0x028c2000110085a7 */ /* 0x000e64000800007f */
[----:B-1----:R-:W-:Y:S05]  /*16c50*/  @!P0 BRA `(.L_x_1855) ;  /* 0xfffffffc00f08947 */ /* 0x002fea000383ffff */
[----:B------:R-:W-:Y:S05]  /*16c60*/  BRA `(.L_x_1969) ;  /* 0xffffffb800d07947 */ /* 0x000fea000383ffff */
.L_x_1859:
[----:B0-----:R0:W1:Y:S02]  /*16c70*/  SYNCS.PHASECHK.TRANS64.TRYWAIT P0, [R0+URZ+0x28c60], R3 ;  /* 0x028c6003000075a7 */ /* 0x001064000800017f */
[----:B-1----:R-:W-:Y:S05]  /*16c80*/  @!P0 NANOSLEEP.SYNCS 0x989680 ;  /* 0x009896800000895d */ /* 0x002fea0003900000 */
[----:B------:R-:W1:Y:S02]  /*16c90*/  @!P0 SYNCS.PHASECHK.TRANS64 P0, [R0+URZ+0x28c60], R3 ;  /* 0x028c6003000085a7 */ /* 0x000e64000800007f */
[----:B-1----:R-:W-:Y:S05]  /*16ca0*/  @!P0 BRA `(.L_x_1859) ;  /* 0xfffffffc00f08947 */ /* 0x002fea000383ffff */
[----:B------:R-:W-:Y:S05]  /*16cb0*/  BRA `(.L_x_1970) ;  /* 0xffffffb800f47947 */ /* 0x000fea000383ffff */
.L_x_1876:
[----:B-1----:R1:W2:Y:S02]  /*16cc0*/  SYNCS.PHASECHK.TRANS64.TRYWAIT P0, [R2+URZ+0x28c40], R4 ;  /* 0x028c4004020075a7 */ /* 0x0022a4000800017f */
[----:B--2---:R-:W-:Y:S05]  /*16cd0*/  @!P0 NANOSLEEP.SYNCS 0x989680 ;  /* 0x009896800000895d */ /* 0x004fea0003900000 */
[----:B------:R-:W2:Y:S02]  /*16ce0*/  @!P0 SYNCS.PHASECHK.TRANS64 P0, [R2+URZ+0x28c40], R4 ;  /* 0x028c4004020085a7 */ /* 0x000ea4000800007f */
[----:B--2---:R-:W-:Y:S05]  /*16cf0*/  @!P0 BRA `(.L_x_1876) ;  /* 0xfffffffc00f08947 */ /* 0x004fea000383ffff */
[----:B------:R-:W-:Y:S05]  /*16d00*/  BRA `(.L_x_1971) ;  /* 0xffffffc400dc7947 */ /* 0x000fea000383ffff */
.L_x_1881:
[----:B--2---:R2:W3:Y:S02]  /*16d10*/  SYNCS.PHASECHK.TRANS64.TRYWAIT P0, [R2+URZ+0x28c60], R4 ;  /* 0x028c6004020075a7 */ /* 0x0044e4000800017f */
[----:B---3--:R-:W-:Y:S05]  /*16d20*/  @!P0 NANOSLEEP.SYNCS 0x989680 ;  /* 0x009896800000895d */ /* 0x008fea0003900000 */
[----:B------:R-:W3:Y:S02]  /*16d30*/  @!P0 SYNCS.PHASECHK.TRANS64 P0, [R2+URZ+0x28c60], R4 ;  /* 0x028c6004020085a7 */ /* 0x000ee4000800007f */
[----:B---3--:R-:W-:Y:S05]  /*16d40*/  @!P0 BRA `(.L_x_1881) ;  /* 0xfffffffc00f08947 */ /* 0x008fea000383ffff */
[----:B------:R-:W-:Y:S05]  /*16d50*/  BRA `(.L_x_1972) ;  /* 0xffffffc800547947 */ /* 0x000fea000383ffff */
.L_x_1897:
[----:B0-----:R0:W1:Y:S02]  /*16d60*/  SYNCS.PHASECHK.TRANS64.TRYWAIT P0, [R4+URZ+0x28c40], R2 ;  /* 0x028c4002040075a7 */ /* 0x001064000800017f */
[----:B-1----:R-:W-:Y:S05]  /*16d70*/  @!P0 NANOSLEEP.SYNCS 0x989680 ;  /* 0x009896800000895d */ /* 0x002fea0003900000 */
[----:B------:R-:W1:Y:S02]  /*16d80*/  @!P0 SYNCS.PHASECHK.TRANS64 P0, [R4+URZ+0x28c40], R2 ;  /* 0x028c4002040085a7 */ /* 0x000e64000800007f */
[----:B-1----:R-:W-:Y:S05]  /*16d90*/  @!P0 BRA `(.L_x_1897) ;  /* 0xfffffffc00f08947 */ /* 0x002fea000383ffff */
[----:B------:R-:W-:Y:S05]  /*16da0*/  BRA `(.L_x_1973) ;  /* 0xffffffd4002c7947 */ /* 0x000fea000383ffff */
.L_x_1902:
[----:B-1----:R1:W2:Y:S02]  /*16db0*/  SYNCS.PHASECHK.TRANS64.TRYWAIT P0, [R4+URZ+0x28c60], R2 ;  /* 0x028c6002040075a7 */ /* 0x0022a4000800017f */
[----:B--2---:R-:W-:Y:S05]  /*16dc0*/  @!P0 NANOSLEEP.SYNCS 0x989680 ;  /* 0x009896800000895d */ /* 0x004fea0003900000 */
[----:B------:R-:W2:Y:S02]  /*16dd0*/  @!P0 SYNCS.PHASECHK.TRANS64 P0, [R4+URZ+0x28c60], R2 ;  /* 0x028c6002040085a7 */ /* 0x000ea4000800007f */
[----:B--2---:R-:W-:Y:S05]  /*16de0*/  @!P0 BRA `(.L_x_1902) ;  /* 0xfffffffc00f08947 */ /* 0x004fea000383ffff */
[----:B------:R-:W-:Y:S05]  /*16df0*/  BRA `(.L_x_1974) ;  /* 0xffffffd400a47947 */ /* 0x000fea000383ffff */
.L_x_1917:
[----:B0-----:R0:W1:Y:S02]  /*16e00*/  SYNCS.PHASECHK.TRANS64.TRYWAIT P0, [R4+URZ+0x28c40], R2 ;  /* 0x028c4002040075a7 */ /* 0x001064000800017f */
[----:B-1----:R-:W-:Y:S05]  /*16e10*/  @!P0 NANOSLEEP.SYNCS 0x989680 ;  /* 0x009896800000895d */ /* 0x002fea0003900000 */
[----:B------:R-:W1:Y:S02]  /*16e20*/  @!P0 SYNCS.PHASECHK.TRANS64 P0, [R4+URZ+0x28c40], R2 ;  /* 0x028c4002040085a7 */ /* 0x000e64000800007f */
[----:B-1----:R-:W-:Y:S05]  /*16e30*/  @!P0 BRA `(.L_x_1917) ;  /* 0xfffffffc00f08947 */ /* 0x002fea000383ffff */
[----:B------:R-:W-:Y:S05]  /*16e40*/  BRA `(.L_x_1975) ;  /* 0xffffffe000607947 */ /* 0x000fea000383ffff */
.L_x_1922:
[----:B-1----:R1:W2:Y:S02]  /*16e50*/  SYNCS.PHASECHK.TRANS64.TRYWAIT P0, [R4+URZ+0x28c60], R2 ;  /* 0x028c6002040075a7 */ /* 0x0022a4000800017f */
[----:B--2---:R-:W-:Y:S05]  /*16e60*/  @!P0 NANOSLEEP.SYNCS 0x989680 ;  /* 0x009896800000895d */ /* 0x004fea0003900000 */
[----:B------:R-:W2:Y:S02]  /*16e70*/  @!P0 SYNCS.PHASECHK.TRANS64 P0, [R4+URZ+0x28c60], R2 ;  /* 0x028c6002040085a7 */ /* 0x000ea4000800007f */
[----:B--2---:R-:W-:Y:S05]  /*16e80*/  @!P0 BRA `(.L_x_1922) ;  /* 0xfffffffc00f08947 */ /* 0x004fea000383ffff */
[----:B------:R-:W-:Y:S05]  /*16e90*/  BRA `(.L_x_1976) ;  /* 0xffffffe000d87947 */ /* 0x000fea000383ffff */
.L_x_1938:
[----:B------:R-:W-:Y:S01]  /*16ea0*/  BSSY B0, `(.L_x_1977) ;  /* 0x0000008000007945 */ /* 0x000fe20003800000 */
[----:B-----5:R-:W-:Y:S02]  /*16eb0*/  IMAD.MOV.U32 R13, RZ, RZ, R2 ;  /* 0x000000ffff0d7224 */ /* 0x020fe400078e0002 */
[----:B------:R-:W-:Y:S02]  /*16ec0*/  IMAD.MOV.U32 R12, RZ, RZ, RZ ;  /* 0x000000ffff0c7224 */ /* 0x000fe400078e00ff */
[----:B------:R-:W-:Y:S02]  /*16ed0*/  IMAD.MOV.U32 R11, RZ, RZ, 0x1f ;  /* 0x0000001fff0b7424 */ /* 0x000fe400078e00ff */
[----:B------:R-:W-:-:S07]  /*16ee0*/  IMAD.MOV.U32 R15, RZ, RZ, -0x1 ;  /* 0xffffffffff0f7424 */ /* 0x000fce00078e00ff */
[----:B------:R-:W-:Y:S05]  /*16ef0*/  WARPSYNC.COLLECTIVE R15, `(.L_x_1978) ;  /* 0x000000000f087348 */ /* 0x000fea0003c00000 */
[----:B------:R0:W1:Y:S02]  /*16f00*/  SHFL.IDX P6, R14, R13, R12, R11 ;  /* 0x0000000c0d0e7389 */ /* 0x00006400000c000b */
[----:B01----:R-:W-:Y:S01]  /*16f10*/  ENDCOLLECTIVE ;  /* 0x000000000000791b */ /* 0x003fe20003800000 */
.L_x_1978:
[----:B------:R-:W-:Y:S05]  /*16f20*/  BSYNC B0 ;  /* 0x0000000000007941 */ /* 0x000fea0003800000 */
.L_x_1977:
[----:B------:R-:W-:Y:S05]  /*16f30*/  BRA `(.L_x_1979) ;  /* 0xffffffec00987947 */ /* 0x000fea000383ffff */
.L_x_1941:
[----:B0-----:R0:W1:Y:S02]  /*16f40*/  SYNCS.PHASECHK.TRANS64.TRYWAIT P0, [R0+URZ+0x28c20], R3 ;  /* 0x028c2003000075a7 */ /* 0x001064000800017f */
[----:B-1----:R-:W-:Y:S05]  /*16f50*/  @!P0 NANOSLEEP.SYNCS 0x989680 ;  /* 0x009896800000895d */ /* 0x002fea0003900000 */
[----:B------:R-:W1:Y:S02]  /*16f60*/  @!P0 SYNCS.PHASECHK.TRANS64 P0, [R0+URZ+0x28c20], R3 ;  /* 0x028c2003000085a7 */ /* 0x000e64000800007f */
[----:B-1----:R-:W-:Y:S05]  /*16f70*/  @!P0 BRA `(.L_x_1941) ;  /* 0xfffffffc00f08947 */ /* 0x002fea000383ffff */
[----:B------:R-:W-:Y:S05]  /*16f80*/  BRA `(.L_x_1980) ;  /* 0xffffffec00e47947 */ /* 0x000fea000383ffff */
.L_x_1942:
        /* <DEDUP_REMOVED lines=11> */
.L_x_1982:
[----:B------:R-:W-:Y:S05]  /*17040*/  BSYNC B0 ;  /* 0x0000000000007941 */ /* 0x000fea0003800000 */
.L_x_1981:
[----:B------:R-:W-:Y:S05]  /*17050*/  BRA `(.L_x_1983) ;  /* 0xffffffec00cc7947 */ /* 0x000fea000383ffff */
.L_x_1945:
[----:B------:R-:W-:Y:S01]  /*17060*/  BSSY B1, `(.L_x_1984) ;  /* 0x0000006000017945 */ /* 0x000fe20003800000 */
[----:B------:R-:W-:-:S07]  /*17070*/  IMAD.MOV.U32 R15, RZ, RZ, -0x1 ;  /* 0xffffffffff0f7424 */ /* 0x000fce00078e00ff */
[----:B01----:R-:W-:Y:S05]  /*17080*/  WARPSYNC.COLLECTIVE R15, `(.L_x_1985) ;  /* 0x000000000f0c7348 */ /* 0x003fea0003c00000 */
[----:B------:R-:W-:Y:S02]  /*17090*/  ELECT P6, UR62, PT ;  /* 0x00000000003e782f */ /* 0x000fe400038c0000 */
[----:B------:R-:W-:Y:S01]  /*170a0*/  MOV R14, UR62 ;  /* 0x0000003e000e7c02 */ /* 0x000fe20008000f00 */
[----:B01----:R-:W-:Y:S10]  /*170b0*/  ENDCOLLECTIVE ;  /* 0x000000000000791b */ /* 0x003ff40003800000 */
.L_x_1985:
[----:B------:R-:W-:Y:S05]  /*170c0*/  BSYNC B1 ;  /* 0x0000000000017941 */ /* 0x000fea0003800000 */
.L_x_1984:
[----:B------:R-:W-:Y:S05]  /*170d0*/  BRA `(.L_x_1986) ;  /* 0xffffffec00c47947 */ /* 0x000fea000383ffff */
.L_x_1947:
[----:B0-----:R0:W1:Y:S02]  /*170e0*/  SYNCS.PHASECHK.TRANS64.TRYWAIT P0, [R6+URZ], R5 ;  /* 0x00000005060075a7 */ /* 0x001064000800017f */
[----:B-1----:R-:W-:Y:S05]  /*170f0*/  @!P0 NANOSLEEP.SYNCS 0x989680 ;  /* 0x009896800000895d */ /* 0x002fea0003900000 */
[----:B------:R-:W1:Y:S02]  /*17100*/  @!P0 SYNCS.PHASECHK.TRANS64 P0, [R6+URZ], R5 ;  /* 0x00000005060085a7 */ /* 0x000e64000800007f */
[----:B-1----:R-:W-:Y:S05]  /*17110*/  @!P0 BRA `(.L_x_1947) ;  /* 0xfffffffc00f08947 */ /* 0x002fea000383ffff */
[----:B------:R-:W-:Y:S05]  /*17120*/  BRA `(.L_x_1987) ;  /* 0xffffffec00fc7947 */ /* 0x000fea000383ffff */
.L_x_1948:
[----:B-1----:R1:W2:Y:S02]  /*17130*/  SYNCS.PHASECHK.TRANS64.TRYWAIT P0, [R3+URZ], R2 ;  /* 0x00000002030075a7 */ /* 0x0022a4000800017f */
[----:B--2---:R-:W-:Y:S05]  /*17140*/  @!P0 NANOSLEEP.SYNCS 0x989680 ;  /* 0x009896800000895d */ /* 0x004fea0003900000 */
[----:B------:R-:W2:Y:S02]  /*17150*/  @!P0 SYNCS.PHASECHK.TRANS64 P0, [R3+URZ], R2 ;  /* 0x00000002030085a7 */ /* 0x000ea4000800007f */
[----:B--2---:R-:W-:Y:S05]  /*17160*/  @!P0 BRA `(.L_x_1948) ;  /* 0xfffffffc00f08947 */ /* 0x004fea000383ffff */
[----:B------:R-:W-:Y:S05]  /*17170*/  BRA `(.L_x_1988) ;  /* 0xffffffec00f07947 */ /* 0x000fea000383ffff */
.L_x_1950:
[----:B-1----:R1:W2:Y:S02]  /*17180*/  SYNCS.PHASECHK.TRANS64.TRYWAIT P0, [R18+URZ], R5 ;  /* 0x00000005120075a7 */ /* 0x0022a4000800017f */
[----:B--2---:R-:W-:Y:S05]  /*17190*/  @!P0 NANOSLEEP.SYNCS 0x989680 ;  /* 0x009896800000895d */ /* 0x004fea0003900000 */
[----:B------:R-:W2:Y:S02]  /*171a0*/  @!P0 SYNCS.PHASECHK.TRANS64 P0, [R18+URZ], R5 ;  /* 0x00000005120085a7 */ /* 0x000ea4000800007f */
[----:B--2---:R-:W-:Y:S05]  /*171b0*/  @!P0 BRA `(.L_x_1950) ;  /* 0xfffffffc00f08947 */ /* 0x004fea000383ffff */
[----:B------:R-:W-:Y:S05]  /*171c0*/  BRA `(.L_x_1989) ;  /* 0xffffffec00f47947 */ /* 0x000fea000383ffff */
.L_x_1990:
        /* <DEDUP_REMOVED lines=11> */
.L_x_6025:


//--------------------- .text._ZN7cutlass13device_kernelIN5flash11enable_sm90INS1_16FlashAttnFwdSm90INS1_25CollectiveMainloopFwdSm90ILi2EN4cute5tupleIJNS5_1CILi1EEES8_S8_EEENS6_IJNS7_ILi64EEESA_SA_EEELi512ENS_10bfloat16_tEfNS_4arch4Sm90ELb0ELb1ELb1ELb0ELb0ELb0ELb1ELb0ELb0ELb1ELb0ELb0EEENS1_21CollectiveEpilogueFwdINS6_IJSA_NS7_ILi512EEESA_EEES9_SC_SE_Li256ELb0ELb1ELb0ELb0EEENS1_30DynamicPersistentTileSchedulerILi256ELi128ELb0ELb1ELb1EEEEEEEEEvNT_6ParamsE --------------------------
	.section	.text._ZN7cutlass13device_kernelIN5flash11enable_sm90INS1_16FlashAttnFwdSm90INS1_25CollectiveMainloopFwdSm90ILi2EN4cute5tupleIJNS5_1CILi1EEES8_S8_EEENS6_IJNS7_ILi64EEESA_SA_EEELi512ENS_10bfloat16_tEfNS_4arch4Sm90ELb0ELb1ELb1ELb0ELb0ELb0ELb1ELb0ELb0ELb1ELb0ELb0EEENS1_21CollectiveEpilogueFwdINS6_IJSA_NS7_ILi512EEESA_EEES9_SC_SE_Li256ELb0ELb1ELb0ELb0EEENS1_30DynamicPersistentTileSchedulerILi256ELi128ELb0ELb1ELb1EEEEEEEEEvNT_6ParamsE,"ax",@progbits
	.align	128
.text._ZN7cutlass13device_kernelIN5flash11enable_sm90INS1_16FlashAttnFwdSm90INS1_25CollectiveMainloopFwdSm90ILi2EN4cute5tupleIJNS5_1CILi1EEES8_S8_EEENS6_IJNS7_ILi64EEESA_SA_EEELi512ENS_10bfloat16_tEfNS_4arch4Sm90ELb0ELb1ELb1ELb0ELb0ELb0ELb1ELb0ELb0ELb1ELb0ELb0EEENS1_21CollectiveEpilogueFwdINS6_IJSA_NS7_ILi512EEESA_EEES9_SC_SE_Li256ELb0ELb1ELb0ELb0EEENS1_30DynamicPersistentTileSchedulerILi256ELi128ELb0ELb1ELb1EEEEEEEEEvNT_6ParamsE:
        .type           _ZN7cutlass13device_kernelIN5flash11enable_sm90INS1_16FlashAttnFwdSm90INS1_25CollectiveMainloopFwdSm90ILi2EN4cute5tupleIJNS5_1CILi1EEES8_S8_EEENS6_IJNS7_ILi64EEESA_SA_EEELi512ENS_10bfloat16_tEfNS_4arch4Sm90ELb0ELb1ELb1ELb0ELb0ELb0ELb1ELb0ELb0ELb1ELb0ELb0EEENS1_21CollectiveEpilogueFwdINS6_IJSA_NS7_ILi512EEESA_EEES9_SC_SE_Li256ELb0ELb1ELb0ELb0EEENS1_30DynamicPersistentTileSchedulerILi256ELi128ELb0ELb1ELb1EEEEEEEEEvNT_6ParamsE,@function
        .size           _ZN7cutlass13device_kernelIN5flash11enable_sm90INS1_16FlashAttnFwdSm90INS1_25CollectiveMainloopFwdSm90ILi2EN4cute5tupleIJNS5_1CILi1EEES8_S8_EEENS6_IJNS7_ILi64EEESA_SA_EEELi512ENS_10bfloat16_tEfNS_4arch4Sm90ELb0ELb1ELb1ELb0ELb0ELb0ELb1ELb0ELb0ELb1ELb0ELb0EEENS1_21CollectiveEpilogueFwdINS6_IJSA_NS7_ILi512EEESA_EEES9_SC_SE_Li256ELb0ELb1ELb0ELb0EEENS1_30DynamicPersistentTileSchedulerILi256ELi128ELb0ELb1ELb1EEEEEEEEEvNT_6ParamsE,(.L_x_6026 - _ZN7cutlass13device_kernelIN5flash11enable_sm90INS1_16FlashAttnFwdSm90INS1_25CollectiveMainloopFwdSm90ILi2EN4cute5tupleIJNS5_1CILi1EEES8_S8_EEENS6_IJNS7_ILi64EEESA_SA_EEELi512ENS_10bfloat16_tEfNS_4arch4Sm90ELb0ELb1ELb1ELb0ELb0ELb0ELb1ELb0ELb0ELb1ELb0ELb0EEENS1_21CollectiveEpilogueFwdINS6_IJSA_NS7_ILi512EEESA_EEES9_SC_SE_Li256ELb0ELb1ELb0ELb0EEENS1_30DynamicPersistentTileSchedulerILi256ELi128ELb0ELb1ELb1EEEEEEEEEvNT_6ParamsE)
        .other          _ZN7cutlass13device_kernelIN5flash11enable_sm90INS1_16FlashAttnFwdSm90INS1_25CollectiveMainloopFwdSm90ILi2EN4cute5tupleIJNS5_1CILi1EEES8_S8_EEENS6_IJNS7_ILi64EEESA_SA_EEELi512ENS_10bfloat16_tEfNS_4arch4Sm90ELb0ELb1ELb1ELb0ELb0ELb0ELb1ELb0ELb0ELb1ELb0ELb0EEENS1_21CollectiveEpilogueFwdINS6_IJSA_NS7_ILi512EEESA_EEES9_SC_SE_Li256ELb0ELb1ELb0ELb0EEENS1_30DynamicPersistentTileSchedulerILi256ELi128ELb0ELb1ELb1EEEEEEEEEvNT_6ParamsE,@"STO_CUDA_ENTRY STV_DEFAULT"
_ZN7cutlass13device_kernelIN5flash11enable_sm90INS1_16FlashAttnFwdSm90INS1_25CollectiveMainloopFwdSm90ILi2EN4cute5tupleIJNS5_1CILi1EEES8_S8_EEENS6_IJNS7_ILi64EEESA_SA_EEELi512ENS_10bfloat16_tEfNS_4arch4Sm90ELb0ELb1ELb1ELb0ELb0ELb0ELb1ELb0ELb0ELb1ELb0ELb0EEENS1_21CollectiveEpilogueFwdINS6_IJSA_NS7_ILi512EEESA_EEES9_SC_SE_Li256ELb0ELb1ELb0ELb0EEENS1_30DynamicPersistentTileSchedulerILi256ELi128ELb0ELb1ELb1EEEEEEEEEvNT_6ParamsE:
[----:B------:R-:W0:Y:S02]  /*0000*/  LDC R1, c[0x0][0x28] ;  /* 0x00000a00ff017b82 */ /* 0x000e240000000800 */
[----:B0-----:R-:W-:Y:S01]  /*0010*/  VIADD R1, R1, 0xfffffb70 ;  /* 0xfffffb7001017836 */ /* 0x001fe20000000000 */
[----:B------:R-:W0:Y:S01]  /*0020*/  S2R R4, SR_TID.X ;  /* 0x0000000000047919 */ /* 0x000e220000002100 */
[----:B------:R-:W-:Y:S01]  /*0030*/  ELECT P0, URZ, PT ;  /* 0x00000000003f782f */ /* 0x000fe20003800000 */
[----:B------:R-:W-:Y:S01]  /*0040*/  BSSY B0, `(.L_x_1991) ;  /* 0x0000011000007945 */ /* 0x000fe20003800000 */
[----:B------:R-:W-:Y:S01]  /*0050*/  ULDC UR4, c[0x0][0x20] ;  /* 0x0000080000047ab9 */ /* 0x000fe20000000800 */
[----:B0-----:R-:W-:-:S05]  /*0060*/  SHF.R.U32.HI R0, RZ, 0x5, R4 ;  /* 0x00000005ff007819 */ /* 0x001fca0000011604 */
[----:B------:R-:W0:Y:S02]  /*0070*/  SHFL.IDX PT, R2, R0, RZ, 0x1f ;  /* 0x00001fff00027589 */ /* 0x000e2400000e0000 */
[----:B0-----:R-:W-:Y:S02]  /*0080*/  ISETP.EQ.AND P0, PT, R2, RZ, P0 ;  /* 0x000000ff0200720c */ /* 0x001fe40000702270 */
[----:B------:R-:W-:Y:S01]  /*0090*/  IADD3 R2, P1, R1, UR4, RZ ;  /* 0x0000000401027c10 */ /* 0x000fe2000ff3e0ff */
[----:B------:R-:W-:-:S04]  /*00a0*/  ULDC UR4, c[0x0][0x24] ;  /* 0x0000090000047ab9 */ /* 0x000fc80000000800 */
[----:B------:R-:W-:-:S06]  /*00b0*/  IMAD.X R16, RZ, RZ, UR4, P1 ;  /* 0x00000004ff107e24 */ /* 0x000fcc00088e06ff */
        /* <DEDUP_REMOVED lines=9> */
.L_x_1992:
[----:B------:R-:W-:Y:S05]  /*0150*/  BSYNC B0 ;  /* 0x0000000000007941 */ /* 0x000fea0003800000 */
.L_x_1991:
[----:B------:R-:W-:Y:S01]  /*0160*/  VOTEU.ANY UP0, P0 ;  /* 0x00000000003f7886 */ /* 0x000fe20000000100 */
[----:B------:R-:W0:Y:S01]  /*0170*/  SHFL.IDX PT, R3, R0, RZ, 0x1f ;  /* 0x00001fff00037589 */ /* 0x000e2200000e0000 */
[----:B------:R-:W-:Y:S01]  /*0180*/  UMOV UR4, 0x80 ;  /* 0x0000008000047882 */ /* 0x000fe20000000000 */
[----:B------:R-:W-:Y:S01]  /*0190*/  UMOV UR7, 0x100 ;  /* 0x0000010000077882 */ /* 0x000fe20000000000 */
[----:B------:R-:W-:Y:S01]  /*01a0*/  SHF.R.U32.HI R4, RZ, 0x7, R4 ;  /* 0x00000007ff047819 */ /* 0x000fe20000011604 */
[----:B------:R-:W1:Y:S01]  /*01b0*/  @UP0 S2UR UR8, SR_CgaCtaId ;  /* 0x00000000000809c3 */ /* 0x000e620000008800 */
[----:B------:R-:W-:Y:S01]  /*01c0*/  @UP0 UMOV UR6, 0x400 ;  /* 0x0000040000060882 */ /* 0x000fe20000000000 */
[----:B------:R-:W-:-:S04]  /*01d0*/  @UP0 UIADD3 UR4, -UR4, 0x100000, URZ ;  /* 0x0010000004040890 */ /* 0x000fc8000fffe13f */
[----:B------:R-:W-:Y:S02]  /*01e0*/  @UP0 USHF.L.U32 UR5, UR4, 0xb, URZ ;  /* 0x0000000b04050899 */ /* 0x000fe4000800063f */
[----:B------:R-:W-:Y:S01]  /*01f0*/  @UP0 USHF.L.U32 UR4, UR4, 0x1, URZ ;  /* 0x0000000104040899 */ /* 0x000fe2000800063f */
[----:B------:R-:W-:Y:S01]  /*0200*/  VOTEU.ANY UP1, P0 ;  /* 0x00000000003f7886 */ /* 0x000fe20000020100 */
[----:B------:R-:W-:Y:S01]  /*0210*/  VOTEU.ANY UP2, P0 ;  /* 0x00000000003f7886 */ /* 0x000fe20000040100 */
[----:B------:R-:W2:Y:S01]  /*0220*/  SHFL.IDX PT, R4, R4, RZ, 0x1f ;  /* 0x00001fff04047589 */ /* 0x000ea200000e0000 */
[----:B0-----:R-:W-:Y:S01]  /*0230*/  ISETP.NE.AND P1, PT, R3, RZ, PT ;  /* 0x000000ff0300720c */ /* 0x001fe20003f25270 */
[----:B-1----:R-:W-:Y:S02]  /*0240*/  @UP0 ULEA UR8, UR8, UR6, 0x18 ;  /* 0x0000000608080291 */ /* 0x002fe4000f8ec03f */
[----:B------:R-:W-:-:S04]  /*0250*/  @UP0 UIADD3 UR6, -UR7, 0x100000, URZ ;  /* 0x0010000007060890 */ /* 0x000fc8000fffe13f */
[----:B------:R-:W-:Y:S02]  /*0260*/  @UP0 USHF.L.U32 UR7, UR6, 0xb, URZ ;  /* 0x0000000b06070899 */ /* 0x000fe4000800063f */
[----:B------:R-:W-:Y:S01]  /*0270*/  @UP0 USHF.L.U32 UR6, UR6, 0x1, URZ ;  /* 0x0000000106060899 */ /* 0x000fe2000800063f */
[----:B------:R-:W-:Y:S01]  /*0280*/  VOTEU.ANY UP0, P0 ;  /* 0x00000000003f7886 */ /* 0x000fe20000000100 */
[----:B------:R-:W0:Y:S04]  /*0290*/  FENCE.VIEW.ASYNC.S ;  /* 0x00000000000073c6 */ /* 0x000e280000000000 */
[----:B0-----:R0:W1:Y:S01]  /*02a0*/  @UP0 SYNCS.EXCH.64 URZ, [UR8+0x38800], UR4 ;  /* 0x03880004083f05b2 */ /* 0x0010620008000100 */
[----:B------:R0:W3:Y:S05]  /*02b0*/  @UP1 SYNCS.EXCH.64 URZ, [UR8+0x38810], UR4 ;  /* 0x03881004083f15b2 */ /* 0x0000ea0008000100 */
[----:B------:R0:W4:Y:S01]  /*02c0*/  @UP2 SYNCS.EXCH.64 URZ, [UR8+0x38820], UR6 ;  /* 0x03882006083f25b2 */ /* 0x0001220008000100 */
[----:B--2---:R-:W-:Y:S05]  /*02d0*/  @P1 BRA `(.L_x_1993) ;  /* 0x0000000000381947 */ /* 0x004fea0003800000 */
        /* <DEDUP_REMOVED lines=13> */
[----:B--2---:R-:W-:Y:S01]  /*03b0*/  NOP ;  /* 0x0000000000007918 */ /* 0x004fe20000000000 */
.L_x_1993:
[----:B------:R-:W2:Y:S01]  /*03c0*/  SHFL.IDX PT, R3, R0, RZ, 0x1f ;  /* 0x00001fff00037589 */ /* 0x000ea200000e0000 */
[----:B------:R-:W-:Y:S01]  /*03d0*/  NOP ;  /* 0x0000000000007918 */ /* 0x000fe20000000000 */
[----:B--2---:R-:W-:-:S13]  /*03e0*/  ISETP.NE.AND P0, PT, R3, RZ, PT ;  /* 0x000000ff0300720c */ /* 0x004fda0003f05270 */
        /* <DEDUP_REMOVED lines=18> */
[----:B--2---:R-:W-:Y:S01]  /*0510*/  NOP ;  /* 0x0000000000007918 */ /* 0x004fe20000000000 */
.L_x_1994:
[----:B------:R-:W2:Y:S01]  /*0520*/  SHFL.IDX PT, R3, R0, RZ, 0x1f ;  /* 0x00001fff00037589 */ /* 0x000ea200000e0000 */
[----:B------:R-:W-:Y:S01]  /*0530*/  NOP ;  /* 0x0000000000007918 */ /* 0x000fe20000000000 */
[----:B--2---:R-:W-:-:S13]  /*0540*/  ISETP.NE.AND P0, PT, R3, RZ, PT ;  /* 0x000000ff0300720c */ /* 0x004fda0003f05270 */
        /* <DEDUP_REMOVED lines=15> */
.L_x_1995:
        /* <DEDUP_REMOVED lines=22> */
.L_x_1996:
[----:B------:R-:W2:Y:S01]  /*07a0*/  SHFL.IDX PT, R3, R0, RZ, 0x1f ;  /* 0x00001fff00037589 */ /* 0x000ea200000e0000 */
[----:B------:R-:W-:Y:S01]  /*07b0*/  R2UR UR38, R4 ;  /* 0x00000000042672ca */ /* 0x000fe200000e0000 */
        /* <DEDUP_REMOVED lines=21> */
.L_x_1997:
[----:B------:R-:W-:Y:S01]  /*0910*/  UISETP.NE.AND UP0, UPT, UR38, URZ, UPT ;  /* 0x0000003f2600728c */ /* 0x000fe2000bf05270 */
[----:B------:R-:W-:Y:S01]  /*0920*/  IADD3 R17, P0, R2, 0x200, RZ ;  /* 0x0000020002117810 */ /* 0x000fe20007f1e0ff */
[----:B------:R-:W-:Y:S01]  /*0930*/  NOP ;  /* 0x0000000000007918 */ /* 0x000fe20000000000 */
[----:B------:R-:W-:Y:S01]  /*0940*/  ULDC.64 UR46, c[0x0][0x208] ;  /* 0x00008200002e7ab9 */ /* 0x000fe20000000a00 */
[----:B0-----:R-:W-:Y:S01]  /*0950*/  UP2UR UR4, UPR, URZ, 0x1 ;  /* 0x000000013f047883 */ /* 0x001fe20008000000 */
[----:B------:R-:W-:Y:S01]  /*0960*/  IMAD.MOV.U32 R152, RZ, RZ, R2 ;  /* 0x000000ffff987224 */ /* 0x000fe200078e0002 */
[----:B-1-34-:R-:W-:Y:S01]  /*0970*/  BAR.SYNC.DEFER_BLOCKING 0x0 ;  /* 0x0000000000007b1d */ /* 0x01afe20000010000 */
[----:B------:R-:W-:Y:S01]  /*0980*/  PLOP3.LUT P1, PT, PT, PT, UP0, 0x40, 0x0 ;  /* 0x000000000000781c */ /* 0x000fe20003f2e808 */
[--C-:B------:R-:W-:Y:S02]  /*0990*/  IMAD.X R19, RZ, RZ, R16.reuse, P0 ;  /* 0x000000ffff137224 */ /* 0x100fe400000e0610 */
[----:B------:R-:W-:-:S10]  /*09a0*/  IMAD.MOV.U32 R153, RZ, RZ, R16 ;  /* 0x000000ffff997224 */ /* 0x000fd400078e0010 */
[----:B------:R-:W-:Y:S05]  /*09b0*/  @P1 BRA `(.L_x_1998) ;  /* 0x000002d4008c1947 */ /* 0x000fea0003800000 */
.L_x_1999:
[----:B------:R-:W-:-:S08]  /*09c0*/  NOP ;  /* 0x0000000000007918 */ /* 0x000fd00000000000 */
[----:B------:R-:W0:Y:S02]  /*09d0*/  USETMAXREG.TRY_ALLOC.CTAPOOL UP0, 0xf0 ;  /* 0x000000f0000079c8 */ /* 0x000e240008000600 */
[----:B0-----:R-:W-:-:S13]  /*09e0*/  PLOP3.LUT P0, PT, PT, PT, UP0, 0x80, 0x0 ;  /* 0x000000000000781c */ /* 0x001fda0003f0f008 */
[----:B------:R-:W-:Y:S05]  /*09f0*/  @!P0 BRA `(.L_x_1999) ;  /* 0xfffffffc00f08947 */ /* 0x000fea000383ffff */
[----:B------:R-:W0:Y:S01]  /*0a00*/  S2R R3, SR_TID.X ;  /* 0x0000000000037919 */ /* 0x000e220000002100 */
[----:B------:R-:W1:Y:S08]  /*0a10*/  S2UR UR5, SR_CTAID.X ;  /* 0x00000000000579c3 */ /* 0x000e700000002500 */
[----:B------:R-:W-:Y:S06]  /*0a20*/  BAR.ARV 0x4, 0x180 ;  /* 0x0106000000007b1d */ /* 0x000fec0000002000 */
[----:B------:R-:W-:-:S02]  /*0a30*/  IADD3 R224, P1, R2, 0x1e8, RZ ;  /* 0x000001e802e07810 */ /* 0x000fc40007f3e0ff */
[----:B------:R-:W-:Y:S01]  /*0a40*/  IADD3 R227, P2, R2, 0x1f4, RZ ;  /* 0x000001f402e37810 */ /* 0x000fe20007f5e0ff */
[----:B------:R2:W-:Y:S02]  /*0a50*/  STL.64 [R1+0x1e8], RZ ;  /* 0x0001e8ff01007387 */ /* 0x0005e40000100a00 */
[--C-:B------:R-:W-:Y:S02]  /*0a60*/  IMAD.X R225, RZ, RZ, R16.reuse, P1 ;  /* 0x000000ffffe17224 */ /* 0x100fe400008e0610 */
[----:B------:R2:W-:Y:S01]  /*0a70*/  STL [R1+0x1f0], RZ ;  /* 0x0001f0ff01007387 */ /* 0x0005e20000100800 */
[----:B------:R-:W-:-:S03]  /*0a80*/  IMAD.X R226, RZ, RZ, R16, P2 ;  /* 0x000000ffffe27224 */ /* 0x000fc600010e0610 */
[----:B------:R2:W-:Y:S01]  /*0a90*/  STL [R1+0x1f4], RZ ;  /* 0x0001f4ff01007387 */ /* 0x0005e20000100800 */
[----:B0-----:R-:W-:-:S04]  /*0aa0*/  LOP3.LUT R0, R3, 0xffffff80, RZ, 0xc0, !PT ;  /* 0xffffff8003007812 */ /* 0x001fc800078ec0ff */
[----:B------:R-:W-:Y:S02]  /*0ab0*/  ISETP.NE.AND P0, PT, R0, 0x80, PT ;  /* 0x000000800000780c */ /* 0x000fe40003f05270 */
[----:B------:R-:W1:Y:S11]  /*0ac0*/  LDC R0, c[0x0][0xd38] ;  /* 0x00034e00ff007b82 */ /* 0x000e760000000800 */
[----:B------:R-:W-:Y:S06]  /*0ad0*/  @!P0 BAR.ARV 0x8, 0x100 ;  /* 0x0204000000008b1d */ /* 0x000fec0000002000 */
[----:B------:R-:W-:-:S13]  /*0ae0*/  ISETP.GE.U32.AND P0, PT, R3, 0x100, PT ;  /* 0x000001000300780c */ /* 0x000fda0003f06070 */
[----:B------:R-:W-:Y:S06]  /*0af0*/  @P0 BAR.ARV 0xf, 0x100 ;  /* 0x03c4000000000b1d */ /* 0x000fec0000002000 */
[----:B-1----:R-:W-:-:S13]  /*0b00*/  ISETP.LE.AND P0, PT, R0, UR5, PT ;  /* 0x0000000500007c0c */ /* 0x002fda000bf03270 */
[----:B--2---:R-:W-:Y:S05]  /*0b10*/  @P0 EXIT ;  /* 0x000000000000094d */ /* 0x004fea0003800000 */
[----:B------:R-:W-:Y:S01]  /*0b20*/  VIADD R3, R3, 0xffffff80 ;  /* 0xffffff8003037836 */ /* 0x000fe20000000000 */
[----:B------:R-:W0:Y:S01]  /*0b30*/  S2UR UR6, SR_CgaCtaId ;  /* 0x00000000000679c3 */ /* 0x000e220000008800 */
[----:B------:R-:W-:-:S03]  /*0b40*/  UMOV UR39, 0x400 ;  /* 0x0000040000277882 */ /* 0x000fc60000000000 */
[----:B------:R-:W-:-:S04]  /*0b50*/  SHF.R.S32.HI R0, RZ, 0x1f, R3 ;  /* 0x0000001fff007819 */ /* 0x000fc80000011403 */
[CC--:B------:R-:W-:Y:S01]  /*0b60*/  LEA.HI R4, R0.reuse, R3.reuse, RZ, 0x4 ;  /* 0x0000000300047211 */ /* 0x0c0fe200078f20ff */
[----:B------:R-:W1:Y:S01]  /*0b70*/  S2UR UR4, SR_SWINHI ;  /* 0x00000000000479c3 */ /* 0x000e620000002f00 */
[----:B------:R-:W-:Y:S02]  /*0b80*/  LEA.HI R8, R0, R3, RZ, 0x7 ;  /* 0x0000000300087211 */ /* 0x000fe400078f38ff */
[----:B------:R-:W-:Y:S02]  /*0b90*/  SHF.R.S32.HI R7, RZ, 0x4, R4 ;  /* 0x00000004ff077819 */ /* 0x000fe40000011404 */
[C---:B------:R-:W-:Y:S02]  /*0ba0*/  LOP3.LUT R230, R4.reuse, 0xfffffff0, RZ, 0xc0, !PT ;  /* 0xfffffff004e67812 */ /* 0x040fe400078ec0ff */
[----:B------:R-:W-:Y:S02]  /*0bb0*/  LEA.HI R5, R4, R7, RZ, 0x1 ;  /* 0x0000000704057211 */ /* 0x000fe400078f08ff */
[----:B------:R-:W-:Y:S01]  /*0bc0*/  LEA.HI R4, R0, R3, RZ, 0x2 ;  /* 0x0000000300047211 */ /* 0x000fe200078f10ff */
[----:B------:R-:W-:Y:S01]  /*0bd0*/  IMAD.IADD R230, R3, 0x1, -R230 ;  /* 0x0000000103e67824 */ /* 0x000fe200078e0ae6 */
[----:B------:R-:W-:-:S02]  /*0be0*/  LOP3.LUT R6, R5, 0x1ffffffe, RZ, 0xc0, !PT ;  /* 0x1ffffffe05067812 */ /* 0x000fc400078ec0ff */
[CC--:B------:R-:W-:Y:S02]  /*0bf0*/  LEA.HI R5, R0.reuse, R3.reuse, RZ, 0x5 ;  /* 0x0000000300057211 */ /* 0x0c0fe400078f28ff */
[----:B------:R-:W-:Y:S01]  /*0c00*/  LEA.HI R0, R0, R3, RZ, 0x3 ;  /* 0x0000000300007211 */ /* 0x000fe200078f18ff */
[----:B0-----:R-:W-:Y:S01]  /*0c10*/  ULEA UR39, UR6, UR39, 0x18 ;  /* 0x0000002706277291 */ /* 0x001fe2000f8ec03f */
[----:B------:R-:W-:Y:S01]  /*0c20*/  LOP3.LUT R12, R4, 0xfffffffc, RZ, 0xc0, !PT ;  /* 0xfffffffc040c7812 */ /* 0x000fe200078ec0ff */
[----:B------:R-:W-:Y:S01]  /*0c30*/  IMAD.IADD R6, R7, 0x1, -R6 ;  /* 0x0000000107067824 */ /* 0x000fe200078e0a06 */
[----:B------:R-:W-:Y:S02]  /*0c40*/  LOP3.LUT R194, R0, 0xfffffff8, RZ, 0xc0, !PT ;  /* 0xfffffff800c27812 */ /* 0x000fe400078ec0ff */
[----:B------:R-:W-:Y:S01]  /*0c50*/  SHF.R.S32.HI R184, RZ, 0x3, R0 ;  /* 0x00000003ffb87819 */ /* 0x000fe20000011400 */
[C---:B------:R-:W-:Y:S01]  /*0c60*/  IMAD.IADD R12, R3.reuse, 0x1, -R12 ;  /* 0x00000001030c7824 */ /* 0x040fe200078e0a0c */
[--C-:B------:R-:W-:Y:S01]  /*0c70*/  SHF.R.S32.HI R229, RZ, 0x5, R5.reuse ;  /* 0x00000005ffe57819 */ /* 0x100fe20000011405 */
[C---:B------:R-:W-:Y:S01]  /*0c80*/  IMAD.IADD R194, R3.reuse, 0x1, -R194 ;  /* 0x0000000103c27824 */ /* 0x040fe200078e0ac2 */
[----:B------:R-:W-:Y:S01]  /*0c90*/  SHF.R.S32.HI R10, RZ, 0x1f, R5 ;  /* 0x0000001fff0a7819 */ /* 0x000fe20000011405 */
[----:B------:R-:W-:Y:S01]  /*0ca0*/  UMOV UR36, UR39 ;  /* 0x0000002700247c82 */ /* 0x000fe20008000000 */
[----:B-1----:R-:W-:Y:S01]  /*0cb0*/  UMOV UR37, UR4 ;  /* 0x0000000400257c82 */ /* 0x002fe20008000000 */
[----:B------:R-:W-:Y:S01]  /*0cc0*/  LOP3.LUT R4, R8, 0xffffff80, RZ, 0xc0, !PT ;  /* 0xffffff8008047812 */ /* 0x000fe200078ec0ff */
[----:B------:R-:W-:Y:S01]  /*0cd0*/  IMAD.SHL.U32 R160, R194, 0x8, RZ ;  /* 0x00000008c2a07824 */ /* 0x000fe200078e00ff */
[----:B------:R-:W-:Y:S01]  /*0ce0*/  LEA.HI R10, R10, R229, RZ, 0x2 ;  /* 0x000000e50a0a7211 */ /* 0x000fe200078f10ff */
[----:B------:R-:W-:Y:S01]  /*0cf0*/  IMAD.U32 R22, RZ, RZ, UR36 ;  /* 0x00000024ff167e24 */ /* 0x000fe2000f8e00ff */
[----:B------:R-:W-:Y:S01]  /*0d00*/  SHF.R.S32.HI R193, RZ, 0x7, R8 ;  /* 0x00000007ffc17819 */ /* 0x000fe20000011408 */
[----:B------:R-:W-:Y:S01]  /*0d10*/  IMAD.U32 R23, RZ, RZ, UR37 ;  /* 0x00000025ff177e24 */ /* 0x000fe2000f8e00ff */
[----:B------:R-:W-:Y:S01]  /*0d20*/  LOP3.LUT R10, R10, 0x3ffffc, RZ, 0xc0, !PT ;  /* 0x003ffffc0a0a7812 */ /* 0x000fe200078ec0ff */
[----:B------:R-:W-:Y:S01]  /*0d30*/  IMAD R157, R184, 0x40, R160 ;  /* 0x00000040b89d7824 */ /* 0x000fe200078e02a0 */
[----:B------:R-:W-:Y:S01]  /*0d40*/  LEA.HI R8, R8, R193, RZ, 0x1 ;  /* 0x000000c108087211 */ /* 0x000fe200078f08ff */
[----:B------:R-:W-:Y:S01]  /*0d50*/  IMAD.IADD R4, R3, 0x1, -R4 ;  /* 0x0000000103047824 */ /* 0x000fe200078e0a04 */
[----:B------:R-:W-:Y:S01]  /*0d60*/  SHF.R.S32.HI R192, RZ, 0x1f, R160 ;  /* 0x0000001fffc07819 */ /* 0x000fe200000114a0 */
[----:B------:R-:W-:Y:S01]  /*0d70*/  IMAD.WIDE R156, R157, 0x2, R22 ;  /* 0x000000029d9c7825 */ /* 0x000fe200078e0216 */
[----:B------:R-:W-:Y:S01]  /*0d80*/  LOP3.LUT R8, R8, 0xfffffe, RZ, 0xc0, !PT ;  /* 0x00fffffe08087812 */ /* 0x000fe200078ec0ff */
[----:B------:R-:W-:Y:S01]  /*0d90*/  UMOV UR4, UR5 ;  /* 0x0000000500047c82 */ /* 0x000fe20008000000 */
[----:B------:R-:W-:Y:S01]  /*0da0*/  SHF.R.S32.HI R7, RZ, 0x1f, R4 ;  /* 0x0000001fff077819 */ /* 0x000fe20000011404 */
[----:B------:R-:W-:Y:S01]  /*0db0*/  IMAD R5, R193, 0x100, R230 ;  /* 0x00000100c1057824 */ /* 0x000fe200078e02e6 */
[----:B------:R-:W-:Y:S01]  /*0dc0*/  IADD3 R223, P6, R156, 0x8000, RZ ;  /* 0x000080009cdf7810 */ /* 0x000fe20007fde0ff */
[----:B------:R-:W-:Y:S01]  /*0dd0*/  IMAD.IADD R10, R229, 0x1, -R10 ;  /* 0x00000001e50a7824 */ /* 0x000fe200078e0a0a */
[----:B------:R-:W-:Y:S01]  /*0de0*/  LEA.HI R0, R7, R4, RZ, 0x2 ;  /* 0x0000000407007211 */ /* 0x000fe200078f10ff */
[----:B------:R-:W-:Y:S01]  /*0df0*/  IMAD.SHL.U32 R232, R6, 0x8, RZ ;  /* 0x0000000806e87824 */ /* 0x000fe200078e00ff */
[----:B------:R-:W-:Y:S01]  /*0e00*/  LOP3.LUT R222, R223, 0x380, RZ, 0xc0, !PT ;  /* 0x00000380dfde7812 */ /* 0x000fe200078ec0ff */
[----:B------:R-:W-:Y:S01]  /*0e10*/  IMAD R13, R10, 0x10, R5 ;  /* 0x000000100a0d7824 */ /* 0x000fe200078e0205 */
[----:B------:R-:W-:Y:S01]  /*0e20*/  SHF.R.S32.HI R9, RZ, 0x2, R0 ;  /* 0x00000002ff097819 */ /* 0x000fe20000011400 */
[----:B------:R-:W-:Y:S01]  /*0e30*/  IMAD.IADD R8, R193, 0x1, -R8 ;  /* 0x00000001c1087824 */ /* 0x000fe200078e0a08 */
[----:B------:R-:W-:Y:S01]  /*0e40*/  SHF.R.S32.HI R10, RZ, 0x1f, R0 ;  /* 0x0000001fff0a7819 */ /* 0x000fe20000011400 */
[----:B------:R-:W-:Y:S01]  /*0e50*/  VIADD R164, R160, 0x40 ;  /* 0x00000040a0a47836 */ /* 0x000fe20000000000 */
[----:B------:R-:W-:Y:S01]  /*0e60*/  SHF.R.U64 R222, R222, 0x3, RZ ;  /* 0x00000003dede7819 */ /* 0x000fe200000012ff */
[----:B------:R-:W-:Y:S01]  /*0e70*/  VIADD R165, R160, 0x80 ;  /* 0x00000080a0a57836 */ /* 0x000fe20000000000 */
[----:B------:R-:W-:Y:S01]  /*0e80*/  LEA.HI R10, R10, R9, RZ, 0x3 ;  /* 0x000000090a0a7211 */ /* 0x000fe200078f18ff */
[----:B------:R-:W-:Y:S01]  /*0e90*/  VIADD R163, R160, 0xc0 ;  /* 0x000000c0a0a37836 */ /* 0x000fe20000000000 */
[----:B------:R-:W-:Y:S01]  /*0ea0*/  LOP3.LUT R222, R222, R223, RZ, 0x3c, !PT ;  /* 0x000000dfdede7212 */ /* 0x000fe200078e3cff */
[----:B------:R-:W-:Y:S01]  /*0eb0*/  IMAD.X R223, RZ, RZ, R157, P6 ;  /* 0x000000ffffdf7224 */ /* 0x000fe200030e069d */
[----:B------:R-:W-:Y:S01]  /*0ec0*/  LEA.HI R5, R12, R12, RZ, 0x1 ;  /* 0x0000000c0c057211 */ /* 0x000fe200078f08ff */
[----:B------:R-:W-:Y:S01]  /*0ed0*/  VIADD R162, R160, 0x100 ;  /* 0x00000100a0a27836 */ /* 0x000fe20000000000 */
[----:B------:R-:W-:Y:S01]  /*0ee0*/  LOP3.LUT R11, R0, 0x7ffffffc, RZ, 0xc0, !PT ;  /* 0x7ffffffc000b7812 */ /* 0x000fe200078ec0ff */
[C---:B------:R-:W-:Y:S01]  /*0ef0*/  VIADD R161, R160.reuse, 0x140 ;  /* 0x00000140a0a17836 */ /* 0x040fe20000000000 */
[----:B------:R-:W-:Y:S01]  /*0f00*/  LEA.HI R7, R7, R4, RZ, 0x5 ;  /* 0x0000000407077211 */ /* 0x000fe200078f28ff */
[----:B------:R-:W-:Y:S01]  /*0f10*/  VIADD R167, R160, 0x180 ;  /* 0x00000180a0a77836 */ /* 0x000fe20000000000 */
[----:B------:R-:W-:Y:S01]  /*0f20*/  LOP3.LUT R10, R10, 0xfffffff8, RZ, 0xc0, !PT ;  /* 0xfffffff80a0a7812 */ /* 0x000fe200078ec0ff */
[----:B------:R-:W-:Y:S01]  /*0f30*/  IMAD.IADD R11, R4, 0x1, -R11 ;  /* 0x00000001040b7824 */ /* 0x000fe200078e0a0b */
[----:B------:R-:W-:Y:S01]  /*0f40*/  IADD3 R221, P5, R156, 0x9000, RZ ;  /* 0x000090009cdd7810 */ /* 0x000fe20007fbe0ff */
[----:B------:R-:W-:Y:S01]  /*0f50*/  VIADD R166, R160, 0x1c0 ;  /* 0x000001c0a0a67836 */ /* 0x000fe20000000000 */
[C---:B------:R-:W-:Y:S01]  /*0f60*/  IADD3 R219, P4, R156.reuse, 0xa000, RZ ;  /* 0x0000a0009cdb7810 */ /* 0x040fe20007f9e0ff */
[----:B------:R-:W-:Y:S01]  /*0f70*/  IMAD.IADD R10, R9, 0x1, -R10 ;  /* 0x00000001090a7824 */ /* 0x000fe200078e0a0a */
[----:B------:R-:W-:Y:S01]  /*0f80*/  IADD3 R217, P3, R156, 0xb000, RZ ;  /* 0x0000b0009cd97810 */ /* 0x000fe20007f7e0ff */
[----:B------:R-:W-:Y:S01]  /*0f90*/  IMAD.SHL.U32 R228, R8, 0x100, RZ ;  /* 0x0000010008e47824 */ /* 0x000fe200078e00ff */
[C---:B------:R-:W-:Y:S01]  /*0fa0*/  IADD3 R215, P2, R156.reuse, 0xc000, RZ ;  /* 0x0000c0009cd77810 */ /* 0x040fe20007f5e0ff */
[----:B------:R-:W-:Y:S01]  /*0fb0*/  IMAD.SHL.U32 R231, R11, 0x2, RZ ;  /* 0x000000020be77824 */ /* 0x000fe200078e00ff */
[----:B------:R-:W-:-:S02]  /*0fc0*/  IADD3 R213, P1, R156, 0xd000, RZ ;  /* 0x0000d0009cd57810 */ /* 0x000fc40007f3e0ff */
[C---:B------:R-:W-:Y:S01]  /*0fd0*/  IADD3 R199, P0, R156.reuse, 0xe000, RZ ;  /* 0x0000e0009cc77810 */ /* 0x040fe20007f1e0ff */
[----:B------:R-:W-:Y:S01]  /*0fe0*/  IMAD.IADD R159, R231, 0x1, R228 ;  /* 0x00000001e79f7824 */ /* 0x000fe200078e02e4 */
[----:B------:R-:W-:Y:S02]  /*0ff0*/  IADD3 R197, P6, R156, 0xf000, RZ ;  /* 0x0000f0009cc57810 */ /* 0x000fe40007fde0ff */
[----:B------:R-:W-:Y:S02]  /*1000*/  LOP3.LUT R5, R5, 0x1ffffffe, RZ, 0xc0, !PT ;  /* 0x1ffffffe05057812 */ /* 0x000fe400078ec0ff */
[----:B------:R-:W-:Y:S02]  /*1010*/  LOP3.LUT R220, R221, 0x380, RZ, 0xc0, !PT ;  /* 0x00000380dddc7812 */ /* 0x000fe400078ec0ff */
[----:B------:R-:W-:Y:S01]  /*1020*/  LOP3.LUT R218, R219, 0x380, RZ, 0xc0, !PT ;  /* 0x00000380dbda7812 */ /* 0x000fe200078ec0ff */
[----:B------:R-:W-:Y:S01]  /*1030*/  IMAD.IADD R233, R12, 0x1, -R5 ;  /* 0x000000010ce97824 */ /* 0x000fe200078e0a05 */
[----:B------:R-:W-:Y:S01]  /*1040*/  LOP3.LUT R216, R217, 0x380, RZ, 0xc0, !PT ;  /* 0x00000380d9d87812 */ /* 0x000fe200078ec0ff */
[----:B------:R-:W-:Y:S01]  /*1050*/  IMAD.U32 R5, R13, 0x40, R232 ;  /* 0x000000400d057824 */ /* 0x000fe200078e00e8 */
[----:B------:R-:W-:-:S02]  /*1060*/  LOP3.LUT R214, R215, 0x380, RZ, 0xc0, !PT ;  /* 0x00000380d7d67812 */ /* 0x000fc400078ec0ff */
[----:B------:R-:W-:Y:S01]  /*1070*/  LOP3.LUT R212, R213, 0x380, RZ, 0xc0, !PT ;  /* 0x00000380d5d47812 */ /* 0x000fe200078ec0ff */
[----:B------:R-:W-:Y:S01]  /*1080*/  IMAD.WIDE R22, R5, 0x2, R22 ;  /* 0x0000000205167825 */ /* 0x000fe200078e0216 */
[----:B------:R-:W-:Y:S02]  /*1090*/  LOP3.LUT R198, R199, 0x380, RZ, 0xc0, !PT ;  /* 0x00000380c7c67812 */ /* 0x000fe400078ec0ff */
[----:B------:R-:W-:Y:S02]  /*10a0*/  LOP3.LUT R196, R197, 0x380, RZ, 0xc0, !PT ;  /* 0x00000380c5c47812 */ /* 0x000fe400078ec0ff */
[----:B------:R-:W-:Y:S02]  /*10b0*/  SHF.R.S32.HI R7, RZ, 0x5, R7 ;  /* 0x00000005ff077819 */ /* 0x000fe40000011407 */
[----:B------:R-:W-:Y:S02]  /*10c0*/  SHF.R.U64 R220, R220, 0x3, RZ ;  /* 0x00000003dcdc7819 */ /* 0x000fe400000012ff */
[----:B------:R-:W-:Y:S01]  /*10d0*/  SHF.R.U64 R218, R218, 0x3, RZ ;  /* 0x00000003dada7819 */ /* 0x000fe200000012ff */
[----:B------:R-:W-:Y:S01]  /*10e0*/  IMAD R158, R7, 0x10, R10 ;  /* 0x00000010079e7824 */ /* 0x000fe200078e020a */
[----:B------:R-:W-:-:S02]  /*10f0*/  SHF.R.U64 R216, R216, 0x3, RZ ;  /* 0x00000003d8d87819 */ /* 0x000fc400000012ff */
[----:B------:R-:W-:Y:S01]  /*1100*/  SHF.R.U64 R214, R214, 0x3, RZ ;  /* 0x00000003d6d67819 */ /* 0x000fe200000012ff */
[----:B------:R-:W-:Y:S01]  /*1110*/  IMAD R233, R233, 0x8, R158 ;  /* 0x00000008e9e97824 */ /* 0x000fe200078e029e */
        /* <DEDUP_REMOVED lines=17> */
[----:B------:R-:W-:-:S02]  /*1230*/  SHF.R.S32.HI R191, RZ, 0x1f, R164 ;  /* 0x0000001fffbf7819 */ /* 0x000fc400000114a4 */
[----:B------:R-:W-:Y:S02]  /*1240*/  SHF.R.S32.HI R190, RZ, 0x1f, R165 ;  /* 0x0000001fffbe7819 */ /* 0x000fe400000114a5 */
[----:B------:R-:W-:Y:S02]  /*1250*/  SHF.R.S32.HI R189, RZ, 0x1f, R163 ;  /* 0x0000001fffbd7819 */ /* 0x000fe400000114a3 */
[----:B------:R-:W-:Y:S02]  /*1260*/  SHF.R.S32.HI R188, RZ, 0x1f, R162 ;  /* 0x0000001fffbc7819 */ /* 0x000fe400000114a2 */
[----:B------:R-:W-:Y:S02]  /*1270*/  SHF.R.S32.HI R187, RZ, 0x1f, R161 ;  /* 0x0000001fffbb7819 */ /* 0x000fe400000114a1 */
[----:B------:R-:W-:Y:S02]  /*1280*/  SHF.R.S32.HI R186, RZ, 0x1f, R167 ;  /* 0x0000001fffba7819 */ /* 0x000fe400000114a7 */
[----:B------:R-:W-:-:S07]  /*1290*/  SHF.R.S32.HI R185, RZ, 0x1f, R166 ;  /* 0x0000001fffb97819 */ /* 0x000fce00000114a6 */
.L_x_2127:
        /* <DEDUP_REMOVED lines=21> */
.L_x_2000:
[----:B------:R-:W-:Y:S01]  /*13f0*/  ULDC UR7, c[0x0][0xd54] ;  /* 0x0003550000077ab9 */ /* 0x000fe20000000800 */
[----:B------:R-:W-:Y:S01]  /*1400*/  UMOV UR6, UR9 ;  /* 0x0000000900067c82 */ /* 0x000fe20008000000 */
[----:B------:R-:W-:-:S11]  /*1410*/  UISETP.NE.AND UP0, UPT, UR7, 0x1, UPT ;  /* 0x000000010700788c */ /* 0x000fd6000bf05270 */
[----:B------:R-:W-:Y:S02]  /*1420*/  @UP0 ULDC.64 UR10, c[0x0][0xd58] ;  /* 0x00035600000a0ab9 */ /* 0x000fe40000000a00 */
[----:B------:R-:W-:-:S04]  /*1430*/  UIMAD.WIDE.U32 UR4, UR9, UR10, URZ ;  /* 0x0000000a090472a5 */ /* 0x000fc8000f8e003f */
[----:B------:R-:W-:-:S04]  /*1440*/  @UP0 USHF.R.U32.HI UR6, URZ, UR11, UR5 ;  /* 0x0000000b3f060299 */ /* 0x000fc80008011605 */
[----:B------:R-:W-:-:S12]  /*1450*/  UIMAD UR4, UR6, UR7, URZ ;  /* 0x00000007060472a4 */ /* 0x000fd8000f8e023f */
.L_x_2001:
[----:B------:R-:W0:Y:S01]  /*1460*/  LDC R0, c[0x0][0xa80] ;  /* 0x0002a000ff007b82 */ /* 0x000e220000000800 */
[----:B------:R-:W-:Y:S01]  /*1470*/  ULDC UR43, c[0x0][0xd48] ;  /* 0x00035200002b7ab9 */ /* 0x000fe20000000800 */
[----:B------:R-:W-:Y:S01]  /*1480*/  UIADD3 UR4, UR9, -UR4, URZ ;  /* 0x8000000409047290 */ /* 0x000fe2000fffe03f */
[----:B------:R1:W-:Y:S01]  /*1490*/  STL.128 [R1+0x410], RZ ;  /* 0x000410ff01007387 */ /* 0x0003e20000100c00 */
[----:B------:R-:W-:Y:S01]  /*14a0*/  UISETP.NE.AND UP1, UPT, UR43, 0x1, UPT ;  /* 0x000000012b00788c */ /* 0x000fe2000bf25270 */
[----:B------:R-:W-:Y:S01]  /*14b0*/  ULDC UR5, c[0x0][0xd54] ;  /* 0x0003550000057ab9 */ /* 0x000fe20000000800 */
[----:B------:R-:W-:Y:S01]  /*14c0*/  UISETP.NE.AND UP2, UPT, UR38, 0x1, UPT ;  /* 0x000000012600788c */ /* 0x000fe2000bf45270 */
[----:B------:R1:W-:Y:S01]  /*14d0*/  STL.128 [R1+0x420], RZ ;  /* 0x000420ff01007387 */ /* 0x0003e20000100c00 */
[----:B------:R-:W-:Y:S02]  /*14e0*/  UIMAD UR8, UR8, UR5, UR4 ;  /* 0x00000005080872a4 */ /* 0x000fe4000f8e0204 */
[----:B------:R-:W-:Y:S01]  /*14f0*/  ULOP3.LUT UR40, URZ, UR6, URZ, 0x33, !UPT ;  /* 0x000000063f287292 */ /* 0x000fe2000f8e333f */
[----:B------:R1:W-:Y:S01]  /*1500*/  STL.128 [R1+0x200], RZ ;  /* 0x000200ff01007387 */ /* 0x0003e20000100c00 */
[----:B------:R-:W-:Y:S01]  /*1510*/  ULDC.64 UR10, c[0x0][0x418] ;  /* 0x00010600000a7ab9 */ /* 0x000fe20000000a00 */
[----:B------:R-:W-:-:S02]  /*1520*/  ULDC UR6, c[0x0][0xd3c] ;  /* 0x00034f0000067ab9 */ /* 0x000fc40000000800 */
[----:B------:R-:W-:Y:S01]  /*1530*/  @UP1 ULDC UR4, c[0x0][0xd4c] ;  /* 0x0003530000041ab9 */ /* 0x000fe20000000800 */
[----:B------:R1:W-:Y:S01]  /*1540*/  STL.128 [R1+0x210], RZ ;  /* 0x000210ff01007387 */ /* 0x0003e20000100c00 */
[----:B------:R-:W-:Y:S01]  /*1550*/  UISETP.NE.U32.AND UP0, UPT, UR10, URZ, UPT ;  /* 0x0000003f0a00728c */ /* 0x000fe2000bf05070 */
[----:B------:R-:W-:Y:S01]  /*1560*/  PLOP3.LUT P0, PT, PT, PT, UP2, 0x80, 0x0 ;  /* 0x000000000000781c */ /* 0x000fe20003f0f028 */
[----:B------:R-:W-:Y:S01]  /*1570*/  UIMAD.WIDE.U32 UR4, UR8, UR4, URZ ;  /* 0x00000004080472a5 */ /* 0x000fe2000f8e003f */
[----:B------:R1:W-:Y:S01]  /*1580*/  STL.128 [R1+0x220], RZ ;  /* 0x000220ff01007387 */ /* 0x0003e20000100c00 */
[----:B------:R-:W-:Y:S01]  /*1590*/  UIADD3 UR40, UR40, UR6, URZ ;  /* 0x0000000628287290 */ /* 0x000fe2000fffe03f */
[----:B------:R-:W-:Y:S02]  /*15a0*/  UMOV UR41, UR8 ;  /* 0x0000000800297c82 */ /* 0x000fe40008000000 */
[----:B0-----:R1:W-:Y:S01]  /*15b0*/  STL [R1+0x430], R0 ;  /* 0x0004300001007387 */ /* 0x0013e20000100800 */
[----:B------:R-:W-:Y:S01]  /*15c0*/  @UP1 ULDC UR6, c[0x0][0xd50] ;  /* 0x0003540000061ab9 */ /* 0x000fe20000000800 */
[----:B------:R-:W-:-:S02]  /*15d0*/  UISETP.NE.AND.EX UP0, UPT, UR11, URZ, UPT, UP0 ;  /* 0x0000003f0b00728c */ /* 0x000fc4000bf05300 */
[----:B------:R1:W-:Y:S01]  /*15e0*/  STL.128 [R1+0x230], RZ ;  /* 0x000230ff01007387 */ /* 0x0003e20000100c00 */
[----:B------:R-:W-:Y:S01]  /*15f0*/  @UP1 USHF.R.U32.HI UR41, URZ, UR6, UR5 ;  /* 0x000000063f291299 */ /* 0x000fe20008011605 */
[----:B------:R-:W-:Y:S02]  /*1600*/  ULDC UR42, c[0x0][0x424] ;  /* 0x00010900002a7ab9 */ /* 0x000fe40000000800 */
[----:B------:R1:W-:Y:S01]  /*1610*/  STL.128 [R1+0x240], RZ ;  /* 0x000240ff01007387 */ /* 0x0003e20000100c00 */
[----:B------:R-:W-:Y:S02]  /*1620*/  USEL UR42, UR42, 0x1, UP0 ;  /* 0x000000012a2a7887 */ /* 0x000fe40008000000 */
[----:B------:R-:W-:Y:S01]  /*1630*/  UIADD3 UR4, -UR41, URZ, URZ ;  /* 0x0000003f29047290 */ /* 0x000fe2000fffe13f */
[----:B------:R1:W-:Y:S01]  /*1640*/  STL.128 [R1+0x250], RZ ;  /* 0x000250ff01007387 */ /* 0x0003e20000100c00 */
[----:B------:R-:W-:Y:S02]  /*1650*/  ULDC UR7, c[0x0][0x2f0] ;  /* 0x0000bc0000077ab9 */ /* 0x000fe40000000800 */
[----:B------:R-:W-:Y:S01]  /*1660*/  UIMAD UR42, UR42, UR7, URZ ;  /* 0x000000072a2a72a4 */ /* 0x000fe2000f8e023f */
[----:B------:R1:W-:Y:S01]  /*1670*/  STL.128 [R1+0x260], RZ ;  /* 0x000260ff01007387 */ /* 0x0003e20000100c00 */
[----:B------:R-:W-:-:S03]  /*1680*/  UIMAD UR43, UR43, UR4, UR8 ;  /* 0x000000042b2b72a4 */ /* 0x000fc6000f8e0208 */
[----:B------:R1:W-:Y:S04]  /*1690*/  STL.128 [R1+0x270], RZ ;  /* 0x000270ff01007387 */ /* 0x0003e80000100c00 */
        /* <DEDUP_REMOVED lines=23> */
[----:B------:R1:W-:Y:S01]  /*1810*/  STL.128 [R1+0x3f0], RZ ;  /* 0x0003f0ff01007387 */ /* 0x0003e20000100c00 */
[----:B------:R-:W-:Y:S05]  /*1820*/  @!P0 BRA `(.L_x_2002) ;  /* 0x0000008000048947 */ /* 0x000fea0003800000 */
[----:B------:R-:W-:Y:S01]  /*1830*/  ULDC UR4, c[0x0][0x448] ;  /* 0x0001120000047ab9 */ /* 0x000fe20000000800 */
[----:B------:R-:W-:Y:S02]  /*1840*/  USHF.L.U32 UR8, UR40, 0x6, URZ ;  /* 0x0000000628087899 */ /* 0x000fe4000800063f */
[----:B------:R-:W-:Y:S01]  /*1850*/  UISETP.NE.AND UP0, UPT, UR4, 0x1, UPT ;  /* 0x000000010400788c */ /* 0x000fe2000bf05270 */
[----:B------:R-:W-:Y:S02]  /*1860*/  ULDC UR12, c[0x0][0x288] ;  /* 0x0000a200000c7ab9 */ /* 0x000fe40000000800 */
[----:B------:R-:W-:Y:S01]  /*1870*/  ULDC.64 UR4, c[0x0][0xad8] ;  /* 0x0002b60000047ab9 */ /* 0x000fe20000000a00 */
[----:B------:R-:W-:Y:S02]  /*1880*/  UIADD3 UR9, UR8, 0x3f, URZ ;  /* 0x0000003f08097890 */ /* 0x000fe4000fffe03f */
[----:B------:R-:W-:Y:S02]  /*1890*/  UISETP.GE.AND UP1, UPT, UR5, 0x1, UPT ;  /* 0x000000010500788c */ /* 0x000fe4000bf26270 */
[----:B------:R-:W-:-:S03]  /*18a0*/  UIADD3 UR10, UR42, 0x1, -UR12 ;  /* 0x000000012a0a7890 */ /* 0x000fc6000fffe80c */
[----:B------:R-:W-:Y:S01]  /*18b0*/  @UP0 UIADD3 UR6, UR8, 0x3f, URZ ;  /* 0x0000003f08060890 */ /* 0x000fe2000fffe03f */
[----:B------:R-:W-:Y:S01]  /*18c0*/  PLOP3.LUT P1, PT, PT, PT, UP1, 0x80, 0x0 ;  /* 0x000000000000781c */ /* 0x000fe20003f2f018 */
[----:B------:R-:W-:Y:S01]  /*18d0*/  @UP0 ULDC UR7, c[0x0][0x44c] ;  /* 0x0001130000070ab9 */ /* 0x000fe20000000800 */
[----:B------:R-:W-:Y:S01]  /*18e0*/  @UP0 ULDC UR11, c[0x0][0x450] ;  /* 0x00011400000b0ab9 */ /* 0x000fe20000000800 */
[----:B------:R-:W-:-:S04]  /*18f0*/  UIMAD.WIDE.U32 UR6, UR6, UR7, URZ ;  /* 0x00000007060672a5 */ /* 0x000fc8000f8e003f */
        /* <DEDUP_REMOVED lines=14> */
.L_x_2004:
[----:B------:R-:W-:-:S11]  /*19e0*/  UISETP.NE.AND UP1, UPT, UR5, 0x1, UPT ;  /* 0x000000010500788c */ /* 0x000fd6000bf25270 */
[----:B------:R-:W-:Y:S02]  /*19f0*/  @UP1 ULDC.64 UR10, c[0x0][0xae0] ;  /* 0x0002b800000a1ab9 */ /* 0x000fe40000000a00 */
[----:B------:R-:W-:-:S04]  /*1a00*/  UIMAD.WIDE.U32 UR6, UR9, UR10, URZ ;  /* 0x0000000a090672a5 */ /* 0x000fc8000f8e003f */
[----:B------:R-:W-:-:S12]  /*1a10*/  @UP1 USHF.R.U32.HI UR9, URZ, UR11, UR7 ;  /* 0x0000000b3f091299 */ /* 0x000fd80008011607 */
.L_x_2005:
[----:B------:R-:W-:-:S04]  /*1a20*/  UIMAD UR9, UR9, UR5, UR5 ;  /* 0x00000005090972a4 */ /* 0x000fc8000f8e0205 */
[----:B------:R-:W-:-:S04]  /*1a30*/  UISETP.LT.AND UP1, UPT, UR4, UR9, UPT ;  /* 0x000000090400728c */ /* 0x000fc8000bf21270 */
[----:B------:R-:W-:-:S12]  /*1a40*/  USEL UR4, UR4, UR9, UP1 ;  /* 0x0000000904047287 */ /* 0x000fd80008800000 */
.L_x_2003:
[----:B------:R-:W-:Y:S02]  /*1a50*/  UIADD3 UR9, UR42, 0x3f, URZ ;  /* 0x0000003f2a097890 */ /* 0x000fe4000fffe03f */
[----:B------:R-:W-:Y:S02]  /*1a60*/  UIADD3 UR10, UR4, 0x3f, URZ ;  /* 0x0000003f040a7890 */ /* 0x000fe4000fffe03f */
[----:B------:R-:W-:Y:S02]  /*1a70*/  USHF.R.S32.HI UR4, URZ, 0x1f, UR9 ;  /* 0x0000001f3f047899 */ /* 0x000fe40008011409 */
[----:B------:R-:W-:Y:S01]  /*1a80*/  USHF.R.S32.HI UR11, URZ, 0x1f, UR10 ;  /* 0x0000001f3f0b7899 */ /* 0x000fe2000801140a */
[----:B------:R-:W-:Y:S01]  /*1a90*/  @UP0 ULDC UR6, c[0x0][0x44c] ;  /* 0x0001130000060ab9 */ /* 0x000fe20000000800 */
[----:B------:R-:W-:Y:S02]  /*1aa0*/  ULEA.HI UR4, UR4, UR9, URZ, 0x6 ;  /* 0x0000000904047291 */ /* 0x000fe4000f8f303f */
[----:B------:R-:W-:-:S02]  /*1ab0*/  ULEA.HI UR11, UR11, UR10, URZ, 0x6 ;  /* 0x0000000a0b0b7291 */ /* 0x000fc4000f8f303f */
[----:B------:R-:W-:Y:S01]  /*1ac0*/  UIMAD.WIDE.U32 UR6, UR8, UR6, URZ ;  /* 0x00000006080672a5 */ /* 0x000fe2000f8e003f */
[----:B------:R-:W-:Y:S01]  /*1ad0*/  @UP0 ULDC UR9, c[0x0][0x450] ;  /* 0x0001140000090ab9 */ /* 0x000fe20000000800 */
[----:B------:R-:W-:Y:S02]  /*1ae0*/  USHF.R.S32.HI UR4, URZ, 0x6, UR4 ;  /* 0x000000063f047899 */ /* 0x000fe40008011404 */
[----:B------:R-:W-:Y:S02]  /*1af0*/  USHF.R.S32.HI UR11, URZ, 0x6, UR11 ;  /* 0x000000063f0b7899 */ /* 0x000fe4000801140b */
[----:B------:R-:W-:Y:S02]  /*1b00*/  @UP0 USHF.R.U32.HI UR8, URZ, UR9, UR7 ;  /* 0x000000093f080299 */ /* 0x000fe40008011607 */
[----:B------:R-:W-:Y:S02]  /*1b10*/  UISETP.LT.AND UP0, UPT, UR4, UR11, UPT ;  /* 0x0000000b0400728c */ /* 0x000fe4000bf01270 */
[----:B------:R-:W-:Y:S01]  /*1b20*/  UIADD3 UR8, UR8, -UR12, UR42 ;  /* 0x8000000c08087290 */ /* 0x000fe2000fffe02a */
[----:B------:R-:W-:Y:S01]  /*1b30*/  ULDC UR6, c[0x0][0xad4] ;  /* 0x0002b50000067ab9 */ /* 0x000fe20000000800 */
[----:B------:R-:W-:-:S02]  /*1b40*/  USEL UR21, UR4, UR11, UP0 ;  /* 0x0000000b04157287 */ /* 0x000fc40008000000 */
        /* <DEDUP_REMOVED lines=12> */
.L_x_2007:
[----:B------:R-:W-:-:S11]  /*1c10*/  UISETP.NE.AND UP0, UPT, UR5, 0x1, UPT ;  /* 0x000000010500788c */ /* 0x000fd6000bf05270 */
[----:B------:R-:W-:Y:S02]  /*1c20*/  @UP0 ULDC.64 UR10, c[0x0][0xae0] ;  /* 0x0002b800000a0ab9 */ /* 0x000fe40000000a00 */
[----:B------:R-:W-:-:S04]  /*1c30*/  UIMAD.WIDE.U32 UR6, UR8, UR10, URZ ;  /* 0x0000000a080672a5 */ /* 0x000fc8000f8e003f */
[----:B------:R-:W-:-:S12]  /*1c40*/  @UP0 USHF.R.U32.HI UR8, URZ, UR11, UR7 ;  /* 0x0000000b3f080299 */ /* 0x000fd80008011607 */
.L_x_2008:
[----:B------:R-:W-:-:S04]  /*1c50*/  UIMAD UR5, UR8, UR5, URZ ;  /* 0x00000005080572a4 */ /* 0x000fc8000f8e023f */
[----:B------:R-:W-:-:S04]  /*1c60*/  UISETP.LT.AND UP0, UPT, UR4, UR5, UPT ;  /* 0x000000050400728c */ /* 0x000fc8000bf01270 */
[----:B------:R-:W-:-:S12]  /*1c70*/  USEL UR4, UR4, UR5, !UP0 ;  /* 0x0000000504047287 */ /* 0x000fd8000c000000 */
.L_x_2006:
[----:B------:R-:W-:Y:S01]  /*1c80*/  USHF.R.S32.HI UR5, URZ, 0x1f, UR4 ;  /* 0x0000001f3f057899 */ /* 0x000fe20008011404 */
[----:B-1----:R-:W-:-:S03]  /*1c90*/  PRMT R0, RZ, 0x7610, R0 ;  /* 0x00007610ff007816 */ /* 0x002fc60000000000 */
[----:B------:R-:W-:-:S04]  /*1ca0*/  ULEA.HI UR5, UR5, UR4, URZ, 0x6 ;  /* 0x0000000405057291 */ /* 0x000fc8000f8f303f */
[----:B------:R-:W-:-:S04]  /*1cb0*/  USHF.R.S32.HI UR5, URZ, 0x6, UR5 ;  /* 0x000000063f057899 */ /* 0x000fc80008011405 */
[----:B------:R-:W-:-:S04]  /*1cc0*/  UISETP.LT.AND UP0, UPT, URZ, UR5, UPT ;  /* 0x000000053f00728c */ /* 0x000fc8000bf01270 */
[----:B------:R-:W-:-:S04]  /*1cd0*/  USEL UR20, URZ, UR5, !UP0 ;  /* 0x000000053f147287 */ /* 0x000fc8000c000000 */
[----:B------:R-:W-:-:S06]  /*1ce0*/  UISETP.GT.AND UP0, UPT, UR21, UR20, UPT ;  /* 0x000000141500728c */ /* 0x000fcc000bf04270 */
[----:B------:R-:W-:-:S13]  /*1cf0*/  PLOP3.LUT P0, PT, PT, PT, UP0, 0x80, 0x0 ;  /* 0x000000000000781c */ /* 0x000fda0003f0f008 */
[----:B------:R-:W-:Y:S05]  /*1d00*/  @!P0 BRA `(.L_x_2009) ;  /* 0x0000029400f08947 */ /* 0x000fea0003800000 */
[----:B------:R-:W2:Y:S04]  /*1d10*/  LDL R5, [R1+0x2ec] ;  /* 0x0002ec0001057983 */ /* 0x000ea80000100800 */
[----:B------:R-:W3:Y:S04]  /*1d20*/  LDL R4, [R1+0x1e8] ;  /* 0x0001e80001047983 */ /* 0x000ee80000100800 */
[----:B------:R-:W4:Y:S04]  /*1d30*/  LDL R24, [R1+0x200] ;  /* 0x0002000001187983 */ /* 0x000f280000100800 */
[----:B------:R-:W5:Y:S04]  /*1d40*/  LDL R64, [R1+0x204] ;  /* 0x0002040001407983 */ /* 0x000f680000100800 */
        /* <DEDUP_REMOVED lines=125> */
[----:B------:R-:W0:Y:S02]  /*2520*/  SHFL.IDX PT, R55, R193, RZ, 0x1f ;  /* 0x00001fffc1377589 */ /* 0x000e2400000e0000 */
[----:B0-----:R-:W-:-:S13]  /*2530*/  R2UR UR4, R55 ;  /* 0x00000000370472ca */ /* 0x001fda00000e0000 */
[----:B------:R-:W-:-:S04]  /*2540*/  ULEA.HI UR5, UR4, UR4, URZ, 0x1 ;  /* 0x0000000404057291 */ /* 0x000fc8000f8f083f */
[----:B------:R-:W-:-:S04]  /*2550*/  ULOP3.LUT UR5, UR5, 0x1fffe, URZ, 0xc0, !UPT ;  /* 0x0001fffe05057892 */ /* 0x000fc8000f8ec03f */
[----:B------:R-:W-:-:S04]  /*2560*/  UIADD3 UR5, UR4, -UR5, URZ ;  /* 0x8000000504057290 */ /* 0x000fc8000fffe03f */
[----:B------:R-:W-:-:S04]  /*2570*/  ULEA UR5, UR5, UR39, 0xf ;  /* 0x0000002705057291 */ /* 0x000fc8000f8e783f */
[----:B------:R-:W-:-:S04]  /*2580*/  UIADD3 UR5, UR5, 0x400, URZ ;  /* 0x0000040005057890 */ /* 0x000fc8000fffe03f */
[----:B------:R-:W-:-:S04]  /*2590*/  USHF.R.U32.HI UR5, URZ, 0x4, UR5 ;  /* 0x000000043f057899 */ /* 0x000fc80008011605 */
[----:B------:R-:W-:Y:S02]  /*25a0*/  ULOP3.LUT UR5, UR5, 0x3fff, URZ, 0xc0, !UPT ;  /* 0x00003fff05057892 */ /* 0x000fe4000f8ec03f */
[----:B------:R-:W-:Y:S02]  /*25b0*/  UIADD3 UR4, UR39, 0x36400, URZ ;  /* 0x0003640027047890 */ /* 0x000fe4000fffe03f */
[----:B------:R-:W-:Y:S01]  /*25c0*/  ULOP3.LUT UR22, UR5, 0x2000000, URZ, 0xfc, !UPT ;  /* 0x0200000005167892 */ /* 0x000fe2000f8efc3f */
[----:B--2---:R0:W-:Y:S01]  /*25d0*/  STL [R1+0x2ec], R5 ;  /* 0x0002ec0501007387 */ /* 0x0041e20000100800 */
[----:B------:R-:W-:-:S04]  /*25e0*/  USHF.R.U32.HI UR4, URZ, 0x4, UR4 ;  /* 0x000000043f047899 */ /* 0x000fc80008011604 */
[----:B---3--:R-:W-:Y:S01]  /*25f0*/  LEA R4, R4, UR22, 0xc ;  /* 0x0000001604047c11 */ /* 0x008fe2000f8e60ff */
[----:B0-----:R-:W-:-:S03]  /*2600*/  IMAD.MOV.U32 R5, RZ, RZ, 0x40000040 ;  /* 0x40000040ff057424 */ /* 0x001fc600078e00ff */
[----:B------:R-:W-:Y:S01]  /*2610*/  R2UR UR14, R4 ;  /* 0x00000000040e72ca */ /* 0x000fe200000e0000 */
[----:B------:R-:W-:Y:S01]  /*2620*/  ULOP3.LUT UR4, UR4, 0x3fff, URZ, 0xc0, !UPT ;  /* 0x00003fff04047892 */ /* 0x000fe2000f8ec03f */
[----:B------:R-:W-:-:S03]  /*2630*/  R2UR UR15, R5 ;  /* 0x00000000050f72ca */ /* 0x000fc600000e0000 */
[----:B------:R-:W-:Y:S01]  /*2640*/  ULOP3.LUT UR12, UR4, 0x10000, URZ, 0xfc, !UPT ;  /* 0x00010000040c7892 */ /* 0x000fe2000f8efc3f */
[----:B----4-:R-:W-:Y:S04]  /*2650*/  STL [R1+0x200], R24 ;  /* 0x0002001801007387 */ /* 0x010fe80000100800 */
[----:B-----5:R-:W-:Y:S04]  /*2660*/  STL [R1+0x204], R64 ;  /* 0x0002044001007387 */ /* 0x020fe80000100800 */
[----:B------:R-:W-:Y:S04]  /*2670*/  STL [R1+0x208], R66 ;  /* 0x0002084201007387 */ /* 0x000fe80000100800 */
        /* <DEDUP_REMOVED lines=75> */
[----:B------:R0:W-:Y:S01]  /*2b30*/  STL [R1+0x34c], R53 ;  /* 0x00034c3501007387 */ /* 0x0001e20000100800 */
[----:B------:R-:W-:Y:S06]  /*2b40*/  BAR.SYNC.DEFER_BLOCKING 0xe, 0x100 ;  /* 0x0384000000007b1d */ /* 0x000fec0000010000 */
[----:B------:R-:W-:Y:S01]  /*2b50*/  UMOV UR13, 0x40000040 ;  /* 0x40000040000d7882 */ /* 0x000fe20000000000 */
[----:B0-----:R-:W-:-:S06]  /*2b60*/  WARPGROUP.ARRIVE ;  /* 0x00000000000079c5 */ /* 0x001fcc0000000000 */
[----:B------:R-:W-:Y:S01]  /*2b70*/  HGMMA.64x256x16.F32.BF16 R24, gdesc[UR12].tnspB, RZ, !UPT, gsb0 ;  /* 0x43e000000c1879f0 */ /* 0x000fe2000c0018ff */
[----:B------:R0:W-:Y:S04]  /*2b80*/  STL [R1+0x354], R6 ;  /* 0x0003540601007387 */ /* 0x0001e80000100800 */
[----:B------:R1:W-:Y:S01]  /*2b90*/  STL [R1+0x3b0], R7 ;  /* 0x0003b00701007387 */ /* 0x0003e20000100800 */
[----:B0-----:R-:W-:Y:S02]  /*2ba0*/  VIADD R6, R4, 0x80 ;  /* 0x0000008004067836 */ /* 0x001fe40000000000 */
[----:B-1----:R-:W-:-:S03]  /*2bb0*/  IMAD.MOV.U32 R7, RZ, RZ, 0x40000040 ;  /* 0x40000040ff077424 */ /* 0x002fc600078e00ff */
[----:B------:R-:W-:Y:S02]  /*2bc0*/  R2UR UR18, R6 ;  /* 0x00000000061272ca */ /* 0x000fe400000e0000 */
[----:B------:R-:W-:Y:S01]  /*2bd0*/  R2UR UR19, R7 ;  /* 0x00000000071372ca */ /* 0x000fe200000e0000 */
[----:B------:R-:W-:Y:S01]  /*2be0*/  UIADD3 UR16, UR12, 0x2, URZ ;  /* 0x000000020c107890 */ /* 0x000fe2000fffe03f */
        /* <DEDUP_REMOVED lines=45> */
[----:B------:R-:W-:Y:S01]  /*2ec0*/  STL [R1+0x3fc], R207 ;  /* 0x0003fccf01007387 */ /* 0x000fe20000100800 */
[----:B------:R-:W-:Y:S01]  /*2ed0*/  UMOV UR17, 0x40000040 ;  /* 0x4000004000117882 */ /* 0x000fe20000000000 */
[----:B------:R-:W-:-:S02]  /*2ee0*/  WARPGROUP.DEPBAR.LE gsb0, 0x0 ;  /* 0x00008000000079c5 */ /* 0x000fc40000010000 */
[----:B------:R-:W-:Y:S04]  /*2ef0*/  STL.128 [R1+0x200], R24 ;  /* 0x0002001801007387 */ /* 0x000fe80000100c00 */
        /* <DEDUP_REMOVED lines=30> */
[----:B------:R0:W-:Y:S02]  /*30e0*/  STL.128 [R1+0x3f0], R148 ;  /* 0x0003f09401007387 */ /* 0x0001e40000100c00 */
[----:B0-----:R-:W-:-:S06]  /*30f0*/  WARPGROUP.ARRIVE ;  /* 0x00000000000079c5 */ /* 0x001fcc0000000000 */
[----:B------:R-:W-:Y:S01]  /*3100*/  HGMMA.64x256x16.F32.BF16 R24, gdesc[UR16].tnspB, R24, gsb0 ;  /* 0x43e00000101879f0 */ /* 0x000fe20008001818 */
[----:B------:R-:W-:Y:S02]  /*3110*/  VIADD R6, R4, 0x100 ;  /* 0x0000010004067836 */ /* 0x000fe40000000000 */
[----:B------:R-:W-:-:S03]  /*3120*/  IMAD.MOV.U32 R7, RZ, RZ, 0x40000040 ;  /* 0x40000040ff077424 */ /* 0x000fc600078e00ff */
[----:B------:R-:W-:Y:S02]  /*3130*/  R2UR UR6, R6 ;  /* 0x00000000060672ca */ /* 0x000fe400000e0000 */
[----:B------:R-:W-:Y:S01]  /*3140*/  R2UR UR7, R7 ;  /* 0x00000000070772ca */ /* 0x000fe200000e0000 */
[----:B------:R-:W-:Y:S01]  /*3150*/  UIADD3 UR4, UR12, 0x4, URZ ;  /* 0x000000040c047890 */ /* 0x000fe2000fffe03f */
[----:B------:R-:W-:Y:S01]  /*3160*/  UMOV UR5, 0x40000040 ;  /* 0x4000004000057882 */ /* 0x000fe20000000000 */
[----:B------:R-:W-:Y:S02]  /*3170*/  VIADD R4, R4, 0x180 ;  /* 0x0000018004047836 */ /* 0x000fe40000000000 */
[----:B------:R-:W-:-:S03]  /*3180*/  IMAD.MOV.U32 R5, RZ, RZ, 0x40000040 ;  /* 0x40000040ff057424 */ /* 0x000fc600078e00ff */
[----:B------:R-:W-:Y:S02]  /*3190*/  R2UR UR10, R4 ;  /* 0x00000000040a72ca */ /* 0x000fe400000e0000 */
[----:B------:R-:W-:Y:S01]  /*31a0*/  R2UR UR11, R5 ;  /* 0x00000000050b72ca */ /* 0x000fe200000e0000 */
[----:B------:R-:W-:Y:S01]  /*31b0*/  UIADD3 UR8, UR12, 0x6, URZ ;  /* 0x000000060c087890 */ /* 0x000fe2000fffe03f */
[----:B------:R-:W-:Y:S01]  /*31c0*/  UMOV UR9, 0x40000040 ;  /* 0x4000004000097882 */ /* 0x000fe20000000000 */
[----:B------:R-:W-:Y:S02]  /*31d0*/  WARPGROUP.DEPBAR.LE gsb0, 0x0 ;  /* 0x00008000000079c5 */ /* 0x000fe40000010000 */
        /* <DEDUP_REMOVED lines=33> */
[----:B------:R-:W-:Y:S03]  /*33f0*/  HGMMA.64x256x16.F32.BF16 R24, gdesc[UR4].tnspB, R24, gsb0 ;  /* 0x43e00000041879f0 */ /* 0x000fe60008001818 */
        /* <DEDUP_REMOVED lines=48> */
[----:B------:R0:W-:Y:S04]  /*3700*/  STL.128 [R1+0x2c0], R72 ;  /* 0x0002c04801007387 */ /* 0x0001e80000100c00 */
        /* <DEDUP_REMOVED lines=19> */
[----:B------:R-:W5:Y:S04]  /*3840*/  LDL R0, [R1+0x200] ;  /* 0x0002000001007983 */ /* 0x000f680000100800 */
[----:B0-----:R-:W5:Y:S04]  /*3850*/  LDL R72, [R1+0x204] ;  /* 0x0002040001487983 */ /* 0x001f680000100800 */
[----:B------:R-:W5:Y:S04]  /*3860*/  LDL R74, [R1+0x208] ;  /* 0x00020800014a7983 */ /* 0x000f680000100800 */
[----:B-1----:R-:W5:Y:S04]  /*3870*/  LDL R76, [R1+0x20c] ;  /* 0x00020c00014c7983 */ /* 0x002f680000100800 */
[----:B------:R-:W5:Y:S04]  /*3880*/  LDL R4, [R1+0x210] ;  /* 0x0002100001047983 */ /* 0x000f680000100800 */
[----:B------:R-:W5:Y:S04]  /*3890*/  LDL R78, [R1+0x214] ;  /* 0x00021400014e7983 */ /* 0x000f680000100800 */
[----:B--2---:R-:W2:Y:S04]  /*38a0*/  LDL R80, [R1+0x218] ;  /* 0x0002180001507983 */ /* 0x004ea80000100800 */
[----:B------:R-:W2:Y:S04]  /*38b0*/  LDL R82, [R1+0x21c] ;  /* 0x00021c0001527983 */ /* 0x000ea80000100800 */
[----:B------:R-:W2:Y:S04]  /*38c0*/  LDL R6, [R1+0x220] ;  /* 0x0002200001067983 */ /* 0x000ea80000100800 */
[----:B---3--:R-:W3:Y:S04]  /*38d0*/  LDL R84, [R1+0x224] ;  /* 0x0002240001547983 */ /* 0x008ee80000100800 */
[----:B------:R-:W3:Y:S04]  /*38e0*/  LDL R86, [R1+0x228] ;  /* 0x0002280001567983 */ /* 0x000ee80000100800 */
[----:B----4-:R-:W4:Y:S04]  /*38f0*/  LDL R88, [R1+0x22c] ;  /* 0x00022c0001587983 */ /* 0x010f280000100800 */
[----:B------:R-:W4:Y:S04]  /*3900*/  LDL R8, [R1+0x230] ;  /* 0x0002300001087983 */ /* 0x000f280000100800 */
[----:B------:R-:W4:Y:S04]  /*3910*/  LDL R90, [R1+0x234] ;  /* 0x00023400015a7983 */ /* 0x000f280000100800 */
[----:B-----5:R-:W5:Y:S04]  /*3920*/  LDL R92, [R1+0x238] ;  /* 0x00023800015c7983 */ /* 0x020f680000100800 */
        /* <DEDUP_REMOVED lines=112> */
[----:B------:R-:W5:Y:S01]  /*4030*/  LDL R87, [R1+0x3fc] ;  /* 0x0003fc0001577983 */ /* 0x000f620000100800 */
[----:B------:R-:W0:Y:S03]  /*4040*/  S2R R211, SR_TID.X ;  /* 0x0000000000d37919 */ /* 0x000e260000002100 */
[----:B------:R1:W-:Y:S04]  /*4050*/  STL [R1+0x200], R0 ;  /* 0x0002000001007387 */ /* 0x0003e80000100800 */
[----:B------:R1:W-:Y:S04]  /*4060*/  STL [R1+0x204], R72 ;  /* 0x0002044801007387 */ /* 0x0003e80000100800 */
[----:B------:R1:W-:Y:S04]  /*4070*/  STL [R1+0x208], R74 ;  /* 0x0002084a01007387 */ /* 0x0003e80000100800 */
[----:B------:R1:W-:Y:S04]  /*4080*/  STL [R1+0x20c], R76 ;  /* 0x00020c4c01007387 */ /* 0x0003e80000100800 */
[----:B------:R1:W-:Y:S04]  /*4090*/  STL [R1+0x210], R4 ;  /* 0x0002100401007387 */ /* 0x0003e80000100800 */
[----:B------:R1:W-:Y:S04]  /*40a0*/  STL [R1+0x214], R78 ;  /* 0x0002144e01007387 */ /* 0x0003e80000100800 */
[----:B--2---:R1:W-:Y:S04]  /*40b0*/  STL [R1+0x218], R80 ;  /* 0x0002185001007387 */ /* 0x0043e80000100800 */
[----:B------:R1:W-:Y:S01]  /*40c0*/  STL [R1+0x21c], R82 ;  /* 0x00021c5201007387 */ /* 0x0003e20000100800 */
[----:B0-----:R-:W-:-:S03]  /*40d0*/  LOP3.LUT R211, R211, 0x7f, RZ, 0xc0, !PT ;  /* 0x0000007fd3d37812 */ /* 0x001fc600078ec0ff */
[----:B------:R1:W-:Y:S04]  /*40e0*/  STL [R1+0x220], R6 ;  /* 0x0002200601007387 */ /* 0x0003e80000100800 */
[----:B---3--:R1:W-:Y:S04]  /*40f0*/  STL [R1+0x224], R84 ;  /* 0x0002245401007387 */ /* 0x0083e80000100800 */
[----:B------:R1:W-:Y:S04]  /*4100*/  STL [R1+0x228], R86 ;  /* 0x0002285601007387 */ /* 0x0003e80000100800 */
[----:B----4-:R1:W-:Y:S04]  /*4110*/  STL [R1+0x22c], R88 ;  /* 0x00022c5801007387 */ /* 0x0103e80000100800 */
[----:B------:R1:W-:Y:S04]  /*4120*/  STL [R1+0x230], R8 ;  /* 0x0002300801007387 */ /* 0x0003e80000100800 */
[----:B------:R1:W-:Y:S04]  /*4130*/  STL [R1+0x234], R90 ;  /* 0x0002345a01007387 */ /* 0x0003e80000100800 */
[----:B-----5:R1:W-:Y:S04]  /*4140*/  STL [R1+0x238], R92 ;  /* 0x0002385c01007387 */ /* 0x0203e80000100800 */
[----:B------:R1:W-:Y:S04]  /*4150*/  STL [R1+0x23c], R94 ;  /* 0x00023c5e01007387 */ /* 0x0003e80000100800 */
        /* <DEDUP_REMOVED lines=111> */
[----:B------:R1:W-:Y:S01]  /*4850*/  STL [R1+0x3fc], R87 ;  /* 0x0003fc5701007387 */ /* 0x0003e20000100800 */
[----:B------:R-:W-:Y:S06]  /*4860*/  BAR.ARV 0xf, 0x100 ;  /* 0x03c4000000007b1d */ /* 0x000fec0000002000 */
[----:B------:R-:W-:Y:S01]  /*4870*/  ISETP.NE.AND P1, PT, R211, RZ, PT ;  /* 0x000000ffd300720c */ /* 0x000fe20003f25270 */
[----:B------:R-:W-:-:S12]  /*4880*/  BSSY B0, `(.L_x_2010) ;  /* 0x0000007000007945 */ /* 0x000fd80003800000 */
[----:B-1----:R-:W-:Y:S05]  /*4890*/  @P1 BRA `(.L_x_2011) ;  /* 0x0000000000141947 */ /* 0x002fea0003800000 */
[----:B------:R-:W2:Y:S02]  /*48a0*/  LDL R0, [R1+0x1e8] ;  /* 0x0001e80001007983 */ /* 0x000ea40000100800 */
[----:B--2---:R-:W-:-:S05]  /*48b0*/  LEA R0, R0, UR39, 0x3 ;  /* 0x0000002700007c11 */ /* 0x004fca000f8e18ff */
[----:B------:R-:W-:-:S05]  /*48c0*/  VIADD R0, R0, 0x38860 ;  /* 0x0003886000007836 */ /* 0x000fca0000000000 */
[----:B------:R-:W-:-:S04]  /*48d0*/  PRMT R0, RZ, 0x654, R0 ;  /* 0x00000654ff007816 */ /* 0x000fc80000000000 */
[----:B------:R0:W-:Y:S03]  /*48e0*/  SYNCS.ARRIVE.TRANS64.RED.A1T0 RZ, [R0+URZ], RZ ;  /* 0x000000ff00ff79a7 */ /* 0x0001e6000810043f */
.L_x_2011:
[----:B------:R-:W-:Y:S05]  /*48f0*/  BSYNC B0 ;  /* 0x0000000000007941 */ /* 0x000fea0003800000 */
.L_x_2010:
[----:B------:R-:W-:-:S04]  /*4900*/  UIADD3 UR21, UR21, -0x2, URZ ;  /* 0xfffffffe15157890 */ /* 0x000fc8000fffe03f */
[----:B------:R-:W-:-:S06]  /*4910*/  UISETP.GE.AND UP0, UPT, UR21, UR20, UPT ;  /* 0x000000141500728c */ /* 0x000fcc000bf06270 */
[----:B------:R-:W-:-:S13]  /*4920*/  PLOP3.LUT P0, PT, PT, PT, UP0, 0x80, 0x0 ;  /* 0x000000000000781c */ /* 0x000fda0003f0f008 */
[----:B------:R-:W-:Y:S05]  /*4930*/  @!P0 BRA `(.L_x_2012) ;  /* 0x0000003c00648947 */ /* 0x000fea0003800000 */
.L_x_2015:
[----:B0-----:R-:W0:Y:S04]  /*4940*/  LDL R155, [R1+0x1e8] ;  /* 0x0001e800019b7983 */ /* 0x001e280000100800 */
[----:B------:R-:W2:Y:S04]  /*4950*/  LDL.64 R118, [R1+0x260] ;  /* 0x0002600001767983 */ /* 0x000ea80000100a00 */
[----:B------:R-:W3:Y:S04]  /*4960*/  LDL.64 R100, [R1+0x310] ;  /* 0x0003100001647983 */ /* 0x000ee80000100a00 */
[----:B------:R-:W4:Y:S04]  /*4970*/  LDL.64 R132, [R1+0x210] ;  /* 0x0002100001847983 */ /* 0x000f280000100a00 */
[----:B------:R-:W5:Y:S04]  /*4980*/  LDL.64 R136, [R1+0x220] ;  /* 0x0002200001887983 */ /* 0x000f680000100a00 */
        /* <DEDUP_REMOVED lines=55> */
[----:B-1----:R-:W5:Y:S04]  /*4d00*/  LDL.64 R4, [R1+0x3b8] ;  /* 0x0003b80001047983 */ /* 0x002f680000100a00 */
[----:B------:R-:W5:Y:S04]  /*4d10*/  LDL.64 R12, [R1+0x3c8] ;  /* 0x0003c800010c7983 */ /* 0x000f680000100a00 */
[----:B------:R-:W5:Y:S04]  /*4d20*/  LDL.64 R10, [R1+0x3d8] ;  /* 0x0003d800010a7983 */ /* 0x000f680000100a00 */
[----:B------:R-:W5:Y:S04]  /*4d30*/  LDL.64 R8, [R1+0x3e8] ;  /* 0x0003e80001087983 */ /* 0x000f680000100a00 */
[----:B------:R-:W5:Y:S01]  /*4d40*/  LDL.64 R6, [R1+0x3f8] ;  /* 0x0003f80001067983 */ /* 0x000f620000100a00 */
[----:B0-----:R-:W-:-:S05]  /*4d50*/  IMAD R0, R155, 0x40, R158 ;  /* 0x000000409b007824 */ /* 0x001fca00078e029e */
[----:B------:R-:W-:Y:S01]  /*4d60*/  LEA R134, R0, UR39, 0x2 ;  /* 0x0000002700867c11 */ /* 0x000fe2000f8e10ff */
[----:B------:R-:W-:Y:S06]  /*4d70*/  BAR.SYNC.DEFER_BLOCKING 0xe, 0x100 ;  /* 0x0384000000007b1d */ /* 0x000fec0000010000 */
[----:B------:R-:W2:Y:S02]  /*4d80*/  LDS R0, [R134+0x38400] ;  /* 0x0384000086007984 */ /* 0x000ea40000000800 */
[C---:B--2---:R-:W-:Y:S01]  /*4d90*/  FMUL.FTZ R119, R0.reuse, R119 ;  /* 0x0000007700777220 */ /* 0x044fe20000410000 */
[----:B------:R-:W-:-:S05]  /*4da0*/  FMUL.FTZ R118, R0, R118 ;  /* 0x0000007600767220 */ /* 0x000fca0000410000 */
[----:B------:R3:W-:Y:S02]  /*4db0*/  STL.64 [R1+0x260], R118 ;  /* 0x0002607601007387 */ /* 0x0007e40000100a00 */
[C---:B---3--:R-:W-:Y:S02]  /*4dc0*/  FMUL.FTZ R118, R0.reuse, R100 ;  /* 0x0000006400767220 */ /* 0x048fe40000410000 */
[----:B------:R-:W0:Y:S01]  /*4dd0*/  LDS R100, [R134+0x38420] ;  /* 0x0384200086647984 */ /* 0x000e220000000800 */
[C---:B----4-:R-:W-:Y:S01]  /*4de0*/  FMUL.FTZ R133, R0.reuse, R133 ;  /* 0x0000008500857220 */ /* 0x050fe20000410000 */
[C---:B------:R-:W-:Y:S01]  /*4df0*/  FMUL.FTZ R132, R0.reuse, R132 ;  /* 0x0000008400847220 */ /* 0x040fe20000410000 */
[C---:B-----5:R-:W-:Y:S01]  /*4e00*/  FMUL.FTZ R137, R0.reuse, R137 ;  /* 0x0000008900897220 */ /* 0x060fe20000410000 */
[C---:B------:R-:W-:Y:S01]  /*4e10*/  FMUL.FTZ R136, R0.reuse, R136 ;  /* 0x0000008800887220 */ /* 0x040fe20000410000 */
        /* <DEDUP_REMOVED lines=52> */
[----:B------:R-:W-:Y:S01]  /*5160*/  FMUL.FTZ R96, R0, R96 ;  /* 0x0000006000607220 */ /* 0x000fe20000410000 */
[-C--:B------:R-:W-:Y:S01]  /*5170*/  FMUL.FTZ R98, R98, R0.reuse ;  /* 0x0000000062627220 */ /* 0x080fe20000410000 */
[----:B------:R-:W-:Y:S01]  /*5180*/  FMUL.FTZ R99, R99, R0 ;  /* 0x0000000063637220 */ /* 0x000fe20000410000 */
[C---:B------:R-:W-:Y:S01]  /*5190*/  FMUL.FTZ R75, R0.reuse, R75 ;  /* 0x0000004b004b7220 */ /* 0x040fe20000410000 */
[----:B------:R-:W-:Y:S01]  /*51a0*/  FMUL.FTZ R74, R0, R74 ;  /* 0x0000004a004a7220 */ /* 0x000fe20000410000 */
[C---:B0-----:R-:W-:Y:S01]  /*51b0*/  FMUL.FTZ R73, R100.reuse, R73 ;  /* 0x0000004964497220 */ /* 0x041fe20000410000 */
        /* <DEDUP_REMOVED lines=63> */
[----:B------:R-:W-:Y:S04]  /*55b0*/  STL.64 [R1+0x210], R132 ;  /* 0x0002108401007387 */ /* 0x000fe80000100a00 */
        /* <DEDUP_REMOVED lines=31> */
[----:B------:R0:W-:Y:S04]  /*57b0*/  STL.64 [R1+0x218], R70 ;  /* 0x0002184601007387 */ /* 0x0001e80000100a00 */
        /* <DEDUP_REMOVED lines=29> */
[----:B------:R2:W-:Y:S04]  /*5990*/  STL.64 [R1+0x3f8], R6 ;  /* 0x0003f80601007387 */ /* 0x0005e80000100a00 */
[----:B0-----:R-:W3:Y:S04]  /*59a0*/  LDL R70, [R1+0x204] ;  /* 0x0002040001467983 */ /* 0x001ee80000100800 */
[----:B------:R-:W4:Y:S04]  /*59b0*/  LDL R72, [R1+0x208] ;  /* 0x0002080001487983 */ /* 0x000f280000100800 */
[----:B------:R-:W5:Y:S04]  /*59c0*/  LDL R74, [R1+0x20c] ;  /* 0x00020c00014a7983 */ /* 0x000f680000100800 */
[----:B------:R-:W5:Y:S04]  /*59d0*/  LDL R0, [R1+0x210] ;  /* 0x0002100001007983 */ /* 0x000f680000100800 */
[----:B------:R-:W5:Y:S04]  /*59e0*/  LDL R76, [R1+0x214] ;  /* 0x00021400014c7983 */ /* 0x000f680000100800 */
[----:B------:R-:W5:Y:S04]  /*59f0*/  LDL R78, [R1+0x218] ;  /* 0x00021800014e7983 */ /* 0x000f680000100800 */
[----:B------:R-:W5:Y:S04]  /*5a00*/  LDL R80, [R1+0x21c] ;  /* 0x00021c0001507983 */ /* 0x000f680000100800 */
[----:B-1----:R-:W5:Y:S04]  /*5a10*/  LDL R4, [R1+0x220] ;  /* 0x0002200001047983 */ /* 0x002f680000100800 */
[----:B------:R-:W5:Y:S04]  /*5a20*/  LDL R82, [R1+0x224] ;  /* 0x0002240001527983 */ /* 0x000f680000100800 */
[----:B------:R-:W5:Y:S04]  /*5a30*/  LDL R84, [R1+0x228] ;  /* 0x0002280001547983 */ /* 0x000f680000100800 */
[----:B------:R-:W5:Y:S04]  /*5a40*/  LDL R86, [R1+0x22c] ;  /* 0x00022c0001567983 */ /* 0x000f680000100800 */
[----:B--2---:R-:W2:Y:S04]  /*5a50*/  LDL R6, [R1+0x230] ;  /* 0x0002300001067983 */ /* 0x004ea80000100800 */
[----:B------:R-:W2:Y:S04]  /*5a60*/  LDL R88, [R1+0x234] ;  /* 0x0002340001587983 */ /* 0x000ea80000100800 */
        /* <DEDUP_REMOVED lines=114> */
[----:B------:R-:W-:Y:S04]  /*6190*/  STL [R1+0x200], R98 ;  /* 0x0002006201007387 */ /* 0x000fe80000100800 */
[----:B---3--:R-:W-:Y:S04]  /*61a0*/  STL [R1+0x204], R70 ;  /* 0x0002044601007387 */ /* 0x008fe80000100800 */
        /* <DEDUP_REMOVED lines=10> */
[----:B--2---:R-:W-:Y:S04]  /*6250*/  STL [R1+0x230], R6 ;  /* 0x0002300601007387 */ /* 0x004fe80000100800 */
        /* <DEDUP_REMOVED lines=74> */
[----:B------:R0:W-:Y:S04]  /*6700*/  STL [R1+0x35c], R27 ;  /* 0x00035c1b01007387 */ /* 0x0001e80000100800 */
[----:B------:R-:W-:Y:S04]  /*6710*/  STL [R1+0x360], R50 ;  /* 0x0003603201007387 */ /* 0x000fe80000100800 */
[----:B------:R-:W-:Y:S04]  /*6720*/  STL [R1+0x364], R29 ;  /* 0x0003641d01007387 */ /* 0x000fe80000100800 */
[----:B------:R1:W-:Y:S04]  /*6730*/  STL [R1+0x368], R31 ;  /* 0x0003681f01007387 */ /* 0x0003e80000100800 */
[----:B------:R-:W-:Y:S04]  /*6740*/  STL [R1+0x36c], R33 ;  /* 0x00036c2101007387 */ /* 0x000fe80000100800 */
[----:B------:R-:W-:Y:S04]  /*6750*/  STL [R1+0x370], R52 ;  /* 0x0003703401007387 */ /* 0x000fe80000100800 */
[----:B------:R2:W-:Y:S04]  /*6760*/  STL [R1+0x374], R35 ;  /* 0x0003742301007387 */ /* 0x0005e80000100800 */
        /* <DEDUP_REMOVED lines=29> */
[----:B------:R-:W-:Y:S04]  /*6940*/  STL [R1+0x3ec], R81 ;  /* 0x0003ec5101007387 */ /* 0x000fe80000100800 */
[----:B------:R5:W-:Y:S04]  /*6950*/  STL [R1+0x3f0], R68 ;  /* 0x0003f04401007387 */ /* 0x000be80000100800 */
[----:B------:R5:W-:Y:S04]  /*6960*/  STL [R1+0x3f4], R83 ;  /* 0x0003f45301007387 */ /* 0x000be80000100800 */
[----:B------:R-:W-:Y:S04]  /*6970*/  STL [R1+0x3f8], R85 ;  /* 0x0003f85501007387 */ /* 0x000fe80000100800 */
[----:B------:R5:W-:Y:S04]  /*6980*/  STL [R1+0x3fc], R87 ;  /* 0x0003fc5701007387 */ /* 0x000be80000100800 */
[----:B0-----:R-:W5:Y:S04]  /*6990*/  LDL.128 R24, [R1+0x200] ;  /* 0x0002000001187983 */ /* 0x001f680000100c00 */
[----:B-1----:R-:W5:Y:S04]  /*69a0*/  LDL.128 R28, [R1+0x210] ;  /* 0x00021000011c7983 */ /* 0x002f680000100c00 */
[----:B--2---:R-:W2:Y:S04]  /*69b0*/  LDL.128 R32, [R1+0x220] ;  /* 0x0002200001207983 */ /* 0x004ea80000100c00 */
[----:B---3--:R-:W2:Y:S04]  /*69c0*/  LDL.128 R36, [R1+0x230] ;  /* 0x0002300001247983 */ /* 0x008ea80000100c00 */
[----:B----4-:R-:W2:Y:S04]  /*69d0*/  LDL.128 R40, [R1+0x240] ;  /* 0x0002400001287983 */ /* 0x010ea80000100c00 */
[----:B-----5:R-:W2:Y:S04]  /*69e0*/  LDL.128 R44, [R1+0x250] ;  /* 0x00025000012c7983 */ /* 0x020ea80000100c00 */
[----:B------:R-:W2:Y:S04]  /*69f0*/  LDL.128 R48, [R1+0x260] ;  /* 0x0002600001307983 */ /* 0x000ea80000100c00 */
        /* <DEDUP_REMOVED lines=24> */
[----:B------:R-:W2:Y:S01]  /*6b80*/  LDL.128 R148, [R1+0x3f0] ;  /* 0x0003f00001947983 */ /* 0x000ea20000100c00 */
[----:B------:R-:W-:-:S05]  /*6b90*/  VIADD R0, R155, 0x1 ;  /* 0x000000019b007836 */ /* 0x000fca0000000000 */
[----:B------:R-:W-:Y:S01]  /*6ba0*/  ISETP.NE.AND P0, PT, R0, 0x2, PT ;  /* 0x000000020000780c */ /* 0x000fe20003f05270 */
[----:B------:R0:W-:Y:S01]  /*6bb0*/  STL [R1+0x1e8], R0 ;  /* 0x0001e80001007387 */ /* 0x0001e20000100800 */
[----:B------:R-:W-:-:S11]  /*6bc0*/  IMAD.MOV.U32 R5, RZ, RZ, 0x40000040 ;  /* 0x40000040ff057424 */ /* 0x000fd600078e00ff */
[----:B0-----:R-:W-:Y:S01]  /*6bd0*/  @!P0 IMAD.MOV.U32 R0, RZ, RZ, RZ ;  /* 0x000000ffff008224 */ /* 0x001fe200078e00ff */
[----:B------:R-:W-:-:S04]  /*6be0*/  R2UR UR15, R5 ;  /* 0x00000000050f72ca */ /* 0x000fc800000e0000 */
[----:B------:R-:W-:Y:S01]  /*6bf0*/  LEA R4, R0, UR22, 0xc ;  /* 0x0000001600047c11 */ /* 0x000fe2000f8e60ff */
[----:B------:R-:W-:Y:S01]  /*6c00*/  IMAD.MOV.U32 R7, RZ, RZ, 0x40000040 ;  /* 0x40000040ff077424 */ /* 0x000fe200078e00ff */
[----:B------:R-:W3:Y:S02]  /*6c10*/  LDL R0, [R1+0x1f0] ;  /* 0x0001f00001007983 */ /* 0x000ee40000100800 */
[C---:B------:R-:W-:Y:S01]  /*6c20*/  R2UR UR14, R4.reuse ;  /* 0x00000000040e72ca */ /* 0x040fe200000e0000 */
[----:B------:R-:W-:Y:S01]  /*6c30*/  VIADD R6, R4, 0x80 ;  /* 0x0000008004067836 */ /* 0x000fe20000000000 */
[----:B------:R-:W-:-:S04]  /*6c40*/  R2UR UR19, R7 ;  /* 0x00000000071372ca */ /* 0x000fc800000e0000 */
[----:B------:R-:W-:Y:S01]  /*6c50*/  R2UR UR18, R6 ;  /* 0x00000000061272ca */ /* 0x000fe200000e0000 */
[----:B--2---:R-:W-:-:S06]  /*6c60*/  WARPGROUP.ARRIVE ;  /* 0x00000000000079c5 */ /* 0x004fcc0000000000 */
[----:B------:R-:W-:Y:S01]  /*6c70*/  HGMMA.64x256x16.F32.BF16 R24, gdesc[UR12].tnspB, R24, gsb0 ;  /* 0x43e000000c1879f0 */ /* 0x000fe20008001818 */
[----:B------:R-:W-:Y:S02]  /*6c80*/  VIADD R6, R4, 0x100 ;  /* 0x0000010004067836 */ /* 0x000fe40000000000 */
[----:B------:R-:W-:-:S03]  /*6c90*/  IMAD.MOV.U32 R7, RZ, RZ, 0x40000040 ;  /* 0x40000040ff077424 */ /* 0x000fc600078e00ff */
[----:B------:R-:W-:Y:S02]  /*6ca0*/  R2UR UR6, R6 ;  /* 0x00000000060672ca */ /* 0x000fe400000e0000 */
[----:B------:R-:W-:Y:S01]  /*6cb0*/  R2UR UR7, R7 ;  /* 0x00000000070772ca */ /* 0x000fe200000e0000 */
        /* <DEDUP_REMOVED lines=39> */
[----:B------:R-:W2:Y:S01]  /*6f30*/  @!P0 LDL R4, [R1+0x1ec] ;  /* 0x0001ec0001048983 */ /* 0x000ea20000100800 */
[----:B------:R-:W-:-:S03]  /*6f40*/  WARPGROUP.DEPBAR.LE gsb0, 0x0 ;  /* 0x00008000000079c5 */ /* 0x000fc60000010000 */
        /* <DEDUP_REMOVED lines=102> */
[----:B------:R-:W2:Y:S04]  /*75b0*/  LDL R6, [R1+0x200] ;  /* 0x0002000001067983 */ /* 0x000ea80000100800 */
[----:B0-----:R-:W2:Y:S04]  /*75c0*/  LDL R76, [R1+0x204] ;  /* 0x00020400014c7983 */ /* 0x001ea80000100800 */
[----:B------:R-:W2:Y:S04]  /*75d0*/  LDL R78, [R1+0x208] ;  /* 0x00020800014e7983 */ /* 0x000ea80000100800 */
[----:B-1----:R-:W2:Y:S04]  /*75e0*/  LDL R80, [R1+0x20c] ;  /* 0x00020c0001507983 */ /* 0x002ea80000100800 */
[----:B------:R-:W2:Y:S04]  /*75f0*/  LDL R8, [R1+0x210] ;  /* 0x0002100001087983 */ /* 0x000ea80000100800 */
[----:B------:R-:W2:Y:S04]  /*7600*/  LDL R82, [R1+0x214] ;  /* 0x0002140001527983 */ /* 0x000ea80000100800 */
[----:B----4-:R-:W4:Y:S04]  /*7610*/  LDL R84, [R1+0x218] ;  /* 0x0002180001547983 */ /* 0x010f280000100800 */
[----:B------:R-:W4:Y:S04]  /*7620*/  LDL R86, [R1+0x21c] ;  /* 0x00021c0001567983 */ /* 0x000f280000100800 */
[----:B------:R-:W4:Y:S04]  /*7630*/  LDL R10, [R1+0x220] ;  /* 0x00022000010a7983 */ /* 0x000f280000100800 */
[----:B-----5:R-:W5:Y:S04]  /*7640*/  LDL R88, [R1+0x224] ;  /* 0x0002240001587983 */ /* 0x020f680000100800 */
[----:B------:R-:W5:Y:S04]  /*7650*/  LDL R90, [R1+0x228] ;  /* 0x00022800015a7983 */ /* 0x000f680000100800 */
[----:B---3--:R-:W3:Y:S04]  /*7660*/  LDL R92, [R1+0x22c] ;  /* 0x00022c00015c7983 */ /* 0x008ee80000100800 */
[----:B------:R-:W3:Y:S04]  /*7670*/  LDL R12, [R1+0x230] ;  /* 0x00023000010c7983 */ /* 0x000ee80000100800 */
[----:B------:R-:W3:Y:S04]  /*7680*/  LDL R94, [R1+0x234] ;  /* 0x00023400015e7983 */ /* 0x000ee80000100800 */
        /* <DEDUP_REMOVED lines=115> */
[----:B------:R-:W-:Y:S04]  /*7dc0*/  STL [R1+0x204], R76 ;  /* 0x0002044c01007387 */ /* 0x000fe80000100800 */
[----:B------:R-:W-:Y:S04]  /*7dd0*/  STL [R1+0x208], R78 ;  /* 0x0002084e01007387 */ /* 0x000fe80000100800 */
[----:B------:R-:W-:Y:S04]  /*7de0*/  STL [R1+0x20c], R80 ;  /* 0x00020c5001007387 */ /* 0x000fe80000100800 */
[----:B------:R-:W-:Y:S04]  /*7df0*/  STL [R1+0x210], R8 ;  /* 0x0002100801007387 */ /* 0x000fe80000100800 */
[----:B------:R-:W-:Y:S04]  /*7e00*/  STL [R1+0x214], R82 ;  /* 0x0002145201007387 */ /* 0x000fe80000100800 */
[----:B----4-:R-:W-:Y:S04]  /*7e10*/  STL [R1+0x218], R84 ;  /* 0x0002185401007387 */ /* 0x010fe80000100800 */
[----:B------:R-:W-:Y:S04]  /*7e20*/  STL [R1+0x21c], R86 ;  /* 0x00021c5601007387 */ /* 0x000fe80000100800 */
[----:B------:R-:W-:Y:S04]  /*7e30*/  STL [R1+0x220], R10 ;  /* 0x0002200a01007387 */ /* 0x000fe80000100800 */
[----:B-----5:R-:W-:Y:S04]  /*7e40*/  STL [R1+0x224], R88 ;  /* 0x0002245801007387 */ /* 0x020fe80000100800 */
[----:B------:R-:W-:Y:S04]  /*7e50*/  STL [R1+0x228], R90 ;  /* 0x0002285a01007387 */ /* 0x000fe80000100800 */
[----:B---3--:R-:W-:Y:S04]  /*7e60*/  STL [R1+0x22c], R92 ;  /* 0x00022c5c01007387 */ /* 0x008fe80000100800 */
        /* <DEDUP_REMOVED lines=116> */
[----:B------:R-:W-:Y:S01]  /*85b0*/  VIADD R0, R0, 0x1 ;  /* 0x0000000100007836 */ /* 0x000fe20000000000 */
[----:B------:R-:W-:Y:S01]  /*85c0*/  @!P0 LOP3.LUT R4, R4, 0x1, RZ, 0x3c, !PT ;  /* 0x0000000104048812 */ /* 0x000fe200078e3cff */
[----:B------:R-:W-:Y:S03]  /*85d0*/  BSSY B0, `(.L_x_2013) ;  /* 0x000000e000007945 */ /* 0x000fe60003800000 */
[----:B------:R0:W-:Y:S04]  /*85e0*/  STL [R1+0x1f0], R0 ;  /* 0x0001f00001007387 */ /* 0x0001e80000100800 */
[----:B------:R1:W-:Y:S01]  /*85f0*/  @!P0 STL [R1+0x1ec], R4 ;  /* 0x0001ec0401008387 */ /* 0x0003e20000100800 */
[----:B0-----:R-:W-:Y:S01]  /*8600*/  IMAD.U32 R0, RZ, RZ, UR21 ;  /* 0x00000015ff007e24 */ /* 0x001fe2000f8e00ff */
[----:B------:R-:W-:-:S02]  /*8610*/  UIADD3 UR21, UR21, -0x1, URZ ;  /* 0xffffffff15157890 */ /* 0x000fc4000fffe03f */
[----:B------:R1:W-:Y:S01]  /*8620*/  @!P0 STL [R1+0x1e8], RZ ;  /* 0x0001e8ff01008387 */ /* 0x0003e20000100800 */
[----:B------:R-:W-:Y:S06]  /*8630*/  BAR.ARV 0xf, 0x100 ;  /* 0x03c4000000007b1d */ /* 0x000fec0000002000 */
[----:B------:R-:W-:Y:S01]  /*8640*/  ISETP.GT.AND P0, PT, R0, UR20, PT ;  /* 0x0000001400007c0c */ /* 0x000fe2000bf04270 */
[----:B------:R-:W-:-:S12]  /*8650*/  @P1 BRA `(.L_x_2014) ;  /* 0x0000000000141947 */ /* 0x000fd80003800000 */
[----:B------:R-:W2:Y:S02]  /*8660*/  LDL R0, [R1+0x1e8] ;  /* 0x0001e80001007983 */ /* 0x000ea40000100800 */
[----:B--2---:R-:W-:-:S05]  /*8670*/  LEA R0, R0, UR39, 0x3 ;  /* 0x0000002700007c11 */ /* 0x004fca000f8e18ff */
[----:B------:R-:W-:-:S05]  /*8680*/  VIADD R0, R0, 0x38860 ;  /* 0x0003886000007836 */ /* 0x000fca0000000000 */
[----:B------:R-:W-:-:S04]  /*8690*/  PRMT R0, RZ, 0x654, R0 ;  /* 0x00000654ff007816 */ /* 0x000fc80000000000 */
[----:B------:R0:W-:Y:S03]  /*86a0*/  SYNCS.ARRIVE.TRANS64.RED.A1T0 RZ, [R0+URZ], RZ ;  /* 0x000000ff00ff79a7 */ /* 0x0001e6000810043f */
.L_x_2014:
[----:B------:R-:W-:Y:S05]  /*86b0*/  BSYNC B0 ;  /* 0x0000000000007941 */ /* 0x000fea0003800000 */
.L_x_2013:
[----:B------:R-:W-:Y:S05]  /*86c0*/  @P0 BRA `(.L_x_2015) ;  /* 0xffffffc0009c0947 */ /* 0x000fea000383ffff */
.L_x_2012:
[----:B------:R-:W2:Y:S04]  /*86d0*/  LDL R137, [R1+0x1e8] ;  /* 0x0001e80001897983 */ /* 0x000ea80000100800 */
[----:B------:R-:W3:Y:S04]  /*86e0*/  LDL.64 R126, [R1+0x250] ;  /* 0x00025000017e7983 */ /* 0x000ee80000100a00 */
[----:B------:R-:W4:Y:S04]  /*86f0*/  LDL.64 R106, [R1+0x2b0] ;  /* 0x0002b000016a7983 */ /* 0x000f280000100a00 */
[----:B-1----:R-:W5:Y:S04]  /*8700*/  LDL.64 R4, [R1+0x300] ;  /* 0x0003000001047983 */ /* 0x002f680000100a00 */
        /* <DEDUP_REMOVED lines=61> */
[----:B------:R-:W5:Y:S04]  /*8ae0*/  LDL R136, [R1+0x1f0] ;  /* 0x0001f00001887983 */ /* 0x000f680000100800 */
[----:B0-----:R-:W5:Y:S01]  /*8af0*/  LDL R0, [R1+0x1e8] ;  /* 0x0001e80001007983 */ /* 0x001f620000100800 */
[----:B--2---:R-:W-:-:S05]  /*8b00*/  IMAD R137, R137, 0x40, R158 ;  /* 0x0000004089897824 */ /* 0x004fca00078e029e */
[----:B------:R-:W-:Y:S01]  /*8b10*/  LEA R138, R137, UR39, 0x2 ;  /* 0x00000027898a7c11 */ /* 0x000fe2000f8e10ff */
[----:B------:R-:W-:Y:S06]  /*8b20*/  BAR.SYNC.DEFER_BLOCKING 0xe, 0x100 ;  /* 0x0384000000007b1d */ /* 0x000fec0000010000 */
[----:B------:R-:W3:Y:S02]  /*8b30*/  LDS R137, [R138+0x38400] ;  /* 0x038400008a897984 */ /* 0x000ee40000000800 */
[C---:B---3--:R-:W-:Y:S01]  /*8b40*/  FMUL.FTZ R127, R137.reuse, R127 ;  /* 0x0000007f897f7220 */ /* 0x048fe20000410000 */
[----:B------:R-:W-:-:S05]  /*8b50*/  FMUL.FTZ R126, R137, R126 ;  /* 0x0000007e897e7220 */ /* 0x000fca0000410000 */
[----:B------:R4:W-:Y:S02]  /*8b60*/  STL.64 [R1+0x250], R126 ;  /* 0x0002507e01007387 */ /* 0x0009e40000100a00 */
[C---:B----4-:R-:W-:Y:S02]  /*8b70*/  FMUL.FTZ R126, R137.reuse, R106 ;  /* 0x0000006a897e7220 */ /* 0x050fe40000410000 */
[----:B------:R-:W0:Y:S01]  /*8b80*/  LDS R106, [R138+0x38420] ;  /* 0x038420008a6a7984 */ /* 0x000e220000000800 */
[C---:B-----5:R-:W-:Y:S01]  /*8b90*/  FMUL.FTZ R5, R137.reuse, R5 ;  /* 0x0000000589057220 */ /* 0x060fe20000410000 */
[C---:B------:R-:W-:Y:S01]  /*8ba0*/  FMUL.FTZ R4, R137.reuse, R4 ;  /* 0x0000000489047220 */ /* 0x040fe20000410000 */
[C---:B------:R-:W-:Y:S01]  /*8bb0*/  FMUL.FTZ R141, R137.reuse, R141 ;  /* 0x0000008d898d7220 */ /* 0x040fe20000410000 */
[C---:B------:R-:W-:Y:S01]  /*8bc0*/  FMUL.FTZ R140, R137.reuse, R140 ;  /* 0x0000008c898c7220 */ /* 0x040fe20000410000 */
[C---:B------:R-:W-:Y:S01]  /*8bd0*/  FMUL.FTZ R135, R137.reuse, R135 ;  /* 0x0000008789877220 */ /* 0x040fe20000410000 */
[C---:B------:R-:W-:Y:S01]  /*8be0*/  FMUL.FTZ R134, R137.reuse, R134 ;  /* 0x0000008689867220 */ /* 0x040fe20000410000 */
[----:B------:R1:W-:Y:S01]  /*8bf0*/  STL.64 [R1+0x300], R4 ;  /* 0x0003000401007387 */ /* 0x0003e20000100a00 */
        /* <DEDUP_REMOVED lines=119> */
[----:B------:R-:W-:-:S02]  /*9370*/  VIADD R136, R136, 0x1 ;  /* 0x0000000188887836 */ /* 0x000fc40000000000 */
[----:B-1----:R-:W-:Y:S01]  /*9380*/  VIADD R4, R0, 0x1 ;  /* 0x0000000100047836 */ /* 0x002fe20000000000 */
[----:B------:R0:W-:Y:S04]  /*9390*/  STL.64 [R1+0x200], R140 ;  /* 0x0002008c01007387 */ /* 0x0001e80000100a00 */
        /* <DEDUP_REMOVED lines=61> */
[----:B------:R0:W-:Y:S04]  /*9770*/  STL [R1+0x1f0], R136 ;  /* 0x0001f08801007387 */ /* 0x0001e80000100800 */
[----:B------:R0:W-:Y:S01]  /*9780*/  STL [R1+0x1e8], R4 ;  /* 0x0001e80401007387 */ /* 0x0001e20000100800 */
[----:B------:R-:W-:Y:S06]  /*9790*/  BAR.ARV 0xf, 0x100 ;  /* 0x03c4000000007b1d */ /* 0x000fec0000002000 */
[----:B------:R-:W-:Y:S01]  /*97a0*/  ISETP.NE.AND P0, PT, R4, 0x2, PT ;  /* 0x000000020400780c */ /* 0x000fe20003f05270 */
[----:B------:R-:W-:Y:S01]  /*97b0*/  BSSY B0, `(.L_x_2016) ;  /* 0x0000007000007945 */ /* 0x000fe20003800000 */
[----:B------:R-:W-:-:S11]  /*97c0*/  IMAD.MOV.U32 R0, RZ, RZ, 0x1 ;  /* 0x00000001ff007424 */ /* 0x000fd600078e00ff */
[----:B0-----:R-:W-:Y:S05]  /*97d0*/  @P0 BRA `(.L_x_2017) ;  /* 0x0000000000100947 */ /* 0x001fea0003800000 */
[----:B------:R-:W2:Y:S04]  /*97e0*/  LDL R4, [R1+0x1ec] ;  /* 0x0001ec0001047983 */ /* 0x000ea80000100800 */
[----:B------:R0:W-:Y:S01]  /*97f0*/  STL [R1+0x1e8], RZ ;  /* 0x0001e8ff01007387 */ /* 0x0001e20000100800 */
[----:B--2---:R-:W-:-:S05]  /*9800*/  LOP3.LUT R4, R4, 0x1, RZ, 0x3c, !PT ;  /* 0x0000000104047812 */ /* 0x004fca00078e3cff */
[----:B------:R0:W-:Y:S02]  /*9810*/  STL [R1+0x1ec], R4 ;  /* 0x0001ec0401007387 */ /* 0x0001e40000100800 */
.L_x_2017:
[----:B------:R-:W-:Y:S05]  /*9820*/  BSYNC B0 ;  /* 0x0000000000007941 */ /* 0x000fea0003800000 */
.L_x_2016:
[----:B------:R-:W-:Y:S05]  /*9830*/  BRA `(.L_x_2009) ;  /* 0x0000021c00247947 */ /* 0x000fea0003800000 */
.L_x_2002:
[----:B------:R-:W0:Y:S01]  /*9840*/  S2R R4, SR_TID.X ;  /* 0x0000000000047919 */ /* 0x000e220000002100 */
[----:B------:R-:W-:Y:S01]  /*9850*/  UISETP.NE.AND UP0, UPT, UR38, URZ, UPT ;  /* 0x0000003f2600728c */ /* 0x000fe2000bf05270 */
[----:B------:R-:W-:Y:S01]  /*9860*/  IMAD.MOV.U32 R10, RZ, RZ, 0x1 ;  /* 0x00000001ff0a7424 */ /* 0x000fe200078e00ff */
[----:B------:R-:W-:Y:S01]  /*9870*/  UMOV UR4, 0x1 ;  /* 0x0000000100047882 */ /* 0x000fe20000000000 */
[----:B------:R-:W-:Y:S01]  /*9880*/  UIADD3 UR8, UP3, UR36, 0x38860, URZ ;  /* 0x0003886024087890 */ /* 0x000fe2000ff7e03f */
[----:B------:R-:W-:Y:S01]  /*9890*/  IMAD.MOV.U32 R11, RZ, RZ, RZ ;  /* 0x000000ffff0b7224 */ /* 0x000fe200078e00ff */
[----:B------:R-:W-:Y:S01]  /*98a0*/  USEL UR4, UR4, 0x2, !UP0 ;  /* 0x0000000204047887 */ /* 0x000fe2000c000000 */
[----:B-1----:R-:W-:Y:S01]  /*98b0*/  IMAD.U32 R0, RZ, RZ, UR40 ;  /* 0x00000028ff007e24 */ /* 0x002fe2000f8e00ff */
[----:B------:R-:W-:Y:S01]  /*98c0*/  UIADD3.X UR9, URZ, UR37, URZ, UP3, !UPT ;  /* 0x000000253f097290 */ /* 0x000fe20009ffe43f */
[----:B------:R-:W-:Y:S01]  /*98d0*/  IMAD.MOV.U32 R5, RZ, RZ, 0x80 ;  /* 0x00000080ff057424 */ /* 0x000fe200078e00ff */
[----:B------:R-:W-:Y:S01]  /*98e0*/  UIADD3 UR6, UP1, UR36, 0x38830, URZ ;  /* 0x0003883024067890 */ /* 0x000fe2000ff3e03f */
[----:B------:R1:W-:Y:S01]  /*98f0*/  STL.64 [R1+0x60], R10 ;  /* 0x0000600a01007387 */ /* 0x0003e20000100a00 */
[----:B------:R-:W-:Y:S01]  /*9900*/  IMAD.U32 R9, RZ, RZ, UR4 ;  /* 0x00000004ff097e24 */ /* 0x000fe2000f8e00ff */
[----:B------:R-:W-:Y:S01]  /*9910*/  UIADD3 UR4, UP2, UR36, 0x38850, URZ ;  /* 0x0003885024047890 */ /* 0x000fe2000ff5e03f */
[----:B------:R-:W-:Y:S01]  /*9920*/  IMAD.MOV.U32 R6, RZ, RZ, 0x1 ;  /* 0x00000001ff067424 */ /* 0x000fe200078e00ff */
[----:B------:R-:W-:Y:S01]  /*9930*/  UIADD3 UR7, UP0, UR36, 0x38840, URZ ;  /* 0x0003884024077890 */ /* 0x000fe2000ff1e03f */
[----:B------:R2:W-:Y:S01]  /*9940*/  STL [R1+0x70], R0 ;  /* 0x0000700001007387 */ /* 0x0005e20000100800 */
[----:B------:R-:W-:Y:S01]  /*9950*/  ULDC UR10, c[0x0][0x448] ;  /* 0x00011200000a7ab9 */ /* 0x000fe20000000800 */
[----:B------:R-:W-:Y:S01]  /*9960*/  IMAD.MOV.U32 R7, RZ, RZ, RZ ;  /* 0x000000ffff077224 */ /* 0x000fe200078e00ff */
[----:B------:R-:W-:Y:S01]  /*9970*/  UIADD3.X UR5, URZ, UR37, URZ, UP2, !UPT ;  /* 0x000000253f057290 */ /* 0x000fe200097fe43f */
[----:B------:R-:W-:Y:S01]  /*9980*/  IMAD.MOV.U32 R8, RZ, RZ, 0x2000 ;  /* 0x00002000ff087424 */ /* 0x000fe200078e00ff */
[----:B------:R-:W-:Y:S01]  /*9990*/  STL.64 [R1], RZ ;  /* 0x000000ff01007387 */ /* 0x000fe20000100a00 */
[----:B------:R-:W-:Y:S01]  /*99a0*/  IMAD.MOV.U32 R13, RZ, RZ, R9 ;  /* 0x000000ffff0d7224 */ /* 0x000fe200078e0009 */
[----:B------:R-:W-:Y:S01]  /*99b0*/  ULDC UR45, c[0x0][0x288] ;  /* 0x0000a200002d7ab9 */ /* 0x000fe20000000800 */
[----:B-1----:R-:W-:Y:S01]  /*99c0*/  IMAD.U32 R11, RZ, RZ, UR9 ;  /* 0x00000009ff0b7e24 */ /* 0x002fe2000f8e00ff */
[----:B------:R-:W-:Y:S01]  /*99d0*/  UIADD3.X UR9, URZ, UR37, URZ, UP0, !UPT ;  /* 0x000000253f097290 */ /* 0x000fe200087fe43f */
[----:B--2---:R-:W-:Y:S01]  /*99e0*/  IMAD.U32 R0, RZ, RZ, UR4 ;  /* 0x00000004ff007e24 */ /* 0x004fe2000f8e00ff */
[----:B------:R-:W-:Y:S01]  /*99f0*/  UIADD3.X UR4, URZ, UR37, URZ, UP1, !UPT ;  /* 0x000000253f047290 */ /* 0x000fe20008ffe43f */
[----:B------:R1:W-:Y:S01]  /*9a00*/  STL.64 [R1+0x18], R8 ;  /* 0x0000180801007387 */ /* 0x0003e20000100a00 */
[----:B------:R-:W-:Y:S01]  /*9a10*/  UISETP.NE.AND UP1, UPT, UR10, 0x1, UPT ;  /* 0x000000010a00788c */ /* 0x000fe2000bf25270 */
[----:B------:R-:W-:Y:S01]  /*9a20*/  IMAD.MOV.U32 R12, RZ, RZ, 0x10000 ;  /* 0x00010000ff0c7424 */ /* 0x000fe200078e00ff */
[----:B------:R-:W-:Y:S01]  /*9a30*/  UIADD3 UR44, UR42, 0x1, -UR45 ;  /* 0x000000012a2c7890 */ /* 0x000fe2000fffe82d */
[----:B0-----:R-:W-:Y:S01]  /*9a40*/  LOP3.LUT R4, R4, 0x7f, RZ, 0xc0, !PT ;  /* 0x0000007f04047812 */ /* 0x001fe200078ec0ff */
[----:B------:R-:W-:Y:S01]  /*9a50*/  IMAD.MOV.U32 R15, RZ, RZ, 0x100 ;  /* 0x00000100ff0f7424 */ /* 0x000fe200078e00ff */
[----:B------:R-:W-:Y:S01]  /*9a60*/  STL.64 [R1+0x38], RZ ;  /* 0x000038ff01007387 */ /* 0x000fe20000100a00 */
[----:B------:R-:W-:Y:S01]  /*9a70*/  IMAD.U32 R10, RZ, RZ, UR8 ;  /* 0x00000008ff0a7e24 */ /* 0x000fe2000f8e00ff */
[----:B------:R-:W-:Y:S01]  /*9a80*/  ISETP.NE.AND P0, PT, R4, RZ, PT ;  /* 0x000000ff0400720c */ /* 0x000fe20003f05270 */
[----:B------:R-:W-:-:S03]  /*9a90*/  USHF.L.U32 UR8, UR40, 0x6, URZ ;  /* 0x0000000628087899 */ /* 0x000fc6000800063f */
[----:B------:R-:W-:Y:S01]  /*9aa0*/  SEL R4, RZ, 0x1, P0 ;  /* 0x00000001ff047807 */ /* 0x000fe20000000000 */
[----:B-1----:R-:W-:Y:S01]  /*9ab0*/  IMAD.U32 R9, RZ, RZ, UR5 ;  /* 0x00000005ff097e24 */ /* 0x002fe2000f8e00ff */
[----:B------:R-:W-:Y:S01]  /*9ac0*/  STL.64 [R1+0x68], R10 ;  /* 0x0000680a01007387 */ /* 0x000fe20000100a00 */
[----:B------:R-:W-:Y:S01]  /*9ad0*/  IMAD.MOV.U32 R8, RZ, RZ, R0 ;  /* 0x000000ffff087224 */ /* 0x000fe200078e0000 */
[----:B------:R-:W-:Y:S01]  /*9ae0*/  @UP1 ULDC UR10, c[0x0][0x450] ;  /* 0x00011400000a1ab9 */ /* 0x000fe20000000800 */
[----:B------:R-:W-:Y:S01]  /*9af0*/  IMAD.MOV.U32 R14, RZ, RZ, R4 ;  /* 0x000000ffff0e7224 */ /* 0x000fe200078e0004 */
[----:B------:R0:W-:Y:S01]  /*9b00*/  STL.128 [R1+0x20], R4 ;  /* 0x0000200401007387 */ /* 0x0001e20000100c00 */
[----:B------:R-:W-:-:S03]  /*9b10*/  IADD3 R36, P0, R2, 0x38, RZ ;  /* 0x0000003802247810 */ /* 0x000fc60007f1e0ff */
[----:B------:R1:W-:Y:S02]  /*9b20*/  STL.128 [R1+0x50], R12 ;  /* 0x0000500c01007387 */ /* 0x0003e40000100c00 */
[----:B------:R-:W-:Y:S02]  /*9b30*/  IMAD.X R37, RZ, RZ, R16, P0 ;  /* 0x000000ffff257224 */ /* 0x000fe400000e0610 */
[----:B------:R1:W-:Y:S01]  /*9b40*/  STL.128 [R1+0x40], R8 ;  /* 0x0000400801007387 */ /* 0x0003e20000100c00 */
[----:B0-----:R-:W-:Y:S01]  /*9b50*/  IMAD.U32 R6, RZ, RZ, UR6 ;  /* 0x00000006ff067e24 */ /* 0x001fe2000f8e00ff */
[----:B------:R-:W-:Y:S01]  /*9b60*/  @UP1 UIADD3 UR6, UR8, 0x3f, URZ ;  /* 0x0000003f08061890 */ /* 0x000fe2000fffe03f */
[----:B------:R-:W-:Y:S01]  /*9b70*/  IMAD.U32 R7, RZ, RZ, UR4 ;  /* 0x00000004ff077e24 */ /* 0x000fe2000f8e00ff */
[----:B------:R-:W-:Y:S01]  /*9b80*/  ULDC.64 UR4, c[0x0][0xad8] ;  /* 0x0002b60000047ab9 */ /* 0x000fe20000000a00 */
[----:B------:R-:W-:Y:S01]  /*9b90*/  IMAD.U32 R4, RZ, RZ, UR7 ;  /* 0x00000007ff047e24 */ /* 0x000fe2000f8e00ff */
[----:B------:R-:W-:Y:S01]  /*9ba0*/  UISETP.GE.AND UP0, UPT, UR5, 0x1, UPT ;  /* 0x000000010500788c */ /* 0x000fe2000bf06270 */
[----:B------:R-:W-:Y:S01]  /*9bb0*/  IMAD.U32 R5, RZ, RZ, UR9 ;  /* 0x00000009ff057e24 */ /* 0x000fe2000f8e00ff */
[----:B------:R1:W-:Y:S01]  /*9bc0*/  STL.64 [R1+0x8], R6 ;  /* 0x0000080601007387 */ /* 0x0003e20000100a00 */
[----:B------:R-:W-:Y:S01]  /*9bd0*/  @UP1 ULDC UR7, c[0x0][0x44c] ;  /* 0x0001130000071ab9 */ /* 0x000fe20000000800 */
[----:B------:R-:W-:-:S02]  /*9be0*/  UIADD3 UR9, UR8, 0x3f, URZ ;  /* 0x0000003f08097890 */ /* 0x000fc4000fffe03f */
[----:B------:R1:W-:Y:S01]  /*9bf0*/  STL.64 [R1+0x10], R4 ;  /* 0x0000100401007387 */ /* 0x0003e20000100a00 */
[----:B------:R-:W-:Y:S01]  /*9c00*/  UIMAD.WIDE.U32 UR6, UR6, UR7, URZ ;  /* 0x00000007060672a5 */ /* 0x000fe2000f8e003f */
[----:B------:R-:W-:Y:S02]  /*9c10*/  PLOP3.LUT P1, PT, PT, PT, UP0, 0x80, 0x0 ;  /* 0x000000000000781c */ /* 0x000fe40003f2f008 */
[----:B------:R1:W-:Y:S01]  /*9c20*/  STL.64 [R1+0x30], R4 ;  /* 0x0000300401007387 */ /* 0x0003e20000100a00 */
[----:B------:R-:W-:-:S04]  /*9c30*/  @UP1 USHF.R.U32.HI UR9, URZ, UR10, UR7 ;  /* 0x0000000a3f091299 */ /* 0x000fc80008011607 */
[----:B------:R-:W-:-:S04]  /*9c40*/  UIADD3 UR6, UR44, UR9, URZ ;  /* 0x000000092c067290 */ /* 0x000fc8000fffe03f */
[----:B------:R-:W-:Y:S02]  /*9c50*/  UIADD3 UR4, UR6, UR4, URZ ;  /* 0x0000000406047290 */ /* 0x000fe4000fffe03f */
[----:B------:R-:W-:Y:S10]  /*9c60*/  @!P1 BRA `(.L_x_2018) ;  /* 0x0000000000449947 */ /* 0x000ff40003800000 */
        /* <DEDUP_REMOVED lines=10> */
.L_x_2019:
[----:B------:R-:W-:-:S11]  /*9d10*/  UISETP.NE.AND UP0, UPT, UR5, 0x1, UPT ;  /* 0x000000010500788c */ /* 0x000fd6000bf05270 */
[----:B------:R-:W-:Y:S02]  /*9d20*/  @UP0 ULDC.64 UR10, c[0x0][0xae0] ;  /* 0x0002b800000a0ab9 */ /* 0x000fe40000000a00 */
[----:B------:R-:W-:-:S04]  /*9d30*/  UIMAD.WIDE.U32 UR6, UR9, UR10, URZ ;  /* 0x0000000a090672a5 */ /* 0x000fc8000f8e003f */
[----:B------:R-:W-:-:S12]  /*9d40*/  @UP0 USHF.R.U32.HI UR9, URZ, UR11, UR7 ;  /* 0x0000000b3f090299 */ /* 0x000fd80008011607 */
.L_x_2020:
[----:B------:R-:W-:-:S04]  /*9d50*/  UIMAD UR9, UR9, UR5, UR5 ;  /* 0x00000005090972a4 */ /* 0x000fc8000f8e0205 */
[----:B------:R-:W-:-:S04]  /*9d60*/  UISETP.LT.AND UP0, UPT, UR4, UR9, UPT ;  /* 0x000000090400728c */ /* 0x000fc8000bf01270 */
[----:B------:R-:W-:-:S12]  /*9d70*/  USEL UR4, UR4, UR9, UP0 ;  /* 0x0000000904047287 */ /* 0x000fd80008000000 */
.L_x_2018:
[----:B------:R-:W-:Y:S02]  /*9d80*/  UIADD3 UR10, UR42, 0x3f, URZ ;  /* 0x0000003f2a0a7890 */ /* 0x000fe4000fffe03f */
        /* <DEDUP_REMOVED lines=8> */
[----:B------:R-:W-:Y:S02]  /*9e10*/  UIADD3 UR45, UR42, -UR45, URZ ;  /* 0x8000002d2a2d7290 */ /* 0x000fe4000fffe03f */
        /* <DEDUP_REMOVED lines=19> */
.L_x_2022:
[----:B------:R-:W-:-:S11]  /*9f50*/  UISETP.NE.AND UP0, UPT, UR5, 0x1, UPT ;  /* 0x000000010500788c */ /* 0x000fd6000bf05270 */
[----:B------:R-:W-:Y:S02]  /*9f60*/  @UP0 ULDC.64 UR10, c[0x0][0xae0] ;  /* 0x0002b800000a0ab9 */ /* 0x000fe40000000a00 */
[----:B------:R-:W-:-:S04]  /*9f70*/  UIMAD.WIDE.U32 UR6, UR8, UR10, URZ ;  /* 0x0000000a080672a5 */ /* 0x000fc8000f8e003f */
[----:B------:R-:W-:-:S12]  /*9f80*/  @UP0 USHF.R.U32.HI UR8, URZ, UR11, UR7 ;  /* 0x0000000b3f080299 */ /* 0x000fd80008011607 */
.L_x_2023:
[----:B------:R-:W-:-:S04]  /*9f90*/  UIMAD UR5, UR8, UR5, URZ ;  /* 0x00000005080572a4 */ /* 0x000fc8000f8e023f */
[----:B------:R-:W-:-:S04]  /*9fa0*/  UISETP.LT.AND UP0, UPT, UR4, UR5, UPT ;  /* 0x000000050400728c */ /* 0x000fc8000bf01270 */
[----:B------:R-:W-:-:S12]  /*9fb0*/  USEL UR4, UR4, UR5, !UP0 ;  /* 0x0000000504047287 */ /* 0x000fd8000c000000 */
.L_x_2021:
[----:B------:R-:W-:Y:S01]  /*9fc0*/  USHF.R.S32.HI UR5, URZ, 0x1f, UR4 ;  /* 0x0000001f3f057899 */ /* 0x000fe20008011404 */
[----:B------:R-:W-:-:S03]  /*9fd0*/  PRMT R0, RZ, 0x7610, R0 ;  /* 0x00007610ff007816 */ /* 0x000fc60000000000 */
[----:B------:R-:W-:-:S04]  /*9fe0*/  ULEA.HI UR5, UR5, UR4, URZ, 0x6 ;  /* 0x0000000405057291 */ /* 0x000fc8000f8f303f */
[----:B------:R-:W-:-:S04]  /*9ff0*/  USHF.R.S32.HI UR5, URZ, 0x6, UR5 ;  /* 0x000000063f057899 */ /* 0x000fc80008011405 */
[----:B------:R-:W-:-:S04]  /*a000*/  UISETP.LT.AND UP0, UPT, URZ, UR5, UPT ;  /* 0x000000053f00728c */ /* 0x000fc8000bf01270 */
[----:B------:R-:W-:-:S04]  /*a010*/  USEL UR49, URZ, UR5, !UP0 ;  /* 0x000000053f317287 */ /* 0x000fc8000c000000 */
[----:B------:R-:W-:-:S06]  /*a020*/  UISETP.GT.AND UP0, UPT, UR48, UR49, UPT ;  /* 0x000000313000728c */ /* 0x000fcc000bf04270 */
[----:B------:R-:W-:-:S13]  /*a030*/  PLOP3.LUT P0, PT, PT, PT, UP0, 0x80, 0x0 ;  /* 0x000000000000781c */ /* 0x000fda0003f0f008 */
[----:B------:R-:W-:Y:S05]  /*a040*/  @!P0 BRA `(.L_x_2009) ;  /* 0x0000021400208947 */ /* 0x000fea0003800000 */
[----:B------:R-:W0:Y:S01]  /*a050*/  SHFL.IDX PT, R0, R193, RZ, 0x1f ;  /* 0x00001fffc1007589 */ /* 0x000e2200000e0000 */
[----:B------:R-:W-:Y:S01]  /*a060*/  UIADD3 UR8, UR39, 0x400, URZ ;  /* 0x0000040027087890 */ /* 0x000fe2000fffe03f */
[----:B-1----:R-:W-:Y:S01]  /*a070*/  IMAD.MOV.U32 R12, RZ, RZ, 0x1 ;  /* 0x00000001ff0c7424 */ /* 0x002fe200078e00ff */
[----:B------:R-:W-:Y:S01]  /*a080*/  UIADD3 UR5, UR39, 0x22400, URZ ;  /* 0x0002240027057890 */ /* 0x000fe2000fffe03f */
[----:B------:R-:W1:Y:S01]  /*a090*/  S2R R44, SR_TID.X ;  /* 0x00000000002c7919 */ /* 0x000e620000002100 */
[----:B------:R-:W-:Y:S01]  /*a0a0*/  UIADD3 UR4, UR39, 0x20400, URZ ;  /* 0x0002040027047890 */ /* 0x000fe2000fffe03f */
[----:B------:R-:W-:Y:S01]  /*a0b0*/  IMAD.MOV.U32 R13, RZ, RZ, RZ ;  /* 0x000000ffff0d7224 */ /* 0x000fe200078e00ff */
[----:B------:R-:W-:Y:S01]  /*a0c0*/  UIADD3 UR6, UR39, 0x26400, URZ ;  /* 0x0002640027067890 */ /* 0x000fe2000fffe03f */
[----:B------:R-:W-:Y:S01]  /*a0d0*/  IMAD.MOV.U32 R14, RZ, RZ, 0x1 ;  /* 0x00000001ff0e7424 */ /* 0x000fe200078e00ff */
[----:B------:R-:W-:Y:S01]  /*a0e0*/  USHF.R.U32.HI UR5, URZ, 0x4, UR5 ;  /* 0x000000043f057899 */ /* 0x000fe20008011605 */
[----:B------:R-:W-:Y:S01]  /*a0f0*/  IMAD.MOV.U32 R15, RZ, RZ, RZ ;  /* 0x000000ffff0f7224 */ /* 0x000fe200078e00ff */
[----:B------:R-:W-:Y:S01]  /*a100*/  USHF.R.U32.HI UR4, URZ, 0x4, UR4 ;  /* 0x000000043f047899 */ /* 0x000fe20008011604 */
[----:B------:R-:W-:Y:S01]  /*a110*/  IMAD.MOV.U32 R7, RZ, RZ, 0x40000040 ;  /* 0x40000040ff077424 */ /* 0x000fe200078e00ff */
[----:B------:R-:W-:Y:S01]  /*a120*/  USHF.R.U32.HI UR6, URZ, 0x4, UR6 ;  /* 0x000000043f067899 */ /* 0x000fe20008011606 */
[----:B------:R-:W-:Y:S01]  /*a130*/  IMAD.MOV.U32 R9, RZ, RZ, 0x40000040 ;  /* 0x40000040ff097424 */ /* 0x000fe200078e00ff */
[----:B------:R-:W-:Y:S01]  /*a140*/  USHF.R.U32.HI UR7, URZ, 0x4, UR8 ;  /* 0x000000043f077899 */ /* 0x000fe20008011608 */
[----:B------:R2:W-:Y:S01]  /*a150*/  STL.128 [R1+0x80], R12 ;  /* 0x0000800c01007387 */ /* 0x0005e20000100c00 */
[----:B------:R-:W-:Y:S01]  /*a160*/  ULOP3.LUT UR5, UR5, 0x3fff, URZ, 0xc0, !UPT ;  /* 0x00003fff05057892 */ /* 0x000fe2000f8ec03f */
[----:B------:R-:W-:Y:S01]  /*a170*/  IMAD.MOV.U32 R11, RZ, RZ, 0x40000040 ;  /* 0x40000040ff0b7424 */ /* 0x000fe200078e00ff */
[----:B------:R-:W-:Y:S01]  /*a180*/  ULOP3.LUT UR4, UR4, 0x3fff, URZ, 0xc0, !UPT ;  /* 0x00003fff04047892 */ /* 0x000fe2000f8ec03f */
[C---:B------:R-:W-:Y:S01]  /*a190*/  IADD3 R34, P0, R2.reuse, 0xa8, RZ ;  /* 0x000000a802227810 */ /* 0x040fe20007f1e0ff */
[----:B------:R-:W-:Y:S01]  /*a1a0*/  ULOP3.LUT UR6, UR6, 0x3fff, URZ, 0xc0, !UPT ;  /* 0x00003fff06067892 */ /* 0x000fe2000f8ec03f */
[----:B------:R-:W-:Y:S01]  /*a1b0*/  IADD3 R33, P1, R2, 0xa0, RZ ;  /* 0x000000a002217810 */ /* 0x000fe20007f3e0ff */
[----:B------:R-:W-:Y:S01]  /*a1c0*/  ULOP3.LUT UR7, UR7, 0x3fff, URZ, 0xc0, !UPT ;  /* 0x00003fff07077892 */ /* 0x000fe2000f8ec03f */
[----:B0-----:R-:W-:Y:S01]  /*a1d0*/  LEA.HI R3, R0, R0, RZ, 0x1 ;  /* 0x0000000000037211 */ /* 0x001fe200078f08ff */
[----:B------:R-:W-:Y:S01]  /*a1e0*/  ULOP3.LUT UR5, UR5, 0x10000, URZ, 0xfc, !UPT ;  /* 0x0001000005057892 */ /* 0x000fe2000f8efc3f */
[C---:B------:R-:W-:Y:S01]  /*a1f0*/  IADD3 R154, P2, R2.reuse, 0x98, RZ ;  /* 0x00000098029a7810 */ /* 0x040fe20007f5e0ff */
[----:B------:R-:W-:Y:S01]  /*a200*/  ULOP3.LUT UR4, UR4, 0x10000, URZ, 0xfc, !UPT ;  /* 0x0001000004047892 */ /* 0x000fe2000f8efc3f */
[----:B------:R-:W-:Y:S01]  /*a210*/  LOP3.LUT R3, R3, 0x6, RZ, 0xc0, !PT ;  /* 0x0000000603037812 */ /* 0x000fe200078ec0ff */
[----:B------:R-:W-:Y:S01]  /*a220*/  ULOP3.LUT UR6, UR6, 0x10000, URZ, 0xfc, !UPT ;  /* 0x0001000006067892 */ /* 0x000fe2000f8efc3f */
[----:B------:R-:W-:Y:S01]  /*a230*/  IADD3 R24, P3, R2, 0x94, RZ ;  /* 0x0000009402187810 */ /* 0x000fe20007f7e0ff */
[----:B------:R-:W-:Y:S01]  /*a240*/  ULOP3.LUT UR7, UR7, 0x10000, URZ, 0xfc, !UPT ;  /* 0x0001000007077892 */ /* 0x000fe2000f8efc3f */
[----:B--2---:R-:W-:Y:S01]  /*a250*/  IMAD.MOV.U32 R13, RZ, RZ, 0x40000040 ;  /* 0x40000040ff0d7424 */ /* 0x004fe200078e00ff */
[----:B------:R-:W-:Y:S01]  /*a260*/  UIADD3 UR9, UP0, UR36, 0x38400, URZ ;  /* 0x0003840024097890 */ /* 0x000fe2000ff1e03f */
[----:B------:R-:W-:Y:S01]  /*a270*/  IMAD.IADD R0, R0, 0x1, -R3 ;  /* 0x0000000100007824 */ /* 0x000fe200078e0a03 */
[----:B------:R-:W-:Y:S01]  /*a280*/  IADD3 R32, P4, R2, 0x88, RZ ;  /* 0x0000008802207810 */ /* 0x000fe20007f9e0ff */
[----:B-1----:R-:W-:Y:S01]  /*a290*/  VIADD R8, R44, 0xffffff80 ;  /* 0xffffff802c087836 */ /* 0x002fe20000000000 */
[----:B------:R-:W-:Y:S01]  /*a2a0*/  UIADD3.X UR10, URZ, UR37, URZ, UP0, !UPT ;  /* 0x000000253f0a7290 */ /* 0x000fe200087fe43f */
[----:B------:R-:W-:Y:S01]  /*a2b0*/  IMAD.U32 R3, RZ, RZ, UR5 ;  /* 0x00000005ff037e24 */ /* 0x000fe2000f8e00ff */
[----:B------:R-:W-:Y:S01]  /*a2c0*/  LEA R0, R0, UR8, 0xf ;  /* 0x0000000800007c11 */ /* 0x000fe2000f8e78ff */
[----:B------:R-:W-:Y:S01]  /*a2d0*/  IMAD.U32 R6, RZ, RZ, UR4 ;  /* 0x00000004ff067e24 */ /* 0x000fe2000f8e00ff */
[----:B------:R0:W-:Y:S01]  /*a2e0*/  STL [R1+0x94], R8 ;  /* 0x0000940801007387 */ /* 0x0001e20000100800 */
[----:B------:R-:W-:Y:S01]  /*a2f0*/  IMAD.U32 R12, RZ, RZ, UR6 ;  /* 0x00000006ff0c7e24 */ /* 0x000fe2000f8e00ff */
[----:B------:R-:W-:Y:S01]  /*a300*/  SHF.R.U32.HI R0, RZ, 0x4, R0 ;  /* 0x00000004ff007819 */ /* 0x000fe20000011600 */
[----:B------:R-:W-:Y:S01]  /*a310*/  IMAD.U32 R14, RZ, RZ, UR7 ;  /* 0x00000007ff0e7e24 */ /* 0x000fe2000f8e00ff */
[----:B------:R-:W-:Y:S01]  /*a320*/  UIADD3 UR4, UR39, 0x36400, URZ ;  /* 0x0003640027047890 */ /* 0x000fe2000fffe03f */
[----:B------:R-:W-:Y:S01]  /*a330*/  IMAD.MOV.U32 R15, RZ, RZ, 0x40000040 ;  /* 0x40000040ff0f7424 */ /* 0x000fe200078e00ff */
[----:B------:R-:W-:Y:S01]  /*a340*/  LOP3.LUT R0, R0, 0x3fff, RZ, 0xc0, !PT ;  /* 0x00003fff00007812 */ /* 0x000fe200078ec0ff */
[----:B------:R-:W-:Y:S01]  /*a350*/  STL.64 [R1+0x98], R6 ;  /* 0x0000980601007387 */ /* 0x000fe20000100a00 */
[----:B------:R-:W-:Y:S01]  /*a360*/  ULOP3.LUT UP0, URZ, UR4, 0x3ff, URZ, 0xc0, !UPT ;  /* 0x000003ff043f7892 */ /* 0x000fe2000f80c03f */
[----:B------:R-:W-:Y:S01]  /*a370*/  IMAD.U32 R4, RZ, RZ, UR9 ;  /* 0x00000009ff047e24 */ /* 0x000fe2000f8e00ff */
[----:B------:R-:W-:Y:S01]  /*a380*/  LOP3.LUT R0, R0, 0x2000000, RZ, 0xfc, !PT ;  /* 0x0200000000007812 */ /* 0x000fe200078efcff */
[----:B0-----:R-:W-:Y:S01]  /*a390*/  IMAD.MOV.U32 R8, RZ, RZ, R3 ;  /* 0x000000ffff087224 */ /* 0x001fe200078e0003 */
[----:B------:R-:W-:Y:S01]  /*a3a0*/  STL.128 [R1+0xb0], R12 ;  /* 0x0000b00c01007387 */ /* 0x000fe20000100c00 */
[----:B------:R-:W-:Y:S01]  /*a3b0*/  IMAD.U32 R5, RZ, RZ, UR10 ;  /* 0x0000000aff057e24 */ /* 0x000fe2000f8e00ff */
[----:B------:R-:W-:Y:S01]  /*a3c0*/  PLOP3.LUT P6, PT, PT, PT, UP0, 0x80, 0x0 ;  /* 0x000000000000781c */ /* 0x000fe20003fcf008 */
[----:B------:R-:W-:Y:S01]  /*a3d0*/  IMAD.MOV.U32 R10, RZ, RZ, R0 ;  /* 0x000000ffff0a7224 */ /* 0x000fe200078e0000 */
[----:B------:R-:W-:Y:S01]  /*a3e0*/  IADD3 R26, P5, R2, 0x78, RZ ;  /* 0x00000078021a7810 */ /* 0x000fe20007fbe0ff */
[----:B------:R-:W-:Y:S01]  /*a3f0*/  IMAD.MOV.U32 R0, RZ, RZ, R229 ;  /* 0x000000ffff007224 */ /* 0x000fe200078e00e5 */
[----:B------:R0:W-:Y:S01]  /*a400*/  STL.64 [R1+0x78], R4 ;  /* 0x0000780401007387 */ /* 0x0001e20000100a00 */
[----:B------:R-:W-:-:S02]  /*a410*/  IMAD.MOV.U32 R3, RZ, RZ, R232 ;  /* 0x000000ffff037224 */ /* 0x000fc400078e00e8 */
[--C-:B------:R-:W-:Y:S01]  /*a420*/  IMAD.X R45, RZ, RZ, R16.reuse, P0 ;  /* 0x000000ffff2d7224 */ /* 0x100fe200000e0610 */
[----:B------:R1:W-:Y:S01]  /*a430*/  STL.128 [R1+0xa0], R8 ;  /* 0x0000a00801007387 */ /* 0x0003e20000100c00 */
[--C-:B------:R-:W-:Y:S02]  /*a440*/  IMAD.X R42, RZ, RZ, R16.reuse, P1 ;  /* 0x000000ffff2a7224 */ /* 0x100fe400008e0610 */
[--C-:B------:R-:W-:Y:S02]  /*a450*/  IMAD.X R155, RZ, RZ, R16.reuse, P2 ;  /* 0x000000ffff9b7224 */ /* 0x100fe400010e0610 */
[--C-:B------:R-:W-:Y:S02]  /*a460*/  IMAD.X R25, RZ, RZ, R16.reuse, P3 ;  /* 0x000000ffff197224 */ /* 0x100fe400018e0610 */
[----:B------:R-:W-:Y:S02]  /*a470*/  IMAD.X R43, RZ, RZ, R16, P4 ;  /* 0x000000ffff2b7224 */ /* 0x000fe400020e0610 */
[----:B0-----:R-:W-:-:S02]  /*a480*/  IMAD.MOV.U32 R4, RZ, RZ, R230 ;  /* 0x000000ffff047224 */ /* 0x001fc400078e00e6 */
[----:B------:R-:W-:Y:S01]  /*a490*/  IMAD.X R27, RZ, RZ, R16, P5 ;  /* 0x000000ffff1b7224 */ /* 0x000fe200028e0610 */
[----:B------:R-:W-:Y:S06]  /*a4a0*/  @!P6 BRA `(.L_x_2024) ;  /* 0x000000000070e947 */ /* 0x000fec0003800000 */
[----:B------:R-:W-:Y:S01]  /*a4b0*/  MOV R0, 0x0 ;  /* 0x0000000000007802 */ /* 0x000fe20000000f00 */
[----:B------:R-:W-:Y:S01]  /*a4c0*/  ULDC.64 UR4, c[0x4][0x90] ;  /* 0x0100240000047ab9 */ /* 0x000fe20000000a00 */
[----:B------:R-:W-:Y:S01]  /*a4d0*/  ULDC.64 UR6, c[0x4][0x20] ;  /* 0x0100080000067ab9 */ /* 0x000fe20000000a00 */
[----:B------:R-:W-:Y:S01]  /*a4e0*/  IMAD.U32 R4, RZ, RZ, UR4 ;  /* 0x00000004ff047e24 */ /* 0x000fe2000f8e00ff */
[----:B------:R0:W2:Y:S01]  /*a4f0*/  LDC.64 R14, c[0x4][R0] ;  /* 0x01000000000e7b82 */ /* 0x0000a20000000a00 */
[----:B------:R-:W-:Y:S01]  /*a500*/  IMAD.U32 R5, RZ, RZ, UR5 ;  /* 0x00000005ff057e24 */ /* 0x000fe2000f8e00ff */
[----:B------:R-:W-:Y:S01]  /*a510*/  ULDC.64 UR4, c[0x4][0x98] ;  /* 0x0100260000047ab9 */ /* 0x000fe20000000a00 */
[----:B-1----:R-:W-:Y:S02]  /*a520*/  IMAD.U32 R10, RZ, RZ, UR6 ;  /* 0x00000006ff0a7e24 */ /* 0x002fe4000f8e00ff */
[----:B------:R-:W-:Y:S02]  /*a530*/  IMAD.U32 R6, RZ, RZ, UR4 ;  /* 0x00000004ff067e24 */ /* 0x000fe4000f8e00ff */
[----:B------:R-:W-:-:S02]  /*a540*/  IMAD.U32 R7, RZ, RZ, UR5 ;  /* 0x00000005ff077e24 */ /* 0x000fc4000f8e00ff */
[----:B------:R-:W-:Y:S02]  /*a550*/  IMAD.U32 R11, RZ, RZ, UR7 ;  /* 0x00000007ff0b7e24 */ /* 0x000fe4000f8e00ff */
[----:B------:R-:W-:Y:S02]  /*a560*/  IMAD.MOV.U32 R8, RZ, RZ, 0x70 ;  /* 0x00000070ff087424 */ /* 0x000fe400078e00ff */
[----:B------:R-:W-:Y:S02]  /*a570*/  IMAD.MOV.U32 R12, RZ, RZ, 0x1 ;  /* 0x00000001ff0c7424 */ /* 0x000fe400078e00ff */
[----:B0-----:R-:W-:-:S07]  /*a580*/  IMAD.MOV.U32 R13, RZ, RZ, RZ ;  /* 0x000000ffff0d7224 */ /* 0x001fce00078e00ff */
[----:B------:R-:W-:-:S07]  /*a590*/  LEPC R20, `(.L_x_2025) ;  /* 0x000000001014794e */ /* 0x000fce0000000000 */
[----:B--2---:R-:W-:Y:S05]  /*a5a0*/  CALL.ABS.NOINC R14 ;  /* 0x000000000e007343 */ /* 0x004fea0003c00000 */
.L_x_2025:
[----:B------:R-:W2:Y:S02]  /*a5b0*/  LDL R7, [R1+0x94] ;  /* 0x0000940001077983 */ /* 0x000ea40000100800 */
[----:B--2---:R-:W-:-:S04]  /*a5c0*/  SHF.R.S32.HI R0, RZ, 0x1f, R7 ;  /* 0x0000001fff007819 */ /* 0x004fc80000011407 */
[CC--:B------:R-:W-:Y:S02]  /*a5d0*/  LEA.HI R3, R0.reuse, R7.reuse, RZ, 0x4 ;  /* 0x0000000700037211 */ /* 0x0c0fe400078f20ff */
[----:B------:R-:W-:Y:S02]  /*a5e0*/  LEA.HI R0, R0, R7, RZ, 0x5 ;  /* 0x0000000700007211 */ /* 0x000fe400078f28ff */
[----:B------:R-:W-:Y:S02]  /*a5f0*/  SHF.R.S32.HI R4, RZ, 0x4, R3 ;  /* 0x00000004ff047819 */ /* 0x000fe40000011403 */
[----:B------:R-:W-:Y:S02]  /*a600*/  SHF.R.S32.HI R0, RZ, 0x5, R0 ;  /* 0x00000005ff007819 */ /* 0x000fe40000011400 */
[C---:B------:R-:W-:Y:S02]  /*a610*/  LEA.HI R5, R3.reuse, R4, RZ, 0x1 ;  /* 0x0000000403057211 */ /* 0x040fe400078f08ff */
[----:B------:R-:W-:-:S02]  /*a620*/  LOP3.LUT R3, R3, 0xfffffff0, RZ, 0xc0, !PT ;  /* 0xfffffff003037812 */ /* 0x000fc400078ec0ff */
[----:B------:R-:W-:-:S05]  /*a630*/  LOP3.LUT R5, R5, 0x1ffffffe, RZ, 0xc0, !PT ;  /* 0x1ffffffe05057812 */ /* 0x000fca00078ec0ff */
[----:B------:R-:W-:Y:S02]  /*a640*/  IMAD.IADD R5, R4, 0x1, -R5 ;  /* 0x0000000104057824 */ /* 0x000fe400078e0a05 */
[----:B------:R-:W-:Y:S02]  /*a650*/  IMAD.IADD R4, R7, 0x1, -R3 ;  /* 0x0000000107047824 */ /* 0x000fe400078e0a03 */
[----:B------:R-:W-:-:S07]  /*a660*/  IMAD.SHL.U32 R3, R5, 0x8, RZ ;  /* 0x0000000805037824 */ /* 0x000fce00078e00ff */
.L_x_2024:
[----:B------:R-:W2:Y:S01]  /*a670*/  LDL R35, [R1+0x1f4] ;  /* 0x0001f40001237983 */ /* 0x000ea20000100800 */
[----:B------:R-:W-:Y:S01]  /*a680*/  SHF.R.S32.HI R5, RZ, 0x1f, R4 ;  /* 0x0000001fff057819 */ /* 0x000fe20000011404 */
[----:B------:R-:W0:Y:S01]  /*a690*/  LDC.64 R30, c[0x0][0xad0] ;  /* 0x0002b400ff1e7b82 */ /* 0x000e220000000a00 */
[C---:B------:R-:W-:Y:S01]  /*a6a0*/  IADD3 R6, P1, R2.reuse, 0x90, RZ ;  /* 0x0000009002067810 */ /* 0x040fe20007f3e0ff */
[----:B-1----:R-:W-:Y:S01]  /*a6b0*/  IMAD.MOV.U32 R11, RZ, RZ, 0x10 ;  /* 0x00000010ff0b7424 */ /* 0x002fe200078e00ff */
[----:B------:R-:W-:Y:S01]  /*a6c0*/  LEA.HI R5, R5, R4, RZ, 0x3 ;  /* 0x0000000405057211 */ /* 0x000fe200078f18ff */
[----:B------:R1:W-:Y:S01]  /*a6d0*/  STL.64 [R1+0xe0], R26 ;  /* 0x0000e01a01007387 */ /* 0x0003e20000100a00 */
[----:B------:R-:W-:Y:S01]  /*a6e0*/  IADD3 R38, P2, R2, 0xd0, RZ ;  /* 0x000000d002267810 */ /* 0x000fe20007f5e0ff */
[--C-:B------:R-:W-:Y:S01]  /*a6f0*/  IMAD.X R9, RZ, RZ, R16.reuse, P1 ;  /* 0x000000ffff097224 */ /* 0x100fe200008e0610 */
[C---:B------:R-:W-:Y:S01]  /*a700*/  LOP3.LUT R7, R5.reuse, 0xfffffff8, RZ, 0xc0, !PT ;  /* 0xfffffff805077812 */ /* 0x040fe200078ec0ff */
[----:B------:R-:W-:Y:S01]  /*a710*/  IMAD.SHL.U32 R5, R5, 0x40, RZ ;  /* 0x0000004005057824 */ /* 0x000fe200078e00ff */
[----:B------:R-:W3:Y:S01]  /*a720*/  LDC.64 R40, c[0x0][0xad8] ;  /* 0x0002b600ff287b82 */ /* 0x000ee20000000a00 */
[--C-:B------:R-:W-:Y:S01]  /*a730*/  IMAD.X R39, RZ, RZ, R16.reuse, P2 ;  /* 0x000000ffff277224 */ /* 0x100fe200010e0610 */
[----:B------:R-:W-:Y:S01]  /*a740*/  STL.64 [R1+0xd0], R158 ;  /* 0x0000d09e01007387 */ /* 0x000fe20000100a00 */
[----:B------:R-:W-:Y:S01]  /*a750*/  IMAD.IADD R8, R4, 0x1, -R7 ;  /* 0x0000000104087824 */ /* 0x000fe200078e0a07 */
[----:B------:R-:W-:Y:S01]  /*a760*/  IADD3 R7, P0, R2, 0x11c, RZ ;  /* 0x0000011c02077810 */ /* 0x000fe20007f1e0ff */
[----:B------:R-:W-:Y:S01]  /*a770*/  IMAD.U32 R13, RZ, RZ, UR42 ;  /* 0x0000002aff0d7e24 */ /* 0x000fe2000f8e00ff */
[----:B------:R-:W-:Y:S01]  /*a780*/  LOP3.LUT R5, R5, 0xfffffe00, RZ, 0xc0, !PT ;  /* 0xfffffe0005057812 */ /* 0x000fe200078ec0ff */
[C---:B------:R-:W-:Y:S01]  /*a790*/  IMAD.SHL.U32 R4, R8.reuse, 0x40, RZ ;  /* 0x0000004008047824 */ /* 0x040fe200078e00ff */
[----:B------:R-:W4:Y:S01]  /*a7a0*/  LDC.64 R46, c[0x0][0xae0] ;  /* 0x0002b800ff2e7b82 */ /* 0x000f220000000a00 */
[----:B------:R-:W-:Y:S01]  /*a7b0*/  IMAD.X R10, RZ, RZ, R16, P0 ;  /* 0x000000ffff0a7224 */ /* 0x000fe200000e0610 */
[----:B------:R-:W-:Y:S01]  /*a7c0*/  LOP3.LUT P0, RZ, R8, 0x2, RZ, 0xc0, !PT ;  /* 0x0000000208ff7812 */ /* 0x000fe2000780c0ff */
[----:B------:R-:W-:Y:S01]  /*a7d0*/  IMAD R0, R0, 0x400, R5 ;  /* 0x0000040000007824 */ /* 0x000fe200078e0205 */
[----:B------:R-:W-:Y:S01]  /*a7e0*/  LOP3.LUT R4, R4, 0x1c0, RZ, 0xc0, !PT ;  /* 0x000001c004047812 */ /* 0x000fe200078ec0ff */
[----:B------:R-:W-:Y:S01]  /*a7f0*/  IMAD.MOV.U32 R5, RZ, RZ, R10 ;  /* 0x000000ffff057224 */ /* 0x000fe200078e000a */
[----:B------:R-:W-:Y:S01]  /*a800*/  LOP3.LUT P1, RZ, R8, 0x4, RZ, 0xc0, !PT ;  /* 0x0000000408ff7812 */ /* 0x000fe2000782c0ff */
[----:B------:R-:W-:Y:S01]  /*a810*/  IMAD.MOV.U32 R28, RZ, RZ, RZ ;  /* 0x000000ffff1c7224 */ /* 0x000fe200078e00ff */
[----:B------:R-:W-:Y:S01]  /*a820*/  LOP3.LUT R3, R4, 0x8, R3, 0xf8, !PT ;  /* 0x0000000804037812 */ /* 0x000fe200078ef803 */
[----:B------:R-:W5:Y:S01]  /*a830*/  LDC R12, c[0x0][0x288] ;  /* 0x0000a200ff0c7b82 */ /* 0x000f620000000800 */
[----:B------:R-:W-:Y:S01]  /*a840*/  SHF.R.U32.HI R4, RZ, 0x3, R4 ;  /* 0x00000003ff047819 */ /* 0x000fe20000011604 */
[----:B------:R-:W-:Y:S01]  /*a850*/  STL.64 [R1+0xd8], R38 ;  /* 0x0000d82601007387 */ /* 0x000fe20000100a00 */
[----:B-1----:R-:W-:Y:S01]  /*a860*/  IADD3 R26, P3, R2, 0xc0, RZ ;  /* 0x000000c0021a7810 */ /* 0x002fe20007f7e0ff */
[----:B------:R-:W-:Y:S01]  /*a870*/  BSSY B0, `(.L_x_2026) ;  /* 0x000002c000007945 */ /* 0x000fe20003800000 */
[----:B------:R-:W-:Y:S01]  /*a880*/  LOP3.LUT R3, R3, R4, RZ, 0x3c, !PT ;  /* 0x0000000403037212 */ /* 0x000fe200078e3cff */
[----:B------:R-:W-:Y:S01]  /*a890*/  IMAD.MOV.U32 R4, RZ, RZ, R7 ;  /* 0x000000ffff047224 */ /* 0x000fe200078e0007 */
[----:B------:R-:W-:Y:S01]  /*a8a0*/  STL.U8 [R1+0xe8], RZ ;  /* 0x0000e8ff01007387 */ /* 0x000fe20000100000 */
[----:B------:R-:W-:Y:S01]  /*a8b0*/  IMAD.MOV.U32 R7, RZ, RZ, R9 ;  /* 0x000000ffff077224 */ /* 0x000fe200078e0009 */
[----:B------:R-:W1:Y:S01]  /*a8c0*/  LDC R10, c[0x0][0x450] ;  /* 0x00011400ff0a7b82 */ /* 0x000e620000000800 */
[----:B------:R-:W-:Y:S01]  /*a8d0*/  IMAD.IADD R3, R0, 0x1, R3 ;  /* 0x0000000100037824 */ /* 0x000fe200078e0203 */
[----:B------:R-:W-:Y:S01]  /*a8e0*/  STL.U8 [R1+0x140], RZ ;  /* 0x000140ff01007387 */ /* 0x000fe20000100000 */
[----:B------:R-:W-:-:S02]  /*a8f0*/  IMAD.MOV.U32 R0, RZ, RZ, 0x20 ;  /* 0x00000020ff007424 */ /* 0x000fc400078e00ff */
[----:B------:R-:W-:Y:S01]  /*a900*/  IMAD.X R27, RZ, RZ, R16, P3 ;  /* 0x000000ffff1b7224 */ /* 0x000fe200018e0610 */
[----:B------:R0:W-:Y:S01]  /*a910*/  STL.128 [R1+0x120], R4 ;  /* 0x0001200401007387 */ /* 0x0001e20000100c00 */
[----:B---3--:R-:W-:Y:S01]  /*a920*/  IMAD.MOV.U32 R29, RZ, RZ, R41 ;  /* 0x000000ffff1d7224 */ /* 0x008fe200078e0029 */
[----:B------:R-:W1:Y:S02]  /*a930*/  LDC.64 R8, c[0x0][0x448] ;  /* 0x00011200ff087b82 */ /* 0x000e640000000a00 */
[----:B------:R-:W-:Y:S01]  /*a940*/  STL.128 [R1+0x130], R24 ;  /* 0x0001301801007387 */ /* 0x000fe20000100c00 */
[----:B0-----:R-:W-:Y:S01]  /*a950*/  IMAD.U32 R6, RZ, RZ, UR36 ;  /* 0x00000024ff067e24 */ /* 0x001fe2000f8e00ff */
[----:B------:R-:W-:Y:S01]  /*a960*/  SEL R5, R0, 0xffffffe0, !P1 ;  /* 0xffffffe000057807 */ /* 0x000fe20004800000 */
[----:B------:R-:W-:Y:S01]  /*a970*/  IMAD.U32 R7, RZ, RZ, UR37 ;  /* 0x00000025ff077e24 */ /* 0x000fe2000f8e00ff */
[----:B------:R-:W-:Y:S01]  /*a980*/  SEL R4, R11, 0xfffffff0, !P0 ;  /* 0xfffffff00b047807 */ /* 0x000fe20004000000 */
[----:B------:R-:W-:-:S02]  /*a990*/  IMAD.MOV.U32 R11, RZ, RZ, R30 ;  /* 0x000000ffff0b7224 */ /* 0x000fc400078e001e */
[----:B------:R-:W-:Y:S02]  /*a9a0*/  IMAD.WIDE.U32 R14, R3, 0x2, R6 ;  /* 0x00000002030e7825 */ /* 0x000fe400078e0006 */
[----:B------:R-:W-:Y:S02]  /*a9b0*/  STL.64 [R1+0xc0], R4 ;  /* 0x0000c00401007387 */ /* 0x000fe40000100a00 */
[----:B----4-:R-:W-:Y:S01]  /*a9c0*/  IMAD.MOV.U32 R30, RZ, RZ, R46 ;  /* 0x000000ffff1e7224 */ /* 0x010fe200078e002e */
[----:B------:R-:W-:Y:S01]  /*a9d0*/  IADD3 R20, P0, R14, 0x36400, RZ ;  /* 0x000364000e147810 */ /* 0x000fe20007f1e0ff */
[----:B------:R-:W-:Y:S01]  /*a9e0*/  IMAD.MOV.U32 R14, RZ, RZ, R31 ;  /* 0x000000ffff0e7224 */ /* 0x000fe200078e001f */
[----:B-1----:R-:W-:Y:S01]  /*a9f0*/  STL.128 [R1+0x110], R8 ;  /* 0x0001100801007387 */ /* 0x002fe20000100c00 */
[----:B------:R-:W-:Y:S02]  /*aa00*/  IMAD.MOV.U32 R31, RZ, RZ, R47 ;  /* 0x000000ffff1f7224 */ /* 0x000fe400078e002f */
[----:B------:R-:W-:-:S02]  /*aa10*/  IMAD.X R21, RZ, RZ, R15, P0 ;  /* 0x000000ffff157224 */ /* 0x000fc400000e060f */
[----:B------:R-:W-:Y:S01]  /*aa20*/  IMAD.MOV.U32 R15, RZ, RZ, R40 ;  /* 0x000000ffff0f7224 */ /* 0x000fe200078e0028 */
[----:B------:R-:W-:Y:S01]  /*aa30*/  STL.128 [R1+0x100], R28 ;  /* 0x0001001c01007387 */ /* 0x000fe20000100c00 */
[----:B------:R-:W-:-:S03]  /*aa40*/  VIADD R3, R44, 0xffffff80 ;  /* 0xffffff802c037836 */ /* 0x000fc60000000000 */
[----:B------:R-:W-:Y:S04]  /*aa50*/  STL.64 [R1+0xc8], R20 ;  /* 0x0000c81401007387 */ /* 0x000fe80000100a00 */
[----:B-----5:R0:W-:Y:S04]  /*aa60*/  STL.128 [R1+0xf0], R12 ;  /* 0x0000f00c01007387 */ /* 0x0201e80000100c00 */
[----:B------:R1:W-:Y:S01]  /*aa70*/  STL [R1+0xec], R3 ;  /* 0x0000ec0301007387 */ /* 0x0003e20000100800 */
[C---:B0-----:R-:W-:Y:S02]  /*aa80*/  IADD3 R13, P2, R2.reuse, 0x80, RZ ;  /* 0x00000080020d7810 */ /* 0x041fe40007f5e0ff */
[----:B------:R-:W-:-:S02]  /*aa90*/  IADD3 R12, P3, R2, 0xe8, RZ ;  /* 0x000000e8020c7810 */ /* 0x000fc40007f7e0ff */
[----:B------:R-:W-:Y:S01]  /*aaa0*/  IADD3 R14, P1, R2, 0xb0, RZ ;  /* 0x000000b0020e7810 */ /* 0x000fe20007f3e0ff */
[--C-:B------:R-:W-:Y:S02]  /*aab0*/  IMAD.X R9, RZ, RZ, R16.reuse, P2 ;  /* 0x000000ffff097224 */ /* 0x100fe400010e0610 */
[----:B------:R-:W-:Y:S01]  /*aac0*/  IMAD.X R11, RZ, RZ, R16, P3 ;  /* 0x000000ffff0b7224 */ /* 0x000fe200018e0610 */
[----:B--2---:R-:W-:-:S04]  /*aad0*/  LEA.HI R0, R35, R35, RZ, 0x1 ;  /* 0x0000002323007211 */ /* 0x004fc800078f08ff */
[----:B------:R-:W-:-:S05]  /*aae0*/  LOP3.LUT R0, R0, 0xfffffffe, RZ, 0xc0, !PT ;  /* 0xfffffffe00007812 */ /* 0x000fca00078ec0ff */
[----:B------:R-:W-:-:S05]  /*aaf0*/  IMAD.IADD R0, R35, 0x1, -R0 ;  /* 0x0000000123007824 */ /* 0x000fca00078e0a00 */
[----:B------:R-:W-:-:S04]  /*ab00*/  SHF.L.U32 R0, R0, 0x1f, RZ ;  /* 0x0000001f00007819 */ /* 0x000fc800000006ff */
[----:B------:R-:W0:Y:S02]  /*ab10*/  SYNCS.PHASECHK.TRANS64.TRYWAIT P0, [UR39+0x38800], R0 ;  /* 0x03880000ff0075a7 */ /* 0x000e240008000167 */
[----:B01----:R-:W-:Y:S05]  /*ab20*/  @!P0 BRA `(.L_x_2027) ;  /* 0x0000029c00508947 */ /* 0x003fea0003800000 */
.L_x_2257:
[----:B------:R-:W-:Y:S05]  /*ab30*/  BSYNC B0 ;  /* 0x0000000000007941 */ /* 0x000fea0003800000 */
.L_x_2026:
[----:B------:R-:W-:Y:S01]  /*ab40*/  IMAD.MOV.U32 R4, RZ, RZ, R33 ;  /* 0x000000ffff047224 */ /* 0x000fe200078e0021 */
[C---:B0-----:R-:W-:Y:S01]  /*ab50*/  IADD3 R0, P4, R2.reuse, 0x400, RZ ;  /* 0x0000040002007810 */ /* 0x041fe20007f9e0ff */
[----:B------:R-:W-:Y:S01]  /*ab60*/  IMAD.MOV.U32 R5, RZ, RZ, R42 ;  /* 0x000000ffff057224 */ /* 0x000fe200078e002a */
[----:B------:R-:W-:Y:S01]  /*ab70*/  STL.128 [R1+0x160], R152 ;  /* 0x0001609801007387 */ /* 0x000fe20000100c00 */
[----:B------:R-:W-:Y:S01]  /*ab80*/  IMAD.X R15, RZ, RZ, R16, P1 ;  /* 0x000000ffff0f7224 */ /* 0x000fe200008e0610 */
[----:B------:R-:W-:Y:S01]  /*ab90*/  BSSY B0, `(.L_x_2028) ;  /* 0x0000038000007945 */ /* 0x000fe20003800000 */
[----:B------:R-:W-:Y:S01]  /*aba0*/  IMAD.MOV.U32 R8, RZ, RZ, R13 ;  /* 0x000000ffff087224 */ /* 0x000fe200078e000d */
[----:B------:R-:W-:Y:S01]  /*abb0*/  IADD3 R13, P1, R2, 0xb8, RZ ;  /* 0x000000b8020d7810 */ /* 0x000fe20007f3e0ff */
[----:B------:R-:W-:Y:S01]  /*abc0*/  IMAD.MOV.U32 R26, RZ, RZ, R36 ;  /* 0x000000ffff1a7224 */ /* 0x000fe200078e0024 */
[----:B------:R0:W-:Y:S01]  /*abd0*/  STL.128 [R1+0x170], R4 ;  /* 0x0001700401007387 */ /* 0x0001e20000100c00 */
[----:B------:R-:W-:-:S02]  /*abe0*/  IMAD.MOV.U32 R27, RZ, RZ, R37 ;  /* 0x000000ffff1b7224 */ /* 0x000fc400078e0025 */
[----:B------:R-:W-:Y:S01]  /*abf0*/  IMAD.MOV.U32 R24, RZ, RZ, R227 ;  /* 0x000000ffff187224 */ /* 0x000fe200078e00e3 */
[----:B------:R-:W-:Y:S01]  /*ac00*/  STL.64 [R1+0x148], R224 ;  /* 0x000148e001007387 */ /* 0x000fe20000100a00 */
[----:B------:R-:W-:Y:S02]  /*ac10*/  IMAD.MOV.U32 R25, RZ, RZ, R226 ;  /* 0x000000ffff197224 */ /* 0x000fe400078e00e2 */
[----:B------:R-:W-:Y:S01]  /*ac20*/  IMAD.MOV.U32 R10, RZ, RZ, R12 ;  /* 0x000000ffff0a7224 */ /* 0x000fe200078e000c */
[----:B------:R-:W-:Y:S01]  /*ac30*/  IADD3 R12, P2, R2, 0x128, RZ ;  /* 0x00000128020c7810 */ /* 0x000fe20007f5e0ff */
[----:B------:R-:W-:Y:S01]  /*ac40*/  IMAD.MOV.U32 R35, RZ, RZ, R45 ;  /* 0x000000ffff237224 */ /* 0x000fe200078e002d */
[----:B------:R1:W-:Y:S01]  /*ac50*/  STL.128 [R1+0x180], R24 ;  /* 0x0001801801007387 */ /* 0x0003e20000100c00 */
[----:B------:R-:W-:-:S03]  /*ac60*/  IMAD.MOV.U32 R33, RZ, RZ, R19 ;  /* 0x000000ffff217224 */ /* 0x000fc600078e0013 */
[----:B------:R2:W-:Y:S01]  /*ac70*/  STL.128 [R1+0x150], R8 ;  /* 0x0001500801007387 */ /* 0x0005e20000100c00 */
[--C-:B0-----:R-:W-:Y:S02]  /*ac80*/  IMAD.X R5, RZ, RZ, R16.reuse, P1 ;  /* 0x000000ffff057224 */ /* 0x101fe400008e0610 */
[----:B------:R-:W-:Y:S02]  /*ac90*/  IMAD.X R7, RZ, RZ, R16, P4 ;  /* 0x000000ffff077224 */ /* 0x000fe400020e0610 */
[----:B------:R-:W-:Y:S02]  /*aca0*/  IMAD.MOV.U32 R4, RZ, RZ, R13 ;  /* 0x000000ffff047224 */ /* 0x000fe400078e000d */
[----:B------:R-:W-:Y:S02]  /*acb0*/  IMAD.MOV.U32 R6, RZ, RZ, R0 ;  /* 0x000000ffff067224 */ /* 0x000fe400078e0000 */
[----:B------:R-:W-:Y:S02]  /*acc0*/  IMAD.X R13, RZ, RZ, R16, P2 ;  /* 0x000000ffff0d7224 */ /* 0x000fe400010e0610 */
[----:B-1----:R-:W-:Y:S01]  /*acd0*/  IMAD.MOV.U32 R26, RZ, RZ, R14 ;  /* 0x000000ffff1a7224 */ /* 0x002fe200078e000e */
[C---:B------:R-:W-:Y:S01]  /*ace0*/  IADD3 R14, P0, R2.reuse, 0x410, RZ ;  /* 0x00000410020e7810 */ /* 0x040fe20007f1e0ff */
[----:B------:R-:W-:Y:S01]  /*acf0*/  IMAD.MOV.U32 R27, RZ, RZ, R15 ;  /* 0x000000ffff1b7224 */ /* 0x000fe200078e000f */
[----:B------:R0:W-:Y:S01]  /*ad00*/  STL.128 [R1+0x1a0], R4 ;  /* 0x0001a00401007387 */ /* 0x0001e20000100c00 */
[----:B------:R-:W-:Y:S01]  /*ad10*/  IMAD.MOV.U32 R24, RZ, RZ, R32 ;  /* 0x000000ffff187224 */ /* 0x000fe200078e0020 */
[C---:B--2---:R-:W-:Y:S01]  /*ad20*/  IADD3 R10, P3, R2.reuse, 0x120, RZ ;  /* 0x00000120020a7810 */ /* 0x044fe20007f7e0ff */
[----:B------:R-:W-:Y:S01]  /*ad30*/  IMAD.X R15, RZ, RZ, R16, P0 ;  /* 0x000000ffff0f7224 */ /* 0x000fe200000e0610 */
[----:B------:R-:W-:Y:S01]  /*ad40*/  IADD3 R8, P1, R2, 0xd8, RZ ;  /* 0x000000d802087810 */ /* 0x000fe20007f3e0ff */
[----:B------:R-:W-:-:S02]  /*ad50*/  IMAD.MOV.U32 R25, RZ, RZ, R43 ;  /* 0x000000ffff197224 */ /* 0x000fc400078e002b */
[----:B------:R-:W-:Y:S02]  /*ad60*/  IMAD.MOV.U32 R32, RZ, RZ, R17 ;  /* 0x000000ffff207224 */ /* 0x000fe400078e0011 */
[--C-:B------:R-:W-:Y:S01]  /*ad70*/  IMAD.X R11, RZ, RZ, R16.reuse, P3 ;  /* 0x000000ffff0b7224 */ /* 0x100fe200018e0610 */
[----:B------:R-:W-:Y:S01]  /*ad80*/  STL.128 [R1+0x190], R24 ;  /* 0x0001901801007387 */ /* 0x000fe20000100c00 */
[----:B------:R-:W-:Y:S02]  /*ad90*/  IMAD.X R9, RZ, RZ, R16, P1 ;  /* 0x000000ffff097224 */ /* 0x000fe400008e0610 */
[C---:B------:R-:W-:Y:S01]  /*ada0*/  VIADD R0, R2.reuse, 0x148 ;  /* 0x0000014802007836 */ /* 0x040fe20000000000 */
[----:B------:R-:W-:Y:S01]  /*adb0*/  STL.128 [R1+0x1d0], R32 ;  /* 0x0001d02001007387 */ /* 0x000fe20000100c00 */
[----:B0-----:R-:W-:Y:S01]  /*adc0*/  IMAD.MOV.U32 R6, RZ, RZ, R14 ;  /* 0x000000ffff067224 */ /* 0x001fe200078e000e */
[----:B------:R-:W-:Y:S01]  /*add0*/  IADD3 R14, P0, R2, 0x140, RZ ;  /* 0x00000140020e7810 */ /* 0x000fe20007f1e0ff */
[----:B------:R-:W-:-:S02]  /*ade0*/  IMAD.MOV.U32 R7, RZ, RZ, R15 ;  /* 0x000000ffff077224 */ /* 0x000fc400078e000f */
[----:B------:R-:W-:Y:S01]  /*adf0*/  IMAD.MOV.U32 R4, RZ, RZ, R10 ;  /* 0x000000ffff047224 */ /* 0x000fe200078e000a */
[C---:B------:R-:W-:Y:S01]  /*ae00*/  IADD3 R10, P1, R2.reuse, 0xec, RZ ;  /* 0x000000ec020a7810 */ /* 0x040fe20007f3e0ff */
[--C-:B------:R-:W-:Y:S02]  /*ae10*/  IMAD.X R15, RZ, RZ, R16.reuse, P0 ;  /* 0x000000ffff0f7224 */ /* 0x100fe400000e0610 */
[----:B------:R-:W-:Y:S02]  /*ae20*/  IMAD.MOV.U32 R5, RZ, RZ, R11 ;  /* 0x000000ffff057224 */ /* 0x000fe400078e000b */
[----:B------:R-:W-:Y:S01]  /*ae30*/  IMAD.X R11, RZ, RZ, R16, P1 ;  /* 0x000000ffff0b7224 */ /* 0x000fe200008e0610 */
[----:B------:R-:W-:Y:S04]  /*ae40*/  STL.64 [R1+0x1e0], R14 ;  /* 0x0001e00e01007387 */ /* 0x000fe80000100a00 */
[----:B------:R0:W-:Y:S02]  /*ae50*/  STL.128 [R1+0x1b0], R4 ;  /* 0x0001b00401007387 */ /* 0x0001e40000100c00 */
[----:B0-----:R-:W-:Y:S01]  /*ae60*/  IMAD.MOV.U32 R4, RZ, RZ, R8 ;  /* 0x000000ffff047224 */ /* 0x001fe200078e0008 */
[----:B------:R-:W-:Y:S01]  /*ae70*/  IADD3 R8, P0, R2, 0x70, RZ ;  /* 0x0000007002087810 */ /* 0x000fe20007f1e0ff */
[----:B------:R-:W-:-:S02]  /*ae80*/  IMAD.MOV.U32 R5, RZ, RZ, R9 ;  /* 0x000000ffff057224 */ /* 0x000fc400078e0009 */
[----:B------:R-:W-:Y:S01]  /*ae90*/  IMAD.MOV.U32 R6, RZ, RZ, R12 ;  /* 0x000000ffff067224 */ /* 0x000fe200078e000c */
[----:B------:R-:W-:Y:S01]  /*aea0*/  MOV R12, 0xaf10 ;  /* 0x0000af10000c7802 */ /* 0x000fe20000000f00 */
[----:B------:R-:W-:-:S05]  /*aeb0*/  IMAD.MOV.U32 R7, RZ, RZ, R13 ;  /* 0x000000ffff077224 */ /* 0x000fca00078e000d */
[----:B------:R0:W-:Y:S02]  /*aec0*/  STL.128 [R1+0x1c0], R4 ;  /* 0x0001c00401007387 */ /* 0x0001e40000100c00 */
[----:B0-----:R-:W-:Y:S02]  /*aed0*/  IMAD.U32 R6, RZ, RZ, UR48 ;  /* 0x00000030ff067e24 */ /* 0x001fe4000f8e00ff */
[----:B------:R-:W-:Y:S02]  /*aee0*/  IMAD.X R7, RZ, RZ, R16, P0 ;  /* 0x000000ffff077224 */ /* 0x000fe400000e0610 */
[----:B------:R-:W-:-:S07]  /*aef0*/  VIADD R6, R6, 0xffffffff ;  /* 0xffffffff06067836 */ /* 0x000fce0000000000 */
[----:B------:R-:W-:Y:S05]  /*af00*/  CALL.REL.NOINC `($_ZN7cutlass13device_kernelIN5flash11enable_sm90INS1_16FlashAttnFwdSm90INS1_25CollectiveMainloopFwdSm90ILi2EN4cute5tupleIJNS5_1CILi1EEES8_S8_EEENS6_IJNS7_ILi64EEESA_SA_EEELi512ENS_10bfloat16_tEfNS_4arch4Sm90ELb0ELb1ELb1ELb0ELb0ELb0ELb1ELb0ELb0ELb1ELb0ELb0EEENS1_21CollectiveEpilogueFwdINS6_IJSA_NS7_ILi512EEESA_EEES9_SC_SE_Li256ELb0ELb1ELb0ELb0EEENS1_30DynamicPersistentTileSchedulerILi256ELi128ELb0ELb1ELb1EEEEEEEEEvNT_6ParamsE$_ZZN5flash25CollectiveMainloopFwdSm90ILi2EN4cute5tupleIJNS1_1CILi1EEES4_S4_EEENS2_IJNS3_ILi64EEES6_S6_EEELi512EN7cutlass10bfloat16_tEfNS8_4arch4Sm90ELb0ELb1ELb1ELb0ELb0ELb0ELb1ELb0ELb0ELb1ELb0ELb0EE3mmaINS_16FlashAttnFwdSm90ISC_NS_21CollectiveEpilogueFwdINS2_IJS6_NS3_ILi512EEES6_EEES5_S9_SB_Li256ELb0ELb1ELb0ELb0EEENS_30DynamicPersistentTileSchedulerILi256ELi128ELb0ELb1ELb1EEEE13SharedStorageENS1_6TensorINS1_11ArrayEngineIfLm128EEENS1_6LayoutINS2_IJNS2_IJNS3_ILi2EEESR_NS3_ILi32EEEEEES4_S4_EEENS2_IJNS2_IJS4_SR_NS3_ILi4EEEEEENS3_ILi0EEESX_EEEEEEENS_7SoftmaxILi2ELi0EEEEEbRKNSC_6ParamsENS8_25PipelineTmaAsyncNoClusterILi2ENS8_16PipelineTmaAsyncILi2EEEEES19_RNS8_13PipelineStateILj2EEERT0_RT1_iRiRKNS_16SeqlenInfoQKNewKILb0ELb0EEENS2_IJiiiiEEERT_ENKUliT_T0_T1_E_clIZSD_ISM_S10_S12_EbS15_S19_S19_S1C_S1E_S1G_iS1H_S1L_S1M_S1O_EUlRS1P_iE0_NS3_ILb1EEES1W_EEDaiS1P_S1Q_S1R_) ;  /* 0x000002b000507944 */ /* 0x000fea0003c00000 */
[----:B------:R-:W-:Y:S05]  /*af10*/  BSYNC B0 ;  /* 0x0000000000007941 */ /* 0x000fea0003800000 */
.L_x_2028:
[----:B------:R-:W2:Y:S01]  /*af20*/  LDL R5, [R1+0x70] ;  /* 0x0000700001057983 */ /* 0x000ea20000100800 */
[----:B------:R-:W0:Y:S01]  /*af30*/  LDC R0, c[0x0][0x448] ;  /* 0x00011200ff007b82 */ /* 0x000e220000000800 */
[----:B------:R-:W-:-:S07]  /*af40*/  UIADD3 UR4, UR48, -0x2, URZ ;  /* 0xfffffffe30047890 */ /* 0x000fce000fffe03f */
[----:B------:R-:W1:Y:S01]  /*af50*/  LDC.64 R8, c[0x0][0xad8] ;  /* 0x0002b600ff087b82 */ /* 0x000e620000000a00 */
[----:B0-----:R-:W-:-:S13]  /*af60*/  ISETP.NE.AND P0, PT, R0, 0x1, PT ;  /* 0x000000010000780c */ /* 0x001fda0003f05270 */
[----:B------:R-:W0:Y:S08]  /*af70*/  @P0 LDC R4, c[0x0][0x44c] ;  /* 0x00011300ff040b82 */ /* 0x000e300000000800 */
[----:B------:R-:W3:Y:S01]  /*af80*/  @P0 LDC R7, c[0x0][0x450] ;  /* 0x00011400ff070b82 */ /* 0x000ee20000000800 */
[----:B--2---:R-:W-:-:S04]  /*af90*/  IMAD.SHL.U32 R5, R5, 0x40, RZ ;  /* 0x0000004005057824 */ /* 0x004fc800078e00ff */
[----:B0-----:R-:W-:-:S04]  /*afa0*/  @P0 IMAD.HI.U32 R4, R5, R4, RZ ;  /* 0x0000000405040227 */ /* 0x001fc800078e00ff */
[----:B------:R-:W-:Y:S01]  /*afb0*/  IMAD.MOV.U32 R0, RZ, RZ, R5 ;  /* 0x000000ffff007224 */ /* 0x000fe200078e0005 */
[----:B---3--:R-:W-:Y:S02]  /*afc0*/  @P0 SHF.R.U32.HI R0, RZ, R7, R4 ;  /* 0x00000007ff000219 */ /* 0x008fe40000011604 */
[----:B-1----:R-:W-:-:S03]  /*afd0*/  ISETP.GE.AND P0, PT, R9, 0x1, PT ;  /* 0x000000010900780c */ /* 0x002fc60003f06270 */
[----:B------:R-:W-:Y:S02]  /*afe0*/  VIADD R7, R0, UR45 ;  /* 0x0000002d00077c36 */ /* 0x000fe40008000000 */
[----:B------:R-:W-:Y:S02]  /*aff0*/  IMAD.U32 R0, RZ, RZ, UR4 ;  /* 0x00000004ff007e24 */ /* 0x000fe4000f8e00ff */
[----:B------:R-:W-:-:S06]  /*b000*/  IMAD.IADD R8, R7, 0x1, R8 ;  /* 0x0000000107087824 */ /* 0x000fcc00078e0208 */
[----:B------:R-:W-:Y:S05]  /*b010*/  @!P0 BRA `(.L_x_2029) ;  /* 0x0000000000488947 */ /* 0x000fea0003800000 */
[C---:B------:R-:W-:Y:S01]  /*b020*/  ISETP.GT.AND P0, PT, R7.reuse, RZ, PT ;  /* 0x000000ff0700720c */ /* 0x040fe20003f04270 */
[----:B------:R-:W-:Y:S01]  /*b030*/  BSSY B0, `(.L_x_2030) ;  /* 0x000000e000007945 */ /* 0x000fe20003800000 */
[----:B------:R-:W-:-:S11]  /*b040*/  VIADD R4, R7, 0xffffffff ;  /* 0xffffffff07047836 */ /* 0x000fd60000000000 */
        /* <DEDUP_REMOVED lines=8> */
.L_x_2031:
[----:B------:R-:W-:-:S13]  /*b0d0*/  ISETP.NE.AND P0, PT, R9, 0x1, PT ;  /* 0x000000010900780c */ /* 0x000fda0003f05270 */
[----:B------:R-:W0:Y:S02]  /*b0e0*/  @P0 LDC.64 R6, c[0x0][0xae0] ;  /* 0x0002b800ff060b82 */ /* 0x000e240000000a00 */
[----:B0-----:R-:W-:-:S05]  /*b0f0*/  @P0 IMAD.HI.U32 R6, R4, R6, RZ ;  /* 0x0000000604060227 */ /* 0x001fca00078e00ff */
[----:B------:R-:W-:-:S07]  /*b100*/  @P0 SHF.R.U32.HI R4, RZ, R7, R6 ;  /* 0x00000007ff040219 */ /* 0x000fce0000011606 */
.L_x_2032:
[----:B------:R-:W-:Y:S05]  /*b110*/  BSYNC B0 ;  /* 0x0000000000007941 */ /* 0x000fea0003800000 */
.L_x_2030:
[----:B------:R-:W-:-:S05]  /*b120*/  IMAD R9, R4, R9, R9 ;  /* 0x0000000904097224 */ /* 0x000fca00078e0209 */
[----:B------:R-:W-:-:S07]  /*b130*/  VIMNMX R8, R8, R9, PT ;  /* 0x0000000908087248 */ /* 0x000fce0003fe0100 */
.L_x_2029:
[----:B------:R-:W-:-:S04]  /*b140*/  SHF.R.S32.HI R7, RZ, 0x1f, R8 ;  /* 0x0000001fff077819 */ /* 0x000fc80000011408 */
[----:B------:R-:W-:-:S04]  /*b150*/  LEA.HI R7, R7, R8, RZ, 0x6 ;  /* 0x0000000807077211 */ /* 0x000fc800078f30ff */
[----:B------:R-:W-:-:S04]  /*b160*/  SHF.R.S32.HI R4, RZ, 0x6, R7 ;  /* 0x00000006ff047819 */ /* 0x000fc80000011407 */
[----:B------:R-:W-:-:S04]  /*b170*/  VIMNMX R4, R4, UR49, !PT ;  /* 0x0000003104047c48 */ /* 0x000fc8000ffe0100 */
[----:B------:R-:W-:-:S13]  /*b180*/  ISETP.GE.AND P0, PT, R0, R4, PT ;  /* 0x000000040000720c */ /* 0x000fda0003f06270 */
[----:B------:R-:W-:Y:S05]  /*b190*/  @!P0 BRA `(.L_x_2033) ;  /* 0x000000a800388947 */ /* 0x000fea0003800000 */
.L_x_2062:
[----:B0-----:R-:W2:Y:S04]  /*b1a0*/  LD.E R58, desc[UR46][R152.64+0x1e8] ;  /* 0x0001e82e983a7980 */ /* 0x001ea8000c101900 */
[----:B-1----:R-:W3:Y:S04]  /*b1b0*/  LD.E R5, desc[UR46][R152.64+0x1f0] ;  /* 0x0001f02e98057980 */ /* 0x002ee8000c101900 */
[----:B------:R-:W4:Y:S01]  /*b1c0*/  LD.E R7, desc[UR46][R152.64+0x1c] ;  /* 0x00001c2e98077980 */ /* 0x000f22000c101900 */
[----:B--2---:R-:W-:-:S05]  /*b1d0*/  VIADD R9, R58, 0x1 ;  /* 0x000000013a097836 */ /* 0x004fca0000000000 */
[----:B------:R-:W-:-:S13]  /*b1e0*/  ISETP.NE.AND P0, PT, R9, 0x2, PT ;  /* 0x000000020900780c */ /* 0x000fda0003f05270 */
[----:B------:R0:W5:Y:S04]  /*b1f0*/  @P0 LD.E R11, desc[UR46][R152.64+0x1ec] ;  /* 0x0001ec2e980b0980 */ /* 0x000168000c101900 */
[----:B------:R-:W2:Y:S01]  /*b200*/  @!P0 LD.E R6, desc[UR46][R152.64+0x1ec] ;  /* 0x0001ec2e98068980 */ /* 0x000ea2000c101900 */
[----:B---3--:R-:W-:Y:S01]  /*b210*/  VIADD R5, R5, 0x1 ;  /* 0x0000000105057836 */ /* 0x008fe20000000000 */
[----:B----4-:R-:W-:Y:S02]  /*b220*/  LOP3.LUT R7, R7, 0x1, RZ, 0xfc, !PT ;  /* 0x0000000107077812 */ /* 0x010fe400078efcff */
[----:B------:R1:W-:Y:S04]  /*b230*/  ST.E desc[UR46][R152.64+0x1e8], R9 ;  /* 0x0001e80998007985 */ /* 0x0003e8000c10192e */
[----:B------:R0:W-:Y:S04]  /*b240*/  ST.E desc[UR46][R152.64+0x1f0], R5 ;  /* 0x0001f00598007985 */ /* 0x0001e8000c10192e */
[----:B------:R0:W-:Y:S01]  /*b250*/  @!P0 ST.E desc[UR46][R152.64+0x1e8], RZ ;  /* 0x0001e8ff98008985 */ /* 0x0001e2000c10192e */
[----:B------:R-:W-:Y:S01]  /*b260*/  ISETP.NE.AND P1, PT, R7, 0x3, PT ;  /* 0x000000030700780c */ /* 0x000fe20003f25270 */
[----:B------:R-:W-:Y:S05]  /*b270*/  YIELD ;  /* 0x0000000000007946 */ /* 0x000fea0003800000 */
[----:B------:R-:W-:Y:S01]  /*b280*/  BSSY B0, `(.L_x_2034) ;  /* 0x0000006000007945 */ /* 0x000fe20003800000 */
[----:B-1----:R-:W-:Y:S01]  /*b290*/  @!P0 IMAD.MOV.U32 R9, RZ, RZ, RZ ;  /* 0x000000ffff098224 */ /* 0x002fe200078e00ff */
[----:B--2---:R-:W-:-:S05]  /*b2a0*/  @!P0 LOP3.LUT R11, R6, 0x1, RZ, 0x3c, !PT ;  /* 0x00000001060b8812 */ /* 0x004fca00078e3cff */
[----:B------:R0:W-:Y:S01]  /*b2b0*/  @!P0 ST.E desc[UR46][R152.64+0x1ec], R11 ;  /* 0x0001ec0b98008985 */ /* 0x0001e2000c10192e */
[----:B------:R-:W-:Y:S05]  /*b2c0*/  @!P1 BRA `(.L_x_2035) ;  /* 0x0000000000049947 */ /* 0x000fea0003800000 */
[----:B------:R-:W-:Y:S01]  /*b2d0*/  BPT.TRAP 0x1 ;  /* 0x000000040000795c */ /* 0x000fe20000300000 */
.L_x_2035:
[----:B------:R-:W-:Y:S05]  /*b2e0*/  BSYNC B0 ;  /* 0x0000000000007941 */ /* 0x000fea0003800000 */
.L_x_2034:
[----:B------:R-:W2:Y:S01]  /*b2f0*/  LD.E.64 R6, desc[UR46][R152.64+0x8] ;  /* 0x0000082e98067980 */ /* 0x000ea2000c101b00 */
[----:B-----5:R-:W-:Y:S02]  /*b300*/  SHF.L.U32 R10, R11, 0x1f, RZ ;  /* 0x0000001f0b0a7819 */ /* 0x020fe400000006ff */
[----:B--2---:R-:W-:-:S05]  /*b310*/  MOV R6, R6 ;  /* 0x0000000600067202 */ /* 0x004fca0000000f00 */
[----:B------:R-:W-:-:S04]  /*b320*/  IMAD R9, R9, 0x8, R6 ;  /* 0x0000000809097824 */ /* 0x000fc800078e0206 */
[----:B------:R1:W2:Y:S01]  /*b330*/  SYNCS.PHASECHK.TRANS64.TRYWAIT P0, [R9+URZ], R10 ;  /* 0x0000000a090075a7 */ /* 0x0002a2000800017f */
[----:B------:R-:W3:Y:S04]  /*b340*/  LD.E R6, desc[UR46][R152.64+0x1c] ;  /* 0x00001c2e98067980 */ /* 0x000ee8000c101900 */
[----:B0-----:R1:W5:Y:S04]  /*b350*/  LD.E R5, desc[UR46][R152.64+0x1e8] ;  /* 0x0001e82e98057980 */ /* 0x001368000c101900 */
[----:B------:R1:W5:Y:S01]  /*b360*/  LD.E R8, desc[UR46][R152.64+0x1ec] ;  /* 0x0001ec2e98087980 */ /* 0x000362000c101900 */
[----:B------:R-:W-:Y:S01]  /*b370*/  BSSY B0, `(.L_x_2036) ;  /* 0x0000005000007945 */ /* 0x000fe20003800000 */
[----:B---3--:R-:W-:-:S04]  /*b380*/  LOP3.LUT R6, R6, 0x1, RZ, 0xfc, !PT ;  /* 0x0000000106067812 */ /* 0x008fc800078efcff */
[----:B------:R-:W-:-:S13]  /*b390*/  ISETP.NE.AND P1, PT, R6, 0x3, PT ;  /* 0x000000030600780c */ /* 0x000fda0003f25270 */
[----:B-12---:R-:W-:Y:S05]  /*b3a0*/  @!P1 BRA `(.L_x_2037) ;  /* 0x0000000000049947 */ /* 0x006fea0003800000 */
[----:B------:R-:W-:Y:S01]  /*b3b0*/  BPT.TRAP 0x1 ;  /* 0x000000040000795c */ /* 0x000fe20000300000 */
.L_x_2037:
[----:B------:R-:W-:Y:S05]  /*b3c0*/  BSYNC B0 ;  /* 0x0000000000007941 */ /* 0x000fea0003800000 */
.L_x_2036:
[----:B------:R-:W-:Y:S04]  /*b3d0*/  BSSY B0, `(.L_x_2038) ;  /* 0x0000008000007945 */ /* 0x000fe80003800000 */
[----:B------:R-:W-:Y:S05]  /*b3e0*/  @P0 BRA `(.L_x_2039) ;  /* 0x0000000000180947 */ /* 0x000fea0003800000 */
[----:B------:R-:W2:Y:S01]  /*b3f0*/  LD.E.64 R6, desc[UR46][R152.64+0x8] ;  /* 0x0000082e98067980 */ /* 0x000ea2000c101b00 */
[----:B-----5:R-:W-:Y:S02]  /*b400*/  SHF.L.U32 R8, R8, 0x1f, RZ ;  /* 0x0000001f08087819 */ /* 0x020fe400000006ff */
[----:B--2---:R-:W-:-:S05]  /*b410*/  MOV R6, R6 ;  /* 0x0000000600067202 */ /* 0x004fca0000000f00 */
[----:B------:R-:W-:-:S04]  /*b420*/  IMAD R5, R5, 0x8, R6 ;  /* 0x0000000805057824 */ /* 0x000fc800078e0206 */
[----:B------:R-:W0:Y:S02]  /*b430*/  SYNCS.PHASECHK.TRANS64.TRYWAIT P0, [R5+URZ], R8 ;  /* 0x00000008050075a7 */ /* 0x000e24000800017f */
[----:B0-----:R-:W-:Y:S05]  /*b440*/  @!P0 BRA `(.L_x_2040) ;  /* 0x0000029400208947 */ /* 0x001fea0003800000 */
.L_x_2039:
[----:B------:R-:W-:Y:S05]  /*b450*/  BSYNC B0 ;  /* 0x0000000000007941 */ /* 0x000fea0003800000 */
.L_x_2038:
[----:B------:R-:W2:Y:S04]  /*b460*/  LD.E R7, desc[UR46][R152.64+0x1e8] ;  /* 0x0001e82e98077980 */ /* 0x000ea8000c101900 */
[----:B------:R-:W2:Y:S01]  /*b470*/  LD.E.64 R10, desc[UR46][R152.64+0xa0] ;  /* 0x0000a02e980a7980 */ /* 0x000ea2000c101b00 */
[----:B------:R-:W-:Y:S05]  /*b480*/  WARPSYNC.ALL ;  /* 0x0000000000007948 */ /* 0x000fea0003800000 */
[----:B------:R-:W3:Y:S04]  /*b490*/  LD.E.64 R20, desc[UR46][R152.64+0x98] ;  /* 0x0000982e98147980 */ /* 0x000ee8000c101b00 */
[----:B0----5:R-:W4:Y:S04]  /*b4a0*/  LD.E.64 R8, desc[UR46][R152.64+0x98] ;  /* 0x0000982e98087980 */ /* 0x021f28000c101b00 */
[----:B------:R-:W4:Y:S04]  /*b4b0*/  LD.E.64 R12, desc[UR46][R152.64+0x98] ;  /* 0x0000982e980c7980 */ /* 0x000f28000c101b00 */
[----:B------:R-:W4:Y:S01]  /*b4c0*/  LD.E.64 R14, desc[UR46][R152.64+0x98] ;  /* 0x0000982e980e7980 */ /* 0x000f22000c101b00 */
[----:B--2---:R-:W-:-:S02]  /*b4d0*/  IMAD R6, R7, 0x200, R10 ;  /* 0x0000020007067824 */ /* 0x004fc400078e020a */
[----:B------:R-:W-:Y:S01]  /*b4e0*/  IMAD.MOV.U32 R7, RZ, RZ, R11 ;  /* 0x000000ffff077224 */ /* 0x000fe200078e000b */
[----:B------:R-:W2:Y:S02]  /*b4f0*/  LD.E R56, desc[UR46][R152.64+0x54] ;  /* 0x0000542e98387980 */ /* 0x000ea4000c101900 */
[C---:B------:R-:W-:Y:S02]  /*b500*/  R2UR UR6, R6.reuse ;  /* 0x00000000060672ca */ /* 0x040fe400000e0000 */
[----:B------:R-:W-:Y:S01]  /*b510*/  R2UR UR7, R7 ;  /* 0x00000000070772ca */ /* 0x000fe200000e0000 */
[----:B------:R0:W-:Y:S01]  /*b520*/  ST.E desc[UR46][R152.64+0x80], RZ ;  /* 0x000080ff98007985 */ /* 0x0001e2000c10192e */
[----:B------:R-:W-:Y:S01]  /*b530*/  WARPGROUP.ARRIVE ;  /* 0x00000000000079c5 */ /* 0x000fe20000000000 */
[----:B------:R-:W-:Y:S02]  /*b540*/  VIADD R10, R6, 0x2 ;  /* 0x00000002060a7836 */ /* 0x000fe40000000000 */
[----:B------:R-:W-:Y:S01]  /*b550*/  IMAD.MOV.U32 R5, RZ, RZ, 0x1 ;  /* 0x00000001ff057424 */ /* 0x000fe200078e00ff */
[----:B---3--:R-:W-:-:S02]  /*b560*/  R2UR UR4, R20 ;  /* 0x00000000140472ca */ /* 0x008fc400000e0000 */
[----:B------:R-:W-:-:S13]  /*b570*/  R2UR UR5, R21 ;  /* 0x00000000150572ca */ /* 0x000fda00000e0000 */
[----:B------:R-:W-:Y:S01]  /*b580*/  HGMMA.64x64x16.F32.BF16 R24, gdesc[UR4], RZ, !UPT, gsb0 ;  /* 0x00e00000041879f0 */ /* 0x000fe2000c0018ff */
[----:B----4-:R-:W-:Y:S01]  /*b590*/  VIADD R8, R8, 0x2 ;  /* 0x0000000208087836 */ /* 0x010fe20000000000 */
[----:B------:R-:W-:Y:S02]  /*b5a0*/  R2UR UR6, R10 ;  /* 0x000000000a0672ca */ /* 0x000fe400000e0000 */
[----:B------:R-:W-:Y:S02]  /*b5b0*/  R2UR UR7, R11 ;  /* 0x000000000b0772ca */ /* 0x000fe400000e0000 */
[----:B------:R-:W-:Y:S02]  /*b5c0*/  R2UR UR4, R8 ;  /* 0x00000000080472ca */ /* 0x000fe400000e0000 */
[----:B------:R-:W-:Y:S01]  /*b5d0*/  R2UR UR5, R9 ;  /* 0x00000000090572ca */ /* 0x000fe200000e0000 */
[----:B------:R-:W-:Y:S02]  /*b5e0*/  WARPGROUP.DEPBAR.LE gsb0, 0x0 ;  /* 0x00008000000079c5 */ /* 0x000fe40000010000 */
[----:B------:R0:W5:Y:S04]  /*b5f0*/  LD.E R20, desc[UR46][R152.64+0x1e8] ;  /* 0x0001e82e98147980 */ /* 0x000168000c101900 */
[----:B------:R0:W5:Y:S04]  /*b600*/  LD.E R21, desc[UR46][R152.64+0x1ec] ;  /* 0x0001ec2e98157980 */ /* 0x000168000c101900 */
[----:B------:R0:W-:Y:S01]  /*b610*/  ST.E desc[UR46][R152.64+0x80], R5 ;  /* 0x0000800598007985 */ /* 0x0001e2000c10192e */
[----:B------:R-:W-:-:S06]  /*b620*/  WARPGROUP.ARRIVE ;  /* 0x00000000000079c5 */ /* 0x000fcc0000000000 */
[----:B------:R-:W-:Y:S01]  /*b630*/  HGMMA.64x64x16.F32.BF16 R24, gdesc[UR4], R24, gsb0 ;  /* 0x00e00000041879f0 */ /* 0x000fe20008001818 */
[----:B------:R-:W-:Y:S02]  /*b640*/  VIADD R8, R12, 0x4 ;  /* 0x000000040c087836 */ /* 0x000fe40000000000 */
[----:B------:R-:W-:Y:S02]  /*b650*/  VIADD R10, R6, 0x4 ;  /* 0x00000004060a7836 */ /* 0x000fe40000000000 */
[----:B------:R-:W-:Y:S01]  /*b660*/  IMAD.MOV.U32 R9, RZ, RZ, R13 ;  /* 0x000000ffff097224 */ /* 0x000fe200078e000d */
[----:B------:R-:W-:Y:S02]  /*b670*/  R2UR UR7, R11 ;  /* 0x000000000b0772ca */ /* 0x000fe400000e0000 */
[----:B------:R-:W-:Y:S02]  /*b680*/  R2UR UR6, R10 ;  /* 0x000000000a0672ca */ /* 0x000fe400000e0000 */
[----:B------:R-:W-:-:S02]  /*b690*/  R2UR UR4, R8 ;  /* 0x00000000080472ca */ /* 0x000fc400000e0000 */
[----:B------:R-:W-:Y:S01]  /*b6a0*/  R2UR UR5, R9 ;  /* 0x00000000090572ca */ /* 0x000fe200000e0000 */
[----:B------:R-:W-:Y:S02]  /*b6b0*/  WARPGROUP.DEPBAR.LE gsb0, 0x0 ;  /* 0x00008000000079c5 */ /* 0x000fe40000010000 */
[----:B------:R0:W-:Y:S01]  /*b6c0*/  ST.E desc[UR46][R152.64+0x80], R5 ;  /* 0x0000800598007985 */ /* 0x0001e2000c10192e */
[----:B------:R-:W-:-:S09]  /*b6d0*/  WARPGROUP.ARRIVE ;  /* 0x00000000000079c5 */ /* 0x000fd20000000000 */
[----:B------:R-:W-:Y:S01]  /*b6e0*/  HGMMA.64x64x16.F32.BF16 R24, gdesc[UR4], R24, gsb0 ;  /* 0x00e00000041879f0 */ /* 0x000fe20008001818 */
[----:B------:R-:W-:Y:S02]  /*b6f0*/  VIADD R8, R6, 0x6 ;  /* 0x0000000606087836 */ /* 0x000fe40000000000 */
[----:B------:R-:W-:Y:S02]  /*b700*/  VIADD R6, R14, 0x6 ;  /* 0x000000060e067836 */ /* 0x000fe40000000000 */
[----:B------:R-:W-:Y:S02]  /*b710*/  IMAD.MOV.U32 R9, RZ, RZ, R11 ;  /* 0x000000ffff097224 */ /* 0x000fe400078e000b */
[----:B------:R-:W-:Y:S01]  /*b720*/  IMAD.MOV.U32 R7, RZ, RZ, R15 ;  /* 0x000000ffff077224 */ /* 0x000fe200078e000f */
[----:B------:R-:W-:Y:S02]  /*b730*/  R2UR UR6, R8 ;  /* 0x00000000080672ca */ /* 0x000fe400000e0000 */
[----:B------:R-:W-:-:S02]  /*b740*/  R2UR UR7, R9 ;  /* 0x00000000090772ca */ /* 0x000fc400000e0000 */
[----:B------:R-:W-:Y:S02]  /*b750*/  R2UR UR4, R6 ;  /* 0x00000000060472ca */ /* 0x000fe400000e0000 */
[----:B------:R-:W-:Y:S01]  /*b760*/  R2UR UR5, R7 ;  /* 0x00000000070572ca */ /* 0x000fe200000e0000 */
[----:B------:R-:W-:Y:S02]  /*b770*/  WARPGROUP.DEPBAR.LE gsb0, 0x0 ;  /* 0x00008000000079c5 */ /* 0x000fe40000010000 */
[----:B------:R0:W-:Y:S01]  /*b780*/  ST.E desc[UR46][R152.64+0x80], R5 ;  /* 0x0000800598007985 */ /* 0x0001e2000c10192e */
[----:B------:R-:W-:-:S09]  /*b790*/  WARPGROUP.ARRIVE ;  /* 0x00000000000079c5 */ /* 0x000fd20000000000 */
[----:B------:R-:W-:Y:S01]  /*b7a0*/  HGMMA.64x64x16.F32.BF16 R24, gdesc[UR4], R24, gsb0 ;  /* 0x00e00000041879f0 */ /* 0x000fe20008001818 */
[----:B--2---:R-:W-:-:S04]  /*b7b0*/  LOP3.LUT R56, R56, 0x1, RZ, 0xfc, !PT ;  /* 0x0000000138387812 */ /* 0x004fc800078efcff */
[----:B------:R-:W-:Y:S01]  /*b7c0*/  ISETP.NE.AND P0, PT, R56, 0x3, PT ;  /* 0x000000033800780c */ /* 0x000fe20003f05270 */
[----:B------:R-:W-:Y:S01]  /*b7d0*/  BSSY B0, `(.L_x_2041) ;  /* 0x0000005000007945 */ /* 0x000fe20003800000 */
[----:B------:R-:W-:Y:S02]  /*b7e0*/  WARPGROUP.DEPBAR.LE gsb0, 0x0 ;  /* 0x00008000000079c5 */ /* 0x000fe40000010000 */
[----:B------:R0:W-:Y:S09]  /*b7f0*/  ST.E desc[UR46][R152.64+0x80], R5 ;  /* 0x0000800598007985 */ /* 0x0001f2000c10192e */
[----:B------:R-:W-:Y:S05]  /*b800*/  @!P0 BRA `(.L_x_2042) ;  /* 0x0000000000048947 */ /* 0x000fea0003800000 */
[----:B------:R-:W-:Y:S01]  /*b810*/  BPT.TRAP 0x1 ;  /* 0x000000040000795c */ /* 0x000fe20000300000 */
.L_x_2042:
[----:B------:R-:W-:Y:S05]  /*b820*/  BSYNC B0 ;  /* 0x0000000000007941 */ /* 0x000fea0003800000 */
.L_x_2041:
[----:B------:R-:W2:Y:S01]  /*b830*/  LD.E.64 R6, desc[UR46][R152.64+0x40] ;  /* 0x0000402e98067980 */ /* 0x000ea2000c101b00 */
[----:B-----5:R-:W-:Y:S02]  /*b840*/  SHF.L.U32 R21, R21, 0x1f, RZ ;  /* 0x0000001f15157819 */ /* 0x020fe400000006ff */
[----:B--2---:R-:W-:-:S05]  /*b850*/  MOV R7, R6 ;  /* 0x0000000600077202 */ /* 0x004fca0000000f00 */
[----:B------:R-:W-:-:S04]  /*b860*/  IMAD R20, R20, 0x8, R7 ;  /* 0x0000000814147824 */ /* 0x000fc800078e0207 */
[----:B------:R1:W2:Y:S01]  /*b870*/  SYNCS.PHASECHK.TRANS64.TRYWAIT P0, [R20+URZ], R21 ;  /* 0x00000015140075a7 */ /* 0x0002a2000800017f */
[----:B------:R-:W3:Y:S04]  /*b880*/  LD.E R6, desc[UR46][R152.64+0x54] ;  /* 0x0000542e98067980 */ /* 0x000ee8000c101900 */
[----:B------:R1:W5:Y:S04]  /*b890*/  LD.E R8, desc[UR46][R152.64+0x1e8] ;  /* 0x0001e82e98087980 */ /* 0x000368000c101900 */
[----:B------:R1:W5:Y:S01]  /*b8a0*/  LD.E R9, desc[UR46][R152.64+0x1ec] ;  /* 0x0001ec2e98097980 */ /* 0x000362000c101900 */
[----:B------:R-:W-:Y:S01]  /*b8b0*/  BSSY B0, `(.L_x_2043) ;  /* 0x0000005000007945 */ /* 0x000fe20003800000 */
[----:B---3--:R-:W-:-:S04]  /*b8c0*/  LOP3.LUT R6, R6, 0x1, RZ, 0xfc, !PT ;  /* 0x0000000106067812 */ /* 0x008fc800078efcff */
[----:B------:R-:W-:-:S13]  /*b8d0*/  ISETP.NE.AND P1, PT, R6, 0x3, PT ;  /* 0x000000030600780c */ /* 0x000fda0003f25270 */
[----:B-12---:R-:W-:Y:S05]  /*b8e0*/  @!P1 BRA `(.L_x_2044) ;  /* 0x0000000000049947 */ /* 0x006fea0003800000 */
[----:B------:R-:W-:Y:S01]  /*b8f0*/  BPT.TRAP 0x1 ;  /* 0x000000040000795c */ /* 0x000fe20000300000 */
.L_x_2044:
[----:B------:R-:W-:Y:S05]  /*b900*/  BSYNC B0 ;  /* 0x0000000000007941 */ /* 0x000fea0003800000 */
.L_x_2043:
[----:B------:R-:W-:Y:S04]  /*b910*/  BSSY B0, `(.L_x_2045) ;  /* 0x0000008000007945 */ /* 0x000fe80003800000 */
[----:B------:R-:W-:Y:S05]  /*b920*/  @P0 BRA `(.L_x_2046) ;  /* 0x0000000000180947 */ /* 0x000fea0003800000 */
[----:B------:R-:W2:Y:S01]  /*b930*/  LD.E.64 R6, desc[UR46][R152.64+0x40] ;  /* 0x0000402e98067980 */ /* 0x000ea2000c101b00 */
[----:B-----5:R-:W-:Y:S02]  /*b940*/  SHF.L.U32 R9, R9, 0x1f, RZ ;  /* 0x0000001f09097819 */ /* 0x020fe400000006ff */
[----:B--2---:R-:W-:-:S05]  /*b950*/  MOV R7, R6 ;  /* 0x0000000600077202 */ /* 0x004fca0000000f00 */
[----:B------:R-:W-:-:S04]  /*b960*/  IMAD R8, R8, 0x8, R7 ;  /* 0x0000000808087824 */ /* 0x000fc800078e0207 */
[----:B------:R-:W1:Y:S02]  /*b970*/  SYNCS.PHASECHK.TRANS64.TRYWAIT P0, [R8+URZ], R9 ;  /* 0x00000009080075a7 */ /* 0x000e64000800017f */
[----:B-1----:R-:W-:Y:S05]  /*b980*/  @!P0 BRA `(.L_x_2047) ;  /* 0x0000028c00e48947 */ /* 0x002fea0003800000 */
.L_x_2046:
[----:B------:R-:W-:Y:S05]  /*b990*/  BSYNC B0 ;  /* 0x0000000000007941 */ /* 0x000fea0003800000 */
.L_x_2045:
[----:B------:R-:W2:Y:S04]  /*b9a0*/  LD.E R10, desc[UR46][R152.64+0x88] ;  /* 0x0000882e980a7980 */ /* 0x000ea8000c101900 */
[----:B------:R-:W3:Y:S04]  /*b9b0*/  LD.E R11, desc[UR46][R152.64+0x1e8] ;  /* 0x0001e82e980b7980 */ /* 0x000ee8000c101900 */
[----:B------:R-:W3:Y:S04]  /*b9c0*/  LD.E.64 R6, desc[UR46][R152.64+0xb8] ;  /* 0x0000b82e98067980 */ /* 0x000ee8000c101b00 */
[----:B-1---5:R-:W4:Y:S04]  /*b9d0*/  LD.E.64 R8, desc[UR46][R152.64+0xb0] ;  /* 0x0000b02e98087980 */ /* 0x022f28000c101b00 */
[----:B------:R-:W4:Y:S04]  /*b9e0*/  LD.E.64 R12, desc[UR46][R152.64+0xb0] ;  /* 0x0000b02e980c7980 */ /* 0x000f28000c101b00 */
[----:B------:R-:W4:Y:S04]  /*b9f0*/  LD.E.64 R14, desc[UR46][R152.64+0xb0] ;  /* 0x0000b02e980e7980 */ /* 0x000f28000c101b00 */
[----:B------:R-:W4:Y:S01]  /*ba00*/  LD.E.64 R20, desc[UR46][R152.64+0xb0] ;  /* 0x0000b02e98147980 */ /* 0x000f22000c101b00 */
[----:B------:R-:W-:Y:S05]  /*ba10*/  WARPSYNC.ALL ;  /* 0x0000000000007948 */ /* 0x000fea0003800000 */
[----:B------:R-:W4:Y:S01]  /*ba20*/  LD.E.64 R56, desc[UR46][R152.64+0xb0] ;  /* 0x0000b02e98387980 */ /* 0x000f22000c101b00 */
[----:B------:R-:W-:Y:S01]  /*ba30*/  WARPGROUP.ARRIVE ;  /* 0x00000000000079c5 */ /* 0x000fe20000000000 */
[----:B--2---:R-:W-:Y:S01]  /*ba40*/  ISETP.NE.U32.AND P0, PT, R10, RZ, PT ;  /* 0x000000ff0a00720c */ /* 0x004fe20003f05070 */
[----:B---3--:R-:W-:Y:S01]  /*ba50*/  IMAD R6, R11, 0x1000, R6 ;  /* 0x000010000b067824 */ /* 0x008fe200078e0206 */
[----:B------:R-:W-:-:S02]  /*ba60*/  R2UR UR7, R7 ;  /* 0x00000000070772ca */ /* 0x000fc400000e0000 */
[----:B----4-:R-:W-:Y:S02]  /*ba70*/  R2UR UR4, R8 ;  /* 0x00000000080472ca */ /* 0x010fe400000e0000 */
[----:B------:R-:W-:Y:S02]  /*ba80*/  R2UR UR6, R6 ;  /* 0x00000000060672ca */ /* 0x000fe400000e0000 */
[----:B------:R-:W-:-:S05]  /*ba90*/  R2UR UR5, R9 ;  /* 0x00000000090572ca */ /* 0x000fca00000e0000 */
[----:B------:R-:W-:-:S08]  /*baa0*/  VOTEU.ANY UP0, P0 ;  /* 0x00000000003f7886 */ /* 0x000fd00000000100 */
[----:B------:R-:W-:Y:S01]  /*bab0*/  HGMMA.64x64x16.F32.BF16 R24, gdesc[UR4], R24, UP0, gsb0 ;  /* 0x00e00000041879f0 */ /* 0x000fe2000b801818 */
        /* <DEDUP_REMOVED lines=9> */
[----:B------:R-:W2:Y:S04]  /*bb50*/  LD.E.64 R60, desc[UR46][R152.64+0xb0] ;  /* 0x0000b02e983c7980 */ /* 0x000ea8000c101b00 */
[----:B------:R-:W-:Y:S01]  /*bb60*/  ST.E desc[UR46][R152.64+0x88], R5 ;  /* 0x0000880598007985 */ /* 0x000fe2000c10192e */
[----:B------:R-:W-:-:S06]  /*bb70*/  WARPGROUP.ARRIVE ;  /* 0x00000000000079c5 */ /* 0x000fcc0000000000 */
        /* <DEDUP_REMOVED lines=10> */
[----:B------:R-:W3:Y:S04]  /*bc20*/  LD.E.64 R12, desc[UR46][R152.64+0xb0] ;  /* 0x0000b02e980c7980 */ /* 0x000ee8000c101b00 */
        /* <DEDUP_REMOVED lines=12> */
[----:B------:R-:W4:Y:S04]  /*bcf0*/  LD.E.64 R14, desc[UR46][R152.64+0xb0] ;  /* 0x0000b02e980e7980 */ /* 0x000f28000c101b00 */
        /* <DEDUP_REMOVED lines=17> */
[----:B------:R-:W-:-:S03]  /*be10*/  IMAD.MOV.U32 R11, RZ, RZ, R7 ;  /* 0x000000ffff0b7224 */ /* 0x000fc600078e0007 */
[----:B------:R-:W-:Y:S02]  /*be20*/  R2UR UR6, R10 ;  /* 0x000000000a0672ca */ /* 0x000fe400000e0000 */
[----:B------:R-:W-:Y:S01]  /*be30*/  R2UR UR7, R11 ;  /* 0x000000000b0772ca */ /* 0x000fe200000e0000 */
[----:B--2---:R-:W-:Y:S02]  /*be40*/  VIADD R8, R60, 0x202 ;  /* 0x000002023c087836 */ /* 0x004fe40000000000 */
[----:B------:R-:W-:-:S03]  /*be50*/  IMAD.MOV.U32 R9, RZ, RZ, R61 ;  /* 0x000000ffff097224 */ /* 0x000fc600078e003d */
        /* <DEDUP_REMOVED lines=8> */
[----:B------:R-:W-:-:S03]  /*bee0*/  IMAD.MOV.U32 R11, RZ, RZ, R7 ;  /* 0x000000ffff0b7224 */ /* 0x000fc600078e0007 */
[----:B------:R-:W-:Y:S02]  /*bef0*/  R2UR UR6, R10 ;  /* 0x000000000a0672ca */ /* 0x000fe400000e0000 */
[----:B------:R-:W-:Y:S01]  /*bf00*/  R2UR UR7, R11 ;  /* 0x000000000b0772ca */ /* 0x000fe200000e0000 */
[----:B---3--:R-:W-:Y:S02]  /*bf10*/  VIADD R8, R12, 0x204 ;  /* 0x000002040c087836 */ /* 0x008fe40000000000 */
[----:B------:R-:W-:-:S03]  /*bf20*/  IMAD.MOV.U32 R9, RZ, RZ, R13 ;  /* 0x000000ffff097224 */ /* 0x000fc600078e000d */
        /* <DEDUP_REMOVED lines=8> */
[----:B------:R-:W-:-:S03]  /*bfb0*/  IMAD.MOV.U32 R11, RZ, RZ, R7 ;  /* 0x000000ffff0b7224 */ /* 0x000fc600078e0007 */
[----:B------:R-:W-:Y:S02]  /*bfc0*/  R2UR UR6, R10 ;  /* 0x000000000a0672ca */ /* 0x000fe400000e0000 */
[----:B------:R-:W-:Y:S01]  /*bfd0*/  R2UR UR7, R11 ;  /* 0x000000000b0772ca */ /* 0x000fe200000e0000 */
[----:B----4-:R-:W-:Y:S02]  /*bfe0*/  VIADD R8, R14, 0x206 ;  /* 0x000002060e087836 */ /* 0x010fe40000000000 */
[----:B------:R-:W-:-:S03]  /*bff0*/  IMAD.MOV.U32 R9, RZ, RZ, R15 ;  /* 0x000000ffff097224 */ /* 0x000fc600078e000f */
        /* <DEDUP_REMOVED lines=11> */
[----:B------:R-:W-:Y:S02]  /*c0b0*/  VIADD R8, R20, 0x400 ;  /* 0x0000040014087836 */ /* 0x000fe40000000000 */
        /* <DEDUP_REMOVED lines=94> */
[----:B------:R-:W1:Y:S01]  /*c6a0*/  S2R R59, SR_TID.X ;  /* 0x00000000003b7919 */ /* 0x000e620000002100 */
[----:B------:R-:W-:Y:S02]  /*c6b0*/  WARPGROUP.DEPBAR.LE gsb0, 0x0 ;  /* 0x00008000000079c5 */ /* 0x000fe40000010000 */
[----:B------:R-:W4:Y:S04]  /*c6c0*/  LD.E.64 R66, desc[UR46][R152.64+0xb0] ;  /* 0x0000b02e98427980 */ /* 0x000f28000c101b00 */
[----:B------:R-:W-:Y:S01]  /*c6d0*/  ST.E desc[UR46][R152.64+0x88], R5 ;  /* 0x0000880598007985 */ /* 0x000fe2000c10192e */
[----:B------:R-:W-:-:S06]  /*c6e0*/  WARPGROUP.ARRIVE ;  /* 0x00000000000079c5 */ /* 0x000fcc0000000000 */
[----:B------:R-:W-:Y:S01]  /*c6f0*/  HGMMA.64x64x16.F32.BF16 R24, gdesc[UR4], R24, gsb0 ;  /* 0x00e00000041879f0 */ /* 0x000fe20008001818 */
[----:B-1----:R-:W-:-:S05]  /*c700*/  SHF.R.U32.HI R59, RZ, 0x7, R59 ;  /* 0x00000007ff3b7819 */ /* 0x002fca000001163b */
[----:B------:R-:W1:Y:S01]  /*c710*/  SHFL.IDX PT, R8, R59, RZ, 0x1f ;  /* 0x00001fff3b087589 */ /* 0x000e6200000e0000 */
[----:B------:R-:W-:Y:S02]  /*c720*/  VIADD R14, R6, 0x800 ;  /* 0x00000800060e7836 */ /* 0x000fe40000000000 */
[----:B------:R-:W-:Y:S01]  /*c730*/  IMAD.MOV.U32 R11, RZ, RZ, R7 ;  /* 0x000000ffff0b7224 */ /* 0x000fe200078e0007 */
[----:B------:R-:W-:Y:S02]  /*c740*/  UMOV UR4, 0x1 ;  /* 0x0000000100047882 */ /* 0x000fe40000000000 */
[----:B------:R-:W-:Y:S02]  /*c750*/  UISETP.NE.U32.AND UP0, UPT, UR4, URZ, UPT ;  /* 0x0000003f0400728c */ /* 0x000fe4000bf05070 */
[----:B------:R-:W-:Y:S02]  /*c760*/  R2UR UR11, R11 ;  /* 0x000000000b0b72ca */ /* 0x000fe400000e0000 */
[----:B-1----:R-:W-:-:S04]  /*c770*/  ISETP.GT.AND P1, PT, R8, 0x7f, PT ;  /* 0x0000007f0800780c */ /* 0x002fc80003f24270 */
[----:B------:R-:W-:Y:S01]  /*c780*/  SEL R15, RZ, 0x2, !P1 ;  /* 0x00000002ff0f7807 */ /* 0x000fe20004800000 */
[----:B------:R-:W-:-:S03]  /*c790*/  IMAD.MOV.U32 R9, RZ, RZ, R13 ;  /* 0x000000ffff097224 */ /* 0x000fc600078e000d */
[----:B------:R-:W-:Y:S01]  /*c7a0*/  IADD3 R8, R12, 0x800, R15 ;  /* 0x000008000c087810 */ /* 0x000fe20007ffe00f */
[----:B------:R-:W-:Y:S01]  /*c7b0*/  IMAD.IADD R10, R15, 0x1, R14 ;  /* 0x000000010f0a7824 */ /* 0x000fe200078e020e */
[----:B------:R-:W-:Y:S02]  /*c7c0*/  R2UR UR9, R9 ;  /* 0x00000000090972ca */ /* 0x000fe400000e0000 */
[----:B------:R-:W-:Y:S02]  /*c7d0*/  R2UR UR8, R8 ;  /* 0x00000000080872ca */ /* 0x000fe400000e0000 */
[----:B------:R-:W-:Y:S01]  /*c7e0*/  R2UR UR10, R10 ;  /* 0x000000000a0a72ca */ /* 0x000fe200000e0000 */
[----:B------:R-:W-:Y:S02]  /*c7f0*/  WARPGROUP.DEPBAR.LE gsb0, 0x0 ;  /* 0x00008000000079c5 */ /* 0x000fe40000010000 */
[----:B------:R-:W4:Y:S04]  /*c800*/  LD.E.64 R12, desc[UR46][R152.64+0xb0] ;  /* 0x0000b02e980c7980 */ /* 0x000f28000c101b00 */
[----:B------:R-:W-:Y:S01]  /*c810*/  ST.E desc[UR46][R152.64+0x88], R5 ;  /* 0x0000880598007985 */ /* 0x000fe2000c10192e */
[----:B------:R-:W-:-:S06]  /*c820*/  WARPGROUP.ARRIVE ;  /* 0x00000000000079c5 */ /* 0x000fcc0000000000 */
[----:B------:R-:W-:Y:S01]  /*c830*/  HGMMA.64x64x16.F32.BF16 R24, gdesc[UR8], R24, UP0, gsb0 ;  /* 0x00e00000081879f0 */ /* 0x000fe2000b801818 */
[----:B------:R-:W-:-:S05]  /*c840*/  IMAD.MOV.U32 R57, RZ, RZ, 0x4 ;  /* 0x00000004ff397424 */ /* 0x000fca00078e00ff */
[----:B------:R-:W-:Y:S01]  /*c850*/  SEL R21, R57, 0x2, P1 ;  /* 0x0000000239157807 */ /* 0x000fe20000800000 */
[----:B------:R-:W-:-:S04]  /*c860*/  IMAD.MOV.U32 R11, RZ, RZ, R7 ;  /* 0x000000ffff0b7224 */ /* 0x000fc800078e0007 */
[----:B------:R-:W-:Y:S01]  /*c870*/  IMAD.IADD R10, R14, 0x1, R21 ;  /* 0x000000010e0a7824 */ /* 0x000fe200078e0215 */
[----:B------:R-:W-:-:S04]  /*c880*/  R2UR UR7, R11 ;  /* 0x000000000b0772ca */ /* 0x000fc800000e0000 */
[----:B------:R-:W-:Y:S01]  /*c890*/  R2UR UR6, R10 ;  /* 0x000000000a0672ca */ /* 0x000fe200000e0000 */
[----:B--2---:R-:W-:Y:S01]  /*c8a0*/  IMAD.MOV.U32 R9, RZ, RZ, R63 ;  /* 0x000000ffff097224 */ /* 0x004fe200078e003f */
[----:B------:R-:W-:-:S04]  /*c8b0*/  IADD3 R8, R21, 0x800, R62 ;  /* 0x0000080015087810 */ /* 0x000fc80007ffe03e */
[----:B------:R-:W-:Y:S02]  /*c8c0*/  R2UR UR4, R8 ;  /* 0x00000000080472ca */ /* 0x000fe400000e0000 */
[----:B------:R-:W-:Y:S01]  /*c8d0*/  R2UR UR5, R9 ;  /* 0x00000000090572ca */ /* 0x000fe200000e0000 */
[----:B------:R-:W-:Y:S02]  /*c8e0*/  WARPGROUP.DEPBAR.LE gsb0, 0x0 ;  /* 0x00008000000079c5 */ /* 0x000fe40000010000 */
[----:B------:R-:W2:Y:S04]  /*c8f0*/  LD.E.64 R60, desc[UR46][R152.64+0xb0] ;  /* 0x0000b02e983c7980 */ /* 0x000ea8000c101b00 */
[----:B------:R-:W-:Y:S01]  /*c900*/  ST.E desc[UR46][R152.64+0x88], R5 ;  /* 0x0000880598007985 */ /* 0x000fe2000c10192e */
[----:B------:R-:W-:-:S06]  /*c910*/  WARPGROUP.ARRIVE ;  /* 0x00000000000079c5 */ /* 0x000fcc0000000000 */
[----:B------:R-:W-:Y:S01]  /*c920*/  HGMMA.64x64x16.F32.BF16 R24, gdesc[UR4], R24, gsb0 ;  /* 0x00e00000041879f0 */ /* 0x000fe20008001818 */
[----:B------:R-:W-:Y:S01]  /*c930*/  SEL R57, R57, 0x6, !P1 ;  /* 0x0000000639397807 */ /* 0x000fe20004800000 */
[----:B------:R-:W-:-:S04]  /*c940*/  IMAD.MOV.U32 R11, RZ, RZ, R7 ;  /* 0x000000ffff0b7224 */ /* 0x000fc800078e0007 */
[----:B------:R-:W-:Y:S01]  /*c950*/  IMAD.IADD R10, R14, 0x1, R57 ;  /* 0x000000010e0a7824 */ /* 0x000fe200078e0239 */
[----:B------:R-:W-:-:S04]  /*c960*/  R2UR UR7, R11 ;  /* 0x000000000b0772ca */ /* 0x000fc800000e0000 */
[----:B------:R-:W-:Y:S01]  /*c970*/  R2UR UR6, R10 ;  /* 0x000000000a0672ca */ /* 0x000fe200000e0000 */
[----:B---3--:R-:W-:Y:S01]  /*c980*/  IMAD.MOV.U32 R9, RZ, RZ, R65 ;  /* 0x000000ffff097224 */ /* 0x008fe200078e0041 */
[----:B------:R-:W-:-:S04]  /*c990*/  IADD3 R8, R57, 0x800, R64 ;  /* 0x0000080039087810 */ /* 0x000fc80007ffe040 */
[----:B------:R-:W-:Y:S02]  /*c9a0*/  R2UR UR4, R8 ;  /* 0x00000000080472ca */ /* 0x000fe400000e0000 */
[----:B------:R-:W-:Y:S01]  /*c9b0*/  R2UR UR5, R9 ;  /* 0x00000000090572ca */ /* 0x000fe200000e0000 */
[----:B------:R-:W-:Y:S02]  /*c9c0*/  WARPGROUP.DEPBAR.LE gsb0, 0x0 ;  /* 0x00008000000079c5 */ /* 0x000fe40000010000 */
[----:B------:R-:W3:Y:S04]  /*c9d0*/  LD.E.64 R62, desc[UR46][R152.64+0xb0] ;  /* 0x0000b02e983e7980 */ /* 0x000ee8000c101b00 */
[----:B------:R-:W-:Y:S01]  /*c9e0*/  ST.E desc[UR46][R152.64+0x88], R5 ;  /* 0x0000880598007985 */ /* 0x000fe2000c10192e */
[----:B------:R-:W-:-:S06]  /*c9f0*/  WARPGROUP.ARRIVE ;  /* 0x00000000000079c5 */ /* 0x000fcc0000000000 */
[----:B------:R-:W-:Y:S01]  /*ca00*/  HGMMA.64x64x16.F32.BF16 R24, gdesc[UR4], R24, gsb0 ;  /* 0x00e00000041879f0 */ /* 0x000fe20008001818 */
[----:B------:R-:W-:Y:S02]  /*ca10*/  IMAD.MOV.U32 R8, RZ, RZ, 0x28 ;  /* 0x00000028ff087424 */ /* 0x000fe400078e00ff */
[----:B------:R-:W-:-:S03]  /*ca20*/  IMAD.MOV.U32 R9, RZ, RZ, 0xa00 ;  /* 0x00000a00ff097424 */ /* 0x000fc600078e00ff */
[----:B------:R-:W-:Y:S02]  /*ca30*/  SEL R8, R8, 0x26, P1 ;  /* 0x0000002608087807 */ /* 0x000fe40000800000 */
[----:B------:R-:W-:-:S05]  /*ca40*/  SEL R9, R9, 0x980, P1 ;  /* 0x0000098009097807 */ /* 0x000fca0000800000 */
[----:B------:R-:W-:-:S05]  /*ca50*/  IMAD.IADD R8, R8, 0x1, R9 ;  /* 0x0000000108087824 */ /* 0x000fca00078e0209 */
[----:B------:R-:W-:Y:S01]  /*ca60*/  LOP3.LUT R11, R8, 0xa06, RZ, 0xc0, !PT ;  /* 0x00000a06080b7812 */ /* 0x000fe200078ec0ff */
[----:B----4-:R-:W-:-:S04]  /*ca70*/  IMAD.MOV.U32 R9, RZ, RZ, R67 ;  /* 0x000000ffff097224 */ /* 0x010fc800078e0043 */
[----:B------:R-:W-:Y:S02]  /*ca80*/  IMAD.IADD R8, R11, 0x1, R66 ;  /* 0x000000010b087824 */ /* 0x000fe400078e0242 */
[----:B------:R-:W-:Y:S02]  /*ca90*/  IMAD.IADD R10, R6, 0x1, R11 ;  /* 0x00000001060a7824 */ /* 0x000fe400078e020b */
[----:B------:R-:W-:Y:S01]  /*caa0*/  IMAD.MOV.U32 R11, RZ, RZ, R7 ;  /* 0x000000ffff0b7224 */ /* 0x000fe200078e0007 */
[----:B------:R-:W-:Y:S02]  /*cab0*/  R2UR UR4, R8 ;  /* 0x00000000080472ca */ /* 0x000fe400000e0000 */
[----:B------:R-:W-:Y:S02]  /*cac0*/  R2UR UR6, R10 ;  /* 0x000000000a0672ca */ /* 0x000fe400000e0000 */
[----:B------:R-:W-:Y:S02]  /*cad0*/  R2UR UR7, R11 ;  /* 0x000000000b0772ca */ /* 0x000fe400000e0000 */
[----:B------:R-:W-:Y:S01]  /*cae0*/  R2UR UR5, R9 ;  /* 0x00000000090572ca */ /* 0x000fe200000e0000 */
[----:B------:R-:W-:-:S02]  /*caf0*/  WARPGROUP.DEPBAR.LE gsb0, 0x0 ;  /* 0x00008000000079c5 */ /* 0x000fc40000010000 */
[----:B------:R-:W4:Y:S04]  /*cb00*/  LD.E.64 R64, desc[UR46][R152.64+0xb0] ;  /* 0x0000b02e98407980 */ /* 0x000f28000c101b00 */
[----:B------:R-:W-:Y:S01]  /*cb10*/  ST.E desc[UR46][R152.64+0x88], R5 ;  /* 0x0000880598007985 */ /* 0x000fe2000c10192e */
[----:B------:R-:W-:-:S06]  /*cb20*/  WARPGROUP.ARRIVE ;  /* 0x00000000000079c5 */ /* 0x000fcc0000000000 */
[----:B------:R-:W-:Y:S01]  /*cb30*/  HGMMA.64x64x16.F32.BF16 R24, gdesc[UR4], R24, gsb0 ;  /* 0x00e00000041879f0 */ /* 0x000fe20008001818 */
[----:B------:R-:W-:Y:S02]  /*cb40*/  VIADD R14, R6, 0xa00 ;  /* 0x00000a00060e7836 */ /* 0x000fe40000000000 */
[----:B------:R-:W-:Y:S02]  /*cb50*/  IMAD.MOV.U32 R11, RZ, RZ, R7 ;  /* 0x000000ffff0b7224 */ /* 0x000fe400078e0007 */
[----:B------:R-:W-:-:S03]  /*cb60*/  IMAD.IADD R10, R15, 0x1, R14 ;  /* 0x000000010f0a7824 */ /* 0x000fc600078e020e */
[----:B------:R-:W-:Y:S02]  /*cb70*/  R2UR UR7, R11 ;  /* 0x000000000b0772ca */ /* 0x000fe400000e0000 */
[----:B------:R-:W-:Y:S01]  /*cb80*/  R2UR UR6, R10 ;  /* 0x000000000a0672ca */ /* 0x000fe200000e0000 */
[----:B------:R-:W-:Y:S01]  /*cb90*/  IMAD.MOV.U32 R9, RZ, RZ, R13 ;  /* 0x000000ffff097224 */ /* 0x000fe200078e000d */
[----:B------:R-:W-:-:S04]  /*cba0*/  IADD3 R8, R15, 0xa00, R12 ;  /* 0x00000a000f087810 */ /* 0x000fc80007ffe00c */
[----:B------:R-:W-:Y:S02]  /*cbb0*/  R2UR UR4, R8 ;  /* 0x00000000080472ca */ /* 0x000fe400000e0000 */
[----:B------:R-:W-:Y:S01]  /*cbc0*/  R2UR UR5, R9 ;  /* 0x00000000090572ca */ /* 0x000fe200000e0000 */
[----:B------:R-:W-:Y:S02]  /*cbd0*/  WARPGROUP.DEPBAR.LE gsb0, 0x0 ;  /* 0x00008000000079c5 */ /* 0x000fe40000010000 */
[----:B------:R-:W4:Y:S04]  /*cbe0*/  LD.E.64 R66, desc[UR46][R152.64+0xb0] ;  /* 0x0000b02e98427980 */ /* 0x000f28000c101b00 */
[----:B------:R-:W-:Y:S01]  /*cbf0*/  ST.E desc[UR46][R152.64+0x88], R5 ;  /* 0x0000880598007985 */ /* 0x000fe2000c10192e */
[----:B------:R-:W-:-:S06]  /*cc00*/  WARPGROUP.ARRIVE ;  /* 0x00000000000079c5 */ /* 0x000fcc0000000000 */
[----:B------:R-:W-:Y:S01]  /*cc10*/  HGMMA.64x64x16.F32.BF16 R24, gdesc[UR4], R24, gsb0 ;  /* 0x00e00000041879f0 */ /* 0x000fe20008001818 */
[----:B------:R-:W-:Y:S02]  /*cc20*/  IMAD.IADD R10, R21, 0x1, R14 ;  /* 0x00000001150a7824 */ /* 0x000fe400078e020e */
[----:B------:R-:W-:-:S03]  /*cc30*/  IMAD.MOV.U32 R11, RZ, RZ, R7 ;  /* 0x000000ffff0b7224 */ /* 0x000fc600078e0007 */
[----:B------:R-:W-:Y:S02]  /*cc40*/  R2UR UR6, R10 ;  /* 0x000000000a0672ca */ /* 0x000fe400000e0000 */
        /* <DEDUP_REMOVED lines=10> */
[----:B------:R-:W-:Y:S02]  /*ccf0*/  IMAD.IADD R10, R57, 0x1, R14 ;  /* 0x00000001390a7824 */ /* 0x000fe400078e020e */
[----:B------:R-:W-:-:S03]  /*cd00*/  IMAD.MOV.U32 R11, RZ, RZ, R7 ;  /* 0x000000ffff0b7224 */ /* 0x000fc600078e0007 */
[----:B------:R-:W-:Y:S02]  /*cd10*/  R2UR UR6, R10 ;  /* 0x000000000a0672ca */ /* 0x000fe400000e0000 */
        /* <DEDUP_REMOVED lines=64> */
[----:B------:R-:W1:Y:S01]  /*d120*/  S2R R59, SR_TID.X ;  /* 0x00000000003b7919 */ /* 0x000e620000002100 */
        /* <DEDUP_REMOVED lines=9> */
[----:B------:R-:W-:Y:S01]  /*d1c0*/  IMAD.IADD R8, R8, 0x1, R9 ;  /* 0x0000000108087824 */ /* 0x000fe200078e0209 */
[----:B-1----:R-:W-:-:S04]  /*d1d0*/  LOP3.LUT R20, R59, 0x7f, RZ, 0xc0, !PT ;  /* 0x0000007f3b147812 */ /* 0x002fc800078ec0ff */
[----:B------:R-:W-:Y:S02]  /*d1e0*/  LOP3.LUT R11, R8, 0xe06, RZ, 0xc0, !PT ;  /* 0x00000e06080b7812 */ /* 0x000fe400078ec0ff */
[----:B------:R-:W-:Y:S01]  /*d1f0*/  ISETP.NE.AND P0, PT, R20, RZ, PT ;  /* 0x000000ff1400720c */ /* 0x000fe20003f05270 */
[----:B----4-:R-:W-:Y:S02]  /*d200*/  IMAD.MOV.U32 R9, RZ, RZ, R63 ;  /* 0x000000ffff097224 */ /* 0x010fe400078e003f */
[----:B------:R-:W-:Y:S02]  /*d210*/  IMAD.IADD R8, R11, 0x1, R62 ;  /* 0x000000010b087824 */ /* 0x000fe400078e023e */
[----:B------:R-:W-:Y:S02]  /*d220*/  IMAD.IADD R10, R6, 0x1, R11 ;  /* 0x00000001060a7824 */ /* 0x000fe400078e020b */
[----:B------:R-:W-:Y:S01]  /*d230*/  IMAD.MOV.U32 R11, RZ, RZ, R7 ;  /* 0x000000ffff0b7224 */ /* 0x000fe200078e0007 */
[----:B------:R-:W-:-:S02]  /*d240*/  R2UR UR4, R8 ;  /* 0x00000000080472ca */ /* 0x000fc400000e0000 */
[----:B------:R-:W-:Y:S02]  /*d250*/  R2UR UR6, R10 ;  /* 0x000000000a0672ca */ /* 0x000fe400000e0000 */
[----:B------:R-:W-:Y:S02]  /*d260*/  R2UR UR7, R11 ;  /* 0x000000000b0772ca */ /* 0x000fe400000e0000 */
[----:B------:R-:W-:Y:S01]  /*d270*/  R2UR UR5, R9 ;  /* 0x00000000090572ca */ /* 0x000fe200000e0000 */
[----:B------:R-:W-:Y:S02]  /*d280*/  WARPGROUP.DEPBAR.LE gsb0, 0x0 ;  /* 0x00008000000079c5 */ /* 0x000fe40000010000 */
[----:B------:R-:W4:Y:S04]  /*d290*/  LD.E.64 R60, desc[UR46][R152.64+0xb0] ;  /* 0x0000b02e983c7980 */ /* 0x000f28000c101b00 */
[----:B------:R-:W4:Y:S04]  /*d2a0*/  @!P0 LD.E.64 R12, desc[UR46][R152.64+0x30] ;  /* 0x0000302e980c8980 */ /* 0x000f28000c101b00 */
[----:B------:R-:W4:Y:S04]  /*d2b0*/  @!P0 LD.E R20, desc[UR46][R152.64+0x1e8] ;  /* 0x0001e82e98148980 */ /* 0x000f28000c101900 */
[----:B------:R-:W-:Y:S01]  /*d2c0*/  ST.E desc[UR46][R152.64+0x88], R5 ;  /* 0x0000880598007985 */ /* 0x000fe2000c10192e */
[----:B------:R-:W-:-:S06]  /*d2d0*/  WARPGROUP.ARRIVE ;  /* 0x00000000000079c5 */ /* 0x000fcc0000000000 */
[----:B------:R-:W-:Y:S01]  /*d2e0*/  HGMMA.64x64x16.F32.BF16 R24, gdesc[UR4], R24, gsb0 ;  /* 0x00e00000041879f0 */ /* 0x000fe20008001818 */
[----:B------:R-:W-:Y:S02]  /*d2f0*/  VIADD R14, R6, 0xe00 ;  /* 0x00000e00060e7836 */ /* 0x000fe40000000000 */
[----:B------:R-:W-:Y:S02]  /*d300*/  IMAD.MOV.U32 R11, RZ, RZ, R7 ;  /* 0x000000ffff0b7224 */ /* 0x000fe400078e0007 */
[----:B------:R-:W-:-:S03]  /*d310*/  IMAD.IADD R10, R15, 0x1, R14 ;  /* 0x000000010f0a7824 */ /* 0x000fc600078e020e */
[----:B------:R-:W-:Y:S01]  /*d320*/  R2UR UR7, R11 ;  /* 0x000000000b0772ca */ /* 0x000fe200000e0000 */
[----:B------:R-:W-:Y:S01]  /*d330*/  IMAD.MOV.U32 R9, RZ, RZ, R65 ;  /* 0x000000ffff097224 */ /* 0x000fe200078e0041 */
[----:B------:R-:W-:Y:S02]  /*d340*/  IADD3 R8, R15, 0xe00, R64 ;  /* 0x00000e000f087810 */ /* 0x000fe40007ffe040 */
[----:B------:R-:W-:Y:S02]  /*d350*/  R2UR UR6, R10 ;  /* 0x000000000a0672ca */ /* 0x000fe400000e0000 */
[----:B------:R-:W-:Y:S02]  /*d360*/  R2UR UR4, R8 ;  /* 0x00000000080472ca */ /* 0x000fe400000e0000 */
[----:B------:R-:W-:Y:S01]  /*d370*/  R2UR UR5, R9 ;  /* 0x00000000090572ca */ /* 0x000fe200000e0000 */
[----:B------:R-:W-:Y:S02]  /*d380*/  WARPGROUP.DEPBAR.LE gsb0, 0x0 ;  /* 0x00008000000079c5 */ /* 0x000fe40000010000 */
[----:B------:R-:W-:Y:S01]  /*d390*/  ST.E desc[UR46][R152.64+0x88], R5 ;  /* 0x0000880598007985 */ /* 0x000fe2000c10192e */
[----:B------:R-:W-:-:S09]  /*d3a0*/  WARPGROUP.ARRIVE ;  /* 0x00000000000079c5 */ /* 0x000fd20000000000 */
        /* <DEDUP_REMOVED lines=22> */
[----:B------:R-:W-:Y:S01]  /*d510*/  ST.E desc[UR46][R152.64+0x88], R5 ;  /* 0x0000880598007985 */ /* 0x000fe2000c10192e */
[----:B------:R-:W-:-:S09]  /*d520*/  WARPGROUP.ARRIVE ;  /* 0x00000000000079c5 */ /* 0x000fd20000000000 */
[----:B------:R-:W-:Y:S01]  /*d530*/  HGMMA.64x64x16.F32.BF16 R24, gdesc[UR4], R24, gsb0 ;  /* 0x00e00000041879f0 */ /* 0x000fe20008001818 */
[----:B------:R-:W-:Y:S02]  /*d540*/  IMAD.MOV.U32 R8, RZ, RZ, 0x40 ;  /* 0x00000040ff087424 */ /* 0x000fe400078e00ff */
[----:B------:R-:W-:-:S03]  /*d550*/  IMAD.MOV.U32 R9, RZ, RZ, 0x1000 ;  /* 0x00001000ff097424 */ /* 0x000fc600078e00ff */
[----:B------:R-:W-:Y:S02]  /*d560*/  SEL R8, R8, 0x3e, P1 ;  /* 0x0000003e08087807 */ /* 0x000fe40000800000 */
[----:B------:R-:W-:-:S05]  /*d570*/  SEL R9, R9, 0xf80, P1 ;  /* 0x00000f8009097807 */ /* 0x000fca0000800000 */
[----:B------:R-:W-:-:S05]  /*d580*/  IMAD.IADD R8, R8, 0x1, R9 ;  /* 0x0000000108087824 */ /* 0x000fca00078e0209 */
[----:B------:R-:W-:-:S05]  /*d590*/  LOP3.LUT R9, R8, 0x1e06, RZ, 0xc0, !PT ;  /* 0x00001e0608097812 */ /* 0x000fca00078ec0ff */
[----:B------:R-:W-:Y:S02]  /*d5a0*/  IMAD.IADD R8, R6, 0x1, R9 ;  /* 0x0000000106087824 */ /* 0x000fe400078e0209 */
[----:B----4-:R-:W-:Y:S02]  /*d5b0*/  IMAD.IADD R6, R9, 0x1, R60 ;  /* 0x0000000109067824 */ /* 0x010fe400078e023c */
[----:B------:R-:W-:Y:S02]  /*d5c0*/  IMAD.MOV.U32 R9, RZ, RZ, R7 ;  /* 0x000000ffff097224 */ /* 0x000fe400078e0007 */
[----:B------:R-:W-:Y:S01]  /*d5d0*/  IMAD.MOV.U32 R7, RZ, RZ, R61 ;  /* 0x000000ffff077224 */ /* 0x000fe200078e003d */
[----:B------:R-:W-:Y:S02]  /*d5e0*/  R2UR UR6, R8 ;  /* 0x00000000080672ca */ /* 0x000fe400000e0000 */
[----:B------:R-:W-:Y:S02]  /*d5f0*/  R2UR UR7, R9 ;  /* 0x00000000090772ca */ /* 0x000fe400000e0000 */
[----:B------:R-:W-:-:S02]  /*d600*/  R2UR UR4, R6 ;  /* 0x00000000060472ca */ /* 0x000fc400000e0000 */
[----:B------:R-:W-:Y:S01]  /*d610*/  R2UR UR5, R7 ;  /* 0x00000000070572ca */ /* 0x000fe200000e0000 */
[----:B------:R-:W-:Y:S02]  /*d620*/  WARPGROUP.DEPBAR.LE gsb0, 0x0 ;  /* 0x00008000000079c5 */ /* 0x000fe40000010000 */
[----:B------:R-:W-:Y:S01]  /*d630*/  ST.E desc[UR46][R152.64+0x88], R5 ;  /* 0x0000880598007985 */ /* 0x000fe2000c10192e */
[----:B------:R-:W-:-:S09]  /*d640*/  WARPGROUP.ARRIVE ;  /* 0x00000000000079c5 */ /* 0x000fd20000000000 */
[----:B------:R-:W-:Y:S01]  /*d650*/  HGMMA.64x64x16.F32.BF16 R24, gdesc[UR4], R24, gsb0 ;  /* 0x00e00000041879f0 */ /* 0x000fe20008001818 */
[----:B------:R-:W-:-:S05]  /*d660*/  @!P0 MOV R13, R12 ;  /* 0x0000000c000d8202 */ /* 0x000fca0000000f00 */
[----:B------:R-:W-:-:S05]  /*d670*/  @!P0 IMAD R20, R20, 0x8, R13 ;  /* 0x0000000814148824 */ /* 0x000fca00078e020d */
[----:B------:R-:W-:Y:S01]  /*d680*/  @!P0 PRMT R20, RZ, 0x654, R20 ;  /* 0x00000654ff148816 */ /* 0x000fe20000000014 */
[----:B------:R-:W-:Y:S02]  /*d690*/  WARPGROUP.DEPBAR.LE gsb0, 0x0 ;  /* 0x00008000000079c5 */ /* 0x000fe40000010000 */
[----:B------:R0:W-:Y:S01]  /*d6a0*/  ST.E desc[UR46][R152.64+0x88], R5 ;  /* 0x0000880598007985 */ /* 0x0001e2000c10192e */
[----:B------:R1:W-:Y:S03]  /*d6b0*/  @!P0 SYNCS.ARRIVE.TRANS64.RED.A1T0 RZ, [R20+URZ], RZ ;  /* 0x000000ff14ff89a7 */ /* 0x0003e6000810043f */
[----:B------:R-:W2:Y:S04]  /*d6c0*/  LD.E.64 R60, desc[UR46][R152.64+0x120] ;  /* 0x0001202e983c7980 */ /* 0x000ea8000c101b00 */
[----:B------:R-:W3:Y:S04]  /*d6d0*/  LDL R62, [R1+0xec] ;  /* 0x0000ec00013e7983 */ /* 0x000ee80000100800 */
[----:B------:R-:W4:Y:S04]  /*d6e0*/  LDL.64 R6, [R1+0x110] ;  /* 0x0001100001067983 */ /* 0x000f280000100a00 */
[----:B------:R-:W3:Y:S04]  /*d6f0*/  LDL R56, [R1+0x70] ;  /* 0x0000700001387983 */ /* 0x000ee80000100800 */
[----:B------:R-:W3:Y:S04]  /*d700*/  LDL R57, [R1+0x118] ;  /* 0x0001180001397983 */ /* 0x000ee80000100800 */
[----:B------:R-:W3:Y:S04]  /*d710*/  LDL.128 R12, [R1+0x100] ;  /* 0x00010000010c7983 */ /* 0x000ee80000100c00 */
[----:B------:R-:W3:Y:S04]  /*d720*/  LDL.128 R8, [R1+0xf0] ;  /* 0x0000f00001087983 */ /* 0x000ee80000100c00 */
[----:B--2---:R-:W1:Y:S01]  /*d730*/  LD.E R61, desc[UR46][R60.64] ;  /* 0x0000002e3c3d7980 */ /* 0x004e62000c101900 */
[----:B----4-:R-:W-:-:S02]  /*d740*/  ISETP.NE.AND P1, PT, R6, 0x1, PT ;  /* 0x000000010600780c */ /* 0x010fc40003f25270 */
[----:B---3--:R-:W-:Y:S01]  /*d750*/  ISETP.GE.AND P2, PT, R13, 0x1, PT ;  /* 0x000000010d00780c */ /* 0x008fe20003f46270 */
[----:B------:R-:W-:Y:S01]  /*d760*/  BSSY B0, `(.L_x_2048) ;  /* 0x0000079000007945 */ /* 0x000fe20003800000 */
[-C--:B-1----:R-:W-:Y:S01]  /*d770*/  FMUL.FTZ R20, R27, R61.reuse ;  /* 0x0000003d1b147220 */ /* 0x082fe20000410000 */
[----:B------:R-:W-:Y:S01]  /*d780*/  SHF.R.S32.HI R27, RZ, 0x1f, R62 ;  /* 0x0000001fff1b7819 */ /* 0x000fe2000001143e */
[-C--:B------:R-:W-:Y:S01]  /*d790*/  FMUL.FTZ R21, R24, R61.reuse ;  /* 0x0000003d18157220 */ /* 0x080fe20000410000 */
[----:B------:R-:W-:Y:S02]  /*d7a0*/  FMUL.FTZ R29, R29, R61 ;  /* 0x0000003d1d1d7220 */ /* 0x000fe40000410000 */
[----:B------:R-:W-:Y:S02]  /*d7b0*/  LEA.HI R24, R27, R62, RZ, 0x7 ;  /* 0x0000003e1b187211 */ /* 0x000fe400078f38ff */
[----:B------:R1:W2:Y:S02]  /*d7c0*/  MUFU.TANH R63, R29 ;  /* 0x0000001d003f7308 */ /* 0x0002a40000002400 */
[----:B-1----:R-:W-:-:S05]  /*d7d0*/  LOP3.LUT R29, R24, 0xffffff80, RZ, 0xc0, !PT ;  /* 0xffffff80181d7812 */ /* 0x002fca00078ec0ff */
[----:B------:R-:W-:Y:S02]  /*d7e0*/  IMAD.IADD R29, R62, 0x1, -R29 ;  /* 0x000000013e1d7824 */ /* 0x000fe400078e0a1d */
[-C--:B0-----:R-:W-:Y:S01]  /*d7f0*/  FMUL.FTZ R5, R26, R61.reuse ;  /* 0x0000003d1a057220 */ /* 0x081fe20000410000 */
[----:B------:R-:W-:Y:S02]  /*d800*/  FMUL.FTZ R60, R31, R61 ;  /* 0x0000003d1f3c7220 */ /* 0x000fe40000410000 */
[----:B------:R-:W-:Y:S02]  /*d810*/  SHF.R.S32.HI R24, RZ, 0x1f, R29 ;  /* 0x0000001fff187819 */ /* 0x000fe4000001141d */
[----:B------:R-:W-:Y:S02]  /*d820*/  LEA.HI R31, R27, R62, RZ, 0x2 ;  /* 0x0000003e1b1f7211 */ /* 0x000fe400078f10ff */
[----:B------:R-:W-:Y:S01]  /*d830*/  LEA.HI R26, R24, R29, RZ, 0x2 ;  /* 0x0000001d181a7211 */ /* 0x000fe200078f10ff */
[----:B------:R-:W-:Y:S01]  /*d840*/  FMUL.FTZ R59, R30, R61 ;  /* 0x0000003d1e3b7220 */ /* 0x000fe20000410000 */
[----:B------:R-:W-:-:S02]  /*d850*/  LOP3.LUT R31, R31, 0xfffffffc, RZ, 0xc0, !PT ;  /* 0xfffffffc1f1f7812 */ /* 0x000fc400078ec0ff */
[--C-:B------:R-:W-:Y:S02]  /*d860*/  SHF.R.S32.HI R27, RZ, 0x2, R26.reuse ;  /* 0x00000002ff1b7819 */ /* 0x100fe4000001141a */
[----:B------:R-:W-:Y:S01]  /*d870*/  SHF.R.S32.HI R30, RZ, 0x1f, R26 ;  /* 0x0000001fff1e7819 */ /* 0x000fe2000001141a */
[----:B------:R-:W-:Y:S01]  /*d880*/  FMUL.FTZ R32, R32, R61 ;  /* 0x0000003d20207220 */ /* 0x000fe20000410000 */
[----:B------:R-:W-:Y:S02]  /*d890*/  IMAD.IADD R62, R62, 0x1, -R31 ;  /* 0x000000013e3e7824 */ /* 0x000fe400078e0a1f */
[----:B------:R-:W-:Y:S02]  /*d8a0*/  LEA.HI R30, R30, R27, RZ, 0x3 ;  /* 0x0000001b1e1e7211 */ /* 0x000fe400078f18ff */
[----:B------:R-:W-:Y:S01]  /*d8b0*/  LEA.HI R24, R24, R29, RZ, 0x5 ;  /* 0x0000001d18187211 */ /* 0x000fe200078f28ff */
[----:B------:R0:W1:Y:S01]  /*d8c0*/  MUFU.TANH R64, R32 ;  /* 0x0000002000407308 */ /* 0x0000620000002400 */
[----:B------:R-:W-:-:S02]  /*d8d0*/  LOP3.LUT R30, R30, 0xfffffff8, RZ, 0xc0, !PT ;  /* 0xfffffff81e1e7812 */ /* 0x000fc400078ec0ff */
[----:B------:R-:W-:-:S03]  /*d8e0*/  SHF.R.S32.HI R31, RZ, 0x5, R24 ;  /* 0x00000005ff1f7819 */ /* 0x000fc60000011418 */
[----:B------:R-:W-:Y:S01]  /*d8f0*/  IMAD.IADD R30, R27, 0x1, -R30 ;  /* 0x000000011b1e7824 */ /* 0x000fe200078e0a1e */
[----:B0-----:R-:W-:Y:S01]  /*d900*/  LEA.HI R32, R62, R62, RZ, 0x1 ;  /* 0x0000003e3e207211 */ /* 0x001fe200078f08ff */
[----:B------:R-:W-:-:S03]  /*d910*/  IMAD R31, R56, 0x4, R31 ;  /* 0x00000004381f7824 */ /* 0x000fc600078e021f */
[----:B------:R-:W-:Y:S01]  /*d920*/  LOP3.LUT R27, R32, 0x1ffffffe, RZ, 0xc0, !PT ;  /* 0x1ffffffe201b7812 */ /* 0x000fe200078ec0ff */
[----:B------:R-:W-:Y:S01]  /*d930*/  FMUL.FTZ R38, R38, R61 ;  /* 0x0000003d26267220 */ /* 0x000fe20000410000 */
[----:B------:R-:W-:-:S03]  /*d940*/  IMAD.U32 R30, R31, 0x10, R30 ;  /* 0x000000101f1e7824 */ /* 0x000fc600078e001e */
[----:B------:R-:W-:Y:S01]  /*d950*/  IMAD.IADD R27, R62, 0x1, -R27 ;  /* 0x000000013e1b7824 */ /* 0x000fe200078e0a1b */
[----:B------:R0:W3:Y:S01]  /*d960*/  MUFU.TANH R70, R38 ;  /* 0x0000002600467308 */ /* 0x0000e20000002400 */
[----:B------:R-:W-:Y:S02]  /*d970*/  FMUL.FTZ R39, R39, R61 ;  /* 0x0000003d27277220 */ /* 0x000fe40000410000 */
[----:B0-----:R-:W-:-:S04]  /*d980*/  IMAD R38, R27, 0x8, R30 ;  /* 0x000000081b267824 */ /* 0x001fc800078e021e */
[----:B------:R-:W-:Y:S01]  /*d990*/  @P1 IMAD.HI.U32 R6, R38, R7, RZ ;  /* 0x0000000726061227 */ /* 0x000fe200078e00ff */
[----:B------:R0:W4:Y:S04]  /*d9a0*/  MUFU.TANH R71, R39 ;  /* 0x0000002700477308 */ /* 0x0001280000002400 */
[----:B------:R-:W-:Y:S01]  /*d9b0*/  @P1 SHF.R.U32.HI R38, RZ, R57, R6 ;  /* 0x00000039ff261219 */ /* 0x000fe20000011606 */
[-C--:B------:R-:W-:Y:S01]  /*d9c0*/  FMUL.FTZ R35, R35, R61.reuse ;  /* 0x0000003d23237220 */ /* 0x080fe20000410000 */
[----:B------:R-:W-:Y:S01]  /*d9d0*/  LOP3.LUT R26, R26, 0x7ffffffc, RZ, 0xc0, !PT ;  /* 0x7ffffffc1a1a7812 */ /* 0x000fe200078ec0ff */
[-C--:B------:R-:W-:Y:S01]  /*d9e0*/  FMUL.FTZ R37, R37, R61.reuse ;  /* 0x0000003d25257220 */ /* 0x080fe20000410000 */
[----:B0-----:R-:W-:Y:S01]  /*d9f0*/  IMAD.SHL.U32 R39, R0, 0x40, RZ ;  /* 0x0000004000277824 */ /* 0x001fe200078e00ff */
[----:B------:R-:W0:Y:S01]  /*da00*/  SHFL.IDX PT, R27, R38, RZ, 0x1c1f ;  /* 0x001c1fff261b7589 */ /* 0x000e2200000e0000 */
[-C--:B------:R-:W-:Y:S01]  /*da10*/  FMUL.FTZ R41, R41, R61.reuse ;  /* 0x0000003d29297220 */ /* 0x080fe20000410000 */
[----:B------:R-:W0:Y:S01]  /*da20*/  MUFU.TANH R67, R35 ;  /* 0x0000002300437308 */ /* 0x000e220000002400 */
[----:B------:R-:W-:Y:S01]  /*da30*/  IMAD.IADD R6, R29, 0x1, -R26 ;  /* 0x000000011d067824 */ /* 0x000fe200078e0a1a */
[----:B------:R-:W-:Y:S01]  /*da40*/  IADD3 R7, -R39, 0x1, RZ ;  /* 0x0000000127077810 */ /* 0x000fe20007ffe1ff */
[-C--:B------:R-:W-:Y:S01]  /*da50*/  FMUL.FTZ R25, R25, R61.reuse ;  /* 0x0000003d19197220 */ /* 0x080fe20000410000 */
[-C--:B------:R-:W-:Y:S01]  /*da60*/  FMUL.FTZ R28, R28, R61.reuse ;  /* 0x0000003d1c1c7220 */ /* 0x080fe20000410000 */
[-C--:B------:R-:W-:Y:S01]  /*da70*/  FMUL.FTZ R44, R44, R61.reuse ;  /* 0x0000003d2c2c7220 */ /* 0x080fe20000410000 */
[-C--:B------:R-:W-:Y:S01]  /*da80*/  FMUL.FTZ R45, R45, R61.reuse ;  /* 0x0000003d2d2d7220 */ /* 0x080fe20000410000 */
[-C--:B------:R-:W-:Y:S01]  /*da90*/  FMUL.FTZ R48, R48, R61.reuse ;  /* 0x0000003d30307220 */ /* 0x080fe20000410000 */
[----:B------:R2:W0:Y:S01]  /*daa0*/  MUFU.TANH R69, R37 ;  /* 0x0000002500457308 */ /* 0x0004220000002400 */
[-C--:B------:R-:W-:Y:S01]  /*dab0*/  FMUL.FTZ R49, R49, R61.reuse ;  /* 0x0000003d31317220 */ /* 0x080fe20000410000 */
[-C--:B------:R-:W-:Y:S01]  /*dac0*/  FMUL.FTZ R50, R50, R61.reuse ;  /* 0x0000003d32327220 */ /* 0x080fe20000410000 */
[-C--:B------:R-:W-:Y:S01]  /*dad0*/  FMUL.FTZ R51, R51, R61.reuse ;  /* 0x0000003d33337220 */ /* 0x080fe20000410000 */
[-C--:B------:R-:W-:Y:S01]  /*dae0*/  FMUL.FTZ R52, R52, R61.reuse ;  /* 0x0000003d34347220 */ /* 0x080fe20000410000 */
[-C--:B------:R-:W-:Y:S01]  /*daf0*/  FMUL.FTZ R53, R53, R61.reuse ;  /* 0x0000003d35357220 */ /* 0x080fe20000410000 */
[-C--:B------:R-:W-:Y:S01]  /*db00*/  FMUL.FTZ R54, R54, R61.reuse ;  /* 0x0000003d36367220 */ /* 0x080fe20000410000 */
[-C--:B------:R-:W-:Y:S01]  /*db10*/  FMUL.FTZ R55, R55, R61.reuse ;  /* 0x0000003d37377220 */ /* 0x080fe20000410000 */
[----:B------:R1:W0:Y:S01]  /*db20*/  MUFU.TANH R35, R41 ;  /* 0x0000002900237308 */ /* 0x0002220000002400 */
[-C--:B--2---:R-:W-:Y:S01]  /*db30*/  FMUL.FTZ R37, R47, R61.reuse ;  /* 0x0000003d2f257220 */ /* 0x084fe20000410000 */
[-C--:B------:R-:W-:Y:S01]  /*db40*/  FMUL.FTZ R33, R33, R61.reuse ;  /* 0x0000003d21217220 */ /* 0x080fe20000410000 */
[-C--:B------:R-:W-:Y:S01]  /*db50*/  FMUL.FTZ R34, R34, R61.reuse ;  /* 0x0000003d22227220 */ /* 0x080fe20000410000 */
[----:B------:R-:W-:Y:S01]  /*db60*/  FMUL.FTZ R36, R36, R61 ;  /* 0x0000003d24247220 */ /* 0x000fe20000410000 */
[----:B------:R-:W-:-:S02]  /*db70*/  IMAD R7, R6, -0x2, R7 ;  /* 0xfffffffe06077824 */ /* 0x000fc400078e0207 */
[----:B-1----:R-:W-:Y:S01]  /*db80*/  FMUL.FTZ R41, R46, R61 ;  /* 0x0000003d2e297220 */ /* 0x002fe20000410000 */
[----:B------:R-:W1:Y:S02]  /*db90*/  MUFU.TANH R21, R21 ;  /* 0x0000001500157308 */ /* 0x000e640000002400 */
[----:B------:R-:W-:Y:S01]  /*dba0*/  IADD3 R24, -R8, R7, R9 ;  /* 0x0000000708187210 */ /* 0x000fe20007ffe109 */
[-C--:B------:R-:W-:Y:S01]  /*dbb0*/  FMUL.FTZ R42, R42, R61.reuse ;  /* 0x0000003d2a2a7220 */ /* 0x080fe20000410000 */
[----:B------:R-:W-:Y:S01]  /*dbc0*/  FMUL.FTZ R43, R43, R61 ;  /* 0x0000003d2b2b7220 */ /* 0x000fe20000410000 */
[----:B------:R-:W-:-:S03]  /*dbd0*/  LOP3.LUT R7, RZ, R10, RZ, 0x33, !PT ;  /* 0x0000000aff077212 */ /* 0x000fc600078e33ff */
[----:B------:R-:W2:Y:S01]  /*dbe0*/  MUFU.TANH R25, R25 ;  /* 0x0000001900197308 */ /* 0x000ea20000002400 */
[----:B------:R-:W-:-:S07]  /*dbf0*/  FMUL.FTZ R40, R40, R61 ;  /* 0x0000003d28287220 */ /* 0x000fce0000410000 */
        /* <DEDUP_REMOVED lines=20> */
[----:B------:R-:W-:-:S07]  /*dd40*/  IMAD.IADD R46, R12, 0x1, -R39 ;  /* 0x000000010c2e7824 */ /* 0x000fce00078e0a27 */
[----:B------:R3:W0:Y:S08]  /*dd50*/  MUFU.TANH R73, R42 ;  /* 0x0000002a00497308 */ /* 0x0006300000002400 */
[----:B------:R4:W1:Y:S01]  /*dd60*/  MUFU.TANH R74, R43 ;  /* 0x0000002b004a7308 */ /* 0x0008620000002400 */
[C---:B---3--:R-:W-:Y:S02]  /*dd70*/  IMAD.IADD R42, R24.reuse, 0x1, R11 ;  /* 0x00000001182a7824 */ /* 0x048fe400078e020b */
[----:B----4-:R-:W-:-:S05]  /*dd80*/  IMAD.IADD R43, R24, 0x1, R7 ;  /* 0x00000001182b7824 */ /* 0x010fca00078e0207 */
[----:B------:R3:W4:Y:S01]  /*dd90*/  MUFU.TANH R72, R40 ;  /* 0x0000002800487308 */ /* 0x0007220000002400 */
[--C-:B0-----:R-:W-:Y:S02]  /*dda0*/  IMAD.IADD R7, R43, 0x1, R27.reuse ;  /* 0x000000012b077824 */ /* 0x101fe400078e021b */
[----:B---3--:R-:W-:Y:S01]  /*ddb0*/  IMAD.IADD R40, R42, 0x1, R27 ;  /* 0x000000012a287824 */ /* 0x008fe200078e021b */
[----:B-12---:R-:W-:Y:S06]  /*ddc0*/  @!P2 BRA `(.L_x_2049) ;  /* 0x000000000048a947 */ /* 0x006fec0003800000 */
[----:B------:R-:W-:Y:S01]  /*ddd0*/  IADD3 R10, -R8, R9, R27 ;  /* 0x00000009080a7210 */ /* 0x000fe20007ffe11b */
[----:B------:R-:W-:Y:S03]  /*dde0*/  BSSY B1, `(.L_x_2050) ;  /* 0x000000c000017945 */ /* 0x000fe60003800000 */
[----:B------:R-:W-:-:S13]  /*ddf0*/  ISETP.GT.AND P1, PT, R10, -0x1, PT ;  /* 0xffffffff0a00780c */ /* 0x000fda0003f24270 */
[----:B------:R-:W-:Y:S05]  /*de00*/  @P1 BRA `(.L_x_2051) ;  /* 0x0000000000181947 */ /* 0x000fea0003800000 */
[----:B------:R-:W-:Y:S02]  /*de10*/  ISETP.NE.AND P1, PT, R13, 0x1, PT ;  /* 0x000000010d00780c */ /* 0x000fe40003f25270 */
[----:B------:R-:W-:-:S11]  /*de20*/  LOP3.LUT R11, RZ, R10, RZ, 0x33, !PT ;  /* 0x0000000aff0b7212 */ /* 0x000fd600078e33ff */
[----:B------:R-:W-:-:S05]  /*de30*/  @P1 IMAD.HI.U32 R10, R11, R14, RZ ;  /* 0x0000000e0b0a1227 */ /* 0x000fca00078e00ff */
[----:B------:R-:W-:-:S04]  /*de40*/  @P1 SHF.R.U32.HI R11, RZ, R15, R10 ;  /* 0x0000000fff0b1219 */ /* 0x000fc8000001160a */
[----:B------:R-:W-:Y:S01]  /*de50*/  LOP3.LUT R10, RZ, R11, RZ, 0x33, !PT ;  /* 0x0000000bff0a7212 */ /* 0x000fe200078e33ff */
[----:B------:R-:W-:Y:S06]  /*de60*/  BRA `(.L_x_2052) ;  /* 0x00000000000c7947 */ /* 0x000fec0003800000 */
.L_x_2051:
[----:B------:R-:W-:-:S13]  /*de70*/  ISETP.NE.AND P1, PT, R13, 0x1, PT ;  /* 0x000000010d00780c */ /* 0x000fda0003f25270 */
[----:B------:R-:W-:-:S05]  /*de80*/  @P1 IMAD.HI.U32 R12, R10, R14, RZ ;  /* 0x0000000e0a0c1227 */ /* 0x000fca00078e00ff */
[----:B------:R-:W-:-:S07]  /*de90*/  @P1 SHF.R.U32.HI R10, RZ, R15, R12 ;  /* 0x0000000fff0a1219 */ /* 0x000fce000001160c */
.L_x_2052:
[----:B------:R-:W-:Y:S05]  /*dea0*/  BSYNC B1 ;  /* 0x0000000000017941 */ /* 0x000fea0003800000 */
.L_x_2050:
[----:B------:R-:W-:-:S04]  /*deb0*/  IMAD R11, R10, R13, -R39 ;  /* 0x0000000d0a0b7224 */ /* 0x000fc800078e0a27 */
[----:B------:R-:W-:-:S05]  /*dec0*/  IMAD R10, R6, -0x2, R11 ;  /* 0xfffffffe060a7824 */ /* 0x000fca00078e020b */
[----:B------:R-:W-:Y:S02]  /*ded0*/  VIMNMX R7, R7, R10, !PT ;  /* 0x0000000a07077248 */ /* 0x000fe40007fe0100 */
[----:B------:R-:W-:-:S07]  /*dee0*/  VIADDMNMX R40, R10, R13, R40, PT ;  /* 0x0000000d0a287246 */ /* 0x000fce0003800128 */
.L_x_2049:
[----:B------:R-:W-:Y:S05]  /*def0*/  BSYNC B0 ;  /* 0x0000000000007941 */ /* 0x000fea0003800000 */
.L_x_2048:
[C---:B------:R-:W-:Y:S01]  /*df00*/  ISETP.GE.AND P1, PT, R46.reuse, 0x2, PT ;  /* 0x000000022e00780c */ /* 0x040fe20003f26270 */
[----:B------:R-:W0:Y:S01]  /*df10*/  SHFL.IDX PT, R38, R38, 0x1, 0x1c1f ;  /* 0x003c1f0026267f89 */ /* 0x000e2200000e0000 */
[C---:B------:R-:W-:Y:S01]  /*df20*/  ISETP.GE.AND P3, PT, R46.reuse, 0xa, PT ;  /* 0x0000000a2e00780c */ /* 0x040fe20003f66270 */
[----:B------:R-:W-:Y:S01]  /*df30*/  BSSY B0, `(.L_x_2053) ;  /* 0x0000060000007945 */ /* 0x000fe20003800000 */
[----:B------:R-:W-:Y:S02]  /*df40*/  P2R R47, PR, RZ, 0x2 ;  /* 0x00000002ff2f7803 */ /* 0x000fe40000000000 */
[----:B------:R-:W-:Y:S02]  /*df50*/  ISETP.GT.AND P1, PT, R7, 0x1, !P1 ;  /* 0x000000010700780c */ /* 0x000fe40004f24270 */
[----:B------:R-:W-:Y:S02]  /*df60*/  ISETP.GE.AND P2, PT, R46, 0x9, PT ;  /* 0x000000092e00780c */ /* 0x000fe40003f46270 */
[----:B------:R-:W-:-:S02]  /*df70*/  ISETP.LT.OR P1, PT, R40, 0x2, P1 ;  /* 0x000000022800780c */ /* 0x000fc40000f21670 */
[----:B------:R-:W-:Y:S02]  /*df80*/  P2R R56, PR, RZ, 0x4 ;  /* 0x00000004ff387803 */ /* 0x000fe40000000000 */
[----:B------:R-:W-:Y:S02]  /*df90*/  FSEL R36, R25, -INF , !P1 ;  /* 0xff80000019247808 */ /* 0x000fe40004800000 */
[C---:B------:R-:W-:Y:S02]  /*dfa0*/  ISETP.GT.AND P1, PT, R7.reuse, 0x9, !P3 ;  /* 0x000000090700780c */ /* 0x040fe40005f24270 */
[----:B------:R-:W-:Y:S02]  /*dfb0*/  P2R R61, PR, RZ, 0x8 ;  /* 0x00000008ff3d7803 */ /* 0x000fe40000000000 */
[----:B------:R-:W-:Y:S02]  /*dfc0*/  ISETP.LT.OR P1, PT, R40, 0xa, P1 ;  /* 0x0000000a2800780c */ /* 0x000fe40000f21670 */
[----:B------:R-:W-:-:S02]  /*dfd0*/  ISETP.GT.AND P2, PT, R7, 0x8, !P2 ;  /* 0x000000080700780c */ /* 0x000fc40005744270 */
[----:B------:R-:W-:Y:S01]  /*dfe0*/  ISETP.GE.AND P3, PT, R46, 0x11, PT ;  /* 0x000000112e00780c */ /* 0x000fe20003f66270 */
[----:B0-----:R-:W-:Y:S01]  /*dff0*/  IMAD.IADD R43, R43, 0x1, R38 ;  /* 0x000000012b2b7824 */ /* 0x001fe200078e0226 */
[----:B------:R-:W-:Y:S02]  /*e000*/  FSEL R33, R63, -INF , !P1 ;  /* 0xff8000003f217808 */ /* 0x000fe40004800000 */
[----:B------:R-:W-:Y:S02]  /*e010*/  ISETP.LT.OR P2, PT, R40, 0x9, P2 ;  /* 0x000000092800780c */ /* 0x000fe40001741670 */
[----:B------:R-:W-:Y:S02]  /*e020*/  ISETP.GT.AND P1, PT, R7, 0x10, !P3 ;  /* 0x000000100700780c */ /* 0x000fe40005f24270 */
[----:B------:R-:W-:Y:S02]  /*e030*/  FSEL R34, R28, -INF , !P2 ;  /* 0xff8000001c227808 */ /* 0x000fe40005000000 */
[----:B------:R-:W-:-:S02]  /*e040*/  ISETP.LT.OR P1, PT, R40, 0x11, P1 ;  /* 0x000000112800780c */ /* 0x000fc40000f21670 */
[----:B------:R-:W-:Y:S02]  /*e050*/  ISETP.GE.AND P2, PT, R46, 0x12, PT ;  /* 0x000000122e00780c */ /* 0x000fe40003f46270 */
[----:B------:R-:W-:Y:S02]  /*e060*/  FSEL R32, R64, -INF , !P1 ;  /* 0xff80000040207808 */ /* 0x000fe40004800000 */
[----:B------:R-:W-:Y:S02]  /*e070*/  ISETP.GT.AND P1, PT, R7, 0x11, !P2 ;  /* 0x000000110700780c */ /* 0x000fe40005724270 */
[----:B------:R-:W-:Y:S02]  /*e080*/  P2R R63, PR, RZ, 0x4 ;  /* 0x00000004ff3f7803 */ /* 0x000fe40000000000 */
[----:B------:R-:W-:Y:S02]  /*e090*/  ISETP.LT.OR P1, PT, R40, 0x12, P1 ;  /* 0x000000122800780c */ /* 0x000fe40000f21670 */
[----:B------:R-:W-:-:S02]  /*e0a0*/  ISETP.GE.AND P2, PT, R46, 0x19, PT ;  /* 0x000000192e00780c */ /* 0x000fc40003f46270 */
[----:B------:R-:W-:Y:S02]  /*e0b0*/  FSEL R31, R65, -INF , !P1 ;  /* 0xff800000411f7808 */ /* 0x000fe40004800000 */
[----:B------:R-:W-:Y:S02]  /*e0c0*/  ISETP.GT.AND P1, PT, R7, 0x18, !P2 ;  /* 0x000000180700780c */ /* 0x000fe40005724270 */
[----:B------:R-:W-:Y:S02]  /*e0d0*/  P2R R64, PR, RZ, 0x4 ;  /* 0x00000004ff407803 */ /* 0x000fe40000000000 */
[----:B------:R-:W-:Y:S02]  /*e0e0*/  ISETP.LT.OR P1, PT, R40, 0x19, P1 ;  /* 0x000000192800780c */ /* 0x000fe40000f21670 */
[----:B------:R-:W-:Y:S02]  /*e0f0*/  ISETP.GE.AND P2, PT, R46, 0x1a, PT ;  /* 0x0000001a2e00780c */ /* 0x000fe40003f46270 */
[----:B------:R-:W-:-:S02]  /*e100*/  FSEL R30, R68, -INF , !P1 ;  /* 0xff800000441e7808 */ /* 0x000fc40004800000 */
[----:B------:R-:W-:Y:S02]  /*e110*/  ISETP.GT.AND P1, PT, R7, 0x19, !P2 ;  /* 0x000000190700780c */ /* 0x000fe40005724270 */
[----:B------:R-:W-:Y:S02]  /*e120*/  P2R R65, PR, RZ, 0x4 ;  /* 0x00000004ff417803 */ /* 0x000fe40000000000 */
[----:B------:R-:W-:Y:S02]  /*e130*/  ISETP.LT.OR P1, PT, R40, 0x1a, P1 ;  /* 0x0000001a2800780c */ /* 0x000fe40000f21670 */
[----:B------:R-:W-:Y:S02]  /*e140*/  ISETP.GE.AND P2, PT, R46, 0x21, PT ;  /* 0x000000212e00780c */ /* 0x000fe40003f46270 */
[----:B------:R-:W-:Y:S02]  /*e150*/  FSEL R29, R69, -INF , !P1 ;  /* 0xff800000451d7808 */ /* 0x000fe40004800000 */
[----:B------:R-:W-:-:S02]  /*e160*/  ISETP.GT.AND P1, PT, R7, 0x20, !P2 ;  /* 0x000000200700780c */ /* 0x000fc40005724270 */
[----:B------:R-:W-:Y:S02]  /*e170*/  P2R R68, PR, RZ, 0x4 ;  /* 0x00000004ff447803 */ /* 0x000fe40000000000 */
[----:B------:R-:W-:Y:S02]  /*e180*/  ISETP.LT.OR P1, PT, R40, 0x21, P1 ;  /* 0x000000212800780c */ /* 0x000fe40000f21670 */
[----:B------:R-:W-:Y:S02]  /*e190*/  ISETP.GE.AND P2, PT, R46, 0x22, PT ;  /* 0x000000222e00780c */ /* 0x000fe40003f46270 */
[----:B----4-:R-:W-:Y:S02]  /*e1a0*/  FSEL R28, R72, -INF , !P1 ;  /* 0xff800000481c7808 */ /* 0x010fe40004800000 */
[----:B------:R-:W-:Y:S02]  /*e1b0*/  ISETP.GT.AND P1, PT, R7, 0x21, !P2 ;  /* 0x000000210700780c */ /* 0x000fe40005724270 */
[----:B------:R-:W-:-:S02]  /*e1c0*/  P2R R69, PR, RZ, 0x4 ;  /* 0x00000004ff457803 */ /* 0x000fc40000000000 */
[----:B------:R-:W-:Y:S02]  /*e1d0*/  ISETP.LT.OR P1, PT, R40, 0x22, P1 ;  /* 0x000000222800780c */ /* 0x000fe40000f21670 */
[----:B------:R-:W-:Y:S02]  /*e1e0*/  ISETP.GE.AND P2, PT, R46, 0x29, PT ;  /* 0x000000292e00780c */ /* 0x000fe40003f46270 */
[----:B------:R-:W-:Y:S02]  /*e1f0*/  FSEL R27, R35, -INF , !P1 ;  /* 0xff800000231b7808 */ /* 0x000fe40004800000 */
[----:B------:R-:W-:Y:S02]  /*e200*/  ISETP.GT.AND P1, PT, R7, 0x28, !P2 ;  /* 0x000000280700780c */ /* 0x000fe40005724270 */
[----:B------:R-:W-:Y:S02]  /*e210*/  P2R R72, PR, RZ, 0x4 ;  /* 0x00000004ff487803 */ /* 0x000fe40000000000 */
[----:B------:R-:W-:-:S02]  /*e220*/  ISETP.LT.OR P1, PT, R40, 0x29, P1 ;  /* 0x000000292800780c */ /* 0x000fc40000f21670 */
[----:B------:R-:W-:Y:S02]  /*e230*/  P2R R62, PR, RZ, 0x8 ;  /* 0x00000008ff3e7803 */ /* 0x000fe40000000000 */
[----:B------:R-:W-:Y:S01]  /*e240*/  FSEL R26, R44, -INF , !P1 ;  /* 0xff8000002c1a7808 */ /* 0x000fe20004800000 */
[----:B------:R-:W-:Y:S01]  /*e250*/  IMAD.IADD R44, R42, 0x1, R38 ;  /* 0x000000012a2c7824 */ /* 0x000fe200078e0226 */
[----:B------:R-:W-:-:S04]  /*e260*/  ISETP.GE.AND P1, PT, R46, 0x2a, PT ;  /* 0x0000002a2e00780c */ /* 0x000fc80003f26270 */
[----:B------:R-:W-:-:S04]  /*e270*/  ISETP.GT.AND P2, PT, R7, 0x29, !P1 ;  /* 0x000000290700780c */ /* 0x000fc80004f44270 */
[----:B------:R-:W-:-:S04]  /*e280*/  ISETP.LT.OR P2, PT, R40, 0x2a, P2 ;  /* 0x0000002a2800780c */ /* 0x000fc80001741670 */
[----:B------:R-:W-:Y:S02]  /*e290*/  FSEL R25, R45, -INF , !P2 ;  /* 0xff8000002d197808 */ /* 0x000fe40005000000 */
        /* <DEDUP_REMOVED lines=13> */
[----:B------:R-:W-:-:S04]  /*e370*/  ISETP.GT.AND P6, PT, R7, RZ, !P5 ;  /* 0x000000ff0700720c */ /* 0x000fc80006fc4270 */
[----:B------:R-:W-:-:S04]  /*e380*/  ISETP.LT.OR P6, PT, R40, 0x1, P6 ;  /* 0x000000012800780c */ /* 0x000fc800037c1670 */
[----:B------:R-:W-:Y:S02]  /*e390*/  FSEL R57, R21, -INF , !P6 ;  /* 0xff80000015397808 */ /* 0x000fe40007000000 */
[----:B------:R-:W-:-:S04]  /*e3a0*/  ISETP.GE.AND P6, PT, R46, 0x3a, PT ;  /* 0x0000003a2e00780c */ /* 0x000fc80003fc6270 */
[----:B------:R-:W-:Y:S02]  /*e3b0*/  P2R R45, PR, RZ, 0x40 ;  /* 0x00000040ff2d7803 */ /* 0x000fe40000000000 */
[----:B------:R-:W-:-:S04]  /*e3c0*/  ISETP.GT.AND P6, PT, R7, 0x39, !P6 ;  /* 0x000000390700780c */ /* 0x000fc800077c4270 */
[----:B------:R-:W-:-:S04]  /*e3d0*/  ISETP.LT.OR P6, PT, R40, 0x3a, P6 ;  /* 0x0000003a2800780c */ /* 0x000fc800037c1670 */
[----:B------:R-:W-:Y:S02]  /*e3e0*/  FSEL R11, R53, -INF , !P6 ;  /* 0xff800000350b7808 */ /* 0x000fe40007000000 */
[----:B------:R-:W-:-:S13]  /*e3f0*/  ISETP.GE.AND P6, PT, R13, 0x1, PT ;  /* 0x000000010d00780c */ /* 0x000fda0003fc6270 */
[----:B------:R-:W-:Y:S05]  /*e400*/  @!P6 BRA `(.L_x_2054) ;  /* 0x000000000048e947 */ /* 0x000fea0003800000 */
        /* <DEDUP_REMOVED lines=10> */
.L_x_2056:
[----:B------:R-:W-:-:S13]  /*e4b0*/  ISETP.NE.AND P6, PT, R13, 0x1, PT ;  /* 0x000000010d00780c */ /* 0x000fda0003fc5270 */
[----:B------:R-:W-:-:S05]  /*e4c0*/  @P6 IMAD.HI.U32 R14, R8, R14, RZ ;  /* 0x0000000e080e6227 */ /* 0x000fca00078e00ff */
[----:B------:R-:W-:-:S07]  /*e4d0*/  @P6 SHF.R.U32.HI R8, RZ, R15, R14 ;  /* 0x0000000fff086219 */ /* 0x000fce000001160e */
.L_x_2057:
[----:B------:R-:W-:Y:S05]  /*e4e0*/  BSYNC B1 ;  /* 0x0000000000017941 */ /* 0x000fea0003800000 */
.L_x_2055:
[----:B------:R-:W-:-:S04]  /*e4f0*/  IMAD R7, R8, R13, -R39 ;  /* 0x0000000d08077224 */ /* 0x000fc800078e0a27 */
[----:B------:R-:W-:-:S05]  /*e500*/  IMAD R6, R6, -0x2, R7 ;  /* 0xfffffffe06067824 */ /* 0x000fca00078e0207 */
[----:B------:R-:W-:Y:S02]  /*e510*/  VIADDMNMX R44, R6, R13, R44, PT ;  /* 0x0000000d062c7246 */ /* 0x000fe4000380012c */
[----:B------:R-:W-:-:S07]  /*e520*/  VIMNMX R43, R43, R6, !PT ;  /* 0x000000062b2b7248 */ /* 0x000fce0007fe0100 */
.L_x_2054:
[----:B------:R-:W-:Y:S05]  /*e530*/  BSYNC B0 ;  /* 0x0000000000007941 */ /* 0x000fea0003800000 */
.L_x_2053:
[----:B------:R-:W2:Y:S01]  /*e540*/  LD.E.64 R6, desc[UR46][R152.64+0x410] ;  /* 0x0004102e98067980 */ /* 0x000ea2000c101b00 */
[----:B------:R-:W-:Y:S02]  /*e550*/  ISETP.GT.AND P5, PT, R43, RZ, !P5 ;  /* 0x000000ff2b00720c */ /* 0x000fe40006fa4270 */
[----:B------:R-:W-:Y:S02]  /*e560*/  ISETP.NE.AND P6, PT, R69, RZ, PT ;  /* 0x000000ff4500720c */ /* 0x000fe40003fc5270 */
[----:B------:R-:W-:-:S04]  /*e570*/  ISETP.LT.OR P5, PT, R44, 0x1, P5 ;  /* 0x000000012c00780c */ /* 0x000fc80002fa1670 */
[----:B------:R-:W-:Y:S02]  /*e580*/  FSEL R42, R5, -INF , !P5 ;  /* 0xff800000052a7808 */ /* 0x000fe40006800000 */
[----:B------:R-:W-:-:S04]  /*e590*/  ISETP.NE.AND P5, PT, R47, RZ, PT ;  /* 0x000000ff2f00720c */ /* 0x000fc80003fa5270 */
[----:B------:R-:W-:-:S04]  /*e5a0*/  ISETP.GT.AND P5, PT, R43, 0x1, !P5 ;  /* 0x000000012b00780c */ /* 0x000fc80006fa4270 */
        /* <DEDUP_REMOVED lines=30> */
[----:B------:R-:W-:Y:S02]  /*e790*/  ISETP.GT.AND P5, PT, R43, 0x21, !P6 ;  /* 0x000000212b00780c */ /* 0x000fe400077a4270 */
[----:B------:R-:W-:Y:S02]  /*e7a0*/  ISETP.NE.AND P6, PT, R45, RZ, PT ;  /* 0x000000ff2d00720c */ /* 0x000fe40003fc5270 */
[----:B------:R-:W-:-:S04]  /*e7b0*/  ISETP.LT.OR P5, PT, R44, 0x22, P5 ;  /* 0x000000222c00780c */ /* 0x000fc80002fa1670 */
[----:B------:R-:W-:Y:S02]  /*e7c0*/  FSEL R13, R74, -INF , !P5 ;  /* 0xff8000004a0d7808 */ /* 0x000fe40006800000 */
[----:B------:R-:W-:-:S04]  /*e7d0*/  ISETP.NE.AND P5, PT, R72, RZ, PT ;  /* 0x000000ff4800720c */ /* 0x000fc80003fa5270 */
[C---:B------:R-:W-:Y:S02]  /*e7e0*/  ISETP.GT.AND P5, PT, R43.reuse, 0x28, !P5 ;  /* 0x000000282b00780c */ /* 0x040fe40006fa4270 */
[C---:B------:R-:W-:Y:S02]  /*e7f0*/  ISETP.GT.AND P1, PT, R43.reuse, 0x29, !P1 ;  /* 0x000000292b00780c */ /* 0x040fe40004f24270 */
[C---:B------:R-:W-:Y:S02]  /*e800*/  ISETP.LT.OR P5, PT, R44.reuse, 0x29, P5 ;  /* 0x000000292c00780c */ /* 0x040fe40002fa1670 */
[----:B------:R-:W-:Y:S02]  /*e810*/  ISETP.GT.AND P2, PT, R43, 0x30, !P2 ;  /* 0x000000302b00780c */ /* 0x000fe40005744270 */
[----:B------:R-:W-:Y:S02]  /*e820*/  ISETP.LT.OR P1, PT, R44, 0x2a, P1 ;  /* 0x0000002a2c00780c */ /* 0x000fe40000f21670 */
[----:B------:R-:W-:-:S02]  /*e830*/  FSEL R53, R41, -INF , !P5 ;  /* 0xff80000029357808 */ /* 0x000fc40006800000 */
[----:B------:R-:W-:Y:S02]  /*e840*/  ISETP.GT.AND P3, PT, R43, 0x31, !P3 ;  /* 0x000000312b00780c */ /* 0x000fe40005f64270 */
[C---:B------:R-:W-:Y:S02]  /*e850*/  ISETP.LT.OR P2, PT, R44.reuse, 0x31, P2 ;  /* 0x000000312c00780c */ /* 0x040fe40001741670 */
[----:B------:R-:W-:Y:S02]  /*e860*/  FSEL R59, R37, -INF , !P1 ;  /* 0xff800000253b7808 */ /* 0x000fe40004800000 */
[----:B------:R-:W-:Y:S02]  /*e870*/  ISETP.GT.AND P4, PT, R43, 0x38, !P4 ;  /* 0x000000382b00780c */ /* 0x000fe40006784270 */
[----:B------:R-:W-:Y:S02]  /*e880*/  ISETP.LT.OR P3, PT, R44, 0x32, P3 ;  /* 0x000000322c00780c */ /* 0x000fe40001f61670 */
[----:B------:R-:W-:-:S02]  /*e890*/  FSEL R61, R50, -INF , !P2 ;  /* 0xff800000323d7808 */ /* 0x000fc40005000000 */
[----:B------:R-:W-:Y:S02]  /*e8a0*/  ISETP.GT.AND P1, PT, R43, 0x39, !P6 ;  /* 0x000000392b00780c */ /* 0x000fe40007724270 */
[C---:B------:R-:W-:Y:S02]  /*e8b0*/  ISETP.LT.OR P4, PT, R44.reuse, 0x39, P4 ;  /* 0x000000392c00780c */ /* 0x040fe40002781670 */
[----:B------:R-:W-:Y:S02]  /*e8c0*/  FSEL R63, R51, -INF , !P3 ;  /* 0xff800000333f7808 */ /* 0x000fe40005800000 */
[----:B------:R-:W-:Y:S02]  /*e8d0*/  ISETP.LT.OR P1, PT, R44, 0x3a, P1 ;  /* 0x0000003a2c00780c */ /* 0x000fe40000f21670 */
[----:B------:R-:W-:Y:S02]  /*e8e0*/  FSEL R65, R54, -INF , !P4 ;  /* 0xff80000036417808 */ /* 0x000fe40006000000 */
[----:B------:R-:W-:-:S02]  /*e8f0*/  FSEL R37, R55, -INF , !P1 ;  /* 0xff80000037257808 */ /* 0x000fc40004800000 */
[----:B--2---:R-:W-:-:S04]  /*e900*/  FMNMX.FTZ R5, R57, R6, !PT ;  /* 0x0000000639057209 */ /* 0x004fc80007810000 */
[----:B------:R-:W-:-:S04]  /*e910*/  FMNMX.FTZ R5, R36, R5, !PT ;  /* 0x0000000524057209 */ /* 0x000fc80007810000 */
        /* <DEDUP_REMOVED lines=11> */
[----:B------:R-:W-:Y:S02]  /*e9d0*/  FMNMX.FTZ R9, R12, R5, !PT ;  /* 0x000000050c097209 */ /* 0x000fe40007810000 */
[----:B------:R-:W-:Y:S02]  /*e9e0*/  FMNMX.FTZ R5, R42, R7, !PT ;  /* 0x000000072a057209 */ /* 0x000fe40007810000 */
[----:B------:R-:W-:Y:S02]  /*e9f0*/  FMNMX.FTZ R46, R10, R9, !PT ;  /* 0x000000090a2e7209 */ /* 0x000fe40007810000 */
[----:B------:R-:W-:Y:S02]  /*ea00*/  FMNMX.FTZ R8, R40, R5, !PT ;  /* 0x0000000528087209 */ /* 0x000fe40007810000 */
[----:B------:R-:W-:Y:S02]  /*ea10*/  FMNMX.FTZ R45, R11, R46, !PT ;  /* 0x0000002e0b2d7209 */ /* 0x000fe40007810000 */
[----:B------:R-:W-:-:S03]  /*ea20*/  FMNMX.FTZ R5, R39, R8, !PT ;  /* 0x0000000827057209 */ /* 0x000fc60007810000 */
[----:B------:R-:W0:Y:S01]  /*ea30*/  SHFL.BFLY PT, R46, R45, 0x2, 0x1f ;  /* 0x0c401f002d2e7f89 */ /* 0x000e2200000e0000 */
[----:B------:R-:W-:-:S04]  /*ea40*/  FMNMX.FTZ R8, R38, R5, !PT ;  /* 0x0000000526087209 */ /* 0x000fc80007810000 */
[----:B------:R-:W-:-:S04]  /*ea50*/  FMNMX.FTZ R8, R35, R8, !PT ;  /* 0x0000000823087209 */ /* 0x000fc80007810000 */
[----:B------:R-:W-:-:S04]  /*ea60*/  FMNMX.FTZ R5, R21, R8, !PT ;  /* 0x0000000815057209 */ /* 0x000fc80007810000 */
[----:B------:R-:W-:-:S04]  /*ea70*/  FMNMX.FTZ R8, R20, R5, !PT ;  /* 0x0000000514087209 */ /* 0x000fc80007810000 */
[----:B------:R-:W-:-:S04]  /*ea80*/  FMNMX.FTZ R5, R15, R8, !PT ;  /* 0x000000080f057209 */ /* 0x000fc80007810000 */
[----:B------:R-:W-:Y:S02]  /*ea90*/  FMNMX.FTZ R8, R14, R5, !PT ;  /* 0x000000050e087209 */ /* 0x000fe40007810000 */
[----:B0-----:R-:W-:Y:S02]  /*eaa0*/  FMNMX.FTZ R46, R45, R46, !PT ;  /* 0x0000002e2d2e7209 */ /* 0x001fe40007810000 */
[----:B------:R-:W-:-:S03]  /*eab0*/  FMNMX.FTZ R8, R13, R8, !PT ;  /* 0x000000080d087209 */ /* 0x000fc60007810000 */
[----:B------:R-:W0:Y:S01]  /*eac0*/  SHFL.BFLY PT, R41, R46, 0x1, 0x1f ;  /* 0x0c201f002e297f89 */ /* 0x000e2200000e0000 */
[----:B------:R-:W-:-:S04]  /*ead0*/  FMNMX.FTZ R8, R53, R8, !PT ;  /* 0x0000000835087209 */ /* 0x000fc80007810000 */
[----:B------:R-:W-:-:S04]  /*eae0*/  FMNMX.FTZ R8, R59, R8, !PT ;  /* 0x000000083b087209 */ /* 0x000fc80007810000 */
[----:B------:R-:W-:-:S04]  /*eaf0*/  FMNMX.FTZ R8, R61, R8, !PT ;  /* 0x000000083d087209 */ /* 0x000fc80007810000 */
[----:B------:R-:W-:Y:S02]  /*eb00*/  FMNMX.FTZ R8, R63, R8, !PT ;  /* 0x000000083f087209 */ /* 0x000fe40007810000 */
[----:B------:R-:W-:Y:S02]  /*eb10*/  IADD3 R9, P2, R2, 0x410, RZ ;  /* 0x0000041002097810 */ /* 0x000fe40007f5e0ff */
[----:B------:R-:W-:Y:S02]  /*eb20*/  FMNMX.FTZ R44, R65, R8, !PT ;  /* 0x00000008412c7209 */ /* 0x000fe40007810000 */
[----:B------:R-:W-:Y:S01]  /*eb30*/  LOP3.LUT R8, R9, 0x4, RZ, 0xfc, !PT ;  /* 0x0000000409087812 */ /* 0x000fe200078efcff */
[----:B------:R-:W-:Y:S01]  /*eb40*/  IMAD.X R9, RZ, RZ, R16, P2 ;  /* 0x000000ffff097224 */ /* 0x000fe200010e0610 */
[----:B------:R-:W-:Y:S02]  /*eb50*/  FMNMX.FTZ R5, R37, R44, !PT ;  /* 0x0000002c25057209 */ /* 0x000fe40007810000 */
[----:B0-----:R-:W-:Y:S01]  /*eb60*/  FMNMX.FTZ R41, R46, R41, !PT ;  /* 0x000000292e297209 */ /* 0x001fe20007810000 */
[----:B------:R-:W-:Y:S04]  /*eb70*/  ST.E desc[UR46][R152.64+0x410], R45 ;  /* 0x0004102d98007985 */ /* 0x000fe8000c10192e */
[----:B------:R-:W-:Y:S04]  /*eb80*/  ST.E desc[UR46][R8.64], R5 ;  /* 0x0000000508007985 */ /* 0x000fe8000c10192e */
[----:B------:R-:W-:Y:S04]  /*eb90*/  ST.E desc[UR46][R152.64+0x410], R41 ;  /* 0x0004102998007985 */ /* 0x000fe8000c10192e */
[----:B------:R-:W2:Y:S04]  /*eba0*/  LD.E R43, desc[UR46][R8.64] ;  /* 0x0000002e082b7980 */ /* 0x000ea8000c101900 */
[----:B--2---:R-:W0:Y:S02]  /*ebb0*/  SHFL.BFLY PT, R44, R43, 0x2, 0x1f ;  /* 0x0c401f002b2c7f89 */ /* 0x004e2400000e0000 */
[----:B0-----:R-:W-:-:S05]  /*ebc0*/  FMNMX.FTZ R46, R43, R44, !PT ;  /* 0x0000002c2b2e7209 */ /* 0x001fca0007810000 */
[----:B------:R-:W0:Y:S02]  /*ebd0*/  SHFL.BFLY PT, R47, R46, 0x1, 0x1f ;  /* 0x0c201f002e2f7f89 */ /* 0x000e2400000e0000 */
[----:B0-----:R-:W-:-:S05]  /*ebe0*/  FMNMX.FTZ R47, R46, R47, !PT ;  /* 0x0000002f2e2f7209 */ /* 0x001fca0007810000 */
[----:B------:R0:W-:Y:S04]  /*ebf0*/  ST.E desc[UR46][R8.64], R47 ;  /* 0x0000002f08007985 */ /* 0x0001e8000c10192e */
[----:B------:R-:W2:Y:S04]  /*ec00*/  LD.E R48, desc[UR46][R152.64+0x410] ;  /* 0x0004102e98307980 */ /* 0x000ea8000c101900 */
[----:B------:R-:W3:Y:S04]  /*ec10*/  LD.E R49, desc[UR46][R152.64+0x430] ;  /* 0x0004302e98317980 */ /* 0x000ee8000c101900 */
[----:B------:R-:W4:Y:S04]  /*ec20*/  LD.E R52, desc[UR46][R152.64+0x424] ;  /* 0x0004242e98347980 */ /* 0x000f28000c101900 */
[----:B------:R-:W5:Y:S04]  /*ec30*/  LD.E R51, desc[UR46][R152.64+0x420] ;  /* 0x0004202e98337980 */ /* 0x000f68000c101900 */
[----:B------:R-:W5:Y:S01]  /*ec40*/  LD.E.64 R44, desc[UR46][R152.64+0xd8] ;  /* 0x0000d82e982c7980 */ /* 0x000f62000c101b00 */
[----:B------:R-:W-:-:S04]  /*ec50*/  FSETP.NEU.FTZ.AND P1, PT, R47, -INF , PT ;  /* 0xff8000002f00780b */ /* 0x000fc80003f3d000 */
[----:B------:R-:W-:-:S05]  /*ec60*/  FSEL R50, R47, RZ, P1 ;  /* 0x000000ff2f327208 */ /* 0x000fca0000800000 */
[----:B------:R-:W-:Y:S01]  /*ec70*/  FADD.FTZ R50, R7, -R50 ;  /* 0x8000003207327221 */ /* 0x000fe20000010000 */
[----:B--2---:R-:W-:-:S04]  /*ec80*/  FSETP.NEU.FTZ.AND P1, PT, R48, -INF , PT ;  /* 0xff8000003000780b */ /* 0x004fc80003f3d000 */
[----:B------:R-:W-:-:S05]  /*ec90*/  FSEL R5, R48, RZ, P1 ;  /* 0x000000ff30057208 */ /* 0x000fca0000800000 */
[----:B------:R-:W-:Y:S01]  /*eca0*/  FADD.FTZ R6, R6, -R5 ;  /* 0x8000000506067221 */ /* 0x000fe20000010000 */
[----:B---3--:R-:W-:-:S03]  /*ecb0*/  FMUL.FTZ R50, R49, R50 ;  /* 0x0000003231327220 */ /* 0x008fc60000410000 */
[----:B------:R-:W-:Y:S01]  /*ecc0*/  FMUL.FTZ R6, R6, R49 ;  /* 0x0000003106067220 */ /* 0x000fe20000410000 */
[----:B------:R-:W4:Y:S08]  /*ecd0*/  MUFU.EX2 R5, R50 ;  /* 0x0000003200057308 */ /* 0x000f300000000800 */
[----:B------:R-:W5:Y:S01]  /*ece0*/  MUFU.EX2 R6, R6 ;  /* 0x0000000600067308 */ /* 0x000f620000000800 */
[----:B----4-:R-:W-:Y:S01]  /*ecf0*/  FMUL.FTZ R7, R5, R52 ;  /* 0x0000003405077220 */ /* 0x010fe20000410000 */
[----:B-----5:R-:W-:-:S04]  /*ed00*/  FMUL.FTZ R51, R6, R51 ;  /* 0x0000003306337220 */ /* 0x020fc80000410000 */
[----:B------:R0:W-:Y:S04]  /*ed10*/  ST.E desc[UR46][R152.64+0x424], R7 ;  /* 0x0004240798007985 */ /* 0x0001e8000c10192e */
[----:B------:R0:W-:Y:S04]  /*ed20*/  ST.E desc[UR46][R152.64+0x420], R51 ;  /* 0x0004203398007985 */ /* 0x0001e8000c10192e */
[----:B------:R-:W2:Y:S01]  /*ed30*/  LD.E R41, desc[UR46][R44.64+0x4] ;  /* 0x0000042e2c297980 */ /* 0x000ea2000c101900 */
[----:B------:R-:W-:Y:S01]  /*ed40*/  BSSY B0, `(.L_x_2058) ;  /* 0x000000c000007945 */ /* 0x000fe20003800000 */
[----:B--2---:R-:W-:-:S13]  /*ed50*/  ISETP.NE.AND P1, PT, R41, RZ, PT ;  /* 0x000000ff2900720c */ /* 0x004fda0003f25270 */
[----:B0-----:R-:W-:Y:S05]  /*ed60*/  @P1 BRA `(.L_x_2059) ;  /* 0x0000000000241947 */ /* 0x001fea0003800000 */
[----:B------:R-:W2:Y:S04]  /*ed70*/  LD.E.64 R46, desc[UR46][R152.64+0xe0] ;  /* 0x0000e02e982e7980 */ /* 0x000ea8000c101b00 */
[----:B------:R-:W3:Y:S04]  /*ed80*/  LD.E R45, desc[UR46][R44.64] ;  /* 0x0000002e2c2d7980 */ /* 0x000ee8000c101900 */
[----:B--2---:R-:W2:Y:S01]  /*ed90*/  LD.E.64 R46, desc[UR46][R46.64] ;  /* 0x0000002e2e2e7980 */ /* 0x004ea2000c101b00 */
[----:B---3--:R-:W-:-:S04]  /*eda0*/  IMAD R49, R58, 0x40, R45 ;  /* 0x000000403a317824 */ /* 0x008fc800078e022d */
[----:B--2---:R-:W-:-:S05]  /*edb0*/  IMAD.WIDE R48, R49, 0x4, R46 ;  /* 0x0000000431307825 */ /* 0x004fca00078e022e */
[----:B------:R0:W-:Y:S04]  /*edc0*/  ST.E desc[UR46][R48.64], R6 ;  /* 0x0000000630007985 */ /* 0x0001e8000c10192e */
[----:B------:R-:W2:Y:S04]  /*edd0*/  LD.E.64 R44, desc[UR46][R152.64+0xd8] ;  /* 0x0000d82e982c7980 */ /* 0x000ea8000c101b00 */
[----:B--2---:R-:W2:Y:S02]  /*ede0*/  LD.E R7, desc[UR46][R44.64+0x4] ;  /* 0x0000042e2c077980 */ /* 0x004ea4000c101900 */
[----:B0-2---:R-:W-:-:S13]  /*edf0*/  ISETP.NE.AND P1, PT, R7, RZ, PT ;  /* 0x000000ff0700720c */ /* 0x005fda0003f25270 */
.L_x_2059:
[----:B------:R-:W-:Y:S05]  /*ee00*/  BSYNC B0 ;  /* 0x0000000000007941 */ /* 0x000fea0003800000 */
.L_x_2058:
[----:B------:R-:W2:Y:S04]  /*ee10*/  @!P1 LD.E.64 R46, desc[UR46][R152.64+0xe0] ;  /* 0x0000e02e982e9980 */ /* 0x000ea8000c101b00 */
[----:B------:R-:W3:Y:S04]  /*ee20*/  @!P1 LD.E R45, desc[UR46][R44.64] ;  /* 0x0000002e2c2d9980 */ /* 0x000ee8000c101900 */
[----:B--2---:R-:W2:Y:S01]  /*ee30*/  @!P1 LD.E.64 R46, desc[UR46][R46.64] ;  /* 0x0000002e2e2e9980 */ /* 0x004ea2000c101b00 */
[----:B---3--:R-:W-:-:S04]  /*ee40*/  @!P1 IMAD R58, R58, 0x40, R45 ;  /* 0x000000403a3a9824 */ /* 0x008fc800078e022d */
[----:B------:R-:W-:-:S04]  /*ee50*/  @!P1 VIADD R49, R58, 0x8 ;  /* 0x000000083a319836 */ /* 0x000fc80000000000 */
[----:B--2---:R-:W-:-:S05]  /*ee60*/  @!P1 IMAD.WIDE R48, R49, 0x4, R46 ;  /* 0x0000000431309825 */ /* 0x004fca00078e022e */
[----:B------:R0:W-:Y:S04]  /*ee70*/  @!P1 ST.E desc[UR46][R48.64], R5 ;  /* 0x0000000530009985 */ /* 0x0001e8000c10192e */
[----:B------:R-:W2:Y:S04]  /*ee80*/  LD.E R7, desc[UR46][R152.64+0x410] ;  /* 0x0004102e98077980 */ /* 0x000ea8000c101900 */
[----:B------:R-:W3:Y:S04]  /*ee90*/  LD.E R41, desc[UR46][R152.64+0x430] ;  /* 0x0004302e98297980 */ /* 0x000ee8000c101900 */
[----:B------:R-:W4:Y:S04]  /*eea0*/  LD.E R8, desc[UR46][R8.64] ;  /* 0x0000002e08087980 */ /* 0x000f28000c101900 */
[----:B------:R-:W5:Y:S04]  /*eeb0*/  LD.E R50, desc[UR46][R152.64+0x420] ;  /* 0x0004202e98327980 */ /* 0x000f68000c101900 */
[----:B------:R-:W5:Y:S01]  /*eec0*/  LD.E R51, desc[UR46][R152.64+0x424] ;  /* 0x0004242e98337980 */ /* 0x000f62000c101900 */
[C---:B--2---:R-:W-:Y:S01]  /*eed0*/  FSETP.NEU.FTZ.AND P1, PT, R7.reuse, -INF , PT ;  /* 0xff8000000700780b */ /* 0x044fe20003f3d000 */
[----:B---3--:R-:W-:Y:S01]  /*eee0*/  FMUL.FTZ R18, R7, R41 ;  /* 0x0000002907127220 */ /* 0x008fe20000410000 */
[----:B----4-:R-:W-:-:S04]  /*eef0*/  FMUL.FTZ R9, R41, R8 ;  /* 0x0000000829097220 */ /* 0x010fc80000410000 */
[----:B------:R-:W-:Y:S02]  /*ef00*/  FSEL R18, R18, RZ, P1 ;  /* 0x000000ff12127208 */ /* 0x000fe40000800000 */
[----:B------:R-:W-:-:S03]  /*ef10*/  FSETP.NEU.FTZ.AND P1, PT, R8, -INF , PT ;  /* 0xff8000000800780b */ /* 0x000fc60003f3d000 */
[-CC-:B------:R-:W-:Y:S01]  /*ef20*/  FFMA.FTZ R7, R57, R41.reuse, -R18.reuse ;  /* 0x0000002939077223 */ /* 0x180fe20000010812 */
[----:B------:R-:W-:Y:S01]  /*ef30*/  FSEL R8, R9, RZ, P1 ;  /* 0x000000ff09087208 */ /* 0x000fe20000800000 */
[-CC-:B------:R-:W-:Y:S01]  /*ef40*/  FFMA.FTZ R36, R36, R41.reuse, -R18.reuse ;  /* 0x0000002924247223 */ /* 0x180fe20000010812 */
[-CC-:B------:R-:W-:Y:S01]  /*ef50*/  FFMA.FTZ R34, R34, R41.reuse, -R18.reuse ;  /* 0x0000002922227223 */ /* 0x180fe20000010812 */
[-CC-:B------:R-:W-:Y:S01]  /*ef60*/  FFMA.FTZ R33, R33, R41.reuse, -R18.reuse ;  /* 0x0000002921217223 */ /* 0x180fe20000010812 */
[-C--:B------:R-:W-:Y:S01]  /*ef70*/  FFMA.FTZ R32, R32, R41.reuse, -R18 ;  /* 0x0000002920207223 */ /* 0x080fe20000010812 */
[-CC-:B------:R-:W-:Y:S01]  /*ef80*/  FFMA.FTZ R42, R42, R41.reuse, -R8.reuse ;  /* 0x000000292a2a7223 */ /* 0x180fe20000010808 */
[----:B------:R-:W5:Y:S01]  /*ef90*/  MUFU.EX2 R7, R7 ;  /* 0x0000000700077308 */ /* 0x000f620000000800 */
[-CC-:B------:R-:W-:Y:S01]  /*efa0*/  FFMA.FTZ R40, R40, R41.reuse, -R8.reuse ;  /* 0x0000002928287223 */ /* 0x180fe20000010808 */
[-CC-:B------:R-:W-:Y:S01]  /*efb0*/  FFMA.FTZ R39, R39, R41.reuse, -R8.reuse ;  /* 0x0000002927277223 */ /* 0x180fe20000010808 */
[-CC-:B------:R-:W-:Y:S01]  /*efc0*/  FFMA.FTZ R38, R38, R41.reuse, -R8.reuse ;  /* 0x0000002926267223 */ /* 0x180fe20000010808 */
[-C--:B------:R-:W-:Y:S01]  /*efd0*/  FFMA.FTZ R35, R35, R41.reuse, -R8 ;  /* 0x0000002923237223 */ /* 0x080fe20000010808 */
[-CC-:B------:R-:W-:Y:S01]  /*efe0*/  FFMA.FTZ R11, R11, R41.reuse, -R18.reuse ;  /* 0x000000290b0b7223 */ /* 0x180fe20000010812 */
[-CC-:B------:R-:W-:Y:S01]  /*eff0*/  FFMA.FTZ R10, R10, R41.reuse, -R18.reuse ;  /* 0x000000290a0a7223 */ /* 0x180fe20000010812 */
[-CC-:B------:R-:W-:Y:S01]  /*f000*/  FFMA.FTZ R31, R31, R41.reuse, -R18.reuse ;  /* 0x000000291f1f7223 */ /* 0x180fe20000010812 */
[----:B------:R-:W-:Y:S01]  /*f010*/  MUFU.EX2 R42, R42 ;  /* 0x0000002a002a7308 */ /* 0x000fe20000000800 */
[-C--:B------:R-:W-:Y:S01]  /*f020*/  FFMA.FTZ R12, R12, R41.reuse, -R18 ;  /* 0x000000290c0c7223 */ /* 0x080fe20000010812 */
[-C--:B------:R-:W-:Y:S01]  /*f030*/  FFMA.FTZ R21, R21, R41.reuse, -R8 ;  /* 0x0000002915157223 */ /* 0x080fe20000010808 */
[-C--:B------:R-:W-:Y:S01]  /*f040*/  FFMA.FTZ R30, R30, R41.reuse, -R18 ;  /* 0x000000291e1e7223 */ /* 0x080fe20000010812 */
[-C--:B------:R-:W-:Y:S01]  /*f050*/  FFMA.FTZ R20, R20, R41.reuse, -R8 ;  /* 0x0000002914147223 */ /* 0x080fe20000010808 */
[-CC-:B------:R-:W-:Y:S01]  /*f060*/  FFMA.FTZ R29, R29, R41.reuse, -R18.reuse ;  /* 0x000000291d1d7223 */ /* 0x180fe20000010812 */
[-CC-:B------:R-:W-:Y:S01]  /*f070*/  FFMA.FTZ R28, R28, R41.reuse, -R18.reuse ;  /* 0x000000291c1c7223 */ /* 0x180fe20000010812 */
[-CC-:B------:R-:W-:Y:S01]  /*f080*/  FFMA.FTZ R27, R27, R41.reuse, -R18.reuse ;  /* 0x000000291b1b7223 */ /* 0x180fe20000010812 */
[----:B------:R-:W1:Y:S01]  /*f090*/  MUFU.EX2 R36, R36 ;  /* 0x0000002400247308 */ /* 0x000e620000000800 */
[-CC-:B------:R-:W-:Y:S01]  /*f0a0*/  FFMA.FTZ R26, R26, R41.reuse, -R18.reuse ;  /* 0x000000291a1a7223 */ /* 0x180fe20000010812 */
[-CC-:B------:R-:W-:Y:S01]  /*f0b0*/  FFMA.FTZ R25, R25, R41.reuse, -R18.reuse ;  /* 0x0000002919197223 */ /* 0x180fe20000010812 */
[-C--:B------:R-:W-:Y:S01]  /*f0c0*/  FFMA.FTZ R24, R24, R41.reuse, -R18 ;  /* 0x0000002918187223 */ /* 0x080fe20000010812 */
[-CC-:B------:R-:W-:Y:S01]  /*f0d0*/  FFMA.FTZ R15, R15, R41.reuse, -R8.reuse ;  /* 0x000000290f0f7223 */ /* 0x180fe20000010808 */
[-CC-:B------:R-:W-:Y:S01]  /*f0e0*/  FFMA.FTZ R14, R14, R41.reuse, -R8.reuse ;  /* 0x000000290e0e7223 */ /* 0x180fe20000010808 */
[-CC-:B------:R-:W-:Y:S01]  /*f0f0*/  FFMA.FTZ R9, R53, R41.reuse, -R8.reuse ;  /* 0x0000002935097223 */ /* 0x180fe20000010808 */
[----:B------:R-:W-:Y:S01]  /*f100*/  FFMA.FTZ R13, R13, R41, -R8 ;  /* 0x000000290d0d7223 */ /* 0x000fe20000010808 */
[----:B------:R-:W-:Y:S08]  /*f110*/  MUFU.EX2 R169, R40 ;  /* 0x0000002800a97308 */ /* 0x000ff00000000800 */
[----:B------:R-:W2:Y:S08]  /*f120*/  MUFU.EX2 R34, R34 ;  /* 0x0000002200227308 */ /* 0x000eb00000000800 */
[----:B------:R-:W3:Y:S08]  /*f130*/  MUFU.EX2 R39, R39 ;  /* 0x0000002700277308 */ /* 0x000ef00000000800 */
[----:B------:R-:W4:Y:S08]  /*f140*/  MUFU.EX2 R33, R33 ;  /* 0x0000002100217308 */ /* 0x000f300000000800 */
[----:B------:R-:W0:Y:S08]  /*f150*/  MUFU.EX2 R38, R38 ;  /* 0x0000002600267308 */ /* 0x000e300000000800 */
[----:B------:R5:W-:Y:S08]  /*f160*/  MUFU.EX2 R45, R11 ;  /* 0x0000000b002d7308 */ /* 0x000bf00000000800 */
[----:B------:R-:W0:Y:S01]  /*f170*/  MUFU.EX2 R32, R32 ;  /* 0x0000002000207308 */ /* 0x000e220000000800 */
[----:B-----5:R-:W-:-:S04]  /*f180*/  FADD.FTZ R11, R7, R50 ;  /* 0x00000032070b7221 */ /* 0x020fc80000010000 */
[----:B-1----:R-:W-:-:S03]  /*f190*/  FADD.FTZ R11, R36, R11 ;  /* 0x0000000b240b7221 */ /* 0x002fc60000010000 */
[----:B------:R1:W-:Y:S01]  /*f1a0*/  MUFU.EX2 R182, R10 ;  /* 0x0000000a00b67308 */ /* 0x0003e20000000800 */
[----:B--2---:R-:W-:-:S07]  /*f1b0*/  FADD.FTZ R40, R34, R11 ;  /* 0x0000000b22287221 */ /* 0x004fce0000010000 */
[----:B------:R-:W-:Y:S01]  /*f1c0*/  MUFU.EX2 R35, R35 ;  /* 0x0000002300237308 */ /* 0x000fe20000000800 */
[----:B-1----:R-:W-:-:S04]  /*f1d0*/  FADD.FTZ R10, R42, R51 ;  /* 0x000000332a0a7221 */ /* 0x002fc80000010000 */
[----:B------:R-:W-:Y:S01]  /*f1e0*/  FADD.FTZ R18, R169, R10 ;  /* 0x0000000aa9127221 */ /* 0x000fe20000010000 */
[----:B------:R-:W-:Y:S02]  /*f1f0*/  FFMA.FTZ R10, R59, R41, -R8 ;  /* 0x000000293b0a7223 */ /* 0x000fe40000010808 */
[----:B------:R-:W-:Y:S01]  /*f200*/  MUFU.EX2 R43, R12 ;  /* 0x0000000c002b7308 */ /* 0x000fe20000000800 */
[----:B---3--:R-:W-:-:S07]  /*f210*/  FADD.FTZ R11, R39, R18 ;  /* 0x00000012270b7221 */ /* 0x008fce0000010000 */
[----:B------:R-:W1:Y:S08]  /*f220*/  MUFU.EX2 R31, R31 ;  /* 0x0000001f001f7308 */ /* 0x000e700000000800 */
[----:B------:R4:W-:Y:S08]  /*f230*/  MUFU.EX2 R12, R21 ;  /* 0x00000015000c7308 */ /* 0x0009f00000000800 */
[----:B------:R-:W2:Y:S01]  /*f240*/  MUFU.EX2 R30, R30 ;  /* 0x0000001e001e7308 */ /* 0x000ea20000000800 */
[----:B----4-:R-:W-:Y:S01]  /*f250*/  FADD.FTZ R21, R33, R40 ;  /* 0x0000002821157221 */ /* 0x010fe20000010000 */
[----:B0-----:R-:W-:Y:S01]  /*f260*/  FADD.FTZ R40, R38, R11 ;  /* 0x0000000b26287221 */ /* 0x001fe20000010000 */
[----:B------:R-:W-:-:S02]  /*f270*/  FFMA.FTZ R11, R61, R41, -R8 ;  /* 0x000000293d0b7223 */ /* 0x000fc40000010808 */
[----:B------:R-:W-:-:S03]  /*f280*/  FADD.FTZ R44, R32, R21 ;  /* 0x00000015202c7221 */ /* 0x000fc60000010000 */
[----:B------:R-:W-:Y:S01]  /*f290*/  MUFU.EX2 R20, R20 ;  /* 0x0000001400147308 */ /* 0x000fe20000000800 */
[----:B-1----:R-:W-:-:S07]  /*f2a0*/  FADD.FTZ R21, R31, R44 ;  /* 0x0000002c1f157221 */ /* 0x002fce0000010000 */
[----:B------:R-:W0:Y:S01]  /*f2b0*/  MUFU.EX2 R29, R29 ;  /* 0x0000001d001d7308 */ /* 0x000e220000000800 */
[----:B--2---:R-:W-:-:S07]  /*f2c0*/  FADD.FTZ R44, R30, R21 ;  /* 0x000000151e2c7221 */ /* 0x004fce0000010000 */
[----:B------:R-:W-:Y:S08]  /*f2d0*/  MUFU.EX2 R15, R15 ;  /* 0x0000000f000f7308 */ /* 0x000ff00000000800 */
[----:B------:R-:W1:Y:S01]  /*f2e0*/  MUFU.EX2 R28, R28 ;  /* 0x0000001c001c7308 */ /* 0x000e620000000800 */
[----:B0-----:R-:W-:-:S07]  /*f2f0*/  FADD.FTZ R21, R29, R44 ;  /* 0x0000002c1d157221 */ /* 0x001fce0000010000 */
[----:B------:R-:W0:Y:S08]  /*f300*/  MUFU.EX2 R14, R14 ;  /* 0x0000000e000e7308 */ /* 0x000e300000000800 */
[----:B------:R2:W-:Y:S01]  /*f310*/  MUFU.EX2 R179, R9 ;  /* 0x0000000900b37308 */ /* 0x0005e20000000800 */
[----:B-1----:R-:W-:-:S07]  /*f320*/  FADD.FTZ R44, R28, R21 ;  /* 0x000000151c2c7221 */ /* 0x002fce0000010000 */
[----:B------:R-:W-:Y:S01]  /*f330*/  MUFU.EX2 R27, R27 ;  /* 0x0000001b001b7308 */ /* 0x000fe20000000800 */
[----:B--2---:R-:W-:-:S04]  /*f340*/  FADD.FTZ R9, R35, R40 ;  /* 0x0000002823097221 */ /* 0x004fc80000010000 */
[----:B------:R-:W-:Y:S01]  /*f350*/  FADD.FTZ R47, R12, R9 ;  /* 0x000000090c2f7221 */ /* 0x000fe20000010000 */
[----:B------:R-:W-:Y:S02]  /*f360*/  FFMA.FTZ R9, R63, R41, -R8 ;  /* 0x000000293f097223 */ /* 0x000fe40000010808 */
[----:B------:R-:W1:Y:S08]  /*f370*/  MUFU.EX2 R13, R13 ;  /* 0x0000000d000d7308 */ /* 0x000e700000000800 */
[----:B------:R-:W2:Y:S08]  /*f380*/  MUFU.EX2 R26, R26 ;  /* 0x0000001a001a7308 */ /* 0x000eb00000000800 */
[----:B------:R3:W-:Y:S08]  /*f390*/  MUFU.EX2 R18, R10 ;  /* 0x0000000a00127308 */ /* 0x0007f00000000800 */
[----:B------:R-:W4:Y:S01]  /*f3a0*/  MUFU.EX2 R25, R25 ;  /* 0x0000001900197308 */ /* 0x000f220000000800 */
[----:B---3--:R-:W-:-:S04]  /*f3b0*/  FADD.FTZ R10, R20, R47 ;  /* 0x0000002f140a7221 */ /* 0x008fc80000010000 */
[----:B------:R-:W-:Y:S01]  /*f3c0*/  FADD.FTZ R47, R15, R10 ;  /* 0x0000000a0f2f7221 */ /* 0x000fe20000010000 */
[-CC-:B------:R-:W-:Y:S01]  /*f3d0*/  FFMA.FTZ R10, R65, R41.reuse, -R8.reuse ;  /* 0x00000029410a7223 */ /* 0x180fe20000010808 */
[----:B------:R-:W-:Y:S01]  /*f3e0*/  FFMA.FTZ R8, R37, R41, -R8 ;  /* 0x0000002925087223 */ /* 0x000fe20000010808 */
[----:B------:R-:W3:Y:S01]  /*f3f0*/  MUFU.EX2 R24, R24 ;  /* 0x0000001800187308 */ /* 0x000ee20000000800 */
[----:B0-----:R-:W-:-:S04]  /*f400*/  FADD.FTZ R46, R14, R47 ;  /* 0x0000002f0e2e7221 */ /* 0x001fc80000010000 */
[----:B-1----:R-:W-:-:S03]  /*f410*/  FADD.FTZ R46, R13, R46 ;  /* 0x0000002e0d2e7221 */ /* 0x002fc60000010000 */
[----:B------:R0:W1:Y:S08]  /*f420*/  MUFU.EX2 R181, R11 ;  /* 0x0000000b00b57308 */ /* 0x0000700000000800 */
[----:B------:R5:W1:Y:S01]  /*f430*/  MUFU.EX2 R40, R9 ;  /* 0x0000000900287308 */ /* 0x000a620000000800 */
[----:B0-----:R-:W-:-:S04]  /*f440*/  FADD.FTZ R11, R27, R44 ;  /* 0x0000002c1b0b7221 */ /* 0x001fc80000010000 */
[----:B--2---:R-:W-:-:S03]  /*f450*/  FADD.FTZ R48, R26, R11 ;  /* 0x0000000b1a307221 */ /* 0x004fc60000010000 */
[----:B------:R0:W2:Y:S01]  /*f460*/  MUFU.EX2 R183, R10 ;  /* 0x0000000a00b77308 */ /* 0x0000a20000000800 */
[----:B-----5:R-:W-:Y:S01]  /*f470*/  FADD.FTZ R9, R179, R46 ;  /* 0x0000002eb3097221 */ /* 0x020fe20000010000 */
[----:B----4-:R-:W-:-:S03]  /*f480*/  FADD.FTZ R11, R25, R48 ;  /* 0x00000030190b7221 */ /* 0x010fc60000010000 */
[----:B------:R-:W-:Y:S01]  /*f490*/  FADD.FTZ R46, R18, R9 ;  /* 0x00000009122e7221 */ /* 0x000fe20000010000 */
[----:B---3--:R-:W-:Y:S02]  /*f4a0*/  FADD.FTZ R48, R24, R11 ;  /* 0x0000000b18307221 */ /* 0x008fe40000010000 */
[----:B------:R-:W3:Y:S01]  /*f4b0*/  MUFU.EX2 R44, R8 ;  /* 0x00000008002c7308 */ /* 0x000ee20000000800 */
[----:B-1----:R-:W-:Y:S01]  /*f4c0*/  FADD.FTZ R9, R181, R46 ;  /* 0x0000002eb5097221 */ /* 0x002fe20000010000 */
[----:B------:R-:W-:-:S03]  /*f4d0*/  FADD.FTZ R11, R43, R48 ;  /* 0x000000302b0b7221 */ /* 0x000fc60000010000 */
[----:B0-----:R-:W-:Y:S01]  /*f4e0*/  FADD.FTZ R10, R40, R9 ;  /* 0x00000009280a7221 */ /* 0x001fe20000010000 */
[----:B------:R-:W-:-:S03]  /*f4f0*/  FADD.FTZ R46, R182, R11 ;  /* 0x0000000bb62e7221 */ /* 0x000fc60000010000 */
[----:B--2---:R-:W-:Y:S01]  /*f500*/  FADD.FTZ R9, R183, R10 ;  /* 0x0000000ab7097221 */ /* 0x004fe20000010000 */
[----:B------:R-:W-:-:S05]  /*f510*/  FADD.FTZ R21, R45, R46 ;  /* 0x0000002e2d157221 */ /* 0x000fca0000010000 */
[----:B------:R-:W-:Y:S01]  /*f520*/  ST.E desc[UR46][R152.64+0x420], R21 ;  /* 0x0004201598007985 */ /* 0x000fe2000c10192e */
[----:B---3--:R-:W-:-:S05]  /*f530*/  FADD.FTZ R37, R44, R9 ;  /* 0x000000092c257221 */ /* 0x008fca0000010000 */
[----:B------:R-:W-:Y:S01]  /*f540*/  ST.E desc[UR46][R152.64+0x424], R37 ;  /* 0x0004242598007985 */ /* 0x000fe2000c10192e */
[----:B------:R-:W-:Y:S06]  /*f550*/  BAR.SYNC.DEFER_BLOCKING 0xf, 0x100 ;  /* 0x03c4000000007b1d */ /* 0x000fec0000010000 */
[----:B------:R-:W2:Y:S04]  /*f560*/  LD.E.64 R8, desc[UR46][R152.64+0x138] ;  /* 0x0001382e98087980 */ /* 0x000ea8000c101b00 */
[----:B--2---:R-:W2:Y:S04]  /*f570*/  LD.E.64 R10, desc[UR46][R8.64+0x8] ;  /* 0x0000082e080a7980 */ /* 0x004ea8000c101b00 */
[----:B------:R-:W3:Y:S01]  /*f580*/  LD.E.64 R46, desc[UR46][R8.64] ;  /* 0x0000002e082e7980 */ /* 0x000ee2000c101b00 */
        /* <DEDUP_REMOVED lines=16> */
[----:B--2---:R-:W-:-:S05]  /*f690*/  MOV R10, R10 ;  /* 0x0000000a000a7202 */ /* 0x004fca0000000f00 */
[--C-:B---3--:R-:W-:Y:S01]  /*f6a0*/  IMAD R47, R47, 0x2, R10.reuse ;  /* 0x000000022f2f7824 */ /* 0x108fe200078e020a */
[----:B------:R-:W-:Y:S01]  /*f6b0*/  STSM.16.M88.4 [R10], R168 ;  /* 0x000000a80a007844 */ /* 0x000fe20000000200 */
[C---:B------:R-:W-:Y:S02]  /*f6c0*/  IMAD R7, R46.reuse, 0x2, R10 ;  /* 0x000000022e077824 */ /* 0x040fe400078e020a */
[----:B------:R-:W-:-:S03]  /*f6d0*/  IMAD R46, R46, 0x2, R47 ;  /* 0x000000022e2e7824 */ /* 0x000fc600078e022f */
[----:B------:R0:W-:Y:S04]  /*f6e0*/  STSM.16.M88.4 [R7], R172 ;  /* 0x000000ac07007844 */ /* 0x0001e80000000200 */
[----:B------:R-:W-:Y:S04]  /*f6f0*/  STSM.16.M88.4 [R47], R176 ;  /* 0x000000b02f007844 */ /* 0x000fe80000000200 */
[----:B------:R-:W-:Y:S04]  /*f700*/  STSM.16.M88.4 [R46], R180 ;  /* 0x000000b42e007844 */ /* 0x000fe80000000200 */
[----:B------:R-:W2:Y:S01]  /*f710*/  LD.E R9, desc[UR46][R152.64+0x200] ;  /* 0x0002002e98097980 */ /* 0x000ea2000c101900 */
[----:B------:R-:W-:Y:S01]  /*f720*/  LOP3.LUT R18, R17, 0x4, RZ, 0xfc, !PT ;  /* 0x0000000411127812 */ /* 0x000fe200078efcff */
[----:B--2---:R-:W-:-:S05]  /*f730*/  FMUL.FTZ R9, R6, R9 ;  /* 0x0000000906097220 */ /* 0x004fca0000410000 */
[----:B------:R1:W-:Y:S04]  /*f740*/  ST.E desc[UR46][R152.64+0x200], R9 ;  /* 0x0002000998007985 */ /* 0x0003e8000c10192e */
[----:B------:R-:W2:Y:S02]  /*f750*/  LD.E R11, desc[UR46][R18.64] ;  /* 0x0000002e120b7980 */ /* 0x000ea4000c101900 */
[----:B--2---:R-:W-:-:S05]  /*f760*/  FMUL.FTZ R11, R6, R11 ;  /* 0x0000000b060b7220 */ /* 0x004fca0000410000 */
[----:B------:R2:W-:Y:S04]  /*f770*/  ST.E desc[UR46][R18.64], R11 ;  /* 0x0000000b12007985 */ /* 0x0005e8000c10192e */
[----:B0-----:R-:W3:Y:S04]  /*f780*/  LD.E R7, desc[UR46][R152.64+0x210] ;  /* 0x0002102e98077980 */ /* 0x001ee8000c101900 */
[----:B------:R-:W4:Y:S04]  /*f790*/  LD.E R135, desc[UR46][R152.64+0x3f4] ;  /* 0x0003f42e98877980 */ /* 0x000f28000c101900 */
[----:B------:R-:W5:Y:S04]  /*f7a0*/  LD.E R13, desc[UR46][R152.64+0x214] ;  /* 0x0002142e980d7980 */ /* 0x000f68000c101900 */
[----:B------:R-:W5:Y:S04]  /*f7b0*/  LD.E R15, desc[UR46][R152.64+0x220] ;  /* 0x0002202e980f7980 */ /* 0x000f68000c101900 */
[----:B------:R-:W5:Y:S04]  /*f7c0*/  LD.E R21, desc[UR46][R152.64+0x224] ;  /* 0x0002242e98157980 */ /* 0x000f68000c101900 */
[----:B------:R-:W5:Y:S04]  /*f7d0*/  LD.E R25, desc[UR46][R152.64+0x230] ;  /* 0x0002302e98197980 */ /* 0x000f68000c101900 */
[----:B------:R-:W5:Y:S04]  /*f7e0*/  LD.E R27, desc[UR46][R152.64+0x234] ;  /* 0x0002342e981b7980 */ /* 0x000f68000c101900 */
[----:B-1----:R-:W5:Y:S04]  /*f7f0*/  LD.E R9, desc[UR46][R152.64+0x240] ;  /* 0x0002402e98097980 */ /* 0x002f68000c101900 */
[----:B------:R-:W5:Y:S04]  /*f800*/  LD.E R29, desc[UR46][R152.64+0x244] ;  /* 0x0002442e981d7980 */ /* 0x000f68000c101900 */
[----:B------:R-:W5:Y:S04]  /*f810*/  LD.E R31, desc[UR46][R152.64+0x250] ;  /* 0x0002502e981f7980 */ /* 0x000f68000c101900 */
[----:B--2---:R-:W2:Y:S04]  /*f820*/  LD.E R11, desc[UR46][R152.64+0x254] ;  /* 0x0002542e980b7980 */ /* 0x004ea8000c101900 */
[----:B------:R-:W2:Y:S04]  /*f830*/  LD.E R33, desc[UR46][R152.64+0x260] ;  /* 0x0002602e98217980 */ /* 0x000ea8000c101900 */
        /* <DEDUP_REMOVED lines=49> */
[----:B------:R-:W2:Y:S01]  /*fb50*/  LD.E R133, desc[UR46][R152.64+0x3f0] ;  /* 0x0003f02e98857980 */ /* 0x000ea2000c101900 */
[C---:B---3--:R-:W-:Y:S01]  /*fb60*/  FMUL.FTZ R7, R6.reuse, R7 ;  /* 0x0000000706077220 */ /* 0x048fe20000410000 */
[----:B----4-:R-:W-:-:S04]  /*fb70*/  FMUL.FTZ R135, R6, R135 ;  /* 0x0000008706877220 */ /* 0x010fc80000410000 */
[----:B------:R0:W-:Y:S01]  /*fb80*/  ST.E desc[UR46][R152.64+0x210], R7 ;  /* 0x0002100798007985 */ /* 0x0001e2000c10192e */
[C---:B-----5:R-:W-:Y:S01]  /*fb90*/  FMUL.FTZ R13, R6.reuse, R13 ;  /* 0x0000000d060d7220 */ /* 0x060fe20000410000 */
[C---:B------:R-:W-:Y:S01]  /*fba0*/  FMUL.FTZ R15, R6.reuse, R15 ;  /* 0x0000000f060f7220 */ /* 0x040fe20000410000 */
[C---:B------:R-:W-:Y:S01]  /*fbb0*/  FMUL.FTZ R21, R6.reuse, R21 ;  /* 0x0000001506157220 */ /* 0x040fe20000410000 */
[--C-:B0-----:R-:W-:Y:S02]  /*fbc0*/  IMAD.MOV.U32 R7, RZ, RZ, R19.reuse ;  /* 0x000000ffff077224 */ /* 0x101fe400078e0013 */
[C---:B------:R-:W-:Y:S01]  /*fbd0*/  FMUL.FTZ R25, R6.reuse, R25 ;  /* 0x0000001906197220 */ /* 0x040fe20000410000 */
[C---:B------:R-:W-:Y:S01]  /*fbe0*/  FMUL.FTZ R27, R6.reuse, R27 ;  /* 0x0000001b061b7220 */ /* 0x040fe20000410000 */
[C---:B------:R-:W-:Y:S01]  /*fbf0*/  FMUL.FTZ R9, R6.reuse, R9 ;  /* 0x0000000906097220 */ /* 0x040fe20000410000 */
[C---:B------:R-:W-:Y:S01]  /*fc00*/  FMUL.FTZ R29, R6.reuse, R29 ;  /* 0x0000001d061d7220 */ /* 0x040fe20000410000 */
[C---:B------:R-:W-:Y:S01]  /*fc10*/  FMUL.FTZ R31, R6.reuse, R31 ;  /* 0x0000001f061f7220 */ /* 0x040fe20000410000 */
[C---:B--2---:R-:W-:Y:S01]  /*fc20*/  FMUL.FTZ R11, R6.reuse, R11 ;  /* 0x0000000b060b7220 */ /* 0x044fe20000410000 */
        /* <DEDUP_REMOVED lines=51> */
[C---:B------:R-:W-:Y:S01]  /*ff60*/  LOP3.LUT R6, R17.reuse, 0x8, RZ, 0xfc, !PT ;  /* 0x0000000811067812 */ /* 0x040fe200078efcff */
[----:B------:R-:W-:Y:S04]  /*ff70*/  ST.E desc[UR46][R152.64+0x3f4], R135 ;  /* 0x0003f48798007985 */ /* 0x000fe8000c10192e */
[----:B------:R-:W-:Y:S04]  /*ff80*/  ST.E desc[UR46][R152.64+0x214], R13 ;  /* 0x0002140d98007985 */ /* 0x000fe8000c10192e */
[----:B------:R-:W-:Y:S04]  /*ff90*/  ST.E desc[UR46][R152.64+0x220], R15 ;  /* 0x0002200f98007985 */ /* 0x000fe8000c10192e */
[----:B------:R-:W-:Y:S04]  /*ffa0*/  ST.E desc[UR46][R152.64+0x224], R21 ;  /* 0x0002241598007985 */ /* 0x000fe8000c10192e */
[----:B------:R-:W-:Y:S04]  /*ffb0*/  ST.E desc[UR46][R152.64+0x230], R25 ;  /* 0x0002301998007985 */ /* 0x000fe8000c10192e */
[----:B------:R-:W-:Y:S04]  /*ffc0*/  ST.E desc[UR46][R152.64+0x234], R27 ;  /* 0x0002341b98007985 */ /* 0x000fe8000c10192e */
[----:B------:R0:W-:Y:S04]  /*ffd0*/  ST.E desc[UR46][R152.64+0x240], R9 ;  /* 0x0002400998007985 */ /* 0x0001e8000c10192e */
[----:B------:R-:W-:Y:S04]  /*ffe0*/  ST.E desc[UR46][R152.64+0x244], R29 ;  /* 0x0002441d98007985 */ /* 0x000fe8000c10192e */
[----:B------:R-:W-:Y:S04]  /*fff0*/  ST.E desc[UR46][R152.64+0x250], R31 ;  /* 0x0002501f98007985 */ /* 0x000fe8000c10192e */
[----:B------:R1:W-:Y:S04]  /*10000*/  ST.E desc[UR46][R152.64+0x254], R11 ;  /* 0x0002540b98007985 */ /* 0x0003e8000c10192e */
[----:B------:R-:W-:Y:S04]  /*10010*/  ST.E desc[UR46][R152.64+0x260], R33 ;  /* 0x0002602198007985 */ /* 0x000fe8000c10192e */
[----:B------:R-:W-:Y:S04]  /*10020*/  ST.E desc[UR46][R152.64+0x264], R35 ;  /* 0x0002642398007985 */ /* 0x000fe8000c10192e */
[----:B------:R-:W-:Y:S04]  /*10030*/  ST.E desc[UR46][R152.64+0x270], R37 ;  /* 0x0002702598007985 */ /* 0x000fe8000c10192e */
[----:B------:R2:W-:Y:S04]  /*10040*/  ST.E desc[UR46][R152.64+0x274], R39 ;  /* 0x0002742798007985 */ /* 0x0005e8000c10192e */
[----:B------:R-:W-:Y:S04]  /*10050*/  ST.E desc[UR46][R152.64+0x280], R41 ;  /* 0x0002802998007985 */ /* 0x000fe8000c10192e */
        /* <DEDUP_REMOVED lines=46> */
[----:B------:R-:W1:Y:S01]  /*10340*/  LD.E R10, desc[UR46][R6.64] ;  /* 0x0000002e060a7980 */ /* 0x000e62000c101900 */
[----:B------:R-:W-:Y:S01]  /*10350*/  LOP3.LUT R8, R17, 0xc, RZ, 0xfc, !PT ;  /* 0x0000000c11087812 */ /* 0x000fe200078efcff */
[----:B0-----:R-:W-:-:S02]  /*10360*/  IMAD.MOV.U32 R9, RZ, RZ, R19 ;  /* 0x000000ffff097224 */ /* 0x001fc400078e0013 */
[----:B-1----:R-:W-:-:S05]  /*10370*/  FMUL.FTZ R11, R5, R10 ;  /* 0x0000000a050b7220 */ /* 0x002fca0000410000 */
[----:B------:R0:W-:Y:S04]  /*10380*/  ST.E desc[UR46][R6.64], R11 ;  /* 0x0000000b06007985 */ /* 0x0001e8000c10192e */
[----:B------:R-:W3:Y:S02]  /*10390*/  LD.E R10, desc[UR46][R8.64] ;  /* 0x0000002e080a7980 */ /* 0x000ee4000c101900 */
[----:B---3--:R-:W-:-:S05]  /*103a0*/  FMUL.FTZ R13, R5, R10 ;  /* 0x0000000a050d7220 */ /* 0x008fca0000410000 */
[----:B------:R1:W-:Y:S04]  /*103b0*/  ST.E desc[UR46][R8.64], R13 ;  /* 0x0000000d08007985 */ /* 0x0003e8000c10192e */
[----:B------:R-:W3:Y:S04]  /*103c0*/  LD.E R138, desc[UR46][R152.64+0x3fc] ;  /* 0x0003fc2e988a7980 */ /* 0x000ee8000c101900 */
[----:B------:R-:W0:Y:S04]  /*103d0*/  LD.E R10, desc[UR46][R152.64+0x218] ;  /* 0x0002182e980a7980 */ /* 0x000e28000c101900 */
[----:B------:R-:W1:Y:S04]  /*103e0*/  LD.E R12, desc[UR46][R152.64+0x21c] ;  /* 0x00021c2e980c7980 */ /* 0x000e68000c101900 */
[----:B------:R-:W4:Y:S04]  /*103f0*/  LD.E R14, desc[UR46][R152.64+0x228] ;  /* 0x0002282e980e7980 */ /* 0x000f28000c101900 */
[----:B------:R-:W5:Y:S04]  /*10400*/  LD.E R20, desc[UR46][R152.64+0x22c] ;  /* 0x00022c2e98147980 */ /* 0x000f68000c101900 */
        /* <DEDUP_REMOVED lines=57> */
[----:B--2---:R-:W2:Y:S01]  /*107a0*/  LD.E R39, desc[UR46][R152.64+0x200] ;  /* 0x0002002e98277980 */ /* 0x004ea2000c101900 */
[C---:B---3--:R-:W-:Y:S01]  /*107b0*/  FMUL.FTZ R29, R5.reuse, R138 ;  /* 0x0000008a051d7220 */ /* 0x048fe20000410000 */
[----:B0-----:R-:W-:-:S04]  /*107c0*/  FMUL.FTZ R11, R5, R10 ;  /* 0x0000000a050b7220 */ /* 0x001fc80000410000 */
[----:B------:R0:W-:Y:S01]  /*107d0*/  ST.E desc[UR46][R152.64+0x3fc], R29 ;  /* 0x0003fc1d98007985 */ /* 0x0001e2000c10192e */
[C---:B-1----:R-:W-:Y:S01]  /*107e0*/  FMUL.FTZ R13, R5.reuse, R12 ;  /* 0x0000000c050d7220 */ /* 0x042fe20000410000 */
[C---:B----4-:R-:W-:Y:S01]  /*107f0*/  FMUL.FTZ R15, R5.reuse, R14 ;  /* 0x0000000e050f7220 */ /* 0x050fe20000410000 */
[C---:B-----5:R-:W-:Y:S01]  /*10800*/  FMUL.FTZ R21, R5.reuse, R20 ;  /* 0x0000001405157220 */ /* 0x060fe20000410000 */
[C---:B------:R-:W-:Y:S01]  /*10810*/  FMUL.FTZ R25, R5.reuse, R24 ;  /* 0x0000001805197220 */ /* 0x040fe20000410000 */
[C---:B------:R-:W-:Y:S01]  /*10820*/  FMUL.FTZ R27, R5.reuse, R26 ;  /* 0x0000001a051b7220 */ /* 0x040fe20000410000 */
[C---:B0-----:R-:W-:Y:S01]  /*10830*/  FMUL.FTZ R29, R5.reuse, R30 ;  /* 0x0000001e051d7220 */ /* 0x041fe20000410000 */
[C---:B------:R-:W-:Y:S01]  /*10840*/  FMUL.FTZ R31, R5.reuse, R32 ;  /* 0x00000020051f7220 */ /* 0x040fe20000410000 */
[C---:B------:R-:W-:Y:S01]  /*10850*/  FMUL.FTZ R33, R5.reuse, R34 ;  /* 0x0000002205217220 */ /* 0x040fe20000410000 */
[C---:B------:R-:W-:Y:S01]  /*10860*/  FMUL.FTZ R35, R5.reuse, R36 ;  /* 0x0000002405237220 */ /* 0x040fe20000410000 */
[----:B------:R0:W-:Y:S04]  /*10870*/  ST.E desc[UR46][R152.64+0x218], R11 ;  /* 0x0002180b98007985 */ /* 0x0001e8000c10192e */
[----:B------:R1:W-:Y:S04]  /*10880*/  ST.E desc[UR46][R152.64+0x21c], R13 ;  /* 0x00021c0d98007985 */ /* 0x0003e8000c10192e */
[----:B------:R3:W-:Y:S04]  /*10890*/  ST.E desc[UR46][R152.64+0x228], R15 ;  /* 0x0002280f98007985 */ /* 0x0007e8000c10192e */
[----:B------:R4:W-:Y:S01]  /*108a0*/  ST.E desc[UR46][R152.64+0x22c], R21 ;  /* 0x00022c1598007985 */ /* 0x0009e2000c10192e */
[----:B0-----:R-:W-:-:S03]  /*108b0*/  FMUL.FTZ R11, R5, R28 ;  /* 0x0000001c050b7220 */ /* 0x001fc60000410000 */
[----:B------:R0:W-:Y:S01]  /*108c0*/  ST.E desc[UR46][R152.64+0x238], R25 ;  /* 0x0002381998007985 */ /* 0x0001e2000c10192e */
[----:B-1----:R-:W-:-:S03]  /*108d0*/  FMUL.FTZ R13, R5, R38 ;  /* 0x00000026050d7220 */ /* 0x002fc60000410000 */
[----:B------:R1:W-:Y:S01]  /*108e0*/  ST.E desc[UR46][R152.64+0x23c], R27 ;  /* 0x00023c1b98007985 */ /* 0x0003e2000c10192e */
[----:B---3--:R-:W-:-:S03]  /*108f0*/  FMUL.FTZ R15, R5, R40 ;  /* 0x00000028050f7220 */ /* 0x008fc60000410000 */
[----:B------:R3:W-:Y:S01]  /*10900*/  ST.E desc[UR46][R152.64+0x24c], R29 ;  /* 0x00024c1d98007985 */ /* 0x0007e2000c10192e */
[----:B----4-:R-:W-:-:S03]  /*10910*/  FMUL.FTZ R21, R5, R42 ;  /* 0x0000002a05157220 */ /* 0x010fc60000410000 */
[----:B------:R4:W-:Y:S01]  /*10920*/  ST.E desc[UR46][R152.64+0x258], R31 ;  /* 0x0002581f98007985 */ /* 0x0009e2000c10192e */
[----:B0-----:R-:W-:-:S03]  /*10930*/  FMUL.FTZ R25, R5, R44 ;  /* 0x0000002c05197220 */ /* 0x001fc60000410000 */
[----:B------:R0:W-:Y:S01]  /*10940*/  ST.E desc[UR46][R152.64+0x25c], R33 ;  /* 0x00025c2198007985 */ /* 0x0001e2000c10192e */
[----:B-1----:R-:W-:-:S03]  /*10950*/  FMUL.FTZ R27, R5, R46 ;  /* 0x0000002e051b7220 */ /* 0x002fc60000410000 */
[----:B------:R1:W-:Y:S01]  /*10960*/  ST.E desc[UR46][R152.64+0x268], R35 ;  /* 0x0002682398007985 */ /* 0x0003e2000c10192e */
[C---:B---3--:R-:W-:Y:S01]  /*10970*/  FMUL.FTZ R29, R5.reuse, R50 ;  /* 0x00000032051d7220 */ /* 0x048fe20000410000 */
[C---:B----4-:R-:W-:Y:S01]  /*10980*/  FMUL.FTZ R31, R5.reuse, R52 ;  /* 0x00000034051f7220 */ /* 0x050fe20000410000 */
[C---:B0-----:R-:W-:Y:S01]  /*10990*/  FMUL.FTZ R33, R5.reuse, R54 ;  /* 0x0000003605217220 */ /* 0x041fe20000410000 */
[C---:B-1----:R-:W-:Y:S01]  /*109a0*/  FMUL.FTZ R35, R5.reuse, R56 ;  /* 0x0000003805237220 */ /* 0x042fe20000410000 */
        /* <DEDUP_REMOVED lines=61> */
[----:B------:R1:W-:Y:S01]  /*10d80*/  ST.E desc[UR46][R152.64+0x35c], R13 ;  /* 0x00035c0d98007985 */ /* 0x0003e2000c10192e */
[----:B------:R-:W-:-:S03]  /*10d90*/  FMUL.FTZ R37, R5, R136 ;  /* 0x0000008805257220 */ /* 0x000fc60000410000 */
        /* <DEDUP_REMOVED lines=17> */
[----:B-1----:R-:W-:Y:S01]  /*10eb0*/  FMUL.FTZ R35, R5, R134 ;  /* 0x0000008605237220 */ /* 0x002fe20000410000 */
[----:B------:R-:W-:Y:S04]  /*10ec0*/  ST.E desc[UR46][R152.64+0x388], R11 ;  /* 0x0003880b98007985 */ /* 0x000fe8000c10192e */
[----:B------:R0:W-:Y:S04]  /*10ed0*/  ST.E desc[UR46][R152.64+0x3ac], R13 ;  /* 0x0003ac0d98007985 */ /* 0x0001e8000c10192e */
        /* <DEDUP_REMOVED lines=8> */
[----:B------:R-:W-:Y:S04]  /*10f60*/  ST.E desc[UR46][R152.64+0x3f8], R37 ;  /* 0x0003f82598007985 */ /* 0x000fe8000c10192e */
[----:B--2---:R-:W-:Y:S04]  /*10f70*/  ST.E desc[UR46][R152.64+0x200], R39 ;  /* 0x0002002798007985 */ /* 0x004fe8000c10192e */
[----:B0-----:R-:W2:Y:S04]  /*10f80*/  LD.E R13, desc[UR46][R18.64] ;  /* 0x0000002e120d7980 */ /* 0x001ea8000c101900 */
[----:B------:R-:W5:Y:S04]  /*10f90*/  LD.E R5, desc[UR46][R152.64+0x1e8] ;  /* 0x0001e82e98057980 */ /* 0x000f68000c101900 */
[----:B------:R-:W5:Y:S04]  /*10fa0*/  LD.E.64 R10, desc[UR46][R152.64+0xa8] ;  /* 0x0000a82e980a7980 */ /* 0x000f68000c101b00 */
[----:B--2---:R0:W-:Y:S04]  /*10fb0*/  ST.E desc[UR46][R18.64], R13 ;  /* 0x0000000d12007985 */ /* 0x0041e8000c10192e */
[----:B-1----:R-:W2:Y:S04]  /*10fc0*/  LD.E R15, desc[UR46][R6.64] ;  /* 0x0000002e060f7980 */ /* 0x002ea8000c101900 */
[----:B--2---:R1:W-:Y:S04]  /*10fd0*/  ST.E desc[UR46][R6.64], R15 ;  /* 0x0000000f06007985 */ /* 0x0043e8000c10192e */
[----:B---3--:R-:W2:Y:S04]  /*10fe0*/  LD.E R21, desc[UR46][R8.64] ;  /* 0x0000002e08157980 */ /* 0x008ea8000c101900 */
[----:B--2---:R2:W-:Y:S04]  /*10ff0*/  ST.E desc[UR46][R8.64], R21 ;  /* 0x0000001508007985 */ /* 0x0045e8000c10192e */
[----:B----4-:R-:W3:Y:S04]  /*11000*/  LD.E R25, desc[UR46][R152.64+0x210] ;  /* 0x0002102e98197980 */ /* 0x010ee8000c101900 */
[----:B-----5:R-:W4:Y:S04]  /*11010*/  LD.E R27, desc[UR46][R152.64+0x214] ;  /* 0x0002142e981b7980 */ /* 0x020f28000c101900 */
[----:B------:R-:W5:Y:S04]  /*11020*/  LD.E R29, desc[UR46][R152.64+0x218] ;  /* 0x0002182e981d7980 */ /* 0x000f68000c101900 */
[----:B------:R-:W5:Y:S04]  /*11030*/  LD.E R31, desc[UR46][R152.64+0x21c] ;  /* 0x00021c2e981f7980 */ /* 0x000f68000c101900 */
[----:B------:R-:W5:Y:S04]  /*11040*/  LD.E R33, desc[UR46][R152.64+0x220] ;  /* 0x0002202e98217980 */ /* 0x000f68000c101900 */
[----:B------:R-:W5:Y:S04]  /*11050*/  LD.E R35, desc[UR46][R152.64+0x224] ;  /* 0x0002242e98237980 */ /* 0x000f68000c101900 */
[----:B0-----:R-:W5:Y:S04]  /*11060*/  LD.E R13, desc[UR46][R152.64+0x228] ;  /* 0x0002282e980d7980 */ /* 0x001f68000c101900 */
[----:B------:R-:W5:Y:S04]  /*11070*/  LD.E R37, desc[UR46][R152.64+0x22c] ;  /* 0x00022c2e98257980 */ /* 0x000f68000c101900 */
[----:B-1----:R-:W5:Y:S04]  /*11080*/  LD.E R15, desc[UR46][R152.64+0x230] ;  /* 0x0002302e980f7980 */ /* 0x002f68000c101900 */
        /* <DEDUP_REMOVED lines=115> */
[----:B---3--:R-:W-:Y:S04]  /*117c0*/  ST.E desc[UR46][R152.64+0x210], R25 ;  /* 0x0002101998007985 */ /* 0x008fe8000c10192e */
[----:B----4-:R-:W-:Y:S04]  /*117d0*/  ST.E desc[UR46][R152.64+0x214], R27 ;  /* 0x0002141b98007985 */ /* 0x010fe8000c10192e */
[----:B-----5:R-:W-:Y:S04]  /*117e0*/  ST.E desc[UR46][R152.64+0x218], R29 ;  /* 0x0002181d98007985 */ /* 0x020fe8000c10192e */
[----:B------:R-:W-:Y:S04]  /*117f0*/  ST.E desc[UR46][R152.64+0x21c], R31 ;  /* 0x00021c1f98007985 */ /* 0x000fe8000c10192e */
[----:B------:R-:W-:Y:S04]  /*11800*/  ST.E desc[UR46][R152.64+0x220], R33 ;  /* 0x0002202198007985 */ /* 0x000fe8000c10192e */
[----:B------:R-:W-:Y:S04]  /*11810*/  ST.E desc[UR46][R152.64+0x224], R35 ;  /* 0x0002242398007985 */ /* 0x000fe8000c10192e */
[----:B------:R-:W-:Y:S04]  /*11820*/  ST.E desc[UR46][R152.64+0x228], R13 ;  /* 0x0002280d98007985 */ /* 0x000fe8000c10192e */
[----:B------:R-:W-:Y:S04]  /*11830*/  ST.E desc[UR46][R152.64+0x22c], R37 ;  /* 0x00022c2598007985 */ /* 0x000fe8000c10192e */
[----:B------:R-:W-:Y:S04]  /*11840*/  ST.E desc[UR46][R152.64+0x230], R15 ;  /* 0x0002300f98007985 */ /* 0x000fe8000c10192e */
[----:B------:R-:W-:Y:S04]  /*11850*/  ST.E desc[UR46][R152.64+0x234], R39 ;  /* 0x0002342798007985 */ /* 0x000fe8000c10192e */
[----:B--2---:R-:W-:Y:S04]  /*11860*/  ST.E desc[UR46][R152.64+0x238], R21 ;  /* 0x0002381598007985 */ /* 0x004fe8000c10192e */
        /* <DEDUP_REMOVED lines=113> */
[----:B0-----:R-:W5:Y:S04]  /*11f80*/  LD.E R24, desc[UR46][R152.64+0x200] ;  /* 0x0002002e98187980 */ /* 0x001f68000c101900 */
[----:B-1----:R-:W5:Y:S04]  /*11f90*/  LD.E R28, desc[UR46][R152.64+0x210] ;  /* 0x0002102e981c7980 */ /* 0x002f68000c101900 */
[----:B------:R-:W5:Y:S04]  /*11fa0*/  LD.E R29, desc[UR46][R152.64+0x214] ;  /* 0x0002142e981d7980 */ /* 0x000f68000c101900 */
[----:B--2---:R-:W2:Y:S04]  /*11fb0*/  LD.E R30, desc[UR46][R152.64+0x218] ;  /* 0x0002182e981e7980 */ /* 0x004ea8000c101900 */
[----:B------:R-:W2:Y:S04]  /*11fc0*/  LD.E R31, desc[UR46][R152.64+0x21c] ;  /* 0x00021c2e981f7980 */ /* 0x000ea8000c101900 */
[----:B---3--:R-:W2:Y:S04]  /*11fd0*/  LD.E R32, desc[UR46][R152.64+0x220] ;  /* 0x0002202e98207980 */ /* 0x008ea8000c101900 */
[----:B------:R-:W2:Y:S04]  /*11fe0*/  LD.E R33, desc[UR46][R152.64+0x224] ;  /* 0x0002242e98217980 */ /* 0x000ea8000c101900 */
[----:B----4-:R-:W2:Y:S04]  /*11ff0*/  LD.E R34, desc[UR46][R152.64+0x228] ;  /* 0x0002282e98227980 */ /* 0x010ea8000c101900 */
[----:B------:R-:W2:Y:S04]  /*12000*/  LD.E R35, desc[UR46][R152.64+0x22c] ;  /* 0x00022c2e98237980 */ /* 0x000ea8000c101900 */
[----:B-----5:R-:W2:Y:S04]  /*12010*/  LD.E R36, desc[UR46][R152.64+0x230] ;  /* 0x0002302e98247980 */ /* 0x020ea8000c101900 */
        /* <DEDUP_REMOVED lines=118> */
[----:B------:R-:W-:Y:S01]  /*12780*/  IMAD R10, R5, 0x1000, R10 ;  /* 0x00001000050a7824 */ /* 0x000fe200078e020a */
[----:B------:R-:W-:-:S04]  /*12790*/  R2UR UR7, R11 ;  /* 0x000000000b0772ca */ /* 0x000fc800000e0000 */
[C---:B------:R-:W-:Y:S01]  /*127a0*/  R2UR UR6, R10.reuse ;  /* 0x000000000a0672ca */ /* 0x040fe200000e0000 */
[----:B------:R-:W-:Y:S02]  /*127b0*/  VIADD R12, R10, 0x80 ;  /* 0x000000800a0c7836 */ /* 0x000fe40000000000 */
[----:B------:R-:W-:Y:S01]  /*127c0*/  IMAD.MOV.U32 R13, RZ, RZ, R11 ;  /* 0x000000ffff0d7224 */ /* 0x000fe200078e000b */
[----:B--2---:R-:W-:-:S09]  /*127d0*/  WARPGROUP.ARRIVE ;  /* 0x00000000000079c5 */ /* 0x004fd20000000000 */
[----:B------:R-:W-:Y:S01]  /*127e0*/  HGMMA.64x256x16.F32.BF16 R24, R168, gdesc[UR4].tnspB, R24, gsb0 ;  /* 0x43e00004a8187df0 */ /* 0x000fe20008001818 */
[----:B------:R-:W-:Y:S02]  /*127f0*/  R2UR UR6, R12 ;  /* 0x000000000c0672ca */ /* 0x000fe400000e0000 */
[----:B------:R-:W-:Y:S01]  /*12800*/  R2UR UR7, R13 ;  /* 0x000000000d0772ca */ /* 0x000fe200000e0000 */
[----:B------:R-:W-:Y:S02]  /*12810*/  VIADD R12, R10, 0x100 ;  /* 0x000001000a0c7836 */ /* 0x000fe40000000000 */
[----:B------:R-:W-:Y:S01]  /*12820*/  IMAD.MOV.U32 R13, RZ, RZ, R11 ;  /* 0x000000ffff0d7224 */ /* 0x000fe200078e000b */
[----:B------:R-:W-:Y:S02]  /*12830*/  WARPGROUP.DEPBAR.LE gsb0, 0x0 ;  /* 0x00008000000079c5 */ /* 0x000fe40000010000 */
        /* <DEDUP_REMOVED lines=127> */
[----:B------:R0:W-:Y:S02]  /*13030*/  ST.E desc[UR46][R152.64+0x3fc], R151 ;  /* 0x0003fc9798007985 */ /* 0x0001e4000c10192e */
[----:B0-----:R-:W-:-:S06]  /*13040*/  WARPGROUP.ARRIVE ;  /* 0x00000000000079c5 */ /* 0x001fcc0000000000 */
[----:B------:R-:W-:Y:S01]  /*13050*/  HGMMA.64x256x16.F32.BF16 R24, R172, gdesc[UR4].tnspB, R24, gsb0 ;  /* 0x43e00004ac187df0 */ /* 0x000fe20008001818 */
[----:B------:R-:W-:Y:S02]  /*13060*/  R2UR UR6, R12 ;  /* 0x000000000c0672ca */ /* 0x000fe400000e0000 */
[----:B------:R-:W-:Y:S01]  /*13070*/  R2UR UR7, R13 ;  /* 0x000000000d0772ca */ /* 0x000fe200000e0000 */
[----:B------:R-:W-:Y:S01]  /*13080*/  VIADD R10, R10, 0x180 ;  /* 0x000001800a0a7836 */ /* 0x000fe20000000000 */
        /* <DEDUP_REMOVED lines=263> */
[----:B------:R-:W-:Y:S03]  /*14100*/  HGMMA.64x256x16.F32.BF16 R24, R180, gdesc[UR4].tnspB, R24, gsb0 ;  /* 0x43e00004b4187df0 */ /* 0x000fe60008001818 */
[----:B------:R-:W-:Y:S02]  /*14110*/  WARPGROUP.DEPBAR.LE gsb0, 0x0 ;  /* 0x00008000000079c5 */ /* 0x000fe40000010000 */
[----:B------:R-:W-:Y:S04]  /*14120*/  ST.E desc[UR46][R152.64+0x200], R24 ;  /* 0x0002001898007985 */ /* 0x000fe8000c10192e */
[----:B------:R0:W-:Y:S04]  /*14130*/  ST.E desc[UR46][R18.64], R25 ;  /* 0x0000001912007985 */ /* 0x0001e8000c10192e */
[----:B------:R-:W-:Y:S04]  /*14140*/  ST.E desc[UR46][R6.64], R26 ;  /* 0x0000001a06007985 */ /* 0x000fe8000c10192e */
[----:B------:R1:W-:Y:S04]  /*14150*/  ST.E desc[UR46][R8.64], R27 ;  /* 0x0000001b08007985 */ /* 0x0003e8000c10192e */
[----:B------:R-:W2:Y:S04]  /*14160*/  LD.E R5, desc[UR46][R152.64+0x200] ;  /* 0x0002002e98057980 */ /* 0x000ea8000c101900 */
        /* <DEDUP_REMOVED lines=124> */
[----:B--2---:R2:W-:Y:S04]  /*14930*/  ST.E desc[UR46][R152.64+0x200], R5 ;  /* 0x0002000598007985 */ /* 0x0045e8000c10192e */
[----:B------:R-:W4:Y:S04]  /*14940*/  LD.E R11, desc[UR46][R18.64] ;  /* 0x0000002e120b7980 */ /* 0x000f28000c101900 */
[----:B----4-:R4:W-:Y:S04]  /*14950*/  ST.E desc[UR46][R18.64], R11 ;  /* 0x0000000b12007985 */ /* 0x0109e8000c10192e */
[----:B------:R-:W5:Y:S04]  /*14960*/  LD.E R13, desc[UR46][R6.64] ;  /* 0x0000002e060d7980 */ /* 0x000f68000c101900 */
[----:B-----5:R5:W-:Y:S04]  /*14970*/  ST.E desc[UR46][R6.64], R13 ;  /* 0x0000000d06007985 */ /* 0x020be8000c10192e */
[----:B------:R-:W3:Y:S04]  /*14980*/  LD.E R15, desc[UR46][R8.64] ;  /* 0x0000002e080f7980 */ /* 0x000ee8000c101900 */
[----:B---3--:R3:W-:Y:S04]  /*14990*/  ST.E desc[UR46][R8.64], R15 ;  /* 0x0000000f08007985 */ /* 0x0087e8000c10192e */
[----:B------:R-:W3:Y:S04]  /*149a0*/  LD.E R21, desc[UR46][R152.64+0x210] ;  /* 0x0002102e98157980 */ /* 0x000ee8000c101900 */
[----:B0-----:R-:W3:Y:S04]  /*149b0*/  LD.E R25, desc[UR46][R152.64+0x214] ;  /* 0x0002142e98197980 */ /* 0x001ee8000c101900 */
[----:B-1----:R-:W3:Y:S04]  /*149c0*/  LD.E R27, desc[UR46][R152.64+0x218] ;  /* 0x0002182e981b7980 */ /* 0x002ee8000c101900 */
[----:B------:R-:W3:Y:S04]  /*149d0*/  LD.E R29, desc[UR46][R152.64+0x21c] ;  /* 0x00021c2e981d7980 */ /* 0x000ee8000c101900 */
[----:B--2---:R-:W2:Y:S04]  /*149e0*/  LD.E R5, desc[UR46][R152.64+0x220] ;  /* 0x0002202e98057980 */ /* 0x004ea8000c101900 */
[----:B------:R-:W2:Y:S04]  /*149f0*/  LD.E R31, desc[UR46][R152.64+0x224] ;  /* 0x0002242e981f7980 */ /* 0x000ea8000c101900 */
[----:B----4-:R-:W4:Y:S04]  /*14a00*/  LD.E R11, desc[UR46][R152.64+0x228] ;  /* 0x0002282e980b7980 */ /* 0x010f28000c101900 */
[----:B------:R-:W4:Y:S04]  /*14a10*/  LD.E R33, desc[UR46][R152.64+0x22c] ;  /* 0x00022c2e98217980 */ /* 0x000f28000c101900 */
[----:B-----5:R-:W5:Y:S04]  /*14a20*/  LD.E R7, desc[UR46][R152.64+0x230] ;  /* 0x0002302e98077980 */ /* 0x020f68000c101900 */
[----:B------:R-:W5:Y:S04]  /*14a30*/  LD.E R13, desc[UR46][R152.64+0x234] ;  /* 0x0002342e980d7980 */ /* 0x000f68000c101900 */
[----:B---3--:R-:W3:Y:S04]  /*14a40*/  LD.E R9, desc[UR46][R152.64+0x238] ;  /* 0x0002382e98097980 */ /* 0x008ee8000c101900 */
[----:B------:R-:W3:Y:S04]  /*14a50*/  LD.E R15, desc[UR46][R152.64+0x23c] ;  /* 0x00023c2e980f7980 */ /* 0x000ee8000c101900 */
        /* <DEDUP_REMOVED lines=112> */
[----:B------:R0:W-:Y:S04]  /*15160*/  ST.E desc[UR46][R152.64+0x210], R21 ;  /* 0x0002101598007985 */ /* 0x0001e8000c10192e */
[----:B------:R0:W-:Y:S04]  /*15170*/  ST.E desc[UR46][R152.64+0x214], R25 ;  /* 0x0002141998007985 */ /* 0x0001e8000c10192e */
[----:B------:R0:W-:Y:S04]  /*15180*/  ST.E desc[UR46][R152.64+0x218], R27 ;  /* 0x0002181b98007985 */ /* 0x0001e8000c10192e */
[----:B------:R0:W-:Y:S04]  /*15190*/  ST.E desc[UR46][R152.64+0x21c], R29 ;  /* 0x00021c1d98007985 */ /* 0x0001e8000c10192e */
[----:B--2---:R0:W-:Y:S04]  /*151a0*/  ST.E desc[UR46][R152.64+0x220], R5 ;  /* 0x0002200598007985 */ /* 0x0041e8000c10192e */
[----:B------:R0:W-:Y:S04]  /*151b0*/  ST.E desc[UR46][R152.64+0x224], R31 ;  /* 0x0002241f98007985 */ /* 0x0001e8000c10192e */
[----:B----4-:R0:W-:Y:S04]  /*151c0*/  ST.E desc[UR46][R152.64+0x228], R11 ;  /* 0x0002280b98007985 */ /* 0x0101e8000c10192e */
[----:B------:R0:W-:Y:S04]  /*151d0*/  ST.E desc[UR46][R152.64+0x22c], R33 ;  /* 0x00022c2198007985 */ /* 0x0001e8000c10192e */
[----:B-----5:R0:W-:Y:S04]  /*151e0*/  ST.E desc[UR46][R152.64+0x230], R7 ;  /* 0x0002300798007985 */ /* 0x0201e8000c10192e */
[----:B------:R0:W-:Y:S04]  /*151f0*/  ST.E desc[UR46][R152.64+0x234], R13 ;  /* 0x0002340d98007985 */ /* 0x0001e8000c10192e */
[----:B---3--:R0:W-:Y:S04]  /*15200*/  ST.E desc[UR46][R152.64+0x238], R9 ;  /* 0x0002380998007985 */ /* 0x0081e8000c10192e */
        /* <DEDUP_REMOVED lines=112> */
[----:B------:R0:W-:Y:S01]  /*15910*/  ST.E desc[UR46][R152.64+0x3fc], R80 ;  /* 0x0003fc5098007985 */ /* 0x0001e2000c10192e */
[----:B------:R-:W-:Y:S01]  /*15920*/  @!PT LDS RZ, [RZ] ;  /* 0x00000000fffff984 */ /* 0x000fe20000000800 */
[----:B------:R-:W-:Y:S01]  /*15930*/  @!PT LDS RZ, [RZ] ;  /* 0x00000000fffff984 */ /* 0x000fe20000000800 */
[----:B------:R-:W-:Y:S01]  /*15940*/  @!PT LDS RZ, [RZ] ;  /* 0x00000000fffff984 */ /* 0x000fe20000000800 */
[----:B------:R-:W-:Y:S01]  /*15950*/  @!PT LDS RZ, [RZ] ;  /* 0x00000000fffff984 */ /* 0x000fe20000000800 */
[----:B------:R1:W-:Y:S06]  /*15960*/  MEMBAR.ALL.CTA ;  /* 0x0000000000007992 */ /* 0x0003ec0000008000 */
[----:B-1----:R-:W1:Y:S01]  /*15970*/  FENCE.VIEW.ASYNC.S ;  /* 0x00000000000073c6 */ /* 0x002e620000000000 */
[----:B------:R-:W-:Y:S01]  /*15980*/  BSSY B0, `(.L_x_2060) ;  /* 0x000000a000007945 */ /* 0x000fe20003800000 */
[----:B-1----:R-:W-:Y:S01]  /*15990*/  NOP ;  /* 0x0000000000007918 */ /* 0x002fe20000000000 */
[----:B------:R-:W-:Y:S06]  /*159a0*/  BAR.ARV 0xe, 0x100 ;  /* 0x0384000000007b1d */ /* 0x000fec0000002000 */
[----:B------:R-:W-:Y:S05]  /*159b0*/  @P0 BRA `(.L_x_2061) ;  /* 0x0000000000180947 */ /* 0x000fea0003800000 */
[----:B0-----:R-:W2:Y:S04]  /*159c0*/  LD.E.64 R6, desc[UR46][R152.64+0x68] ;  /* 0x0000682e98067980 */ /* 0x001ea8000c101b00 */
[----:B------:R-:W3:Y:S01]  /*159d0*/  LD.E R5, desc[UR46][R152.64+0x1e8] ;  /* 0x0001e82e98057980 */ /* 0x000ee2000c101900 */
[----:B--2---:R-:W-:-:S05]  /*159e0*/  MOV R6, R6 ;  /* 0x0000000600067202 */ /* 0x004fca0000000f00 */
[----:B---3--:R-:W-:-:S05]  /*159f0*/  IMAD R5, R5, 0x8, R6 ;  /* 0x0000000805057824 */ /* 0x008fca00078e0206 */
[----:B------:R-:W-:-:S04]  /*15a00*/  PRMT R5, RZ, 0x654, R5 ;  /* 0x00000654ff057816 */ /* 0x000fc80000000005 */
[----:B------:R1:W-:Y:S03]  /*15a10*/  SYNCS.ARRIVE.TRANS64.RED.A1T0 RZ, [R5+URZ], RZ ;  /* 0x000000ff05ff79a7 */ /* 0x0003e6000810043f */
.L_x_2061:
[----:B------:R-:W-:Y:S05]  /*15a20*/  BSYNC B0 ;  /* 0x0000000000007941 */ /* 0x000fea0003800000 */
.L_x_2060:
[C---:B------:R-:W-:Y:S01]  /*15a30*/  ISETP.GT.AND P0, PT, R0.reuse, R4, PT ;  /* 0x000000040000720c */ /* 0x040fe20003f04270 */
[----:B------:R-:W-:-:S12]  /*15a40*/  VIADD R0, R0, 0xffffffff ;  /* 0xffffffff00007836 */ /* 0x000fd80000000000 */
[----:B------:R-:W-:Y:S05]  /*15a50*/  @P0 BRA `(.L_x_2062) ;  /* 0xffffff5400d00947 */ /* 0x000fea000383ffff */
[----:B01----:R-:W2:Y:S02]  /*15a60*/  LDL R5, [R1+0x70] ;  /* 0x0000700001057983 */ /* 0x003ea40000100800 */
[----:B--2---:R-:W-:-:S07]  /*15a70*/  IMAD.SHL.U32 R5, R5, 0x40, RZ ;  /* 0x0000004005057824 */ /* 0x004fce00078e00ff */
.L_x_2033:
[----:B------:R-:W0:Y:S01]  /*15a80*/  LDC R4, c[0x0][0x448] ;  /* 0x00011200ff047b82 */ /* 0x000e220000000800 */
[----:B------:R-:W-:Y:S01]  /*15a90*/  VIADD R5, R5, 0x3f ;  /* 0x0000003f05057836 */ /* 0x000fe20000000000 */
[----:B------:R-:W-:-:S06]  /*15aa0*/  ULDC UR4, c[0x0][0xad4] ;  /* 0x0002b50000047ab9 */ /* 0x000fcc0000000800 */
[----:B------:R-:W1:Y:S01]  /*15ab0*/  LDC R8, c[0x0][0xadc] ;  /* 0x0002b700ff087b82 */ /* 0x000e620000000800 */
[----:B0-----:R-:W-:-:S13]  /*15ac0*/  ISETP.NE.AND P0, PT, R4, 0x1, PT ;  /* 0x000000010400780c */ /* 0x001fda0003f05270 */
[----:B------:R-:W0:Y:S08]  /*15ad0*/  @P0 LDC R4, c[0x0][0x44c] ;  /* 0x00011300ff040b82 */ /* 0x000e300000000800 */
[----:B------:R-:W2:Y:S01]  /*15ae0*/  @P0 LDC R7, c[0x0][0x450] ;  /* 0x00011400ff070b82 */ /* 0x000ea20000000800 */
[----:B0-----:R-:W-:-:S05]  /*15af0*/  @P0 IMAD.HI.U32 R4, R5, R4, RZ ;  /* 0x0000000405040227 */ /* 0x001fca00078e00ff */
[----:B--2---:R-:W-:Y:S02]  /*15b00*/  @P0 SHF.R.U32.HI R5, RZ, R7, R4 ;  /* 0x00000007ff050219 */ /* 0x004fe40000011604 */
[----:B-1----:R-:W-:-:S03]  /*15b10*/  ISETP.GE.AND P0, PT, R8, 0x1, PT ;  /* 0x000000010800780c */ /* 0x002fc60003f06270 */
[----:B------:R-:W-:-:S04]  /*15b20*/  VIADD R5, R5, UR44 ;  /* 0x0000002c05057c36 */ /* 0x000fc80008000000 */
[----:B------:R-:W-:-:S06]  /*15b30*/  VIADD R4, R5, -UR4 ;  /* 0x8000000405047c36 */ /* 0x000fcc0008000000 */
[----:B------:R-:W-:Y:S05]  /*15b40*/  @!P0 BRA `(.L_x_2063) ;  /* 0x0000000000448947 */ /* 0x000fea0003800000 */
[----:B------:R-:W-:Y:S01]  /*15b50*/  ISETP.GT.AND P0, PT, R5, -0x1, PT ;  /* 0xffffffff0500780c */ /* 0x000fe20003f04270 */
[----:B------:R-:W-:-:S12]  /*15b60*/  BSSY B0, `(.L_x_2064) ;  /* 0x000000d000007945 */ /* 0x000fd80003800000 */
        /* <DEDUP_REMOVED lines=8> */
.L_x_2065:
[----:B------:R-:W-:-:S13]  /*15bf0*/  ISETP.NE.AND P0, PT, R8, 0x1, PT ;  /* 0x000000010800780c */ /* 0x000fda0003f05270 */
[----:B------:R-:W0:Y:S02]  /*15c00*/  @P0 LDC.64 R6, c[0x0][0xae0] ;  /* 0x0002b800ff060b82 */ /* 0x000e240000000a00 */
[----:B0-----:R-:W-:-:S05]  /*15c10*/  @P0 IMAD.HI.U32 R6, R5, R6, RZ ;  /* 0x0000000605060227 */ /* 0x001fca00078e00ff */
[----:B------:R-:W-:-:S07]  /*15c20*/  @P0 SHF.R.U32.HI R5, RZ, R7, R6 ;  /* 0x00000007ff050219 */ /* 0x000fce0000011606 */
.L_x_2066:
[----:B------:R-:W-:Y:S05]  /*15c30*/  BSYNC B0 ;  /* 0x0000000000007941 */ /* 0x000fea0003800000 */
.L_x_2064:
[----:B------:R-:W-:-:S05]  /*15c40*/  IMAD R5, R5, R8, RZ ;  /* 0x0000000805057224 */ /* 0x000fca00078e02ff */
[----:B------:R-:W-:-:S07]  /*15c50*/  VIMNMX R4, R4, R5, !PT ;  /* 0x0000000504047248 */ /* 0x000fce0007fe0100 */
.L_x_2063:
[----:B------:R-:W-:-:S05]  /*15c60*/  VIADD R4, R4, 0x3f ;  /* 0x0000003f04047836 */ /* 0x000fca0000000000 */
[----:B------:R-:W-:-:S04]  /*15c70*/  SHF.R.S32.HI R5, RZ, 0x1f, R4 ;  /* 0x0000001fff057819 */ /* 0x000fc80000011404 */
[----:B------:R-:W-:-:S04]  /*15c80*/  LEA.HI R5, R5, R4, RZ, 0x6 ;  /* 0x0000000405057211 */ /* 0x000fc800078f30ff */
[----:B------:R-:W-:-:S04]  /*15c90*/  SHF.R.S32.HI R4, RZ, 0x6, R5 ;  /* 0x00000006ff047819 */ /* 0x000fc80000011405 */
[----:B------:R-:W-:-:S04]  /*15ca0*/  VIMNMX R4, R4, UR49, !PT ;  /* 0x0000003104047c48 */ /* 0x000fc8000ffe0100 */
[----:B------:R-:W-:-:S13]  /*15cb0*/  ISETP.GE.AND P0, PT, R0, R4, PT ;  /* 0x000000040000720c */ /* 0x000fda0003f06270 */
[----:B------:R-:W-:Y:S05]  /*15cc0*/  @!P0 BRA `(.L_x_2067) ;  /* 0x00000098009c8947 */ /* 0x000fea0003800000 */
.L_x_2086:
[----:B01----:R-:W2:Y:S04]  /*15cd0*/  LD.E R5, desc[UR46][R152.64+0x1e8] ;  /* 0x0001e82e98057980 */ /* 0x003ea8000c101900 */
[----:B------:R-:W3:Y:S04]  /*15ce0*/  LD.E R6, desc[UR46][R152.64+0x1f0] ;  /* 0x0001f02e98067980 */ /* 0x000ee8000c101900 */
        /* <DEDUP_REMOVED lines=11> */
[----:B------:R-:W-:Y:S01]  /*15da0*/  IMAD.MOV.U32 R13, RZ, RZ, R0 ;  /* 0x000000ffff0d7224 */ /* 0x000fe200078e0000 */
[----:B------:R-:W-:Y:S05]  /*15db0*/  YIELD ;  /* 0x0000000000007946 */ /* 0x000fea0003800000 */
[----:B------:R-:W-:Y:S01]  /*15dc0*/  BSSY B0, `(.L_x_2068) ;  /* 0x0000008000007945 */ /* 0x000fe20003800000 */
[----:B------:R-:W-:Y:S01]  /*15dd0*/  VIADD R0, R0, 0xffffffff ;  /* 0xffffffff00007836 */ /* 0x000fe20000000000 */
[----:B------:R-:W-:Y:S01]  /*15de0*/  ISETP.GT.AND P0, PT, R13, R4, PT ;  /* 0x000000040d00720c */ /* 0x000fe20003f04270 */
[----:B-1----:R-:W-:Y:S01]  /*15df0*/  @!P1 IMAD.MOV.U32 R9, RZ, RZ, RZ ;  /* 0x000000ffff099224 */ /* 0x002fe200078e00ff */
[----:B--2---:R-:W-:-:S05]  /*15e00*/  @!P1 LOP3.LUT R11, R8, 0x1, RZ, 0x3c, !PT ;  /* 0x00000001080b9812 */ /* 0x004fca00078e3cff */
[----:B------:R0:W-:Y:S01]  /*15e10*/  @!P1 ST.E desc[UR46][R152.64+0x1ec], R11 ;  /* 0x0001ec0b98009985 */ /* 0x0001e2000c10192e */
[----:B------:R-:W-:Y:S05]  /*15e20*/  @!P2 BRA `(.L_x_2069) ;  /* 0x000000000004a947 */ /* 0x000fea0003800000 */
[----:B------:R-:W-:Y:S01]  /*15e30*/  BPT.TRAP 0x1 ;  /* 0x000000040000795c */ /* 0x000fe20000300000 */
.L_x_2069:
[----:B------:R-:W-:Y:S05]  /*15e40*/  BSYNC B0 ;  /* 0x0000000000007941 */ /* 0x000fea0003800000 */
.L_x_2068:
[----:B0-----:R-:W2:Y:S01]  /*15e50*/  LD.E.64 R6, desc[UR46][R152.64+0x8] ;  /* 0x0000082e98067980 */ /* 0x001ea2000c101b00 */
[----:B-----5:R-:W-:Y:S02]  /*15e60*/  SHF.L.U32 R12, R11, 0x1f, RZ ;  /* 0x0000001f0b0c7819 */ /* 0x020fe400000006ff */
[----:B--2---:R-:W-:-:S05]  /*15e70*/  MOV R6, R6 ;  /* 0x0000000600067202 */ /* 0x004fca0000000f00 */
[----:B------:R-:W-:-:S04]  /*15e80*/  IMAD R9, R9, 0x8, R6 ;  /* 0x0000000809097824 */ /* 0x000fc800078e0206 */
[----:B------:R0:W1:Y:S01]  /*15e90*/  SYNCS.PHASECHK.TRANS64.TRYWAIT P1, [R9+URZ], R12 ;  /* 0x0000000c090075a7 */ /* 0x000062000802017f */
[----:B------:R-:W2:Y:S04]  /*15ea0*/  LD.E R6, desc[UR46][R152.64+0x1c] ;  /* 0x00001c2e98067980 */ /* 0x000ea8000c101900 */
[----:B------:R0:W5:Y:S04]  /*15eb0*/  LD.E R8, desc[UR46][R152.64+0x1e8] ;  /* 0x0001e82e98087980 */ /* 0x000168000c101900 */
[----:B------:R0:W5:Y:S01]  /*15ec0*/  LD.E R10, desc[UR46][R152.64+0x1ec] ;  /* 0x0001ec2e980a7980 */ /* 0x000162000c101900 */
[----:B------:R-:W-:Y:S01]  /*15ed0*/  BSSY B0, `(.L_x_2070) ;  /* 0x0000005000007945 */ /* 0x000fe20003800000 */
[----:B--2---:R-:W-:-:S04]  /*15ee0*/  LOP3.LUT R6, R6, 0x1, RZ, 0xfc, !PT ;  /* 0x0000000106067812 */ /* 0x004fc800078efcff */
[----:B------:R-:W-:-:S13]  /*15ef0*/  ISETP.NE.AND P2, PT, R6, 0x3, PT ;  /* 0x000000030600780c */ /* 0x000fda0003f45270 */
[----:B01----:R-:W-:Y:S05]  /*15f00*/  @!P2 BRA `(.L_x_2071) ;  /* 0x000000000004a947 */ /* 0x003fea0003800000 */
[----:B------:R-:W-:Y:S01]  /*15f10*/  BPT.TRAP 0x1 ;  /* 0x000000040000795c */ /* 0x000fe20000300000 */
.L_x_2071:
[----:B------:R-:W-:Y:S05]  /*15f20*/  BSYNC B0 ;  /* 0x0000000000007941 */ /* 0x000fea0003800000 */
.L_x_2070:
        /* <DEDUP_REMOVED lines=8> */
.L_x_2073:
[----:B------:R-:W-:Y:S05]  /*15fb0*/  BSYNC B0 ;  /* 0x0000000000007941 */ /* 0x000fea0003800000 */
.L_x_2072:
[----:B0-----:R-:W2:Y:S04]  /*15fc0*/  LD.E R9, desc[UR46][R152.64+0x1e8] ;  /* 0x0001e82e98097980 */ /* 0x001ea8000c101900 */
[----:B------:R-:W2:Y:S01]  /*15fd0*/  LD.E.64 R6, desc[UR46][R152.64+0xa0] ;  /* 0x0000a02e98067980 */ /* 0x000ea2000c101b00 */
[----:B------:R-:W-:Y:S05]  /*15fe0*/  WARPSYNC.ALL ;  /* 0x0000000000007948 */ /* 0x000fea0003800000 */
[----:B------:R-:W3:Y:S04]  /*15ff0*/  LD.E.64 R20, desc[UR46][R152.64+0x98] ;  /* 0x0000982e98147980 */ /* 0x000ee8000c101b00 */
[----:B-----5:R-:W4:Y:S04]  /*16000*/  LD.E.64 R10, desc[UR46][R152.64+0x98] ;  /* 0x0000982e980a7980 */ /* 0x020f28000c101b00 */
[----:B------:R-:W4:Y:S04]  /*16010*/  LD.E.64 R12, desc[UR46][R152.64+0x98] ;  /* 0x0000982e980c7980 */ /* 0x000f28000c101b00 */
[----:B------:R-:W4:Y:S01]  /*16020*/  LD.E.64 R14, desc[UR46][R152.64+0x98] ;  /* 0x0000982e980e7980 */ /* 0x000f22000c101b00 */
[----:B--2---:R-:W-:Y:S01]  /*16030*/  IMAD R6, R9, 0x200, R6 ;  /* 0x0000020009067824 */ /* 0x004fe200078e0206 */
[----:B------:R-:W-:-:S02]  /*16040*/  R2UR UR7, R7 ;  /* 0x00000000070772ca */ /* 0x000fc400000e0000 */
[----:B------:R-:W2:Y:S02]  /*16050*/  LD.E R56, desc[UR46][R152.64+0x54] ;  /* 0x0000542e98387980 */ /* 0x000ea4000c101900 */
[----:B------:R-:W-:Y:S02]  /*16060*/  R2UR UR6, R6 ;  /* 0x00000000060672ca */ /* 0x000fe400000e0000 */
[----:B------:R0:W-:Y:S01]  /*16070*/  ST.E desc[UR46][R152.64+0x80], RZ ;  /* 0x000080ff98007985 */ /* 0x0001e2000c10192e */
[----:B------:R-:W-:Y:S01]  /*16080*/  WARPGROUP.ARRIVE ;  /* 0x00000000000079c5 */ /* 0x000fe20000000000 */
[----:B---3--:R-:W-:Y:S02]  /*16090*/  R2UR UR4, R20 ;  /* 0x00000000140472ca */ /* 0x008fe400000e0000 */
[----:B------:R-:W-:-:S13]  /*160a0*/  R2UR UR5, R21 ;  /* 0x00000000150572ca */ /* 0x000fda00000e0000 */
[----:B------:R-:W-:Y:S01]  /*160b0*/  HGMMA.64x64x16.F32.BF16 R24, gdesc[UR4], RZ, !UPT, gsb0 ;  /* 0x00e00000041879f0 */ /* 0x000fe2000c0018ff */
[----:B----4-:R-:W-:Y:S02]  /*160c0*/  VIADD R8, R10, 0x2 ;  /* 0x000000020a087836 */ /* 0x010fe40000000000 */
[----:B------:R-:W-:Y:S02]  /*160d0*/  IMAD.MOV.U32 R9, RZ, RZ, R11 ;  /* 0x000000ffff097224 */ /* 0x000fe400078e000b */
[----:B------:R-:W-:Y:S02]  /*160e0*/  VIADD R10, R6, 0x2 ;  /* 0x00000002060a7836 */ /* 0x000fe40000000000 */
[----:B------:R-:W-:Y:S01]  /*160f0*/  IMAD.MOV.U32 R11, RZ, RZ, R7 ;  /* 0x000000ffff0b7224 */ /* 0x000fe200078e0007 */
[----:B------:R-:W-:Y:S02]  /*16100*/  R2UR UR4, R8 ;  /* 0x00000000080472ca */ /* 0x000fe400000e0000 */
[----:B------:R-:W-:-:S02]  /*16110*/  R2UR UR6, R10 ;  /* 0x000000000a0672ca */ /* 0x000fc400000e0000 */
[----:B------:R-:W-:Y:S02]  /*16120*/  R2UR UR7, R11 ;  /* 0x000000000b0772ca */ /* 0x000fe400000e0000 */
[----:B------:R-:W-:Y:S01]  /*16130*/  R2UR UR5, R9 ;  /* 0x00000000090572ca */ /* 0x000fe200000e0000 */
[----:B------:R-:W-:Y:S01]  /*16140*/  IMAD.MOV.U32 R9, RZ, RZ, 0x1 ;  /* 0x00000001ff097424 */ /* 0x000fe200078e00ff */
[----:B------:R-:W-:Y:S02]  /*16150*/  WARPGROUP.DEPBAR.LE gsb0, 0x0 ;  /* 0x00008000000079c5 */ /* 0x000fe40000010000 */
[----:B------:R0:W5:Y:S04]  /*16160*/  LD.E R20, desc[UR46][R152.64+0x1e8] ;  /* 0x0001e82e98147980 */ /* 0x000168000c101900 */
[----:B------:R0:W5:Y:S04]  /*16170*/  LD.E R21, desc[UR46][R152.64+0x1ec] ;  /* 0x0001ec2e98157980 */ /* 0x000168000c101900 */
[----:B------:R0:W-:Y:S01]  /*16180*/  ST.E desc[UR46][R152.64+0x80], R9 ;  /* 0x0000800998007985 */ /* 0x0001e2000c10192e */
[----:B------:R-:W-:-:S06]  /*16190*/  WARPGROUP.ARRIVE ;  /* 0x00000000000079c5 */ /* 0x000fcc0000000000 */
[----:B------:R-:W-:Y:S01]  /*161a0*/  HGMMA.64x64x16.F32.BF16 R24, gdesc[UR4], R24, gsb0 ;  /* 0x00e00000041879f0 */ /* 0x000fe20008001818 */
[----:B------:R-:W-:Y:S02]  /*161b0*/  VIADD R10, R12, 0x4 ;  /* 0x000000040c0a7836 */ /* 0x000fe40000000000 */
[----:B------:R-:W-:Y:S02]  /*161c0*/  IMAD.MOV.U32 R11, RZ, RZ, R13 ;  /* 0x000000ffff0b7224 */ /* 0x000fe400078e000d */
[----:B------:R-:W-:Y:S02]  /*161d0*/  VIADD R12, R6, 0x4 ;  /* 0x00000004060c7836 */ /* 0x000fe40000000000 */
        /* <DEDUP_REMOVED lines=28> */
.L_x_2076:
[----:B------:R-:W-:Y:S05]  /*163a0*/  BSYNC B0 ;  /* 0x0000000000007941 */ /* 0x000fea0003800000 */
.L_x_2075:
        /* <DEDUP_REMOVED lines=13> */
.L_x_2078:
[----:B------:R-:W-:Y:S05]  /*16480*/  BSYNC B0 ;  /* 0x0000000000007941 */ /* 0x000fea0003800000 */
.L_x_2077:
        /* <DEDUP_REMOVED lines=8> */
.L_x_2080:
[----:B------:R-:W-:Y:S05]  /*16510*/  BSYNC B0 ;  /* 0x0000000000007941 */ /* 0x000fea0003800000 */
.L_x_2079:
[----:B------:R-:W2:Y:S01]  /*16520*/  S2R R6, SR_TID.X ;  /* 0x0000000000067919 */ /* 0x000ea20000002100 */
[----:B------:R-:W3:Y:S01]  /*16530*/  LD.E R13, desc[UR46][R152.64+0x1e8] ;  /* 0x0001e82e980d7980 */ /* 0x000ee2000c101900 */
[----:B--2--5:R-:W-:-:S03]  /*16540*/  LOP3.LUT R10, R6, 0x7f, RZ, 0xc0, !PT ;  /* 0x0000007f060a7812 */ /* 0x024fc600078ec0ff */
[----:B------:R-:W3:Y:S01]  /*16550*/  LD.E.64 R6, desc[UR46][R152.64+0xb8] ;  /* 0x0000b82e98067980 */ /* 0x000ee2000c101b00 */
[----:B------:R-:W-:Y:S05]  /*16560*/  WARPSYNC.ALL ;  /* 0x0000000000007948 */ /* 0x000fea0003800000 */
[----:B------:R-:W-:Y:S01]  /*16570*/  ISETP.NE.AND P2, PT, R10, RZ, PT ;  /* 0x000000ff0a00720c */ /* 0x000fe20003f45270 */
[----:B-1----:R-:W2:Y:S04]  /*16580*/  LD.E R8, desc[UR46][R152.64+0x88] ;  /* 0x0000882e98087980 */ /* 0x002ea8000c101900 */
[----:B------:R-:W4:Y:S04]  /*16590*/  LD.E.64 R10, desc[UR46][R152.64+0xb0] ;  /* 0x0000b02e980a7980 */ /* 0x000f28000c101b00 */
[----:B------:R-:W4:Y:S04]  /*165a0*/  LD.E.64 R14, desc[UR46][R152.64+0xb0] ;  /* 0x0000b02e980e7980 */ /* 0x000f28000c101b00 */
[----:B------:R-:W4:Y:S04]  /*165b0*/  LD.E.64 R20, desc[UR46][R152.64+0xb0] ;  /* 0x0000b02e98147980 */ /* 0x000f28000c101b00 */
[----:B------:R-:W4:Y:S01]  /*165c0*/  LD.E.64 R56, desc[UR46][R152.64+0xb0] ;  /* 0x0000b02e98387980 */ /* 0x000f22000c101b00 */
[----:B---3--:R-:W-:Y:S01]  /*165d0*/  IMAD R6, R13, 0x1000, R6 ;  /* 0x000010000d067824 */ /* 0x008fe200078e0206 */
[----:B------:R-:W-:-:S02]  /*165e0*/  R2UR UR7, R7 ;  /* 0x00000000070772ca */ /* 0x000fc400000e0000 */
[----:B------:R-:W3:Y:S02]  /*165f0*/  LD.E.64 R58, desc[UR46][R152.64+0xb0] ;  /* 0x0000b02e983a7980 */ /* 0x000ee4000c101b00 */
[C---:B------:R-:W-:Y:S01]  /*16600*/  R2UR UR6, R6.reuse ;  /* 0x00000000060672ca */ /* 0x040fe200000e0000 */
[----:B------:R-:W-:Y:S01]  /*16610*/  WARPGROUP.ARRIVE ;  /* 0x00000000000079c5 */ /* 0x000fe20000000000 */
[----:B------:R-:W-:Y:S02]  /*16620*/  VIADD R12, R6, 0x2 ;  /* 0x00000002060c7836 */ /* 0x000fe40000000000 */
[----:B------:R-:W-:Y:S01]  /*16630*/  IMAD.MOV.U32 R13, RZ, RZ, R7 ;  /* 0x000000ffff0d7224 */ /* 0x000fe200078e0007 */
[----:B--2---:R-:W-:Y:S02]  /*16640*/  ISETP.NE.U32.AND P1, PT, R8, RZ, PT ;  /* 0x000000ff0800720c */ /* 0x004fe40003f25070 */
[----:B----4-:R-:W-:Y:S02]  /*16650*/  R2UR UR4, R10 ;  /* 0x000000000a0472ca */ /* 0x010fe400000e0000 */
[----:B------:R-:W-:-:S09]  /*16660*/  R2UR UR5, R11 ;  /* 0x000000000b0572ca */ /* 0x000fd200000e0000 */
[----:B------:R-:W-:-:S05]  /*16670*/  VOTEU.ANY UP0, P1 ;  /* 0x00000000003f7886 */ /* 0x000fca0000800100 */
[----:B------:R-:W-:Y:S01]  /*16680*/  HGMMA.64x64x16.F32.BF16 R24, gdesc[UR4], R24, UP0, gsb0 ;  /* 0x00e00000041879f0 */ /* 0x000fe2000b801818 */
[----:B------:R-:W-:Y:S02]  /*16690*/  VIADD R10, R14, 0x2 ;  /* 0x000000020e0a7836 */ /* 0x000fe40000000000 */
[----:B------:R-:W-:Y:S01]  /*166a0*/  IMAD.MOV.U32 R11, RZ, RZ, R15 ;  /* 0x000000ffff0b7224 */ /* 0x000fe200078e000f */
[----:B------:R-:W-:Y:S02]  /*166b0*/  R2UR UR6, R12 ;  /* 0x000000000c0672ca */ /* 0x000fe400000e0000 */
[----:B------:R-:W-:Y:S02]  /*166c0*/  R2UR UR7, R13 ;  /* 0x000000000d0772ca */ /* 0x000fe400000e0000 */
[----:B------:R-:W-:Y:S02]  /*166d0*/  R2UR UR4, R10 ;  /* 0x000000000a0472ca */ /* 0x000fe400000e0000 */
[----:B------:R-:W-:Y:S01]  /*166e0*/  R2UR UR5, R11 ;  /* 0x000000000b0572ca */ /* 0x000fe200000e0000 */
[----:B------:R-:W-:-:S02]  /*166f0*/  WARPGROUP.DEPBAR.LE gsb0, 0x0 ;  /* 0x00008000000079c5 */ /* 0x000fc40000010000 */
        /* <DEDUP_REMOVED lines=30> */
[----:B---3--:R-:W-:Y:S02]  /*168e0*/  VIADD R10, R58, 0x200 ;  /* 0x000002003a0a7836 */ /* 0x008fe40000000000 */
        /* <DEDUP_REMOVED lines=158> */
[----:B------:R-:W-:Y:S01]  /*172d0*/  IMAD.MOV.U32 R13, RZ, RZ, R7 ;  /* 0x000000ffff0d7224 */ /* 0x000fe200078e0007 */
[----:B------:R-:W-:Y:S02]  /*172e0*/  UMOV UR4, 0x1 ;  /* 0x0000000100047882 */ /* 0x000fe40000000000 */
[----:B------:R-:W-:Y:S02]  /*172f0*/  UISETP.NE.U32.AND UP0, UPT, UR4, URZ, UPT ;  /* 0x0000003f0400728c */ /* 0x000fe4000bf05070 */
[----:B------:R-:W-:Y:S02]  /*17300*/  R2UR UR11, R13 ;  /* 0x000000000d0b72ca */ /* 0x000fe400000e0000 */
[----:B-1----:R-:W-:Y:S01]  /*17310*/  ISETP.GT.AND P1, PT, R8, 0x7f, PT ;  /* 0x0000007f0800780c */ /* 0x002fe20003f24270 */
[----:B------:R-:W-:-:S03]  /*17320*/  VIADD R8, R6, 0x800 ;  /* 0x0000080006087836 */ /* 0x000fc60000000000 */
[----:B------:R-:W-:Y:S01]  /*17330*/  SEL R21, RZ, 0x2, !P1 ;  /* 0x00000002ff157807 */ /* 0x000fe20004800000 */
[----:B---3--:R-:W-:-:S03]  /*17340*/  IMAD.MOV.U32 R11, RZ, RZ, R15 ;  /* 0x000000ffff0b7224 */ /* 0x008fc600078e000f */
[----:B------:R-:W-:Y:S01]  /*17350*/  IADD3 R10, R14, 0x800, R21 ;  /* 0x000008000e0a7810 */ /* 0x000fe20007ffe015 */
[----:B------:R-:W-:Y:S01]  /*17360*/  IMAD.IADD R12, R21, 0x1, R8 ;  /* 0x00000001150c7824 */ /* 0x000fe200078e0208 */
[----:B------:R-:W-:Y:S02]  /*17370*/  R2UR UR9, R11 ;  /* 0x000000000b0972ca */ /* 0x000fe400000e0000 */
[----:B------:R-:W-:Y:S02]  /*17380*/  R2UR UR8, R10 ;  /* 0x000000000a0872ca */ /* 0x000fe400000e0000 */
[----:B------:R-:W-:Y:S01]  /*17390*/  R2UR UR10, R12 ;  /* 0x000000000c0a72ca */ /* 0x000fe200000e0000 */
[----:B------:R-:W-:Y:S02]  /*173a0*/  WARPGROUP.DEPBAR.LE gsb0, 0x0 ;  /* 0x00008000000079c5 */ /* 0x000fe40000010000 */
[----:B------:R-:W3:Y:S04]  /*173b0*/  LD.E.64 R14, desc[UR46][R152.64+0xb0] ;  /* 0x0000b02e980e7980 */ /* 0x000ee8000c101b00 */
        /* <DEDUP_REMOVED lines=23> */
[----:B----4-:R-:W-:Y:S01]  /*17530*/  IMAD.MOV.U32 R11, RZ, RZ, R65 ;  /* 0x000000ffff0b7224 */ /* 0x010fe200078e0041 */
        /* <DEDUP_REMOVED lines=14> */
[----:B------:R-:W-:-:S04]  /*17620*/  IMAD.MOV.U32 R11, RZ, RZ, R67 ;  /* 0x000000ffff0b7224 */ /* 0x000fc800078e0043 */
        /* <DEDUP_REMOVED lines=136> */
[----:B---3--:R-:W-:Y:S01]  /*17eb0*/  IMAD.MOV.U32 R11, RZ, RZ, R65 ;  /* 0x000000ffff0b7224 */ /* 0x008fe200078e0041 */
        /* <DEDUP_REMOVED lines=39> */
[----:B------:R-:W-:Y:S02]  /*18130*/  IMAD.IADD R6, R11, 0x1, R60 ;  /* 0x000000010b067824 */ /* 0x000fe400078e023c */
        /* <DEDUP_REMOVED lines=17> */
[----:B------:R-:W3:Y:S04]  /*18250*/  LD.E.64 R6, desc[UR46][R152.64+0x410] ;  /* 0x0004102e98067980 */ /* 0x000ee8000c101b00 */
[----:B--2---:R-:W2:Y:S02]  /*18260*/  LD.E R21, desc[UR46][R10.64] ;  /* 0x0000002e0a157980 */ /* 0x004ea4000c101900 */
[-C--:B--2---:R-:W-:Y:S01]  /*18270*/  FMUL.FTZ R57, R24, R21.reuse ;  /* 0x0000001518397220 */ /* 0x084fe20000410000 */
[-C--:B------:R-:W-:Y:S01]  /*18280*/  FMUL.FTZ R25, R25, R21.reuse ;  /* 0x0000001519197220 */ /* 0x080fe20000410000 */
[----:B------:R-:W-:-:S04]  /*18290*/  FMUL.FTZ R56, R28, R21 ;  /* 0x000000151c387220 */ /* 0x000fc80000410000 */
[----:B------:R-:W3:Y:S01]  /*182a0*/  MUFU.TANH R57, R57 ;  /* 0x0000003900397308 */ /* 0x000ee20000002400 */
[-C--:B------:R-:W-:Y:S01]  /*182b0*/  FMUL.FTZ R28, R29, R21.reuse ;  /* 0x000000151d1c7220 */ /* 0x080fe20000410000 */
[----:B------:R-:W-:-:S06]  /*182c0*/  FMUL.FTZ R11, R31, R21 ;  /* 0x000000151f0b7220 */ /* 0x000fcc0000410000 */
[----:B------:R-:W2:Y:S01]  /*182d0*/  MUFU.TANH R25, R25 ;  /* 0x0000001900197308 */ /* 0x000ea20000002400 */
[-C--:B------:R-:W-:Y:S01]  /*182e0*/  FMUL.FTZ R31, R32, R21.reuse ;  /* 0x00000015201f7220 */ /* 0x080fe20000410000 */
[----:B------:R-:W-:-:S06]  /*182f0*/  FMUL.FTZ R32, R33, R21 ;  /* 0x0000001521207220 */ /* 0x000fcc0000410000 */
[----:B------:R-:W4:Y:S01]  /*18300*/  MUFU.TANH R56, R56 ;  /* 0x0000003800387308 */ /* 0x000f220000002400 */
[----:B---3--:R-:W-:-:S07]  /*18310*/  FMNMX.FTZ R24, R57, R6, !PT ;  /* 0x0000000639187209 */ /* 0x008fce0007810000 */
[----:B------:R-:W3:Y:S01]  /*18320*/  MUFU.TANH R28, R28 ;  /* 0x0000001c001c7308 */ /* 0x000ee20000002400 */
[-C--:B0-----:R-:W-:Y:S01]  /*18330*/  FMUL.FTZ R9, R27, R21.reuse ;  /* 0x000000151b097220 */ /* 0x081fe20000410000 */
[----:B------:R-:W-:Y:S01]  /*18340*/  FMUL.FTZ R36, R36, R21 ;  /* 0x0000001524247220 */ /* 0x000fe20000410000 */
[----:B--2---:R-:W-:-:S05]  /*18350*/  FMNMX.FTZ R27, R25, R24, !PT ;  /* 0x00000018191b7209 */ /* 0x004fca0007810000 */
[----:B------:R-:W0:Y:S01]  /*18360*/  MUFU.TANH R31, R31 ;  /* 0x0000001f001f7308 */ /* 0x000e220000002400 */
[----:B------:R-:W-:Y:S01]  /*18370*/  FMUL.FTZ R37, R37, R21 ;  /* 0x0000001525257220 */ /* 0x000fe20000410000 */
[----:B----4-:R-:W-:-:S06]  /*18380*/  FMNMX.FTZ R27, R56, R27, !PT ;  /* 0x0000001b381b7209 */ /* 0x010fcc0007810000 */
[----:B------:R-:W2:Y:S01]  /*18390*/  MUFU.TANH R32, R32 ;  /* 0x0000002000207308 */ /* 0x000ea20000002400 */
[----:B------:R-:W-:Y:S01]  /*183a0*/  FMUL.FTZ R40, R40, R21 ;  /* 0x0000001528287220 */ /* 0x000fe20000410000 */
[----:B---3--:R-:W-:-:S06]  /*183b0*/  FMNMX.FTZ R24, R28, R27, !PT ;  /* 0x0000001b1c187209 */ /* 0x008fcc0007810000 */
[----:B------:R-:W3:Y:S01]  /*183c0*/  MUFU.TANH R58, R36 ;  /* 0x00000024003a7308 */ /* 0x000ee20000002400 */
[----:B------:R-:W-:Y:S01]  /*183d0*/  FMUL.FTZ R41, R41, R21 ;  /* 0x0000001529297220 */ /* 0x000fe20000410000 */
[----:B0-----:R-:W-:-:S06]  /*183e0*/  FMNMX.FTZ R27, R31, R24, !PT ;  /* 0x000000181f1b7209 */ /* 0x001fcc0007810000 */
[----:B------:R-:W0:Y:S01]  /*183f0*/  MUFU.TANH R60, R37 ;  /* 0x00000025003c7308 */ /* 0x000e220000002400 */
[----:B------:R-:W-:Y:S01]  /*18400*/  FMUL.FTZ R44, R44, R21 ;  /* 0x000000152c2c7220 */ /* 0x000fe20000410000 */
[----:B--2---:R-:W-:-:S06]  /*18410*/  FMNMX.FTZ R27, R32, R27, !PT ;  /* 0x0000001b201b7209 */ /* 0x004fcc0007810000 */
        /* <DEDUP_REMOVED lines=10> */
[-C--:B------:R-:W-:Y:S01]  /*184c0*/  FMUL.FTZ R8, R26, R21.reuse ;  /* 0x000000151a087220 */ /* 0x080fe20000410000 */
[----:B------:R-:W-:Y:S01]  /*184d0*/  FMUL.FTZ R52, R52, R21 ;  /* 0x0000001534347220 */ /* 0x000fe20000410000 */
[----:B---3--:R-:W-:-:S05]  /*184e0*/  FMNMX.FTZ R27, R64, R27, !PT ;  /* 0x0000001b401b7209 */ /* 0x008fca0007810000 */
[----:B------:R-:W3:Y:S01]  /*184f0*/  MUFU.TANH R70, R48 ;  /* 0x0000003000467308 */ /* 0x000ee20000002400 */
[----:B------:R-:W-:Y:S01]  /*18500*/  FMUL.FTZ R53, R53, R21 ;  /* 0x0000001535357220 */ /* 0x000fe20000410000 */
[----:B0-----:R-:W-:-:S06]  /*18510*/  FMNMX.FTZ R27, R66, R27, !PT ;  /* 0x0000001b421b7209 */ /* 0x001fcc0007810000 */
[----:B------:R-:W0:Y:S01]  /*18520*/  MUFU.TANH R72, R49 ;  /* 0x0000003100487308 */ /* 0x000e220000002400 */
[----:B------:R-:W-:Y:S01]  /*18530*/  FMUL.FTZ R10, R30, R21 ;  /* 0x000000151e0a7220 */ /* 0x000fe20000410000 */
[----:B--2---:R-:W-:-:S06]  /*18540*/  FMNMX.FTZ R27, R68, R27, !PT ;  /* 0x0000001b441b7209 */ /* 0x004fcc0007810000 */
[----:B------:R-:W2:Y:S08]  /*18550*/  MUFU.TANH R74, R52 ;  /* 0x00000034004a7308 */ /* 0x000eb00000002400 */
[----:B------:R-:W4:Y:S01]  /*18560*/  MUFU.TANH R8, R8 ;  /* 0x0000000800087308 */ /* 0x000f220000002400 */
[----:B---3--:R-:W-:-:S07]  /*18570*/  FMNMX.FTZ R27, R70, R27, !PT ;  /* 0x0000001b461b7209 */ /* 0x008fce0007810000 */
[----:B------:R-:W3:Y:S01]  /*18580*/  MUFU.TANH R76, R53 ;  /* 0x00000035004c7308 */ /* 0x000ee20000002400 */
[----:B------:R-:W-:-:S07]  /*18590*/  FMUL.FTZ R12, R34, R21 ;  /* 0x00000015220c7220 */ /* 0x000fce0000410000 */
[----:B------:R-:W1:Y:S01]  /*185a0*/  MUFU.TANH R9, R9 ;  /* 0x0000000900097308 */ /* 0x000e620000002400 */
[----:B0-----:R-:W-:Y:S01]  /*185b0*/  FMNMX.FTZ R27, R72, R27, !PT ;  /* 0x0000001b481b7209 */ /* 0x001fe20007810000 */
[----:B------:R-:W-:-:S06]  /*185c0*/  FMUL.FTZ R13, R35, R21 ;  /* 0x00000015230d7220 */ /* 0x000fcc0000410000 */
[----:B------:R-:W0:Y:S01]  /*185d0*/  MUFU.TANH R10, R10 ;  /* 0x0000000a000a7308 */ /* 0x000e220000002400 */
[----:B--2---:R-:W-:Y:S01]  /*185e0*/  FMNMX.FTZ R26, R74, R27, !PT ;  /* 0x0000001b4a1a7209 */ /* 0x004fe20007810000 */
[----:B------:R-:W-:Y:S01]  /*185f0*/  FMUL.FTZ R14, R38, R21 ;  /* 0x00000015260e7220 */ /* 0x000fe20000410000 */
[----:B----4-:R-:W-:-:S05]  /*18600*/  FMNMX.FTZ R24, R8, R7, !PT ;  /* 0x0000000708187209 */ /* 0x010fca0007810000 */
[----:B------:R-:W2:Y:S01]  /*18610*/  MUFU.TANH R11, R11 ;  /* 0x0000000b000b7308 */ /* 0x000ea20000002400 */
[----:B---3--:R-:W-:Y:S01]  /*18620*/  FMNMX.FTZ R35, R76, R26, !PT ;  /* 0x0000001a4c237209 */ /* 0x008fe20007810000 */
[----:B------:R-:W-:Y:S01]  /*18630*/  FMUL.FTZ R15, R39, R21 ;  /* 0x00000015270f7220 */ /* 0x000fe20000410000 */
[----:B-1----:R-:W-:-:S05]  /*18640*/  FMNMX.FTZ R27, R9, R24, !PT ;  /* 0x00000018091b7209 */ /* 0x002fca0007810000 */
[----:B------:R-:W1:Y:S01]  /*18650*/  MUFU.TANH R12, R12 ;  /* 0x0000000c000c7308 */ /* 0x000e620000002400 */
[----:B0-----:R-:W-:Y:S01]  /*18660*/  FMNMX.FTZ R24, R10, R27, !PT ;  /* 0x0000001b0a187209 */ /* 0x001fe20007810000 */
[----:B------:R-:W0:Y:S06]  /*18670*/  SHFL.BFLY PT, R26, R35, 0x2, 0x1f ;  /* 0x0c401f00231a7f89 */ /* 0x000e2c00000e0000 */
[----:B------:R-:W3:Y:S01]  /*18680*/  MUFU.TANH R13, R13 ;  /* 0x0000000d000d7308 */ /* 0x000ee20000002400 */
[----:B------:R-:W-:Y:S01]  /*18690*/  FMUL.FTZ R20, R42, R21 ;  /* 0x000000152a147220 */ /* 0x000fe20000410000 */
[----:B--2---:R-:W-:-:S06]  /*186a0*/  FMNMX.FTZ R27, R11, R24, !PT ;  /* 0x000000180b1b7209 */ /* 0x004fcc0007810000 */
[----:B------:R-:W2:Y:S01]  /*186b0*/  MUFU.TANH R14, R14 ;  /* 0x0000000e000e7308 */ /* 0x000ea20000002400 */
[----:B------:R-:W-:Y:S01]  /*186c0*/  FMUL.FTZ R43, R43, R21 ;  /* 0x000000152b2b7220 */ /* 0x000fe20000410000 */
[----:B-1----:R-:W-:-:S06]  /*186d0*/  FMNMX.FTZ R24, R12, R27, !PT ;  /* 0x0000001b0c187209 */ /* 0x002fcc0007810000 */
[----:B------:R-:W1:Y:S01]  /*186e0*/  MUFU.TANH R15, R15 ;  /* 0x0000000f000f7308 */ /* 0x000e620000002400 */
[----:B------:R-:W-:Y:S01]  /*186f0*/  FMUL.FTZ R46, R46, R21 ;  /* 0x000000152e2e7220 */ /* 0x000fe20000410000 */
[----:B---3--:R-:W-:-:S06]  /*18700*/  FMNMX.FTZ R27, R13, R24, !PT ;  /* 0x000000180d1b7209 */ /* 0x008fcc0007810000 */
        /* <DEDUP_REMOVED lines=10> */
[----:B0-----:R-:W-:Y:S01]  /*187b0*/  FMNMX.FTZ R34, R35, R26, !PT ;  /* 0x0000001a23227209 */ /* 0x001fe20007810000 */
[----:B------:R-:W-:Y:S01]  /*187c0*/  FMUL.FTZ R30, R54, R21 ;  /* 0x00000015361e7220 */ /* 0x000fe20000410000 */
[----:B--2---:R-:W-:-:S05]  /*187d0*/  FMNMX.FTZ R27, R48, R27, !PT ;  /* 0x0000001b301b7209 */ /* 0x004fca0007810000 */
[----:B------:R-:W0:Y:S01]  /*187e0*/  MUFU.TANH R50, R50 ;  /* 0x0000003200327308 */ /* 0x000e220000002400 */
[----:B------:R-:W2:Y:S01]  /*187f0*/  SHFL.BFLY PT, R37, R34, 0x1, 0x1f ;  /* 0x0c201f0022257f89 */ /* 0x000ea200000e0000 */
[----:B------:R-:W-:Y:S01]  /*18800*/  FMUL.FTZ R29, R55, R21 ;  /* 0x00000015371d7220 */ /* 0x000fe20000410000 */
[----:B-1----:R-:W-:-:S05]  /*18810*/  FMNMX.FTZ R27, R46, R27, !PT ;  /* 0x0000001b2e1b7209 */ /* 0x002fca0007810000 */
[----:B------:R-:W1:Y:S01]  /*18820*/  MUFU.TANH R33, R33 ;  /* 0x0000002100217308 */ /* 0x000e620000002400 */
[----:B---3--:R-:W-:-:S07]  /*18830*/  FMNMX.FTZ R27, R52, R27, !PT ;  /* 0x0000001b341b7209 */ /* 0x008fce0007810000 */
[----:B------:R-:W3:Y:S01]  /*18840*/  MUFU.TANH R30, R30 ;  /* 0x0000001e001e7308 */ /* 0x000ee20000002400 */
[----:B0-----:R-:W-:-:S07]  /*18850*/  FMNMX.FTZ R24, R50, R27, !PT ;  /* 0x0000001b32187209 */ /* 0x001fce0007810000 */
[----:B------:R-:W0:Y:S01]  /*18860*/  MUFU.TANH R29, R29 ;  /* 0x0000001d001d7308 */ /* 0x000e220000002400 */
[----:B-1----:R-:W-:Y:S02]  /*18870*/  FMNMX.FTZ R21, R33, R24, !PT ;  /* 0x0000001821157209 */ /* 0x002fe40007810000 */
[----:B------:R-:W-:Y:S02]  /*18880*/  IADD3 R26, P1, R2, 0x410, RZ ;  /* 0x00000410021a7810 */ /* 0x000fe40007f3e0ff */
[----:B---3--:R-:W-:-:S03]  /*18890*/  FMNMX.FTZ R24, R30, R21, !PT ;  /* 0x000000151e187209 */ /* 0x008fc60007810000 */
[----:B------:R-:W-:Y:S01]  /*188a0*/  IMAD.X R27, RZ, RZ, R16, P1 ;  /* 0x000000ffff1b7224 */ /* 0x000fe200008e0610 */
[----:B------:R-:W-:Y:S02]  /*188b0*/  LOP3.LUT R26, R26, 0x4, RZ, 0xfc, !PT ;  /* 0x000000041a1a7812 */ /* 0x000fe400078efcff */
[----:B--2---:R-:W-:Y:S02]  /*188c0*/  FMNMX.FTZ R37, R34, R37, !PT ;  /* 0x0000002522257209 */ /* 0x004fe40007810000 */
        /* <DEDUP_REMOVED lines=13> */
[----:B------:R-:W4:Y:S04]  /*189a0*/  LD.E R43, desc[UR46][R152.64+0x420] ;  /* 0x0004202e982b7980 */ /* 0x000f28000c101900 */
[----:B------:R-:W4:Y:S01]  /*189b0*/  LD.E.64 R34, desc[UR46][R152.64+0xd8] ;  /* 0x0000d82e98227980 */ /* 0x000f22000c101b00 */
[----:B------:R-:W-:Y:S01]  /*189c0*/  FADD.FTZ R7, R7, -R36 ;  /* 0x8000002407077221 */ /* 0x000fe20000010000 */
[----:B--2---:R-:W-:-:S04]  /*189d0*/  FADD.FTZ R41, R6, -R41 ;  /* 0x8000002906297221 */ /* 0x004fc80000010000 */
[----:B---3--:R-:W-:Y:S01]  /*189e0*/  FMUL.FTZ R24, R41, R38 ;  /* 0x0000002629187220 */ /* 0x008fe20000410000 */
[----:B------:R-:W-:-:S04]  /*189f0*/  FMUL.FTZ R7, R38, R7 ;  /* 0x0000000726077220 */ /* 0x000fc80000410000 */
[----:B------:R-:W4:Y:S08]  /*18a00*/  MUFU.EX2 R21, R7 ;  /* 0x0000000700157308 */ /* 0x000f300000000800 */
[----:B------:R-:W1:Y:S01]  /*18a10*/  MUFU.EX2 R24, R24 ;  /* 0x0000001800187308 */ /* 0x000e620000000800 */
[----:B----4-:R-:W-:Y:S01]  /*18a20*/  FMUL.FTZ R37, R21, R40 ;  /* 0x0000002815257220 */ /* 0x010fe20000410000 */
[----:B-1----:R-:W-:-:S04]  /*18a30*/  FMUL.FTZ R43, R24, R43 ;  /* 0x0000002b182b7220 */ /* 0x002fc80000410000 */
        /* <DEDUP_REMOVED lines=15> */
.L_x_2083:
[----:B------:R-:W-:Y:S05]  /*18b30*/  BSYNC B0 ;  /* 0x0000000000007941 */ /* 0x000fea0003800000 */
.L_x_2082:
        /* <DEDUP_REMOVED lines=8> */
[----:B------:R-:W2:Y:S04]  /*18bc0*/  LD.E R38, desc[UR46][R152.64+0x430] ;  /* 0x0004302e98267980 */ /* 0x000ea8000c101900 */
[----:B------:R-:W3:Y:S04]  /*18bd0*/  LD.E R41, desc[UR46][R26.64] ;  /* 0x0000002e1a297980 */ /* 0x000ee8000c101900 */
[----:B------:R-:W4:Y:S04]  /*18be0*/  LD.E R42, desc[UR46][R152.64+0x420] ;  /* 0x0004202e982a7980 */ /* 0x000f28000c101900 */
[----:B------:R-:W5:Y:S01]  /*18bf0*/  LD.E R44, desc[UR46][R152.64+0x424] ;  /* 0x0004242e982c7980 */ /* 0x000f62000c101900 */
[----:B--2---:R-:W-:Y:S01]  /*18c00*/  FMUL.FTZ R5, R5, R38 ;  /* 0x0000002605057220 */ /* 0x004fe20000410000 */
[----:B---3--:R-:W-:-:S03]  /*18c10*/  FMUL.FTZ R41, R38, R41 ;  /* 0x0000002926297220 */ /* 0x008fc60000410000 */
[-CC-:B------:R-:W-:Y:S01]  /*18c20*/  FFMA.FTZ R57, R57, R38.reuse, -R5.reuse ;  /* 0x0000002639397223 */ /* 0x180fe20000010805 */
[-CC-:B------:R-:W-:Y:S01]  /*18c30*/  FFMA.FTZ R28, R28, R38.reuse, -R5.reuse ;  /* 0x000000261c1c7223 */ /* 0x180fe20000010805 */
[-C--:B------:R-:W-:Y:S01]  /*18c40*/  FFMA.FTZ R25, R25, R38.reuse, -R5 ;  /* 0x0000002619197223 */ /* 0x080fe20000010805 */
[-CC-:B------:R-:W-:Y:S01]  /*18c50*/  FFMA.FTZ R8, R8, R38.reuse, -R41.reuse ;  /* 0x0000002608087223 */ /* 0x180fe20000010829 */
[-C--:B------:R-:W-:Y:S01]  /*18c60*/  FFMA.FTZ R9, R9, R38.reuse, -R41 ;  /* 0x0000002609097223 */ /* 0x080fe20000010829 */
[----:B------:R1:W-:Y:S01]  /*18c70*/  MUFU.EX2 R27, R28 ;  /* 0x0000001c001b7308 */ /* 0x0003e20000000800 */
[-C--:B------:R-:W-:Y:S01]  /*18c80*/  FFMA.FTZ R56, R56, R38.reuse, -R5 ;  /* 0x0000002638387223 */ /* 0x080fe20000010805 */
[-CC-:B------:R-:W-:Y:S01]  /*18c90*/  FFMA.FTZ R10, R10, R38.reuse, -R41.reuse ;  /* 0x000000260a0a7223 */ /* 0x180fe20000010829 */
[-C--:B------:R-:W-:Y:S01]  /*18ca0*/  FFMA.FTZ R11, R11, R38.reuse, -R41 ;  /* 0x000000260b0b7223 */ /* 0x080fe20000010829 */
[-C--:B------:R-:W-:Y:S01]  /*18cb0*/  FFMA.FTZ R31, R31, R38.reuse, -R5 ;  /* 0x000000261f1f7223 */ /* 0x080fe20000010805 */
[-C--:B------:R-:W-:Y:S01]  /*18cc0*/  FFMA.FTZ R12, R12, R38.reuse, -R41 ;  /* 0x000000260c0c7223 */ /* 0x080fe20000010829 */
[-C--:B------:R-:W-:Y:S01]  /*18cd0*/  FFMA.FTZ R32, R32, R38.reuse, -R5 ;  /* 0x0000002620207223 */ /* 0x080fe20000010805 */
[-C--:B------:R-:W-:Y:S01]  /*18ce0*/  FFMA.FTZ R13, R13, R38.reuse, -R41 ;  /* 0x000000260d0d7223 */ /* 0x080fe20000010829 */
[----:B------:R-:W-:Y:S01]  /*18cf0*/  MUFU.EX2 R57, R57 ;  /* 0x0000003900397308 */ /* 0x000fe20000000800 */
[-C--:B-1----:R-:W-:Y:S01]  /*18d00*/  FFMA.FTZ R28, R64, R38.reuse, -R5 ;  /* 0x00000026401c7223 */ /* 0x082fe20000010805 */
[-C--:B------:R-:W-:Y:S01]  /*18d10*/  FFMA.FTZ R14, R14, R38.reuse, -R41 ;  /* 0x000000260e0e7223 */ /* 0x080fe20000010829 */
[-CC-:B------:R-:W-:Y:S01]  /*18d20*/  FFMA.FTZ R6, R58, R38.reuse, -R5.reuse ;  /* 0x000000263a067223 */ /* 0x180fe20000010805 */
[-C--:B------:R-:W-:Y:S01]  /*18d30*/  FFMA.FTZ R7, R60, R38.reuse, -R5 ;  /* 0x000000263c077223 */ /* 0x080fe20000010805 */
[-C--:B------:R-:W-:Y:S01]  /*18d40*/  FFMA.FTZ R15, R15, R38.reuse, -R41 ;  /* 0x000000260f0f7223 */ /* 0x080fe20000010829 */
[-C--:B------:R-:W-:Y:S01]  /*18d50*/  FFMA.FTZ R26, R62, R38.reuse, -R5 ;  /* 0x000000263e1a7223 */ /* 0x080fe20000010805 */
[-C--:B------:R-:W-:Y:S01]  /*18d60*/  FFMA.FTZ R20, R20, R38.reuse, -R41 ;  /* 0x0000002614147223 */ /* 0x080fe20000010829 */
[----:B------:R1:W5:Y:S01]  /*18d70*/  MUFU.EX2 R169, R8 ;  /* 0x0000000800a97308 */ /* 0x0003620000000800 */
[-CC-:B------:R-:W-:Y:S01]  /*18d80*/  FFMA.FTZ R34, R66, R38.reuse, -R5.reuse ;  /* 0x0000002642227223 */ /* 0x180fe20000010805 */
[-C--:B0-----:R-:W-:Y:S01]  /*18d90*/  FFMA.FTZ R36, R68, R38.reuse, -R5 ;  /* 0x0000002644247223 */ /* 0x081fe20000010805 */
[-C--:B------:R-:W-:Y:S01]  /*18da0*/  FFMA.FTZ R33, R33, R38.reuse, -R41 ;  /* 0x0000002621217223 */ /* 0x080fe20000010829 */
[-C--:B------:R-:W-:Y:S01]  /*18db0*/  FFMA.FTZ R40, R74, R38.reuse, -R5 ;  /* 0x000000264a287223 */ /* 0x080fe20000010805 */
[-CC-:B------:R-:W-:Y:S01]  /*18dc0*/  FFMA.FTZ R30, R30, R38.reuse, -R41.reuse ;  /* 0x000000261e1e7223 */ /* 0x180fe20000010829 */
[----:B------:R-:W-:-:S02]  /*18dd0*/  FFMA.FTZ R29, R29, R38, -R41 ;  /* 0x000000261d1d7223 */ /* 0x000fc40000010829 */
[----:B------:R-:W0:Y:S01]  /*18de0*/  MUFU.EX2 R168, R25 ;  /* 0x0000001900a87308 */ /* 0x000e220000000800 */
[----:B-1----:R-:W-:-:S07]  /*18df0*/  FFMA.FTZ R8, R52, R38, -R41 ;  /* 0x0000002634087223 */ /* 0x002fce0000010829 */
[----:B------:R-:W-:Y:S01]  /*18e00*/  MUFU.EX2 R35, R28 ;  /* 0x0000001c00237308 */ /* 0x000fe20000000800 */
[----:B-----5:R-:W-:-:S07]  /*18e10*/  FADD.FTZ R43, R169, R44 ;  /* 0x0000002ca92b7221 */ /* 0x020fce0000010000 */
[----:B------:R4:W1:Y:S08]  /*18e20*/  MUFU.EX2 R28, R9 ;  /* 0x00000009001c7308 */ /* 0x0008700000000800 */
[----:B------:R-:W2:Y:S01]  /*18e30*/  MUFU.EX2 R56, R56 ;  /* 0x0000003800387308 */ /* 0x000ea20000000800 */
[----:B----4-:R-:W-:-:S04]  /*18e40*/  FADD.FTZ R9, R57, R42 ;  /* 0x0000002a39097221 */ /* 0x010fc80000010000 */
[----:B0-----:R-:W-:-:S03]  /*18e50*/  FADD.FTZ R9, R168, R9 ;  /* 0x00000009a8097221 */ /* 0x001fc60000010000 */
[----:B------:R-:W0:Y:S01]  /*18e60*/  MUFU.EX2 R10, R10 ;  /* 0x0000000a000a7308 */ /* 0x000e220000000800 */
[----:B-1----:R-:W-:-:S07]  /*18e70*/  FADD.FTZ R43, R28, R43 ;  /* 0x0000002b1c2b7221 */ /* 0x002fce0000010000 */
[----:B------:R-:W1:Y:S01]  /*18e80*/  MUFU.EX2 R11, R11 ;  /* 0x0000000b000b7308 */ /* 0x000e620000000800 */
[----:B--2---:R-:W-:-:S04]  /*18e90*/  FADD.FTZ R42, R56, R9 ;  /* 0x00000009382a7221 */ /* 0x004fc80000010000 */
[----:B------:R-:W-:-:S03]  /*18ea0*/  FADD.FTZ R42, R27, R42 ;  /* 0x0000002a1b2a7221 */ /* 0x000fc60000010000 */
[----:B------:R-:W2:Y:S01]  /*18eb0*/  MUFU.EX2 R31, R31 ;  /* 0x0000001f001f7308 */ /* 0x000ea20000000800 */
[----:B0-----:R-:W-:-:S07]  /*18ec0*/  FADD.FTZ R44, R10, R43 ;  /* 0x0000002b0a2c7221 */ /* 0x001fce0000010000 */
[----:B------:R-:W0:Y:S01]  /*18ed0*/  MUFU.EX2 R12, R12 ;  /* 0x0000000c000c7308 */ /* 0x000e220000000800 */
[----:B-1----:R-:W-:-:S07]  /*18ee0*/  FADD.FTZ R9, R11, R44 ;  /* 0x0000002c0b097221 */ /* 0x002fce0000010000 */
[----:B------:R-:W1:Y:S01]  /*18ef0*/  MUFU.EX2 R32, R32 ;  /* 0x0000002000207308 */ /* 0x000e620000000800 */
[----:B--2---:R-:W-:-:S07]  /*18f00*/  FADD.FTZ R43, R31, R42 ;  /* 0x0000002a1f2b7221 */ /* 0x004fce0000010000 */
[----:B------:R-:W-:Y:S01]  /*18f10*/  MUFU.EX2 R13, R13 ;  /* 0x0000000d000d7308 */ /* 0x000fe20000000800 */
[----:B0-----:R-:W-:-:S07]  /*18f20*/  FADD.FTZ R42, R12, R9 ;  /* 0x000000090c2a7221 */ /* 0x001fce0000010000 */
[----:B------:R0:W2:Y:S01]  /*18f30*/  MUFU.EX2 R174, R6 ;  /* 0x0000000600ae7308 */ /* 0x0000a20000000800 */
[----:B-1----:R-:W-:-:S07]  /*18f40*/  FADD.FTZ R43, R32, R43 ;  /* 0x0000002b202b7221 */ /* 0x002fce0000010000 */
[----:B------:R-:W1:Y:S01]  /*18f50*/  MUFU.EX2 R14, R14 ;  /* 0x0000000e000e7308 */ /* 0x000e620000000800 */
[----:B0-----:R-:W-:-:S07]  /*18f60*/  FFMA.FTZ R6, R70, R38, -R5 ;  /* 0x0000002646067223 */ /* 0x001fce0000010805 */
[----:B------:R0:W3:Y:S01]  /*18f70*/  MUFU.EX2 R25, R7 ;  /* 0x0000000700197308 */ /* 0x0000e20000000800 */
[----:B--2---:R-:W-:-:S07]  /*18f80*/  FADD.FTZ R44, R174, R43 ;  /* 0x0000002bae2c7221 */ /* 0x004fce0000010000 */
[----:B------:R-:W2:Y:S01]  /*18f90*/  MUFU.EX2 R15, R15 ;  /* 0x0000000f000f7308 */ /* 0x000ea20000000800 */
[-CC-:B0-----:R-:W-:Y:S01]  /*18fa0*/  FFMA.FTZ R7, R72, R38.reuse, -R5.reuse ;  /* 0x0000002648077223 */ /* 0x181fe20000010805 */
[----:B------:R-:W-:-:S06]  /*18fb0*/  FFMA.FTZ R5, R76, R38, -R5 ;  /* 0x000000264c057223 */ /* 0x000fcc0000010805 */
[----:B------:R-:W0:Y:S08]  /*18fc0*/  MUFU.EX2 R26, R26 ;  /* 0x0000001a001a7308 */ /* 0x000e300000000800 */
[----:B------:R4:W-:Y:S08]  /*18fd0*/  MUFU.EX2 R180, R6 ;  /* 0x0000000600b47308 */ /* 0x0009f00000000800 */
[----:B------:R5:W-:Y:S01]  /*18fe0*/  MUFU.EX2 R39, R7 ;  /* 0x0000000700277308 */ /* 0x000be20000000800 */
[----:B----4-:R-:W-:-:S07]  /*18ff0*/  FFMA.FTZ R6, R48, R38, -R41 ;  /* 0x0000002630067223 */ /* 0x010fce0000010829 */
[----:B------:R-:W4:Y:S01]  /*19000*/  MUFU.EX2 R20, R20 ;  /* 0x0000001400147308 */ /* 0x000f220000000800 */
[----:B-----5:R-:W-:-:S07]  /*19010*/  FFMA.FTZ R7, R46, R38, -R41 ;  /* 0x000000262e077223 */ /* 0x020fce0000010829 */
[----:B------:R5:W4:Y:S08]  /*19020*/  MUFU.EX2 R177, R6 ;  /* 0x0000000600b17308 */ /* 0x000b300000000800 */
[----:B------:R1:W-:Y:S01]  /*19030*/  MUFU.EX2 R179, R7 ;  /* 0x0000000700b37308 */ /* 0x0003e20000000800 */
[----:B-----5:R-:W-:-:S07]  /*19040*/  FFMA.FTZ R6, R50, R38, -R41 ;  /* 0x0000002632067223 */ /* 0x020fce0000010829 */
[----:B------:R-:W5:Y:S01]  /*19050*/  MUFU.EX2 R34, R34 ;  /* 0x0000002200227308 */ /* 0x000f620000000800 */
[----:B-1----:R-:W-:-:S07]  /*19060*/  FADD.FTZ R7, R13, R42 ;  /* 0x0000002a0d077221 */ /* 0x002fce0000010000 */
[----:B------:R-:W1:Y:S08]  /*19070*/  MUFU.EX2 R37, R36 ;  /* 0x0000002400257308 */ /* 0x000e700000000800 */
[----:B------:R3:W1:Y:S08]  /*19080*/  MUFU.EX2 R36, R8 ;  /* 0x0000000800247308 */ /* 0x0006700000000800 */
[----:B------:R4:W1:Y:S01]  /*19090*/  MUFU.EX2 R181, R6 ;  /* 0x0000000600b57308 */ /* 0x0008620000000800 */
[----:B---3--:R-:W-:Y:S01]  /*190a0*/  FADD.FTZ R8, R14, R7 ;  /* 0x000000070e087221 */ /* 0x008fe20000010000 */
[----:B------:R-:W-:-:S03]  /*190b0*/  FADD.FTZ R7, R25, R44 ;  /* 0x0000002c19077221 */ /* 0x000fc60000010000 */
[----:B--2---:R-:W-:Y:S01]  /*190c0*/  FADD.FTZ R9, R15, R8 ;  /* 0x000000080f097221 */ /* 0x004fe20000010000 */
[----:B0-----:R-:W-:Y:S02]  /*190d0*/  FADD.FTZ R8, R26, R7 ;  /* 0x000000071a087221 */ /* 0x001fe40000010000 */
[----:B------:R-:W0:Y:S01]  /*190e0*/  MUFU.EX2 R42, R33 ;  /* 0x00000021002a7308 */ /* 0x000e220000000800 */
[----:B----4-:R-:W-:Y:S01]  /*190f0*/  FADD.FTZ R6, R20, R9 ;  /* 0x0000000914067221 */ /* 0x010fe20000010000 */
[----:B------:R-:W-:-:S03]  /*19100*/  FADD.FTZ R7, R35, R8 ;  /* 0x0000000823077221 */ /* 0x000fc60000010000 */
[----:B------:R-:W-:Y:S01]  /*19110*/  FADD.FTZ R6, R177, R6 ;  /* 0x00000006b1067221 */ /* 0x000fe20000010000 */
[----:B-----5:R-:W-:Y:S02]  /*19120*/  FADD.FTZ R8, R34, R7 ;  /* 0x0000000722087221 */ /* 0x020fe40000010000 */
[----:B------:R-:W2:Y:S01]  /*19130*/  MUFU.EX2 R40, R40 ;  /* 0x0000002800287308 */ /* 0x000ea20000000800 */
[----:B------:R-:W-:Y:S01]  /*19140*/  FADD.FTZ R7, R179, R6 ;  /* 0x00000006b3077221 */ /* 0x000fe20000010000 */
[----:B-1----:R-:W-:-:S03]  /*19150*/  FADD.FTZ R9, R37, R8 ;  /* 0x0000000825097221 */ /* 0x002fc60000010000 */
[----:B------:R-:W-:Y:S01]  /*19160*/  FADD.FTZ R6, R36, R7 ;  /* 0x0000000724067221 */ /* 0x000fe20000010000 */
[----:B------:R-:W-:Y:S02]  /*19170*/  FADD.FTZ R8, R180, R9 ;  /* 0x00000009b4087221 */ /* 0x000fe40000010000 */
[----:B------:R-:W1:Y:S01]  /*19180*/  MUFU.EX2 R30, R30 ;  /* 0x0000001e001e7308 */ /* 0x000e620000000800 */
[----:B------:R-:W-:Y:S01]  /*19190*/  FADD.FTZ R7, R181, R6 ;  /* 0x00000006b5077221 */ /* 0x000fe20000010000 */
[----:B------:R-:W-:-:S03]  /*191a0*/  FADD.FTZ R9, R39, R8 ;  /* 0x0000000827097221 */ /* 0x000fc60000010000 */
[----:B0-----:R-:W-:-:S03]  /*191b0*/  FADD.FTZ R7, R42, R7 ;  /* 0x000000072a077221 */ /* 0x001fc60000010000 */
[----:B------:R-:W0:Y:S01]  /*191c0*/  MUFU.EX2 R5, R5 ;  /* 0x0000000500057308 */ /* 0x000e220000000800 */
[----:B--2---:R-:W-:-:S07]  /*191d0*/  FADD.FTZ R6, R40, R9 ;  /* 0x0000000928067221 */ /* 0x004fce0000010000 */
[----:B------:R-:W2:Y:S01]  /*191e0*/  MUFU.EX2 R29, R29 ;  /* 0x0000001d001d7308 */ /* 0x000ea20000000800 */
[----:B-1----:R-:W-:Y:S01]  /*191f0*/  FADD.FTZ R8, R30, R7 ;  /* 0x000000071e087221 */ /* 0x002fe20000010000 */
[----:B0-----:R-:W-:-:S05]  /*19200*/  FADD.FTZ R33, R5, R6 ;  /* 0x0000000605217221 */ /* 0x001fca0000010000 */
[----:B------:R-:W-:Y:S01]  /*19210*/  ST.E desc[UR46][R152.64+0x420], R33 ;  /* 0x0004202198007985 */ /* 0x000fe2000c10192e */
[----:B--2---:R-:W-:-:S05]  /*19220*/  FADD.FTZ R41, R29, R8 ;  /* 0x000000081d297221 */ /* 0x004fca0000010000 */
        /* <DEDUP_REMOVED lines=26> */
[----:B------:R-:W-:Y:S04]  /*193d0*/  STSM.16.M88.4 [R8], R172 ;  /* 0x000000ac08007844 */ /* 0x000fe80000000200 */
[----:B------:R-:W-:Y:S04]  /*193e0*/  STSM.16.M88.4 [R45], R176 ;  /* 0x000000b02d007844 */ /* 0x000fe80000000200 */
[----:B------:R-:W-:Y:S04]  /*193f0*/  STSM.16.M88.4 [R44], R180 ;  /* 0x000000b42c007844 */ /* 0x000fe80000000200 */
[----:B------:R-:W2:Y:S01]  /*19400*/  LD.E R5, desc[UR46][R152.64+0x200] ;  /* 0x0002002e98057980 */ /* 0x000ea2000c101900 */
[----:B------:R-:W-:Y:S01]  /*19410*/  LOP3.LUT R6, R17, 0x4, RZ, 0xfc, !PT ;  /* 0x0000000411067812 */ /* 0x000fe200078efcff */
[----:B------:R-:W-:-:S02]  /*19420*/  IMAD.MOV.U32 R7, RZ, RZ, R19 ;  /* 0x000000ffff077224 */ /* 0x000fc400078e0013 */
[----:B--2---:R-:W-:-:S05]  /*19430*/  FMUL.FTZ R5, R24, R5 ;  /* 0x0000000518057220 */ /* 0x004fca0000410000 */
[----:B------:R-:W-:Y:S04]  /*19440*/  ST.E desc[UR46][R152.64+0x200], R5 ;  /* 0x0002000598007985 */ /* 0x000fe8000c10192e */
[----:B------:R-:W2:Y:S02]  /*19450*/  LD.E R9, desc[UR46][R6.64] ;  /* 0x0000002e06097980 */ /* 0x000ea4000c101900 */
[----:B--2---:R-:W-:-:S05]  /*19460*/  FMUL.FTZ R9, R24, R9 ;  /* 0x0000000918097220 */ /* 0x004fca0000410000 */
[----:B------:R0:W-:Y:S04]  /*19470*/  ST.E desc[UR46][R6.64], R9 ;  /* 0x0000000906007985 */ /* 0x0001e8000c10192e */
[----:B------:R-:W2:Y:S04]  /*19480*/  LD.E R137, desc[UR46][R152.64+0x3f4] ;  /* 0x0003f42e98897980 */ /* 0x000ea8000c101900 */
[----:B------:R-:W3:Y:S04]  /*19490*/  LD.E R11, desc[UR46][R152.64+0x210] ;  /* 0x0002102e980b7980 */ /* 0x000ee8000c101900 */
[----:B0-----:R-:W4:Y:S04]  /*194a0*/  LD.E R9, desc[UR46][R152.64+0x254] ;  /* 0x0002542e98097980 */ /* 0x001f28000c101900 */
        /* <DEDUP_REMOVED lines=58> */
[----:B------:R-:W5:Y:S01]  /*19850*/  LD.E R135, desc[UR46][R152.64+0x3f0] ;  /* 0x0003f02e98877980 */ /* 0x000f62000c101900 */
[----:B------:R-:W-:Y:S01]  /*19860*/  LOP3.LUT R8, R17, 0x8, RZ, 0xfc, !PT ;  /* 0x0000000811087812 */ /* 0x000fe200078efcff */
[C---:B--2---:R-:W-:Y:S01]  /*19870*/  FMUL.FTZ R137, R24.reuse, R137 ;  /* 0x0000008918897220 */ /* 0x044fe20000410000 */
[C---:B----4-:R-:W-:Y:S01]  /*19880*/  FMUL.FTZ R9, R24.reuse, R9 ;  /* 0x0000000918097220 */ /* 0x050fe20000410000 */
[C---:B---3--:R-:W-:Y:S01]  /*19890*/  FMUL.FTZ R11, R24.reuse, R11 ;  /* 0x0000000b180b7220 */ /* 0x048fe20000410000 */
[----:B-----5:R-:W-:-:S03]  /*198a0*/  FMUL.FTZ R13, R24, R13 ;  /* 0x0000000d180d7220 */ /* 0x020fc60000410000 */
[----:B------:R0:W-:Y:S01]  /*198b0*/  ST.E desc[UR46][R152.64+0x254], R9 ;  /* 0x0002540998007985 */ /* 0x0001e2000c10192e */
[C---:B------:R-:W-:Y:S01]  /*198c0*/  FMUL.FTZ R15, R24.reuse, R15 ;  /* 0x0000000f180f7220 */ /* 0x040fe20000410000 */
        /* <DEDUP_REMOVED lines=58> */
[----:B------:R-:W-:Y:S04]  /*19c70*/  ST.E desc[UR46][R152.64+0x3f4], R137 ;  /* 0x0003f48998007985 */ /* 0x000fe8000c10192e */
[----:B------:R0:W-:Y:S04]  /*19c80*/  ST.E desc[UR46][R152.64+0x210], R11 ;  /* 0x0002100b98007985 */ /* 0x0001e8000c10192e */
        /* <DEDUP_REMOVED lines=242> */
[----:B------:R-:W-:Y:S01]  /*1abb0*/  FMUL.FTZ R21, R21, R138 ;  /* 0x0000008a15157220 */ /* 0x000fe20000410000 */
[----:B------:R-:W-:Y:S04]  /*1abc0*/  ST.E desc[UR46][R152.64+0x388], R5 ;  /* 0x0003880598007985 */ /* 0x000fe8000c10192e */
[----:B------:R-:W-:Y:S04]  /*1abd0*/  ST.E desc[UR46][R152.64+0x3ac], R13 ;  /* 0x0003ac0d98007985 */ /* 0x000fe8000c10192e */
[----:B------:R0:W-:Y:S04]  /*1abe0*/  ST.E desc[UR46][R152.64+0x3b8], R15 ;  /* 0x0003b80f98007985 */ /* 0x0001e8000c10192e */
[----:B------:R1:W-:Y:S04]  /*1abf0*/  ST.E desc[UR46][R152.64+0x3bc], R25 ;  /* 0x0003bc1998007985 */ /* 0x0003e8000c10192e */
[----:B------:R3:W-:Y:S04]  /*1ac00*/  ST.E desc[UR46][R152.64+0x3c8], R27 ;  /* 0x0003c81b98007985 */ /* 0x0007e8000c10192e */
[----:B------:R4:W-:Y:S04]  /*1ac10*/  ST.E desc[UR46][R152.64+0x3cc], R29 ;  /* 0x0003cc1d98007985 */ /* 0x0009e8000c10192e */
[----:B------:R-:W-:Y:S04]  /*1ac20*/  ST.E desc[UR46][R152.64+0x3d8], R31 ;  /* 0x0003d81f98007985 */ /* 0x000fe8000c10192e */
[----:B------:R-:W-:Y:S04]  /*1ac30*/  ST.E desc[UR46][R152.64+0x3dc], R33 ;  /* 0x0003dc2198007985 */ /* 0x000fe8000c10192e */
[----:B------:R-:W-:Y:S04]  /*1ac40*/  ST.E desc[UR46][R152.64+0x3e8], R35 ;  /* 0x0003e82398007985 */ /* 0x000fe8000c10192e */
[----:B------:R-:W-:Y:S04]  /*1ac50*/  ST.E desc[UR46][R152.64+0x3ec], R37 ;  /* 0x0003ec2598007985 */ /* 0x000fe8000c10192e */
[----:B------:R5:W-:Y:S04]  /*1ac60*/  ST.E desc[UR46][R152.64+0x3f8], R21 ;  /* 0x0003f81598007985 */ /* 0x000be8000c10192e */
        /* <DEDUP_REMOVED lines=925> */
[----:B------:R-:W5:Y:S04]  /*1e640*/  LD.E R13, desc[UR46][R6.64] ;  /* 0x0000002e060d7980 */ /* 0x000f68000c101900 */
[----:B-----5:R5:W-:Y:S04]  /*1e650*/  ST.E desc[UR46][R6.64], R13 ;  /* 0x0000000d06007985 */ /* 0x020be8000c10192e */
[----:B------:R-:W3:Y:S04]  /*1e660*/  LD.E R15, desc[UR46][R8.64] ;  /* 0x0000002e080f7980 */ /* 0x000ee8000c101900 */
[----:B---3--:R3:W-:Y:S04]  /*1e670*/  ST.E desc[UR46][R8.64], R15 ;  /* 0x0000000f08007985 */ /* 0x0087e8000c10192e */
[----:B------:R-:W4:Y:S04]  /*1e680*/  LD.E R21, desc[UR46][R10.64] ;  /* 0x0000002e0a157980 */ /* 0x000f28000c101900 */
[----:B----4-:R4:W-:Y:S04]  /*1e690*/  ST.E desc[UR46][R10.64], R21 ;  /* 0x000000150a007985 */ /* 0x0109e8000c10192e */
[----:B0-----:R-:W4:Y:S04]  /*1e6a0*/  LD.E R25, desc[UR46][R152.64+0x210] ;  /* 0x0002102e98197980 */ /* 0x001f28000c101900 */
[----:B-1----:R-:W4:Y:S04]  /*1e6b0*/  LD.E R27, desc[UR46][R152.64+0x214] ;  /* 0x0002142e981b7980 */ /* 0x002f28000c101900 */
[----:B------:R-:W4:Y:S04]  /*1e6c0*/  LD.E R29, desc[UR46][R152.64+0x218] ;  /* 0x0002182e981d7980 */ /* 0x000f28000c101900 */
[----:B------:R-:W4:Y:S04]  /*1e6d0*/  LD.E R31, desc[UR46][R152.64+0x21c] ;  /* 0x00021c2e981f7980 */ /* 0x000f28000c101900 */
[----:B--2---:R-:W2:Y:S04]  /*1e6e0*/  LD.E R5, desc[UR46][R152.64+0x220] ;  /* 0x0002202e98057980 */ /* 0x004ea8000c101900 */
[----:B------:R-:W2:Y:S04]  /*1e6f0*/  LD.E R33, desc[UR46][R152.64+0x224] ;  /* 0x0002242e98217980 */ /* 0x000ea8000c101900 */
[----:B-----5:R-:W5:Y:S04]  /*1e700*/  LD.E R7, desc[UR46][R152.64+0x228] ;  /* 0x0002282e98077980 */ /* 0x020f68000c101900 */
[----:B------:R-:W5:Y:S04]  /*1e710*/  LD.E R13, desc[UR46][R152.64+0x22c] ;  /* 0x00022c2e980d7980 */ /* 0x000f68000c101900 */
[----:B---3--:R-:W3:Y:S04]  /*1e720*/  LD.E R9, desc[UR46][R152.64+0x230] ;  /* 0x0002302e98097980 */ /* 0x008ee8000c101900 */
[----:B------:R-:W3:Y:S04]  /*1e730*/  LD.E R15, desc[UR46][R152.64+0x234] ;  /* 0x0002342e980f7980 */ /* 0x000ee8000c101900 */
[----:B----4-:R-:W4:Y:S04]  /*1e740*/  LD.E R11, desc[UR46][R152.64+0x238] ;  /* 0x0002382e980b7980 */ /* 0x010f28000c101900 */
[----:B------:R-:W4:Y:S04]  /*1e750*/  LD.E R21, desc[UR46][R152.64+0x23c] ;  /* 0x00023c2e98157980 */ /* 0x000f28000c101900 */
        /* <DEDUP_REMOVED lines=112> */
[----:B------:R0:W-:Y:S04]  /*1ee60*/  ST.E desc[UR46][R152.64+0x210], R25 ;  /* 0x0002101998007985 */ /* 0x0001e8000c10192e */
[----:B------:R0:W-:Y:S04]  /*1ee70*/  ST.E desc[UR46][R152.64+0x214], R27 ;  /* 0x0002141b98007985 */ /* 0x0001e8000c10192e */
[----:B------:R0:W-:Y:S04]  /*1ee80*/  ST.E desc[UR46][R152.64+0x218], R29 ;  /* 0x0002181d98007985 */ /* 0x0001e8000c10192e */
[----:B------:R0:W-:Y:S04]  /*1ee90*/  ST.E desc[UR46][R152.64+0x21c], R31 ;  /* 0x00021c1f98007985 */ /* 0x0001e8000c10192e */
[----:B--2---:R0:W-:Y:S04]  /*1eea0*/  ST.E desc[UR46][R152.64+0x220], R5 ;  /* 0x0002200598007985 */ /* 0x0041e8000c10192e */
[----:B------:R0:W-:Y:S04]  /*1eeb0*/  ST.E desc[UR46][R152.64+0x224], R33 ;  /* 0x0002242198007985 */ /* 0x0001e8000c10192e */
[----:B-----5:R0:W-:Y:S04]  /*1eec0*/  ST.E desc[UR46][R152.64+0x228], R7 ;  /* 0x0002280798007985 */ /* 0x0201e8000c10192e */
[----:B------:R0:W-:Y:S04]  /*1eed0*/  ST.E desc[UR46][R152.64+0x22c], R13 ;  /* 0x00022c0d98007985 */ /* 0x0001e8000c10192e */
[----:B---3--:R0:W-:Y:S04]  /*1eee0*/  ST.E desc[UR46][R152.64+0x230], R9 ;  /* 0x0002300998007985 */ /* 0x0081e8000c10192e */
[----:B------:R0:W-:Y:S04]  /*1eef0*/  ST.E desc[UR46][R152.64+0x234], R15 ;  /* 0x0002340f98007985 */ /* 0x0001e8000c10192e */
[----:B----4-:R0:W-:Y:S04]  /*1ef00*/  ST.E desc[UR46][R152.64+0x238], R11 ;  /* 0x0002380b98007985 */ /* 0x0101e8000c10192e */
        /* <DEDUP_REMOVED lines=129> */
.L_x_2085:
[----:B------:R-:W-:Y:S05]  /*1f720*/  BSYNC B0 ;  /* 0x0000000000007941 */ /* 0x000fea0003800000 */
.L_x_2084:
[----:B------:R-:W-:Y:S05]  /*1f730*/  @P0 BRA `(.L_x_2086) ;  /* 0xffffff6400640947 */ /* 0x000fea000383ffff */
.L_x_2067:
[----:B------:R-:W-:-:S13]  /*1f740*/  ISETP.GE.AND P0, PT, R0, UR49, PT ;  /* 0x0000003100007c0c */ /* 0x000fda000bf06270 */
[----:B------:R-:W-:Y:S05]  /*1f750*/  @!P0 BRA `(.L_x_2087) ;  /* 0x000000a800348947 */ /* 0x000fea0003800000 */
.L_x_2116:
[----:B0-----:R-:W2:Y:S04]  /*1f760*/  LD.E R57, desc[UR46][R152.64+0x1e8] ;  /* 0x0001e82e98397980 */ /* 0x001ea8000c101900 */
[----:B-1----:R-:W1:Y:S04]  /*1f770*/  LD.E R4, desc[UR46][R152.64+0x1f0] ;  /* 0x0001f02e98047980 */ /* 0x002e68000c101900 */
[----:B------:R-:W3:Y:S01]  /*1f780*/  LD.E R8, desc[UR46][R152.64+0x1c] ;  /* 0x00001c2e98087980 */ /* 0x000ee2000c101900 */
[----:B--2---:R-:W-:-:S05]  /*1f790*/  VIADD R7, R57, 0x1 ;  /* 0x0000000139077836 */ /* 0x004fca0000000000 */
[----:B------:R-:W-:-:S13]  /*1f7a0*/  ISETP.NE.AND P0, PT, R7, 0x2, PT ;  /* 0x000000020700780c */ /* 0x000fda0003f05270 */
[----:B------:R0:W5:Y:S04]  /*1f7b0*/  @P0 LD.E R9, desc[UR46][R152.64+0x1ec] ;  /* 0x0001ec2e98090980 */ /* 0x000168000c101900 */
[----:B------:R-:W2:Y:S01]  /*1f7c0*/  @!P0 LD.E R6, desc[UR46][R152.64+0x1ec] ;  /* 0x0001ec2e98068980 */ /* 0x000ea2000c101900 */
[----:B-1----:R-:W-:Y:S01]  /*1f7d0*/  VIADD R5, R4, 0x1 ;  /* 0x0000000104057836 */ /* 0x002fe20000000000 */
[----:B---3--:R-:W-:Y:S02]  /*1f7e0*/  LOP3.LUT R8, R8, 0x1, RZ, 0xfc, !PT ;  /* 0x0000000108087812 */ /* 0x008fe400078efcff */
        /* <DEDUP_REMOVED lines=11> */
.L_x_2089:
[----:B------:R-:W-:Y:S05]  /*1f8a0*/  BSYNC B0 ;  /* 0x0000000000007941 */ /* 0x000fea0003800000 */
.L_x_2088:
        /* <DEDUP_REMOVED lines=13> */
.L_x_2091:
[----:B------:R-:W-:Y:S05]  /*1f980*/  BSYNC B0 ;  /* 0x0000000000007941 */ /* 0x000fea0003800000 */
.L_x_2090:
        /* <DEDUP_REMOVED lines=8> */
.L_x_2093:
[----:B------:R-:W-:Y:S05]  /*1fa10*/  BSYNC B0 ;  /* 0x0000000000007941 */ /* 0x000fea0003800000 */
.L_x_2092:
[----:B------:R-:W2:Y:S04]  /*1fa20*/  LD.E R5, desc[UR46][R152.64+0x1e8] ;  /* 0x0001e82e98057980 */ /* 0x000ea8000c101900 */
[----:B-----5:R-:W2:Y:S01]  /*1fa30*/  LD.E.64 R8, desc[UR46][R152.64+0xa0] ;  /* 0x0000a02e98087980 */ /* 0x020ea2000c101b00 */
[----:B------:R-:W-:Y:S05]  /*1fa40*/  WARPSYNC.ALL ;  /* 0x0000000000007948 */ /* 0x000fea0003800000 */
[----:B------:R-:W3:Y:S04]  /*1fa50*/  LD.E.64 R14, desc[UR46][R152.64+0x98] ;  /* 0x0000982e980e7980 */ /* 0x000ee8000c101b00 */
[----:B0-----:R-:W4:Y:S04]  /*1fa60*/  LD.E.64 R6, desc[UR46][R152.64+0x98] ;  /* 0x0000982e98067980 */ /* 0x001f28000c101b00 */
        /* <DEDUP_REMOVED lines=9> */
[----:B------:R-:W-:Y:S01]  /*1fb00*/  VIADD R8, R4, 0x2 ;  /* 0x0000000204087836 */ /* 0x000fe20000000000 */
[----:B---3--:R-:W-:Y:S02]  /*1fb10*/  R2UR UR4, R14 ;  /* 0x000000000e0472ca */ /* 0x008fe400000e0000 */
[----:B------:R-:W-:-:S13]  /*1fb20*/  R2UR UR5, R15 ;  /* 0x000000000f0572ca */ /* 0x000fda00000e0000 */
[----:B------:R-:W-:Y:S01]  /*1fb30*/  HGMMA.64x64x16.F32.BF16 R24, gdesc[UR4], RZ, !UPT, gsb0 ;  /* 0x00e00000041879f0 */ /* 0x000fe2000c0018ff */
[----:B----4-:R-:W-:Y:S01]  /*1fb40*/  VIADD R6, R6, 0x2 ;  /* 0x0000000206067836 */ /* 0x010fe20000000000 */
[----:B------:R-:W-:Y:S01]  /*1fb50*/  R2UR UR6, R8 ;  /* 0x00000000080672ca */ /* 0x000fe200000e0000 */
[----:B------:R-:W-:Y:S01]  /*1fb60*/  IMAD.MOV.U32 R15, RZ, RZ, 0x1 ;  /* 0x00000001ff0f7424 */ /* 0x000fe200078e00ff */
        /* <DEDUP_REMOVED lines=39> */
.L_x_2096:
[----:B------:R-:W-:Y:S05]  /*1fde0*/  BSYNC B0 ;  /* 0x0000000000007941 */ /* 0x000fea0003800000 */
.L_x_2095:
        /* <DEDUP_REMOVED lines=13> */
.L_x_2098:
[----:B------:R-:W-:Y:S05]  /*1fec0*/  BSYNC B0 ;  /* 0x0000000000007941 */ /* 0x000fea0003800000 */
.L_x_2097:
        /* <DEDUP_REMOVED lines=8> */
.L_x_2100:
[----:B------:R-:W-:Y:S05]  /*1ff50*/  BSYNC B0 ;  /* 0x0000000000007941 */ /* 0x000fea0003800000 */
.L_x_2099:
        /* <DEDUP_REMOVED lines=473> */
[----:B--2---:R-:W2:Y:S01]  /*21cf0*/  LD.E R60, desc[UR46][R58.64] ;  /* 0x0000002e3a3c7980 */ /* 0x004ea2000c101900 */
[----:B----4-:R-:W-:-:S02]  /*21d00*/  ISETP.NE.AND P1, PT, R12, 0x1, PT ;  /* 0x000000010c00780c */ /* 0x010fc40003f25270 */
[----:B---3--:R-:W-:Y:S01]  /*21d10*/  ISETP.GE.AND P2, PT, R9, 0x1, PT ;  /* 0x000000010900780c */ /* 0x008fe20003f46270 */
[----:B------:R-:W-:Y:S01]  /*21d20*/  BSSY B0, `(.L_x_2102) ;  /* 0x0000079000007945 */ /* 0x000fe20003800000 */
[-C--:B--2---:R-:W-:Y:S01]  /*21d30*/  FMUL.FTZ R20, R24, R60.reuse ;  /* 0x0000003c18147220 */ /* 0x084fe20000410000 */
[----:B------:R-:W-:Y:S01]  /*21d40*/  SHF.R.S32.HI R24, RZ, 0x1f, R61 ;  /* 0x0000001fff187819 */ /* 0x000fe2000001143d */
[----:B-1----:R-:W-:-:S03]  /*21d50*/  FMUL.FTZ R14, R26, R60 ;  /* 0x0000003c1a0e7220 */ /* 0x002fc60000410000 */
[----:B------:R-:W-:-:S04]  /*21d60*/  LEA.HI R26, R24, R61, RZ, 0x7 ;  /* 0x0000003d181a7211 */ /* 0x000fc800078f38ff */
[----:B------:R-:W-:Y:S01]  /*21d70*/  LOP3.LUT R26, R26, 0xffffff80, RZ, 0xc0, !PT ;  /* 0xffffff801a1a7812 */ /* 0x000fe200078ec0ff */
[----:B0-----:R-:W-:-:S04]  /*21d80*/  FMUL.FTZ R15, R27, R60 ;  /* 0x0000003c1b0f7220 */ /* 0x001fc80000410000 */
[----:B------:R-:W-:Y:S02]  /*21d90*/  IMAD.IADD R26, R61, 0x1, -R26 ;  /* 0x000000013d1a7824 */ /* 0x000fe400078e0a1a */
[-C--:B------:R-:W-:Y:S01]  /*21da0*/  FMUL.FTZ R29, R29, R60.reuse ;  /* 0x0000003c1d1d7220 */ /* 0x080fe20000410000 */
[-C--:B------:R-:W-:Y:S01]  /*21db0*/  FMUL.FTZ R58, R30, R60.reuse ;  /* 0x0000003c1e3a7220 */ /* 0x080fe20000410000 */
[----:B------:R-:W-:Y:S02]  /*21dc0*/  LEA.HI R30, R24, R61, RZ, 0x2 ;  /* 0x0000003d181e7211 */ /* 0x000fe400078f10ff */
[----:B------:R-:W-:Y:S01]  /*21dd0*/  SHF.R.S32.HI R27, RZ, 0x1f, R26 ;  /* 0x0000001fff1b7819 */ /* 0x000fe2000001141a */
[----:B------:R0:W1:Y:S01]  /*21de0*/  MUFU.TANH R62, R29 ;  /* 0x0000001d003e7308 */ /* 0x0000620000002400 */
[----:B------:R-:W-:Y:S01]  /*21df0*/  LOP3.LUT R30, R30, 0xfffffffc, RZ, 0xc0, !PT ;  /* 0xfffffffc1e1e7812 */ /* 0x000fe200078ec0ff */
[----:B------:R-:W-:Y:S01]  /*21e00*/  FMUL.FTZ R59, R31, R60 ;  /* 0x0000003c1f3b7220 */ /* 0x000fe20000410000 */
[----:B0-----:R-:W-:Y:S01]  /*21e10*/  LEA.HI R29, R27, R26, RZ, 0x2 ;  /* 0x0000001a1b1d7211 */ /* 0x001fe200078f10ff */
[----:B------:R-:W-:-:S03]  /*21e20*/  FMUL.FTZ R32, R32, R60 ;  /* 0x0000003c20207220 */ /* 0x000fc60000410000 */
[--C-:B------:R-:W-:Y:S02]  /*21e30*/  SHF.R.S32.HI R24, RZ, 0x2, R29.reuse ;  /* 0x00000002ff187819 */ /* 0x100fe4000001141d */
[----:B------:R-:W-:Y:S01]  /*21e40*/  SHF.R.S32.HI R31, RZ, 0x1f, R29 ;  /* 0x0000001fff1f7819 */ /* 0x000fe2000001141d */
[----:B------:R-:W-:Y:S01]  /*21e50*/  IMAD.IADD R61, R61, 0x1, -R30 ;  /* 0x000000013d3d7824 */ /* 0x000fe200078e0a1e */
[----:B------:R-:W-:Y:S02]  /*21e60*/  LEA.HI R27, R27, R26, RZ, 0x5 ;  /* 0x0000001a1b1b7211 */ /* 0x000fe400078f28ff */
[----:B------:R-:W-:Y:S01]  /*21e70*/  LEA.HI R31, R31, R24, RZ, 0x3 ;  /* 0x000000181f1f7211 */ /* 0x000fe200078f18ff */
[----:B------:R0:W2:Y:S01]  /*21e80*/  MUFU.TANH R63, R32 ;  /* 0x00000020003f7308 */ /* 0x0000a20000002400 */
[----:B------:R-:W-:Y:S02]  /*21e90*/  SHF.R.S32.HI R30, RZ, 0x5, R27 ;  /* 0x00000005ff1e7819 */ /* 0x000fe4000001141b */
[----:B------:R-:W-:-:S02]  /*21ea0*/  LOP3.LUT R31, R31, 0xfffffff8, RZ, 0xc0, !PT ;  /* 0xfffffff81f1f7812 */ /* 0x000fc400078ec0ff */
[----:B0-----:R-:W-:-:S03]  /*21eb0*/  LEA.HI R32, R61, R61, RZ, 0x1 ;  /* 0x0000003d3d207211 */ /* 0x001fc600078f08ff */
[----:B------:R-:W-:Y:S02]  /*21ec0*/  IMAD.IADD R31, R24, 0x1, -R31 ;  /* 0x00000001181f7824 */ /* 0x000fe400078e0a1f */
[----:B------:R-:W-:Y:S01]  /*21ed0*/  IMAD R30, R21, 0x4, R30 ;  /* 0x00000004151e7824 */ /* 0x000fe200078e021e */
[----:B------:R-:W-:Y:S01]  /*21ee0*/  LOP3.LUT R32, R32, 0x1ffffffe, RZ, 0xc0, !PT ;  /* 0x1ffffffe20207812 */ /* 0x000fe200078ec0ff */
[----:B------:R-:W-:Y:S02]  /*21ef0*/  FMUL.FTZ R38, R38, R60 ;  /* 0x0000003c26267220 */ /* 0x000fe40000410000 */
[----:B------:R-:W-:Y:S02]  /*21f00*/  IMAD.U32 R31, R30, 0x10, R31 ;  /* 0x000000101e1f7824 */ /* 0x000fe400078e001f */
[----:B------:R-:W-:Y:S01]  /*21f10*/  IMAD.IADD R32, R61, 0x1, -R32 ;  /* 0x000000013d207824 */ /* 0x000fe200078e0a20 */
[----:B------:R0:W3:Y:S03]  /*21f20*/  MUFU.TANH R69, R38 ;  /* 0x0000002600457308 */ /* 0x0000e60000002400 */
[----:B0-----:R-:W-:-:S04]  /*21f30*/  IMAD R38, R32, 0x8, R31 ;  /* 0x0000000820267824 */ /* 0x001fc800078e021f */
[----:B------:R-:W-:-:S04]  /*21f40*/  @P1 IMAD.HI.U32 R13, R38, R13, RZ ;  /* 0x0000000d260d1227 */ /* 0x000fc800078e00ff */
[----:B------:R-:W-:Y:S01]  /*21f50*/  FMUL.FTZ R39, R39, R60 ;  /* 0x0000003c27277220 */ /* 0x000fe20000410000 */
[----:B------:R-:W-:Y:S01]  /*21f60*/  @P1 SHF.R.U32.HI R38, RZ, R56, R13 ;  /* 0x00000038ff261219 */ /* 0x000fe2000001160d */
[-C--:B------:R-:W-:Y:S02]  /*21f70*/  FMUL.FTZ R35, R35, R60.reuse ;  /* 0x0000003c23237220 */ /* 0x080fe40000410000 */
[----:B------:R0:W4:Y:S01]  /*21f80*/  MUFU.TANH R70, R39 ;  /* 0x0000002700467308 */ /* 0x0001220000002400 */
[-C--:B------:R-:W-:Y:S01]  /*21f90*/  FMUL.FTZ R33, R33, R60.reuse ;  /* 0x0000003c21217220 */ /* 0x080fe20000410000 */
[-C--:B------:R-:W-:Y:S01]  /*21fa0*/  FMUL.FTZ R37, R37, R60.reuse ;  /* 0x0000003c25257220 */ /* 0x080fe20000410000 */
[----:B------:R-:W1:Y:S01]  /*21fb0*/  SHFL.IDX PT, R21, R38, RZ, 0x1c1f ;  /* 0x001c1fff26157589 */ /* 0x000e6200000e0000 */
[----:B------:R-:W-:Y:S01]  /*21fc0*/  FMUL.FTZ R41, R41, R60 ;  /* 0x0000003c29297220 */ /* 0x000fe20000410000 */
[----:B------:R-:W-:Y:S01]  /*21fd0*/  LOP3.LUT R29, R29, 0x7ffffffc, RZ, 0xc0, !PT ;  /* 0x7ffffffc1d1d7812 */ /* 0x000fe200078ec0ff */
[----:B0-----:R-:W-:-:S02]  /*21fe0*/  IMAD.SHL.U32 R39, R0, 0x40, RZ ;  /* 0x0000004000277824 */ /* 0x001fc400078e00ff */
[----:B------:R-:W0:Y:S01]  /*21ff0*/  MUFU.TANH R66, R35 ;  /* 0x0000002300427308 */ /* 0x000e220000002400 */
[-C--:B------:R-:W-:Y:S01]  /*22000*/  FMUL.FTZ R25, R25, R60.reuse ;  /* 0x0000003c19197220 */ /* 0x080fe20000410000 */
[-C--:B------:R-:W-:Y:S01]  /*22010*/  FMUL.FTZ R28, R28, R60.reuse ;  /* 0x0000003c1c1c7220 */ /* 0x080fe20000410000 */
[-C--:B------:R-:W-:Y:S01]  /*22020*/  FMUL.FTZ R40, R40, R60.reuse ;  /* 0x0000003c28287220 */ /* 0x080fe20000410000 */
[----:B------:R-:W-:Y:S01]  /*22030*/  IADD3 R12, -R39, 0x1, RZ ;  /* 0x00000001270c7810 */ /* 0x000fe20007ffe1ff */
        /* <DEDUP_REMOVED lines=10> */
[----:B------:R-:W-:Y:S01]  /*220e0*/  FMUL.FTZ R54, R54, R60 ;  /* 0x0000003c36367220 */ /* 0x000fe20000410000 */
[----:B------:R3:W0:Y:S01]  /*220f0*/  MUFU.TANH R68, R37 ;  /* 0x0000002500447308 */ /* 0x0006220000002400 */
[----:B--2---:R-:W-:-:S02]  /*22100*/  IMAD.IADD R33, R26, 0x1, -R29 ;  /* 0x000000011a217824 */ /* 0x004fc400078e0a1d */
[-C--:B------:R-:W-:Y:S01]  /*22110*/  FMUL.FTZ R55, R55, R60.reuse ;  /* 0x0000003c37377220 */ /* 0x080fe20000410000 */
[-C--:B------:R-:W-:Y:S01]  /*22120*/  FMUL.FTZ R34, R34, R60.reuse ;  /* 0x0000003c22227220 */ /* 0x080fe20000410000 */
[----:B------:R-:W-:-:S03]  /*22130*/  FMUL.FTZ R36, R36, R60 ;  /* 0x0000003c24247220 */ /* 0x000fc60000410000 */
[----:B------:R2:W0:Y:S01]  /*22140*/  MUFU.TANH R35, R41 ;  /* 0x0000002900237308 */ /* 0x0004220000002400 */
[-C--:B---3--:R-:W-:Y:S01]  /*22150*/  FMUL.FTZ R37, R47, R60.reuse ;  /* 0x0000003c2f257220 */ /* 0x088fe20000410000 */
[----:B------:R-:W-:Y:S02]  /*22160*/  IMAD R12, R33, -0x2, R12 ;  /* 0xfffffffe210c7824 */ /* 0x000fe400078e020c */
[----:B--2---:R-:W-:-:S04]  /*22170*/  FMUL.FTZ R41, R46, R60 ;  /* 0x0000003c2e297220 */ /* 0x004fc80000410000 */
[----:B------:R-:W2:Y:S01]  /*22180*/  MUFU.TANH R20, R20 ;  /* 0x0000001400147308 */ /* 0x000ea20000002400 */
[----:B------:R-:W-:Y:S01]  /*22190*/  FMUL.FTZ R42, R42, R60 ;  /* 0x0000003c2a2a7220 */ /* 0x000fe20000410000 */
[----:B------:R-:W-:Y:S02]  /*221a0*/  IADD3 R12, -R4, R12, R5 ;  /* 0x0000000c040c7210 */ /* 0x000fe40007ffe105 */
[----:B------:R-:W-:-:S04]  /*221b0*/  LOP3.LUT R13, RZ, R6, RZ, 0x33, !PT ;  /* 0x00000006ff0d7212 */ /* 0x000fc800078e33ff */
[----:B------:R-:W3:Y:S08]  /*221c0*/  MUFU.TANH R25, R25 ;  /* 0x0000001900197308 */ /* 0x000ef00000002400 */
        /* <DEDUP_REMOVED lines=21> */
[----:B------:R-:W-:-:S02]  /*22320*/  IMAD.IADD R46, R12, 0x1, R13 ;  /* 0x000000010c2e7824 */ /* 0x000fc400078e020d */
[----:B------:R-:W-:-:S05]  /*22330*/  IMAD.IADD R47, R8, 0x1, -R39 ;  /* 0x00000001082f7824 */ /* 0x000fca00078e0a27 */
[----:B------:R4:W0:Y:S02]  /*22340*/  MUFU.TANH R71, R42 ;  /* 0x0000002a00477308 */ /* 0x0008240000002400 */
[----:B----4-:R-:W-:Y:S02]  /*22350*/  IMAD.IADD R42, R12, 0x1, R7 ;  /* 0x000000010c2a7824 */ /* 0x010fe400078e0207 */
[--C-:B-1----:R-:W-:Y:S02]  /*22360*/  IMAD.IADD R7, R46, 0x1, R21.reuse ;  /* 0x000000012e077824 */ /* 0x102fe400078e0215 */
[----:B------:R-:W-:Y:S01]  /*22370*/  IMAD.IADD R6, R42, 0x1, R21 ;  /* 0x000000012a067824 */ /* 0x000fe200078e0215 */
[----:B--23--:R-:W-:Y:S06]  /*22380*/  @!P2 BRA `(.L_x_2103) ;  /* 0x000000000048a947 */ /* 0x00cfec0003800000 */
        /* <DEDUP_REMOVED lines=10> */
.L_x_2105:
[----:B------:R-:W-:-:S13]  /*22430*/  ISETP.NE.AND P1, PT, R9, 0x1, PT ;  /* 0x000000010900780c */ /* 0x000fda0003f25270 */
[----:B------:R-:W-:-:S05]  /*22440*/  @P1 IMAD.HI.U32 R12, R8, R10, RZ ;  /* 0x0000000a080c1227 */ /* 0x000fca00078e00ff */
[----:B------:R-:W-:-:S07]  /*22450*/  @P1 SHF.R.U32.HI R8, RZ, R11, R12 ;  /* 0x0000000bff081219 */ /* 0x000fce000001160c */
.L_x_2106:
[----:B------:R-:W-:Y:S05]  /*22460*/  BSYNC B1 ;  /* 0x0000000000017941 */ /* 0x000fea0003800000 */
.L_x_2104:
[----:B------:R-:W-:-:S04]  /*22470*/  IMAD R8, R8, R9, -R39 ;  /* 0x0000000908087224 */ /* 0x000fc800078e0a27 */
[----:B------:R-:W-:-:S05]  /*22480*/  IMAD R8, R33, -0x2, R8 ;  /* 0xfffffffe21087824 */ /* 0x000fca00078e0208 */
[----:B------:R-:W-:Y:S02]  /*22490*/  VIMNMX R7, R7, R8, !PT ;  /* 0x0000000807077248 */ /* 0x000fe40007fe0100 */
[----:B------:R-:W-:-:S07]  /*224a0*/  VIADDMNMX R6, R8, R9, R6, PT ;  /* 0x0000000908067246 */ /* 0x000fce0003800106 */
.L_x_2103:
[----:B------:R-:W-:Y:S05]  /*224b0*/  BSYNC B0 ;  /* 0x0000000000007941 */ /* 0x000fea0003800000 */
.L_x_2102:
[C---:B------:R-:W-:Y:S01]  /*224c0*/  ISETP.GE.AND P1, PT, R47.reuse, 0x2, PT ;  /* 0x000000022f00780c */ /* 0x040fe20003f26270 */
[----:B------:R-:W-:Y:S01]  /*224d0*/  BSSY B0, `(.L_x_2107) ;  /* 0x0000062000007945 */ /* 0x000fe20003800000 */
[----:B------:R-:W-:Y:S02]  /*224e0*/  ISETP.GE.AND P3, PT, R47, 0xa, PT ;  /* 0x0000000a2f00780c */ /* 0x000fe40003f66270 */
        /* <DEDUP_REMOVED lines=10> */
[----:B------:R-:W-:Y:S02]  /*22590*/  ISETP.GE.AND P3, PT, R47, 0x11, PT ;  /* 0x000000112f00780c */ /* 0x000fe40003f66270 */
[----:B------:R-:W-:Y:S02]  /*225a0*/  FSEL R32, R62, -INF , !P1 ;  /* 0xff8000003e207808 */ /* 0x000fe40004800000 */
[----:B------:R-:W-:Y:S02]  /*225b0*/  ISETP.LT.OR P2, PT, R6, 0x9, P2 ;  /* 0x000000090600780c */ /* 0x000fe40001741670 */
[----:B------:R-:W-:Y:S02]  /*225c0*/  ISETP.GT.AND P1, PT, R7, 0x10, !P3 ;  /* 0x000000100700780c */ /* 0x000fe40005f24270 */
[----:B0-----:R-:W-:Y:S02]  /*225d0*/  FSEL R34, R28, -INF , !P2 ;  /* 0xff8000001c227808 */ /* 0x001fe40005000000 */
        /* <DEDUP_REMOVED lines=22> */
[----:B------:R-:W-:Y:S02]  /*22740*/  FSEL R27, R40, -INF , !P1 ;  /* 0xff800000281b7808 */ /* 0x000fe40004800000 */
[----:B------:R-:W-:Y:S02]  /*22750*/  ISETP.GT.AND P1, PT, R7, 0x21, !P2 ;  /* 0x000000210700780c */ /* 0x000fe40005724270 */
[----:B------:R-:W-:-:S02]  /*22760*/  P2R R40, PR, RZ, 0x4 ;  /* 0x00000004ff287803 */ /* 0x000fc40000000000 */
[C---:B------:R-:W-:Y:S02]  /*22770*/  ISETP.LT.OR P1, PT, R6.reuse, 0x22, P1 ;  /* 0x000000220600780c */ /* 0x040fe40000f21670 */
[----:B------:R-:W-:Y:S02]  /*22780*/  ISETP.GE.AND P2, PT, R47, 0x29, PT ;  /* 0x000000292f00780c */ /* 0x000fe40003f46270 */
[----:B------:R-:W-:Y:S02]  /*22790*/  FSEL R26, R35, -INF , !P1 ;  /* 0xff800000231a7808 */ /* 0x000fe40004800000 */
[----:B------:R-:W-:Y:S01]  /*227a0*/  ISETP.GT.AND P1, PT, R7, 0x28, !P2 ;  /* 0x000000280700780c */ /* 0x000fe20005724270 */
[----:B------:R-:W0:Y:S01]  /*227b0*/  SHFL.IDX PT, R35, R38, 0x1, 0x1c1f ;  /* 0x003c1f0026237f89 */ /* 0x000e2200000e0000 */
[----:B------:R-:W-:Y:S02]  /*227c0*/  P2R R68, PR, RZ, 0x4 ;  /* 0x00000004ff447803 */ /* 0x000fe40000000000 */
[----:B------:R-:W-:-:S02]  /*227d0*/  ISETP.LT.OR P1, PT, R6, 0x29, P1 ;  /* 0x000000290600780c */ /* 0x000fc40000f21670 */
[----:B------:R-:W-:Y:S02]  /*227e0*/  P2R R61, PR, RZ, 0x8 ;  /* 0x00000008ff3d7803 */ /* 0x000fe40000000000 */
        /* <DEDUP_REMOVED lines=23> */
[----:B------:R-:W-:Y:S01]  /*22960*/  ISETP.GT.AND P6, PT, R7, 0x39, !P6 ;  /* 0x000000390700780c */ /* 0x000fe200077c4270 */
[----:B0-----:R-:W-:-:S03]  /*22970*/  IMAD.IADD R7, R46, 0x1, R35 ;  /* 0x000000012e077824 */ /* 0x001fc600078e0223 */
[----:B------:R-:W-:Y:S01]  /*22980*/  ISETP.LT.OR P6, PT, R6, 0x3a, P6 ;  /* 0x0000003a0600780c */ /* 0x000fe200037c1670 */
[----:B------:R-:W-:-:S03]  /*22990*/  IMAD.IADD R6, R42, 0x1, R35 ;  /* 0x000000012a067824 */ /* 0x000fc600078e0223 */
        /* <DEDUP_REMOVED lines=13> */
.L_x_2110:
[----:B------:R-:W-:-:S13]  /*22a70*/  ISETP.NE.AND P6, PT, R9, 0x1, PT ;  /* 0x000000010900780c */ /* 0x000fda0003fc5270 */
[----:B------:R-:W-:-:S05]  /*22a80*/  @P6 IMAD.HI.U32 R10, R4, R10, RZ ;  /* 0x0000000a040a6227 */ /* 0x000fca00078e00ff */
[----:B------:R-:W-:-:S07]  /*22a90*/  @P6 SHF.R.U32.HI R4, RZ, R11, R10 ;  /* 0x0000000bff046219 */ /* 0x000fce000001160a */
.L_x_2111:
[----:B------:R-:W-:Y:S05]  /*22aa0*/  BSYNC B1 ;  /* 0x0000000000017941 */ /* 0x000fea0003800000 */
.L_x_2109:
[----:B------:R-:W-:-:S04]  /*22ab0*/  IMAD R4, R4, R9, -R39 ;  /* 0x0000000904047224 */ /* 0x000fc800078e0a27 */
[----:B------:R-:W-:-:S05]  /*22ac0*/  IMAD R4, R33, -0x2, R4 ;  /* 0xfffffffe21047824 */ /* 0x000fca00078e0204 */
[----:B------:R-:W-:Y:S02]  /*22ad0*/  VIADDMNMX R6, R4, R9, R6, PT ;  /* 0x0000000904067246 */ /* 0x000fe40003800106 */
[----:B------:R-:W-:-:S07]  /*22ae0*/  VIMNMX R7, R7, R4, !PT ;  /* 0x0000000407077248 */ /* 0x000fce0007fe0100 */
.L_x_2108:
[----:B------:R-:W-:Y:S05]  /*22af0*/  BSYNC B0 ;  /* 0x0000000000007941 */ /* 0x000fea0003800000 */
.L_x_2107:
        /* <DEDUP_REMOVED lines=37> */
[C---:B------:R-:W-:Y:S02]  /*22d50*/  ISETP.GT.AND P5, PT, R7.reuse, 0x21, !P6 ;  /* 0x000000210700780c */ /* 0x040fe400077a4270 */
[C---:B------:R-:W-:Y:S02]  /*22d60*/  ISETP.GT.AND P1, PT, R7.reuse, 0x29, !P1 ;  /* 0x000000290700780c */ /* 0x040fe40004f24270 */
[----:B------:R-:W-:Y:S02]  /*22d70*/  ISETP.LT.OR P5, PT, R6, 0x22, P5 ;  /* 0x000000220600780c */ /* 0x000fe40002fa1670 */
[----:B------:R-:W-:Y:S02]  /*22d80*/  ISETP.GT.AND P2, PT, R7, 0x30, !P2 ;  /* 0x000000300700780c */ /* 0x000fe40005744270 */
[----:B------:R-:W-:-:S02]  /*22d90*/  FSEL R9, R43, -INF , !P5 ;  /* 0xff8000002b097808 */ /* 0x000fc40006800000 */
[----:B------:R-:W-:Y:S02]  /*22da0*/  ISETP.NE.AND P5, PT, R68, RZ, PT ;  /* 0x000000ff4400720c */ /* 0x000fe40003fa5270 */
[C---:B------:R-:W-:Y:S02]  /*22db0*/  ISETP.GT.AND P3, PT, R7.reuse, 0x31, !P3 ;  /* 0x000000310700780c */ /* 0x040fe40005f64270 */
[----:B------:R-:W-:Y:S02]  /*22dc0*/  ISETP.GT.AND P5, PT, R7, 0x28, !P5 ;  /* 0x000000280700780c */ /* 0x000fe40006fa4270 */
[----:B------:R-:W-:Y:S02]  /*22dd0*/  ISETP.NE.AND P6, PT, R44, RZ, PT ;  /* 0x000000ff2c00720c */ /* 0x000fe40003fc5270 */
[C---:B------:R-:W-:Y:S02]  /*22de0*/  ISETP.LT.OR P5, PT, R6.reuse, 0x29, P5 ;  /* 0x000000290600780c */ /* 0x040fe40002fa1670 */
[----:B------:R-:W-:-:S02]  /*22df0*/  ISETP.LT.OR P1, PT, R6, 0x2a, P1 ;  /* 0x0000002a0600780c */ /* 0x000fc40000f21670 */
[----:B------:R-:W-:Y:S02]  /*22e00*/  FSEL R56, R41, -INF , !P5 ;  /* 0xff80000029387808 */ /* 0x000fe40006800000 */
        /* <DEDUP_REMOVED lines=10> */
[----:B------:R-:W-:-:S02]  /*22eb0*/  IADD3 R6, P2, R2, 0x410, RZ ;  /* 0x0000041002067810 */ /* 0x000fc40007f5e0ff */
[----:B------:R-:W-:Y:S02]  /*22ec0*/  FSEL R37, R55, -INF , !P1 ;  /* 0xff80000037257808 */ /* 0x000fe40004800000 */
[----:B------:R-:W-:Y:S01]  /*22ed0*/  LOP3.LUT R6, R6, 0x4, RZ, 0xfc, !PT ;  /* 0x0000000406067812 */ /* 0x000fe200078efcff */
[----:B------:R-:W-:Y:S01]  /*22ee0*/  IMAD.X R7, RZ, RZ, R16, P2 ;  /* 0x000000ffff077224 */ /* 0x000fe200010e0610 */
        /* <DEDUP_REMOVED lines=54> */
[----:B------:R-:W-:Y:S01]  /*23250*/  FSEL R5, R10, RZ, P1 ;  /* 0x000000ff0a057208 */ /* 0x000fe20000800000 */
[----:B---3--:R-:W-:-:S04]  /*23260*/  FMUL.FTZ R10, R46, R43 ;  /* 0x0000002b2e0a7220 */ /* 0x008fc80000410000 */
[----:B------:R-:W-:-:S04]  /*23270*/  FADD.FTZ R5, R4, -R5 ;  /* 0x8000000504057221 */ /* 0x000fc80000010000 */
        /* <DEDUP_REMOVED lines=20> */
.L_x_2113:
[----:B------:R-:W-:Y:S05]  /*233c0*/  BSYNC B0 ;  /* 0x0000000000007941 */ /* 0x000fea0003800000 */
.L_x_2112:
        /* <DEDUP_REMOVED lines=13> */
[----:B---3--:R-:W-:-:S05]  /*234a0*/  FMUL.FTZ R43, R41, R48 ;  /* 0x00000030292b7220 */ /* 0x008fca0000410000 */
[----:B------:R-:W-:Y:S02]  /*234b0*/  FSEL R43, R43, RZ, P1 ;  /* 0x000000ff2b2b7208 */ /* 0x000fe40000800000 */
[----:B----4-:R-:W-:-:S03]  /*234c0*/  FSETP.NEU.FTZ.AND P1, PT, R7, -INF , PT ;  /* 0xff8000000700780b */ /* 0x010fc60003f3d000 */
[-CC-:B------:R-:W-:Y:S01]  /*234d0*/  FFMA.FTZ R4, R52, R48.reuse, -R43.reuse ;  /* 0x0000003034047223 */ /* 0x180fe2000001082b */
[-CC-:B------:R-:W-:Y:S01]  /*234e0*/  FFMA.FTZ R36, R36, R48.reuse, -R43.reuse ;  /* 0x0000003024247223 */ /* 0x180fe2000001082b */
[-CC-:B------:R-:W-:Y:S01]  /*234f0*/  FFMA.FTZ R34, R34, R48.reuse, -R43.reuse ;  /* 0x0000003022227223 */ /* 0x180fe2000001082b */
[-CC-:B------:R-:W-:Y:S01]  /*23500*/  FFMA.FTZ R32, R32, R48.reuse, -R43.reuse ;  /* 0x0000003020207223 */ /* 0x180fe2000001082b */
[----:B------:R1:W5:Y:S01]  /*23510*/  MUFU.EX2 R168, R4 ;  /* 0x0000000400a87308 */ /* 0x0003620000000800 */
[-CC-:B------:R-:W-:Y:S01]  /*23520*/  FFMA.FTZ R31, R31, R48.reuse, -R43.reuse ;  /* 0x000000301f1f7223 */ /* 0x180fe2000001082b */
[-CC-:B------:R-:W-:Y:S01]  /*23530*/  FFMA.FTZ R30, R30, R48.reuse, -R43.reuse ;  /* 0x000000301e1e7223 */ /* 0x180fe2000001082b */
[-CC-:B------:R-:W-:Y:S01]  /*23540*/  FFMA.FTZ R20, R20, R48.reuse, -R43.reuse ;  /* 0x0000003014147223 */ /* 0x180fe2000001082b */
[-CC-:B------:R-:W-:Y:S01]  /*23550*/  FFMA.FTZ R29, R29, R48.reuse, -R43.reuse ;  /* 0x000000301d1d7223 */ /* 0x180fe2000001082b */
[-CC-:B------:R-:W-:Y:S01]  /*23560*/  FFMA.FTZ R28, R28, R48.reuse, -R43.reuse ;  /* 0x000000301c1c7223 */ /* 0x180fe2000001082b */
[-CC-:B------:R-:W-:Y:S01]  /*23570*/  FFMA.FTZ R27, R27, R48.reuse, -R43.reuse ;  /* 0x000000301b1b7223 */ /* 0x180fe2000001082b */
[-CC-:B------:R-:W-:Y:S01]  /*23580*/  FFMA.FTZ R26, R26, R48.reuse, -R43.reuse ;  /* 0x000000301a1a7223 */ /* 0x180fe2000001082b */
[----:B------:R-:W2:Y:S01]  /*23590*/  MUFU.EX2 R41, R36 ;  /* 0x0000002400297308 */ /* 0x000ea20000000800 */
[----:B-1----:R-:W-:Y:S01]  /*235a0*/  FMUL.FTZ R4, R48, R7 ;  /* 0x0000000730047220 */ /* 0x002fe20000410000 */
[-CC-:B------:R-:W-:Y:S01]  /*235b0*/  FFMA.FTZ R25, R25, R48.reuse, -R43.reuse ;  /* 0x0000003019197223 */ /* 0x180fe2000001082b */
[-CC-:B------:R-:W-:Y:S01]  /*235c0*/  FFMA.FTZ R24, R24, R48.reuse, -R43.reuse ;  /* 0x0000003018187223 */ /* 0x180fe2000001082b */
[-CC-:B------:R-:W-:Y:S01]  /*235d0*/  FFMA.FTZ R21, R21, R48.reuse, -R43.reuse ;  /* 0x0000003015157223 */ /* 0x180fe2000001082b */
[-CC-:B------:R-:W-:Y:S01]  /*235e0*/  FFMA.FTZ R13, R13, R48.reuse, -R43.reuse ;  /* 0x000000300d0d7223 */ /* 0x180fe2000001082b */
[----:B------:R-:W-:Y:S01]  /*235f0*/  FSEL R5, R4, RZ, P1 ;  /* 0x000000ff04057208 */ /* 0x000fe20000800000 */
[----:B------:R-:W-:Y:S01]  /*23600*/  FFMA.FTZ R12, R12, R48, -R43 ;  /* 0x000000300c0c7223 */ /* 0x000fe2000001082b */
[----:B------:R-:W1:Y:S01]  /*23610*/  MUFU.EX2 R34, R34 ;  /* 0x0000002200227308 */ /* 0x000e620000000800 */
[----:B-----5:R-:W-:-:S02]  /*23620*/  FADD.FTZ R6, R168, R49 ;  /* 0x00000031a8067221 */ /* 0x020fc40000010000 */
[-CC-:B------:R-:W-:Y:S01]  /*23630*/  FFMA.FTZ R42, R42, R48.reuse, -R5.reuse ;  /* 0x000000302a2a7223 */ /* 0x180fe20000010805 */
[-CC-:B------:R-:W-:Y:S01]  /*23640*/  FFMA.FTZ R40, R40, R48.reuse, -R5.reuse ;  /* 0x0000003028287223 */ /* 0x180fe20000010805 */
[-CC-:B------:R-:W-:Y:S01]  /*23650*/  FFMA.FTZ R39, R39, R48.reuse, -R5.reuse ;  /* 0x0000003027277223 */ /* 0x180fe20000010805 */
[-CC-:B------:R-:W-:Y:S01]  /*23660*/  FFMA.FTZ R38, R38, R48.reuse, -R5.reuse ;  /* 0x0000003026267223 */ /* 0x180fe20000010805 */
[-CC-:B------:R-:W-:Y:S01]  /*23670*/  FFMA.FTZ R35, R35, R48.reuse, -R5.reuse ;  /* 0x0000003023237223 */ /* 0x180fe20000010805 */
[----:B------:R1:W-:Y:S01]  /*23680*/  MUFU.EX2 R169, R40 ;  /* 0x0000002800a97308 */ /* 0x0003e20000000800 */
[-CC-:B------:R-:W-:Y:S01]  /*23690*/  FFMA.FTZ R33, R33, R48.reuse, -R5.reuse ;  /* 0x0000003021217223 */ /* 0x180fe20000010805 */
[-CC-:B------:R-:W-:Y:S01]  /*236a0*/  FFMA.FTZ R15, R15, R48.reuse, -R5.reuse ;  /* 0x000000300f0f7223 */ /* 0x180fe20000010805 */
[----:B--2---:R-:W-:Y:S01]  /*236b0*/  FADD.FTZ R7, R41, R6 ;  /* 0x0000000629077221 */ /* 0x004fe20000010000 */
[-CC-:B------:R-:W-:Y:S01]  /*236c0*/  FFMA.FTZ R14, R14, R48.reuse, -R5.reuse ;  /* 0x000000300e0e7223 */ /* 0x180fe20000010805 */
[-CC-:B------:R-:W-:Y:S01]  /*236d0*/  FFMA.FTZ R11, R11, R48.reuse, -R5.reuse ;  /* 0x000000300b0b7223 */ /* 0x180fe20000010805 */
[-CC-:B------:R-:W-:Y:S01]  /*236e0*/  FFMA.FTZ R9, R9, R48.reuse, -R5.reuse ;  /* 0x0000003009097223 */ /* 0x180fe20000010805 */
[-C--:B------:R-:W-:Y:S01]  /*236f0*/  FFMA.FTZ R4, R56, R48.reuse, -R5 ;  /* 0x0000003038047223 */ /* 0x080fe20000010805 */
[----:B------:R-:W2:Y:S01]  /*23700*/  MUFU.EX2 R42, R42 ;  /* 0x0000002a002a7308 */ /* 0x000ea20000000800 */
[----:B-1----:R-:W-:Y:S01]  /*23710*/  FADD.FTZ R40, R34, R7 ;  /* 0x0000000722287221 */ /* 0x002fe20000010000 */
[----:B------:R-:W-:-:S06]  /*23720*/  FFMA.FTZ R6, R58, R48, -R5 ;  /* 0x000000303a067223 */ /* 0x000fcc0000010805 */
[----:B------:R-:W1:Y:S08]  /*23730*/  MUFU.EX2 R39, R39 ;  /* 0x0000002700277308 */ /* 0x000e700000000800 */
[----:B------:R-:W3:Y:S01]  /*23740*/  MUFU.EX2 R45, R32 ;  /* 0x00000020002d7308 */ /* 0x000ee20000000800 */
[----:B--2---:R-:W-:-:S04]  /*23750*/  FADD.FTZ R36, R42, R51 ;  /* 0x000000332a247221 */ /* 0x004fc80000010000 */
[----:B------:R-:W-:-:S03]  /*23760*/  FADD.FTZ R36, R169, R36 ;  /* 0x00000024a9247221 */ /* 0x000fc60000010000 */
[----:B------:R-:W2:Y:S01]  /*23770*/  MUFU.EX2 R38, R38 ;  /* 0x0000002600267308 */ /* 0x000ea20000000800 */
[----:B-1----:R-:W-:-:S07]  /*23780*/  FADD.FTZ R7, R39, R36 ;  /* 0x0000002427077221 */ /* 0x002fce0000010000 */
[----:B------:R-:W1:Y:S01]  /*23790*/  MUFU.EX2 R31, R31 ;  /* 0x0000001f001f7308 */ /* 0x000e620000000800 */
[----:B---3--:R-:W-:-:S07]  /*237a0*/  FADD.FTZ R40, R45, R40 ;  /* 0x000000282d287221 */ /* 0x008fce0000010000 */
[----:B------:R-:W-:Y:S01]  /*237b0*/  MUFU.EX2 R35, R35 ;  /* 0x0000002300237308 */ /* 0x000fe20000000800 */
[----:B--2---:R-:W-:Y:S01]  /*237c0*/  FADD.FTZ R44, R38, R7 ;  /* 0x00000007262c7221 */ /* 0x004fe20000010000 */
[----:B------:R-:W-:-:S06]  /*237d0*/  FFMA.FTZ R7, R50, R48, -R5 ;  /* 0x0000003032077223 */ /* 0x000fcc0000010805 */
[----:B------:R-:W2:Y:S08]  /*237e0*/  MUFU.EX2 R30, R30 ;  /* 0x0000001e001e7308 */ /* 0x000eb00000000800 */
[----:B------:R-:W-:Y:S08]  /*237f0*/  MUFU.EX2 R43, R20 ;  /* 0x00000014002b7308 */ /* 0x000ff00000000800 */
[----:B------:R-:W-:Y:S08]  /*23800*/  MUFU.EX2 R20, R33 ;  /* 0x0000002100147308 */ /* 0x000ff00000000800 */
[----:B------:R-:W3:Y:S08]  /*23810*/  MUFU.EX2 R29, R29 ;  /* 0x0000001d001d7308 */ /* 0x000ef00000000800 */
[----:B------:R-:W4:Y:S08]  /*23820*/  MUFU.EX2 R15, R15 ;  /* 0x0000000f000f7308 */ /* 0x000f300000000800 */
[----:B------:R-:W5:Y:S08]  /*23830*/  MUFU.EX2 R28, R28 ;  /* 0x0000001c001c7308 */ /* 0x000f700000000800 */
[----:B------:R-:W0:Y:S08]  /*23840*/  MUFU.EX2 R14, R14 ;  /* 0x0000000e000e7308 */ /* 0x000e300000000800 */
[----:B------:R-:W0:Y:S08]  /*23850*/  MUFU.EX2 R27, R27 ;  /* 0x0000001b001b7308 */ /* 0x000e300000000800 */
[----:B------:R1:W-:Y:S08]  /*23860*/  MUFU.EX2 R32, R9 ;  /* 0x0000000900207308 */ /* 0x0003f00000000800 */
[----:B------:R3:W-:Y:S01]  /*23870*/  MUFU.EX2 R180, R13 ;  /* 0x0000000d00b47308 */ /* 0x0007e20000000800 */
[----:B-1----:R-:W-:-:S04]  /*23880*/  FADD.FTZ R9, R31, R40 ;  /* 0x000000281f097221 */ /* 0x002fc80000010000 */
[----:B--2---:R-:W-:-:S03]  /*23890*/  FADD.FTZ R40, R30, R9 ;  /* 0x000000091e287221 */ /* 0x004fc60000010000 */
[----:B------:R-:W-:Y:S01]  /*238a0*/  MUFU.EX2 R11, R11 ;  /* 0x0000000b000b7308 */ /* 0x000fe20000000800 */
[----:B---3--:R-:W-:Y:S01]  /*238b0*/  FADD.FTZ R13, R35, R44 ;  /* 0x0000002c230d7221 */ /* 0x008fe20000010000 */
[----:B------:R-:W-:-:S03]  /*238c0*/  FADD.FTZ R9, R29, R40 ;  /* 0x000000281d097221 */ /* 0x000fc60000010000 */
[----:B------:R-:W-:-:S03]  /*238d0*/  FADD.FTZ R44, R20, R13 ;  /* 0x0000000d142c7221 */ /* 0x000fc60000010000 */
[----:B------:R-:W1:Y:S01]  /*238e0*/  MUFU.EX2 R26, R26 ;  /* 0x0000001a001a7308 */ /* 0x000e620000000800 */
[----:B----4-:R-:W-:Y:S01]  /*238f0*/  FADD.FTZ R13, R15, R44 ;  /* 0x0000002c0f0d7221 */ /* 0x010fe20000010000 */
[----:B-----5:R-:W-:-:S03]  /*23900*/  FADD.FTZ R44, R28, R9 ;  /* 0x000000091c2c7221 */ /* 0x020fc60000010000 */
[----:B0-----:R-:W-:Y:S01]  /*23910*/  FADD.FTZ R46, R14, R13 ;  /* 0x0000000d0e2e7221 */ /* 0x001fe20000010000 */
[----:B------:R-:W-:Y:S02]  /*23920*/  FADD.FTZ R9, R27, R44 ;  /* 0x0000002c1b097221 */ /* 0x000fe40000010000 */
[----:B------:R-:W0:Y:S08]  /*23930*/  MUFU.EX2 R25, R25 ;  /* 0x0000001900197308 */ /* 0x000e300000000800 */
[----:B------:R2:W3:Y:S01]  /*23940*/  MUFU.EX2 R179, R4 ;  /* 0x0000000400b37308 */ /* 0x0004e20000000800 */
[----:B-1----:R-:W-:-:S07]  /*23950*/  FADD.FTZ R44, R26, R9 ;  /* 0x000000091a2c7221 */ /* 0x002fce0000010000 */
[----:B------:R-:W1:Y:S01]  /*23960*/  MUFU.EX2 R24, R24 ;  /* 0x0000001800187308 */ /* 0x000e620000000800 */
[----:B--2---:R-:W-:-:S07]  /*23970*/  FFMA.FTZ R4, R60, R48, -R5 ;  /* 0x000000303c047223 */ /* 0x004fce0000010805 */
[----:B------:R2:W4:Y:S08]  /*23980*/  MUFU.EX2 R36, R6 ;  /* 0x0000000600247308 */ /* 0x0005300000000800 */
[----:B------:R-:W5:Y:S01]  /*23990*/  MUFU.EX2 R21, R21 ;  /* 0x0000001500157308 */ /* 0x000f620000000800 */
[-CC-:B--2---:R-:W-:Y:S01]  /*239a0*/  FFMA.FTZ R6, R54, R48.reuse, -R5.reuse ;  /* 0x0000003036067223 */ /* 0x184fe20000010805 */
[----:B------:R-:W-:-:S06]  /*239b0*/  FFMA.FTZ R5, R37, R48, -R5 ;  /* 0x0000003025057223 */ /* 0x000fcc0000010805 */
[----:B------:R2:W5:Y:S08]  /*239c0*/  MUFU.EX2 R181, R7 ;  /* 0x0000000700b57308 */ /* 0x0005700000000800 */
[----:B------:R1:W5:Y:S01]  /*239d0*/  MUFU.EX2 R40, R4 ;  /* 0x0000000400287308 */ /* 0x0003620000000800 */
[----:B--2---:R-:W-:-:S04]  /*239e0*/  FADD.FTZ R7, R11, R46 ;  /* 0x0000002e0b077221 */ /* 0x004fc80000010000 */
[----:B------:R-:W-:Y:S01]  /*239f0*/  FADD.FTZ R46, R32, R7 ;  /* 0x00000007202e7221 */ /* 0x000fe20000010000 */
[----:B0-----:R-:W-:Y:S02]  /*23a00*/  FADD.FTZ R7, R25, R44 ;  /* 0x0000002c19077221 */ /* 0x001fe40000010000 */
[----:B------:R-:W0:Y:S01]  /*23a10*/  MUFU.EX2 R12, R12 ;  /* 0x0000000c000c7308 */ /* 0x000e220000000800 */
[----:B---3--:R-:W-:Y:S01]  /*23a20*/  FADD.FTZ R9, R179, R46 ;  /* 0x0000002eb3097221 */ /* 0x008fe20000010000 */
[----:B-1----:R-:W-:-:S03]  /*23a30*/  FADD.FTZ R4, R24, R7 ;  /* 0x0000000718047221 */ /* 0x002fc60000010000 */
[----:B----4-:R-:W-:Y:S01]  /*23a40*/  FADD.FTZ R46, R36, R9 ;  /* 0x00000009242e7221 */ /* 0x010fe20000010000 */
[----:B-----5:R-:W-:Y:S02]  /*23a50*/  FADD.FTZ R7, R21, R4 ;  /* 0x0000000415077221 */ /* 0x020fe40000010000 */
[----:B------:R0:W1:Y:S01]  /*23a60*/  MUFU.EX2 R183, R6 ;  /* 0x0000000600b77308 */ /* 0x0000620000000800 */
[----:B------:R-:W-:Y:S01]  /*23a70*/  FADD.FTZ R9, R181, R46 ;  /* 0x0000002eb5097221 */ /* 0x000fe20000010000 */
[----:B------:R-:W-:-:S03]  /*23a80*/  FADD.FTZ R7, R180, R7 ;  /* 0x00000007b4077221 */ /* 0x000fc60000010000 */
[----:B------:R-:W-:-:S03]  /*23a90*/  FADD.FTZ R4, R40, R9 ;  /* 0x0000000928047221 */ /* 0x000fc60000010000 */
[----:B------:R-:W2:Y:S01]  /*23aa0*/  MUFU.EX2 R44, R5 ;  /* 0x00000005002c7308 */ /* 0x000ea20000000800 */
[----:B0-----:R-:W-:-:S04]  /*23ab0*/  FADD.FTZ R6, R12, R7 ;  /* 0x000000070c067221 */ /* 0x001fc80000010000 */
[----:B------:R-:W-:Y:S01]  /*23ac0*/  FADD.FTZ R9, R43, R6 ;  /* 0x000000062b097221 */ /* 0x000fe20000010000 */
[----:B-1----:R-:W-:-:S04]  /*23ad0*/  FADD.FTZ R7, R183, R4 ;  /* 0x00000004b7077221 */ /* 0x002fc80000010000 */
[----:B------:R0:W-:Y:S01]  /*23ae0*/  ST.E desc[UR46][R152.64+0x420], R9 ;  /* 0x0004200998007985 */ /* 0x0001e2000c10192e */
        /* <DEDUP_REMOVED lines=32> */
[----:B--2---:R-:W-:Y:S01]  /*23cf0*/  FMUL.FTZ R7, R8, R5 ;  /* 0x0000000508077220 */ /* 0x004fe20000410000 */
[----:B------:R-:W-:-:S04]  /*23d00*/  IMAD.MOV.U32 R5, RZ, RZ, R19 ;  /* 0x000000ffff057224 */ /* 0x000fc800078e0013 */
[----:B------:R1:W-:Y:S04]  /*23d10*/  ST.E desc[UR46][R152.64+0x200], R7 ;  /* 0x0002000798007985 */ /* 0x0003e8000c10192e */
[----:B0-----:R-:W2:Y:S02]  /*23d20*/  LD.E R9, desc[UR46][R4.64] ;  /* 0x0000002e04097980 */ /* 0x001ea4000c101900 */
[----:B--2---:R-:W-:-:S05]  /*23d30*/  FMUL.FTZ R9, R8, R9 ;  /* 0x0000000908097220 */ /* 0x004fca0000410000 */
[----:B------:R0:W-:Y:S04]  /*23d40*/  ST.E desc[UR46][R4.64], R9 ;  /* 0x0000000904007985 */ /* 0x0001e8000c10192e */
[----:B-1----:R-:W2:Y:S04]  /*23d50*/  LD.E R7, desc[UR46][R152.64+0x240] ;  /* 0x0002402e98077980 */ /* 0x002ea8000c101900 */
[----:B------:R-:W3:Y:S04]  /*23d60*/  LD.E R135, desc[UR46][R152.64+0x3f4] ;  /* 0x0003f42e98877980 */ /* 0x000ee8000c101900 */
        /* <DEDUP_REMOVED lines=8> */
[----:B0-----:R-:W5:Y:S04]  /*23df0*/  LD.E R9, desc[UR46][R152.64+0x254] ;  /* 0x0002542e98097980 */ /* 0x001f68000c101900 */
        /* <DEDUP_REMOVED lines=53> */
[----:B---3--:R-:W-:-:S04]  /*24150*/  FMUL.FTZ R135, R8, R135 ;  /* 0x0000008708877220 */ /* 0x008fc80000410000 */
[----:B------:R0:W-:Y:S01]  /*24160*/  ST.E desc[UR46][R152.64+0x240], R7 ;  /* 0x0002400798007985 */ /* 0x0001e2000c10192e */
[C---:B----4-:R-:W-:Y:S01]  /*24170*/  FMUL.FTZ R11, R8.reuse, R11 ;  /* 0x0000000b080b7220 */ /* 0x050fe20000410000 */
[C---:B-----5:R-:W-:Y:S01]  /*24180*/  FMUL.FTZ R13, R8.reuse, R13 ;  /* 0x0000000d080d7220 */ /* 0x060fe20000410000 */
        /* <DEDUP_REMOVED lines=120> */
[----:B0-----:R-:W2:Y:S01]  /*24910*/  LD.E R9, desc[UR46][R6.64] ;  /* 0x0000002e06097980 */ /* 0x001ea2000c101900 */
[----:B------:R-:W-:Y:S01]  /*24920*/  LOP3.LUT R8, R17, 0xc, RZ, 0xfc, !PT ;  /* 0x0000000c11087812 */ /* 0x000fe200078efcff */
[----:B--2---:R-:W-:Y:S01]  /*24930*/  FMUL.FTZ R11, R10, R9 ;  /* 0x000000090a0b7220 */ /* 0x004fe20000410000 */
[----:B------:R-:W-:-:S04]  /*24940*/  IMAD.MOV.U32 R9, RZ, RZ, R19 ;  /* 0x000000ffff097224 */ /* 0x000fc800078e0013 */
[----:B------:R0:W-:Y:S04]  /*24950*/  ST.E desc[UR46][R6.64], R11 ;  /* 0x0000000b06007985 */ /* 0x0001e8000c10192e */
[----:B------:R-:W2:Y:S02]  /*24960*/  LD.E R13, desc[UR46][R8.64] ;  /* 0x0000002e080d7980 */ /* 0x000ea4000c101900 */
[----:B--2---:R-:W-:-:S05]  /*24970*/  FMUL.FTZ R13, R10, R13 ;  /* 0x0000000d0a0d7220 */ /* 0x004fca0000410000 */
[----:B------:R1:W-:Y:S04]  /*24980*/  ST.E desc[UR46][R8.64], R13 ;  /* 0x0000000d08007985 */ /* 0x0003e8000c10192e */
[----:B------:R-:W2:Y:S04]  /*24990*/  LD.E R139, desc[UR46][R152.64+0x3fc] ;  /* 0x0003fc2e988b7980 */ /* 0x000ea8000c101900 */
[----:B------:R-:W3:Y:S04]  /*249a0*/  LD.E R15, desc[UR46][R152.64+0x218] ;  /* 0x0002182e980f7980 */ /* 0x000ee8000c101900 */
[----:B------:R-:W4:Y:S04]  /*249b0*/  LD.E R21, desc[UR46][R152.64+0x21c] ;  /* 0x00021c2e98157980 */ /* 0x000f28000c101900 */
[----:B------:R-:W5:Y:S04]  /*249c0*/  LD.E R25, desc[UR46][R152.64+0x228] ;  /* 0x0002282e98197980 */ /* 0x000f68000c101900 */
[----:B------:R-:W5:Y:S04]  /*249d0*/  LD.E R27, desc[UR46][R152.64+0x22c] ;  /* 0x00022c2e981b7980 */ /* 0x000f68000c101900 */
[----:B------:R-:W5:Y:S04]  /*249e0*/  LD.E R29, desc[UR46][R152.64+0x238] ;  /* 0x0002382e981d7980 */ /* 0x000f68000c101900 */
[----:B------:R-:W5:Y:S04]  /*249f0*/  LD.E R31, desc[UR46][R152.64+0x23c] ;  /* 0x00023c2e981f7980 */ /* 0x000f68000c101900 */
[----:B0-----:R-:W5:Y:S04]  /*24a00*/  LD.E R11, desc[UR46][R152.64+0x248] ;  /* 0x0002482e980b7980 */ /* 0x001f68000c101900 */
[----:B------:R-:W5:Y:S04]  /*24a10*/  LD.E R33, desc[UR46][R152.64+0x24c] ;  /* 0x00024c2e98217980 */ /* 0x000f68000c101900 */
[----:B------:R-:W5:Y:S04]  /*24a20*/  LD.E R35, desc[UR46][R152.64+0x258] ;  /* 0x0002582e98237980 */ /* 0x000f68000c101900 */
[----:B-1----:R-:W5:Y:S04]  /*24a30*/  LD.E R13, desc[UR46][R152.64+0x25c] ;  /* 0x00025c2e980d7980 */ /* 0x002f68000c101900 */
        /* <DEDUP_REMOVED lines=52> */
[C---:B--2---:R-:W-:Y:S01]  /*24d80*/  FMUL.FTZ R139, R10.reuse, R139 ;  /* 0x0000008b0a8b7220 */ /* 0x044fe20000410000 */
[C---:B---3--:R-:W-:Y:S01]  /*24d90*/  FMUL.FTZ R15, R10.reuse, R15 ;  /* 0x0000000f0a0f7220 */ /* 0x048fe20000410000 */
[C---:B----4-:R-:W-:Y:S01]  /*24da0*/  FMUL.FTZ R21, R10.reuse, R21 ;  /* 0x000000150a157220 */ /* 0x050fe20000410000 */
        /* <DEDUP_REMOVED lines=122> */
[----:B0-----:R-:W3:Y:S04]  /*25550*/  LD.E R15, desc[UR46][R4.64] ;  /* 0x0000002e040f7980 */ /* 0x001ee8000c101900 */
[----:B-1----:R-:W4:Y:S04]  /*25560*/  LD.E R13, desc[UR46][R152.64+0x1e8] ;  /* 0x0001e82e980d7980 */ /* 0x002f28000c101900 */
[----:B------:R-:W4:Y:S04]  /*25570*/  LD.E.64 R10, desc[UR46][R152.64+0xa8] ;  /* 0x0000a82e980a7980 */ /* 0x000f28000c101b00 */
[----:B---3--:R0:W-:Y:S04]  /*25580*/  ST.E desc[UR46][R4.64], R15 ;  /* 0x0000000f04007985 */ /* 0x0081e8000c10192e */
[----:B------:R-:W3:Y:S04]  /*25590*/  LD.E R21, desc[UR46][R6.64] ;  /* 0x0000002e06157980 */ /* 0x000ee8000c101900 */
[----:B---3--:R1:W-:Y:S04]  /*255a0*/  ST.E desc[UR46][R6.64], R21 ;  /* 0x0000001506007985 */ /* 0x0083e8000c10192e */
[----:B------:R-:W3:Y:S04]  /*255b0*/  LD.E R25, desc[UR46][R8.64] ;  /* 0x0000002e08197980 */ /* 0x000ee8000c101900 */
[----:B---3--:R3:W-:Y:S04]  /*255c0*/  ST.E desc[UR46][R8.64], R25 ;  /* 0x0000001908007985 */ /* 0x0087e8000c10192e */
[----:B------:R-:W5:Y:S04]  /*255d0*/  LD.E R27, desc[UR46][R152.64+0x210] ;  /* 0x0002102e981b7980 */ /* 0x000f68000c101900 */
[----:B------:R-:W4:Y:S04]  /*255e0*/  LD.E R29, desc[UR46][R152.64+0x214] ;  /* 0x0002142e981d7980 */ /* 0x000f28000c101900 */
[----:B------:R-:W4:Y:S04]  /*255f0*/  LD.E R31, desc[UR46][R152.64+0x218] ;  /* 0x0002182e981f7980 */ /* 0x000f28000c101900 */
[----:B------:R-:W4:Y:S04]  /*25600*/  LD.E R33, desc[UR46][R152.64+0x21c] ;  /* 0x00021c2e98217980 */ /* 0x000f28000c101900 */
[----:B------:R-:W4:Y:S04]  /*25610*/  LD.E R35, desc[UR46][R152.64+0x220] ;  /* 0x0002202e98237980 */ /* 0x000f28000c101900 */
[----:B--2---:R-:W2:Y:S04]  /*25620*/  LD.E R37, desc[UR46][R152.64+0x224] ;  /* 0x0002242e98257980 */ /* 0x004ea8000c101900 */
[----:B0-----:R-:W2:Y:S04]  /*25630*/  LD.E R15, desc[UR46][R152.64+0x228] ;  /* 0x0002282e980f7980 */ /* 0x001ea8000c101900 */
[----:B------:R-:W2:Y:S04]  /*25640*/  LD.E R39, desc[UR46][R152.64+0x22c] ;  /* 0x00022c2e98277980 */ /* 0x000ea8000c101900 */
[----:B-1----:R-:W2:Y:S04]  /*25650*/  LD.E R21, desc[UR46][R152.64+0x230] ;  /* 0x0002302e98157980 */ /* 0x002ea8000c101900 */
[----:B------:R-:W2:Y:S04]  /*25660*/  LD.E R41, desc[UR46][R152.64+0x234] ;  /* 0x0002342e98297980 */ /* 0x000ea8000c101900 */
        /* <DEDUP_REMOVED lines=114> */
[----:B-----5:R-:W-:Y:S04]  /*25d90*/  ST.E desc[UR46][R152.64+0x210], R27 ;  /* 0x0002101b98007985 */ /* 0x020fe8000c10192e */
[----:B----4-:R-:W-:Y:S04]  /*25da0*/  ST.E desc[UR46][R152.64+0x214], R29 ;  /* 0x0002141d98007985 */ /* 0x010fe8000c10192e */
        /* <DEDUP_REMOVED lines=8> */
[----:B---3--:R-:W-:Y:S04]  /*25e30*/  ST.E desc[UR46][R152.64+0x238], R25 ;  /* 0x0002381998007985 */ /* 0x008fe8000c10192e */
        /* <DEDUP_REMOVED lines=1051> */
.L_x_2115:
[----:B------:R-:W-:Y:S05]  /*29ff0*/  BSYNC B0 ;  /* 0x0000000000007941 */ /* 0x000fea0003800000 */
.L_x_2114:
[C---:B------:R-:W-:Y:S01]  /*2a000*/  ISETP.GT.AND P0, PT, R0.reuse, UR49, PT ;  /* 0x0000003100007c0c */ /* 0x040fe2000bf04270 */
[----:B------:R-:W-:-:S12]  /*2a010*/  VIADD R0, R0, 0xffffffff ;  /* 0xffffffff00007836 */ /* 0x000fd80000000000 */
[----:B------:R-:W-:Y:S05]  /*2a020*/  @P0 BRA `(.L_x_2116) ;  /* 0xffffff5400cc0947 */ /* 0x000fea000383ffff */
.L_x_2087:
[----:B------:R-:W-:Y:S05]  /*2a030*/  WARPSYNC.ALL ;  /* 0x0000000000007948 */ /* 0x000fea0003800000 */
[----:B0-----:R-:W2:Y:S04]  /*2a040*/  LDL R7, [R1+0x420] ;  /* 0x0004200001077983 */ /* 0x001ea80000100800 */
[----:B------:R-:W3:Y:S04]  /*2a050*/  LDL R8, [R1+0x424] ;  /* 0x0004240001087983 */ /* 0x000ee80000100800 */
[----:B------:R-:W4:Y:S01]  /*2a060*/  LDL.64 R20, [R1+0xd8] ;  /* 0x0000d80001147983 */ /* 0x000f220000100a00 */
[----:B------:R-:W-:Y:S01]  /*2a070*/  IMAD.MOV.U32 R10, RZ, RZ, -0x800000 ;  /* 0xff800000ff0a7424 */ /* 0x000fe200078e00ff */
[----:B------:R-:W-:Y:S08]  /*2a080*/  BAR.ARV 0x8, 0x100 ;  /* 0x0204000000007b1d */ /* 0x000ff00000002000 */
[----:B------:R-:W-:Y:S06]  /*2a090*/  BAR.SYNC.DEFER_BLOCKING 0xf, 0x100 ;  /* 0x03c4000000007b1d */ /* 0x000fec0000010000 */
[----:B--2---:R-:W0:Y:S02]  /*2a0a0*/  SHFL.BFLY PT, R0, R7, 0x2, 0x1f ;  /* 0x0c401f0007007f89 */ /* 0x004e2400000e0000 */
[----:B0-----:R-:W-:-:S05]  /*2a0b0*/  FADD.FTZ R0, R7, R0 ;  /* 0x0000000007007221 */ /* 0x001fca0000010000 */
[----:B-1----:R-:W0:Y:S02]  /*2a0c0*/  SHFL.BFLY PT, R5, R0, 0x1, 0x1f ;  /* 0x0c201f0000057f89 */ /* 0x002e2400000e0000 */
[----:B0-----:R-:W-:-:S05]  /*2a0d0*/  FADD.FTZ R4, R0, R5 ;  /* 0x0000000500047221 */ /* 0x001fca0000010000 */
[----:B------:R-:W-:Y:S04]  /*2a0e0*/  STL [R1+0x420], R4 ;  /* 0x0004200401007387 */ /* 0x000fe80000100800 */
[----:B------:R-:W2:Y:S04]  /*2a0f0*/  LDL R15, [R1+0x420] ;  /* 0x00042000010f7983 */ /* 0x000ea80000100800 */
[----:B---3--:R-:W0:Y:S02]  /*2a100*/  SHFL.BFLY PT, R5, R8, 0x2, 0x1f ;  /* 0x0c401f0008057f89 */ /* 0x008e2400000e0000 */
[----:B0-----:R-:W-:-:S05]  /*2a110*/  FADD.FTZ R5, R5, R8 ;  /* 0x0000000805057221 */ /* 0x001fca0000010000 */
[----:B------:R-:W0:Y:S02]  /*2a120*/  SHFL.BFLY PT, R6, R5, 0x1, 0x1f ;  /* 0x0c201f0005067f89 */ /* 0x000e2400000e0000 */
[----:B0-----:R-:W-:-:S05]  /*2a130*/  FADD.FTZ R6, R5, R6 ;  /* 0x0000000605067221 */ /* 0x001fca0000010000 */
[----:B------:R-:W-:-:S13]  /*2a140*/  FSETP.NE.FTZ.AND P2, PT, R6, RZ, PT ;  /* 0x000000ff0600720b */ /* 0x000fda0003f55000 */
[----:B------:R-:W3:Y:S04]  /*2a150*/  @P2 LDL R9, [R1+0x430] ;  /* 0x0004300001092983 */ /* 0x000ee80000100800 */
[----:B------:R-:W5:Y:S01]  /*2a160*/  @P2 LDL R12, [R1+0x414] ;  /* 0x00041400010c2983 */ /* 0x000f620000100800 */
[----:B--2---:R-:W-:-:S13]  /*2a170*/  FSETP.NE.FTZ.AND P1, PT, R15, RZ, PT ;  /* 0x000000ff0f00720b */ /* 0x004fda0003f35000 */
[----:B------:R-:W2:Y:S04]  /*2a180*/  @P1 LDL R0, [R1+0x430] ;  /* 0x0004300001001983 */ /* 0x000ea80000100800 */
[----:B------:R-:W4:Y:S01]  /*2a190*/  @P1 LDL R7, [R1+0x410] ;  /* 0x0004100001071983 */ /* 0x000f220000100800 */
[----:B------:R-:W0:Y:S08]  /*2a1a0*/  @P2 MUFU.LG2 R11, R6 ;  /* 0x00000006000b2308 */ /* 0x000e300000000c00 */
[----:B------:R-:W1:Y:S01]  /*2a1b0*/  @P1 MUFU.LG2 R8, R15 ;  /* 0x0000000f00081308 */ /* 0x000e620000000c00 */
[----:B------:R-:W-:-:S02]  /*2a1c0*/  IMAD.MOV.U32 R4, RZ, RZ, -0x800000 ;  /* 0xff800000ff047424 */ /* 0x000fc400078e00ff */
[----:B0-----:R-:W-:Y:S01]  /*2a1d0*/  @P2 FMUL.FTZ R14, R11, 0.69314718246459960938 ;  /* 0x3f3172180b0e2820 */ /* 0x001fe20000410000 */
[----:B-1----:R-:W-:Y:S01]  /*2a1e0*/  @P1 FMUL.FTZ R5, R8, 0.69314718246459960938 ;  /* 0x3f31721808051820 */ /* 0x002fe20000410000 */
[----:B------:R-:W-:Y:S01]  /*2a1f0*/  STL [R1+0x424], R6 ;  /* 0x0004240601007387 */ /* 0x000fe20000100800 */
[----:B---3--:R-:W-:-:S04]  /*2a200*/  @P2 FMUL.FTZ R9, R9, 0.69314718246459960938 ;  /* 0x3f31721809092820 */ /* 0x008fc80000410000 */
[----:B-----5:R-:W-:-:S05]  /*2a210*/  @P2 FFMA.FTZ R10, R9, R12, R14 ;  /* 0x0000000c090a2223 */ /* 0x020fca000001000e */
[----:B------:R-:W-:Y:S01]  /*2a220*/  STL [R1+0x424], R10 ;  /* 0x0004240a01007387 */ /* 0x000fe20000100800 */
[----:B--2---:R-:W-:-:S04]  /*2a230*/  @P1 FMUL.FTZ R0, R0, 0.69314718246459960938 ;  /* 0x3f31721800001820 */ /* 0x004fc80000410000 */
[----:B----4-:R-:W-:Y:S02]  /*2a240*/  @P1 FFMA.FTZ R4, R0, R7, R5 ;  /* 0x0000000700041223 */ /* 0x010fe40000010005 */
[----:B------:R-:W2:Y:S04]  /*2a250*/  LDL R5, [R1+0x1e8] ;  /* 0x0001e80001057983 */ /* 0x000ea80000100800 */
[----:B------:R0:W-:Y:S04]  /*2a260*/  STL [R1+0x420], R4 ;  /* 0x0004200401007387 */ /* 0x0001e80000100800 */
[----:B------:R-:W3:Y:S02]  /*2a270*/  LD.E R0, desc[UR46][R20.64+0x4] ;  /* 0x0000042e14007980 */ /* 0x000ee4000c101900 */
[----:B---3--:R-:W-:-:S13]  /*2a280*/  ISETP.NE.AND P0, PT, R0, RZ, PT ;  /* 0x000000ff0000720c */ /* 0x008fda0003f05270 */
[----:B------:R-:W3:Y:S04]  /*2a290*/  @!P0 LDL.64 R12, [R1+0xe0] ;  /* 0x0000e000010c8983 */ /* 0x000ee80000100a00 */
[----:B------:R-:W2:Y:S01]  /*2a2a0*/  @!P0 LD.E R8, desc[UR46][R20.64] ;  /* 0x0000002e14088980 */ /* 0x000ea2000c101900 */
[----:B------:R-:W-:-:S06]  /*2a2b0*/  IMAD.MOV.U32 R0, RZ, RZ, RZ ;  /* 0x000000ffff007224 */ /* 0x000fcc00078e00ff */
[----:B------:R-:W1:Y:S01]  /*2a2c0*/  @P1 MUFU.RCP R0, R15 ;  /* 0x0000000f00001308 */ /* 0x000e620000001000 */
[----:B---3--:R-:W3:Y:S01]  /*2a2d0*/  @!P0 LD.E.64 R12, desc[UR46][R12.64] ;  /* 0x0000002e0c0c8980 */ /* 0x008ee2000c101b00 */
[----:B--2---:R-:W-:-:S04]  /*2a2e0*/  @!P0 IMAD R8, R5, 0x40, R8 ;  /* 0x0000004005088824 */ /* 0x004fc800078e0208 */
[----:B---3--:R-:W-:-:S05]  /*2a2f0*/  @!P0 IMAD.WIDE R8, R8, 0x4, R12 ;  /* 0x0000000408088825 */ /* 0x008fca00078e020c */
[----:B-1----:R1:W-:Y:S04]  /*2a300*/  @!P0 ST.E desc[UR46][R8.64], R0 ;  /* 0x0000000008008985 */ /* 0x0023e8000c10192e */
[----:B------:R-:W0:Y:S04]  /*2a310*/  @!P0 LDL.64 R20, [R1+0xd8] ;  /* 0x0000d80001148983 */ /* 0x000e280000100a00 */
[----:B0-----:R-:W2:Y:S02]  /*2a320*/  @!P0 LD.E R4, desc[UR46][R20.64+0x4] ;  /* 0x0000042e14048980 */ /* 0x001ea4000c101900 */
[----:B--2---:R-:W-:-:S13]  /*2a330*/  @!P0 ISETP.NE.AND P0, PT, R4, RZ, PT ;  /* 0x000000ff0400820c */ /* 0x004fda0003f05270 */
[----:B------:R-:W2:Y:S04]  /*2a340*/  @!P0 LDL.64 R10, [R1+0xe0] ;  /* 0x0000e000010a8983 */ /* 0x000ea80000100a00 */
[----:B------:R-:W3:Y:S01]  /*2a350*/  @!P0 LD.E R4, desc[UR46][R20.64] ;  /* 0x0000002e14048980 */ /* 0x000ee2000c101900 */
[----:B------:R-:W-:-:S06]  /*2a360*/  IMAD.MOV.U32 R138, RZ, RZ, RZ ;  /* 0x000000ffff8a7224 */ /* 0x000fcc00078e00ff */
[----:B------:R-:W0:Y:S01]  /*2a370*/  @P2 MUFU.RCP R138, R6 ;  /* 0x00000006008a2308 */ /* 0x000e220000001000 */
[----:B--2---:R-:W2:Y:S01]  /*2a380*/  @!P0 LD.E.64 R10, desc[UR46][R10.64] ;  /* 0x0000002e0a0a8980 */ /* 0x004ea2000c101b00 */
[----:B---3--:R-:W-:-:S04]  /*2a390*/  @!P0 IMAD R4, R5, 0x40, R4 ;  /* 0x0000004005048824 */ /* 0x008fc800078e0204 */
[----:B------:R-:W-:-:S04]  /*2a3a0*/  @!P0 VIADD R4, R4, 0x8 ;  /* 0x0000000804048836 */ /* 0x000fc80000000000 */
[----:B--2---:R-:W-:-:S05]  /*2a3b0*/  @!P0 IMAD.WIDE R12, R4, 0x4, R10 ;  /* 0x00000004040c8825 */ /* 0x004fca00078e020a */
[----:B0-----:R0:W-:Y:S04]  /*2a3c0*/  @!P0 ST.E desc[UR46][R12.64], R138 ;  /* 0x0000008a0c008985 */ /* 0x0011e8000c10192e */
[----:B------:R-:W2:Y:S04]  /*2a3d0*/  LDL R142, [R1+0x1e8] ;  /* 0x0001e800018e7983 */ /* 0x000ea80000100800 */
[----:B------:R-:W3:Y:S04]  /*2a3e0*/  LDL.64 R4, [R1+0x210] ;  /* 0x0002100001047983 */ /* 0x000ee80000100a00 */
[----:B------:R-:W4:Y:S04]  /*2a3f0*/  LDL.64 R6, [R1+0x230] ;  /* 0x0002300001067983 */ /* 0x000f280000100a00 */
        /* <DEDUP_REMOVED lines=55> */
[----:B0-----:R-:W5:Y:S04]  /*2a770*/  LDL.64 R12, [R1+0x388] ;  /* 0x00038800010c7983 */ /* 0x001f680000100a00 */
[----:B------:R-:W5:Y:S04]  /*2a780*/  LDL.64 R10, [R1+0x398] ;  /* 0x00039800010a7983 */ /* 0x000f680000100a00 */
[----:B------:R-:W5:Y:S04]  /*2a790*/  LDL.64 R122, [R1+0x3a8] ;  /* 0x0003a800017a7983 */ /* 0x000f680000100a00 */
[----:B------:R-:W5:Y:S04]  /*2a7a0*/  LDL.64 R124, [R1+0x3b8] ;  /* 0x0003b800017c7983 */ /* 0x000f680000100a00 */
[----:B------:R-:W5:Y:S04]  /*2a7b0*/  LDL.64 R126, [R1+0x3c8] ;  /* 0x0003c800017e7983 */ /* 0x000f680000100a00 */
[----:B------:R-:W5:Y:S04]  /*2a7c0*/  LDL.64 R128, [R1+0x3d8] ;  /* 0x0003d80001807983 */ /* 0x000f680000100a00 */
[----:B------:R-:W5:Y:S04]  /*2a7d0*/  LDL.64 R130, [R1+0x3e8] ;  /* 0x0003e80001827983 */ /* 0x000f680000100a00 */
[----:B------:R-:W5:Y:S04]  /*2a7e0*/  LDL R141, [R1+0x1f0] ;  /* 0x0001f000018d7983 */ /* 0x000f680000100800 */
[----:B------:R-:W5:Y:S01]  /*2a7f0*/  LDL R139, [R1+0x1f4] ;  /* 0x0001f400018b7983 */ /* 0x000f620000100800 */
[----:B--2---:R-:W-:-:S05]  /*2a800*/  VIADD R142, R142, 0x1 ;  /* 0x000000018e8e7836 */ /* 0x004fca0000000000 */
[----:B------:R-:W-:-:S13]  /*2a810*/  ISETP.NE.AND P0, PT, R142, 0x2, PT ;  /* 0x000000028e00780c */ /* 0x000fda0003f05270 */
[----:B------:R-:W2:Y:S01]  /*2a820*/  @!P0 LDL R140, [R1+0x1ec] ;  /* 0x0001ec00018c8983 */ /* 0x000ea20000100800 */
[-C--:B---3--:R-:W-:Y:S01]  /*2a830*/  FMUL.FTZ R5, R5, R0.reuse ;  /* 0x0000000005057220 */ /* 0x088fe20000410000 */
[-C--:B------:R-:W-:Y:S01]  /*2a840*/  FMUL.FTZ R4, R4, R0.reuse ;  /* 0x0000000004047220 */ /* 0x080fe20000410000 */
[-C--:B----4-:R-:W-:Y:S01]  /*2a850*/  FMUL.FTZ R7, R7, R0.reuse ;  /* 0x0000000007077220 */ /* 0x090fe20000410000 */
[-C--:B------:R-:W-:Y:S01]  /*2a860*/  FMUL.FTZ R6, R6, R0.reuse ;  /* 0x0000000006067220 */ /* 0x080fe20000410000 */
[-C--:B-----5:R-:W-:Y:S01]  /*2a870*/  FMUL.FTZ R133, R133, R0.reuse ;  /* 0x0000000085857220 */ /* 0x0a0fe20000410000 */
[----:B------:R-:W-:Y:S01]  /*2a880*/  FMUL.FTZ R132, R132, R0 ;  /* 0x0000000084847220 */ /* 0x000fe20000410000 */
[----:B------:R0:W-:Y:S01]  /*2a890*/  STL.64 [R1+0x210], R4 ;  /* 0x0002100401007387 */ /* 0x0001e20000100a00 */
[-C--:B------:R-:W-:Y:S01]  /*2a8a0*/  FMUL.FTZ R137, R137, R138.reuse ;  /* 0x0000008a89897220 */ /* 0x080fe20000410000 */
[----:B------:R-:W-:Y:S01]  /*2a8b0*/  FMUL.FTZ R136, R136, R138 ;  /* 0x0000008a88887220 */ /* 0x000fe20000410000 */
[-C--:B------:R-:W-:Y:S01]  /*2a8c0*/  FMUL.FTZ R135, R135, R0.reuse ;  /* 0x0000000087877220 */ /* 0x080fe20000410000 */
[----:B------:R1:W-:Y:S01]  /*2a8d0*/  STL.64 [R1+0x230], R6 ;  /* 0x0002300601007387 */ /* 0x0003e20000100a00 */
        /* <DEDUP_REMOVED lines=119> */
[----:B0-----:R-:W-:-:S02]  /*2b050*/  VIADD R4, R141, 0x1 ;  /* 0x000000018d047836 */ /* 0x001fc40000000000 */
[----:B-1----:R-:W-:Y:S01]  /*2b060*/  VIADD R6, R139, 0x1 ;  /* 0x000000018b067836 */ /* 0x002fe20000000000 */
[----:B------:R0:W-:Y:S04]  /*2b070*/  STL [R1+0x1e8], R142 ;  /* 0x0001e88e01007387 */ /* 0x0001e80000100800 */
        /* <DEDUP_REMOVED lines=11> */
[----:B------:R0:W-:Y:S01]  /*2b130*/  STL.64 [R1+0x2b0], R106 ;  /* 0x0002b06a01007387 */ /* 0x0001e20000100a00 */
[----:B--2---:R-:W-:-:S03]  /*2b140*/  @!P0 LOP3.LUT R140, R140, 0x1, RZ, 0x3c, !PT ;  /* 0x000000018c8c8812 */ /* 0x004fc600078e3cff */
        /* <DEDUP_REMOVED lines=51> */
[----:B------:R0:W-:Y:S04]  /*2b480*/  @!P0 STL [R1+0x1ec], R140 ;  /* 0x0001ec8c01008387 */ /* 0x0001e80000100800 */
[----:B------:R0:W-:Y:S04]  /*2b490*/  STL [R1+0x1f4], R6 ;  /* 0x0001f40601007387 */ /* 0x0001e80000100800 */
[----:B------:R0:W-:Y:S01]  /*2b4a0*/  @!P0 STL [R1+0x1e8], RZ ;  /* 0x0001e8ff01008387 */ /* 0x0001e20000100800 */
[----:B------:R-:W-:Y:S01]  /*2b4b0*/  IMAD.MOV.U32 R0, RZ, RZ, 0x1 ;  /* 0x00000001ff007424 */ /* 0x000fe200078e00ff */
[----:B------:R-:W-:Y:S06]  /*2b4c0*/  BAR.ARV 0xe, 0x100 ;  /* 0x0384000000007b1d */ /* 0x000fec0000002000 */
.L_x_2009:
[----:B------:R-:W2:Y:S08]  /*2b4d0*/  S2UR UR4, SR_CgaCtaId ;  /* 0x00000000000479c3 */ /* 0x000eb00000008800 */
[----:B------:R-:W-:Y:S01]  /*2b4e0*/  BAR.SYNC.DEFER_BLOCKING 0x5, 0x180 ;  /* 0x0146000000007b1d */ /* 0x000fe20000010000 */
[----:B------:R-:W-:-:S04]  /*2b4f0*/  PRMT R0, R0, 0x9910, RZ ;  /* 0x0000991000007816 */ /* 0x000fc800000000ff */
[----:B------:R-:W-:Y:S01]  /*2b500*/  ISETP.NE.AND P0, PT, R0, RZ, PT ;  /* 0x000000ff0000720c */ /* 0x000fe20003f05270 */
[----:B------:R-:W-:Y:S01]  /*2b510*/  UMOV UR39, 0x400 ;  /* 0x0000040000277882 */ /* 0x000fe20000000000 */
[----:B------:R-:W-:Y:S01]  /*2b520*/  BSSY B0, `(.L_x_2117) ;  /* 0x00002a7000007945 */ /* 0x000fe20003800000 */
[----:B--2---:R-:W-:-:S09]  /*2b530*/  ULEA UR39, UR4, UR39, 0x18 ;  /* 0x0000002704277291 */ /* 0x004fd2000f8ec03f */
[----:B01----:R-:W0:Y:S02]  /*2b540*/  LDS R4, [UR39+0x388d0] ;  /* 0x0388d027ff047984 */ /* 0x003e240008000800 */
[----:B0-----:R-:W-:Y:S01]  /*2b550*/  R2UR UR4, R4 ;  /* 0x00000000040472ca */ /* 0x001fe200000e0000 */
[----:B------:R-:W-:Y:S06]  /*2b560*/  BAR.ARV 0x4, 0x180 ;  /* 0x0106000000007b1d */ /* 0x000fec0000002000 */
[----:B------:R-:W-:Y:S08]  /*2b570*/  @!P0 BRA `(.L_x_2118) ;  /* 0x0000001c00788947 */ /* 0x000ff00003800000 */
[----:B------:R-:W2:Y:S04]  /*2b580*/  LDL.128 R136, [R1+0x200] ;  /* 0x0002000001887983 */ /* 0x000ea80000100c00 */
[----:B------:R-:W3:Y:S04]  /*2b590*/  LDL.128 R128, [R1+0x220] ;  /* 0x0002200001807983 */ /* 0x000ee80000100c00 */
[----:B------:R-:W4:Y:S04]  /*2b5a0*/  LDL.128 R132, [R1+0x210] ;  /* 0x0002100001847983 */ /* 0x000f280000100c00 */
[----:B------:R-:W5:Y:S04]  /*2b5b0*/  LDL.128 R120, [R1+0x240] ;  /* 0x0002400001787983 */ /* 0x000f680000100c00 */
        /* <DEDUP_REMOVED lines=27> */
[----:B------:R-:W5:Y:S01]  /*2b770*/  LDL.128 R4, [R1+0x3f0] ;  /* 0x0003f00001047983 */ /* 0x000f620000100c00 */
[----:B------:R-:W-:-:S02]  /*2b780*/  IADD3 R173, P4, R22, 0x2020, RZ ;  /* 0x0000202016ad7810 */ /* 0x000fc40007f9e0ff */
[----:B------:R-:W-:Y:S02]  /*2b790*/  IADD3 R211, P6, R22, 0x40, RZ ;  /* 0x0000004016d37810 */ /* 0x000fe40007fde0ff */
[----:B------:R-:W-:Y:S02]  /*2b7a0*/  LOP3.LUT R172, R173, 0x380, RZ, 0xc0, !PT ;  /* 0x00000380adac7812 */ /* 0x000fe400078ec0ff */
[----:B------:R-:W-:Y:S02]  /*2b7b0*/  LOP3.LUT R210, R211, 0x380, RZ, 0xc0, !PT ;  /* 0x00000380d3d27812 */ /* 0x000fe400078ec0ff */
[----:B------:R-:W-:Y:S02]  /*2b7c0*/  SHF.R.U64 R172, R172, 0x3, RZ ;  /* 0x00000003acac7819 */ /* 0x000fe400000012ff */
[----:B------:R-:W-:Y:S02]  /*2b7d0*/  IADD3 R168, P5, R22, 0x60, RZ ;  /* 0x0000006016a87810 */ /* 0x000fe40007fbe0ff */
[----:B------:R-:W-:-:S02]  /*2b7e0*/  SHF.R.U64 R210, R210, 0x3, RZ ;  /* 0x00000003d2d27819 */ /* 0x000fc400000012ff */
[----:B------:R-:W-:Y:S01]  /*2b7f0*/  LOP3.LUT R172, R172, R173, RZ, 0x3c, !PT ;  /* 0x000000adacac7212 */ /* 0x000fe200078e3cff */
[--C-:B------:R-:W-:Y:S01]  /*2b800*/  IMAD.X R173, RZ, RZ, R23.reuse, P4 ;  /* 0x000000ffffad7224 */ /* 0x100fe200020e0617 */
[----:B------:R-:W-:Y:S02]  /*2b810*/  LOP3.LUT R0, R168, 0x380, RZ, 0xc0, !PT ;  /* 0x00000380a8007812 */ /* 0x000fe400078ec0ff */
[C---:B------:R-:W-:Y:S02]  /*2b820*/  IADD3 R155, P1, R22.reuse, 0x20, RZ ;  /* 0x00000020169b7810 */ /* 0x040fe40007f3e0ff */
[----:B------:R-:W-:Y:S02]  /*2b830*/  IADD3 R179, P4, R22, 0x6000, RZ ;  /* 0x0000600016b37810 */ /* 0x000fe40007f9e0ff */
[----:B------:R-:W-:Y:S01]  /*2b840*/  LOP3.LUT R210, R210, R211, RZ, 0x3c, !PT ;  /* 0x000000d3d2d27212 */ /* 0x000fe200078e3cff */
[----:B------:R-:W-:Y:S01]  /*2b850*/  IMAD.X R211, RZ, RZ, R23, P6 ;  /* 0x000000ffffd37224 */ /* 0x000fe200030e0617 */
[----:B------:R-:W-:-:S02]  /*2b860*/  SHF.R.U64 R169, R0, 0x3, RZ ;  /* 0x0000000300a97819 */ /* 0x000fc400000012ff */
[----:B------:R-:W-:Y:S02]  /*2b870*/  IADD3 R203, P6, R22, 0x4020, RZ ;  /* 0x0000402016cb7810 */ /* 0x000fe40007fde0ff */
[----:B------:R-:W-:Y:S02]  /*2b880*/  LOP3.LUT R154, R155, 0x380, RZ, 0xc0, !PT ;  /* 0x000003809b9a7812 */ /* 0x000fe400078ec0ff */
[----:B------:R-:W-:Y:S02]  /*2b890*/  LOP3.LUT R178, R179, 0x380, RZ, 0xc0, !PT ;  /* 0x00000380b3b27812 */ /* 0x000fe400078ec0ff */
[----:B------:R-:W-:Y:S01]  /*2b8a0*/  LOP3.LUT R168, R169, R168, RZ, 0x3c, !PT ;  /* 0x000000a8a9a87212 */ /* 0x000fe200078e3cff */
[----:B------:R-:W-:Y:S01]  /*2b8b0*/  IMAD.X R169, RZ, RZ, R23, P5 ;  /* 0x000000ffffa97224 */ /* 0x000fe200028e0617 */
[----:B------:R-:W-:Y:S02]  /*2b8c0*/  LOP3.LUT R202, R203, 0x380, RZ, 0xc0, !PT ;  /* 0x00000380cbca7812 */ /* 0x000fe400078ec0ff */
[----:B------:R-:W-:-:S02]  /*2b8d0*/  SHF.R.U64 R154, R154, 0x3, RZ ;  /* 0x000000039a9a7819 */ /* 0x000fc400000012ff */
[----:B------:R-:W-:Y:S02]  /*2b8e0*/  SHF.R.U64 R178, R178, 0x3, RZ ;  /* 0x00000003b2b27819 */ /* 0x000fe400000012ff */
[C---:B------:R-:W-:Y:S02]  /*2b8f0*/  IADD3 R183, P5, R22.reuse, 0x4040, RZ ;  /* 0x0000404016b77810 */ /* 0x040fe40007fbe0ff */
[----:B------:R-:W-:Y:S02]  /*2b900*/  IADD3 R208, P0, R22, 0x2000, RZ ;  /* 0x0000200016d07810 */ /* 0x000fe40007f1e0ff */
[----:B------:R-:W-:Y:S02]  /*2b910*/  SHF.R.U64 R202, R202, 0x3, RZ ;  /* 0x00000003caca7819 */ /* 0x000fe400000012ff */
[----:B------:R-:W-:Y:S01]  /*2b920*/  LOP3.LUT R154, R154, R155, RZ, 0x3c, !PT ;  /* 0x0000009b9a9a7212 */ /* 0x000fe200078e3cff */
[----:B------:R-:W-:Y:S01]  /*2b930*/  IMAD.X R155, RZ, RZ, R23, P1 ;  /* 0x000000ffff9b7224 */ /* 0x000fe200008e0617 */
[----:B------:R-:W-:-:S02]  /*2b940*/  IADD3 R207, P3, R22, 0x2040, RZ ;  /* 0x0000204016cf7810 */ /* 0x000fc40007f7e0ff */
[----:B------:R-:W-:Y:S01]  /*2b950*/  LOP3.LUT R178, R178, R179, RZ, 0x3c, !PT ;  /* 0x000000b3b2b27212 */ /* 0x000fe200078e3cff */
[----:B------:R-:W-:Y:S01]  /*2b960*/  IMAD.X R179, RZ, RZ, R23, P4 ;  /* 0x000000ffffb37224 */ /* 0x000fe200020e0617 */
[----:B------:R-:W-:Y:S02]  /*2b970*/  IADD3 R205, P2, R22, 0x2060, RZ ;  /* 0x0000206016cd7810 */ /* 0x000fe40007f5e0ff */
[----:B------:R-:W-:Y:S02]  /*2b980*/  LOP3.LUT R182, R183, 0x380, RZ, 0xc0, !PT ;  /* 0x00000380b7b67812 */ /* 0x000fe400078ec0ff */
[----:B------:R-:W-:Y:S02]  /*2b990*/  LOP3.LUT R20, R208, 0x380, RZ, 0xc0, !PT ;  /* 0x00000380d0147812 */ /* 0x000fe400078ec0ff */
[----:B------:R-:W-:Y:S02]  /*2b9a0*/  IADD3 R201, P1, R22, 0x4000, RZ ;  /* 0x0000400016c97810 */ /* 0x000fe40007f3e0ff */
[----:B------:R-:W-:-:S02]  /*2b9b0*/  IADD3 R145, P4, R156, 0x4000, RZ ;  /* 0x000040009c917810 */ /* 0x000fc40007f9e0ff */
[----:B------:R-:W-:Y:S01]  /*2b9c0*/  LOP3.LUT R202, R202, R203, RZ, 0x3c, !PT ;  /* 0x000000cbcaca7212 */ /* 0x000fe200078e3cff */
[----:B------:R-:W-:Y:S01]  /*2b9d0*/  IMAD.X R203, RZ, RZ, R23, P6 ;  /* 0x000000ffffcb7224 */ /* 0x000fe200030e0617 */
[----:B------:R-:W-:Y:S02]  /*2b9e0*/  LOP3.LUT R206, R207, 0x380, RZ, 0xc0, !PT ;  /* 0x00000380cfce7812 */ /* 0x000fe400078ec0ff */
[----:B------:R-:W-:Y:S02]  /*2b9f0*/  LOP3.LUT R204, R205, 0x380, RZ, 0xc0, !PT ;  /* 0x00000380cdcc7812 */ /* 0x000fe400078ec0ff */
[----:B------:R-:W-:Y:S02]  /*2ba00*/  SHF.R.U64 R182, R182, 0x3, RZ ;  /* 0x00000003b6b67819 */ /* 0x000fe400000012ff */
[----:B------:R-:W-:Y:S02]  /*2ba10*/  IADD3 R21, P6, R156, 0x1000, RZ ;  /* 0x000010009c157810 */ /* 0x000fe40007fde0ff */
[----:B------:R-:W-:-:S02]  /*2ba20*/  SHF.R.U64 R209, R20, 0x3, RZ ;  /* 0x0000000314d17819 */ /* 0x000fc400000012ff */
[----:B------:R-:W-:Y:S02]  /*2ba30*/  LOP3.LUT R200, R201, 0x380, RZ, 0xc0, !PT ;  /* 0x00000380c9c87812 */ /* 0x000fe400078ec0ff */
[----:B------:R-:W-:Y:S02]  /*2ba40*/  LOP3.LUT R144, R145, 0x380, RZ, 0xc0, !PT ;  /* 0x0000038091907812 */ /* 0x000fe400078ec0ff */
[----:B------:R-:W-:Y:S02]  /*2ba50*/  SHF.R.U64 R206, R206, 0x3, RZ ;  /* 0x00000003cece7819 */ /* 0x000fe400000012ff */
[----:B------:R-:W-:Y:S02]  /*2ba60*/  SHF.R.U64 R204, R204, 0x3, RZ ;  /* 0x00000003cccc7819 */ /* 0x000fe400000012ff */
[----:B------:R-:W-:Y:S01]  /*2ba70*/  LOP3.LUT R182, R182, R183, RZ, 0x3c, !PT ;  /* 0x000000b7b6b67212 */ /* 0x000fe200078e3cff */
[----:B------:R-:W-:Y:S01]  /*2ba80*/  IMAD.X R183, RZ, RZ, R23, P5 ;  /* 0x000000ffffb77224 */ /* 0x000fe200028e0617 */
[----:B------:R-:W-:-:S02]  /*2ba90*/  LOP3.LUT R20, R21, 0x380, RZ, 0xc0, !PT ;  /* 0x0000038015147812 */ /* 0x000fc400078ec0ff */
[----:B------:R-:W-:Y:S01]  /*2baa0*/  LOP3.LUT R208, R209, R208, RZ, 0x3c, !PT ;  /* 0x000000d0d1d07212 */ /* 0x000fe200078e3cff */
[--C-:B------:R-:W-:Y:S01]  /*2bab0*/  IMAD.X R209, RZ, RZ, R23.reuse, P0 ;  /* 0x000000ffffd17224 */ /* 0x100fe200000e0617 */
[----:B------:R-:W-:Y:S02]  /*2bac0*/  SHF.R.U64 R200, R200, 0x3, RZ ;  /* 0x00000003c8c87819 */ /* 0x000fe400000012ff */
[----:B------:R-:W-:Y:S02]  /*2bad0*/  SHF.R.U64 R144, R144, 0x3, RZ ;  /* 0x0000000390907819 */ /* 0x000fe400000012ff */
[----:B------:R-:W-:Y:S02]  /*2bae0*/  IADD3 R141, P5, R156, 0x2000, RZ ;  /* 0x000020009c8d7810 */ /* 0x000fe40007fbe0ff */
[----:B------:R-:W-:Y:S01]  /*2baf0*/  LOP3.LUT R206, R206, R207, RZ, 0x3c, !PT ;  /* 0x000000cfcece7212 */ /* 0x000fe200078e3cff */
[----:B------:R-:W-:Y:S01]  /*2bb00*/  IMAD.X R207, RZ, RZ, R23, P3 ;  /* 0x000000ffffcf7224 */ /* 0x000fe200018e0617 */
[----:B------:R-:W-:-:S02]  /*2bb10*/  IADD3 R181, P0, R22, 0x4060, RZ ;  /* 0x0000406016b57810 */ /* 0x000fc40007f1e0ff */
[----:B------:R-:W-:Y:S01]  /*2bb20*/  LOP3.LUT R204, R204, R205, RZ, 0x3c, !PT ;  /* 0x000000cdcccc7212 */ /* 0x000fe200078e3cff */
[--C-:B------:R-:W-:Y:S01]  /*2bb30*/  IMAD.X R205, RZ, RZ, R23.reuse, P2 ;  /* 0x000000ffffcd7224 */ /* 0x100fe200010e0617 */
[----:B------:R-:W-:Y:S02]  /*2bb40*/  SHF.R.U64 R20, R20, 0x3, RZ ;  /* 0x0000000314147819 */ /* 0x000fe400000012ff */
[----:B------:R-:W-:Y:S01]  /*2bb50*/  LOP3.LUT R200, R200, R201, RZ, 0x3c, !PT ;  /* 0x000000c9c8c87212 */ /* 0x000fe200078e3cff */
[----:B------:R-:W-:Y:S01]  /*2bb60*/  IMAD.X R201, RZ, RZ, R23, P1 ;  /* 0x000000ffffc97224 */ /* 0x000fe200008e0617 */
[----:B------:R-:W-:Y:S02]  /*2bb70*/  IADD3 R177, P3, R22, 0x6020, RZ ;  /* 0x0000602016b17810 */ /* 0x000fe40007f7e0ff */
[----:B------:R-:W-:Y:S02]  /*2bb80*/  LOP3.LUT R144, R144, R145, RZ, 0x3c, !PT ;  /* 0x0000009190907212 */ /* 0x000fe400078e3cff */
[----:B------:R-:W-:Y:S01]  /*2bb90*/  IADD3 R175, P2, R22, 0x6040, RZ ;  /* 0x0000604016af7810 */ /* 0x000fe20007f5e0ff */
[----:B------:R-:W0:Y:S01]  /*2bba0*/  SHFL.IDX PT, R145, R193, RZ, 0x1f ;  /* 0x00001fffc1917589 */ /* 0x000e2200000e0000 */
[----:B------:R-:W-:-:S02]  /*2bbb0*/  LOP3.LUT R140, R141, 0x380, RZ, 0xc0, !PT ;  /* 0x000003808d8c7812 */ /* 0x000fc400078ec0ff */
[----:B------:R-:W-:Y:S02]  /*2bbc0*/  LOP3.LUT R180, R181, 0x380, RZ, 0xc0, !PT ;  /* 0x00000380b5b47812 */ /* 0x000fe400078ec0ff */
[----:B------:R-:W-:Y:S02]  /*2bbd0*/  IADD3 R171, P1, R22, 0x6060, RZ ;  /* 0x0000606016ab7810 */ /* 0x000fe40007f3e0ff */
[----:B------:R-:W-:Y:S02]  /*2bbe0*/  LOP3.LUT R20, R20, R21, RZ, 0x3c, !PT ;  /* 0x0000001514147212 */ /* 0x000fe400078e3cff */
[----:B------:R-:W-:Y:S02]  /*2bbf0*/  LOP3.LUT R176, R177, 0x380, RZ, 0xc0, !PT ;  /* 0x00000380b1b07812 */ /* 0x000fe400078ec0ff */
[----:B------:R-:W-:Y:S02]  /*2bc00*/  LOP3.LUT R21, R22, 0x380, RZ, 0xc0, !PT ;  /* 0x0000038016157812 */ /* 0x000fe400078ec0ff */
[----:B------:R-:W-:-:S02]  /*2bc10*/  LOP3.LUT R174, R175, 0x380, RZ, 0xc0, !PT ;  /* 0x00000380afae7812 */ /* 0x000fc400078ec0ff */
[----:B------:R-:W-:Y:S02]  /*2bc20*/  SHF.R.U64 R140, R140, 0x3, RZ ;  /* 0x000000038c8c7819 */ /* 0x000fe400000012ff */
[----:B------:R-:W-:Y:S02]  /*2bc30*/  SHF.R.U64 R180, R180, 0x3, RZ ;  /* 0x00000003b4b47819 */ /* 0x000fe400000012ff */
[----:B------:R-:W-:Y:S02]  /*2bc40*/  LOP3.LUT R170, R171, 0x380, RZ, 0xc0, !PT ;  /* 0x00000380abaa7812 */ /* 0x000fe400078ec0ff */
[----:B------:R-:W-:Y:S02]  /*2bc50*/  SHF.R.U64 R176, R176, 0x3, RZ ;  /* 0x00000003b0b07819 */ /* 0x000fe400000012ff */
[----:B------:R-:W-:Y:S02]  /*2bc60*/  SHF.R.U64 R21, R21, 0x3, RZ ;  /* 0x0000000315157819 */ /* 0x000fe400000012ff */
[----:B------:R-:W-:-:S02]  /*2bc70*/  SHF.R.U64 R174, R174, 0x3, RZ ;  /* 0x00000003aeae7819 */ /* 0x000fc400000012ff */
[----:B------:R-:W-:Y:S02]  /*2bc80*/  LOP3.LUT R140, R140, R141, RZ, 0x3c, !PT ;  /* 0x0000008d8c8c7212 */ /* 0x000fe400078e3cff */
[----:B------:R-:W-:Y:S01]  /*2bc90*/  LOP3.LUT R180, R180, R181, RZ, 0x3c, !PT ;  /* 0x000000b5b4b47212 */ /* 0x000fe200078e3cff */
[--C-:B------:R-:W-:Y:S01]  /*2bca0*/  IMAD.X R181, RZ, RZ, R23.reuse, P0 ;  /* 0x000000ffffb57224 */ /* 0x100fe200000e0617 */
[----:B------:R-:W-:Y:S02]  /*2bcb0*/  SHF.R.U64 R170, R170, 0x3, RZ ;  /* 0x00000003aaaa7819 */ /* 0x000fe400000012ff */
[----:B------:R-:W-:Y:S01]  /*2bcc0*/  MOV R141, R200 ;  /* 0x000000c8008d7202 */ /* 0x000fe20000000f00 */
[--C-:B------:R-:W-:Y:S01]  /*2bcd0*/  IMAD.MOV.U32 R201, RZ, RZ, R23.reuse ;  /* 0x000000ffffc97224 */ /* 0x100fe200078e0017 */
[----:B------:R-:W-:Y:S01]  /*2bce0*/  LOP3.LUT R176, R176, R177, RZ, 0x3c, !PT ;  /* 0x000000b1b0b07212 */ /* 0x000fe200078e3cff */
[----:B------:R-:W-:Y:S01]  /*2bcf0*/  IMAD.X R177, RZ, RZ, R23, P3 ;  /* 0x000000ffffb17224 */ /* 0x000fe200018e0617 */
[----:B------:R-:W-:-:S02]  /*2bd00*/  IADD3 R143, P0, R156, 0x3000, RZ ;  /* 0x000030009c8f7810 */ /* 0x000fc40007f1e0ff */
[----:B------:R-:W-:Y:S02]  /*2bd10*/  LOP3.LUT R200, R21, R22, RZ, 0x3c, !PT ;  /* 0x0000001615c87212 */ /* 0x000fe400078e3cff */
[----:B------:R-:W-:Y:S01]  /*2bd20*/  LOP3.LUT R174, R174, R175, RZ, 0x3c, !PT ;  /* 0x000000afaeae7212 */ /* 0x000fe200078e3cff */
[--C-:B------:R-:W-:Y:S01]  /*2bd30*/  IMAD.X R175, RZ, RZ, R23.reuse, P2 ;  /* 0x000000ffffaf7224 */ /* 0x100fe200010e0617 */
[----:B------:R-:W-:Y:S01]  /*2bd40*/  LOP3.LUT R170, R170, R171, RZ, 0x3c, !PT ;  /* 0x000000abaaaa7212 */ /* 0x000fe200078e3cff */
[----:B------:R-:W-:Y:S01]  /*2bd50*/  IMAD.X R171, RZ, RZ, R23, P1 ;  /* 0x000000ffffab7224 */ /* 0x000fe200008e0617 */
[C---:B------:R-:W-:Y:S02]  /*2bd60*/  IADD3 R147, P3, R156.reuse, 0x5000, RZ ;  /* 0x000050009c937810 */ /* 0x040fe40007f7e0ff */
[----:B------:R-:W-:Y:S02]  /*2bd70*/  IADD3 R149, P2, R156, 0x6000, RZ ;  /* 0x000060009c957810 */ /* 0x000fe40007f5e0ff */
[----:B------:R-:W-:-:S02]  /*2bd80*/  LOP3.LUT R142, R143, 0x380, RZ, 0xc0, !PT ;  /* 0x000003808f8e7812 */ /* 0x000fc400078ec0ff */
[----:B------:R-:W-:Y:S02]  /*2bd90*/  IADD3 R150, P1, R156, 0x7000, RZ ;  /* 0x000070009c967810 */ /* 0x000fe40007f3e0ff */
[----:B------:R-:W-:Y:S02]  /*2bda0*/  MOV R200, R200 ;  /* 0x000000c800c87202 */ /* 0x000fe40000000f00 */
[----:B------:R-:W-:Y:S02]  /*2bdb0*/  MOV R195, R154 ;  /* 0x0000009a00c37202 */ /* 0x000fe40000000f00 */
[----:B------:R-:W-:Y:S02]  /*2bdc0*/  LOP3.LUT R146, R147, 0x380, RZ, 0xc0, !PT ;  /* 0x0000038093927812 */ /* 0x000fe400078ec0ff */
[----:B------:R-:W-:Y:S02]  /*2bdd0*/  MOV R155, R210 ;  /* 0x000000d2009b7202 */ /* 0x000fe40000000f00 */
[----:B------:R-:W-:-:S02]  /*2bde0*/  LOP3.LUT R148, R149, 0x380, RZ, 0xc0, !PT ;  /* 0x0000038095947812 */ /* 0x000fc400078ec0ff */
[----:B--2---:R-:W-:Y:S02]  /*2bdf0*/  F2FP.BF16.F32.PACK_AB R136, R137, R136 ;  /* 0x000000888988723e */ /* 0x004fe400000010ff */
[----:B------:R-:W-:Y:S02]  /*2be00*/  F2FP.BF16.F32.PACK_AB R137, R139, R138 ;  /* 0x0000008a8b89723e */ /* 0x000fe400000010ff */
[----:B---3--:R-:W-:Y:S02]  /*2be10*/  F2FP.BF16.F32.PACK_AB R128, R129, R128 ;  /* 0x000000808180723e */ /* 0x008fe400000010ff */
[----:B------:R-:W-:Y:S02]  /*2be20*/  F2FP.BF16.F32.PACK_AB R129, R131, R130 ;  /* 0x000000828381723e */ /* 0x000fe400000010ff */
[----:B----4-:R-:W-:Y:S02]  /*2be30*/  F2FP.BF16.F32.PACK_AB R138, R133, R132 ;  /* 0x00000084858a723e */ /* 0x010fe400000010ff */
[----:B------:R-:W-:Y:S01]  /*2be40*/  F2FP.BF16.F32.PACK_AB R139, R135, R134 ;  /* 0x00000086878b723e */ /* 0x000fe200000010ff */
[----:B------:R-:W-:Y:S01]  /*2be50*/  BAR.SYNC.DEFER_BLOCKING 0x1, 0x100 ;  /* 0x0044000000007b1d */ /* 0x000fe20000010000 */
[----:B-----5:R-:W-:-:S02]  /*2be60*/  F2FP.BF16.F32.PACK_AB R120, R121, R120 ;  /* 0x000000787978723e */ /* 0x020fc400000010ff */
        /* <DEDUP_REMOVED lines=8> */
[----:B------:R-:W-:Y:S02]  /*2bef0*/  MOV R168, R168 ;  /* 0x000000a800a87202 */ /* 0x000fe40000000f00 */
[----:B------:R-:W-:Y:S02]  /*2bf00*/  F2FP.BF16.F32.PACK_AB R114, R109, R108 ;  /* 0x0000006c6d72723e */ /* 0x000fe400000010ff */
[----:B------:R-:W-:Y:S02]  /*2bf10*/  F2FP.BF16.F32.PACK_AB R115, R111, R110 ;  /* 0x0000006e6f73723e */ /* 0x000fe400000010ff */
[----:B------:R-:W-:-:S02]  /*2bf20*/  F2FP.BF16.F32.PACK_AB R105, R107, R106 ;  /* 0x0000006a6b69723e */ /* 0x000fc400000010ff */
[----:B------:R-:W-:Y:S01]  /*2bf30*/  F2FP.BF16.F32.PACK_AB R96, R97, R96 ;  /* 0x000000606160723e */ /* 0x000fe200000010ff */
[----:B------:R-:W-:Y:S01]  /*2bf40*/  STSM.16.M88.4 [R200], R136 ;  /* 0x00000088c8007844 */ /* 0x000fe20000000200 */
[----:B------:R-:W-:Y:S02]  /*2bf50*/  SHF.R.U64 R142, R142, 0x3, RZ ;  /* 0x000000038e8e7819 */ /* 0x000fe400000012ff */
[----:B------:R-:W-:Y:S02]  /*2bf60*/  LOP3.LUT R151, R150, 0x380, RZ, 0xc0, !PT ;  /* 0x0000038096977812 */ /* 0x000fe400078ec0ff */
[----:B------:R-:W-:Y:S02]  /*2bf70*/  MOV R169, R208 ;  /* 0x000000d000a97202 */ /* 0x000fe40000000f00 */
[----:B------:R-:W-:Y:S02]  /*2bf80*/  F2FP.BF16.F32.PACK_AB R106, R101, R100 ;  /* 0x00000064656a723e */ /* 0x000fe400000010ff */
[----:B------:R-:W-:-:S02]  /*2bf90*/  F2FP.BF16.F32.PACK_AB R107, R103, R102 ;  /* 0x00000066676b723e */ /* 0x000fc400000010ff */
[----:B------:R-:W-:Y:S02]  /*2bfa0*/  F2FP.BF16.F32.PACK_AB R97, R99, R98 ;  /* 0x000000626361723e */ /* 0x000fe400000010ff */
[----:B------:R-:W-:Y:S01]  /*2bfb0*/  F2FP.BF16.F32.PACK_AB R88, R89, R88 ;  /* 0x000000585958723e */ /* 0x000fe200000010ff */
[----:B------:R-:W-:Y:S01]  /*2bfc0*/  STSM.16.M88.4 [R195], R128 ;  /* 0x00000080c3007844 */ /* 0x000fe20000000200 */
[----:B------:R-:W-:Y:S02]  /*2bfd0*/  MOV R172, R172 ;  /* 0x000000ac00ac7202 */ /* 0x000fe40000000f00 */
[----:B------:R-:W-:Y:S02]  /*2bfe0*/  F2FP.BF16.F32.PACK_AB R98, R93, R92 ;  /* 0x0000005c5d62723e */ /* 0x000fe400000010ff */
[----:B------:R-:W-:Y:S02]  /*2bff0*/  F2FP.BF16.F32.PACK_AB R99, R95, R94 ;  /* 0x0000005e5f63723e */ /* 0x000fe400000010ff */
[----:B------:R-:W-:-:S02]  /*2c000*/  F2FP.BF16.F32.PACK_AB R89, R91, R90 ;  /* 0x0000005a5b59723e */ /* 0x000fc400000010ff */
[----:B------:R-:W-:Y:S01]  /*2c010*/  F2FP.BF16.F32.PACK_AB R80, R81, R80 ;  /* 0x000000505150723e */ /* 0x000fe200000010ff */
[----:B------:R-:W-:Y:S01]  /*2c020*/  STSM.16.M88.4 [R155], R120 ;  /* 0x000000789b007844 */ /* 0x000fe20000000200 */
[----:B------:R-:W-:Y:S02]  /*2c030*/  SHF.R.U64 R146, R146, 0x3, RZ ;  /* 0x0000000392927819 */ /* 0x000fe400000012ff */
[----:B------:R-:W-:Y:S02]  /*2c040*/  MOV R173, R206 ;  /* 0x000000ce00ad7202 */ /* 0x000fe40000000f00 */
[----:B------:R-:W-:Y:S02]  /*2c050*/  F2FP.BF16.F32.PACK_AB R90, R85, R84 ;  /* 0x00000054555a723e */ /* 0x000fe400000010ff */
[----:B------:R-:W-:Y:S02]  /*2c060*/  F2FP.BF16.F32.PACK_AB R91, R87, R86 ;  /* 0x00000056575b723e */ /* 0x000fe400000010ff */
[----:B------:R-:W-:-:S02]  /*2c070*/  F2FP.BF16.F32.PACK_AB R81, R83, R82 ;  /* 0x000000525351723e */ /* 0x000fc400000010ff */
[----:B------:R-:W-:Y:S01]  /*2c080*/  F2FP.BF16.F32.PACK_AB R72, R73, R72 ;  /* 0x000000484948723e */ /* 0x000fe200000010ff */
[----:B------:R-:W-:Y:S01]  /*2c090*/  IMAD.X R21, RZ, RZ, R157, P6 ;  /* 0x000000ffff157224 */ /* 0x000fe200030e069d */
[----:B------:R-:W-:Y:S01]  /*2c0a0*/  SHF.R.U64 R148, R148, 0x3, RZ ;  /* 0x0000000394947819 */ /* 0x000fe200000012ff */
[----:B------:R-:W-:Y:S01]  /*2c0b0*/  STSM.16.M88.4 [R168], R112 ;  /* 0x00000070a8007844 */ /* 0x000fe20000000200 */
[----:B------:R-:W-:Y:S02]  /*2c0c0*/  MOV R0, R204 ;  /* 0x000000cc00007202 */ /* 0x000fe40000000f00 */
[----:B------:R-:W-:Y:S02]  /*2c0d0*/  F2FP.BF16.F32.PACK_AB R82, R77, R76 ;  /* 0x0000004c4d52723e */ /* 0x000fe400000010ff */
[----:B------:R-:W-:Y:S02]  /*2c0e0*/  F2FP.BF16.F32.PACK_AB R83, R79, R78 ;  /* 0x0000004e4f53723e */ /* 0x000fe400000010ff */
[----:B------:R-:W-:-:S02]  /*2c0f0*/  F2FP.BF16.F32.PACK_AB R73, R75, R74 ;  /* 0x0000004a4b49723e */ /* 0x000fc400000010ff */
[----:B------:R-:W-:Y:S01]  /*2c100*/  F2FP.BF16.F32.PACK_AB R64, R65, R64 ;  /* 0x000000404140723e */ /* 0x000fe200000010ff */
[----:B------:R-:W-:Y:S01]  /*2c110*/  STSM.16.M88.4 [R169], R104 ;  /* 0x00000068a9007844 */ /* 0x000fe20000000200 */
[----:B------:R-:W-:Y:S02]  /*2c120*/  LOP3.LUT R142, R142, R143, RZ, 0x3c, !PT ;  /* 0x0000008f8e8e7212 */ /* 0x000fe400078e3cff */
[----:B------:R-:W-:Y:S02]  /*2c130*/  SHF.R.U64 R151, R151, 0x3, RZ ;  /* 0x0000000397977819 */ /* 0x000fe400000012ff */
[----:B------:R-:W-:Y:S02]  /*2c140*/  F2FP.BF16.F32.PACK_AB R74, R69, R68 ;  /* 0x00000044454a723e */ /* 0x000fe400000010ff */
[----:B------:R-:W-:Y:S02]  /*2c150*/  F2FP.BF16.F32.PACK_AB R75, R71, R70 ;  /* 0x00000046474b723e */ /* 0x000fe400000010ff */
[----:B------:R-:W-:-:S02]  /*2c160*/  F2FP.BF16.F32.PACK_AB R65, R67, R66 ;  /* 0x000000424341723e */ /* 0x000fc400000010ff */
[----:B------:R-:W-:Y:S01]  /*2c170*/  F2FP.BF16.F32.PACK_AB R56, R57, R56 ;  /* 0x000000383938723e */ /* 0x000fe200000010ff */
[----:B------:R-:W-:Y:S01]  /*2c180*/  STSM.16.M88.4 [R172], R96 ;  /* 0x00000060ac007844 */ /* 0x000fe20000000200 */
[----:B------:R-:W-:Y:S02]  /*2c190*/  MOV R143, R202 ;  /* 0x000000ca008f7202 */ /* 0x000fe40000000f00 */
[----:B0-----:R-:W-:Y:S02]  /*2c1a0*/  ISETP.NE.AND P6, PT, R145, RZ, PT ;  /* 0x000000ff9100720c */ /* 0x001fe40003fc5270 */
[----:B------:R-:W-:Y:S02]  /*2c1b0*/  F2FP.BF16.F32.PACK_AB R66, R61, R60 ;  /* 0x0000003c3d42723e */ /* 0x000fe400000010ff */
[----:B------:R-:W-:Y:S02]  /*2c1c0*/  F2FP.BF16.F32.PACK_AB R67, R63, R62 ;  /* 0x0000003e3f43723e */ /* 0x000fe400000010ff */
[----:B------:R-:W-:-:S02]  /*2c1d0*/  F2FP.BF16.F32.PACK_AB R57, R59, R58 ;  /* 0x0000003a3b39723e */ /* 0x000fc400000010ff */
[----:B------:R-:W-:Y:S01]  /*2c1e0*/  F2FP.BF16.F32.PACK_AB R48, R49, R48 ;  /* 0x000000303130723e */ /* 0x000fe200000010ff */
[----:B------:R-:W-:Y:S01]  /*2c1f0*/  STSM.16.M88.4 [R173], R88 ;  /* 0x00000058ad007844 */ /* 0x000fe20000000200 */
        /* <DEDUP_REMOVED lines=13> */
[----:B------:R0:W-:Y:S01]  /*2c2d0*/  STSM.16.M88.4 [R141], R72 ;  /* 0x000000488d007844 */ /* 0x0001e20000000200 */
[----:B------:R-:W-:Y:S02]  /*2c2e0*/  LOP3.LUT R150, R151, R150, RZ, 0x3c, !PT ;  /* 0x0000009697967212 */ /* 0x000fe400078e3cff */
[----:B------:R-:W-:Y:S02]  /*2c2f0*/  MOV R149, R178 ;  /* 0x000000b200957202 */ /* 0x000fe40000000f00 */
        /* <DEDUP_REMOVED lines=10> */
[----:B------:R2:W-:Y:S01]  /*2c3a0*/  STSM.16.M88.4 [R145], R56 ;  /* 0x0000003891007844 */ /* 0x0005e20000000200 */
[----:B------:R-:W-:-:S02]  /*2c3b0*/  MOV R154, R174 ;  /* 0x000000ae009a7202 */ /* 0x000fc40000000f00 */
[----:B------:R-:W-:Y:S02]  /*2c3c0*/  F2FP.BF16.F32.PACK_AB R26, R13, R12 ;  /* 0x0000000c0d1a723e */ /* 0x000fe400000010ff */
[----:B------:R-:W-:Y:S02]  /*2c3d0*/  F2FP.BF16.F32.PACK_AB R27, R15, R14 ;  /* 0x0000000e0f1b723e */ /* 0x000fe400000010ff */
[----:B------:R-:W-:Y:S01]  /*2c3e0*/  F2FP.BF16.F32.PACK_AB R9, R11, R10 ;  /* 0x0000000a0b09723e */ /* 0x000fe200000010ff */
[----:B------:R3:W-:Y:S01]  /*2c3f0*/  STSM.16.M88.4 [R147], R48 ;  /* 0x0000003093007844 */ /* 0x0007e20000000200 */
[----:B------:R-:W-:Y:S02]  /*2c400*/  MOV R170, R170 ;  /* 0x000000aa00aa7202 */ /* 0x000fe40000000f00 */
[----:B------:R-:W-:Y:S02]  /*2c410*/  F2FP.BF16.F32.PACK_AB R10, R5, R4 ;  /* 0x00000004050a723e */ /* 0x000fe400000010ff */
[----:B------:R-:W-:-:S02]  /*2c420*/  F2FP.BF16.F32.PACK_AB R11, R7, R6 ;  /* 0x00000006070b723e */ /* 0x000fc400000010ff */
[----:B------:R-:W-:Y:S01]  /*2c430*/  LOP3.LUT R45, R156, 0x380, RZ, 0xc0, !PT ;  /* 0x000003809c2d7812 */ /* 0x000fe200078ec0ff */
[----:B------:R4:W-:Y:S01]  /*2c440*/  STSM.16.M88.4 [R149], R40 ;  /* 0x0000002895007844 */ /* 0x0009e20000000200 */
[----:B------:R-:W-:Y:S02]  /*2c450*/  USHF.R.S32.HI UR12, URZ, 0x1f, UR43 ;  /* 0x0000001f3f0c7899 */ /* 0x000fe4000801142b */
[----:B------:R-:W-:Y:S01]  /*2c460*/  SHF.R.U64 R45, R45, 0x3, RZ ;  /* 0x000000032d2d7819 */ /* 0x000fe200000012ff */
[----:B------:R5:W-:Y:S01]  /*2c470*/  STSM.16.M88.4 [R151], R32 ;  /* 0x0000002097007844 */ /* 0x000be20000000200 */
[----:B------:R-:W-:-:S03]  /*2c480*/  USHF.R.S32.HI UR13, URZ, 0x1f, UR41 ;  /* 0x0000001f3f0d7899 */ /* 0x000fc60008011429 */
[----:B------:R5:W-:Y:S01]  /*2c490*/  STSM.16.M88.4 [R154], R24 ;  /* 0x000000189a007844 */ /* 0x000be20000000200 */
[----:B------:R-:W-:-:S03]  /*2c4a0*/  LOP3.LUT R44, R45, R156, RZ, 0x3c, !PT ;  /* 0x0000009c2d2c7212 */ /* 0x000fc600078e3cff */
[----:B------:R5:W-:Y:S01]  /*2c4b0*/  STSM.16.M88.4 [R170], R8 ;  /* 0x00000008aa007844 */ /* 0x000be20000000200 */
[--C-:B0-----:R-:W-:Y:S02]  /*2c4c0*/  IMAD.X R141, RZ, RZ, R157.reuse, P5 ;  /* 0x000000ffff8d7224 */ /* 0x101fe400028e069d */
[--C-:B-1----:R-:W-:Y:S02]  /*2c4d0*/  IMAD.X R143, RZ, RZ, R157.reuse, P0 ;  /* 0x000000ffff8f7224 */ /* 0x102fe400000e069d */
[--C-:B--2---:R-:W-:Y:S02]  /*2c4e0*/  IMAD.X R145, RZ, RZ, R157.reuse, P4 ;  /* 0x000000ffff917224 */ /* 0x104fe400020e069d */
[--C-:B---3--:R-:W-:Y:S02]  /*2c4f0*/  IMAD.X R147, RZ, RZ, R157.reuse, P3 ;  /* 0x000000ffff937224 */ /* 0x108fe400018e069d */
[--C-:B----4-:R-:W-:Y:S02]  /*2c500*/  IMAD.X R149, RZ, RZ, R157.reuse, P2 ;  /* 0x000000ffff957224 */ /* 0x110fe400010e069d */
[----:B-----5:R-:W-:-:S02]  /*2c510*/  IMAD.X R151, RZ, RZ, R157, P1 ;  /* 0x000000ffff977224 */ /* 0x020fc400008e069d */
[----:B------:R-:W-:Y:S01]  /*2c520*/  IMAD.MOV.U32 R45, RZ, RZ, R157 ;  /* 0x000000ffff2d7224 */ /* 0x000fe200078e009d */
[----:B------:R-:W-:Y:S06]  /*2c530*/  BAR.SYNC.DEFER_BLOCKING 0x1, 0x100 ;  /* 0x0044000000007b1d */ /* 0x000fec0000010000 */
[----:B------:R-:W-:Y:S05]  /*2c540*/  @P6 BRA `(.L_x_2119) ;  /* 0x0000000000c86947 */ /* 0x000fea0003800000 */
[----:B------:R-:W0:Y:S01]  /*2c550*/  LDC R10, c[0x0][0xce8] ;  /* 0x00033a00ff0a7b82 */ /* 0x000e220000000800 */
[----:B------:R-:W-:Y:S01]  /*2c560*/  IMAD.MOV R0, RZ, RZ, -R228 ;  /* 0x000000ffff007224 */ /* 0x000fe200078e0ae4 */
[----:B------:R-:W-:Y:S01]  /*2c570*/  ULDC UR5, c[0x0][0xb88] ;  /* 0x0002e20000057ab9 */ /* 0x000fe20000000800 */
[----:B------:R-:W-:Y:S01]  /*2c580*/  IMAD.U32 R11, RZ, RZ, UR40 ;  /* 0x00000028ff0b7e24 */ /* 0x000fe2000f8e00ff */
[----:B------:R-:W-:Y:S01]  /*2c590*/  ULDC.64 UR8, c[0x0][0xc90] ;  /* 0x0003240000087ab9 */ /* 0x000fe20000000a00 */
[----:B------:R-:W-:Y:S01]  /*2c5a0*/  IMAD.U32 R6, RZ, RZ, UR40 ;  /* 0x00000028ff067e24 */ /* 0x000fe2000f8e00ff */
[----:B------:R-:W-:Y:S01]  /*2c5b0*/  ISETP.NE.AND P0, PT, R231, R0, PT ;  /* 0x00000000e700720c */ /* 0x000fe20003f05270 */
[----:B------:R-:W-:Y:S01]  /*2c5c0*/  IMAD R11, R11, 0x40, R158 ;  /* 0x000000400b0b7824 */ /* 0x000fe200078e029e */
[----:B------:R-:W-:Y:S01]  /*2c5d0*/  ULDC.64 UR10, c[0x0][0xc98] ;  /* 0x00032600000a7ab9 */ /* 0x000fe20000000a00 */
[----:B0-----:R-:W-:-:S05]  /*2c5e0*/  IMAD R8, R10, UR5, RZ ;  /* 0x000000050a087c24 */ /* 0x001fca000f8e02ff */
[----:B------:R-:W-:-:S13]  /*2c5f0*/  ISETP.GE.OR P1, PT, R11, R8, P0 ;  /* 0x000000080b00720c */ /* 0x000fda0000726670 */
[----:B------:R-:W2:Y:S01]  /*2c600*/  @!P1 LDL R9, [R1+0x420] ;  /* 0x0004200001099983 */ /* 0x000ea20000100800 */
[----:B------:R-:W-:Y:S01]  /*2c610*/  ISETP.NE.AND P2, PT, R10, 0x1, PT ;  /* 0x000000010a00780c */ /* 0x000fe20003f45270 */
[----:B------:R-:W-:Y:S01]  /*2c620*/  IMAD R5, R6, 0x40, R233 ;  /* 0x0000004006057824 */ /* 0x000fe200078e02e9 */
[----:B------:R-:W-:Y:S02]  /*2c630*/  UIMAD UR5, UR12, UR8, URZ ;  /* 0x000000080c0572a4 */ /* 0x000fe4000f8e023f */
[----:B------:R-:W-:Y:S02]  /*2c640*/  UIMAD.WIDE.U32 UR6, UR43, UR8, URZ ;  /* 0x000000082b0672a5 */ /* 0x000fe4000f8e003f */
[----:B------:R-:W-:Y:S02]  /*2c650*/  UIMAD UR5, UR43, UR9, UR5 ;  /* 0x000000092b0572a4 */ /* 0x000fe4000f8e0205 */
[----:B------:R-:W-:Y:S02]  /*2c660*/  UIMAD UR8, UR13, UR10, URZ ;  /* 0x0000000a0d0872a4 */ /* 0x000fe4000f8e023f */
[----:B------:R-:W-:-:S02]  /*2c670*/  UIADD3 UR7, UR7, UR5, URZ ;  /* 0x0000000507077290 */ /* 0x000fc4000fffe03f */
[----:B------:R-:W-:Y:S01]  /*2c680*/  UIMAD UR8, UR41, UR11, UR8 ;  /* 0x0000000b290872a4 */ /* 0x000fe2000f8e0208 */
[----:B------:R-:W0:Y:S01]  /*2c690*/  @P2 LDC R0, c[0x0][0xcec] ;  /* 0x00033b00ff002b82 */ /* 0x000e220000000800 */
[----:B------:R-:W-:-:S04]  /*2c6a0*/  UIMAD.WIDE.U32 UR6, UR41, UR10, UR6 ;  /* 0x0000000a290672a5 */ /* 0x000fc8000f8e0006 */
[----:B------:R-:W-:-:S03]  /*2c6b0*/  IMAD.U32 R6, RZ, RZ, UR8 ;  /* 0x00000008ff067e24 */ /* 0x000fc6000f8e00ff */
[----:B------:R-:W1:Y:S01]  /*2c6c0*/  @P2 LDC R4, c[0x0][0xcf0] ;  /* 0x00033c00ff042b82 */ /* 0x000e620000000800 */
[----:B0-----:R-:W-:-:S04]  /*2c6d0*/  @P2 IMAD.HI.U32 R7, R5, R0, RZ ;  /* 0x0000000005072227 */ /* 0x001fc800078e00ff */
[----:B------:R-:W-:Y:S01]  /*2c6e0*/  IMAD.MOV.U32 R0, RZ, RZ, R5 ;  /* 0x000000ffff007224 */ /* 0x000fe200078e0005 */
[----:B-1----:R-:W-:-:S04]  /*2c6f0*/  @P2 SHF.R.U32.HI R0, RZ, R4, R7 ;  /* 0x00000004ff002219 */ /* 0x002fc80000011607 */
[----:B------:R-:W-:Y:S01]  /*2c700*/  IADD3 R4, P2, R0, UR6, RZ ;  /* 0x0000000600047c10 */ /* 0x000fe2000ff5e0ff */
[----:B------:R-:W-:-:S04]  /*2c710*/  IMAD.MOV R7, RZ, RZ, -R0 ;  /* 0x000000ffff077224 */ /* 0x000fc800078e0a00 */
[----:B------:R-:W-:Y:S01]  /*2c720*/  IMAD R7, R10, R7, R5 ;  /* 0x000000070a077224 */ /* 0x000fe200078e0205 */
[----:B------:R-:W-:-:S04]  /*2c730*/  SHF.R.S32.HI R5, RZ, 0x1f, R0 ;  /* 0x0000001fff057819 */ /* 0x000fc80000011400 */
        /* <DEDUP_REMOVED lines=9> */
[----:B------:R-:W-:Y:S01]  /*2c7d0*/  SHFL.IDX PT, R6, R0, RZ, 0x1c1f ;  /* 0x001c1fff00067589 */ /* 0x000fe200000e0000 */
[----:B------:R-:W-:Y:S01]  /*2c7e0*/  LEA.HI.X R10, R4, UR7, R5, 0x2, P2 ;  /* 0x00000007040a7c11 */ /* 0x000fe200090f1405 */
[----:B------:R-:W-:-:S04]  /*2c7f0*/  VIADD R5, R11, 0x8 ;  /* 0x000000080b057836 */ /* 0x000fc80000000000 */
[----:B------:R-:W2:Y:S01]  /*2c800*/  SHFL.IDX PT, R7, R10, RZ, 0x1c1f ;  /* 0x001c1fff0a077589 */ /* 0x000ea200000e0000 */
[----:B------:R-:W-:-:S03]  /*2c810*/  ISETP.GE.OR P0, PT, R5, R8, P0 ;  /* 0x000000080500720c */ /* 0x000fc60000706670 */
[----:B--2---:R-:W-:Y:S10]  /*2c820*/  @!P1 ST.E desc[UR46][R6.64], R9 ;  /* 0x0000000906009985 */ /* 0x004ff4000c10192e */
[----:B------:R-:W2:Y:S04]  /*2c830*/  @!P0 LDL R11, [R1+0x424] ;  /* 0x00042400010b8983 */ /* 0x000ea80000100800 */
[----:B------:R-:W-:Y:S04]  /*2c840*/  SHFL.IDX PT, R4, R0, 0x1, 0x1c1f ;  /* 0x003c1f0000047f89 */ /* 0x000fe800000e0000 */
[----:B------:R-:W2:Y:S04]  /*2c850*/  SHFL.IDX PT, R5, R10, 0x1, 0x1c1f ;  /* 0x003c1f000a057f89 */ /* 0x000ea800000e0000 */
[----:B--2---:R0:W-:Y:S02]  /*2c860*/  @!P0 ST.E desc[UR46][R4.64], R11 ;  /* 0x0000000b04008985 */ /* 0x0041e4000c10192e */
.L_x_2119:
[----:B------:R-:W1:Y:S01]  /*2c870*/  LDC R70, c[0x0][0xce8] ;  /* 0x00033a00ff467b82 */ /* 0x000e620000000800 */
[----:B------:R-:W-:Y:S01]  /*2c880*/  ULDC UR10, c[0x0][0xbc8] ;  /* 0x0002f200000a7ab9 */ /* 0x000fe20000000800 */
[----:B0-----:R0:W5:Y:S01]  /*2c890*/  LD.E.128 R8, desc[UR46][R20.64] ;  /* 0x0000002e14087980 */ /* 0x001162000c101d00 */
[----:B------:R-:W-:Y:S01]  /*2c8a0*/  ISETP.GE.AND P1, PT, R164, UR10, PT ;  /* 0x0000000aa4007c0c */ /* 0x000fe2000bf26270 */
[----:B------:R-:W-:Y:S01]  /*2c8b0*/  IMAD R0, R194, 0x20, R184 ;  /* 0x00000020c2007824 */ /* 0x000fe200078e02b8 */
[----:B------:R-:W-:Y:S01]  /*2c8c0*/  ULDC.64 UR8, c[0x0][0xbe8] ;  /* 0x0002fa0000087ab9 */ /* 0x000fe20000000a00 */
[----:B------:R2:W5:Y:S04]  /*2c8d0*/  LD.E.128 R4, desc[UR46][R44.64] ;  /* 0x0000002e2c047980 */ /* 0x000568000c101d00 */
[----:B------:R2:W5:Y:S04]  /*2c8e0*/  LD.E.128 R12, desc[UR46][R140.64] ;  /* 0x0000002e8c0c7980 */ /* 0x000568000c101d00 */
[----:B------:R2:W5:Y:S04]  /*2c8f0*/  LD.E.128 R24, desc[UR46][R144.64] ;  /* 0x0000002e90187980 */ /* 0x000568000c101d00 */
[----:B------:R2:W5:Y:S04]  /*2c900*/  LD.E.128 R28, desc[UR46][R148.64] ;  /* 0x0000002e941c7980 */ /* 0x000568000c101d00 */
[----:B------:R2:W5:Y:S01]  /*2c910*/  LD.E.128 R32, desc[UR46][R222.64] ;  /* 0x0000002ede207980 */ /* 0x000562000c101d00 */
[----:B-1----:R-:W-:-:S02]  /*2c920*/  ISETP.NE.AND P3, PT, R70, 0x1, PT ;  /* 0x000000014600780c */ /* 0x002fc40003f65270 */
[----:B0-----:R-:W-:Y:S01]  /*2c930*/  SEL R21, RZ, 0xffffffff, P1 ;  /* 0xffffffffff157807 */ /* 0x001fe20000800000 */
[----:B------:R2:W5:Y:S01]  /*2c940*/  LD.E.128 R36, desc[UR46][R220.64] ;  /* 0x0000002edc247980 */ /* 0x000562000c101d00 */
[----:B------:R-:W-:Y:S01]  /*2c950*/  ISETP.GE.AND P0, PT, R165, UR10, PT ;  /* 0x0000000aa5007c0c */ /* 0x000fe2000bf06270 */
[----:B------:R-:W-:Y:S01]  /*2c960*/  IMAD.U32 R71, RZ, RZ, UR40 ;  /* 0x00000028ff477e24 */ /* 0x000fe2000f8e00ff */
[----:B------:R-:W-:Y:S01]  /*2c970*/  ISETP.GE.AND P2, PT, R160, UR10, PT ;  /* 0x0000000aa0007c0c */ /* 0x000fe2000bf46270 */
[----:B------:R-:W-:Y:S01]  /*2c980*/  UIMAD UR5, UR12, UR8, URZ ;  /* 0x000000080c0572a4 */ /* 0x000fe2000f8e023f */
[----:B------:R-:W5:Y:S01]  /*2c990*/  LD.E.128 R140, desc[UR46][R142.64] ;  /* 0x0000002e8e8c7980 */ /* 0x000f62000c101d00 */
[----:B------:R-:W-:-:S03]  /*2c9a0*/  UIMAD.WIDE.U32 UR6, UR43, UR8, URZ ;  /* 0x000000082b0672a5 */ /* 0x000fc6000f8e003f */
[----:B------:R-:W5:Y:S01]  /*2c9b0*/  LD.E.128 R144, desc[UR46][R146.64] ;  /* 0x0000002e92907980 */ /* 0x000f62000c101d00 */
[----:B------:R-:W0:Y:S03]  /*2c9c0*/  @P3 LDC R67, c[0x0][0xcec] ;  /* 0x00033b00ff433b82 */ /* 0x000e260000000800 */
[----:B------:R-:W5:Y:S04]  /*2c9d0*/  LD.E.128 R148, desc[UR46][R150.64] ;  /* 0x0000002e96947980 */ /* 0x000f68000c101d00 */
[----:B------:R2:W5:Y:S01]  /*2c9e0*/  LD.E.128 R40, desc[UR46][R218.64] ;  /* 0x0000002eda287980 */ /* 0x000562000c101d00 */
[----:B------:R-:W1:Y:S01]  /*2c9f0*/  @P3 LDC R69, c[0x0][0xcf0] ;  /* 0x00033c00ff453b82 */ /* 0x000e620000000800 */
[----:B------:R-:W-:Y:S01]  /*2ca00*/  IMAD.SHL.U32 R65, R21, 0x2, RZ ;  /* 0x0000000215417824 */ /* 0x000fe200078e00ff */
[----:B------:R-:W-:Y:S01]  /*2ca10*/  ISETP.GE.AND P1, PT, R163, UR10, PT ;  /* 0x0000000aa3007c0c */ /* 0x000fe2000bf26270 */
[----:B------:R2:W5:Y:S01]  /*2ca20*/  LD.E.128 R44, desc[UR46][R216.64] ;  /* 0x0000002ed82c7980 */ /* 0x000562000c101d00 */
[----:B------:R-:W-:Y:S01]  /*2ca30*/  SEL R21, RZ, 0xffffffff, P0 ;  /* 0xffffffffff157807 */ /* 0x000fe20000000000 */
[----:B------:R-:W-:Y:S01]  /*2ca40*/  IMAD R68, R71, 0x40, R0 ;  /* 0x0000004047447824 */ /* 0x000fe200078e0200 */
[----:B------:R-:W-:Y:S01]  /*2ca50*/  SEL R20, RZ, 0x1, P2 ;  /* 0x00000001ff147807 */ /* 0x000fe20001000000 */
[----:B------:R2:W5:Y:S01]  /*2ca60*/  LD.E.128 R48, desc[UR46][R214.64] ;  /* 0x0000002ed6307980 */ /* 0x000562000c101d00 */
[----:B------:R-:W-:Y:S01]  /*2ca70*/  SEL R0, RZ, 0xffffffff, P1 ;  /* 0xffffffffff007807 */ /* 0x000fe20000800000 */
[----:B------:R-:W-:Y:S01]  /*2ca80*/  IMAD.SHL.U32 R21, R21, 0x4, RZ ;  /* 0x0000000415157824 */ /* 0x000fe200078e00ff */
[----:B------:R-:W-:Y:S01]  /*2ca90*/  LOP3.LUT R20, R65, 0x2, R20, 0xe2, !PT ;  /* 0x0000000241147812 */ /* 0x000fe200078ee214 */
[----:B------:R-:W-:Y:S01]  /*2caa0*/  UIMAD UR5, UR43, UR9, UR5 ;  /* 0x000000092b0572a4 */ /* 0x000fe2000f8e0205 */
[----:B------:R-:W-:Y:S01]  /*2cab0*/  ISETP.GE.AND P0, PT, R162, UR10, PT ;  /* 0x0000000aa2007c0c */ /* 0x000fe2000bf06270 */
[----:B------:R-:W-:Y:S01]  /*2cac0*/  IMAD.SHL.U32 R71, R0, 0x8, RZ ;  /* 0x0000000800477824 */ /* 0x000fe200078e00ff */
[----:B------:R-:W-:Y:S01]  /*2cad0*/  ULDC.64 UR8, c[0x0][0xbf0] ;  /* 0x0002fc0000087ab9 */ /* 0x000fe20000000a00 */
[----:B------:R-:W-:Y:S01]  /*2cae0*/  LOP3.LUT R20, R21, 0x4, R20, 0xe2, !PT ;  /* 0x0000000415147812 */ /* 0x000fe200078ee214 */
[----:B0-----:R-:W-:Y:S01]  /*2caf0*/  @P3 IMAD.HI.U32 R0, R68, R67, RZ ;  /* 0x0000004344003227 */ /* 0x001fe200078e00ff */
[----:B------:R-:W-:Y:S01]  /*2cb00*/  UIADD3 UR7, UR7, UR5, URZ ;  /* 0x0000000507077290 */ /* 0x000fe2000fffe03f */
[----:B------:R-:W-:Y:S01]  /*2cb10*/  SEL R21, RZ, 0xffffffff, P0 ;  /* 0xffffffffff157807 */ /* 0x000fe20000000000 */
[----:B------:R-:W-:Y:S01]  /*2cb20*/  UIMAD UR5, UR13, UR8, URZ ;  /* 0x000000080d0572a4 */ /* 0x000fe2000f8e023f */
[----:B------:R-:W-:Y:S01]  /*2cb30*/  IMAD.MOV.U32 R65, RZ, RZ, R68 ;  /* 0x000000ffff417224 */ /* 0x000fe200078e0044 */
[----:B------:R-:W-:Y:S01]  /*2cb40*/  UIMAD.WIDE.U32 UR6, UR41, UR8, UR6 ;  /* 0x00000008290672a5 */ /* 0x000fe2000f8e0006 */
[----:B------:R2:W5:Y:S01]  /*2cb50*/  LD.E.128 R52, desc[UR46][R212.64] ;  /* 0x0000002ed4347980 */ /* 0x000562000c101d00 */
[----:B------:R-:W-:Y:S01]  /*2cb60*/  UIMAD UR5, UR41, UR9, UR5 ;  /* 0x00000009290572a4 */ /* 0x000fe2000f8e0205 */
[----:B-1----:R-:W-:Y:S01]  /*2cb70*/  @P3 SHF.R.U32.HI R65, RZ, R69, R0 ;  /* 0x00000045ff413219 */ /* 0x002fe20000011600 */
[----:B------:R-:W-:Y:S01]  /*2cb80*/  IMAD.SHL.U32 R21, R21, 0x10, RZ ;  /* 0x0000001015157824 */ /* 0x000fe200078e00ff */
[----:B------:R-:W-:Y:S01]  /*2cb90*/  LOP3.LUT R20, R71, 0x8, R20, 0xe2, !PT ;  /* 0x0000000847147812 */ /* 0x000fe200078ee214 */
[----:B------:R-:W-:Y:S01]  /*2cba0*/  UIADD3 UR5, UR7, UR5, URZ ;  /* 0x0000000507057290 */ /* 0x000fe2000fffe03f */
[----:B------:R-:W-:Y:S01]  /*2cbb0*/  ISETP.GE.AND P0, PT, R161, UR10, PT ;  /* 0x0000000aa1007c0c */ /* 0x000fe2000bf06270 */
[--C-:B------:R-:W-:Y:S01]  /*2cbc0*/  IMAD.MOV R67, RZ, RZ, -R65.reuse ;  /* 0x000000ffff437224 */ /* 0x100fe200078e0a41 */
[----:B------:R-:W-:Y:S01]  /*2cbd0*/  SHF.R.S32.HI R66, RZ, 0x1f, R65 ;  /* 0x0000001fff427819 */ /* 0x000fe20000011441 */
[----:B------:R2:W5:Y:S01]  /*2cbe0*/  LD.E.128 R56, desc[UR46][R198.64] ;  /* 0x0000002ec6387980 */ /* 0x000562000c101d00 */
[----:B------:R-:W-:Y:S01]  /*2cbf0*/  LOP3.LUT R0, R21, 0x10, R20, 0xe2, !PT ;  /* 0x0000001015007812 */ /* 0x000fe200078ee214 */
[----:B------:R-:W-:Y:S01]  /*2cc00*/  IMAD.U32 R20, RZ, RZ, UR6 ;  /* 0x00000006ff147e24 */ /* 0x000fe2000f8e00ff */
[----:B------:R-:W-:Y:S01]  /*2cc10*/  SEL R64, RZ, 0xffffffff, P0 ;  /* 0xffffffffff407807 */ /* 0x000fe20000000000 */
[----:B------:R-:W-:Y:S01]  /*2cc20*/  IMAD.U32 R21, RZ, RZ, UR7 ;  /* 0x00000007ff157e24 */ /* 0x000fe2000f8e00ff */
[----:B------:R-:W-:Y:S01]  /*2cc30*/  ULDC.64 UR6, c[0x0][0xbe0] ;  /* 0x0002f80000067ab9 */ /* 0x000fe20000000a00 */
[----:B------:R-:W-:Y:S01]  /*2cc40*/  IMAD R67, R70, R67, R68 ;  /* 0x0000004346437224 */ /* 0x000fe200078e0244 */
[----:B------:R2:W5:Y:S01]  /*2cc50*/  LD.E.128 R60, desc[UR46][R196.64] ;  /* 0x0000002ec43c7980 */ /* 0x000562000c101d00 */
[----:B------:R-:W-:Y:S01]  /*2cc60*/  IMAD.U32 R21, RZ, RZ, UR5 ;  /* 0x00000005ff157e24 */ /* 0x000fe2000f8e00ff */
[----:B------:R-:W-:Y:S01]  /*2cc70*/  ULDC UR8, c[0x0][0xb88] ;  /* 0x0002e20000087ab9 */ /* 0x000fe20000000800 */
[----:B------:R-:W-:Y:S01]  /*2cc80*/  IMAD R66, R66, UR6, RZ ;  /* 0x0000000642427c24 */ /* 0x000fe2000f8e02ff */
[----:B------:R-:W-:Y:S01]  /*2cc90*/  @!PT LDS RZ, [RZ] ;  /* 0x00000000fffff984 */ /* 0x000fe20000000800 */
[----:B------:R-:W-:Y:S01]  /*2cca0*/  @!PT LDS RZ, [RZ] ;  /* 0x00000000fffff984 */ /* 0x000fe20000000800 */
[----:B------:R-:W-:Y:S01]  /*2ccb0*/  @!PT LDS RZ, [RZ] ;  /* 0x00000000fffff984 */ /* 0x000fe20000000800 */
[----:B------:R-:W-:Y:S01]  /*2ccc0*/  @!PT LDS RZ, [RZ] ;  /* 0x00000000fffff984 */ /* 0x000fe20000000800 */
[----:B------:R0:W-:Y:S06]  /*2ccd0*/  MEMBAR.ALL.CTA ;  /* 0x0000000000007992 */ /* 0x0001ec0000008000 */
[----:B0-----:R-:W0:Y:S01]  /*2cce0*/  FENCE.VIEW.ASYNC.S ;  /* 0x00000000000073c6 */ /* 0x001e220000000000 */
[----:B------:R-:W-:Y:S01]  /*2ccf0*/  IMAD.SHL.U32 R71, R64, 0x20, RZ ;  /* 0x0000002040477824 */ /* 0x000fe200078e00ff */
[----:B------:R-:W-:Y:S01]  /*2cd00*/  SHF.R.S32.HI R64, RZ, 0x1f, R67 ;  /* 0x0000001fff407819 */ /* 0x000fe20000011443 */
[----:B------:R-:W-:Y:S01]  /*2cd10*/  IMAD R69, R65, UR7, R66 ;  /* 0x0000000741457c24 */ /* 0x000fe2000f8e0242 */
[----:B------:R-:W-:Y:S01]  /*2cd20*/  ISETP.GE.AND P0, PT, R167, UR10, PT ;  /* 0x0000000aa7007c0c */ /* 0x000fe2000bf06270 */
[----:B------:R-:W-:Y:S01]  /*2cd30*/  IMAD.WIDE.U32 R20, R65, UR6, R20 ;  /* 0x0000000641147c25 */ /* 0x000fe2000f8e0014 */
[----:B------:R-:W-:-:S03]  /*2cd40*/  ULDC.64 UR6, c[0x0][0xbd8] ;  /* 0x0002f60000067ab9 */ /* 0x000fc60000000a00 */
[----:B------:R-:W-:Y:S01]  /*2cd50*/  IMAD.U32 R75, RZ, RZ, UR40 ;  /* 0x00000028ff4b7e24 */ /* 0x000fe2000f8e00ff */
[----:B------:R-:W-:Y:S01]  /*2cd60*/  LOP3.LUT R0, R71, 0x20, R0, 0xe2, !PT ;  /* 0x0000002047007812 */ /* 0x000fe200078ee200 */
[----:B------:R-:W-:Y:S01]  /*2cd70*/  IMAD.IADD R21, R21, 0x1, R69 ;  /* 0x0000000115157824 */ /* 0x000fe200078e0245 */
[----:B------:R-:W-:Y:S01]  /*2cd80*/  SEL R65, RZ, 0x40, P0 ;  /* 0x00000040ff417807 */ /* 0x000fe20000000000 */
[----:B------:R-:W-:Y:S01]  /*2cd90*/  IMAD R64, R64, UR6, RZ ;  /* 0x0000000640407c24 */ /* 0x000fe2000f8e02ff */
[----:B------:R-:W-:Y:S01]  /*2cda0*/  ISETP.GE.AND P0, PT, R166, UR10, PT ;  /* 0x0000000aa6007c0c */ /* 0x000fe2000bf06270 */
[----:B------:R-:W-:Y:S02]  /*2cdb0*/  IMAD R75, R75, 0x40, R184 ;  /* 0x000000404b4b7824 */ /* 0x000fe400078e02b8 */
[----:B------:R-:W-:Y:S01]  /*2cdc0*/  IMAD R76, R70, UR8, RZ ;  /* 0x00000008464c7c24 */ /* 0x000fe2000f8e02ff */
[----:B------:R-:W-:Y:S01]  /*2cdd0*/  LOP3.LUT R0, R0, R65, RZ, 0xfc, !PT ;  /* 0x0000004100007212 */ /* 0x000fe200078efcff */
[C---:B------:R-:W-:Y:S01]  /*2cde0*/  IMAD R69, R67.reuse, UR7, R64 ;  /* 0x0000000743457c24 */ /* 0x040fe2000f8e0240 */
[----:B------:R-:W-:Y:S01]  /*2cdf0*/  UIADD3 UR5, UR39, 0x38820, URZ ;  /* 0x0003882027057890 */ /* 0x000fe2000fffe03f */
[----:B------:R-:W-:Y:S01]  /*2ce00*/  IMAD.WIDE.U32 R20, R67, UR6, R20 ;  /* 0x0000000643147c25 */ /* 0x000fe2000f8e0014 */
[----:B------:R-:W-:Y:S01]  /*2ce10*/  SEL R65, RZ, 0x80, P0 ;  /* 0x00000080ff417807 */ /* 0x000fe20000000000 */
[----:B------:R-:W-:Y:S01]  /*2ce20*/  ULDC.64 UR6, c[0x0][0xb80] ;  /* 0x0002e00000067ab9 */ /* 0x000fe20000000a00 */
[----:B------:R-:W-:Y:S01]  /*2ce30*/  ISETP.GE.AND P0, PT, R75, R76, PT ;  /* 0x0000004c4b00720c */ /* 0x000fe20003f06270 */
[----:B------:R-:W-:Y:S01]  /*2ce40*/  IMAD.IADD R21, R21, 0x1, R69 ;  /* 0x0000000115157824 */ /* 0x000fe200078e0245 */
[----:B------:R-:W-:Y:S01]  /*2ce50*/  UPRMT UR5, URZ, 0x654, UR5 ;  /* 0x000006543f057896 */ /* 0x000fe20008000005 */
[----:B------:R-:W-:-:S04]  /*2ce60*/  LEA R71, P1, R20, UR6, 0x1 ;  /* 0x0000000614477c11 */ /* 0x000fc8000f8208ff */
[----:B------:R-:W-:Y:S01]  /*2ce70*/  LEA.HI.X R72, R20, UR7, R21, 0x1, P1 ;  /* 0x0000000714487c11 */ /* 0x000fe200088f0c15 */
[----:B0-----:R2:W0:Y:S01]  /*2ce80*/  SHFL.IDX PT, R74, R71, RZ, 0x181f ;  /* 0x00181fff474a7589 */ /* 0x00142200000e0000 */
[----:B------:R-:W-:Y:S02]  /*2ce90*/  BSSY B1, `(.L_x_2120) ;  /* 0x0000025000017945 */ /* 0x000fe40003800000 */
[----:B------:R-:W-:Y:S01]  /*2cea0*/  SYNCS.ARRIVE.TRANS64.RED.A1T0 RZ, [UR5], RZ ;  /* 0x000000ffffff79a7 */ /* 0x000fe20008100405 */
[----:B------:R2:W1:Y:S01]  /*2ceb0*/  SHFL.IDX PT, R73, R72, RZ, 0x181f ;  /* 0x00181fff48497589 */ /* 0x00046200000e0000 */
[----:B------:R-:W-:Y:S01]  /*2cec0*/  LOP3.LUT R70, R0, R65, RZ, 0xfc, !PT ;  /* 0x0000004100467212 */ /* 0x000fe200078efcff */
[----:B------:R-:W-:Y:S06]  /*2ced0*/  @P0 BRA `(.L_x_2121) ;  /* 0x0000000000800947 */ /* 0x000fec0003800000 */
[----:B------:R-:W-:Y:S02]  /*2cee0*/  ISETP.GE.AND P0, PT, R160, UR10, PT ;  /* 0x0000000aa0007c0c */ /* 0x000fe4000bf06270 */
[----:B------:R-:W-:Y:S02]  /*2cef0*/  ISETP.GE.AND P1, PT, R164, UR10, PT ;  /* 0x0000000aa4007c0c */ /* 0x000fe4000bf26270 */
[----:B------:R-:W-:Y:S02]  /*2cf00*/  ISETP.GE.AND P5, PT, R165, UR10, PT ;  /* 0x0000000aa5007c0c */ /* 0x000fe4000bfa6270 */
[----:B------:R-:W-:-:S07]  /*2cf10*/  ISETP.GE.AND P3, PT, R163, UR10, PT ;  /* 0x0000000aa3007c0c */ /* 0x000fce000bf66270 */
[-C--:B0-----:R-:W-:Y:S02]  /*2cf20*/  @!P0 LEA R20, P2, R160, R74.reuse, 0x1 ;  /* 0x0000004aa0148211 */ /* 0x081fe400078408ff */
[-C--:B------:R-:W-:Y:S02]  /*2cf30*/  @!P1 LEA R64, P4, R164, R74.reuse, 0x1 ;  /* 0x0000004aa4409211 */ /* 0x080fe400078808ff */
[-C--:B-1----:R-:W-:Y:S02]  /*2cf40*/  @!P0 LEA.HI.X R21, R160, R73.reuse, R192, 0x1, P2 ;  /* 0x00000049a0158211 */ /* 0x082fe400010f0cc0 */
[----:B------:R-:W-:Y:S02]  /*2cf50*/  @!P1 LEA.HI.X R65, R164, R73, R191, 0x1, P4 ;  /* 0x00000049a4419211 */ /* 0x000fe400020f0cbf */
[----:B------:R-:W-:Y:S01]  /*2cf60*/  ISETP.GE.AND P2, PT, R162, UR10, PT ;  /* 0x0000000aa2007c0c */ /* 0x000fe2000bf46270 */
[----:B-----5:R0:W-:Y:S01]  /*2cf70*/  @!P0 ST.E.128 desc[UR46][R20.64], R4 ;  /* 0x0000000414008985 */ /* 0x0201e2000c101d2e */
[----:B------:R-:W-:-:S02]  /*2cf80*/  @!P5 LEA R66, P4, R165, R74, 0x1 ;  /* 0x0000004aa542d211 */ /* 0x000fc400078808ff */
[----:B------:R-:W-:Y:S01]  /*2cf90*/  LOP3.LUT P0, RZ, R0, 0x40, RZ, 0xc0, !PT ;  /* 0x0000004000ff7812 */ /* 0x000fe2000780c0ff */
[----:B------:R1:W-:Y:S01]  /*2cfa0*/  @!P1 ST.E.128 desc[UR46][R64.64], R12 ;  /* 0x0000000c40009985 */ /* 0x0003e2000c101d2e */
[----:B------:R-:W-:Y:S02]  /*2cfb0*/  ISETP.GE.AND P1, PT, R161, UR10, PT ;  /* 0x0000000aa1007c0c */ /* 0x000fe4000bf26270 */
[-C--:B------:R-:W-:Y:S02]  /*2cfc0*/  @!P5 LEA.HI.X R67, R165, R73.reuse, R190, 0x1, P4 ;  /* 0x00000049a543d211 */ /* 0x080fe400020f0cbe */
[----:B------:R-:W-:Y:S02]  /*2cfd0*/  LOP3.LUT P4, RZ, R70, 0x80, RZ, 0xc0, !PT ;  /* 0x0000008046ff7812 */ /* 0x000fe4000788c0ff */
[C---:B------:R-:W-:Y:S01]  /*2cfe0*/  @!P3 LEA R68, P6, R163.reuse, R74, 0x1 ;  /* 0x0000004aa344b211 */ /* 0x040fe200078c08ff */
[----:B------:R3:W-:Y:S03]  /*2cff0*/  @!P5 ST.E.128 desc[UR46][R66.64], R24 ;  /* 0x000000184200d985 */ /* 0x0007e6000c101d2e */
[----:B------:R-:W-:-:S02]  /*2d000*/  @!P3 LEA.HI.X R69, R163, R73, R189, 0x1, P6 ;  /* 0x00000049a345b211 */ /* 0x000fc400030f0cbd */
[----:B0-----:R-:W-:-:S03]  /*2d010*/  @!P2 LEA R4, P5, R162, R74, 0x1 ;  /* 0x0000004aa204a211 */ /* 0x001fc600078a08ff */
[----:B------:R3:W-:Y:S01]  /*2d020*/  @!P3 ST.E.128 desc[UR46][R68.64], R28 ;  /* 0x0000001c4400b985 */ /* 0x0007e2000c101d2e */
[-C--:B------:R-:W-:Y:S02]  /*2d030*/  @!P1 LEA R6, P6, R161, R74.reuse, 0x1 ;  /* 0x0000004aa1069211 */ /* 0x080fe400078c08ff */
[-C--:B-1----:R-:W-:Y:S02]  /*2d040*/  @P0 LEA R12, P3, R167, R74.reuse, 0x1 ;  /* 0x0000004aa70c0211 */ /* 0x082fe400078608ff */
        /* <DEDUP_REMOVED lines=9> */
.L_x_2121:
[----:B------:R-:W-:Y:S05]  /*2d0e0*/  BSYNC B1 ;  /* 0x0000000000017941 */ /* 0x000fea0003800000 */
.L_x_2120:
[----:B---3-5:R-:W-:Y:S01]  /*2d0f0*/  VIADD R4, R75, 0x20 ;  /* 0x000000204b047836 */ /* 0x028fe20000000000 */
[----:B--2---:R-:W2:Y:S04]  /*2d100*/  SHFL.IDX PT, R72, R72, 0x1, 0x181f ;  /* 0x00381f0048487f89 */ /* 0x004ea800000e0000 */
[----:B------:R-:W-:Y:S01]  /*2d110*/  ISETP.GE.AND P0, PT, R4, R76, PT ;  /* 0x0000004c0400720c */ /* 0x000fe20003f06270 */
[----:B------:R-:W3:-:S12]  /*2d120*/  SHFL.IDX PT, R71, R71, 0x1, 0x181f ;  /* 0x00381f0047477f89 */ /* 0x000ed800000e0000 */
[----:B------:R-:W-:Y:S05]  /*2d130*/  @P0 BRA `(.L_x_2122) ;  /* 0x0000000c00940947 */ /* 0x000fea0003800000 */
[----:B------:R-:W-:Y:S02]  /*2d140*/  ISETP.GE.AND P1, PT, R160, UR10, PT ;  /* 0x0000000aa0007c0c */ /* 0x000fe4000bf26270 */
[----:B------:R-:W-:Y:S02]  /*2d150*/  ISETP.GE.AND P5, PT, R164, UR10, PT ;  /* 0x0000000aa4007c0c */ /* 0x000fe4000bfa6270 */
[----:B------:R-:W-:Y:S02]  /*2d160*/  ISETP.GE.AND P3, PT, R165, UR10, PT ;  /* 0x0000000aa5007c0c */ /* 0x000fe4000bf66270 */
[----:B------:R-:W-:-:S07]  /*2d170*/  ISETP.GE.AND P2, PT, R163, UR10, PT ;  /* 0x0000000aa3007c0c */ /* 0x000fce000bf46270 */
[-C--:B---3--:R-:W-:Y:S02]  /*2d180*/  @!P1 LEA R4, P0, R160, R71.reuse, 0x1 ;  /* 0x00000047a0049211 */ /* 0x088fe400078008ff */
[----:B------:R-:W-:Y:S02]  /*2d190*/  @!P5 LEA R6, P4, R164, R71, 0x1 ;  /* 0x00000047a406d211 */ /* 0x000fe400078808ff */
[-C--:B--2---:R-:W-:Y:S02]  /*2d1a0*/  @!P1 LEA.HI.X R5, R160, R72.reuse, R192, 0x1, P0 ;  /* 0x00000048a0059211 */ /* 0x084fe400000f0cc0 */
[----:B------:R-:W-:Y:S02]  /*2d1b0*/  ISETP.GE.AND P0, PT, R161, UR10, PT ;  /* 0x0000000aa1007c0c */ /* 0x000fe4000bf06270 */
[----:B------:R-:W-:Y:S01]  /*2d1c0*/  @!P5 LEA.HI.X R7, R164, R72, R191, 0x1, P4 ;  /* 0x00000048a407d211 */ /* 0x000fe200020f0cbf */
[----:B------:R2:W-:Y:S01]  /*2d1d0*/  @!P1 ST.E.128 desc[UR46][R4.64], R8 ;  /* 0x0000000804009985 */ /* 0x0005e2000c101d2e */
[----:B------:R-:W-:-:S02]  /*2d1e0*/  ISETP.GE.AND P1, PT, R162, UR10, PT ;  /* 0x0000000aa2007c0c */ /* 0x000fc4000bf26270 */
[----:B------:R-:W-:Y:S01]  /*2d1f0*/  LOP3.LUT P4, RZ, R0, 0x40, RZ, 0xc0, !PT ;  /* 0x0000004000ff7812 */ /* 0x000fe2000788c0ff */
[----:B------:R3:W-:Y:S01]  /*2d200*/  @!P5 ST.E.128 desc[UR46][R6.64], R140 ;  /* 0x0000008c0600d985 */ /* 0x0007e2000c101d2e */
[-C--:B------:R-:W-:Y:S02]  /*2d210*/  @!P3 LEA R12, P6, R165, R71.reuse, 0x1 ;  /* 0x00000047a50cb211 */ /* 0x080fe400078c08ff */
[----:B------:R-:W-:Y:S02]  /*2d220*/  @!P2 LEA R14, P5, R163, R71, 0x1 ;  /* 0x00000047a30ea211 */ /* 0x000fe400078a08ff */
[-C--:B------:R-:W-:Y:S02]  /*2d230*/  @!P3 LEA.HI.X R13, R165, R72.reuse, R190, 0x1, P6 ;  /* 0x00000048a50db211 */ /* 0x080fe400030f0cbe */
[----:B------:R-:W-:-:S03]  /*2d240*/  @!P2 LEA.HI.X R15, R163, R72, R189, 0x1, P5 ;  /* 0x00000048a30fa211 */ /* 0x000fc600028f0cbd */
[----:B------:R3:W-:Y:S01]  /*2d250*/  @!P3 ST.E.128 desc[UR46][R12.64], R144 ;  /* 0x000000900c00b985 */ /* 0x0007e2000c101d2e */
[----:B--2---:R-:W-:-:S03]  /*2d260*/  @!P1 LEA R4, P6, R162, R71, 0x1 ;  /* 0x00000047a2049211 */ /* 0x004fc600078c08ff */
        /* <DEDUP_REMOVED lines=11> */
[----:B---3--:R-:W-:-:S04]  /*2d320*/  LEA R4, P0, R166, R71, 0x1 ;  /* 0x00000047a6047211 */ /* 0x008fc800078008ff */
[----:B------:R-:W-:-:S05]  /*2d330*/  LEA.HI.X R5, R166, R72, R185, 0x1, P0 ;  /* 0x00000048a6057211 */ /* 0x000fca00000f0cb9 */
[----:B------:R2:W-:Y:S01]  /*2d340*/  ST.E.128 desc[UR46][R4.64], R60 ;  /* 0x0000003c04007985 */ /* 0x0005e2000c101d2e */
[----:B------:R-:W-:Y:S05]  /*2d350*/  BRA `(.L_x_2122) ;  /* 0x0000000c000c7947 */ /* 0x000fea0003800000 */
.L_x_2118:
[----:B------:R-:W0:Y:S01]  /*2d360*/  LDC R10, c[0x0][0xce8] ;  /* 0x00033a00ff0a7b82 */ /* 0x000e220000000800 */
[----:B------:R-:W-:Y:S01]  /*2d370*/  ISETP.GE.AND P2, PT, R3, 0x40, PT ;  /* 0x000000400300780c */ /* 0x000fe20003f46270 */
[----:B------:R-:W-:Y:S01]  /*2d380*/  ULDC UR12, c[0x0][0xbc8] ;  /* 0x0002f200000c7ab9 */ /* 0x000fe20000000800 */
[----:B------:R-:W-:Y:S01]  /*2d390*/  IMAD R0, R194, 0x20, R184 ;  /* 0x00000020c2007824 */ /* 0x000fe200078e02b8 */
[----:B------:R-:W-:Y:S01]  /*2d3a0*/  ISETP.GE.AND P4, PT, R160, UR12, PT ;  /* 0x0000000ca0007c0c */ /* 0x000fe2000bf86270 */
[----:B------:R-:W-:Y:S01]  /*2d3b0*/  IMAD.U32 R5, RZ, RZ, UR40 ;  /* 0x00000028ff057e24 */ /* 0x000fe2000f8e00ff */
[----:B------:R-:W-:Y:S01]  /*2d3c0*/  ISETP.GE.AND P3, PT, R164, UR12, PT ;  /* 0x0000000ca4007c0c */ /* 0x000fe2000bf66270 */
[----:B------:R-:W-:Y:S01]  /*2d3d0*/  USHF.R.S32.HI UR8, URZ, 0x1f, UR43 ;  /* 0x0000001f3f087899 */ /* 0x000fe2000801142b */
[----:B------:R-:W-:Y:S01]  /*2d3e0*/  BSSY B1, `(.L_x_2123) ;  /* 0x0000033000017945 */ /* 0x000fe20003800000 */
[----:B------:R-:W-:Y:S01]  /*2d3f0*/  USHF.R.S32.HI UR9, URZ, 0x1f, UR41 ;  /* 0x0000001f3f097899 */ /* 0x000fe20008011429 */
[----:B------:R-:W-:Y:S01]  /*2d400*/  ISETP.GE.AND P1, PT, R165, UR12, PT ;  /* 0x0000000ca5007c0c */ /* 0x000fe2000bf26270 */
[----:B------:R-:W-:Y:S01]  /*2d410*/  IMAD R8, R5, 0x40, R0 ;  /* 0x0000004005087824 */ /* 0x000fe200078e0200 */
        /* <DEDUP_REMOVED lines=11> */
[----:B--2---:R-:W-:-:S04]  /*2d4d0*/  IMAD R0, R0, 0x40, R4 ;  /* 0x0000004000007824 */ /* 0x004fc800078e0204 */
[----:B------:R-:W-:-:S05]  /*2d4e0*/  VIADD R6, R0, 0xffffff80 ;  /* 0xffffff8000067836 */ /* 0x000fca0000000000 */
        /* <DEDUP_REMOVED lines=34> */
.L_x_2124:
[----:B------:R-:W-:Y:S05]  /*2d710*/  BSYNC B1 ;  /* 0x0000000000017941 */ /* 0x000fea0003800000 */
.L_x_2123:
[----:B--2---:R-:W-:Y:S01]  /*2d720*/  IMAD.SHL.U32 R5, R14, 0x2, RZ ;  /* 0x000000020e057824 */ /* 0x004fe200078e00ff */
[----:B------:R-:W-:Y:S01]  /*2d730*/  SEL R0, RZ, 0xffffffff, P1 ;  /* 0xffffffffff007807 */ /* 0x000fe20000800000 */
[----:B------:R-:W-:Y:S01]  /*2d740*/  ULDC.64 UR10, c[0x0][0xbe8] ;  /* 0x0002fa00000a7ab9 */ /* 0x000fe20000000a00 */
[----:B------:R-:W-:Y:S01]  /*2d750*/  ISETP.GE.AND P1, PT, R163, UR12, PT ;  /* 0x0000000ca3007c0c */ /* 0x000fe2000bf26270 */
[----:B------:R-:W-:Y:S01]  /*2d760*/  UIMAD UR5, UR8, UR10, URZ ;  /* 0x0000000a080572a4 */ /* 0x000fe2000f8e023f */
[----:B------:R-:W-:Y:S01]  /*2d770*/  LOP3.LUT R12, R5, 0x2, R12, 0xe2, !PT ;  /* 0x00000002050c7812 */ /* 0x000fe200078ee20c */
[----:B------:R-:W-:Y:S01]  /*2d780*/  IMAD.SHL.U32 R5, R0, 0x4, RZ ;  /* 0x0000000400057824 */ /* 0x000fe200078e00ff */
[----:B------:R-:W-:Y:S01]  /*2d790*/  UIMAD.WIDE.U32 UR6, UR43, UR10, URZ ;  /* 0x0000000a2b0672a5 */ /* 0x000fe2000f8e003f */
[----:B0-----:R-:W-:Y:S01]  /*2d7a0*/  @P0 IMAD.HI.U32 R0, R8, R11, RZ ;  /* 0x0000000b08000227 */ /* 0x001fe200078e00ff */
[----:B------:R-:W-:Y:S01]  /*2d7b0*/  UIMAD UR5, UR43, UR11, UR5 ;  /* 0x0000000b2b0572a4 */ /* 0x000fe2000f8e0205 */
[----:B------:R-:W-:Y:S01]  /*2d7c0*/  ISETP.GE.AND P2, PT, R166, UR12, PT ;  /* 0x0000000ca6007c0c */ /* 0x000fe2000bf46270 */
[----:B------:R-:W-:Y:S01]  /*2d7d0*/  BSSY B1, `(.L_x_2125) ;  /* 0x0000056000017945 */ /* 0x000fe20003800000 */
[----:B------:R-:W-:Y:S01]  /*2d7e0*/  IMAD.MOV.U32 R7, RZ, RZ, R8 ;  /* 0x000000ffff077224 */ /* 0x000fe200078e0008 */
        /* <DEDUP_REMOVED lines=25> */
[----:B------:R-:W-:-:S02]  /*2d980*/  IMAD.SHL.U32 R13, R6, 0x10, RZ ;  /* 0x00000010060d7824 */ /* 0x000fc400078e00ff */
[C---:B------:R-:W-:Y:S01]  /*2d990*/  IMAD R11, R7.reuse, UR7, R0 ;  /* 0x00000007070b7c24 */ /* 0x040fe2000f8e0200 */
[----:B------:R-:W-:Y:S01]  /*2d9a0*/  SHF.R.S32.HI R0, RZ, 0x1f, R9 ;  /* 0x0000001fff007819 */ /* 0x000fe20000011409 */
[----:B------:R-:W-:Y:S01]  /*2d9b0*/  IMAD.WIDE.U32 R4, R7, UR6, R4 ;  /* 0x0000000607047c25 */ /* 0x000fe2000f8e0004 */
[----:B------:R-:W-:Y:S01]  /*2d9c0*/  ULDC.64 UR6, c[0x0][0xbd8] ;  /* 0x0002f60000067ab9 */ /* 0x000fe20000000a00 */
[----:B------:R-:W-:Y:S02]  /*2d9d0*/  LOP3.LUT R12, R13, 0x10, R12, 0xe2, !PT ;  /* 0x000000100d0c7812 */ /* 0x000fe400078ee20c */
[----:B------:R-:W-:Y:S02]  /*2d9e0*/  IMAD.SHL.U32 R7, R8, 0x20, RZ ;  /* 0x0000002008077824 */ /* 0x000fe400078e00ff */
[----:B------:R-:W-:Y:S02]  /*2d9f0*/  IMAD R0, R0, UR6, RZ ;  /* 0x0000000600007c24 */ /* 0x000fe4000f8e02ff */
[----:B------:R-:W-:Y:S01]  /*2da00*/  IMAD.IADD R5, R5, 0x1, R11 ;  /* 0x0000000105057824 */ /* 0x000fe200078e020b */
[----:B------:R-:W-:Y:S01]  /*2da10*/  LOP3.LUT R12, R7, 0x20, R12, 0xe2, !PT ;  /* 0x00000020070c7812 */ /* 0x000fe200078ee20c */
[----:B------:R-:W-:-:S02]  /*2da20*/  IMAD R7, R9, UR7, R0 ;  /* 0x0000000709077c24 */ /* 0x000fc4000f8e0200 */
[----:B------:R-:W-:Y:S01]  /*2da30*/  IMAD.WIDE.U32 R4, R9, UR6, R4 ;  /* 0x0000000609047c25 */ /* 0x000fe2000f8e0004 */
[----:B------:R-:W-:-:S03]  /*2da40*/  ULDC.64 UR6, c[0x0][0xb80] ;  /* 0x0002e00000067ab9 */ /* 0x000fc60000000a00 */
[----:B------:R-:W-:Y:S01]  /*2da50*/  IMAD.U32 R9, RZ, RZ, UR40 ;  /* 0x00000028ff097e24 */ /* 0x000fe2000f8e00ff */
[----:B------:R-:W-:Y:S01]  /*2da60*/  LEA R20, P1, R4, UR6, 0x1 ;  /* 0x0000000604147c11 */ /* 0x000fe2000f8208ff */
[----:B------:R-:W-:Y:S02]  /*2da70*/  IMAD R27, R10, UR5, RZ ;  /* 0x000000050a1b7c24 */ /* 0x000fe4000f8e02ff */
[----:B------:R-:W-:Y:S01]  /*2da80*/  IMAD R26, R9, 0x40, R184 ;  /* 0x00000040091a7824 */ /* 0x000fe200078e02b8 */
[----:B------:R-:W-:Y:S01]  /*2da90*/  SEL R9, RZ, 0x40, P0 ;  /* 0x00000040ff097807 */ /* 0x000fe20000000000 */
[----:B------:R-:W-:Y:S01]  /*2daa0*/  IMAD.IADD R5, R5, 0x1, R7 ;  /* 0x0000000105057824 */ /* 0x000fe200078e0207 */
[----:B------:R-:W-:Y:S01]  /*2dab0*/  SEL R7, RZ, 0x80, P2 ;  /* 0x00000080ff077807 */ /* 0x000fe20001000000 */
[----:B------:R0:W1:Y:S01]  /*2dac0*/  SHFL.IDX PT, R14, R20, RZ, 0x181f ;  /* 0x00181fff140e7589 */ /* 0x00006200000e0000 */
[----:B------:R-:W-:Y:S02]  /*2dad0*/  ISETP.GE.AND P0, PT, R26, R27, PT ;  /* 0x0000001b1a00720c */ /* 0x000fe40003f06270 */
[----:B------:R-:W-:-:S02]  /*2dae0*/  LEA.HI.X R21, R4, UR7, R5, 0x1, P1 ;  /* 0x0000000704157c11 */ /* 0x000fc400088f0c05 */
[----:B------:R-:W-:-:S03]  /*2daf0*/  LOP3.LUT R24, R12, R9, RZ, 0xfc, !PT ;  /* 0x000000090c187212 */ /* 0x000fc600078efcff */
[----:B------:R0:W2:Y:S01]  /*2db00*/  SHFL.IDX PT, R0, R21, RZ, 0x181f ;  /* 0x00181fff15007589 */ /* 0x0000a200000e0000 */
[----:B------:R-:W-:-:S05]  /*2db10*/  LOP3.LUT R25, R24, R7, RZ, 0xfc, !PT ;  /* 0x0000000718197212 */ /* 0x000fca00078efcff */
[----:B------:R-:W-:Y:S05]  /*2db20*/  @P0 BRA `(.L_x_2126) ;  /* 0x0000000000800947 */ /* 0x000fea0003800000 */
[----:B------:R-:W-:Y:S02]  /*2db30*/  ISETP.GE.AND P2, PT, R160, UR12, PT ;  /* 0x0000000ca0007c0c */ /* 0x000fe4000bf46270 */
[----:B------:R-:W-:Y:S02]  /*2db40*/  ISETP.GE.AND P4, PT, R164, UR12, PT ;  /* 0x0000000ca4007c0c */ /* 0x000fe4000bf86270 */
[----:B------:R-:W-:Y:S02]  /*2db50*/  ISETP.GE.AND P5, PT, R165, UR12, PT ;  /* 0x0000000ca5007c0c */ /* 0x000fe4000bfa6270 */
[----:B------:R-:W-:-:S07]  /*2db60*/  ISETP.GE.AND P3, PT, R163, UR12, PT ;  /* 0x0000000ca3007c0c */ /* 0x000fce000bf66270 */
[-C--:B-1----:R-:W-:Y:S02]  /*2db70*/  @!P2 LEA R4, P0, R160, R14.reuse, 0x1 ;  /* 0x0000000ea004a211 */ /* 0x082fe400078008ff */
[----:B------:R-:W-:Y:S02]  /*2db80*/  @!P4 LEA R6, P1, R164, R14, 0x1 ;  /* 0x0000000ea406c211 */ /* 0x000fe400078208ff */
[-C--:B--2---:R-:W-:Y:S02]  /*2db90*/  @!P2 LEA.HI.X R5, R160, R0.reuse, R192, 0x1, P0 ;  /* 0x00000000a005a211 */ /* 0x084fe400000f0cc0 */
[----:B------:R-:W-:Y:S02]  /*2dba0*/  @!P4 LEA.HI.X R7, R164, R0, R191, 0x1, P1 ;  /* 0x00000000a407c211 */ /* 0x000fe400008f0cbf */
[----:B------:R-:W-:Y:S01]  /*2dbb0*/  ISETP.GE.AND P1, PT, R161, UR12, PT ;  /* 0x0000000ca1007c0c */ /* 0x000fe2000bf26270 */
[----:B------:R1:W-:Y:S01]  /*2dbc0*/  @!P2 ST.E.128 desc[UR46][R4.64], RZ ;  /* 0x000000ff0400a985 */ /* 0x0003e2000c101d2e */
[----:B------:R-:W-:-:S02]  /*2dbd0*/  ISETP.GE.AND P2, PT, R162, UR12, PT ;  /* 0x0000000ca2007c0c */ /* 0x000fc4000bf46270 */
[----:B------:R-:W-:Y:S01]  /*2dbe0*/  LOP3.LUT P0, RZ, R24, 0x40, RZ, 0xc0, !PT ;  /* 0x0000004018ff7812 */ /* 0x000fe2000780c0ff */
[----:B------:R2:W-:Y:S01]  /*2dbf0*/  @!P4 ST.E.128 desc[UR46][R6.64], RZ ;  /* 0x000000ff0600c985 */ /* 0x0005e2000c101d2e */
[-C--:B------:R-:W-:Y:S02]  /*2dc00*/  @!P5 LEA R8, P4, R165, R14.reuse, 0x1 ;  /* 0x0000000ea508d211 */ /* 0x080fe400078808ff */
[----:B------:R-:W-:Y:S02]  /*2dc10*/  @!P3 LEA R10, P6, R163, R14, 0x1 ;  /* 0x0000000ea30ab211 */ /* 0x000fe400078c08ff */
[-C--:B------:R-:W-:Y:S02]  /*2dc20*/  @!P5 LEA.HI.X R9, R165, R0.reuse, R190, 0x1, P4 ;  /* 0x00000000a509d211 */ /* 0x080fe400020f0cbe */
[----:B------:R-:W-:Y:S02]  /*2dc30*/  LOP3.LUT P4, RZ, R25, 0x80, RZ, 0xc0, !PT ;  /* 0x0000008019ff7812 */ /* 0x000fe4000788c0ff */
[----:B------:R-:W-:Y:S01]  /*2dc40*/  @!P3 LEA.HI.X R11, R163, R0, R189, 0x1, P6 ;  /* 0x00000000a30bb211 */ /* 0x000fe200030f0cbd */
[----:B------:R3:W-:Y:S01]  /*2dc50*/  @!P5 ST.E.128 desc[UR46][R8.64], RZ ;  /* 0x000000ff0800d985 */ /* 0x0007e2000c101d2e */
[----:B-1----:R-:W-:-:S02]  /*2dc60*/  @!P2 LEA R4, P5, R162, R14, 0x1 ;  /* 0x0000000ea204a211 */ /* 0x002fc400078a08ff */
[-C--:B--2---:R-:W-:Y:S01]  /*2dc70*/  @!P1 LEA R6, P6, R161, R14.reuse, 0x1 ;  /* 0x0000000ea1069211 */ /* 0x084fe200078c08ff */
[----:B------:R3:W-:Y:S01]  /*2dc80*/  @!P3 ST.E.128 desc[UR46][R10.64], RZ ;  /* 0x000000ff0a00b985 */ /* 0x0007e2000c101d2e */
[----:B------:R-:W-:Y:S02]  /*2dc90*/  @P0 LEA R12, P3, R167, R14, 0x1 ;  /* 0x0000000ea70c0211 */ /* 0x000fe400078608ff */
[-C--:B------:R-:W-:Y:S02]  /*2dca0*/  @!P2 LEA.HI.X R5, R162, R0.reuse, R188, 0x1, P5 ;  /* 0x00000000a205a211 */ /* 0x080fe400028f0cbc */
[----:B------:R-:W-:Y:S02]  /*2dcb0*/  @!P1 LEA.HI.X R7, R161, R0, R187, 0x1, P6 ;  /* 0x00000000a1079211 */ /* 0x000fe400030f0cbb */
[----:B------:R-:W-:Y:S01]  /*2dcc0*/  @P4 LEA R14, P5, R166, R14, 0x1 ;  /* 0x0000000ea60e4211 */ /* 0x000fe200078a08ff */
[----:B------:R3:W-:Y:S01]  /*2dcd0*/  @!P2 ST.E.128 desc[UR46][R4.64], RZ ;  /* 0x000000ff0400a985 */ /* 0x0007e2000c101d2e */
[----:B------:R-:W-:-:S02]  /*2dce0*/  @P0 LEA.HI.X R13, R167, R0, R186, 0x1, P3 ;  /* 0x00000000a70d0211 */ /* 0x000fc400018f0cba */
[----:B------:R-:W-:Y:S01]  /*2dcf0*/  @P4 LEA.HI.X R15, R166, R0, R185, 0x1, P5 ;  /* 0x00000000a60f4211 */ /* 0x000fe200028f0cb9 */
[----:B------:R3:W-:Y:S04]  /*2dd00*/  @!P1 ST.E.128 desc[UR46][R6.64], RZ ;  /* 0x000000ff06009985 */ /* 0x0007e8000c101d2e */
[----:B------:R3:W-:Y:S04]  /*2dd10*/  @P0 ST.E.128 desc[UR46][R12.64], RZ ;  /* 0x000000ff0c000985 */ /* 0x0007e8000c101d2e */
[----:B------:R3:W-:Y:S02]  /*2dd20*/  @P4 ST.E.128 desc[UR46][R14.64], RZ ;  /* 0x000000ff0e004985 */ /* 0x0007e4000c101d2e */
.L_x_2126:
[----:B------:R-:W-:Y:S05]  /*2dd30*/  BSYNC B1 ;  /* 0x0000000000017941 */ /* 0x000fea0003800000 */
.L_x_2125:
[----:B---3--:R-:W-:Y:S01]  /*2dd40*/  VIADD R4, R26, 0x20 ;  /* 0x000000201a047836 */ /* 0x008fe20000000000 */
[----:B--2---:R2:W3:Y:S04]  /*2dd50*/  SHFL.IDX PT, R0, R21, 0x1, 0x181f ;  /* 0x00381f0015007f89 */ /* 0x0044e800000e0000 */
[----:B------:R-:W-:Y:S01]  /*2dd60*/  ISETP.GE.AND P0, PT, R4, R27, PT ;  /* 0x0000001b0400720c */ /* 0x000fe20003f06270 */
[----:B------:R2:W4:-:S12]  /*2dd70*/  SHFL.IDX PT, R15, R20, 0x1, 0x181f ;  /* 0x00381f00140f7f89 */ /* 0x00051800000e0000 */
[----:B--2---:R-:W-:Y:S05]  /*2dd80*/  @P0 BRA `(.L_x_2122) ;  /* 0x0000000000800947 */ /* 0x004fea0003800000 */
[----:B------:R-:W-:Y:S02]  /*2dd90*/  ISETP.GE.AND P5, PT, R160, UR12, PT ;  /* 0x0000000ca0007c0c */ /* 0x000fe4000bfa6270 */
[----:B------:R-:W-:Y:S02]  /*2dda0*/  ISETP.GE.AND P4, PT, R164, UR12, PT ;  /* 0x0000000ca4007c0c */ /* 0x000fe4000bf86270 */
[----:B------:R-:W-:Y:S02]  /*2ddb0*/  ISETP.GE.AND P1, PT, R165, UR12, PT ;  /* 0x0000000ca5007c0c */ /* 0x000fe4000bf26270 */
[----:B------:R-:W-:-:S07]  /*2ddc0*/  ISETP.GE.AND P3, PT, R163, UR12, PT ;  /* 0x0000000ca3007c0c */ /* 0x000fce000bf66270 */
[-C--:B----4-:R-:W-:Y:S02]  /*2ddd0*/  @!P5 LEA R4, P0, R160, R15.reuse, 0x1 ;  /* 0x0000000fa004d211 */ /* 0x090fe400078008ff */
[-C--:B------:R-:W-:Y:S02]  /*2dde0*/  @!P4 LEA R6, P2, R164, R15.reuse, 0x1 ;  /* 0x0000000fa406c211 */ /* 0x080fe400078408ff */
[-C--:B---3--:R-:W-:Y:S02]  /*2ddf0*/  @!P5 LEA.HI.X R5, R160, R0.reuse, R192, 0x1, P0 ;  /* 0x00000000a005d211 */ /* 0x088fe400000f0cc0 */
[----:B------:R-:W-:Y:S02]  /*2de00*/  @!P4 LEA.HI.X R7, R164, R0, R191, 0x1, P2 ;  /* 0x00000000a407c211 */ /* 0x000fe400010f0cbf */
[----:B------:R-:W-:Y:S01]  /*2de10*/  ISETP.GE.AND P2, PT, R162, UR12, PT ;  /* 0x0000000ca2007c0c */ /* 0x000fe2000bf46270 */
[----:B------:R2:W-:Y:S01]  /*2de20*/  @!P5 ST.E.128 desc[UR46][R4.64], RZ ;  /* 0x000000ff0400d985 */ /* 0x0005e2000c101d2e */
[----:B------:R-:W-:-:S02]  /*2de30*/  @!P1 LEA R8, P6, R165, R15, 0x1 ;  /* 0x0000000fa5089211 */ /* 0x000fc400078c08ff */
[----:B------:R-:W-:Y:S01]  /*2de40*/  LOP3.LUT P0, RZ, R24, 0x40, RZ, 0xc0, !PT ;  /* 0x0000004018ff7812 */ /* 0x000fe2000780c0ff */
[----:B------:R3:W-:Y:S01]  /*2de50*/  @!P4 ST.E.128 desc[UR46][R6.64], RZ ;  /* 0x000000ff0600c985 */ /* 0x0007e2000c101d2e */
[----:B------:R-:W-:Y:S02]  /*2de60*/  ISETP.GE.AND P4, PT, R161, UR12, PT ;  /* 0x0000000ca1007c0c */ /* 0x000fe4000bf86270 */
[----:B------:R-:W-:Y:S02]  /*2de70*/  @!P1 LEA.HI.X R9, R165, R0, R190, 0x1, P6 ;  /* 0x00000000a5099211 */ /* 0x000fe400030f0cbe */
[----:B------:R-:W-:Y:S02]  /*2de80*/  LOP3.LUT P6, RZ, R25, 0x80, RZ, 0xc0, !PT ;  /* 0x0000008019ff7812 */ /* 0x000fe400078cc0ff */
[-C--:B------:R-:W-:Y:S01]  /*2de90*/  @!P3 LEA R10, P5, R163, R15.reuse, 0x1 ;  /* 0x0000000fa30ab211 */ /* 0x080fe200078a08ff */
[----:B------:R4:W-:Y:S01]  /*2dea0*/  @!P1 ST.E.128 desc[UR46][R8.64], RZ ;  /* 0x000000ff08009985 */ /* 0x0009e2000c101d2e */
[----:B------:R-:W-:-:S02]  /*2deb0*/  @!P2 LEA R12, P1, R162, R15, 0x1 ;  /* 0x0000000fa20ca211 */ /* 0x000fc400078208ff */
[-C--:B------:R-:W-:Y:S02]  /*2dec0*/  @!P3 LEA.HI.X R11, R163, R0.reuse, R189, 0x1, P5 ;  /* 0x00000000a30bb211 */ /* 0x080fe400028f0cbd */
[-C--:B------:R-:W-:Y:S02]  /*2ded0*/  @!P2 LEA.HI.X R13, R162, R0.reuse, R188, 0x1, P1 ;  /* 0x00000000a20da211 */ /* 0x080fe400008f0cbc */
[-C--:B--2---:R-:W-:Y:S01]  /*2dee0*/  @!P4 LEA R4, P5, R161, R15.reuse, 0x1 ;  /* 0x0000000fa104c211 */ /* 0x084fe200078a08ff */
[----:B------:R4:W-:Y:S01]  /*2def0*/  @!P3 ST.E.128 desc[UR46][R10.64], RZ ;  /* 0x000000ff0a00b985 */ /* 0x0009e2000c101d2e */
[-C--:B-1----:R-:W-:Y:S02]  /*2df00*/  @P0 LEA R14, P3, R167, R15.reuse, 0x1 ;  /* 0x0000000fa70e0211 */ /* 0x082fe400078608ff */
[----:B---3--:R-:W-:Y:S01]  /*2df10*/  @P6 LEA R6, P1, R166, R15, 0x1 ;  /* 0x0000000fa6066211 */ /* 0x008fe200078208ff */
[----:B------:R4:W-:Y:S01]  /*2df20*/  @!P2 ST.E.128 desc[UR46][R12.64], RZ ;  /* 0x000000ff0c00a985 */ /* 0x0009e2000c101d2e */
[----:B------:R-:W-:-:S02]  /*2df30*/  @!P4 LEA.HI.X R5, R161, R0, R187, 0x1, P5 ;  /* 0x00000000a105c211 */ /* 0x000fc400028f0cbb */
[-C--:B------:R-:W-:Y:S02]  /*2df40*/  @P0 LEA.HI.X R15, R167, R0.reuse, R186, 0x1, P3 ;  /* 0x00000000a70f0211 */ /* 0x080fe400018f0cba */
[----:B------:R-:W-:Y:S01]  /*2df50*/  @P6 LEA.HI.X R7, R166, R0, R185, 0x1, P1 ;  /* 0x00000000a6076211 */ /* 0x000fe200008f0cb9 */
[----:B------:R4:W-:Y:S04]  /*2df60*/  @!P4 ST.E.128 desc[UR46][R4.64], RZ ;  /* 0x000000ff0400c985 */ /* 0x0009e8000c101d2e */
[----:B------:R4:W-:Y:S04]  /*2df70*/  @P0 ST.E.128 desc[UR46][R14.64], RZ ;  /* 0x000000ff0e000985 */ /* 0x0009e8000c101d2e */
[----:B------:R4:W-:Y:S02]  /*2df80*/  @P6 ST.E.128 desc[UR46][R6.64], RZ ;  /* 0x000000ff06006985 */ /* 0x0009e4000c101d2e */
.L_x_2122:
[----:B------:R-:W-:Y:S05]  /*2df90*/  BSYNC B0 ;  /* 0x0000000000007941 */ /* 0x000fea0003800000 */
.L_x_2117:
[----:B------:R-:W-:Y:S02]  /*2dfa0*/  ULDC UR5, c[0x0][0xd38] ;  /* 0x00034e0000057ab9 */ /* 0x000fe40000000800 */
[----:B------:R-:W-:-:S06]  /*2dfb0*/  UISETP.GE.AND UP0, UPT, UR4, UR5, UPT ;  /* 0x000000050400728c */ /* 0x000fcc000bf06270 */
[----:B------:R-:W-:-:S13]  /*2dfc0*/  PLOP3.LUT P0, PT, PT, PT, UP0, 0x80, 0x0 ;  /* 0x000000000000781c */ /* 0x000fda0003f0f008 */
[----:B------:R-:W-:Y:S05]  /*2dfd0*/  @!P0 BRA `(.L_x_2127) ;  /* 0xfffffd3000b08947 */ /* 0x000fea000383ffff */
[----:B------:R-:W-:Y:S05]  /*2dfe0*/  EXIT ;  /* 0x000000000000794d */ /* 0x000fea0003800000 */
.L_x_1998:
[----:B------:R-:W-:-:S08]  /*2dff0*/  NOP ;  /* 0x0000000000007918 */ /* 0x000fd00000000000 */
[----:B------:R-:W0:-:S00]  /*2e000*/  USETMAXREG.DEALLOC.CTAPOOL 0x18 ;  /* 0x00000018000079c8 */ /* 0x000e0000080e0500 */
[----:B0-----:R-:W-:-:S06]  /*2e010*/  LOP3.LUT R0, R0, 0x3, RZ, 0xc0, !PT ;  /* 0x0000000300007812 */ /* 0x001fcc00078ec0ff */
[----:B------:R-:W0:Y:S01]  /*2e020*/  S2UR UR6, SR_CTAID.X ;  /* 0x00000000000679c3 */ /* 0x000e220000002500 */
[----:B------:R-:W-:Y:S01]  /*2e030*/  LOP3.LUT R18, R18, 0xffffff7f, RZ, 0xc0, !PT ;  /* 0xffffff7f12127812 */ /* 0x000fe200078ec0ff */
[----:B------:R-:W-:Y:S01]  /*2e040*/  STL [R1+0x468], RZ ;  /* 0x000468ff01007387 */ /* 0x000fe20000100800 */
[----:B------:R-:W-:-:S03]  /*2e050*/  IMAD.MOV.U32 R19, RZ, RZ, RZ ;  /* 0x000000ffff137224 */ /* 0x000fc600078e00ff */
[----:B------:R-:W1:Y:S02]  /*2e060*/  SHFL.IDX PT, R0, R0, RZ, 0x1f ;  /* 0x00001fff00007589 */ /* 0x000e6400000e0000 */
[----:B-1----:R-:W-:Y:S02]  /*2e070*/  ISETP.NE.AND P0, PT, R0, RZ, PT ;  /* 0x000000ff0000720c */ /* 0x002fe40003f05270 */
[----:B------:R-:W0:Y:S11]  /*2e080*/  LDC R0, c[0x0][0xd38] ;  /* 0x00034e00ff007b82 */ /* 0x000e360000000800 */
[----:B------:R-:W-:Y:S01]  /*2e090*/  @P0 LOP3.LUT R18, R18, 0x80, RZ, 0xfc, !PT ;  /* 0x0000008012120812 */ /* 0x000fe200078efcff */
[----:B------:R-:W-:Y:S06]  /*2e0a0*/  @P0 BAR.ARV 0x4, 0x180 ;  /* 0x0106000000000b1d */ /* 0x000fec0000002000 */
[----:B0-----:R-:W-:Y:S01]  /*2e0b0*/  ISETP.LE.AND P0, PT, R0, UR6, PT ;  /* 0x0000000600007c0c */ /* 0x001fe2000bf03270 */
[----:B------:R-:W-:-:S05]  /*2e0c0*/  IMAD.MOV.U32 R0, RZ, RZ, 0x1 ;  /* 0x00000001ff007424 */ /* 0x000fca00078e00ff */
[----:B------:R0:W-:Y:S07]  /*2e0d0*/  STL [R1+0x448], R0 ;  /* 0x0004480001007387 */ /* 0x0001ee0000100800 */
[----:B------:R-:W-:Y:S05]  /*2e0e0*/  @P0 BRA `(.L_x_2128) ;  /* 0x0000006400100947 */ /* 0x000fea0003800000 */
[----:B------:R-:W1:Y:S01]  /*2e0f0*/  S2R R5, SR_TID.X ;  /* 0x0000000000057919 */ /* 0x000e620000002100 */
[----:B------:R-:W2:Y:S01]  /*2e100*/  S2UR UR5, SR_CgaCtaId ;  /* 0x00000000000579c3 */ /* 0x000ea20000008800 */
[----:B------:R-:W-:Y:S01]  /*2e110*/  UMOV UR4, 0x400 ;  /* 0x0000040000047882 */ /* 0x000fe20000000000 */
[----:B------:R-:W-:Y:S01]  /*2e120*/  IMAD.MOV.U32 R19, RZ, RZ, RZ ;  /* 0x000000ffff137224 */ /* 0x000fe200078e00ff */
[----:B------:R-:W-:Y:S01]  /*2e130*/  STL [R1+0x468], RZ ;  /* 0x000468ff01007387 */ /* 0x000fe20000100800 */
[----:B------:R-:W-:Y:S01]  /*2e140*/  ULDC UR41, c[0x0][0xc] ;  /* 0x0000030000297ab9 */ /* 0x000fe20000000800 */
[----:B------:R-:W-:Y:S01]  /*2e150*/  ULDC.64 UR44, c[0x0][0x198] ;  /* 0x00006600002c7ab9 */ /* 0x000fe20000000a00 */
[----:B--2---:R-:W-:-:S06]  /*2e160*/  ULEA UR4, UR5, UR4, 0x18 ;  /* 0x0000000405047291 */ /* 0x004fcc000f8ec03f */
[----:B------:R-:W-:Y:S01]  /*2e170*/  IMAD.U32 R17, RZ, RZ, UR4 ;  /* 0x00000004ff117e24 */ /* 0x000fe2000f8e00ff */
[C---:B-1----:R-:W-:Y:S01]  /*2e180*/  LOP3.LUT R4, R5.reuse, 0x7f, RZ, 0xc0, !PT ;  /* 0x0000007f05047812 */ /* 0x042fe200078ec0ff */
[----:B0-----:R-:W-:-:S05]  /*2e190*/  IMAD.SHL.U32 R0, R5, 0x8, RZ ;  /* 0x0000000805007824 */ /* 0x001fca00078e00ff */
[C---:B------:R-:W-:Y:S02]  /*2e1a0*/  LOP3.LUT R2, R0.reuse, 0x1f8, RZ, 0xc0, !PT ;  /* 0x000001f800027812 */ /* 0x040fe400078ec0ff */
[----:B------:R-:W-:Y:S02]  /*2e1b0*/  LOP3.LUT R0, R0, 0x38, RZ, 0xc0, !PT ;  /* 0x0000003800007812 */ /* 0x000fe400078ec0ff */
[----:B------:R-:W-:Y:S01]  /*2e1c0*/  LOP3.LUT R3, R2, 0x38, R5, 0x78, !PT ;  /* 0x0000003802037812 */ /* 0x000fe200078e7805 */
[----:B------:R-:W-:Y:S01]  /*2e1d0*/  IMAD.SHL.U32 R2, R4, 0x8, RZ ;  /* 0x0000000804027824 */ /* 0x000fe200078e00ff */
[----:B------:R-:W-:-:S04]  /*2e1e0*/  SHF.R.U32.HI R4, RZ, 0x3, R4 ;  /* 0x00000003ff047819 */ /* 0x000fc80000011604 */
[----:B------:R-:W-:Y:S01]  /*2e1f0*/  LOP3.LUT R2, R3, 0x200, R2, 0xf8, !PT ;  /* 0x0000020003027812 */ /* 0x000fe200078ef802 */
[----:B------:R-:W-:-:S05]  /*2e200*/  IMAD.SHL.U32 R3, R5, 0x10, RZ ;  /* 0x0000001005037824 */ /* 0x000fca00078e00ff */
[----:B------:R-:W-:Y:S01]  /*2e210*/  LOP3.LUT R5, R4, 0x70, R3, 0xf8, !PT ;  /* 0x0000007004057812 */ /* 0x000fe200078ef803 */
[----:B------:R-:W-:Y:S02]  /*2e220*/  IMAD R4, R2, 0x2, R17 ;  /* 0x0000000202047824 */ /* 0x000fe400078e0211 */
[----:B------:R-:W-:Y:S02]  /*2e230*/  IMAD.U32 R3, RZ, RZ, UR6 ;  /* 0x00000006ff037e24 */ /* 0x000fe4000f8e00ff */
[----:B------:R-:W-:Y:S01]  /*2e240*/  IMAD.MOV.U32 R2, RZ, RZ, 0x1 ;  /* 0x00000001ff027424 */ /* 0x000fe200078e00ff */
[----:B------:R0:W-:Y:S04]  /*2e250*/  STL [R1+0x444], R4 ;  /* 0x0004440401007387 */ /* 0x0001e80000100800 */
[----:B------:R1:W-:Y:S04]  /*2e260*/  STL [R1+0x450], R3 ;  /* 0x0004500301007387 */ /* 0x0003e80000100800 */
[----:B------:R2:W-:Y:S01]  /*2e270*/  STL [R1+0x448], R2 ;  /* 0x0004480201007387 */ /* 0x0005e20000100800 */
[----:B0-----:R-:W-:-:S02]  /*2e280*/  LOP3.LUT R4, R0, 0x40, RZ, 0xfc, !PT ;  /* 0x0000004000047812 */ /* 0x001fc400078efcff */
[C---:B------:R-:W-:Y:S02]  /*2e290*/  LOP3.LUT R4, R0.reuse, 0x100, RZ, 0xfc, !PT ;  /* 0x0000010000047812 */ /* 0x040fe400078efcff */
[C---:B-1----:R-:W-:Y:S02]  /*2e2a0*/  LOP3.LUT R3, R0.reuse, 0x80, RZ, 0xfc, !PT ;  /* 0x0000008000037812 */ /* 0x042fe400078efcff */
[C---:B------:R-:W-:Y:S02]  /*2e2b0*/  LOP3.LUT R3, R0.reuse, 0x140, RZ, 0xfc, !PT ;  /* 0x0000014000037812 */ /* 0x040fe400078efcff */
[C---:B--2---:R-:W-:Y:S02]  /*2e2c0*/  LOP3.LUT R2, R0.reuse, 0xc0, RZ, 0xfc, !PT ;  /* 0x000000c000027812 */ /* 0x044fe400078efcff */
[C---:B------:R-:W-:Y:S02]  /*2e2d0*/  LOP3.LUT R2, R0.reuse, 0x180, RZ, 0xfc, !PT ;  /* 0x0000018000027812 */ /* 0x040fe400078efcff */
[----:B------:R-:W-:-:S07]  /*2e2e0*/  LOP3.LUT R0, R0, 0x1c0, RZ, 0xfc, !PT ;  /* 0x000001c000007812 */ /* 0x000fce00078efcff */
.L_x_2246:
[----:B------:R-:W2:Y:S01]  /*2e2f0*/  LDL R0, [R1+0x450] ;  /* 0x0004500001007983 */ /* 0x000ea20000100800 */
        /* <DEDUP_REMOVED lines=13> */
[----:B01--4-:R-:W-:Y:S05]  /*2e3d0*/  @!P0 BRA `(.L_x_2129) ;  /* 0x0000000000208947 */ /* 0x013fea0003800000 */
        /* <DEDUP_REMOVED lines=8> */
.L_x_2129:
[----:B------:R-:W-:Y:S01]  /*2e460*/  ULDC UR9, c[0x0][0xd54] ;  /* 0x0003550000097ab9 */ /* 0x000fe20000000800 */
[----:B------:R-:W-:Y:S01]  /*2e470*/  UMOV UR6, UR8 ;  /* 0x0000000800067c82 */ /* 0x000fe20008000000 */
[----:B------:R-:W-:-:S11]  /*2e480*/  UISETP.NE.AND UP0, UPT, UR9, 0x1, UPT ;  /* 0x000000010900788c */ /* 0x000fd6000bf05270 */
[----:B------:R-:W-:Y:S02]  /*2e490*/  @UP0 ULDC.64 UR10, c[0x0][0xd58] ;  /* 0x00035600000a0ab9 */ /* 0x000fe40000000a00 */
[----:B------:R-:W-:-:S04]  /*2e4a0*/  UIMAD.WIDE.U32 UR4, UR8, UR10, URZ ;  /* 0x0000000a080472a5 */ /* 0x000fc8000f8e003f */
[----:B------:R-:W-:-:S04]  /*2e4b0*/  @UP0 USHF.R.U32.HI UR6, URZ, UR11, UR5 ;  /* 0x0000000b3f060299 */ /* 0x000fc80008011605 */
[----:B------:R-:W-:-:S12]  /*2e4c0*/  UIMAD UR4, UR6, UR9, URZ ;  /* 0x00000009060472a4 */ /* 0x000fd8000f8e023f */
.L_x_2130:
        /* <DEDUP_REMOVED lines=48> */
.L_x_2132:
[----:B------:R-:W-:-:S11]  /*2e7d0*/  UISETP.NE.AND UP0, UPT, UR5, 0x1, UPT ;  /* 0x000000010500788c */ /* 0x000fd6000bf05270 */
[----:B------:R-:W-:Y:S02]  /*2e7e0*/  @UP0 ULDC.64 UR12, c[0x0][0xae0] ;  /* 0x0002b800000c0ab9 */ /* 0x000fe40000000a00 */
[----:B------:R-:W-:-:S04]  /*2e7f0*/  UIMAD.WIDE.U32 UR8, UR10, UR12, URZ ;  /* 0x0000000c0a0872a5 */ /* 0x000fc8000f8e003f */
[----:B------:R-:W-:-:S12]  /*2e800*/  @UP0 USHF.R.U32.HI UR10, URZ, UR13, UR9 ;  /* 0x0000000d3f0a0299 */ /* 0x000fd80008011609 */
.L_x_2133:
[----:B------:R-:W-:-:S04]  /*2e810*/  UIMAD UR10, UR10, UR5, UR5 ;  /* 0x000000050a0a72a4 */ /* 0x000fc8000f8e0205 */
[----:B------:R-:W-:-:S04]  /*2e820*/  UISETP.LT.AND UP0, UPT, UR4, UR10, UPT ;  /* 0x0000000a0400728c */ /* 0x000fc8000bf01270 */
[----:B------:R-:W-:-:S12]  /*2e830*/  USEL UR4, UR4, UR10, UP0 ;  /* 0x0000000a04047287 */ /* 0x000fd80008000000 */
.L_x_2131:
        /* <DEDUP_REMOVED lines=20> */
[----:B------:R-:W-:Y:S02]  /*2e980*/  UMOV UR4, UR6 ;  /* 0x0000000600047c82 */ /* 0x000fe40008000000 */
        /* <DEDUP_REMOVED lines=10> */
.L_x_2135:
[----:B------:R-:W-:-:S11]  /*2ea30*/  UISETP.NE.AND UP0, UPT, UR5, 0x1, UPT ;  /* 0x000000010500788c */ /* 0x000fd6000bf05270 */
[----:B------:R-:W-:Y:S02]  /*2ea40*/  @UP0 ULDC.64 UR10, c[0x0][0xae0] ;  /* 0x0002b800000a0ab9 */ /* 0x000fe40000000a00 */
[----:B------:R-:W-:-:S04]  /*2ea50*/  UIMAD.WIDE.U32 UR6, UR4, UR10, URZ ;  /* 0x0000000a040672a5 */ /* 0x000fc8000f8e003f */
[----:B------:R-:W-:-:S12]  /*2ea60*/  @UP0 USHF.R.U32.HI UR4, URZ, UR11, UR7 ;  /* 0x0000000b3f040299 */ /* 0x000fd80008011607 */
.L_x_2136:
[----:B------:R-:W-:-:S04]  /*2ea70*/  UIMAD UR4, UR4, UR5, URZ ;  /* 0x00000005040472a4 */ /* 0x000fc8000f8e023f */
[----:B------:R-:W-:-:S04]  /*2ea80*/  UISETP.LT.AND UP0, UPT, UR8, UR4, UPT ;  /* 0x000000040800728c */ /* 0x000fc8000bf01270 */
[----:B------:R-:W-:-:S12]  /*2ea90*/  USEL UR8, UR8, UR4, !UP0 ;  /* 0x0000000408087287 */ /* 0x000fd8000c000000 */
.L_x_2134:
        /* <DEDUP_REMOVED lines=16> */
[----:B------:R-:W0:Y:S08]  /*2eba0*/  FLO.U32 R0, UR4 ;  /* 0x0000000400007d00 */ /* 0x000e3000080e0000 */
[----:B------:R-:W1:Y:S01]  /*2ebb0*/  POPC R2, UR4 ;  /* 0x0000000400027d09 */ /* 0x000e620008000000 */
[----:B0-----:R-:W-:-:S13]  /*2ebc0*/  ISETP.EQ.U32.AND P0, PT, R0, R3, PT ;  /* 0x000000030000720c */ /* 0x001fda0003f02070 */
[----:B-1----:R-:W2:Y:S01]  /*2ebd0*/  @P0 ATOMG.E.ADD.STRONG.GPU PT, R5, desc[UR46][R4.64], R2 ;  /* 0x00000002040509a8 */ /* 0x002ea200081ee1ee */
[----:B------:R-:W0:Y:S02]  /*2ebe0*/  S2R R3, SR_LTMASK ;  /* 0x0000000000037919 */ /* 0x000e240000003900 */
[----:B0-----:R-:W-:-:S06]  /*2ebf0*/  LOP3.LUT R3, R3, UR4, RZ, 0xc0, !PT ;  /* 0x0000000403037c12 */ /* 0x001fcc000f8ec0ff */
[----:B------:R-:W0:Y:S01]  /*2ec00*/  POPC R3, R3 ;  /* 0x0000000300037309 */ /* 0x000e220000000000 */
[----:B--2---:R-:W0:Y:S02]  /*2ec10*/  SHFL.IDX PT, R0, R5, R0, 0x1f ;  /* 0x00001f0005007589 */ /* 0x004e2400000e0000 */
[----:B0-----:R-:W-:-:S05]  /*2ec20*/  IADD3 R0, R0, UR41, R3 ;  /* 0x0000002900007c10 */ /* 0x001fca000fffe003 */
[----:B------:R3:W-:Y:S01]  /*2ec30*/  STL [R1+0x450], R0 ;  /* 0x0004500001007387 */ /* 0x0007e20000100800 */
[----:B------:R-:W-:Y:S05]  /*2ec40*/  BRA `(.L_x_2139) ;  /* 0x0000005400c47947 */ /* 0x000fea0003800000 */
.L_x_2138:
        /* <DEDUP_REMOVED lines=20> */
.L_x_2141:
[----:B------:R-:W-:Y:S05]  /*2ed90*/  BSYNC B6 ;  /* 0x0000000000067941 */ /* 0x000fea0003800000 */
.L_x_2140:
        /* <DEDUP_REMOVED lines=20> */
.L_x_2144:
        /* <DEDUP_REMOVED lines=15> */
.L_x_2143:
[----:B------:R-:W-:Y:S05]  /*2efd0*/  BSYNC B6 ;  /* 0x0000000000067941 */ /* 0x000fea0003800000 */
.L_x_2142:
        /* <DEDUP_REMOVED lines=12> */
[----:B------:R-:W-:Y:S01]  /*2f0a0*/  LOP3.LUT R18, R18, 0xfffffffe, RZ, 0xc0, !PT ;  /* 0xfffffffe12127812 */ /* 0x000fe200078ec0ff */
[----:B------:R-:W1:Y:S02]  /*2f0b0*/  S2R R4, SR_TID.X ;  /* 0x0000000000047919 */ /* 0x000e640000002100 */
[----:B------:R-:W-:Y:S01]  /*2f0c0*/  VIADD R0, R0, 0xffffffff ;  /* 0xffffffff00007836 */ /* 0x000fe20000000000 */
[----:B0-----:R-:W0:Y:S02]  /*2f0d0*/  LDC.64 R2, c[0x0][0x418] ;  /* 0x00010600ff027b82 */ /* 0x001e240000000a00 */
[----:B0-----:R-:W-:Y:S02]  /*2f0e0*/  ISETP.NE.U32.AND P0, PT, R2, RZ, PT ;  /* 0x000000ff0200720c */ /* 0x001fe40003f05070 */
[----:B-1----:R-:W-:-:S02]  /*2f0f0*/  SHF.R.U32.HI R4, RZ, 0x5, R4 ;  /* 0x00000005ff047819 */ /* 0x002fc40000011604 */
[----:B------:R-:W-:Y:S02]  /*2f100*/  ISETP.NE.AND.EX P1, PT, R3, RZ, PT, P0 ;  /* 0x000000ff0300720c */ /* 0x000fe40003f25300 */
[----:B------:R-:W-:-:S11]  /*2f110*/  LOP3.LUT R4, R4, 0x3, RZ, 0xc0, !PT ;  /* 0x0000000304047812 */ /* 0x000fd600078ec0ff */
[----:B------:R-:W-:Y:S02]  /*2f120*/  @P1 LOP3.LUT R18, R18, 0x1, RZ, 0xfc, !PT ;  /* 0x0000000112121812 */ /* 0x000fe400078efcff */
[----:B--2---:R-:W-:Y:S01]  /*2f130*/  SHF.R.S32.HI R8, RZ, 0x1f, R7 ;  /* 0x0000001fff087819 */ /* 0x004fe20000011407 */
[----:B------:R0:W-:Y:S01]  /*2f140*/  STL [R1+0x440], R7 ;  /* 0x0004400701007387 */ /* 0x0001e20000100800 */
[----:B------:R-:W-:-:S03]  /*2f150*/  SEL R16, R7, RZ, !P1 ;  /* 0x000000ff07107207 */ /* 0x000fc60004800000 */
[----:B------:R0:W-:Y:S01]  /*2f160*/  STL [R1+0x44c], R8 ;  /* 0x00044c0801007387 */ /* 0x0001e20000100800 */
[----:B------:R-:W-:Y:S05]  /*2f170*/  BRA.DIV UR4, `(.L_x_2145) ;  /* 0x0000005a044c7947 */ /* 0x000fea000b800000 */
[----:B------:R1:W2:Y:S02]  /*2f180*/  SHFL.IDX PT, R14, R4, RZ, 0x1f ;  /* 0x00001fff040e7589 */ /* 0x0002a400000e0000 */
.L_x_2259:
[----:B------:R3:W-:Y:S01]  /*2f190*/  STL [R1+0x45c], R0 ;  /* 0x00045c0001007387 */ /* 0x0007e20000100800 */
[----:B--2---:R-:W-:Y:S02]  /*2f1a0*/  ISETP.NE.AND P0, PT, R14, RZ, PT ;  /* 0x000000ff0e00720c */ /* 0x004fe40003f05270 */
[----:B------:R-:W-:Y:S02]  /*2f1b0*/  PLOP3.LUT P2, PT, PT, PT, PT, 0x8, 0x0 ;  /* 0x000000000000781c */ /* 0x000fe40003f4e170 */
[----:B------:R-:W-:-:S11]  /*2f1c0*/  LOP3.LUT R18, R18, 0xfffffffd, RZ, 0xc0, !PT ;  /* 0xfffffffd12127812 */ /* 0x000fd600078ec0ff */
[----:B------:R-:W-:Y:S01]  /*2f1d0*/  @P2 LOP3.LUT R18, R18, 0x2, RZ, 0xfc, !PT ;  /* 0x0000000212122812 */ /* 0x000fe200078efcff */
[----:B---3--:R-:W-:Y:S06]  /*2f1e0*/  @P0 BRA `(.L_x_2146) ;  /* 0x0000000000f00947 */ /* 0x008fec0003800000 */
[----:B------:R-:W-:-:S03]  /*2f1f0*/  UMOV UR4, 0xffffffff ;  /* 0xffffffff00047882 */ /* 0x000fc60000000000 */
[----:B------:R-:W-:Y:S05]  /*2f200*/  BRA.DIV UR4, `(.L_x_2147) ;  /* 0x0000005a04487947 */ /* 0x000fea000b800000 */
[----:B------:R-:W-:-:S13]  /*2f210*/  ELECT P6, URZ, PT ;  /* 0x00000000003f782f */ /* 0x000fda00038c0000 */
.L_x_2262:
[----:B------:R-:W-:Y:S05]  /*2f220*/  @!P6 BRA `(.L_x_2146) ;  /* 0x0000000000e0e947 */ /* 0x000fea0003800000 */
[----:B------:R-:W-:Y:S01]  /*2f230*/  IMAD.MOV.U32 R16, RZ, RZ, R7 ;  /* 0x000000ffff107224 */ /* 0x000fe200078e0007 */
[----:B------:R-:W-:Y:S06]  /*2f240*/  @!P1 BRA `(.L_x_2148) ;  /* 0x00000000004c9947 */ /* 0x000fec0003800000 */
[----:B------:R-:W2:Y:S01]  /*2f250*/  LDC R6, c[0x0][0x43c] ;  /* 0x00010f00ff067b82 */ /* 0x000ea20000000800 */
[----:B------:R-:W-:Y:S01]  /*2f260*/  IMAD.MOV.U32 R9, RZ, RZ, R0 ;  /* 0x000000ffff097224 */ /* 0x000fe200078e0000 */
[----:B------:R-:W-:Y:S01]  /*2f270*/  ULDC.64 UR4, c[0x0][0x428] ;  /* 0x00010a0000047ab9 */ /* 0x000fe20000000a00 */
[----:B--2---:R-:W-:-:S13]  /*2f280*/  ISETP.NE.AND P0, PT, R6, 0x1, PT ;  /* 0x000000010600780c */ /* 0x004fda0003f05270 */
[----:B-1----:R-:W1:Y:S02]  /*2f290*/  @P0 LDC.64 R4, c[0x0][0x440] ;  /* 0x00011000ff040b82 */ /* 0x002e640000000a00 */
[----:B-1----:R-:W-:-:S04]  /*2f2a0*/  @P0 IMAD.HI.U32 R0, R9, R4, RZ ;  /* 0x0000000409000227 */ /* 0x002fc800078e00ff */
        /* <DEDUP_REMOVED lines=13> */
.L_x_2148:
[----:B--2---:R-:W2:Y:S01]  /*2f380*/  LDL R2, [R1+0x448] ;  /* 0x0004480001027983 */ /* 0x004ea20000100800 */
[----:B------:R-:W-:Y:S01]  /*2f390*/  IMAD R0, R19, 0x8, R17 ;  /* 0x0000000813007824 */ /* 0x000fe200078e0211 */
[----:B--2---:R-:W-:-:S04]  /*2f3a0*/  SHF.L.U32 R2, R2, 0x1f, RZ ;  /* 0x0000001f02027819 */ /* 0x004fc800000006ff */
[----:B------:R-:W2:Y:S02]  /*2f3b0*/  SYNCS.PHASECHK.TRANS64.TRYWAIT P0, [R0+URZ+0x38840], R2 ;  /* 0x03884002000075a7 */ /* 0x000ea4000800017f */
[----:B--2---:R-:W-:Y:S05]  /*2f3c0*/  @!P0 BRA `(.L_x_2149) ;  /* 0x0000005400f88947 */ /* 0x004fea0003800000 */
.L_x_2263:
        /* <DEDUP_REMOVED lines=11> */
.L_x_2150:
[----:B--2---:R-:W2:Y:S01]  /*2f480*/  LDL R2, [R1+0x45c] ;  /* 0x00045c0001027983 */ /* 0x004ea20000100800 */
[----:B------:R-:W-:Y:S01]  /*2f490*/  R2UR UR33, R0 ;  /* 0x00000000002172ca */ /* 0x000fe200000e0000 */
[----:B------:R-:W-:Y:S01]  /*2f4a0*/  IMAD R0, R19, 0x2000, R17 ;  /* 0x0000200013007824 */ /* 0x000fe200078e0211 */
[----:B------:R-:W-:Y:S01]  /*2f4b0*/  UIADD3 UR4, UP0, UR44, 0x370, URZ ;  /* 0x000003702c047890 */ /* 0x000fe2000ff1e03f */
[----:B-----5:R-:W-:Y:S01]  /*2f4c0*/  R2UR UR37, R16 ;  /* 0x00000000102572ca */ /* 0x020fe200000e0000 */
[----:B------:R-:W-:Y:S01]  /*2f4d0*/  UMOV UR6, 0x0 ;  /* 0x0000000000067882 */ /* 0x000fe20000000000 */
[----:B------:R-:W-:Y:S01]  /*2f4e0*/  UMOV UR7, 0x14f00000 ;  /* 0x14f0000000077882 */ /* 0x000fe20000000000 */
[----:B------:R-:W-:Y:S01]  /*2f4f0*/  R2UR UR32, R0 ;  /* 0x00000000002072ca */ /* 0x000fe200000e0000 */
[----:B------:R-:W-:Y:S01]  /*2f500*/  UIADD3.X UR5, URZ, UR45, URZ, UP0, !UPT ;  /* 0x0000002d3f057290 */ /* 0x000fe200087fe43f */
[----:B------:R-:W-:Y:S01]  /*2f510*/  PLOP3.LUT P0, PT, PT, PT, PT, 0x80, 0x0 ;  /* 0x000000000000781c */ /* 0x000fe20003f0f070 */
[----:B------:R-:W-:Y:S01]  /*2f520*/  UMOV UR34, URZ ;  /* 0x0000003f00227c82 */ /* 0x000fe20008000000 */
[----:B------:R-:W-:-:S03]  /*2f530*/  LOP3.LUT R18, R18, 0xfffffffd, RZ, 0xc0, !PT ;  /* 0xfffffffd12127812 */ /* 0x000fc600078ec0ff */
[----:B------:R-:W-:-:S06]  /*2f540*/  UIADD3 UR33, UR33, 0x38830, URZ ;  /* 0x0003883021217890 */ /* 0x000fcc000fffe03f */
[----:B------:R-:W-:Y:S02]  /*2f550*/  UIADD3 UR32, UR32, 0x22400, URZ ;  /* 0x0002240020207890 */ /* 0x000fe4000fffe03f */
[----:B------:R-:W-:Y:S02]  /*2f560*/  @P0 LOP3.LUT R18, R18, 0x2, RZ, 0xfc, !PT ;  /* 0x0000000212120812 */ /* 0x000fe400078efcff */
[----:B--2---:R-:W-:-:S13]  /*2f570*/  R2UR UR35, R2 ;  /* 0x00000000022372ca */ /* 0x004fda00000e0000 */
[----:B------:R-:W-:-:S09]  /*2f580*/  USHF.L.U32 UR35, UR35, 0x6, URZ ;  /* 0x0000000623237899 */ /* 0x000fd2000800063f */
[----:B------:R2:W-:Y:S02]  /*2f590*/  UTMALDG.4D [UR32], [UR4], desc[UR6] ;  /* 0x00000620040075b4 */ /* 0x0005e40008019000 */
[----:B--2---:R-:W-:Y:S01]  /*2f5a0*/  NOP ;  /* 0x0000000000007918 */ /* 0x004fe20000000000 */
.L_x_2146:
[----:B------:R-:W-:Y:S05]  /*2f5b0*/  WARPSYNC.ALL ;  /* 0x0000000000007948 */ /* 0x000fea0003800000 */
[----:B------:R-:W-:Y:S01]  /*2f5c0*/  VIADD R0, R17, 0x20400 ;  /* 0x0002040011007836 */ /* 0x000fe20000000000 */
[----:B------:R-:W-:Y:S01]  /*2f5d0*/  BAR.SYNC.DEFER_BLOCKING 0x8, 0x100 ;  /* 0x0204000000007b1d */ /* 0x000fe20000010000 */
[----:B------:R-:W-:Y:S02]  /*2f5e0*/  USHF.R.S32.HI UR43, URZ, 0x1f, UR36 ;  /* 0x0000001f3f2b7899 */ /* 0x000fe40008011424 */
[----:B------:R-:W-:Y:S01]  /*2f5f0*/  USHF.R.S32.HI UR37, URZ, 0x1f, UR42 ;  /* 0x0000001f3f257899 */ /* 0x000fe2000801142a */
[----:B------:R-:W-:-:S02]  /*2f600*/  LOP3.LUT P0, RZ, R0, 0x3ff, RZ, 0xc0, !PT ;  /* 0x000003ff00ff7812 */ /* 0x000fc4000780c0ff */
[----:B------:R-:W-:Y:S11]  /*2f610*/  BSSY B6, `(.L_x_2151) ;  /* 0x0000012000067945 */ /* 0x000ff60003800000 */
[----:B------:R-:W-:Y:S05]  /*2f620*/  @!P0 BRA `(.L_x_2152) ;  /* 0x0000000000408947 */ /* 0x000fea0003800000 */
[----:B------:R-:W-:Y:S01]  /*2f630*/  MOV R2, 0x0 ;  /* 0x0000000000027802 */ /* 0x000fe20000000f00 */
[----:B------:R-:W-:Y:S01]  /*2f640*/  ULDC.64 UR4, c[0x4][0x90] ;  /* 0x0100240000047ab9 */ /* 0x000fe20000000a00 */
[----:B------:R-:W-:Y:S01]  /*2f650*/  ULDC.64 UR6, c[0x4][0x98] ;  /* 0x0100260000067ab9 */ /* 0x000fe20000000a00 */
[----:B------:R-:W-:Y:S01]  /*2f660*/  ULDC.64 UR8, c[0x4][0x20] ;  /* 0x0100080000087ab9 */ /* 0x000fe20000000a00 */
[----:B-1----:R-:W-:Y:S02]  /*2f670*/  IMAD.U32 R4, RZ, RZ, UR4 ;  /* 0x00000004ff047e24 */ /* 0x002fe4000f8e00ff */
        /* <DEDUP_REMOVED lines=10> */
[----:B-1----:R-:W-:Y:S05]  /*2f720*/  CALL.ABS.NOINC R2 ;  /* 0x0000000002007343 */ /* 0x002fea0003c00000 */
.L_x_2152:
[----:B------:R-:W-:Y:S05]  /*2f730*/  BSYNC B6 ;  /* 0x0000000000067941 */ /* 0x000fea0003800000 */
.L_x_2151:
[----:B------:R-:W2:Y:S01]  /*2f740*/  LDC R6, c[0x0][0x448] ;  /* 0x00011200ff067b82 */ /* 0x000ea20000000800 */
[----:B------:R-:W1:Y:S01]  /*2f750*/  S2R R2, SR_TID.X ;  /* 0x0000000000027919 */ /* 0x000e620000002100 */
[----:B------:R-:W-:Y:S02]  /*2f760*/  ULDC.64 UR8, c[0x0][0x2d8] ;  /* 0x0000b60000087ab9 */ /* 0x000fe40000000a00 */
[----:B------:R-:W-:Y:S01]  /*2f770*/  UIMAD UR6, UR43, UR8, URZ ;  /* 0x000000082b0672a4 */ /* 0x000fe2000f8e023f */
[----:B------:R-:W3:Y:S01]  /*2f780*/  S2R R0, SR_TID.X ;  /* 0x0000000000007919 */ /* 0x000ee20000002100 */
[----:B------:R-:W-:Y:S02]  /*2f790*/  UIMAD.WIDE.U32 UR4, UR36, UR8, URZ ;  /* 0x00000008240472a5 */ /* 0x000fe4000f8e003f */
[----:B------:R-:W-:-:S03]  /*2f7a0*/  UIMAD UR6, UR36, UR9, UR6 ;  /* 0x00000009240672a4 */ /* 0x000fc6000f8e0206 */
[----:B------:R-:W-:Y:S01]  /*2f7b0*/  ULDC.64 UR8, c[0x0][0x2e0] ;  /* 0x0000b80000087ab9 */ /* 0x000fe20000000a00 */
[----:B------:R-:W-:Y:S02]  /*2f7c0*/  UIADD3 UR5, UR5, UR6, URZ ;  /* 0x0000000605057290 */ /* 0x000fe4000fffe03f */
[----:B------:R-:W-:Y:S02]  /*2f7d0*/  UIMAD UR6, UR37, UR8, URZ ;  /* 0x00000008250672a4 */ /* 0x000fe4000f8e023f */
[----:B------:R-:W-:Y:S02]  /*2f7e0*/  UIMAD.WIDE.U32 UR4, UR42, UR8, UR4 ;  /* 0x000000082a0472a5 */ /* 0x000fe4000f8e0004 */
[----:B------:R-:W-:-:S04]  /*2f7f0*/  UIMAD UR6, UR42, UR9, UR6 ;  /* 0x000000092a0672a4 */ /* 0x000fc8000f8e0206 */
[----:B------:R-:W-:Y:S02]  /*2f800*/  UIADD3 UR6, UR5, UR6, URZ ;  /* 0x0000000605067290 */ /* 0x000fe4000fffe03f */
[----:B------:R-:W-:Y:S01]  /*2f810*/  IMAD.U32 R5, RZ, RZ, UR5 ;  /* 0x00000005ff057e24 */ /* 0x000fe2000f8e00ff */
[----:B--2---:R-:W-:Y:S02]  /*2f820*/  ISETP.NE.AND P0, PT, R6, 0x1, PT ;  /* 0x000000010600780c */ /* 0x004fe40003f05270 */
[----:B-1----:R-:W-:-:S11]  /*2f830*/  LOP3.LUT R4, R2, 0x7f, RZ, 0xc0, !PT ;  /* 0x0000007f02047812 */ /* 0x002fd600078ec0ff */
[----:B------:R-:W1:Y:S01]  /*2f840*/  @P0 LDC R3, c[0x0][0x44c] ;  /* 0x00011300ff030b82 */ /* 0x000e620000000800 */
[----:B---3--:R-:W-:Y:S01]  /*2f850*/  IMAD.SHL.U32 R0, R0, 0x10, RZ ;  /* 0x0000001000007824 */ /* 0x008fe200078e00ff */
[----:B------:R-:W-:-:S04]  /*2f860*/  SHF.R.U32.HI R4, RZ, 0x3, R4 ;  /* 0x00000003ff047819 */ /* 0x000fc80000011604 */
[----:B------:R-:W-:Y:S01]  /*2f870*/  LOP3.LUT R0, R4, 0x70, R0, 0xf8, !PT ;  /* 0x0000007004007812 */ /* 0x000fe200078ef800 */
[----:B------:R-:W-:Y:S01]  /*2f880*/  IMAD.U32 R4, RZ, RZ, UR4 ;  /* 0x00000004ff047e24 */ /* 0x000fe2000f8e00ff */
[----:B------:R-:W2:Y:S01]  /*2f890*/  @P0 LDC R2, c[0x0][0x450] ;  /* 0x00011400ff020b82 */ /* 0x000ea20000000800 */
[----:B------:R-:W-:Y:S02]  /*2f8a0*/  ULDC.64 UR4, c[0x0][0x2d0] ;  /* 0x0000b40000047ab9 */ /* 0x000fe40000000a00 */
[----:B0-----:R-:W-:-:S04]  /*2f8b0*/  VIADD R7, R0, UR40 ;  /* 0x0000002800077c36 */ /* 0x001fc80008000000 */
[----:B------:R-:W-:Y:S01]  /*2f8c0*/  IMAD.MOV.U32 R0, RZ, RZ, R7 ;  /* 0x000000ffff007224 */ /* 0x000fe200078e0007 */
[----:B------:R0:W-:Y:S01]  /*2f8d0*/  STL [R1+0x458], R7 ;  /* 0x0004580701007387 */ /* 0x0001e20000100800 */
[----:B-1----:R-:W-:-:S05]  /*2f8e0*/  @P0 IMAD.HI.U32 R3, R7, R3, RZ ;  /* 0x0000000307030227 */ /* 0x002fca00078e00ff */
[----:B--2---:R-:W-:Y:S01]  /*2f8f0*/  @P0 SHF.R.U32.HI R0, RZ, R2, R3 ;  /* 0x00000002ff000219 */ /* 0x004fe20000011603 */
[----:B------:R-:W-:Y:S02]  /*2f900*/  IMAD.MOV.U32 R2, RZ, RZ, R4 ;  /* 0x000000ffff027224 */ /* 0x000fe400078e0004 */
[----:B------:R-:W-:Y:S01]  /*2f910*/  IMAD.U32 R3, RZ, RZ, UR6 ;  /* 0x00000006ff037e24 */ /* 0x000fe2000f8e00ff */
[----:B------:R-:W-:Y:S01]  /*2f920*/  SHF.R.S32.HI R4, RZ, 0x1f, R0 ;  /* 0x0000001fff047819 */ /* 0x000fe20000011400 */
[----:B------:R-:W1:Y:S01]  /*2f930*/  S2R R9, SR_TID.X ;  /* 0x0000000000097919 */ /* 0x000e620000002100 */
[----:B------:R-:W-:Y:S01]  /*2f940*/  ULDC.64 UR6, c[0x0][0x280] ;  /* 0x0000a00000067ab9 */ /* 0x000fe20000000a00 */
[----:B------:R-:W-:-:S04]  /*2f950*/  IMAD.WIDE.U32 R2, R0, UR4, R2 ;  /* 0x0000000400027c25 */ /* 0x000fc8000f8e0002 */
[----:B------:R-:W-:-:S04]  /*2f960*/  IMAD R4, R4, UR4, RZ ;  /* 0x0000000404047c24 */ /* 0x000fc8000f8e02ff */
[----:B------:R-:W-:Y:S01]  /*2f970*/  IMAD R4, R0, UR5, R4 ;  /* 0x0000000500047c24 */ /* 0x000fe2000f8e0204 */
[----:B------:R-:W-:Y:S01]  /*2f980*/  ULDC.64 UR4, c[0x0][0x2c8] ;  /* 0x0000b20000047ab9 */ /* 0x000fe20000000a00 */
[----:B------:R-:W-:Y:S02]  /*2f990*/  IMAD.MOV R0, RZ, RZ, -R0 ;  /* 0x000000ffff007224 */ /* 0x000fe400078e0a00 */
[----:B------:R-:W-:Y:S02]  /*2f9a0*/  IMAD.IADD R3, R3, 0x1, R4 ;  /* 0x0000000103037824 */ /* 0x000fe400078e0204 */
[----:B------:R-:W-:Y:S02]  /*2f9b0*/  IMAD R0, R6, R0, R7 ;  /* 0x0000000006007224 */ /* 0x000fe400078e0207 */
[----:B0-----:R0:W5:Y:S02]  /*2f9c0*/  LDL R7, [R1+0x444] ;  /* 0x0004440001077983 */ /* 0x0011640000100800 */
[----:B------:R-:W-:Y:S01]  /*2f9d0*/  IMAD.WIDE.U32 R2, R0, UR4, R2 ;  /* 0x0000000400027c25 */ /* 0x000fe2000f8e0002 */
[----:B------:R-:W-:-:S05]  /*2f9e0*/  SHF.R.S32.HI R4, RZ, 0x1f, R0 ;  /* 0x0000001fff047819 */ /* 0x000fca0000011400 */
[----:B------:R-:W-:Y:S01]  /*2f9f0*/  IMAD R4, R4, UR4, RZ ;  /* 0x0000000404047c24 */ /* 0x000fe2000f8e02ff */
[----:B------:R-:W-:-:S03]  /*2fa00*/  ULDC UR4, c[0x0][0x2b8] ;  /* 0x0000ae0000047ab9 */ /* 0x000fc60000000800 */
[----:B------:R-:W-:Y:S01]  /*2fa10*/  IMAD R4, R0, UR5, R4 ;  /* 0x0000000500047c24 */ /* 0x000fe2000f8e0204 */
[----:B------:R-:W-:Y:S01]  /*2fa20*/  LEA R0, P1, R2, UR6, 0x1 ;  /* 0x0000000602007c11 */ /* 0x000fe2000f8208ff */
[C---:B-1----:R-:W-:Y:S01]  /*2fa30*/  IMAD.SHL.U32 R8, R9.reuse, 0x8, RZ ;  /* 0x0000000809087824 */ /* 0x042fe200078e00ff */
[----:B------:R-:W-:Y:S01]  /*2fa40*/  LOP3.LUT R9, R9, 0x7f, RZ, 0xc0, !PT ;  /* 0x0000007f09097812 */ /* 0x000fe200078ec0ff */
[----:B------:R-:W-:-:S03]  /*2fa50*/  IMAD.IADD R3, R3, 0x1, R4 ;  /* 0x0000000103037824 */ /* 0x000fc600078e0204 */
[----:B------:R-:W-:Y:S02]  /*2fa60*/  LOP3.LUT R8, R8, 0x38, RZ, 0xc0, !PT ;  /* 0x0000003808087812 */ /* 0x000fe400078ec0ff */
[----:B------:R-:W-:Y:S02]  /*2fa70*/  LEA.HI.X R3, R2, UR7, R3, 0x1, P1 ;  /* 0x0000000702037c11 */ /* 0x000fe400088f0c03 */
[----:B------:R-:W-:Y:S01]  /*2fa80*/  ISETP.GE.AND P0, PT, R8, UR4, PT ;  /* 0x0000000408007c0c */ /* 0x000fe2000bf06270 */
[----:B------:R-:W-:Y:S01]  /*2fa90*/  UMOV UR4, 0xffffffff ;  /* 0xffffffff00047882 */ /* 0x000fe20000000000 */
[----:B------:R-:W-:Y:S02]  /*2faa0*/  SHF.R.U32.HI R9, RZ, 0x3, R9 ;  /* 0x00000003ff097819 */ /* 0x000fe40000011609 */
[----:B0-----:R-:W-:Y:S09]  /*2fab0*/  BRA.DIV UR4, `(.L_x_2153) ;  /* 0x0000005204507947 */ /* 0x001ff2000b800000 */
[----:B------:R-:W0:Y:S01]  /*2fac0*/  SHFL.IDX PT, R5, R0, RZ, 0x181f ;  /* 0x00181fff00057589 */ /* 0x000e2200000e0000 */
[----:B------:R-:W-:Y:S01]  /*2fad0*/  ULDC UR4, c[0x0][0x288] ;  /* 0x0000a20000047ab9 */ /* 0x000fe20000000800 */
[----:B------:R-:W-:Y:S02]  /*2fae0*/  VIADD R9, R9, UR40 ;  /* 0x0000002809097c36 */ /* 0x000fe40008000000 */
[----:B------:R-:W1:Y:S01]  /*2faf0*/  SHFL.IDX PT, R4, R3, RZ, 0x181f ;  /* 0x00181fff03047589 */ /* 0x000e6200000e0000 */
[----:B------:R-:W-:Y:S02]  /*2fb00*/  IMAD R2, R6, UR4, RZ ;  /* 0x0000000406027c24 */ /* 0x000fe4000f8e02ff */
[C---:B------:R-:W-:Y:S01]  /*2fb10*/  VIADD R6, R9.reuse, 0x10 ;  /* 0x0000001009067836 */ /* 0x040fe20000000000 */
[----:B------:R-:W-:Y:S02]  /*2fb20*/  STL [R1+0x454], R9 ;  /* 0x0004540901007387 */ /* 0x000fe40000100800 */
[----:B------:R-:W-:-:S02]  /*2fb30*/  ISETP.GE.AND P1, PT, R9, R2, PT ;  /* 0x000000020900720c */ /* 0x000fc40003f26270 */
[----:B------:R2:W-:Y:S11]  /*2fb40*/  STL [R1+0x460], R6 ;  /* 0x0004600601007387 */ /* 0x0005f60000100800 */
[----:B0-----:R-:W-:-:S05]  /*2fb50*/  @!P1 LEA R5, P2, R8, R5, 0x1 ;  /* 0x0000000508059211 */ /* 0x001fca00078408ff */
[----:B-1----:R-:W-:-:S05]  /*2fb60*/  @!P1 IMAD.X R4, RZ, RZ, R4, P2 ;  /* 0x000000ffff049224 */ /* 0x002fca00010e0604 */
[----:B------:R-:W-:-:S04]  /*2fb70*/  @!P1 LOP3.LUT R5, R5, R4, RZ, 0x3c, !PT ;  /* 0x0000000405059212 */ /* 0x000fc800078e3cff */
[----:B------:R-:W-:-:S04]  /*2fb80*/  @!P1 LOP3.LUT R4, R5, R4, RZ, 0x3c, !PT ;  /* 0x0000000405049212 */ /* 0x000fc800078e3cff */
[----:B------:R-:W-:-:S05]  /*2fb90*/  @!P1 LOP3.LUT R5, R5, R4, RZ, 0x3c, !PT ;  /* 0x0000000405059212 */ /* 0x000fca00078e3cff */
[----:B------:R-:W-:Y:S01]  /*2fba0*/  @!PT LDS RZ, [RZ] ;  /* 0x00000000fffff984 */ /* 0x000fe20000000800 */
[----:B-----5:R0:W-:Y:S01]  /*2fbb0*/  @!P1 LDGSTS.E.BYPASS.LTC128B.128 [R7+0x20400], desc[UR46][R4.64], !P0 ;  /* 0x2040000004079fae */ /* 0x0201e2000c101d6e */
[----:B------:R-:W-:Y:S01]  /*2fbc0*/  ISETP.GE.AND P1, PT, R6, R2, PT ;  /* 0x000000020600720c */ /* 0x000fe20003f26270 */
[----:B--2---:R-:W-:-:S05]  /*2fbd0*/  VIADD R6, R9, 0x20 ;  /* 0x0000002009067836 */ /* 0x004fca0000000000 */
[----:B------:R-:W-:Y:S04]  /*2fbe0*/  STL [R1+0x464], R6 ;  /* 0x0004640601007387 */ /* 0x000fe80000100800 */
[----:B0-----:R-:W0:Y:S04]  /*2fbf0*/  SHFL.IDX PT, R5, R0, 0x1, 0x181f ;  /* 0x00381f0000057f89 */ /* 0x001e2800000e0000 */
[----:B------:R-:W1:Y:S01]  /*2fc00*/  SHFL.IDX PT, R4, R3, 0x1, 0x181f ;  /* 0x00381f0003047f89 */ /* 0x000e6200000e0000 */
[----:B0-----:R-:W-:-:S05]  /*2fc10*/  @!P1 LEA R5, P2, R8, R5, 0x1 ;  /* 0x0000000508059211 */ /* 0x001fca00078408ff */
[----:B-1----:R-:W-:-:S05]  /*2fc20*/  @!P1 IMAD.X R4, RZ, RZ, R4, P2 ;  /* 0x000000ffff049224 */ /* 0x002fca00010e0604 */
[----:B------:R-:W-:-:S04]  /*2fc30*/  @!P1 LOP3.LUT R5, R5, R4, RZ, 0x3c, !PT ;  /* 0x0000000405059212 */ /* 0x000fc800078e3cff */
[----:B------:R-:W-:-:S04]  /*2fc40*/  @!P1 LOP3.LUT R4, R5, R4, RZ, 0x3c, !PT ;  /* 0x0000000405049212 */ /* 0x000fc800078e3cff */
[----:B------:R-:W-:-:S05]  /*2fc50*/  @!P1 LOP3.LUT R5, R5, R4, RZ, 0x3c, !PT ;  /* 0x0000000405059212 */ /* 0x000fca00078e3cff */
[----:B------:R0:W-:Y:S01]  /*2fc60*/  @!P1 LDGSTS.E.BYPASS.LTC128B.128 [R7+0x20c00], desc[UR46][R4.64], !P0 ;  /* 0x20c0000004079fae */ /* 0x0001e2000c101d6e */
[----:B------:R-:W-:-:S03]  /*2fc70*/  ISETP.GE.AND P1, PT, R6, R2, PT ;  /* 0x000000020600720c */ /* 0x000fc60003f26270 */
[----:B0-----:R-:W0:Y:S04]  /*2fc80*/  SHFL.IDX PT, R5, R0, 0x2, 0x181f ;  /* 0x00581f0000057f89 */ /* 0x001e2800000e0000 */
[----:B------:R-:W1:Y:S04]  /*2fc90*/  SHFL.IDX PT, R4, R3, 0x2, 0x181f ;  /* 0x00581f0003047f89 */ /* 0x000e6800000e0000 */
[----:B------:R-:W2:Y:S04]  /*2fca0*/  SHFL.IDX PT, R0, R0, 0x3, 0x181f ;  /* 0x00781f0000007f89 */ /* 0x000ea800000e0000 */
[----:B------:R-:W3:Y:S01]  /*2fcb0*/  SHFL.IDX PT, R3, R3, 0x3, 0x181f ;  /* 0x00781f0003037f89 */ /* 0x000ee200000e0000 */
[----:B0-----:R-:W-:-:S05]  /*2fcc0*/  @!P1 LEA R5, P2, R8, R5, 0x1 ;  /* 0x0000000508059211 */ /* 0x001fca00078408ff */
[----:B-1----:R-:W-:-:S05]  /*2fcd0*/  @!P1 IMAD.X R4, RZ, RZ, R4, P2 ;  /* 0x000000ffff049224 */ /* 0x002fca00010e0604 */
[----:B------:R-:W-:-:S04]  /*2fce0*/  @!P1 LOP3.LUT R5, R5, R4, RZ, 0x3c, !PT ;  /* 0x0000000405059212 */ /* 0x000fc800078e3cff */
[----:B------:R-:W-:-:S04]  /*2fcf0*/  @!P1 LOP3.LUT R4, R5, R4, RZ, 0x3c, !PT ;  /* 0x0000000405049212 */ /* 0x000fc800078e3cff */
[----:B------:R-:W-:-:S05]  /*2fd00*/  @!P1 LOP3.LUT R5, R5, R4, RZ, 0x3c, !PT ;  /* 0x0000000405059212 */ /* 0x000fca00078e3cff */
[----:B--23--:R1:W-:Y:S02]  /*2fd10*/  @!P1 LDGSTS.E.BYPASS.LTC128B.128 [R7+0x21400], desc[UR46][R4.64], !P0 ;  /* 0x2140000004079fae */ /* 0x00c3e4000c101d6e */
.L_x_2272:
[----:B01----:R-:W2:Y:S02]  /*2fd20*/  LDL R4, [R1+0x454] ;  /* 0x0004540001047983 */ /* 0x003ea40000100800 */
[----:B--2---:R-:W-:-:S05]  /*2fd30*/  VIADD R4, R4, 0x30 ;  /* 0x0000003004047836 */ /* 0x004fca0000000000 */
[----:B------:R-:W-:Y:S01]  /*2fd40*/  ISETP.GE.AND P1, PT, R4, R2, PT ;  /* 0x000000020400720c */ /* 0x000fe20003f26270 */
[----:B------:R0:W-:-:S12]  /*2fd50*/  STL [R1+0x478], R4 ;  /* 0x0004780401007387 */ /* 0x0001d80000100800 */
[----:B------:R-:W-:-:S05]  /*2fd60*/  @!P1 LEA R2, P2, R8, R0, 0x1 ;  /* 0x0000000008029211 */ /* 0x000fca00078408ff */
[----:B------:R-:W-:-:S05]  /*2fd70*/  @!P1 IMAD.X R3, RZ, RZ, R3, P2 ;  /* 0x000000ffff039224 */ /* 0x000fca00010e0603 */
[----:B------:R-:W-:Y:S01]  /*2fd80*/  @!PT LDS RZ, [RZ] ;  /* 0x00000000fffff984 */ /* 0x000fe20000000800 */
[----:B------:R-:W-:Y:S01]  /*2fd90*/  @!PT LDS RZ, [RZ] ;  /* 0x00000000fffff984 */ /* 0x000fe20000000800 */
[----:B------:R-:W-:Y:S01]  /*2fda0*/  @!PT LDS RZ, [RZ] ;  /* 0x00000000fffff984 */ /* 0x000fe20000000800 */
[----:B------:R0:W-:Y:S01]  /*2fdb0*/  @!P1 LDGSTS.E.BYPASS.LTC128B.128 [R7+0x21c00], desc[UR46][R2.64], !P0 ;  /* 0x21c0000002079fae */ /* 0x0001e2000c101d6e */
[----:B------:R-:W-:Y:S01]  /*2fdc0*/  PLOP3.LUT P0, PT, PT, PT, PT, 0x80, 0x0 ;  /* 0x000000000000781c */ /* 0x000fe20003f0f070 */
[----:B------:R-:W-:-:S12]  /*2fdd0*/  NOP ;  /* 0x0000000000007918 */ /* 0x000fd80000000000 */
.L_x_2154:
[----:B------:R-:W-:Y:S02]  /*2fde0*/  PLOP3.LUT P1, PT, P1, P0, PT, 0xa2, 0x0 ;  /* 0x000000000000781c */ /* 0x000fe40000f21472 */
[----:B------:R-:W-:-:S08]  /*2fdf0*/  @P0 R2UR P1, UR4, R17 ;  /* 0x00000000110402ca */ /* 0x000fd00000020000 */
[----:B------:R-:W-:-:S05]  /*2fe00*/  @P0 PLOP3.LUT P0, PT, P1, PT, PT, 0x80, 0x0 ;  /* 0x000000000000081c */ /* 0x000fca0000f0f070 */
[----:B------:R-:W-:Y:S01]  /*2fe10*/  @!P1 SYNCS.ARRIVE.TRANS64.RED.A0T1 RZ, [UR4+0x38800], RZ ;  /* 0x038800ffffff99a7 */ /* 0x000fe20008200404 */
[----:B------:R-:W-:Y:S07]  /*2fe20*/  @!P1 ARRIVES.LDGSTSBAR.64.TRANSCNT [UR4+0x38800] ;  /* 0x03880000ff0099b0 */ /* 0x000fee0008000a84 */
[----:B------:R-:W-:Y:S05]  /*2fe30*/  @P0 BRA.U.ANY `(.L_x_2154) ;  /* 0xfffffffd00e80947 */ /* 0x000fea000393ffff */
[----:B0-----:R-:W0:Y:S01]  /*2fe40*/  LDC.64 R2, c[0x0][0x3d8] ;  /* 0x0000f600ff027b82 */ /* 0x001e220000000a00 */
[----:B------:R-:W-:Y:S01]  /*2fe50*/  NOP ;  /* 0x0000000000007918 */ /* 0x000fe20000000000 */
[C---:B0-----:R-:W-:Y:S01]  /*2fe60*/  IMAD R0, R2.reuse, UR43, RZ ;  /* 0x0000002b02007c24 */ /* 0x041fe2000f8e02ff */
[----:B------:R0:W-:Y:S01]  /*2fe70*/  SYNCS.ARRIVE.TRANS64.A1T0 RZ, [R17+URZ+0x38800], RZ ;  /* 0x038800ff11ff79a7 */ /* 0x0001e2000810003f */
[----:B------:R-:W-:Y:S01]  /*2fe80*/  IMAD.WIDE.U32 R4, R2, UR36, RZ ;  /* 0x0000002402047c25 */ /* 0x000fe2000f8e00ff */
[----:B------:R-:W-:Y:S03]  /*2fe90*/  BSSY B6, `(.L_x_2155) ;  /* 0x0000018000067945 */ /* 0x000fe60003800000 */
[----:B------:R-:W-:Y:S01]  /*2fea0*/  IMAD R3, R3, UR36, R0 ;  /* 0x0000002403037c24 */ /* 0x000fe2000f8e0200 */
[----:B------:R0:W-:Y:S01]  /*2feb0*/  STL.64 [R1+0x470], R4 ;  /* 0x0004700401007387 */ /* 0x0001e20000100a00 */
[----:B------:R-:W-:-:S05]  /*2fec0*/  VIADD R0, R17, 0x26400 ;  /* 0x0002640011007836 */ /* 0x000fca0000000000 */
[----:B------:R-:W-:Y:S01]  /*2fed0*/  LOP3.LUT P0, RZ, R0, 0x3ff, RZ, 0xc0, !PT ;  /* 0x000003ff00ff7812 */ /* 0x000fe2000780c0ff */
[----:B------:R-:W-:-:S05]  /*2fee0*/  IMAD.IADD R0, R5, 0x1, R3 ;  /* 0x0000000105007824 */ /* 0x000fca00078e0203 */
[----:B------:R0:W-:Y:S07]  /*2fef0*/  STL [R1+0x47c], R0 ;  /* 0x00047c0001007387 */ /* 0x0001ee0000100800 */
        /* <DEDUP_REMOVED lines=17> */
.L_x_2156:
[----:B------:R-:W-:Y:S05]  /*30010*/  BSYNC B6 ;  /* 0x0000000000067941 */ /* 0x000fea0003800000 */
.L_x_2155:
[----:B0-----:R-:W2:Y:S01]  /*30020*/  LDL.LU.64 R4, [R1+0x470] ;  /* 0x0004700001047983 */ /* 0x001ea20000300a00 */
[----:B------:R-:W0:Y:S01]  /*30030*/  LDC R8, c[0x0][0x448] ;  /* 0x00011200ff087b82 */ /* 0x000e220000000800 */
[----:B------:R-:W-:Y:S02]  /*30040*/  ULDC.64 UR8, c[0x0][0x3e0] ;  /* 0x0000f80000087ab9 */ /* 0x000fe40000000a00 */
[----:B------:R-:W3:Y:S04]  /*30050*/  LDL.LU R2, [R1+0x47c] ;  /* 0x00047c0001027983 */ /* 0x000ee80000300800 */
[----:B------:R-:W4:Y:S01]  /*30060*/  LDL.LU R3, [R1+0x458] ;  /* 0x0004580001037983 */ /* 0x000f220000300800 */
[----:B------:R-:W-:Y:S01]  /*30070*/  UIMAD UR6, UR37, UR8, URZ ;  /* 0x00000008250672a4 */ /* 0x000fe2000f8e023f */
[----:B------:R-:W-:Y:S01]  /*30080*/  LOP3.LUT R18, R18, 0xffffffef, RZ, 0xc0, !PT ;  /* 0xffffffef12127812 */ /* 0x000fe200078ec0ff */
[----:B------:R-:W1:Y:S02]  /*30090*/  S2R R10, SR_TID.X ;  /* 0x00000000000a7919 */ /* 0x000e640000002100 */
[----:B------:R-:W-:Y:S01]  /*300a0*/  UIMAD UR6, UR42, UR9, UR6 ;  /* 0x000000092a0672a4 */ /* 0x000fe2000f8e0206 */
[----:B------:R-:W5:Y:S01]  /*300b0*/  S2R R11, SR_TID.X ;  /* 0x00000000000b7919 */ /* 0x000f620000002100 */
[----:B0-----:R-:W-:-:S13]  /*300c0*/  ISETP.NE.AND P0, PT, R8, 0x1, PT ;  /* 0x000000010800780c */ /* 0x001fda0003f05270 */
[----:B------:R-:W0:Y:S01]  /*300d0*/  @P0 LDC R0, c[0x0][0x450] ;  /* 0x00011400ff000b82 */ /* 0x000e220000000800 */
[----:B-1----:R-:W-:Y:S02]  /*300e0*/  IMAD.SHL.U32 R10, R10, 0x8, RZ ;  /* 0x000000080a0a7824 */ /* 0x002fe400078e00ff */
[----:B-----5:R-:W-:-:S03]  /*300f0*/  IMAD.SHL.U32 R9, R11, 0x8, RZ ;  /* 0x000000080b097824 */ /* 0x020fc600078e00ff */
[----:B------:R-:W-:-:S04]  /*30100*/  LOP3.LUT R10, R10, 0x38, RZ, 0xc0, !PT ;  /* 0x000000380a0a7812 */ /* 0x000fc800078ec0ff */
[C---:B------:R-:W-:Y:S02]  /*30110*/  LOP3.LUT R12, R10.reuse, 0x80, RZ, 0xfc, !PT ;  /* 0x000000800a0c7812 */ /* 0x040fe400078efcff */
[----:B------:R-:W-:Y:S02]  /*30120*/  LOP3.LUT R10, R10, 0x40, RZ, 0xfc, !PT ;  /* 0x000000400a0a7812 */ /* 0x000fe400078efcff */
[----:B------:R-:W-:Y:S02]  /*30130*/  LOP3.LUT R9, R9, 0x38, RZ, 0xc0, !PT ;  /* 0x0000003809097812 */ /* 0x000fe400078ec0ff */
[----:B--2---:R-:W-:Y:S02]  /*30140*/  R2UR UR5, R5 ;  /* 0x00000000050572ca */ /* 0x004fe400000e0000 */
[----:B------:R-:W-:Y:S02]  /*30150*/  R2UR UR4, R4 ;  /* 0x00000000040472ca */ /* 0x000fe400000e0000 */
[----:B---3--:R-:W-:-:S02]  /*30160*/  R2UR UR5, R2 ;  /* 0x00000000020572ca */ /* 0x008fc400000e0000 */
[----:B------:R-:W1:Y:S01]  /*30170*/  @P0 LDC R2, c[0x0][0x44c] ;  /* 0x00011300ff020b82 */ /* 0x000e620000000800 */
[----:B----4-:R-:W-:-:S10]  /*30180*/  IMAD.MOV.U32 R4, RZ, RZ, R3 ;  /* 0x000000ffff047224 */ /* 0x010fd400078e0003 */
[----:B------:R-:W-:-:S04]  /*30190*/  UIMAD.WIDE.U32 UR4, UR42, UR8, UR4 ;  /* 0x000000082a0472a5 */ /* 0x000fc8000f8e0004 */
[----:B------:R-:W-:Y:S02]  /*301a0*/  UIADD3 UR6, UR5, UR6, URZ ;  /* 0x0000000605067290 */ /* 0x000fe4000fffe03f */
[----:B------:R-:W-:Y:S02]  /*301b0*/  IMAD.U32 R6, RZ, RZ, UR4 ;  /* 0x00000004ff067e24 */ /* 0x000fe4000f8e00ff */
[----:B------:R-:W-:Y:S01]  /*301c0*/  IMAD.U32 R7, RZ, RZ, UR5 ;  /* 0x00000005ff077e24 */ /* 0x000fe2000f8e00ff */
[----:B------:R-:W-:Y:S01]  /*301d0*/  ULDC.64 UR4, c[0x0][0x3d0] ;  /* 0x0000f40000047ab9 */ /* 0x000fe20000000a00 */
[----:B-1----:R-:W-:-:S05]  /*301e0*/  @P0 IMAD.HI.U32 R2, R3, R2, RZ ;  /* 0x0000000203020227 */ /* 0x002fca00078e00ff */
[----:B0-----:R-:W-:Y:S01]  /*301f0*/  @P0 SHF.R.U32.HI R4, RZ, R0, R2 ;  /* 0x00000000ff040219 */ /* 0x001fe20000011602 */
[----:B------:R-:W-:-:S03]  /*30200*/  IMAD.MOV.U32 R2, RZ, RZ, R6 ;  /* 0x000000ffff027224 */ /* 0x000fc600078e0006 */
[--C-:B------:R-:W-:Y:S01]  /*30210*/  SHF.R.S32.HI R5, RZ, 0x1f, R4.reuse ;  /* 0x0000001fff057819 */ /* 0x100fe20000011404 */
[----:B------:R-:W-:-:S04]  /*30220*/  IMAD.MOV R0, RZ, RZ, -R4 ;  /* 0x000000ffff007224 */ /* 0x000fc800078e0a04 */
[----:B------:R-:W-:Y:S02]  /*30230*/  IMAD R0, R8, R0, R3 ;  /* 0x0000000008007224 */ /* 0x000fe400078e0203 */
[----:B------:R-:W-:Y:S02]  /*30240*/  IMAD.U32 R3, RZ, RZ, UR6 ;  /* 0x00000006ff037e24 */ /* 0x000fe4000f8e00ff */
[----:B------:R-:W-:Y:S02]  /*30250*/  IMAD R5, R5, UR4, RZ ;  /* 0x0000000405057c24 */ /* 0x000fe4000f8e02ff */
[----:B------:R-:W-:-:S04]  /*30260*/  IMAD.WIDE.U32 R2, R4, UR4, R2 ;  /* 0x0000000404027c25 */ /* 0x000fc8000f8e0002 */
        /* <DEDUP_REMOVED lines=14> */
[----:B------:R-:W-:Y:S01]  /*30350*/  ISETP.GE.AND P3, PT, R9, UR4, PT ;  /* 0x0000000409007c0c */ /* 0x000fe2000bf66270 */
[----:B------:R-:W1:Y:S01]  /*30360*/  S2R R12, SR_TID.X ;  /* 0x00000000000c7919 */ /* 0x000e620000002100 */
[----:B------:R-:W-:-:S02]  /*30370*/  LEA.HI.X R6, R2, UR5, R6, 0x1, P0 ;  /* 0x0000000502067c11 */ /* 0x000fc400080f0c06 */
[----:B------:R-:W-:Y:S02]  /*30380*/  SEL R2, RZ, 0x1, P3 ;  /* 0x00000001ff027807 */ /* 0x000fe40001800000 */
[----:B------:R-:W-:Y:S02]  /*30390*/  SEL R3, RZ, 0x4, P2 ;  /* 0x00000004ff037807 */ /* 0x000fe40001000000 */
[----:B------:R-:W-:-:S04]  /*303a0*/  SEL R4, RZ, 0x2, P1 ;  /* 0x00000002ff047807 */ /* 0x000fc80000800000 */
[----:B------:R-:W-:Y:S02]  /*303b0*/  IADD3 R2, R3, R4, R2 ;  /* 0x0000000403027210 */ /* 0x000fe40007ffe002 */
[----:B------:R-:W-:-:S04]  /*303c0*/  @P3 LOP3.LUT R18, R18, 0x10, RZ, 0xfc, !PT ;  /* 0x0000001012123812 */ /* 0x000fc800078efcff */
[----:B------:R-:W-:-:S04]  /*303d0*/  LOP3.LUT R18, R18, 0xfffffffb, RZ, 0xc0, !PT ;  /* 0xfffffffb12127812 */ /* 0x000fc800078ec0ff */
[----:B------:R-:W-:-:S04]  /*303e0*/  @P2 LOP3.LUT R18, R18, 0x4, RZ, 0xfc, !PT ;  /* 0x0000000412122812 */ /* 0x000fc800078efcff */
[----:B------:R-:W-:Y:S01]  /*303f0*/  LOP3.LUT R18, R18, 0xfffffff7, RZ, 0xc0, !PT ;  /* 0xfffffff712127812 */ /* 0x000fe200078ec0ff */
[----:B0-----:R-:W-:-:S03]  /*30400*/  IMAD.SHL.U32 R10, R10, 0x8, RZ ;  /* 0x000000080a0a7824 */ /* 0x001fc600078e00ff */
[----:B------:R-:W-:Y:S01]  /*30410*/  @P1 LOP3.LUT R18, R18, 0x8, RZ, 0xfc, !PT ;  /* 0x0000000812121812 */ /* 0x000fe200078efcff */
[----:B-1----:R-:W-:Y:S01]  /*30420*/  IMAD.SHL.U32 R12, R12, 0x8, RZ ;  /* 0x000000080c0c7824 */ /* 0x002fe200078e00ff */
[----:B------:R-:W-:-:S04]  /*30430*/  LOP3.LUT R10, R10, 0x38, RZ, 0xc0, !PT ;  /* 0x000000380a0a7812 */ /* 0x000fc800078ec0ff */
[----:B------:R-:W-:Y:S02]  /*30440*/  LOP3.LUT R10, R10, 0x100, RZ, 0xfc, !PT ;  /* 0x000001000a0a7812 */ /* 0x000fe400078efcff */
[----:B------:R-:W-:Y:S02]  /*30450*/  LOP3.LUT R12, R12, 0x38, RZ, 0xc0, !PT ;  /* 0x000000380c0c7812 */ /* 0x000fe400078ec0ff */
[----:B------:R-:W-:Y:S01]  /*30460*/  ISETP.GE.AND P0, PT, R10, UR4, PT ;  /* 0x000000040a007c0c */ /* 0x000fe2000bf06270 */
[C---:B------:R-:W-:Y:S01]  /*30470*/  IMAD.SHL.U32 R10, R11.reuse, 0x8, RZ ;  /* 0x000000080b0a7824 */ /* 0x040fe200078e00ff */
[----:B------:R-:W-:Y:S01]  /*30480*/  LOP3.LUT R12, R12, 0xc0, RZ, 0xfc, !PT ;  /* 0x000000c00c0c7812 */ /* 0x000fe200078efcff */
[----:B------:R-:W-:Y:S01]  /*30490*/  IMAD.SHL.U32 R11, R11, 0x8, RZ ;  /* 0x000000080b0b7824 */ /* 0x000fe200078e00ff */
[----:B------:R-:W-:Y:S02]  /*304a0*/  SEL R3, RZ, 0x10, P0 ;  /* 0x00000010ff037807 */ /* 0x000fe40000000000 */
[----:B------:R-:W-:-:S02]  /*304b0*/  LOP3.LUT R10, R10, 0x38, RZ, 0xc0, !PT ;  /* 0x000000380a0a7812 */ /* 0x000fc400078ec0ff */
[----:B------:R-:W-:Y:S02]  /*304c0*/  ISETP.GE.AND P5, PT, R12, UR4, PT ;  /* 0x000000040c007c0c */ /* 0x000fe4000bfa6270 */
[----:B------:R-:W-:Y:S02]  /*304d0*/  LOP3.LUT R12, R10, 0x180, RZ, 0xfc, !PT ;  /* 0x000001800a0c7812 */ /* 0x000fe400078efcff */
[----:B------:R-:W-:Y:S02]  /*304e0*/  LOP3.LUT R11, R11, 0x38, RZ, 0xc0, !PT ;  /* 0x000000380b0b7812 */ /* 0x000fe400078ec0ff */
[----:B------:R-:W-:Y:S02]  /*304f0*/  ISETP.GE.AND P1, PT, R12, UR4, PT ;  /* 0x000000040c007c0c */ /* 0x000fe4000bf26270 */
[----:B------:R-:W-:Y:S02]  /*30500*/  LOP3.LUT R10, R11, 0x140, RZ, 0xfc, !PT ;  /* 0x000001400b0a7812 */ /* 0x000fe400078efcff */
[----:B------:R-:W-:-:S02]  /*30510*/  SEL R4, RZ, 0x8, P5 ;  /* 0x00000008ff047807 */ /* 0x000fc40002800000 */
[----:B------:R-:W-:Y:S02]  /*30520*/  SEL R5, RZ, 0x40, P1 ;  /* 0x00000040ff057807 */ /* 0x000fe40000800000 */
[----:B------:R-:W-:Y:S02]  /*30530*/  LOP3.LUT R7, R11, 0x1c0, RZ, 0xfc, !PT ;  /* 0x000001c00b077812 */ /* 0x000fe400078efcff */
[----:B------:R-:W-:Y:S02]  /*30540*/  ISETP.GE.AND P1, PT, R10, UR4, PT ;  /* 0x000000040a007c0c */ /* 0x000fe4000bf26270 */
[----:B------:R-:W-:Y:S02]  /*30550*/  IADD3 R2, R3, R2, R4 ;  /* 0x0000000203027210 */ /* 0x000fe40007ffe004 */
[----:B------:R-:W-:Y:S02]  /*30560*/  SEL R3, RZ, 0x20, P1 ;  /* 0x00000020ff037807 */ /* 0x000fe40000800000 */
[----:B------:R-:W-:Y:S01]  /*30570*/  ISETP.GE.AND P2, PT, R7, UR4, PT ;  /* 0x0000000407007c0c */ /* 0x000fe2000bf46270 */
[----:B------:R-:W-:Y:S01]  /*30580*/  UMOV UR4, 0xffffffff ;  /* 0xffffffff00047882 */ /* 0x000fe20000000000 */
[----:B------:R-:W-:-:S02]  /*30590*/  IADD3 R5, R5, R2, R3 ;  /* 0x0000000205057210 */ /* 0x000fc40007ffe003 */
[----:B------:R-:W-:-:S05]  /*305a0*/  SEL R7, RZ, 0x80, P2 ;  /* 0x00000080ff077807 */ /* 0x000fca0001000000 */
[----:B------:R-:W-:Y:S01]  /*305b0*/  IMAD.IADD R7, R5, 0x1, R7 ;  /* 0x0000000105077824 */ /* 0x000fe200078e0207 */
[----:B------:R-:W-:Y:S06]  /*305c0*/  BRA.DIV UR4, `(.L_x_2157) ;  /* 0x0000004a04e07947 */ /* 0x000fec000b800000 */
[----:B------:R-:W2:Y:S01]  /*305d0*/  LDL.LU R2, [R1+0x460] ;  /* 0x0004600001027983 */ /* 0x000ea20000300800 */
[----:B------:R-:W-:-:S03]  /*305e0*/  ULDC UR4, c[0x0][0x288] ;  /* 0x0000a20000047ab9 */ /* 0x000fc60000000800 */
[----:B------:R-:W3:Y:S04]  /*305f0*/  LDL.LU R3, [R1+0x454] ;  /* 0x0004540001037983 */ /* 0x000ee80000300800 */
[----:B------:R-:W4:Y:S04]  /*30600*/  LDL R11, [R1+0x444] ;  /* 0x00044400010b7983 */ /* 0x000f280000100800 */
[----:B------:R-:W5:Y:S01]  /*30610*/  LDL.LU R13, [R1+0x464] ;  /* 0x00046400010d7983 */ /* 0x000f620000300800 */
[----:B------:R-:W-:Y:S01]  /*30620*/  IMAD R4, R8, UR4, RZ ;  /* 0x0000000408047c24 */ /* 0x000fe2000f8e02ff */
[----:B------:R-:W-:-:S04]  /*30630*/  LOP3.LUT R18, R18, 0xffffbfff, RZ, 0xc0, !PT ;  /* 0xffffbfff12127812 */ /* 0x000fc800078ec0ff */
[----:B------:R-:W-:-:S04]  /*30640*/  @P0 LOP3.LUT R18, R18, 0x4000, RZ, 0xfc, !PT ;  /* 0x0000400012120812 */ /* 0x000fc800078efcff */
[C---:B------:R-:W-:Y:S02]  /*30650*/  LOP3.LUT P0, RZ, R18.reuse, 0x10, RZ, 0xc0, !PT ;  /* 0x0000001012ff7812 */ /* 0x040fe4000780c0ff */
[----:B------:R-:W-:-:S04]  /*30660*/  LOP3.LUT R18, R18, 0xffffdfff, RZ, 0xc0, !PT ;  /* 0xffffdfff12127812 */ /* 0x000fc800078ec0ff */
[----:B------:R-:W-:-:S04]  /*30670*/  @P1 LOP3.LUT R18, R18, 0x2000, RZ, 0xfc, !PT ;  /* 0x0000200012121812 */ /* 0x000fc800078efcff */
[C---:B------:R-:W-:Y:S02]  /*30680*/  LOP3.LUT P1, RZ, R18.reuse, 0x8, RZ, 0xc0, !PT ;  /* 0x0000000812ff7812 */ /* 0x040fe4000782c0ff */
[----:B------:R-:W-:Y:S01]  /*30690*/  LOP3.LUT R18, R18, 0xffffefff, RZ, 0xc0, !PT ;  /* 0xffffefff12127812 */ /* 0x000fe200078ec0ff */
[----:B------:R-:W-:Y:S01]  /*306a0*/  SHFL.IDX PT, R14, R0, 0x1, 0x181f ;  /* 0x00381f00000e7f89 */ /* 0x000fe200000e0000 */
[-C--:B--2---:R-:W-:Y:S02]  /*306b0*/  ISETP.GE.AND P3, PT, R2, R4.reuse, PT ;  /* 0x000000040200720c */ /* 0x084fe40003f66270 */
[----:B------:R-:W0:Y:S01]  /*306c0*/  S2R R2, SR_TID.X ;  /* 0x0000000000027919 */ /* 0x000e220000002100 */
[----:B---3--:R-:W-:Y:S02]  /*306d0*/  ISETP.GE.AND P2, PT, R3, R4, PT ;  /* 0x000000040300720c */ /* 0x008fe40003f46270 */
[----:B------:R-:W1:Y:S01]  /*306e0*/  SHFL.IDX PT, R3, R0, RZ, 0x181f ;  /* 0x00181fff00037589 */ /* 0x000e6200000e0000 */
[----:B0-----:R-:W-:-:S03]  /*306f0*/  IMAD.SHL.U32 R12, R2, 0x8, RZ ;  /* 0x00000008020c7824 */ /* 0x001fc600078e00ff */
[----:B------:R-:W0:Y:S02]  /*30700*/  SHFL.IDX PT, R2, R6, RZ, 0x181f ;  /* 0x00181fff06027589 */ /* 0x000e2400000e0000 */
[----:B------:R-:W-:-:S05]  /*30710*/  LOP3.LUT R12, R12, 0x38, RZ, 0xc0, !PT ;  /* 0x000000380c0c7812 */ /* 0x000fca00078ec0ff */
[----:B-1----:R-:W-:Y:S02]  /*30720*/  @!P2 LEA R3, P6, R12, R3, 0x1 ;  /* 0x000000030c03a211 */ /* 0x002fe400078c08ff */
[----:B------:R-:W-:Y:S02]  /*30730*/  @!P2 LOP3.LUT R8, R5, 0x40, RZ, 0xc0, !PT ;  /* 0x000000400508a812 */ /* 0x000fe400078ec0ff */
[----:B------:R-:W-:Y:S01]  /*30740*/  @P3 LOP3.LUT R18, R18, 0x1000, RZ, 0xfc, !PT ;  /* 0x0000100012123812 */ /* 0x000fe200078efcff */
[----:B0-----:R-:W-:-:S05]  /*30750*/  @!P2 IMAD.X R2, RZ, RZ, R2, P6 ;  /* 0x000000ffff02a224 */ /* 0x001fca00030e0602 */
[----:B------:R-:W-:-:S04]  /*30760*/  @!P2 LOP3.LUT R3, R3, R2, RZ, 0x3c, !PT ;  /* 0x000000020303a212 */ /* 0x000fc800078e3cff */
[C---:B------:R-:W-:Y:S02]  /*30770*/  @!P2 LOP3.LUT R2, R3.reuse, R2, RZ, 0x3c, !PT ;  /* 0x000000020302a212 */ /* 0x040fe400078e3cff */
[----:B------:R-:W-:Y:S02]  /*30780*/  @!P2 SHF.R.U32.HI R8, RZ, 0x2, R8 ;  /* 0x00000002ff08a819 */ /* 0x000fe40000011608 */
[----:B------:R-:W-:Y:S02]  /*30790*/  @!P2 LOP3.LUT R3, R3, R2, RZ, 0x3c, !PT ;  /* 0x000000020303a212 */ /* 0x000fe400078e3cff */
[----:B------:R-:W-:Y:S02]  /*307a0*/  LOP3.LUT P6, RZ, R18, 0x4, RZ, 0xc0, !PT ;  /* 0x0000000412ff7812 */ /* 0x000fe400078cc0ff */
[----:B------:R-:W-:Y:S01]  /*307b0*/  @!P2 ISETP.NE.U32.AND P3, PT, R8, RZ, PT ;  /* 0x000000ff0800a20c */ /* 0x000fe20003f65070 */
[----:B----4-:R-:W-:Y:S01]  /*307c0*/  @!P2 LDGSTS.E.BYPASS.LTC128B.128 [R11+0x26400], desc[UR46][R2.64], !P0 ;  /* 0x26400000020bafae */ /* 0x010fe2000c101d6e */
[----:B------:R-:W-:-:S02]  /*307d0*/  @!P2 LOP3.LUT R8, R7, 0x80, RZ, 0xc0, !PT ;  /* 0x000000800708a812 */ /* 0x000fc400078ec0ff */
[C---:B------:R-:W-:Y:S01]  /*307e0*/  LOP3.LUT P0, RZ, R18.reuse, 0x4000, RZ, 0xc0, !PT ;  /* 0x0000400012ff7812 */ /* 0x040fe2000780c0ff */
[----:B------:R-:W-:Y:S01]  /*307f0*/  @!P2 LDGSTS.E.BYPASS.LTC128B.128 [R11+0x28400], desc[UR46][R2.64+0x80], !P1 ;  /* 0x28400080020bafae */ /* 0x000fe2000c901d6e */
        /* <DEDUP_REMOVED lines=57> */
.L_x_2282:
        /* <DEDUP_REMOVED lines=15> */
[----:B--2---:R-:W-:Y:S01]  /*30c80*/  LEA R2, P2, R2, R0, 0x1 ;  /* 0x0000000002027211 */ /* 0x004fe200078408ff */
[----:B---3--:R-:W-:-:S04]  /*30c90*/  IMAD.MOV.U32 R8, RZ, RZ, R3 ;  /* 0x000000ffff087224 */ /* 0x008fc800078e0003 */
[----:B-1----:R-:W-:Y:S01]  /*30ca0*/  IMAD.X R3, RZ, RZ, R6, P2 ;  /* 0x000000ffff037224 */ /* 0x002fe200010e0606 */
[----:B------:R-:W-:-:S04]  /*30cb0*/  ISETP.NE.U32.AND P2, PT, R5, RZ, PT ;  /* 0x000000ff0500720c */ /* 0x000fc80003f45070 */
[----:B------:R-:W-:Y:S01]  /*30cc0*/  @!PT LDS RZ, [RZ] ;  /* 0x00000000fffff984 */ /* 0x000fe20000000800 */
[----:B------:R-:W-:Y:S01]  /*30cd0*/  @!PT LDS RZ, [RZ] ;  /* 0x00000000fffff984 */ /* 0x000fe20000000800 */
[----:B------:R-:W-:Y:S01]  /*30ce0*/  @!PT LDS RZ, [RZ] ;  /* 0x00000000fffff984 */ /* 0x000fe20000000800 */
[----:B------:R0:W-:Y:S04]  /*30cf0*/  LDGSTS.E.BYPASS.LTC128B.128 [R8+0x27c00], desc[UR46][R2.64], !P6 ;  /* 0x27c0000002087fae */ /* 0x0001e8000f101d6e */
        /* <DEDUP_REMOVED lines=8> */
.L_x_2159:
[----:B------:R-:W-:Y:S05]  /*30d80*/  BSYNC B0 ;  /* 0x0000000000007941 */ /* 0x000fea0003800000 */
.L_x_2158:
[----:B------:R-:W-:Y:S01]  /*30d90*/  NOP ;  /* 0x0000000000007918 */ /* 0x000fe20000000000 */
[----:B------:R-:W-:-:S13]  /*30da0*/  PLOP3.LUT P0, PT, PT, PT, PT, 0x80, 0x0 ;  /* 0x000000000000781c */ /* 0x000fda0003f0f070 */
.L_x_2160:
[----:B------:R-:W-:Y:S02]  /*30db0*/  PLOP3.LUT P1, PT, P1, P0, PT, 0xa2, 0x0 ;  /* 0x000000000000781c */ /* 0x000fe40000f21472 */
[----:B------:R-:W-:-:S08]  /*30dc0*/  @P0 R2UR P1, UR4, R17 ;  /* 0x00000000110402ca */ /* 0x000fd00000020000 */
[----:B------:R-:W-:-:S05]  /*30dd0*/  @P0 PLOP3.LUT P0, PT, P1, PT, PT, 0x80, 0x0 ;  /* 0x000000000000081c */ /* 0x000fca0000f0f070 */
[----:B------:R-:W-:Y:S01]  /*30de0*/  @!P1 SYNCS.ARRIVE.TRANS64.RED.A0T1 RZ, [UR4+0x38810], RZ ;  /* 0x038810ffffff99a7 */ /* 0x000fe20008200404 */
[----:B------:R-:W-:Y:S07]  /*30df0*/  @!P1 ARRIVES.LDGSTSBAR.64.TRANSCNT [UR4+0x38810] ;  /* 0x03881000ff0099b0 */ /* 0x000fee0008000a84 */
[----:B------:R-:W-:Y:S05]  /*30e00*/  @P0 BRA.U.ANY `(.L_x_2160) ;  /* 0xfffffffd00e80947 */ /* 0x000fea000393ffff */
[----:B0-----:R-:W3:Y:S02]  /*30e10*/  LDL.LU R2, [R1+0x468] ;  /* 0x0004680001027983 */ /* 0x001ee40000300800 */
[----:B---3--:R-:W-:-:S05]  /*30e20*/  VIADD R2, R2, 0x1 ;  /* 0x0000000102027836 */ /* 0x008fca0000000000 */
[----:B------:R0:W-:Y:S01]  /*30e30*/  STL [R1+0x468], R2 ;  /* 0x0004680201007387 */ /* 0x0001e20000100800 */
[----:B--2---:R-:W-:-:S04]  /*30e40*/  LEA.HI R0, R2, R2, RZ, 0x1 ;  /* 0x0000000202007211 */ /* 0x004fc800078f08ff */
[----:B------:R-:W-:-:S05]  /*30e50*/  LOP3.LUT R0, R0, 0xfffffffe, RZ, 0xc0, !PT ;  /* 0xfffffffe00007812 */ /* 0x000fca00078ec0ff */
[----:B------:R-:W-:-:S05]  /*30e60*/  IMAD.IADD R0, R2, 0x1, -R0 ;  /* 0x0000000102007824 */ /* 0x000fca00078e0a00 */
[----:B------:R-:W-:Y:S01]  /*30e70*/  SHF.L.U32 R0, R0, 0x1f, RZ ;  /* 0x0000001f00007819 */ /* 0x000fe200000006ff */
[----:B------:R-:W-:Y:S01]  /*30e80*/  NOP ;  /* 0x0000000000007918 */ /* 0x000fe20000000000 */
[----:B------:R0:W-:Y:S01]  /*30e90*/  SYNCS.ARRIVE.TRANS64.A1T0 RZ, [R17+URZ+0x38810], RZ ;  /* 0x038810ff11ff79a7 */ /* 0x0001e2000810003f */
[----:B------:R-:W-:Y:S01]  /*30ea0*/  BSSY B0, `(.L_x_2161) ;  /* 0x0000003000007945 */ /* 0x000fe20003800000 */
[----:B------:R-:W2:Y:S03]  /*30eb0*/  SYNCS.PHASECHK.TRANS64.TRYWAIT P0, [R17+URZ+0x38820], R0 ;  /* 0x03882000110075a7 */ /* 0x000ea6000800017f */
[----:B0-2---:R-:W-:Y:S05]  /*30ec0*/  @!P0 BRA `(.L_x_2162) ;  /* 0x0000004800f48947 */ /* 0x005fea0003800000 */
.L_x_2283:
[----:B------:R-:W-:Y:S05]  /*30ed0*/  BSYNC B0 ;  /* 0x0000000000007941 */ /* 0x000fea0003800000 */
.L_x_2161:
[----:B------:R-:W-:Y:S01]  /*30ee0*/  LOP3.LUT P0, RZ, R18, 0x2, RZ, 0xc0, !PT ;  /* 0x0000000212ff7812 */ /* 0x000fe2000780c0ff */
[----:B------:R-:W-:-:S12]  /*30ef0*/  BSSY B0, `(.L_x_2163) ;  /* 0x0000094000007945 */ /* 0x000fd80003800000 */
[----:B------:R-:W-:Y:S05]  /*30f00*/  @!P0 BRA `(.L_x_2164) ;  /* 0x0000000800488947 */ /* 0x000fea0003800000 */
[----:B------:R-:W2:Y:S01]  /*30f10*/  LDL R2, [R1+0x448] ;  /* 0x0004480001027983 */ /* 0x000ea20000100800 */
[----:B0-----:R-:W-:Y:S01]  /*30f20*/  IMAD R0, R19, 0x8, R17 ;  /* 0x0000000813007824 */ /* 0x001fe200078e0211 */
[----:B------:R-:W0:Y:S01]  /*30f30*/  S2R R3, SR_TID.X ;  /* 0x0000000000037919 */ /* 0x000e220000002100 */
[----:B------:R-:W-:Y:S01]  /*30f40*/  BSSY B1, `(.L_x_2165) ;  /* 0x0000006000017945 */ /* 0x000fe20003800000 */
[----:B0-----:R-:W-:-:S04]  /*30f50*/  LOP3.LUT R3, R3, 0x7f, RZ, 0xc0, !PT ;  /* 0x0000007f03037812 */ /* 0x001fc800078ec0ff */
[----:B------:R-:W-:Y:S02]  /*30f60*/  ISETP.NE.AND P1, PT, R3, RZ, PT ;  /* 0x000000ff0300720c */ /* 0x000fe40003f25270 */
[----:B--2---:R-:W-:-:S04]  /*30f70*/  SHF.L.U32 R2, R2, 0x1f, RZ ;  /* 0x0000001f02027819 */ /* 0x004fc800000006ff */
[----:B------:R-:W0:Y:S02]  /*30f80*/  SYNCS.PHASECHK.TRANS64.TRYWAIT P0, [R0+URZ+0x38860], R2 ;  /* 0x03886002000075a7 */ /* 0x000e24000800017f */
[----:B0-----:R-:W-:Y:S05]  /*30f90*/  @!P0 BRA `(.L_x_2166) ;  /* 0x0000004800d48947 */ /* 0x001fea0003800000 */
.L_x_2284:
[----:B------:R-:W-:Y:S05]  /*30fa0*/  BSYNC B1 ;  /* 0x0000000000017941 */ /* 0x000fea0003800000 */
.L_x_2165:
        /* <DEDUP_REMOVED lines=9> */
.L_x_2168:
[----:B------:R-:W-:Y:S05]  /*31040*/  BSYNC B1 ;  /* 0x0000000000017941 */ /* 0x000fea0003800000 */
.L_x_2167:
[----:B0-----:R-:W2:Y:S01]  /*31050*/  LDL.LU R2, [R1+0x45c] ;  /* 0x00045c0001027983 */ /* 0x001ea20000300800 */
[----:B------:R-:W-:Y:S01]  /*31060*/  UIADD3 UR4, UP0, UR44, 0x470, URZ ;  /* 0x000004702c047890 */ /* 0x000fe2000ff1e03f */
[----:B------:R-:W-:Y:S01]  /*31070*/  PLOP3.LUT P0, PT, PT, PT, PT, 0x80, 0x0 ;  /* 0x000000000000781c */ /* 0x000fe20003f0f070 */
[----:B------:R-:W-:Y:S01]  /*31080*/  VIADD R0, R0, 0x38850 ;  /* 0x0003885000007836 */ /* 0x000fe20000000000 */
[----:B------:R-:W-:Y:S01]  /*31090*/  UMOV UR6, 0x0 ;  /* 0x0000000000067882 */ /* 0x000fe20000000000 */
[----:B------:R-:W-:Y:S01]  /*310a0*/  UIADD3.X UR5, URZ, UR45, URZ, UP0, !UPT ;  /* 0x0000002d3f057290 */ /* 0x000fe200087fe43f */
[----:B------:R-:W-:Y:S01]  /*310b0*/  UMOV UR7, 0x14f00000 ;  /* 0x14f0000000077882 */ /* 0x000fe20000000000 */
[----:B------:R-:W-:Y:S01]  /*310c0*/  UMOV UR10, URZ ;  /* 0x0000003f000a7c82 */ /* 0x000fe20008000000 */
[----:B--2---:R-:W-:Y:S02]  /*310d0*/  IMAD.SHL.U32 R3, R2, 0x40, RZ ;  /* 0x0000004002037824 */ /* 0x004fe400078e00ff */
[----:B------:R-:W-:-:S04]  /*310e0*/  IMAD R2, R19, 0x10000, R17 ;  /* 0x0001000013027824 */ /* 0x000fc800078e0211 */
[----:B------:R-:W-:-:S07]  /*310f0*/  VIADD R4, R2, 0x400 ;  /* 0x0000040002047836 */ /* 0x000fce0000000000 */
.L_x_2169:
        /* <DEDUP_REMOVED lines=15> */
.L_x_2170:
        /* <DEDUP_REMOVED lines=15> */
.L_x_2171:
        /* <DEDUP_REMOVED lines=15> */
.L_x_2172:
        /* <DEDUP_REMOVED lines=15> */
.L_x_2173:
        /* <DEDUP_REMOVED lines=15> */
.L_x_2174:
        /* <DEDUP_REMOVED lines=15> */
.L_x_2175:
        /* <DEDUP_REMOVED lines=15> */
.L_x_2176:
        /* <DEDUP_REMOVED lines=10> */
.L_x_2164:
[----:B------:R-:W-:Y:S05]  /*31830*/  BSYNC B0 ;  /* 0x0000000000007941 */ /* 0x000fea0003800000 */
.L_x_2163:
[----:B------:R-:W-:-:S04]  /*31840*/  UIADD3 UR4, UR39, -0x2, URZ ;  /* 0xfffffffe27047890 */ /* 0x000fc8000fffe03f */
[----:B------:R-:W-:-:S06]  /*31850*/  UISETP.GE.AND UP0, UPT, UR4, UR38, UPT ;  /* 0x000000260400728c */ /* 0x000fcc000bf06270 */
[----:B------:R-:W-:-:S13]  /*31860*/  PLOP3.LUT P0, PT, PT, PT, UP0, 0x80, 0x0 ;  /* 0x000000000000781c */ /* 0x000fda0003f0f008 */
[----:B------:R-:W-:Y:S05]  /*31870*/  @!P0 BRA `(.L_x_2177) ;  /* 0x0000002800508947 */ /* 0x000fea0003800000 */
[----:B0-----:R-:W-:Y:S01]  /*31880*/  IMAD R0, RZ, RZ, -UR39 ;  /* 0x80000027ff007e24 */ /* 0x001fe2000f8e02ff */
[----:B-1----:R-:W-:-:S04]  /*31890*/  LOP3.LUT R6, RZ, UR38, RZ, 0x33, !PT ;  /* 0x00000026ff067c12 */ /* 0x002fc8000f8e33ff */
[----:B------:R-:W-:-:S05]  /*318a0*/  VIADDMNMX R6, R0, 0x1, R6, !PT ;  /* 0x0000000100067846 */ /* 0x000fca0007800106 */
[----:B------:R-:W-:-:S05]  /*318b0*/  VIADD R0, R6, UR39 ;  /* 0x0000002706007c36 */ /* 0x000fca0008000000 */
[----:B------:R-:W-:-:S04]  /*318c0*/  LOP3.LUT R0, R0, 0x1, RZ, 0xc0, !PT ;  /* 0x0000000100007812 */ /* 0x000fc800078ec0ff */
[----:B------:R-:W-:Y:S01]  /*318d0*/  ISETP.NE.U32.AND P0, PT, R0, 0x1, PT ;  /* 0x000000010000780c */ /* 0x000fe20003f05070 */
[----:B------:R-:W-:-:S12]  /*318e0*/  IMAD.U32 R0, RZ, RZ, UR4 ;  /* 0x00000004ff007e24 */ /* 0x000fd8000f8e00ff */
[----:B------:R-:W-:Y:S05]  /*318f0*/  @P0 BRA `(.L_x_2178) ;  /* 0x0000000c005c0947 */ /* 0x000fea0003800000 */
[----:B------:R-:W2:Y:S01]  /*31900*/  LDL.LU R8, [R1+0x448] ;  /* 0x0004480001087983 */ /* 0x000ea20000300800 */
[----:B------:R-:W-:Y:S01]  /*31910*/  VIADD R19, R19, 0x1 ;  /* 0x0000000113137836 */ /* 0x000fe20000000000 */
[----:B------:R-:W-:Y:S01]  /*31920*/  LOP3.LUT P2, RZ, R18, 0x2, RZ, 0xc0, !PT ;  /* 0x0000000212ff7812 */ /* 0x000fe2000784c0ff */
[----:B------:R-:W-:Y:S03]  /*31930*/  BSSY B0, `(.L_x_2179) ;  /* 0x00000d1000007945 */ /* 0x000fe60003800000 */
[----:B------:R-:W-:-:S04]  /*31940*/  ISETP.NE.AND P0, PT, R19, 0x2, PT ;  /* 0x000000021300780c */ /* 0x000fc80003f05270 */
[----:B------:R-:W-:Y:S02]  /*31950*/  SEL R2, RZ, 0x1, P0 ;  /* 0x00000001ff027807 */ /* 0x000fe40000000000 */
[----:B------:R-:W-:Y:S02]  /*31960*/  SEL R19, R19, RZ, P0 ;  /* 0x000000ff13137207 */ /* 0x000fe40000000000 */
[----:B--2---:R-:W-:-:S05]  /*31970*/  LOP3.LUT R8, R8, R2, RZ, 0x3c, !PT ;  /* 0x0000000208087212 */ /* 0x004fca00078e3cff */
[----:B------:R0:W-:Y:S01]  /*31980*/  STL [R1+0x448], R8 ;  /* 0x0004480801007387 */ /* 0x0001e20000100800 */
[----:B------:R-:W-:Y:S05]  /*31990*/  @!P2 BRA `(.L_x_2180) ;  /* 0x0000000c0028a947 */ /* 0x000fea0003800000 */
[----:B------:R-:W-:-:S13]  /*319a0*/  LOP3.LUT P2, RZ, R18, 0x1, RZ, 0xc0, !PT ;  /* 0x0000000112ff7812 */ /* 0x000fda000784c0ff */
[----:B------:R-:W-:Y:S05]  /*319b0*/  @!P2 BRA `(.L_x_2181) ;  /* 0x000000000050a947 */ /* 0x000fea0003800000 */
[----:B------:R-:W2:Y:S01]  /*319c0*/  LDL R7, [R1+0x44c] ;  /* 0x00044c0001077983 */ /* 0x000ea20000100800 */
[----:B------:R-:W1:Y:S03]  /*319d0*/  LDC R5, c[0x0][0x43c] ;  /* 0x00010f00ff057b82 */ /* 0x000e660000000800 */
[----:B------:R-:W3:Y:S01]  /*319e0*/  LDL R9, [R1+0x440] ;  /* 0x0004400001097983 */ /* 0x000ee20000100800 */
        /* <DEDUP_REMOVED lines=8> */
[----:B------:R-:W-:Y:S01]  /*31a70*/  SHF.R.S32.HI R5, RZ, 0x1f, R4 ;  /* 0x0000001fff057819 */ /* 0x000fe20000011404 */
[----:B------:R-:W1:Y:S01]  /*31a80*/  LDC.64 R2, c[0x0][0x418] ;  /* 0x00010600ff027b82 */ /* 0x000e620000000a00 */
[----:B--2---:R-:W-:-:S04]  /*31a90*/  IMAD R7, R7, UR4, RZ ;  /* 0x0000000407077c24 */ /* 0x004fc8000f8e02ff */
[C---:B---3--:R-:W-:Y:S02]  /*31aa0*/  IMAD R7, R9.reuse, UR5, R7 ;  /* 0x0000000509077c24 */ /* 0x048fe4000f8e0207 */
[----:B------:R-:W-:-:S04]  /*31ab0*/  IMAD.WIDE.U32 R4, R9, UR4, R4 ;  /* 0x0000000409047c25 */ /* 0x000fc8000f8e0004 */
[----:B------:R-:W-:Y:S01]  /*31ac0*/  IMAD.IADD R7, R7, 0x1, R5 ;  /* 0x0000000107077824 */ /* 0x000fe200078e0205 */
[----:B-1----:R-:W-:-:S04]  /*31ad0*/  LEA R2, P0, R4, R2, 0x2 ;  /* 0x0000000204027211 */ /* 0x002fc800078010ff */
[----:B------:R-:W-:-:S05]  /*31ae0*/  LEA.HI.X R3, R4, R3, R7, 0x2, P0 ;  /* 0x0000000304037211 */ /* 0x000fca00000f1407 */
[----:B------:R1:W5:Y:S04]  /*31af0*/  LDG.E R16, desc[UR46][R2.64] ;  /* 0x0000002e02107981 */ /* 0x000368000c1e1900 */
.L_x_2181:
[----:B-1----:R-:W1:Y:S01]  /*31b00*/  S2R R2, SR_TID.X ;  /* 0x0000000000027919 */ /* 0x002e620000002100 */
[----:B------:R-:W-:Y:S01]  /*31b10*/  IMAD R3, R19, 0x8, R17 ;  /* 0x0000000813037824 */ /* 0x000fe200078e0211 */
[----:B------:R-:W-:Y:S01]  /*31b20*/  BSSY B1, `(.L_x_2182) ;  /* 0x0000006000017945 */ /* 0x000fe20003800000 */
[----:B-1----:R-:W-:Y:S02]  /*31b30*/  LOP3.LUT R4, R2, 0x7f, RZ, 0xc0, !PT ;  /* 0x0000007f02047812 */ /* 0x002fe400078ec0ff */
[----:B------:R-:W-:Y:S02]  /*31b40*/  SHF.L.U32 R2, R8, 0x1f, RZ ;  /* 0x0000001f08027819 */ /* 0x000fe400000006ff */
[----:B------:R-:W-:Y:S02]  /*31b50*/  ISETP.NE.AND P1, PT, R4, RZ, PT ;  /* 0x000000ff0400720c */ /* 0x000fe40003f25270 */
[----:B------:R-:W1:Y:S02]  /*31b60*/  SYNCS.PHASECHK.TRANS64.TRYWAIT P0, [R3+URZ+0x38840], R2 ;  /* 0x03884002030075a7 */ /* 0x000e64000800017f */
[----:B-1----:R-:W-:Y:S09]  /*31b70*/  @!P0 BRA `(.L_x_2183) ;  /* 0x0000003c00f08947 */ /* 0x002ff20003800000 */
.L_x_2285:
[----:B------:R-:W-:Y:S05]  /*31b80*/  BSYNC B1 ;  /* 0x0000000000017941 */ /* 0x000fea0003800000 */
.L_x_2182:
        /* <DEDUP_REMOVED lines=9> */
.L_x_2185:
[----:B------:R-:W-:Y:S05]  /*31c20*/  BSYNC B1 ;  /* 0x0000000000017941 */ /* 0x000fea0003800000 */
.L_x_2184:
        /* <DEDUP_REMOVED lines=11> */
.L_x_2186:
        /* <DEDUP_REMOVED lines=13> */
.L_x_2286:
[----:B------:R-:W-:Y:S05]  /*31db0*/  BSYNC B1 ;  /* 0x0000000000017941 */ /* 0x000fea0003800000 */
.L_x_2187:
[----:B------:R-:W-:Y:S01]  /*31dc0*/  BSSY B1, `(.L_x_2189) ;  /* 0x000000b000017945 */ /* 0x000fe20003800000 */
[----:B0-----:R-:W-:Y:S02]  /*31dd0*/  IMAD.MOV.U32 R8, RZ, RZ, 0x0 ;  /* 0x00000000ff087424 */ /* 0x001fe400078e00ff */
[----:B------:R-:W-:Y:S01]  /*31de0*/  IMAD.MOV.U32 R9, RZ, RZ, 0x14f00000 ;  /* 0x14f00000ff097424 */ /* 0x000fe200078e00ff */
        /* <DEDUP_REMOVED lines=8> */
.L_x_2190:
[----:B------:R-:W-:Y:S05]  /*31e70*/  BSYNC B1 ;  /* 0x0000000000017941 */ /* 0x000fea0003800000 */
.L_x_2189:
[----:B------:R-:W-:Y:S01]  /*31e80*/  R2UR UR10, R7 ;  /* 0x00000000070a72ca */ /* 0x000fe200000e0000 */
[----:B-12---:R-:W-:Y:S01]  /*31e90*/  IMAD R2, R19, 0x10000, R17 ;  /* 0x0001000013027824 */ /* 0x006fe200078e0211 */
[----:B------:R-:W-:Y:S01]  /*31ea0*/  R2UR UR6, R8 ;  /* 0x00000000080672ca */ /* 0x000fe200000e0000 */
[----:B------:R-:W-:Y:S01]  /*31eb0*/  UIADD3 UR4, UP0, UR44, 0x470, URZ ;  /* 0x000004702c047890 */ /* 0x000fe2000ff1e03f */
[----:B------:R-:W-:Y:S01]  /*31ec0*/  R2UR UR7, R9 ;  /* 0x00000000090772ca */ /* 0x000fe200000e0000 */
[----:B------:R-:W-:Y:S01]  /*31ed0*/  VIADD R3, R3, 0x38850 ;  /* 0x0003885003037836 */ /* 0x000fe20000000000 */
[----:B------:R-:W-:Y:S01]  /*31ee0*/  PLOP3.LUT P0, PT, PT, PT, PT, 0x80, 0x0 ;  /* 0x000000000000781c */ /* 0x000fe20003f0f070 */
[----:B------:R-:W-:Y:S01]  /*31ef0*/  VIADD R4, R2, 0x400 ;  /* 0x0000040002047836 */ /* 0x000fe20000000000 */
[----:B------:R-:W-:-:S12]  /*31f00*/  UIADD3.X UR5, URZ, UR45, URZ, UP0, !UPT ;  /* 0x0000002d3f057290 */ /* 0x000fd800087fe43f */
.L_x_2191:
        /* <DEDUP_REMOVED lines=15> */
.L_x_2192:
        /* <DEDUP_REMOVED lines=15> */
.L_x_2193:
        /* <DEDUP_REMOVED lines=15> */
.L_x_2194:
        /* <DEDUP_REMOVED lines=15> */
.L_x_2195:
        /* <DEDUP_REMOVED lines=15> */
.L_x_2196:
        /* <DEDUP_REMOVED lines=15> */
.L_x_2197:
        /* <DEDUP_REMOVED lines=15> */
.L_x_2198:
        /* <DEDUP_REMOVED lines=10> */
.L_x_2180:
[----:B------:R-:W-:Y:S05]  /*32640*/  BSYNC B0 ;  /* 0x0000000000007941 */ /* 0x000fea0003800000 */
.L_x_2179:
[----:B------:R-:W-:-:S06]  /*32650*/  UIADD3 UR4, UR39, -0x3, URZ ;  /* 0xfffffffd27047890 */ /* 0x000fcc000fffe03f */
[----:B------:R-:W-:-:S07]  /*32660*/  IMAD.U32 R0, RZ, RZ, UR4 ;  /* 0x00000004ff007e24 */ /* 0x000fce000f8e00ff */
.L_x_2178:
[----:B------:R-:W-:Y:S01]  /*32670*/  ULOP3.LUT UR4, URZ, UR39, URZ, 0x33, !UPT ;  /* 0x000000273f047292 */ /* 0x000fe2000f8e333f */
[----:B------:R-:W-:Y:S01]  /*32680*/  VIADD R6, R6, 0xfffffffe ;  /* 0xfffffffe06067836 */ /* 0x000fe20000000000 */
[----:B------:R-:W-:Y:S04]  /*32690*/  BSSY B0, `(.L_x_2177) ;  /* 0x00001b2000007945 */ /* 0x000fe80003800000 */
[----:B------:R-:W-:-:S13]  /*326a0*/  ISETP.NE.AND P0, PT, R6, UR4, PT ;  /* 0x0000000406007c0c */ /* 0x000fda000bf05270 */
[----:B------:R-:W-:Y:S05]  /*326b0*/  @!P0 BRA `(.L_x_2199) ;  /* 0x0000001800bc8947 */ /* 0x000fea0003800000 */
.L_x_2240:
[----:B------:R-:W2:Y:S01]  /*326c0*/  LDL.LU R2, [R1+0x448] ;  /* 0x0004480001027983 */ /* 0x000ea20000300800 */
[----:B------:R-:W-:Y:S01]  /*326d0*/  LOP3.LUT P1, RZ, R18, 0x2, RZ, 0xc0, !PT ;  /* 0x0000000212ff7812 */ /* 0x000fe2000782c0ff */
[----:B------:R-:W-:Y:S01]  /*326e0*/  VIADD R7, R19, 0x1 ;  /* 0x0000000113077836 */ /* 0x000fe20000000000 */
[----:B------:R-:W-:Y:S05]  /*326f0*/  YIELD ;  /* 0x0000000000007946 */ /* 0x000fea0003800000 */
[----:B------:R-:W-:Y:S01]  /*32700*/  ISETP.NE.AND P0, PT, R7, 0x2, PT ;  /* 0x000000020700780c */ /* 0x000fe20003f05270 */
[----:B------:R-:W-:Y:S03]  /*32710*/  BSSY B1, `(.L_x_2200) ;  /* 0x00000d0000017945 */ /* 0x000fe60003800000 */
[----:B------:R-:W-:-:S02]  /*32720*/  SEL R6, RZ, 0x1, P0 ;  /* 0x00000001ff067807 */ /* 0x000fc40000000000 */
[----:B------:R-:W-:Y:S02]  /*32730*/  SEL R7, R7, RZ, P0 ;  /* 0x000000ff07077207 */ /* 0x000fe40000000000 */
[----:B--2---:R-:W-:Y:S01]  /*32740*/  LOP3.LUT R6, R2, R6, RZ, 0x3c, !PT ;  /* 0x0000000602067212 */ /* 0x004fe200078e3cff */
[----:B------:R-:W-:Y:S06]  /*32750*/  @!P1 BRA `(.L_x_2201) ;  /* 0x0000000c002c9947 */ /* 0x000fec0003800000 */
[----:B------:R-:W-:Y:S01]  /*32760*/  LOP3.LUT P1, RZ, R18, 0x1, RZ, 0xc0, !PT ;  /* 0x0000000112ff7812 */ /* 0x000fe2000782c0ff */
[----:B0-----:R-:W-:-:S12]  /*32770*/  IMAD.MOV.U32 R8, RZ, RZ, R0 ;  /* 0x000000ffff087224 */ /* 0x001fd800078e0000 */
        /* <DEDUP_REMOVED lines=21> */
.L_x_2202:
[----:B------:R-:W1:Y:S01]  /*328d0*/  S2R R2, SR_TID.X ;  /* 0x0000000000027919 */ /* 0x000e620000002100 */
[----:B0-----:R-:W-:Y:S01]  /*328e0*/  IMAD R4, R7, 0x8, R17 ;  /* 0x0000000807047824 */ /* 0x001fe200078e0211 */
[----:B------:R-:W-:Y:S01]  /*328f0*/  BSSY B2, `(.L_x_2203) ;  /* 0x0000006000027945 */ /* 0x000fe20003800000 */
[----:B-1----:R-:W-:Y:S02]  /*32900*/  LOP3.LUT R3, R2, 0x7f, RZ, 0xc0, !PT ;  /* 0x0000007f02037812 */ /* 0x002fe400078ec0ff */
[----:B------:R-:W-:Y:S02]  /*32910*/  SHF.L.U32 R2, R6, 0x1f, RZ ;  /* 0x0000001f06027819 */ /* 0x000fe400000006ff */
[----:B------:R-:W-:Y:S02]  /*32920*/  ISETP.NE.AND P1, PT, R3, RZ, PT ;  /* 0x000000ff0300720c */ /* 0x000fe40003f25270 */
[----:B------:R-:W0:Y:S02]  /*32930*/  SYNCS.PHASECHK.TRANS64.TRYWAIT P0, [R4+URZ+0x38840], R2 ;  /* 0x03884002040075a7 */ /* 0x000e24000800017f */
[----:B0-----:R-:W-:Y:S09]  /*32940*/  @!P0 BRA `(.L_x_2204) ;  /* 0x0000003000a48947 */ /* 0x001ff20003800000 */
.L_x_2287:
[----:B------:R-:W-:Y:S05]  /*32950*/  BSYNC B2 ;  /* 0x0000000000027941 */ /* 0x000fea0003800000 */
.L_x_2203:
        /* <DEDUP_REMOVED lines=9> */
.L_x_2206:
[----:B------:R-:W-:Y:S05]  /*329f0*/  BSYNC B2 ;  /* 0x0000000000027941 */ /* 0x000fea0003800000 */
.L_x_2205:
        /* <DEDUP_REMOVED lines=11> */
.L_x_2207:
        /* <DEDUP_REMOVED lines=13> */
.L_x_2288:
[----:B------:R-:W-:Y:S05]  /*32b80*/  BSYNC B2 ;  /* 0x0000000000027941 */ /* 0x000fea0003800000 */
.L_x_2208:
        /* <DEDUP_REMOVED lines=11> */
.L_x_2211:
[----:B------:R-:W-:Y:S05]  /*32c40*/  BSYNC B2 ;  /* 0x0000000000027941 */ /* 0x000fea0003800000 */
.L_x_2210:
        /* <DEDUP_REMOVED lines=9> */
.L_x_2212:
        /* <DEDUP_REMOVED lines=15> */
.L_x_2213:
        /* <DEDUP_REMOVED lines=15> */
.L_x_2214:
        /* <DEDUP_REMOVED lines=15> */
.L_x_2215:
        /* <DEDUP_REMOVED lines=15> */
.L_x_2216:
        /* <DEDUP_REMOVED lines=15> */
.L_x_2217:
        /* <DEDUP_REMOVED lines=15> */
.L_x_2218:
        /* <DEDUP_REMOVED lines=15> */
.L_x_2219:
        /* <DEDUP_REMOVED lines=10> */
.L_x_2201:
[----:B------:R-:W-:Y:S05]  /*33410*/  BSYNC B1 ;  /* 0x0000000000017941 */ /* 0x000fea0003800000 */
.L_x_2200:
[----:B------:R-:W-:Y:S01]  /*33420*/  VIADD R7, R7, 0x1 ;  /* 0x0000000107077836 */ /* 0x000fe20000000000 */
[----:B------:R-:W-:Y:S01]  /*33430*/  LOP3.LUT P2, RZ, R18, 0x2, RZ, 0xc0, !PT ;  /* 0x0000000212ff7812 */ /* 0x000fe2000784c0ff */
[----:B------:R-:W-:Y:S03]  /*33440*/  BSSY B1, `(.L_x_2220) ;  /* 0x00000d3000017945 */ /* 0x000fe60003800000 */
[----:B------:R-:W-:-:S04]  /*33450*/  ISETP.NE.AND P0, PT, R7, 0x2, PT ;  /* 0x000000020700780c */ /* 0x000fc80003f05270 */
[----:B------:R-:W-:Y:S02]  /*33460*/  SEL R2, RZ, 0x1, P0 ;  /* 0x00000001ff027807 */ /* 0x000fe40000000000 */
[----:B------:R-:W-:Y:S02]  /*33470*/  SEL R19, R7, RZ, P0 ;  /* 0x000000ff07137207 */ /* 0x000fe40000000000 */
[----:B0-----:R-:W-:Y:S01]  /*33480*/  LOP3.LUT R8, R6, R2, RZ, 0x3c, !PT ;  /* 0x0000000206087212 */ /* 0x001fe200078e3cff */
[----:B------:R-:W-:-:S04]  /*33490*/  VIADD R6, R0, 0xffffffff ;  /* 0xffffffff00067836 */ /* 0x000fc80000000000 */
[----:B------:R0:W-:Y:S01]  /*334a0*/  STL [R1+0x448], R8 ;  /* 0x0004480801007387 */ /* 0x0001e20000100800 */
[----:B------:R-:W-:Y:S05]  /*334b0*/  @!P2 BRA `(.L_x_2221) ;  /* 0x0000000c002ca947 */ /* 0x000fea0003800000 */
[----:B------:R-:W-:Y:S01]  /*334c0*/  LOP3.LUT P2, RZ, R18, 0x1, RZ, 0xc0, !PT ;  /* 0x0000000112ff7812 */ /* 0x000fe2000784c0ff */
[----:B------:R-:W-:-:S12]  /*334d0*/  IMAD.MOV.U32 R7, RZ, RZ, R6 ;  /* 0x000000ffff077224 */ /* 0x000fd800078e0006 */
        /* <DEDUP_REMOVED lines=21> */
.L_x_2222:
[----:B------:R-:W2:Y:S01]  /*33630*/  S2R R2, SR_TID.X ;  /* 0x0000000000027919 */ /* 0x000ea20000002100 */
[----:B-1----:R-:W-:Y:S01]  /*33640*/  IMAD R4, R19, 0x8, R17 ;  /* 0x0000000813047824 */ /* 0x002fe200078e0211 */
[----:B------:R-:W-:Y:S01]  /*33650*/  BSSY B2, `(.L_x_2223) ;  /* 0x0000006000027945 */ /* 0x000fe20003800000 */
[----:B--2---:R-:W-:Y:S02]  /*33660*/  LOP3.LUT R3, R2, 0x7f, RZ, 0xc0, !PT ;  /* 0x0000007f02037812 */ /* 0x004fe400078ec0ff */
[----:B------:R-:W-:Y:S02]  /*33670*/  SHF.L.U32 R2, R8, 0x1f, RZ ;  /* 0x0000001f08027819 */ /* 0x000fe400000006ff */
[----:B------:R-:W-:Y:S02]  /*33680*/  ISETP.NE.AND P1, PT, R3, RZ, PT ;  /* 0x000000ff0300720c */ /* 0x000fe40003f25270 */
[----:B------:R-:W1:Y:S02]  /*33690*/  SYNCS.PHASECHK.TRANS64.TRYWAIT P0, [R4+URZ+0x38840], R2 ;  /* 0x03884002040075a7 */ /* 0x000e64000800017f */
[----:B-1----:R-:W-:Y:S09]  /*336a0*/  @!P0 BRA `(.L_x_2224) ;  /* 0x0000002400748947 */ /* 0x002ff20003800000 */
.L_x_2289:
[----:B------:R-:W-:Y:S05]  /*336b0*/  BSYNC B2 ;  /* 0x0000000000027941 */ /* 0x000fea0003800000 */
.L_x_2223:
        /* <DEDUP_REMOVED lines=9> */
.L_x_2226:
[----:B------:R-:W-:Y:S05]  /*33750*/  BSYNC B2 ;  /* 0x0000000000027941 */ /* 0x000fea0003800000 */
.L_x_2225:
        /* <DEDUP_REMOVED lines=11> */
.L_x_2227:
        /* <DEDUP_REMOVED lines=10> */
[----:B------:R-:W0:Y:S01]  /*338b0*/  SYNCS.PHASECHK.TRANS64.TRYWAIT P0, [R4+URZ+0x38860], R2 ;  /* 0x03886002040075a7 */ /* 0x000e22000800017f */
[----:B------:R-:W-:Y:S04]  /*338c0*/  BSSY B2, `(.L_x_2228) ;  /* 0x0000002000027945 */ /* 0x000fe80003800000 */
[----:B0-----:R-:W-:Y:S05]  /*338d0*/  @!P0 BRA `(.L_x_2229) ;  /* 0x0000002000fc8947 */ /* 0x001fea0003800000 */
.L_x_2290:
[----:B------:R-:W-:Y:S05]  /*338e0*/  BSYNC B2 ;  /* 0x0000000000027941 */ /* 0x000fea0003800000 */
.L_x_2228:
        /* <DEDUP_REMOVED lines=11> */
.L_x_2231:
[----:B------:R-:W-:Y:S05]  /*339a0*/  BSYNC B2 ;  /* 0x0000000000027941 */ /* 0x000fea0003800000 */
.L_x_2230:
        /* <DEDUP_REMOVED lines=9> */
.L_x_2232:
        /* <DEDUP_REMOVED lines=15> */
.L_x_2233:
        /* <DEDUP_REMOVED lines=15> */
.L_x_2234:
        /* <DEDUP_REMOVED lines=15> */
.L_x_2235:
        /* <DEDUP_REMOVED lines=15> */
.L_x_2236:
        /* <DEDUP_REMOVED lines=15> */
.L_x_2237:
        /* <DEDUP_REMOVED lines=15> */
.L_x_2238:
        /* <DEDUP_REMOVED lines=15> */
.L_x_2239:
        /* <DEDUP_REMOVED lines=10> */
.L_x_2221:
[----:B------:R-:W-:Y:S05]  /*34170*/  BSYNC B1 ;  /* 0x0000000000017941 */ /* 0x000fea0003800000 */
.L_x_2220:
[----:B------:R-:W-:Y:S01]  /*34180*/  ISETP.GT.AND P0, PT, R6, UR38, PT ;  /* 0x0000002606007c0c */ /* 0x000fe2000bf04270 */
[----:B------:R-:W-:-:S12]  /*34190*/  VIADD R0, R0, 0xfffffffe ;  /* 0xfffffffe00007836 */ /* 0x000fd80000000000 */
[----:B------:R-:W-:Y:S05]  /*341a0*/  @P0 BRA `(.L_x_2240) ;  /* 0xffffffe400440947 */ /* 0x000fea000383ffff */
.L_x_2199:
[----:B------:R-:W-:Y:S05]  /*341b0*/  BSYNC B0 ;  /* 0x0000000000007941 */ /* 0x000fea0003800000 */
.L_x_2177:
[----:B------:R-:W2:Y:S01]  /*341c0*/  LDL.LU R2, [R1+0x448] ;  /* 0x0004480001027983 */ /* 0x000ea20000300800 */
        /* <DEDUP_REMOVED lines=8> */
[----:B------:R0:W-:Y:S02]  /*34250*/  STL [R1+0x448], R2 ;  /* 0x0004480201007387 */ /* 0x0001e40000100800 */
[----:B------:R-:W-:Y:S05]  /*34260*/  @P2 BRA `(.L_x_2242) ;  /* 0x0000000000342947 */ /* 0x000fea0003800000 */
[----:B------:R-:W2:Y:S01]  /*34270*/  S2R R3, SR_LANEID ;  /* 0x0000000000037919 */ /* 0x000ea20000000000 */
[----:B------:R-:W-:Y:S01]  /*34280*/  VOTEU.ANY UR4, UPT, PT ;  /* 0x0000000000047886 */ /* 0x000fe200038e0100 */
[----:B------:R-:W3:Y:S01]  /*34290*/  LDC.64 R4, c[0x0][0xd80] ;  /* 0x00036000ff047b82 */ /* 0x000ee20000000a00 */
[----:B------:R-:W2:Y:S08]  /*342a0*/  FLO.U32 R0, UR4 ;  /* 0x0000000400007d00 */ /* 0x000eb000080e0000 */
[----:B0-----:R-:W3:Y:S01]  /*342b0*/  POPC R2, UR4 ;  /* 0x0000000400027d09 */ /* 0x001ee20008000000 */
[----:B--2---:R-:W-:-:S13]  /*342c0*/  ISETP.EQ.U32.AND P1, PT, R0, R3, PT ;  /* 0x000000030000720c */ /* 0x004fda0003f22070 */
[----:B---3--:R-:W2:Y:S01]  /*342d0*/  @P1 ATOMG.E.ADD.STRONG.GPU PT, R5, desc[UR46][R4.64], R2 ;  /* 0x00000002040519a8 */ /* 0x008ea200081ee1ee */
[----:B------:R-:W0:Y:S02]  /*342e0*/  S2R R3, SR_LTMASK ;  /* 0x0000000000037919 */ /* 0x000e240000003900 */
[----:B0-----:R-:W-:-:S06]  /*342f0*/  LOP3.LUT R3, R3, UR4, RZ, 0xc0, !PT ;  /* 0x0000000403037c12 */ /* 0x001fcc000f8ec0ff */
[----:B------:R-:W0:Y:S01]  /*34300*/  POPC R3, R3 ;  /* 0x0000000300037309 */ /* 0x000e220000000000 */
[----:B--2---:R-:W0:Y:S02]  /*34310*/  SHFL.IDX PT, R0, R5, R0, 0x1f ;  /* 0x00001f0005007589 */ /* 0x004e2400000e0000 */
[----:B0-----:R-:W-:-:S05]  /*34320*/  IADD3 R0, R0, UR41, R3 ;  /* 0x0000002900007c10 */ /* 0x001fca000fffe003 */
[----:B------:R2:W-:Y:S02]  /*34330*/  STL [R1+0x450], R0 ;  /* 0x0004500001007387 */ /* 0x0005e40000100800 */
.L_x_2242:
[----:B------:R-:W-:Y:S05]  /*34340*/  BSYNC B0 ;  /* 0x0000000000007941 */ /* 0x000fea0003800000 */
.L_x_2241:
[----:B------:R-:W-:-:S07]  /*34350*/  SEL R19, R19, RZ, P0 ;  /* 0x000000ff13137207 */ /* 0x000fce0000000000 */
.L_x_2139:
[----:B------:R-:W-:Y:S05]  /*34360*/  BSYNC B7 ;  /* 0x0000000000077941 */ /* 0x000fea0003800000 */
.L_x_2137:
[----:B------:R4:W5:Y:S01]  /*34370*/  LDL R3, [R1+0x450] ;  /* 0x0004500001037983 */ /* 0x0009620000100800 */
[----:B------:R-:W-:-:S13]  /*34380*/  LOP3.LUT P0, RZ, R18, 0x80, RZ, 0xc0, !PT ;  /* 0x0000008012ff7812 */ /* 0x000fda000780c0ff */
[----:B----4-:R-:W-:Y:S05]  /*34390*/  @!P0 BRA `(.L_x_2243) ;  /* 0x0000000000288947 */ /* 0x010fea0003800000 */
[----:B------:R-:W-:Y:S05]  /*343a0*/  WARPSYNC.ALL ;  /* 0x0000000000007948 */ /* 0x000fea0003800000 */
[----:B------:R-:W4:Y:S08]  /*343b0*/  S2UR UR5, SR_CgaCtaId ;  /* 0x00000000000579c3 */ /* 0x000f300000008800 */
[----:B------:R-:W-:Y:S06]  /*343c0*/  BAR.SYNC.DEFER_BLOCKING 0x5, 0x180 ;  /* 0x0146000000007b1d */ /* 0x000fec0000010000 */
[----:B------:R-:W-:-:S02]  /*343d0*/  UMOV UR4, 0x400 ;  /* 0x0000040000047882 */ /* 0x000fc40000000000 */
[----:B----4-:R-:W-:-:S06]  /*343e0*/  ULEA UR4, UR5, UR4, 0x18 ;  /* 0x0000000405047291 */ /* 0x010fcc000f8ec03f */
[----:B------:R-:W-:-:S05]  /*343f0*/  IMAD.U32 R17, RZ, RZ, UR4 ;  /* 0x00000004ff117e24 */ /* 0x000fca000f8e00ff */
[----:B-----5:R-:W4:Y:S04]  /*34400*/  LDS R3, [R17+0x388d0] ;  /* 0x0388d00011037984 */ /* 0x020f280000000800 */
[----:B----4-:R4:W-:Y:S01]  /*34410*/  STL [R1+0x450], R3 ;  /* 0x0004500301007387 */ /* 0x0109e20000100800 */
[----:B------:R-:W-:Y:S06]  /*34420*/  BAR.ARV 0x4, 0x180 ;  /* 0x0106000000007b1d */ /* 0x000fec0000002000 */
[----:B------:R-:W-:Y:S05]  /*34430*/  BRA `(.L_x_2244) ;  /* 0x00000000002c7947 */ /* 0x000fea0003800000 */
.L_x_2243:
[----:B------:R-:W-:-:S03]  /*34440*/  UMOV UR4, 0xffffffff ;  /* 0xffffffff00047882 */ /* 0x000fc60000000000 */
[----:B------:R-:W-:Y:S05]  /*34450*/  BRA.DIV UR4, `(.L_x_2245) ;  /* 0x0000001a04307947 */ /* 0x000fea000b800000 */
[----:B-----5:R4:W0:Y:S02]  /*34460*/  SHFL.IDX PT, R14, R3, RZ, 0x1f ;  /* 0x00001fff030e7589 */ /* 0x02082400000e0000 */
.L_x_2293:
[----:B--23--:R-:W2:Y:S01]  /*34470*/  @!P2 S2R R0, SR_CgaCtaId ;  /* 0x000000000000a919 */ /* 0x00cea20000008800 */
[----:B------:R-:W-:Y:S05]  /*34480*/  WARPSYNC.ALL ;  /* 0x0000000000007948 */ /* 0x000fea0003800000 */
[----:B------:R-:W-:Y:S01]  /*34490*/  BAR.SYNC.DEFER_BLOCKING 0x4, 0x180 ;  /* 0x0106000000007b1d */ /* 0x000fe20000010000 */
[----:B0-----:R-:W-:-:S05]  /*344a0*/  @!P2 MOV R2, 0x400 ;  /* 0x000004000002a802 */ /* 0x001fca0000000f00 */
[----:B------:R0:W-:Y:S01]  /*344b0*/  STL [R1+0x450], R14 ;  /* 0x0004500e01007387 */ /* 0x0001e20000100800 */
[----:B--2---:R-:W-:-:S05]  /*344c0*/  @!P2 LEA R17, R0, R2, 0x18 ;  /* 0x000000020011a211 */ /* 0x004fca00078ec0ff */
[----:B------:R0:W-:Y:S01]  /*344d0*/  @!P2 STS [R17+0x388d0], R3 ;  /* 0x0388d0031100a388 */ /* 0x0001e20000000800 */
[----:B------:R-:W-:Y:S06]  /*344e0*/  BAR.ARV 0x5, 0x180 ;  /* 0x0146000000007b1d */ /* 0x000fec0000002000 */
.L_x_2244:
[----:B--23--:R-:W2:Y:S01]  /*344f0*/  LDL R0, [R1+0x450] ;  /* 0x0004500001007983 */ /* 0x00cea20000100800 */
[----:B------:R-:W-:Y:S02]  /*34500*/  ULDC UR4, c[0x0][0xd38] ;  /* 0x00034e0000047ab9 */ /* 0x000fe40000000800 */
[----:B--2---:R-:W-:-:S13]  /*34510*/  ISETP.GE.AND P0, PT, R0, UR4, PT ;  /* 0x0000000400007c0c */ /* 0x004fda000bf06270 */
[----:B------:R-:W-:Y:S05]  /*34520*/  @!P0 BRA `(.L_x_2246) ;  /* 0xffffff9c00708947 */ /* 0x000fea000383ffff */
.L_x_2128:
[----:B0-----:R-:W2:Y:S01]  /*34530*/  LDL.LU R0, [R1+0x468] ;  /* 0x0004680001007983 */ /* 0x001ea20000300800 */
[----:B------:R-:W-:Y:S01]  /*34540*/  BSSY B0, `(.L_x_2247) ;  /* 0x000000b000007945 */ /* 0x000fe20003800000 */
[----:B------:R-:W0:Y:S01]  /*34550*/  S2R R5, SR_CgaCtaId ;  /* 0x0000000000057919 */ /* 0x000e220000008800 */
[----:B--2---:R-:W-:-:S05]  /*34560*/  VIADD R0, R0, 0x1 ;  /* 0x0000000100007836 */ /* 0x004fca0000000000 */
[----:B------:R-:W-:-:S04]  /*34570*/  LEA.HI R2, R0, R0, RZ, 0x1 ;  /* 0x0000000000027211 */ /* 0x000fc800078f08ff */
[----:B----4-:R-:W-:Y:S02]  /*34580*/  LOP3.LUT R3, R2, 0xfffffffe, RZ, 0xc0, !PT ;  /* 0xfffffffe02037812 */ /* 0x010fe400078ec0ff */
[----:B------:R-:W-:-:S03]  /*34590*/  MOV R2, 0x400 ;  /* 0x0000040000027802 */ /* 0x000fc60000000f00 */
[----:B------:R-:W-:Y:S01]  /*345a0*/  IMAD.IADD R0, R0, 0x1, -R3 ;  /* 0x0000000100007824 */ /* 0x000fe200078e0a03 */
[----:B0-----:R-:W-:-:S04]  /*345b0*/  LEA R9, R5, R2, 0x18 ;  /* 0x0000000205097211 */ /* 0x001fc800078ec0ff */
[----:B------:R-:W-:-:S04]  /*345c0*/  SHF.L.U32 R0, R0, 0x1f, RZ ;  /* 0x0000001f00007819 */ /* 0x000fc800000006ff */
[----:B------:R-:W0:Y:S02]  /*345d0*/  SYNCS.PHASECHK.TRANS64.TRYWAIT P0, [R9+URZ+0x38820], R0 ;  /* 0x03882000090075a7 */ /* 0x000e24000800017f */
[----:B0-----:R-:W-:Y:S05]  /*345e0*/  @!P0 BRA `(.L_x_2248) ;  /* 0x0000001400f48947 */ /* 0x001fea0003800000 */
.L_x_2294:
[----:B------:R-:W-:Y:S05]  /*345f0*/  BSYNC B0 ;  /* 0x0000000000007941 */ /* 0x000fea0003800000 */
.L_x_2247:
[----:B------:R-:W-:-:S03]  /*34600*/  UMOV UR4, 0xffffffff ;  /* 0xffffffff00047882 */ /* 0x000fc60000000000 */
[----:B------:R-:W-:Y:S05]  /*34610*/  BRA.DIV UR4, `(.L_x_2249) ;  /* 0x0000001604fc7947 */ /* 0x000fea000b800000 */
[----:B0-----:R-:W0:Y:S02]  /*34620*/  S2R R0, SR_TID.X ;  /* 0x0000000000007919 */ /* 0x001e240000002100 */
[----:B0-----:R-:W-:-:S04]  /*34630*/  SHF.R.U32.HI R0, RZ, 0x5, R0 ;  /* 0x00000005ff007819 */ /* 0x001fc80000011600 */
[----:B------:R-:W-:-:S05]  /*34640*/  LOP3.LUT R0, R0, 0x3, RZ, 0xc0, !PT ;  /* 0x0000000300007812 */ /* 0x000fca00078ec0ff */
[----:B------:R0:W2:Y:S02]  /*34650*/  SHFL.IDX PT, R14, R0, RZ, 0x1f ;  /* 0x00001fff000e7589 */ /* 0x0000a400000e0000 */
.L_x_2297:
[----:B--2---:R-:W-:Y:S01]  /*34660*/  ISETP.NE.AND P0, PT, R14, RZ, PT ;  /* 0x000000ff0e00720c */ /* 0x004fe20003f05270 */
[----:B------:R-:W-:-:S12]  /*34670*/  BSSY B0, `(.L_x_2250) ;  /* 0x000001e000007945 */ /* 0x000fd80003800000 */
[----:B------:R-:W-:Y:S05]  /*34680*/  @P0 BRA `(.L_x_2251) ;  /* 0x0000000000700947 */ /* 0x000fea0003800000 */
[----:B------:R-:W-:-:S03]  /*34690*/  UMOV UR4, 0xffffffff ;  /* 0xffffffff00047882 */ /* 0x000fc60000000000 */
[----:B------:R-:W-:Y:S05]  /*346a0*/  BRA.DIV UR4, `(.L_x_2252) ;  /* 0x0000001a040c7947 */ /* 0x000fea000b800000 */
[----:B------:R-:W-:-:S13]  /*346b0*/  ELECT P6, URZ, PT ;  /* 0x00000000003f782f */ /* 0x000fda00038c0000 */
.L_x_2300:
[----:B------:R-:W-:Y:S05]  /*346c0*/  @!P6 BRA `(.L_x_2251) ;  /* 0x000000000060e947 */ /* 0x000fea0003800000 */
[----:B-1----:R-:W2:Y:S01]  /*346d0*/  LDL.LU R6, [R1+0x448] ;  /* 0x0004480001067983 */ /* 0x002ea20000300800 */
        /* <DEDUP_REMOVED lines=12> */
.L_x_2301:
[----:B------:R-:W1:Y:S01]  /*347a0*/  SYNCS.PHASECHK.TRANS64.TRYWAIT P0, [R7+URZ], R2 ;  /* 0x00000002070075a7 */ /* 0x000e62000800017f */
[----:B------:R-:W-:-:S04]  /*347b0*/  VIADD R0, R9, 0x38860 ;  /* 0x0003886009007836 */ /* 0x000fc80000000000 */
[----:B------:R-:W-:Y:S01]  /*347c0*/  IMAD R19, R19, 0x8, R0 ;  /* 0x0000000813137824 */ /* 0x000fe200078e0200 */
[----:B-1----:R-:W-:Y:S06]  /*347d0*/  @!P0 BRA `(.L_x_2254) ;  /* 0x0000001400f48947 */ /* 0x002fec0003800000 */
.L_x_2302:
[----:B------:R-:W2:Y:S02]  /*347e0*/  SYNCS.PHASECHK.TRANS64.TRYWAIT P0, [R19+URZ], R4 ;  /* 0x00000004130075a7 */ /* 0x000ea4000800017f */
[----:B--2---:R-:W-:Y:S05]  /*347f0*/  @!P0 BRA `(.L_x_2255) ;  /* 0x0000001800008947 */ /* 0x004fea0003800000 */
.L_x_2303:
[----:B------:R-:W-:-:S07]  /*34800*/  IMAD R3, R3, 0x8, R0 ;  /* 0x0000000803037824 */ /* 0x000fce00078e0200 */
.L_x_2256:
[----:B---3--:R3:W4:Y:S02]  /*34810*/  SYNCS.PHASECHK.TRANS64.TRYWAIT P0, [R3+URZ], R2 ;  /* 0x00000002030075a7 */ /* 0x008724000800017f */
[----:B----4-:R-:W-:Y:S05]  /*34820*/  @!P0 NANOSLEEP.SYNCS 0x989680 ;  /* 0x009896800000895d */ /* 0x010fea0003900000 */
[----:B------:R-:W4:Y:S02]  /*34830*/  @!P0 SYNCS.PHASECHK.TRANS64 P0, [R3+URZ], R2 ;  /* 0x00000002030085a7 */ /* 0x000f24000800007f */
[----:B----4-:R-:W-:Y:S05]  /*34840*/  @!P0 BRA `(.L_x_2256) ;  /* 0xfffffffc00f08947 */ /* 0x010fea000383ffff */
.L_x_2251:
[----:B------:R-:W-:Y:S05]  /*34850*/  BSYNC B0 ;  /* 0x0000000000007941 */ /* 0x000fea0003800000 */
.L_x_2250:
[----:B------:R-:W-:Y:S05]  /*34860*/  EXIT ;  /* 0x000000000000794d */ /* 0x000fea0003800000 */
.L_x_2027:
[----:B0-----:R-:W-:-:S04]  /*34870*/  IMAD.U32 R5, RZ, RZ, UR39 ;  /* 0x00000027ff057e24 */ /* 0x001fc8000f8e00ff */
[----:B------:R0:W1:Y:S03]  /*34880*/  SYNCS.PHASECHK.TRANS64.TRYWAIT P0, [R5+URZ+0x38800], R0 ;  /* 0x03880000050075a7 */ /* 0x000066000800017f */
[----:B-1----:R-:W-:Y:S05]  /*34890*/  @!P0 NANOSLEEP.SYNCS 0x989680 ;  /* 0x009896800000895d */ /* 0x002fea0003900000 */
[----:B------:R-:W1:Y:S02]  /*348a0*/  @!P0 SYNCS.PHASECHK.TRANS64 P0, [R5+URZ+0x38800], R0 ;  /* 0x03880000050085a7 */ /* 0x000e64000800007f */
[----:B-1----:R-:W-:Y:S05]  /*348b0*/  @!P0 BRA `(.L_x_2027) ;  /* 0xfffffffc00ec8947 */ /* 0x002fea000383ffff */
[----:B------:R-:W-:Y:S05]  /*348c0*/  BRA `(.L_x_2257) ;  /* 0xfffffd6000987947 */ /* 0x000fea000383ffff */
.L_x_2040:
[----:B0-----:R0:W1:Y:S02]  /*348d0*/  SYNCS.PHASECHK.TRANS64.TRYWAIT P0, [R5+URZ], R8 ;  /* 0x00000008050075a7 */ /* 0x001064000800017f */
[----:B-1----:R-:W-:Y:S05]  /*348e0*/  @!P0 NANOSLEEP.SYNCS 0x989680 ;  /* 0x009896800000895d */ /* 0x002fea0003900000 */
[----:B------:R-:W1:Y:S02]  /*348f0*/  @!P0 SYNCS.PHASECHK.TRANS64 P0, [R5+URZ], R8 ;  /* 0x00000008050085a7 */ /* 0x000e64000800007f */
[----:B-1----:R-:W-:Y:S05]  /*34900*/  @!P0 BRA `(.L_x_2040) ;  /* 0xfffffffc00f08947 */ /* 0x002fea000383ffff */
[----:B------:R-:W-:Y:S05]  /*34910*/  BRA `(.L_x_2039) ;  /* 0xfffffd6800cc7947 */ /* 0x000fea000383ffff */
.L_x_2047:
[----:B-1----:R1:W2:Y:S02]  /*34920*/  SYNCS.PHASECHK.TRANS64.TRYWAIT P0, [R8+URZ], R9 ;  /* 0x00000009080075a7 */ /* 0x0022a4000800017f */
[----:B--2---:R-:W-:Y:S05]  /*34930*/  @!P0 NANOSLEEP.SYNCS 0x989680 ;  /* 0x009896800000895d */ /* 0x004fea0003900000 */
[----:B------:R-:W2:Y:S02]  /*34940*/  @!P0 SYNCS.PHASECHK.TRANS64 P0, [R8+URZ], R9 ;  /* 0x00000009080085a7 */ /* 0x000ea4000800007f */
[----:B--2---:R-:W-:Y:S05]  /*34950*/  @!P0 BRA `(.L_x_2047) ;  /* 0xfffffffc00f08947 */ /* 0x004fea000383ffff */
[----:B------:R-:W-:Y:S05]  /*34960*/  BRA `(.L_x_2046) ;  /* 0xfffffd7000087947 */ /* 0x000fea000383ffff */
.L_x_2074:
[----:B0-----:R0:W1:Y:S02]  /*34970*/  SYNCS.PHASECHK.TRANS64.TRYWAIT P1, [R8+URZ], R9 ;  /* 0x00000009080075a7 */ /* 0x001064000802017f */
[----:B-1----:R-:W-:Y:S05]  /*34980*/  @!P1 NANOSLEEP.SYNCS 0x989680 ;  /* 0x009896800000995d */ /* 0x002fea0003900000 */
[----:B------:R-:W1:Y:S02]  /*34990*/  @!P1 SYNCS.PHASECHK.TRANS64 P1, [R8+URZ], R9 ;  /* 0x00000009080095a7 */ /* 0x000e64000802007f */
[----:B-1----:R-:W-:Y:S05]  /*349a0*/  @!P1 BRA `(.L_x_2074) ;  /* 0xfffffffc00f09947 */ /* 0x002fea000383ffff */
[----:B------:R-:W-:Y:S05]  /*349b0*/  BRA `(.L_x_2073) ;  /* 0xfffffe14007c7947 */ /* 0x000fea000383ffff */
.L_x_2081:
[----:B-1----:R1:W2:Y:S02]  /*349c0*/  SYNCS.PHASECHK.TRANS64.TRYWAIT P1, [R8+URZ], R11 ;  /* 0x0000000b080075a7 */ /* 0x0022a4000802017f */
[----:B--2---:R-:W-:Y:S05]  /*349d0*/  @!P1 NANOSLEEP.SYNCS 0x989680 ;  /* 0x009896800000995d */ /* 0x004fea0003900000 */
[----:B------:R-:W2:Y:S02]  /*349e0*/  @!P1 SYNCS.PHASECHK.TRANS64 P1, [R8+URZ], R11 ;  /* 0x0000000b080095a7 */ /* 0x000ea4000802007f */
[----:B--2---:R-:W-:Y:S05]  /*349f0*/  @!P1 BRA `(.L_x_2081) ;  /* 0xfffffffc00f09947 */ /* 0x004fea000383ffff */
[----:B------:R-:W-:Y:S05]  /*34a00*/  BRA `(.L_x_2080) ;  /* 0xfffffe1800c07947 */ /* 0x000fea000383ffff */
.L_x_2094:
[----:B0-----:R0:W1:Y:S02]  /*34a10*/  SYNCS.PHASECHK.TRANS64.TRYWAIT P0, [R6+URZ], R7 ;  /* 0x00000007060075a7 */ /* 0x001064000800017f */
[----:B-1----:R-:W-:Y:S05]  /*34a20*/  @!P0 NANOSLEEP.SYNCS 0x989680 ;  /* 0x009896800000895d */ /* 0x002fea0003900000 */
[----:B------:R-:W1:Y:S02]  /*34a30*/  @!P0 SYNCS.PHASECHK.TRANS64 P0, [R6+URZ], R7 ;  /* 0x00000007060085a7 */ /* 0x000e64000800007f */
[----:B-1----:R-:W-:Y:S05]  /*34a40*/  @!P0 BRA `(.L_x_2094) ;  /* 0xfffffffc00f08947 */ /* 0x002fea000383ffff */
[----:B------:R-:W-:Y:S05]  /*34a50*/  BRA `(.L_x_2093) ;  /* 0xfffffeac00ec7947 */ /* 0x000fea000383ffff */
.L_x_2101:
[----:B-1----:R1:W2:Y:S02]  /*34a60*/  SYNCS.PHASECHK.TRANS64.TRYWAIT P0, [R6+URZ], R7 ;  /* 0x00000007060075a7 */ /* 0x0022a4000800017f */
[----:B--2---:R-:W-:Y:S05]  /*34a70*/  @!P0 NANOSLEEP.SYNCS 0x989680 ;  /* 0x009896800000895d */ /* 0x004fea0003900000 */
[----:B------:R-:W2:Y:S02]  /*34a80*/  @!P0 SYNCS.PHASECHK.TRANS64 P0, [R6+URZ], R7 ;  /* 0x00000007060085a7 */ /* 0x000ea4000800007f */
[----:B--2---:R-:W-:Y:S05]  /*34a90*/  @!P0 BRA `(.L_x_2101) ;  /* 0xfffffffc00f08947 */ /* 0x004fea000383ffff */
[----:B------:R-:W-:Y:S05]  /*34aa0*/  BRA `(.L_x_2100) ;  /* 0xfffffeb400287947 */ /* 0x000fea000383ffff */
.L_x_2145:
[----:B------:R-:W-:Y:S02]  /*34ab0*/  IMAD.MOV.U32 R13, RZ, RZ, R4 ;  /* 0x000000ffff0d7224 */ /* 0x000fe400078e0004 */
[----:B------:R-:W-:Y:S02]  /*34ac0*/  IMAD.MOV.U32 R12, RZ, RZ, RZ ;  /* 0x000000ffff0c7224 */ /* 0x000fe400078e00ff */
[----:B------:R-:W-:Y:S02]  /*34ad0*/  IMAD.MOV.U32 R11, RZ, RZ, 0x1f ;  /* 0x0000001fff0b7424 */ /* 0x000fe400078e00ff */
[----:B------:R-:W-:-:S07]  /*34ae0*/  IMAD.MOV.U32 R15, RZ, RZ, -0x1 ;  /* 0xffffffffff0f7424 */ /* 0x000fce00078e00ff */
[----:B0-----:R-:W-:Y:S05]  /*34af0*/  WARPSYNC.COLLECTIVE R15, `(.L_x_2258) ;  /* 0x000000000f087348 */ /* 0x001fea0003c00000 */
[----:B------:R1:W2:Y:S02]  /*34b00*/  SHFL.IDX P6, R14, R13, R12, R11 ;  /* 0x0000000c0d0e7389 */ /* 0x0002a400000c000b */
[----:B012---:R-:W-:Y:S01]  /*34b10*/  ENDCOLLECTIVE ;  /* 0x000000000000791b */ /* 0x007fe20003800000 */
.L_x_2258:
[----:B------:R-:W-:Y:S05]  /*34b20*/  BRA `(.L_x_2259) ;  /* 0xffffffa400987947 */ /* 0x000fea000383ffff */
.L_x_2147:
[----:B------:R-:W-:Y:S01]  /*34b30*/  BSSY B0, `(.L_x_2260) ;  /* 0x0000006000007945 */ /* 0x000fe20003800000 */
[----:B------:R-:W-:-:S07]  /*34b40*/  IMAD.MOV.U32 R15, RZ, RZ, -0x1 ;  /* 0xffffffffff0f7424 */ /* 0x000fce00078e00ff */
[----:B01----:R-:W-:Y:S05]  /*34b50*/  WARPSYNC.COLLECTIVE R15, `(.L_x_2261) ;  /* 0x000000000f0c7348 */ /* 0x003fea0003c00000 */
[----:B------:R-:W-:Y:S02]  /*34b60*/  ELECT P6, UR62, PT ;  /* 0x00000000003e782f */ /* 0x000fe400038c0000 */
[----:B------:R-:W-:Y:S01]  /*34b70*/  MOV R14, UR62 ;  /* 0x0000003e000e7c02 */ /* 0x000fe20008000f00 */
[----:B01----:R-:W-:Y:S10]  /*34b80*/  ENDCOLLECTIVE ;  /* 0x000000000000791b */ /* 0x003ff40003800000 */
.L_x_2261:
[----:B------:R-:W-:Y:S05]  /*34b90*/  BSYNC B0 ;  /* 0x0000000000007941 */ /* 0x000fea0003800000 */
.L_x_2260:
[----:B------:R-:W-:Y:S05]  /*34ba0*/  BRA `(.L_x_2262) ;  /* 0xffffffa4009c7947 */ /* 0x000fea000383ffff */
.L_x_2149:
[----:B--2---:R2:W3:Y:S02]  /*34bb0*/  SYNCS.PHASECHK.TRANS64.TRYWAIT P0, [R0+URZ+0x38840], R2 ;  /* 0x03884002000075a7 */ /* 0x0044e4000800017f */
[----:B---3--:R-:W-:Y:S05]  /*34bc0*/  @!P0 NANOSLEEP.SYNCS 0x989680 ;  /* 0x009896800000895d */ /* 0x008fea0003900000 */
[----:B------:R-:W3:Y:S02]  /*34bd0*/  @!P0 SYNCS.PHASECHK.TRANS64 P0, [R0+URZ+0x38840], R2 ;  /* 0x03884002000085a7 */ /* 0x000ee4000800007f */
[----:B---3--:R-:W-:Y:S05]  /*34be0*/  @!P0 BRA `(.L_x_2149) ;  /* 0xfffffffc00f08947 */ /* 0x008fea000383ffff */
[----:B------:R-:W-:Y:S05]  /*34bf0*/  BRA `(.L_x_2263) ;  /* 0xffffffa400f47947 */ /* 0x000fea000383ffff */
.L_x_2153:
[----:B------:R-:W-:Y:S02]  /*34c00*/  IMAD.MOV.U32 R13, RZ, RZ, R3 ;  /* 0x000000ffff0d7224 */ /* 0x000fe400078e0003 */
[----:B------:R-:W-:Y:S02]  /*34c10*/  IMAD.MOV.U32 R12, RZ, RZ, RZ ;  /* 0x000000ffff0c7224 */ /* 0x000fe400078e00ff */
[----:B------:R-:W-:Y:S02]  /*34c20*/  IMAD.MOV.U32 R11, RZ, RZ, 0x181f ;  /* 0x0000181fff0b7424 */ /* 0x000fe400078e00ff */
[----:B------:R-:W-:Y:S02]  /*34c30*/  IMAD.MOV.U32 R15, RZ, RZ, -0x1 ;  /* 0xffffffffff0f7424 */ /* 0x000fe400078e00ff */
[----:B------:R-:W-:-:S07]  /*34c40*/  VIADD R9, R9, UR40 ;  /* 0x0000002809097c36 */ /* 0x000fce0008000000 */
[----:B-----5:R-:W-:Y:S05]  /*34c50*/  WARPSYNC.COLLECTIVE R15, `(.L_x_2264) ;  /* 0x000000000f087348 */ /* 0x020fea0003c00000 */
[----:B------:R0:W1:Y:S02]  /*34c60*/  SHFL.IDX P6, R14, R13, R12, R11 ;  /* 0x0000000c0d0e7389 */ /* 0x00006400000c000b */
[----:B01---5:R-:W-:Y:S01]  /*34c70*/  ENDCOLLECTIVE ;  /* 0x000000000000791b */ /* 0x023fe20003800000 */
.L_x_2264:
[----:B------:R-:W-:Y:S01]  /*34c80*/  VIADD R10, R9, 0x10 ;  /* 0x00000010090a7836 */ /* 0x000fe20000000000 */
[----:B------:R0:W-:Y:S04]  /*34c90*/  STL [R1+0x454], R9 ;  /* 0x0004540901007387 */ /* 0x0001e80000100800 */
[----:B------:R0:W-:Y:S01]  /*34ca0*/  STL [R1+0x460], R10 ;  /* 0x0004600a01007387 */ /* 0x0001e20000100800 */
[----:B------:R-:W-:Y:S02]  /*34cb0*/  IMAD.MOV.U32 R13, RZ, RZ, R0 ;  /* 0x000000ffff0d7224 */ /* 0x000fe400078e0000 */
[----:B------:R-:W-:-:S07]  /*34cc0*/  IMAD.MOV.U32 R4, RZ, RZ, R14 ;  /* 0x000000ffff047224 */ /* 0x000fce00078e000e */
[----:B0-----:R-:W-:Y:S05]  /*34cd0*/  WARPSYNC.COLLECTIVE R15, `(.L_x_2265) ;  /* 0x000000000f087348 */ /* 0x001fea0003c00000 */
[----:B------:R1:W2:Y:S02]  /*34ce0*/  SHFL.IDX P6, R14, R13, R12, R11 ;  /* 0x0000000c0d0e7389 */ /* 0x0002a400000c000b */
[----:B012---:R-:W-:Y:S01]  /*34cf0*/  ENDCOLLECTIVE ;  /* 0x000000000000791b */ /* 0x007fe20003800000 */
.L_x_2265:
[----:B------:R-:W-:Y:S02]  /*34d00*/  ULDC UR4, c[0x0][0x288] ;  /* 0x0000a20000047ab9 */ /* 0x000fe40000000800 */
[----:B------:R-:W-:Y:S02]  /*34d10*/  IMAD R2, R6, UR4, RZ ;  /* 0x0000000406027c24 */ /* 0x000fe4000f8e02ff */
[----:B------:R-:W-:-:S03]  /*34d20*/  VIADD R6, R9, 0x20 ;  /* 0x0000002009067836 */ /* 0x000fc60000000000 */
[----:B------:R-:W-:Y:S02]  /*34d30*/  ISETP.GE.AND P1, PT, R9, R2, PT ;  /* 0x000000020900720c */ /* 0x000fe40003f26270 */
[----:B------:R0:W-:Y:S01]  /*34d40*/  STL [R1+0x464], R6 ;  /* 0x0004640601007387 */ /* 0x0001e20000100800 */
[----:B------:R-:W-:Y:S02]  /*34d50*/  IMAD.MOV.U32 R13, RZ, RZ, R3 ;  /* 0x000000ffff0d7224 */ /* 0x000fe400078e0003 */
[----:B------:R-:W-:Y:S02]  /*34d60*/  IMAD.MOV.U32 R12, RZ, RZ, 0x1 ;  /* 0x00000001ff0c7424 */ /* 0x000fe400078e00ff */
[----:B------:R-:W-:-:S07]  /*34d70*/  IMAD.MOV.U32 R5, RZ, RZ, R14 ;  /* 0x000000ffff057224 */ /* 0x000fce00078e000e */
[----:B0-----:R-:W-:Y:S05]  /*34d80*/  WARPSYNC.COLLECTIVE R15, `(.L_x_2266) ;  /* 0x000000000f087348 */ /* 0x001fea0003c00000 */
[----:B------:R1:W2:Y:S02]  /*34d90*/  SHFL.IDX P6, R14, R13, R12, R11 ;  /* 0x0000000c0d0e7389 */ /* 0x0002a400000c000b */
[----:B012---:R-:W-:Y:S01]  /*34da0*/  ENDCOLLECTIVE ;  /* 0x000000000000791b */ /* 0x007fe20003800000 */
.L_x_2266:
        /* <DEDUP_REMOVED lines=15> */
.L_x_2267:
[----:B------:R-:W-:Y:S02]  /*34ea0*/  IMAD.MOV.U32 R13, RZ, RZ, R3 ;  /* 0x000000ffff0d7224 */ /* 0x000fe400078e0003 */
[----:B------:R-:W-:Y:S02]  /*34eb0*/  IMAD.MOV.U32 R12, RZ, RZ, 0x2 ;  /* 0x00000002ff0c7424 */ /* 0x000fe400078e00ff */
[----:B------:R-:W-:-:S07]  /*34ec0*/  IMAD.MOV.U32 R5, RZ, RZ, R14 ;  /* 0x000000ffff057224 */ /* 0x000fce00078e000e */
[----:B------:R-:W-:Y:S05]  /*34ed0*/  WARPSYNC.COLLECTIVE R15, `(.L_x_2268) ;  /* 0x000000000f087348 */ /* 0x000fea0003c00000 */
[----:B------:R0:W1:Y:S02]  /*34ee0*/  SHFL.IDX P6, R14, R13, R12, R11 ;  /* 0x0000000c0d0e7389 */ /* 0x00006400000c000b */
[----:B01----:R-:W-:Y:S01]  /*34ef0*/  ENDCOLLECTIVE ;  /* 0x000000000000791b */ /* 0x003fe20003800000 */
.L_x_2268:
        /* <DEDUP_REMOVED lines=15> */
.L_x_2269:
[----:B------:R-:W-:Y:S02]  /*34ff0*/  IMAD.MOV.U32 R13, RZ, RZ, R3 ;  /* 0x000000ffff0d7224 */ /* 0x000fe400078e0003 */
[----:B------:R-:W-:Y:S02]  /*35000*/  IMAD.MOV.U32 R12, RZ, RZ, 0x3 ;  /* 0x00000003ff0c7424 */ /* 0x000fe400078e00ff */
[----:B------:R-:W-:-:S07]  /*35010*/  IMAD.MOV.U32 R5, RZ, RZ, R14 ;  /* 0x000000ffff057224 */ /* 0x000fce00078e000e */
[----:B------:R-:W-:Y:S05]  /*35020*/  WARPSYNC.COLLECTIVE R15, `(.L_x_2270) ;  /* 0x000000000f087348 */ /* 0x000fea0003c00000 */
[----:B------:R0:W1:Y:S02]  /*35030*/  SHFL.IDX P6, R14, R13, R12, R11 ;  /* 0x0000000c0d0e7389 */ /* 0x00006400000c000b */
[----:B01----:R-:W-:Y:S01]  /*35040*/  ENDCOLLECTIVE ;  /* 0x000000000000791b */ /* 0x003fe20003800000 */
.L_x_2270:
        /* <DEDUP_REMOVED lines=10> */
.L_x_2271:
[----:B------:R-:W-:Y:S01]  /*350f0*/  @!PT LDS RZ, [RZ] ;  /* 0x00000000fffff984 */ /* 0x000fe20000000800 */
[----:B------:R-:W-:Y:S01]  /*35100*/  @!PT LDS RZ, [RZ] ;  /* 0x00000000fffff984 */ /* 0x000fe20000000800 */
[----:B------:R-:W-:Y:S01]  /*35110*/  @!PT LDS RZ, [RZ] ;  /* 0x00000000fffff984 */ /* 0x000fe20000000800 */
[----:B------:R0:W-:Y:S01]  /*35120*/  @!P1 LDGSTS.E.BYPASS.LTC128B.128 [R7+0x21400], desc[UR46][R4.64], !P0 ;  /* 0x2140000004079fae */ /* 0x0001e2000c101d6e */
[----:B------:R-:W-:Y:S01]  /*35130*/  IMAD.MOV.U32 R0, RZ, RZ, R14 ;  /* 0x000000ffff007224 */ /* 0x000fe200078e000e */
[----:B------:R-:W-:Y:S06]  /*35140*/  BRA `(.L_x_2272) ;  /* 0xffffffa800f47947 */ /* 0x000fec000383ffff */
.L_x_2157:
        /* <DEDUP_REMOVED lines=8> */
.L_x_2274:
[----:B------:R-:W-:Y:S05]  /*351d0*/  BSYNC B0 ;  /* 0x0000000000007941 */ /* 0x000fea0003800000 */
.L_x_2273:
        /* <DEDUP_REMOVED lines=10> */
.L_x_2275:
[----:B------:R-:W-:Y:S01]  /*35280*/  ULDC UR4, c[0x0][0x288] ;  /* 0x0000a20000047ab9 */ /* 0x000fe20000000800 */
[----:B------:R-:W2:Y:S01]  /*35290*/  LDL R16, [R1+0x444] ;  /* 0x0004440001107983 */ /* 0x000ea20000100800 */
[----:B------:R-:W-:-:S03]  /*352a0*/  LOP3.LUT R18, R18, 0xffffdfff, RZ, 0xc0, !PT ;  /* 0xffffdfff12127812 */ /* 0x000fc600078ec0ff */
[----:B------:R-:W3:Y:S04]  /*352b0*/  LDL.LU R11, [R1+0x454] ;  /* 0x00045400010b7983 */ /* 0x000ee80000300800 */
[----:B------:R-:W4:Y:S01]  /*352c0*/  LDL.LU R15, [R1+0x460] ;  /* 0x00046000010f7983 */ /* 0x000f220000300800 */
[----:B------:R-:W-:Y:S01]  /*352d0*/  IMAD R4, R8, UR4, RZ ;  /* 0x0000000408047c24 */ /* 0x000fe2000f8e02ff */
[----:B------:R-:W-:Y:S01]  /*352e0*/  @P1 LOP3.LUT R18, R18, 0x2000, RZ, 0xfc, !PT ;  /* 0x0000200012121812 */ /* 0x000fe200078efcff */
[----:B------:R-:W-:-:S03]  /*352f0*/  IMAD.MOV.U32 R3, RZ, RZ, R14 ;  /* 0x000000ffff037224 */ /* 0x000fc600078e000e */
[C---:B------:R-:W-:Y:S02]  /*35300*/  LOP3.LUT P1, RZ, R18.reuse, 0x10, RZ, 0xc0, !PT ;  /* 0x0000001012ff7812 */ /* 0x040fe4000782c0ff */
[----:B------:R-:W-:Y:S01]  /*35310*/  LOP3.LUT R18, R18, 0xffffefff, RZ, 0xc0, !PT ;  /* 0xffffefff12127812 */ /* 0x000fe200078ec0ff */
[----:B------:R-:W-:Y:S02]  /*35320*/  IMAD.MOV.U32 R13, RZ, RZ, R6 ;  /* 0x000000ffff0d7224 */ /* 0x000fe400078e0006 */
[----:B------:R-:W-:Y:S01]  /*35330*/  IMAD.MOV.U32 R12, RZ, RZ, 0x1 ;  /* 0x00000001ff0c7424 */ /* 0x000fe200078e00ff */
[-C--:B------:R-:W-:Y:S02]  /*35340*/  ISETP.GE.AND P3, PT, R10, R4.reuse, PT ;  /* 0x000000040a00720c */ /* 0x080fe40003f66270 */
[----:B---3--:R-:W-:-:S11]  /*35350*/  ISETP.GE.AND P4, PT, R11, R4, PT ;  /* 0x000000040b00720c */ /* 0x008fd60003f86270 */
[----:B------:R-:W-:Y:S02]  /*35360*/  @P3 LOP3.LUT R18, R18, 0x1000, RZ, 0xfc, !PT ;  /* 0x0000100012123812 */ /* 0x000fe400078efcff */
[----:B------:R-:W-:-:S05]  /*35370*/  @!P4 LEA R3, P6, R9, R3, 0x1 ;  /* 0x000000030903c211 */ /* 0x000fca00078c08ff */
[----:B------:R-:W-:Y:S01]  /*35380*/  @!P4 IMAD.X R2, RZ, RZ, R2, P6 ;  /* 0x000000ffff02c224 */ /* 0x000fe200030e0602 */
[----:B------:R-:W-:-:S04]  /*35390*/  LOP3.LUT P6, RZ, R18, 0x8, RZ, 0xc0, !PT ;  /* 0x0000000812ff7812 */ /* 0x000fc800078cc0ff */
[----:B------:R-:W-:-:S04]  /*353a0*/  @!P4 LOP3.LUT R3, R3, R2, RZ, 0x3c, !PT ;  /* 0x000000020303c212 */ /* 0x000fc800078e3cff */
[----:B------:R-:W-:Y:S02]  /*353b0*/  @!P4 LOP3.LUT R2, R3, R2, RZ, 0x3c, !PT ;  /* 0x000000020302c212 */ /* 0x000fe400078e3cff */
[----:B------:R-:W-:Y:S02]  /*353c0*/  @!P4 LOP3.LUT R8, R5, 0x40, RZ, 0xc0, !PT ;  /* 0x000000400508c812 */ /* 0x000fe400078ec0ff */
[----:B------:R-:W-:Y:S02]  /*353d0*/  @!P4 LOP3.LUT R3, R3, R2, RZ, 0x3c, !PT ;  /* 0x000000020303c212 */ /* 0x000fe400078e3cff */
[C---:B------:R-:W-:Y:S02]  /*353e0*/  LOP3.LUT P3, RZ, R18.reuse, 0x4, RZ, 0xc0, !PT ;  /* 0x0000000412ff7812 */ /* 0x040fe4000786c0ff */
[----:B------:R-:W-:Y:S01]  /*353f0*/  @!P4 SHF.R.U32.HI R8, RZ, 0x2, R8 ;  /* 0x00000002ff08c819 */ /* 0x000fe20000011608 */
[----:B------:R-:W-:Y:S01]  /*35400*/  @!PT LDS RZ, [RZ] ;  /* 0x00000000fffff984 */ /* 0x000fe20000000800 */
[----:B------:R-:W-:Y:S01]  /*35410*/  @!PT LDS RZ, [RZ] ;  /* 0x00000000fffff984 */ /* 0x000fe20000000800 */
[----:B------:R-:W-:Y:S01]  /*35420*/  @!PT LDS RZ, [RZ] ;  /* 0x00000000fffff984 */ /* 0x000fe20000000800 */
[----:B--2---:R0:W-:Y:S01]  /*35430*/  @!P4 LDGSTS.E.BYPASS.LTC128B.128 [R16+0x26400], desc[UR46][R2.64], !P1 ;  /* 0x264000000210cfae */ /* 0x0041e2000c901d6e */
[----:B------:R-:W-:-:S03]  /*35440*/  LOP3.LUT P1, RZ, R18, 0x2000, RZ, 0xc0, !PT ;  /* 0x0000200012ff7812 */ /* 0x000fc6000782c0ff */
        /* <DEDUP_REMOVED lines=8> */
[----:B------:R0:W-:Y:S01]  /*354d0*/  @!P4 LDGSTS.E.BYPASS.LTC128B.128 [R16+0x32400], desc[UR46][R2.64+0x300], P6 ;  /* 0x324003000210cfae */ /* 0x0001e2000b101d6e */
[----:B------:R-:W-:Y:S01]  /*354e0*/  @!P4 ISETP.NE.U32.AND P6, PT, R8, RZ, PT ;  /* 0x000000ff0800c20c */ /* 0x000fe20003fc5070 */
[----:B------:R-:W-:Y:S01]  /*354f0*/  IMAD.MOV.U32 R11, RZ, RZ, 0x181f ;  /* 0x0000181fff0b7424 */ /* 0x000fe200078e00ff */
[----:B----4-:R-:W-:Y:S01]  /*35500*/  ISETP.GE.AND P2, PT, R15, R4, PT ;  /* 0x000000040f00720c */ /* 0x010fe20003f46270 */
[----:B------:R-:W-:-:S10]  /*35510*/  IMAD.MOV.U32 R15, RZ, RZ, -0x1 ;  /* 0xffffffffff0f7424 */ /* 0x000fd400078e00ff */
[----:B------:R0:W-:Y:S02]  /*35520*/  @!P4 LDGSTS.E.BYPASS.LTC128B.128 [R16+0x34400], desc[UR46][R2.64+0x380], P6 ;  /* 0x344003800210cfae */ /* 0x0001e4000b101d6e */
[----:B0-----:R-:W-:Y:S05]  /*35530*/  WARPSYNC.COLLECTIVE R15, `(.L_x_2276) ;  /* 0x000000000f087348 */ /* 0x001fea0003c00000 */
[----:B------:R1:W2:Y:S02]  /*35540*/  SHFL.IDX P6, R14, R13, R12, R11 ;  /* 0x0000000c0d0e7389 */ /* 0x0002a400000c000b */
[----:B012---:R-:W-:Y:S01]  /*35550*/  ENDCOLLECTIVE ;  /* 0x000000000000791b */ /* 0x007fe20003800000 */
.L_x_2276:
[----:B------:R-:W-:Y:S02]  /*35560*/  IMAD.MOV.U32 R13, RZ, RZ, R0 ;  /* 0x000000ffff0d7224 */ /* 0x000fe400078e0000 */
[----:B------:R-:W-:-:S07]  /*35570*/  IMAD.MOV.U32 R8, RZ, RZ, R14 ;  /* 0x000000ffff087224 */ /* 0x000fce00078e000e */
[----:B------:R-:W-:Y:S05]  /*35580*/  WARPSYNC.COLLECTIVE R15, `(.L_x_2277) ;  /* 0x000000000f087348 */ /* 0x000fea0003c00000 */
[----:B------:R0:W1:Y:S02]  /*35590*/  SHFL.IDX P6, R14, R13, R12, R11 ;  /* 0x0000000c0d0e7389 */ /* 0x00006400000c000b */
[----:B01----:R-:W-:Y:S01]  /*355a0*/  ENDCOLLECTIVE ;  /* 0x000000000000791b */ /* 0x003fe20003800000 */
.L_x_2277:
[----:B------:R-:W-:-:S05]  /*355b0*/  @!P2 LEA R9, P4, R9, R14, 0x1 ;  /* 0x0000000e0909a211 */ /* 0x000fca00078808ff */
[----:B------:R-:W-:Y:S01]  /*355c0*/  @!P2 IMAD.X R10, RZ, RZ, R8, P4 ;  /* 0x000000ffff0aa224 */ /* 0x000fe200020e0608 */
[C---:B------:R-:W-:Y:S02]  /*355d0*/  LOP3.LUT P4, RZ, R18.reuse, 0x10, RZ, 0xc0, !PT ;  /* 0x0000001012ff7812 */ /* 0x040fe4000788c0ff */
[----:B------:R-:W-:Y:S02]  /*355e0*/  LOP3.LUT P6, RZ, R18, 0x8, RZ, 0xc0, !PT ;  /* 0x0000000812ff7812 */ /* 0x000fe400078cc0ff */
[----:B------:R-:W-:Y:S01]  /*355f0*/  @!P2 LOP3.LUT R8, R5, 0x40, RZ, 0xc0, !PT ;  /* 0x000000400508a812 */ /* 0x000fe200078ec0ff */
[----:B------:R-:W-:Y:S02]  /*35600*/  @!P2 IMAD.MOV.U32 R2, RZ, RZ, R9 ;  /* 0x000000ffff02a224 */ /* 0x000fe400078e0009 */
[----:B------:R-:W-:Y:S01]  /*35610*/  @!P2 IMAD.MOV.U32 R3, RZ, RZ, R10 ;  /* 0x000000ffff03a224 */ /* 0x000fe200078e000a */
[----:B------:R-:W-:Y:S01]  /*35620*/  @!P2 SHF.R.U32.HI R8, RZ, 0x2, R8 ;  /* 0x00000002ff08a819 */ /* 0x000fe20000011608 */
[----:B------:R-:W-:-:S02]  /*35630*/  IMAD.MOV.U32 R13, RZ, RZ, R6 ;  /* 0x000000ffff0d7224 */ /* 0x000fc400078e0006 */
[----:B------:R-:W-:Y:S02]  /*35640*/  IMAD.MOV.U32 R12, RZ, RZ, 0x2 ;  /* 0x00000002ff0c7424 */ /* 0x000fe400078e00ff */
[----:B------:R-:W-:Y:S01]  /*35650*/  @!PT LDS RZ, [RZ] ;  /* 0x00000000fffff984 */ /* 0x000fe20000000800 */
[----:B------:R-:W-:Y:S01]  /*35660*/  @!PT LDS RZ, [RZ] ;  /* 0x00000000fffff984 */ /* 0x000fe20000000800 */
[----:B------:R-:W-:Y:S01]  /*35670*/  @!PT LDS RZ, [RZ] ;  /* 0x00000000fffff984 */ /* 0x000fe20000000800 */
[----:B------:R0:W-:Y:S01]  /*35680*/  @!P2 LDGSTS.E.BYPASS.LTC128B.128 [R16+0x26c00], desc[UR46][R2.64], !P4 ;  /* 0x26c000000210afae */ /* 0x0001e2000e101d6e */
[----:B------:R-:W-:-:S03]  /*35690*/  @!P2 ISETP.NE.U32.AND P4, PT, R8, RZ, PT ;  /* 0x000000ff0800a20c */ /* 0x000fc60003f85070 */
[----:B------:R0:W-:Y:S01]  /*356a0*/  @!P2 LDGSTS.E.BYPASS.LTC128B.128 [R16+0x28c00], desc[UR46][R2.64+0x80], !P6 ;  /* 0x28c000800210afae */ /* 0x0001e2000f101d6e */
[----:B------:R-:W-:-:S09]  /*356b0*/  @!P2 LOP3.LUT R8, R7, 0x80, RZ, 0xc0, !PT ;  /* 0x000000800708a812 */ /* 0x000fd200078ec0ff */
[----:B0-----:R-:W-:Y:S05]  /*356c0*/  WARPSYNC.COLLECTIVE R15, `(.L_x_2278) ;  /* 0x000000000f087348 */ /* 0x001fea0003c00000 */
[----:B------:R1:W2:Y:S02]  /*356d0*/  SHFL.IDX P6, R14, R13, R12, R11 ;  /* 0x0000000c0d0e7389 */ /* 0x0002a400000c000b */
[----:B012---:R-:W-:Y:S01]  /*356e0*/  ENDCOLLECTIVE ;  /* 0x000000000000791b */ /* 0x007fe20003800000 */
.L_x_2278:
[----:B------:R-:W-:Y:S01]  /*356f0*/  @!P2 SHF.R.U32.HI R8, RZ, 0x3, R8 ;  /* 0x00000003ff08a819 */ /* 0x000fe20000011608 */
[----:B------:R-:W-:Y:S01]  /*35700*/  @!PT LDS RZ, [RZ] ;  /* 0x00000000fffff984 */ /* 0x000fe20000000800 */
[----:B------:R-:W-:Y:S01]  /*35710*/  @!PT LDS RZ, [RZ] ;  /* 0x00000000fffff984 */ /* 0x000fe20000000800 */
[----:B------:R-:W-:Y:S01]  /*35720*/  @!PT LDS RZ, [RZ] ;  /* 0x00000000fffff984 */ /* 0x000fe20000000800 */
[----:B------:R-:W-:Y:S04]  /*35730*/  @!P2 LDGSTS.E.BYPASS.LTC128B.128 [R16+0x2ac00], desc[UR46][R2.64+0x100], !P3 ;  /* 0x2ac001000210afae */ /* 0x000fe8000d901d6e */
[----:B------:R-:W-:Y:S04]  /*35740*/  @!P2 LDGSTS.E.BYPASS.LTC128B.128 [R16+0x2cc00], desc[UR46][R2.64+0x180], !P5 ;  /* 0x2cc001800210afae */ /* 0x000fe8000e901d6e */
[----:B------:R-:W-:Y:S04]  /*35750*/  @!P2 LDGSTS.E.BYPASS.LTC128B.128 [R16+0x2ec00], desc[UR46][R2.64+0x200], !P0 ;  /* 0x2ec002000210afae */ /* 0x000fe8000c101d6e */
[----:B------:R-:W-:Y:S04]  /*35760*/  @!P2 LDGSTS.E.BYPASS.LTC128B.128 [R16+0x30c00], desc[UR46][R2.64+0x280], !P1 ;  /* 0x30c002800210afae */ /* 0x000fe8000c901d6e */
[----:B------:R-:W-:Y:S01]  /*35770*/  @!P2 LDGSTS.E.BYPASS.LTC128B.128 [R16+0x32c00], desc[UR46][R2.64+0x300], P4 ;  /* 0x32c003000210afae */ /* 0x000fe2000a101d6e */
[----:B------:R-:W-:Y:S01]  /*35780*/  @!P2 ISETP.NE.U32.AND P4, PT, R8, RZ, PT ;  /* 0x000000ff0800a20c */ /* 0x000fe20003f85070 */
[----:B------:R-:W0:Y:S01]  /*35790*/  S2R R10, SR_TID.X ;  /* 0x00000000000a7919 */ /* 0x000e220000002100 */
[----:B------:R-:W-:-:S11]  /*357a0*/  IMAD.MOV.U32 R13, RZ, RZ, R0 ;  /* 0x000000ffff0d7224 */ /* 0x000fd600078e0000 */
[----:B------:R1:W-:Y:S02]  /*357b0*/  @!P2 LDGSTS.E.BYPASS.LTC128B.128 [R16+0x34c00], desc[UR46][R2.64+0x380], P4 ;  /* 0x34c003800210afae */ /* 0x0003e4000a101d6e */
[----:B-1----:R-:W-:-:S07]  /*357c0*/  IMAD.MOV.U32 R2, RZ, RZ, R14 ;  /* 0x000000ffff027224 */ /* 0x002fce00078e000e */
[----:B0-----:R-:W-:Y:S05]  /*357d0*/  WARPSYNC.COLLECTIVE R15, `(.L_x_2279) ;  /* 0x000000000f087348 */ /* 0x001fea0003c00000 */
[----:B------:R1:W2:Y:S02]  /*357e0*/  SHFL.IDX P6, R14, R13, R12, R11 ;  /* 0x0000000c0d0e7389 */ /* 0x0002a400000c000b */
[----:B012---:R-:W-:Y:S01]  /*357f0*/  ENDCOLLECTIVE ;  /* 0x000000000000791b */ /* 0x007fe20003800000 */
.L_x_2279:
[----:B------:R-:W-:Y:S01]  /*35800*/  LOP3.LUT P3, RZ, R18, 0x1000, RZ, 0xc0, !PT ;  /* 0x0000100012ff7812 */ /* 0x000fe2000786c0ff */
[----:B------:R-:W-:-:S05]  /*35810*/  IMAD.SHL.U32 R10, R10, 0x8, RZ ;  /* 0x000000080a0a7824 */ /* 0x000fca00078e00ff */
[----:B------:R-:W-:Y:S01]  /*35820*/  LOP3.LUT R10, R10, 0x38, RZ, 0xc0, !PT ;  /* 0x000000380a0a7812 */ /* 0x000fe200078ec0ff */
[----:B------:R-:W-:-:S06]  /*35830*/  IMAD.MOV.U32 R3, RZ, RZ, R14 ;  /* 0x000000ffff037224 */ /* 0x000fcc00078e000e */
[----:B------:R-:W-:-:S05]  /*35840*/  @!P3 LEA R3, P4, R10, R3, 0x1 ;  /* 0x000000030a03b211 */ /* 0x000fca00078808ff */
[----:B------:R-:W-:Y:S01]  /*35850*/  @!P3 IMAD.X R2, RZ, RZ, R2, P4 ;  /* 0x000000ffff02b224 */ /* 0x000fe200020e0602 */
[----:B------:R-:W-:-:S04]  /*35860*/  LOP3.LUT P4, RZ, R18, 0x10, RZ, 0xc0, !PT ;  /* 0x0000001012ff7812 */ /* 0x000fc8000788c0ff */
[-C--:B------:R-:W-:Y:S02]  /*35870*/  @!P3 LOP3.LUT R3, R3, R2.reuse, RZ, 0x3c, !PT ;  /* 0x000000020303b212 */ /* 0x080fe400078e3cff */
[----:B------:R-:W-:Y:S02]  /*35880*/  @!P3 LOP3.LUT R8, R5, 0x40, RZ, 0xc0, !PT ;  /* 0x000000400508b812 */ /* 0x000fe400078ec0ff */
[C---:B------:R-:W-:Y:S02]  /*35890*/  @!P3 LOP3.LUT R2, R3.reuse, R2, RZ, 0x3c, !PT ;  /* 0x000000020302b212 */ /* 0x040fe400078e3cff */
[C---:B------:R-:W-:Y:S02]  /*358a0*/  LOP3.LUT P6, RZ, R18.reuse, 0x8, RZ, 0xc0, !PT ;  /* 0x0000000812ff7812 */ /* 0x040fe400078cc0ff */
[----:B------:R-:W-:Y:S02]  /*358b0*/  @!P3 LOP3.LUT R3, R3, R2, RZ, 0x3c, !PT ;  /* 0x000000020303b212 */ /* 0x000fe400078e3cff */
[----:B------:R-:W-:-:S02]  /*358c0*/  LOP3.LUT P2, RZ, R18, 0x4, RZ, 0xc0, !PT ;  /* 0x0000000412ff7812 */ /* 0x000fc4000784c0ff */
[----:B------:R-:W-:Y:S01]  /*358d0*/  @!P3 SHF.R.U32.HI R8, RZ, 0x2, R8 ;  /* 0x00000002ff08b819 */ /* 0x000fe20000011608 */
[----:B------:R-:W-:Y:S01]  /*358e0*/  @!PT LDS RZ, [RZ] ;  /* 0x00000000fffff984 */ /* 0x000fe20000000800 */
[----:B------:R-:W-:Y:S01]  /*358f0*/  @!PT LDS RZ, [RZ] ;  /* 0x00000000fffff984 */ /* 0x000fe20000000800 */
[----:B------:R-:W-:Y:S01]  /*35900*/  @!PT LDS RZ, [RZ] ;  /* 0x00000000fffff984 */ /* 0x000fe20000000800 */
[----:B------:R0:W-:Y:S03]  /*35910*/  @!P3 LDGSTS.E.BYPASS.LTC128B.128 [R16+0x27400], desc[UR46][R2.64], !P4 ;  /* 0x274000000210bfae */ /* 0x0001e6000e101d6e */
        /* <DEDUP_REMOVED lines=17> */
.L_x_2280:
[----:B------:R-:W-:Y:S02]  /*35a30*/  IMAD.MOV.U32 R13, RZ, RZ, R0 ;  /* 0x000000ffff0d7224 */ /* 0x000fe400078e0000 */
[----:B------:R-:W-:-:S07]  /*35a40*/  IMAD.MOV.U32 R6, RZ, RZ, R14 ;  /* 0x000000ffff067224 */ /* 0x000fce00078e000e */
[----:B------:R-:W-:Y:S05]  /*35a50*/  WARPSYNC.COLLECTIVE R15, `(.L_x_2281) ;  /* 0x000000000f087348 */ /* 0x000fea0003c00000 */
[----:B------:R0:W1:Y:S02]  /*35a60*/  SHFL.IDX P6, R14, R13, R12, R11 ;  /* 0x0000000c0d0e7389 */ /* 0x00006400000c000b */
[----:B01----:R-:W-:Y:S01]  /*35a70*/  ENDCOLLECTIVE ;  /* 0x000000000000791b */ /* 0x003fe20003800000 */
.L_x_2281:
[----:B------:R-:W-:Y:S01]  /*35a80*/  IMAD.MOV.U32 R0, RZ, RZ, R14 ;  /* 0x000000ffff007224 */ /* 0x000fe200078e000e */
[----:B------:R-:W-:Y:S06]  /*35a90*/  BRA `(.L_x_2282) ;  /* 0xffffffb0003c7947 */ /* 0x000fec000383ffff */
.L_x_2162:
[----:B0-----:R0:W2:Y:S02]  /*35aa0*/  SYNCS.PHASECHK.TRANS64.TRYWAIT P0, [R17+URZ+0x38820], R0 ;  /* 0x03882000110075a7 */ /* 0x0010a4000800017f */
[----:B--2---:R-:W-:Y:S05]  /*35ab0*/  @!P0 NANOSLEEP.SYNCS 0x989680 ;  /* 0x009896800000895d */ /* 0x004fea0003900000 */
[----:B------:R-:W2:Y:S02]  /*35ac0*/  @!P0 SYNCS.PHASECHK.TRANS64 P0, [R17+URZ+0x38820], R0 ;  /* 0x03882000110085a7 */ /* 0x000ea4000800007f */
[----:B--2---:R-:W-:Y:S05]  /*35ad0*/  @!P0 BRA `(.L_x_2162) ;  /* 0xfffffffc00f08947 */ /* 0x004fea000383ffff */
[----:B------:R-:W-:Y:S05]  /*35ae0*/  BRA `(.L_x_2283) ;  /* 0xffffffb000f87947 */ /* 0x000fea000383ffff */
.L_x_2166:
[----:B0-----:R0:W2:Y:S02]  /*35af0*/  SYNCS.PHASECHK.TRANS64.TRYWAIT P0, [R0+URZ+0x38860], R2 ;  /* 0x03886002000075a7 */ /* 0x0010a4000800017f */
[----:B--2---:R-:W-:Y:S05]  /*35b00*/  @!P0 NANOSLEEP.SYNCS 0x989680 ;  /* 0x009896800000895d */ /* 0x004fea0003900000 */
[----:B------:R-:W2:Y:S02]  /*35b10*/  @!P0 SYNCS.PHASECHK.TRANS64 P0, [R0+URZ+0x38860], R2 ;  /* 0x03886002000085a7 */ /* 0x000ea4000800007f */
[----:B--2---:R-:W-:Y:S05]  /*35b20*/  @!P0 BRA `(.L_x_2166) ;  /* 0xfffffffc00f08947 */ /* 0x004fea000383ffff */
[----:B------:R-:W-:Y:S05]  /*35b30*/  BRA `(.L_x_2284) ;  /* 0xffffffb400187947 */ /* 0x000fea000383ffff */
.L_x_2183:
[----:B-1----:R1:W2:Y:S02]  /*35b40*/  SYNCS.PHASECHK.TRANS64.TRYWAIT P0, [R3+URZ+0x38840], R2 ;  /* 0x03884002030075a7 */ /* 0x0022a4000800017f */
[----:B--2---:R-:W-:Y:S05]  /*35b50*/  @!P0 NANOSLEEP.SYNCS 0x989680 ;  /* 0x009896800000895d */ /* 0x004fea0003900000 */
[----:B------:R-:W2:Y:S02]  /*35b60*/  @!P0 SYNCS.PHASECHK.TRANS64 P0, [R3+URZ+0x38840], R2 ;  /* 0x03884002030085a7 */ /* 0x000ea4000800007f */
[----:B--2---:R-:W-:Y:S05]  /*35b70*/  @!P0 BRA `(.L_x_2183) ;  /* 0xfffffffc00f08947 */ /* 0x004fea000383ffff */
[----:B------:R-:W-:Y:S05]  /*35b80*/  BRA `(.L_x_2285) ;  /* 0xffffffbc00fc7947 */ /* 0x000fea000383ffff */
.L_x_2188:
[----:B--2---:R2:W3:Y:S02]  /*35b90*/  SYNCS.PHASECHK.TRANS64.TRYWAIT P0, [R3+URZ+0x38860], R2 ;  /* 0x03886002030075a7 */ /* 0x0044e4000800017f */
[----:B---3--:R-:W-:Y:S05]  /*35ba0*/  @!P0 NANOSLEEP.SYNCS 0x989680 ;  /* 0x009896800000895d */ /* 0x008fea0003900000 */
[----:B------:R-:W3:Y:S02]  /*35bb0*/  @!P0 SYNCS.PHASECHK.TRANS64 P0, [R3+URZ+0x38860], R2 ;  /* 0x03886002030085a7 */ /* 0x000ee4000800007f */
[----:B---3--:R-:W-:Y:S05]  /*35bc0*/  @!P0 BRA `(.L_x_2188) ;  /* 0xfffffffc00f08947 */ /* 0x008fea000383ffff */
[----:B------:R-:W-:Y:S05]  /*35bd0*/  BRA `(.L_x_2286) ;  /* 0xffffffc000747947 */ /* 0x000fea000383ffff */
.L_x_2204:
[----:B0-----:R0:W1:Y:S02]  /*35be0*/  SYNCS.PHASECHK.TRANS64.TRYWAIT P0, [R4+URZ+0x38840], R2 ;  /* 0x03884002040075a7 */ /* 0x001064000800017f */
[----:B-1----:R-:W-:Y:S05]  /*35bf0*/  @!P0 NANOSLEEP.SYNCS 0x989680 ;  /* 0x009896800000895d */ /* 0x002fea0003900000 */
[----:B------:R-:W1:Y:S02]  /*35c00*/  @!P0 SYNCS.PHASECHK.TRANS64 P0, [R4+URZ+0x38840], R2 ;  /* 0x03884002040085a7 */ /* 0x000e64000800007f */
[----:B-1----:R-:W-:Y:S05]  /*35c10*/  @!P0 BRA `(.L_x_2204) ;  /* 0xfffffffc00f08947 */ /* 0x002fea000383ffff */
[----:B------:R-:W-:Y:S05]  /*35c20*/  BRA `(.L_x_2287) ;  /* 0xffffffcc00487947 */ /* 0x000fea000383ffff */
.L_x_2209:
[----:B-1----:R1:W2:Y:S02]  /*35c30*/  SYNCS.PHASECHK.TRANS64.TRYWAIT P0, [R4+URZ+0x38860], R2 ;  /* 0x03886002040075a7 */ /* 0x0022a4000800017f */
[----:B--2---:R-:W-:Y:S05]  /*35c40*/  @!P0 NANOSLEEP.SYNCS 0x989680 ;  /* 0x009896800000895d */ /* 0x004fea0003900000 */
[----:B------:R-:W2:Y:S02]  /*35c50*/  @!P0 SYNCS.PHASECHK.TRANS64 P0, [R4+URZ+0x38860], R2 ;  /* 0x03886002040085a7 */ /* 0x000ea4000800007f */
[----:B--2---:R-:W-:Y:S05]  /*35c60*/  @!P0 BRA `(.L_x_2209) ;  /* 0xfffffffc00f08947 */ /* 0x004fea000383ffff */
[----:B------:R-:W-:Y:S05]  /*35c70*/  BRA `(.L_x_2288) ;  /* 0xffffffcc00c07947 */ /* 0x000fea000383ffff */
.L_x_2224:
[----:B-1----:R1:W2:Y:S02]  /*35c80*/  SYNCS.PHASECHK.TRANS64.TRYWAIT P0, [R4+URZ+0x38840], R2 ;  /* 0x03884002040075a7 */ /* 0x0022a4000800017f */
[----:B--2---:R-:W-:Y:S05]  /*35c90*/  @!P0 NANOSLEEP.SYNCS 0x989680 ;  /* 0x009896800000895d */ /* 0x004fea0003900000 */
[----:B------:R-:W2:Y:S02]  /*35ca0*/  @!P0 SYNCS.PHASECHK.TRANS64 P0, [R4+URZ+0x38840], R2 ;  /* 0x03884002040085a7 */ /* 0x000ea4000800007f */
[----:B--2---:R-:W-:Y:S05]  /*35cb0*/  @!P0 BRA `(.L_x_2224) ;  /* 0xfffffffc00f08947 */ /* 0x004fea000383ffff */
[----:B------:R-:W-:Y:S05]  /*35cc0*/  BRA `(.L_x_2289) ;  /* 0xffffffd800787947 */ /* 0x000fea000383ffff */
.L_x_2229:
[----:B0-----:R0:W2:Y:S02]  /*35cd0*/  SYNCS.PHASECHK.TRANS64.TRYWAIT P0, [R4+URZ+0x38860], R2 ;  /* 0x03886002040075a7 */ /* 0x0010a4000800017f */
[----:B--2---:R-:W-:Y:S05]  /*35ce0*/  @!P0 NANOSLEEP.SYNCS 0x989680 ;  /* 0x009896800000895d */ /* 0x004fea0003900000 */
[----:B------:R-:W2:Y:S02]  /*35cf0*/  @!P0 SYNCS.PHASECHK.TRANS64 P0, [R4+URZ+0x38860], R2 ;  /* 0x03886002040085a7 */ /* 0x000ea4000800007f */
[----:B--2---:R-:W-:Y:S05]  /*35d00*/  @!P0 BRA `(.L_x_2229) ;  /* 0xfffffffc00f08947 */ /* 0x004fea000383ffff */
[----:B------:R-:W-:Y:S05]  /*35d10*/  BRA `(.L_x_2290) ;  /* 0xffffffd800f07947 */ /* 0x000fea000383ffff */
.L_x_2245:
[----:B------:R-:W-:Y:S01]  /*35d20*/  BSSY B0, `(.L_x_2291) ;  /* 0x0000008000007945 */ /* 0x000fe20003800000 */
[----:B-----5:R-:W-:Y:S02]  /*35d30*/  IMAD.MOV.U32 R13, RZ, RZ, R3 ;  /* 0x000000ffff0d7224 */ /* 0x020fe400078e0003 */
[----:B------:R-:W-:Y:S02]  /*35d40*/  IMAD.MOV.U32 R12, RZ, RZ, RZ ;  /* 0x000000ffff0c7224 */ /* 0x000fe400078e00ff */
[----:B------:R-:W-:Y:S02]  /*35d50*/  IMAD.MOV.U32 R11, RZ, RZ, 0x1f ;  /* 0x0000001fff0b7424 */ /* 0x000fe400078e00ff */
[----:B------:R-:W-:-:S07]  /*35d60*/  IMAD.MOV.U32 R15, RZ, RZ, -0x1 ;  /* 0xffffffffff0f7424 */ /* 0x000fce00078e00ff */
[----:B0123--:R-:W-:Y:S05]  /*35d70*/  WARPSYNC.COLLECTIVE R15, `(.L_x_2292) ;  /* 0x000000000f087348 */ /* 0x00ffea0003c00000 */
[----:B------:R4:W0:Y:S02]  /*35d80*/  SHFL.IDX P6, R14, R13, R12, R11 ;  /* 0x0000000c0d0e7389 */ /* 0x00082400000c000b */
[----:B01234-:R-:W-:Y:S01]  /*35d90*/  ENDCOLLECTIVE ;  /* 0x000000000000791b */ /* 0x01ffe20003800000 */
.L_x_2292:
[----:B------:R-:W-:Y:S05]  /*35da0*/  BSYNC B0 ;  /* 0x0000000000007941 */ /* 0x000fea0003800000 */
.L_x_2291:
[----:B------:R-:W-:Y:S05]  /*35db0*/  BRA `(.L_x_2293) ;  /* 0xffffffe400ac7947 */ /* 0x000fea000383ffff */
.L_x_2248:
[----:B0-----:R0:W2:Y:S02]  /*35dc0*/  SYNCS.PHASECHK.TRANS64.TRYWAIT P0, [R9+URZ+0x38820], R0 ;  /* 0x03882000090075a7 */ /* 0x0010a4000800017f */
[----:B--2---:R-:W-:Y:S05]  /*35dd0*/  @!P0 NANOSLEEP.SYNCS 0x989680 ;  /* 0x009896800000895d */ /* 0x004fea0003900000 */
[----:B------:R-:W2:Y:S02]  /*35de0*/  @!P0 SYNCS.PHASECHK.TRANS64 P0, [R9+URZ+0x38820], R0 ;  /* 0x03882000090085a7 */ /* 0x000ea4000800007f */
[----:B--2---:R-:W-:Y:S05]  /*35df0*/  @!P0 BRA `(.L_x_2248) ;  /* 0xfffffffc00f08947 */ /* 0x004fea000383ffff */
[----:B------:R-:W-:Y:S05]  /*35e00*/  BRA `(.L_x_2294) ;  /* 0xffffffe400f87947 */ /* 0x000fea000383ffff */
.L_x_2249:
        /* <DEDUP_REMOVED lines=11> */
.L_x_2296:
[----:B------:R-:W-:Y:S05]  /*35ec0*/  BSYNC B0 ;  /* 0x0000000000007941 */ /* 0x000fea0003800000 */
.L_x_2295:
[----:B------:R-:W-:Y:S05]  /*35ed0*/  BRA `(.L_x_2297) ;  /* 0xffffffe400e07947 */ /* 0x000fea000383ffff */
.L_x_2252:
[----:B------:R-:W-:Y:S01]  /*35ee0*/  BSSY B1, `(.L_x_2298) ;  /* 0x0000006000017945 */ /* 0x000fe20003800000 */
[----:B------:R-:W-:-:S07]  /*35ef0*/  IMAD.MOV.U32 R15, RZ, RZ, -0x1 ;  /* 0xffffffffff0f7424 */ /* 0x000fce00078e00ff */
[----:B01----:R-:W-:Y:S05]  /*35f00*/  WARPSYNC.COLLECTIVE R15, `(.L_x_2299) ;  /* 0x000000000f0c7348 */ /* 0x003fea0003c00000 */
[----:B------:R-:W-:Y:S02]  /*35f10*/  ELECT P6, UR62, PT ;  /* 0x00000000003e782f */ /* 0x000fe400038c0000 */
[----:B------:R-:W-:Y:S01]  /*35f20*/  MOV R14, UR62 ;  /* 0x0000003e000e7c02 */ /* 0x000fe20008000f00 */
[----:B01----:R-:W-:Y:S10]  /*35f30*/  ENDCOLLECTIVE ;  /* 0x000000000000791b */ /* 0x003ff40003800000 */
.L_x_2299:
[----:B------:R-:W-:Y:S05]  /*35f40*/  BSYNC B1 ;  /* 0x0000000000017941 */ /* 0x000fea0003800000 */
.L_x_2298:
[----:B------:R-:W-:Y:S05]  /*35f50*/  BRA `(.L_x_2300) ;  /* 0xffffffe400d87947 */ /* 0x000fea000383ffff */
.L_x_2253:
[----:B0-----:R0:W1:Y:S02]  /*35f60*/  SYNCS.PHASECHK.TRANS64.TRYWAIT P0, [R5+URZ], R4 ;  /* 0x00000004050075a7 */ /* 0x001064000800017f */
[----:B-1----:R-:W-:Y:S05]  /*35f70*/  @!P0 NANOSLEEP.SYNCS 0x989680 ;  /* 0x009896800000895d */ /* 0x002fea0003900000 */
[----:B------:R-:W1:Y:S02]  /*35f80*/  @!P0 SYNCS.PHASECHK.TRANS64 P0, [R5+URZ], R4 ;  /* 0x00000004050085a7 */ /* 0x000e64000800007f */
[----:B-1----:R-:W-:Y:S05]  /*35f90*/  @!P0 BRA `(.L_x_2253) ;  /* 0xfffffffc00f08947 */ /* 0x002fea000383ffff */
[----:B------:R-:W-:Y:S05]  /*35fa0*/  BRA `(.L_x_2301) ;  /* 0xffffffe400fc7947 */ /* 0x000fea000383ffff */
.L_x_2254:
[----:B-1----:R1:W2:Y:S02]  /*35fb0*/  SYNCS.PHASECHK.TRANS64.TRYWAIT P0, [R7+URZ], R2 ;  /* 0x00000002070075a7 */ /* 0x0022a4000800017f */
[----:B--2---:R-:W-:Y:S05]  /*35fc0*/  @!P0 NANOSLEEP.SYNCS 0x989680 ;  /* 0x009896800000895d */ /* 0x004fea0003900000 */
[----:B------:R-:W2:Y:S02]  /*35fd0*/  @!P0 SYNCS.PHASECHK.TRANS64 P0, [R7+URZ], R2 ;  /* 0x00000002070085a7 */ /* 0x000ea4000800007f */
[----:B--2---:R-:W-:Y:S05]  /*35fe0*/  @!P0 BRA `(.L_x_2254) ;  /* 0xfffffffc00f08947 */ /* 0x004fea000383ffff */
[----:B------:R-:W-:Y:S05]  /*35ff0*/  BRA `(.L_x_2302) ;  /* 0xffffffe400f87947 */ /* 0x000fea000383ffff */
.L_x_2255:
[----:B--2---:R2:W3:Y:S02]  /*36000*/  SYNCS.PHASECHK.TRANS64.TRYWAIT P0, [R19+URZ], R4 ;  /* 0x00000004130075a7 */ /* 0x0044e4000800017f */
[----:B---3--:R-:W-:Y:S05]  /*36010*/  @!P0 NANOSLEEP.SYNCS 0x989680 ;  /* 0x009896800000895d */ /* 0x008fea0003900000 */
[----:B------:R-:W3:Y:S02]  /*36020*/  @!P0 SYNCS.PHASECHK.TRANS64 P0, [R19+URZ], R4 ;  /* 0x00000004130085a7 */ /* 0x000ee4000800007f */
[----:B---3--:R-:W-:Y:S05]  /*36030*/  @!P0 BRA `(.L_x_2255) ;  /* 0xfffffffc00f08947 */ /* 0x008fea000383ffff */
[----:B------:R-:W-:Y:S05]  /*36040*/  BRA `(.L_x_2303) ;  /* 0xffffffe400ec7947 */ /* 0x000fea000383ffff */
        .type           $_ZN7cutlass13device_kernelIN5flash11enable_sm90INS1_16FlashAttnFwdSm90INS1_25CollectiveMainloopFwdSm90ILi2EN4cute5tupleIJNS5_1CILi1EEES8_S8_EEENS6_IJNS7_ILi64EEESA_SA_EEELi512ENS_10bfloat16_tEfNS_4arch4Sm90ELb0ELb1ELb1ELb0ELb0ELb0ELb1ELb0ELb0ELb1ELb0ELb0EEENS1_21CollectiveEpilogueFwdINS6_IJSA_NS7_ILi512EEESA_EEES9_SC_SE_Li256ELb0ELb1ELb0ELb0EEENS1_30DynamicPersistentTileSchedulerILi256ELi128ELb0ELb1ELb1EEEEEEEEEvNT_6ParamsE$_ZZN5flash25CollectiveMainloopFwdSm90ILi2EN4cute5tupleIJNS1_1CILi1EEES4_S4_EEENS2_IJNS3_ILi64EEES6_S6_EEELi512EN7cutlass10bfloat16_tEfNS8_4arch4Sm90ELb0ELb1ELb1ELb0ELb0ELb0ELb1ELb0ELb0ELb1ELb0ELb0EE3mmaINS_16FlashAttnFwdSm90ISC_NS_21CollectiveEpilogueFwdINS2_IJS6_NS3_ILi512EEES6_EEES5_S9_SB_Li256ELb0ELb1ELb0ELb0EEENS_30DynamicPersistentTileSchedulerILi256ELi128ELb0ELb1ELb1EEEE13SharedStorageENS1_6TensorINS1_11ArrayEngineIfLm128EEENS1_6LayoutINS2_IJNS2_IJNS3_ILi2EEESR_NS3_ILi32EEEEEES4_S4_EEENS2_IJNS2_IJS4_SR_NS3_ILi4EEEEEENS3_ILi0EEESX_EEEEEEENS_7SoftmaxILi2ELi0EEEEEbRKNSC_6ParamsENS8_25PipelineTmaAsyncNoClusterILi2ENS8_16PipelineTmaAsyncILi2EEEEES19_RNS8_13PipelineStateILj2EEERT0_RT1_iRiRKNS_16SeqlenInfoQKNewKILb0ELb0EEENS2_IJiiiiEEERT_ENKUliT_T0_T1_E_clIZSD_ISM_S10_S12_EbS15_S19_S19_S1C_S1E_S1G_iS1H_S1L_S1M_S1O_EUlRS1P_iE0_NS3_ILb1EEES1W_EEDaiS1P_S1Q_S1R_,@function
        .size           $_ZN7cutlass13device_kernelIN5flash11enable_sm90INS1_16FlashAttnFwdSm90INS1_25CollectiveMainloopFwdSm90ILi2EN4cute5tupleIJNS5_1CILi1EEES8_S8_EEENS6_IJNS7_ILi64EEESA_SA_EEELi512ENS_10bfloat16_tEfNS_4arch4Sm90ELb0ELb1ELb1ELb0ELb0ELb0ELb1ELb0ELb0ELb1ELb0ELb0EEENS1_21CollectiveEpilogueFwdINS6_IJSA_NS7_ILi512EEESA_EEES9_SC_SE_Li256ELb0ELb1ELb0ELb0EEENS1_30DynamicPersistentTileSchedulerILi256ELi128ELb0ELb1ELb1EEEEEEEEEvNT_6ParamsE$_ZZN5flash25CollectiveMainloopFwdSm90ILi2EN4cute5tupleIJNS1_1CILi1EEES4_S4_EEENS2_IJNS3_ILi64EEES6_S6_EEELi512EN7cutlass10bfloat16_tEfNS8_4arch4Sm90ELb0ELb1ELb1ELb0ELb0ELb0ELb1ELb0ELb0ELb1ELb0ELb0EE3mmaINS_16FlashAttnFwdSm90ISC_NS_21CollectiveEpilogueFwdINS2_IJS6_NS3_ILi512EEES6_EEES5_S9_SB_Li256ELb0ELb1ELb0ELb0EEENS_30DynamicPersistentTileSchedulerILi256ELi128ELb0ELb1ELb1EEEE13SharedStorageENS1_6TensorINS1_11ArrayEngineIfLm128EEENS1_6LayoutINS2_IJNS2_IJNS3_ILi2EEESR_NS3_ILi32EEEEEES4_S4_EEENS2_IJNS2_IJS4_SR_NS3_ILi4EEEEEENS3_ILi0EEESX_EEEEEEENS_7SoftmaxILi2ELi0EEEEEbRKNSC_6ParamsENS8_25PipelineTmaAsyncNoClusterILi2ENS8_16PipelineTmaAsyncILi2EEEEES19_RNS8_13PipelineStateILj2EEERT0_RT1_iRiRKNS_16SeqlenInfoQKNewKILb0ELb0EEENS2_IJiiiiEEERT_ENKUliT_T0_T1_E_clIZSD_ISM_S10_S12_EbS15_S19_S19_S1C_S1E_S1G_iS1H_S1L_S1M_S1O_EUlRS1P_iE0_NS3_ILb1EEES1W_EEDaiS1P_S1Q_S1R_,(.L_x_6026 - $_ZN7cutlass13device_kernelIN5flash11enable_sm90INS1_16FlashAttnFwdSm90INS1_25CollectiveMainloopFwdSm90ILi2EN4cute5tupleIJNS5_1CILi1EEES8_S8_EEENS6_IJNS7_ILi64EEESA_SA_EEELi512ENS_10bfloat16_tEfNS_4arch4Sm90ELb0ELb1ELb1ELb0ELb0ELb0ELb1ELb0ELb0ELb1ELb0ELb0EEENS1_21CollectiveEpilogueFwdINS6_IJSA_NS7_ILi512EEESA_EEES9_SC_SE_Li256ELb0ELb1ELb0ELb0EEENS1_30DynamicPersistentTileSchedulerILi256ELi128ELb0ELb1ELb1EEEEEEEEEvNT_6ParamsE$_ZZN5flash25CollectiveMainloopFwdSm90ILi2EN4cute5tupleIJNS1_1CILi1EEES4_S4_EEENS2_IJNS3_ILi64EEES6_S6_EEELi512EN7cutlass10bfloat16_tEfNS8_4arch4Sm90ELb0ELb1ELb1ELb0ELb0ELb0ELb1ELb0ELb0ELb1ELb0ELb0EE3mmaINS_16FlashAttnFwdSm90ISC_NS_21CollectiveEpilogueFwdINS2_IJS6_NS3_ILi512EEES6_EEES5_S9_SB_Li256ELb0ELb1ELb0ELb0EEENS_30DynamicPersistentTileSchedulerILi256ELi128ELb0ELb1ELb1EEEE13SharedStorageENS1_6TensorINS1_11ArrayEngineIfLm128EEENS1_6LayoutINS2_IJNS2_IJNS3_ILi2EEESR_NS3_ILi32EEEEEES4_S4_EEENS2_IJNS2_IJS4_SR_NS3_ILi4EEEEEENS3_ILi0EEESX_EEEEEEENS_7SoftmaxILi2ELi0EEEEEbRKNSC_6ParamsENS8_25PipelineTmaAsyncNoClusterILi2ENS8_16PipelineTmaAsyncILi2EEEEES19_RNS8_13PipelineStateILj2EEERT0_RT1_iRiRKNS_16SeqlenInfoQKNewKILb0ELb0EEENS2_IJiiiiEEERT_ENKUliT_T0_T1_E_clIZSD_ISM_S10_S12_EbS15_S19_S19_S1C_S1E_S1G_iS1H_S1L_S1M_S1O_EUlRS1P_iE0_NS3_ILb1EEES1W_EEDaiS1P_S1Q_S1R_)
$_ZN7cutlass13device_kernelIN5flash11enable_sm90INS1_16FlashAttnFwdSm90INS1_25CollectiveMainloopFwdSm90ILi2EN4cute5tupleIJNS5_1CILi1EEES8_S8_EEENS6_IJNS7_ILi64EEESA_SA_EEELi512ENS_10bfloat16_tEfNS_4arch4Sm90ELb0ELb1ELb1ELb0ELb0ELb0ELb1ELb0ELb0ELb1ELb0ELb0EEENS1_21CollectiveEpilogueFwdINS6_IJSA_NS7_ILi512EEESA_EEES9_SC_SE_Li256ELb0ELb1ELb0ELb0EEENS1_30DynamicPersistentTileSchedulerILi256ELi128ELb0ELb1ELb1EEEEEEEEEvNT_6ParamsE$_ZZN5flash25CollectiveMainloopFwdSm90ILi2EN4cute5tupleIJNS1_1CILi1EEES4_S4_EEENS2_IJNS3_ILi64EEES6_S6_EEELi512EN7cutlass10bfloat16_tEfNS8_4arch4Sm90ELb0ELb1ELb1ELb0ELb0ELb0ELb1ELb0ELb0ELb1ELb0ELb0EE3mmaINS_16FlashAttnFwdSm90ISC_NS_21CollectiveEpilogueFwdINS2_IJS6_NS3_ILi512EEES6_EEES5_S9_SB_Li256ELb0ELb1ELb0ELb0EEENS_30DynamicPersistentTileSchedulerILi256ELi128ELb0ELb1ELb1EEEE13SharedStorageENS1_6TensorINS1_11ArrayEngineIfLm128EEENS1_6LayoutINS2_IJNS2_IJNS3_ILi2EEESR_NS3_ILi32EEEEEES4_S4_EEENS2_IJNS2_IJS4_SR_NS3_ILi4EEEEEENS3_ILi0EEESX_EEEEEEENS_7SoftmaxILi2ELi0EEEEEbRKNSC_6ParamsENS8_25PipelineTmaAsyncNoClusterILi2ENS8_16PipelineTmaAsyncILi2EEEEES19_RNS8_13PipelineStateILj2EEERT0_RT1_iRiRKNS_16SeqlenInfoQKNewKILb0ELb0EEENS2_IJiiiiEEERT_ENKUliT_T0_T1_E_clIZSD_ISM_S10_S12_EbS15_S19_S19_S1C_S1E_S1G_iS1H_S1L_S1M_S1O_EUlRS1P_iE0_NS3_ILb1EEES1W_EEDaiS1P_S1Q_S1R_:
[----:B------:R-:W-:Y:S05]  /*36050*/  YIELD ;  /* 0x0000000000007946 */ /* 0x000fea0003800000 */
[----:B------:R-:W-:Y:S02]  /*36060*/  ULDC UR4, c[0x0][0x20] ;  /* 0x0000080000047ab9 */ /* 0x000fe40000000800 */
[----:B------:R-:W-:-:S05]  /*36070*/  VIADD R0, R0, -UR4 ;  /* 0x8000000400007c36 */ /* 0x000fca0008000000 */
[----:B------:R-:W2:Y:S01]  /*36080*/  LDL.64 R20, [R0+0x18] ;  /* 0x0000180000147983 */ /* 0x000ea20000100a00 */
[----:B------:R-:W0:Y:S03]  /*36090*/  LDC.64 R4, c[0x0][0x208] ;  /* 0x00008200ff047b82 */ /* 0x000e260000000a00 */
[----:B------:R-:W3:Y:S01]  /*360a0*/  LDL.64 R14, [R0] ;  /* 0x00000000000e7983 */ /* 0x000ee20000100a00 */
[----:B0-----:R-:W-:Y:S02]  /*360b0*/  R2UR UR4, R4 ;  /* 0x00000000040472ca */ /* 0x001fe400000e0000 */
[----:B------:R-:W-:-:S13]  /*360c0*/  R2UR UR5, R5 ;  /* 0x00000000050572ca */ /* 0x000fda00000e0000 */
[----:B--2---:R-:W2:Y:S01]  /*360d0*/  LD.E R24, desc[UR4][R20.64+0x1c] ;  /* 0x00001c0414187980 */ /* 0x004ea2000c101900 */
[C---:B------:R-:W-:Y:S02]  /*360e0*/  R2UR UR4, R4.reuse ;  /* 0x00000000040472ca */ /* 0x040fe400000e0000 */
[C---:B------:R-:W-:Y:S02]  /*360f0*/  R2UR UR5, R5.reuse ;  /* 0x00000000050572ca */ /* 0x040fe400000e0000 */
[----:B------:R-:W-:Y:S02]  /*36100*/  R2UR UR6, R4 ;  /* 0x00000000040672ca */ /* 0x000fe400000e0000 */
[----:B------:R-:W-:Y:S01]  /*36110*/  R2UR UR7, R5 ;  /* 0x00000000050772ca */ /* 0x000fe200000e0000 */
[----:B------:R-:W-:Y:S08]  /*36120*/  BSSY B1, `(.L_x_2304) ;  /* 0x0000007000017945 */ /* 0x000ff00003800000 */
[----:B---3--:R0:W5:Y:S04]  /*36130*/  LD.E R9, desc[UR4][R14.64] ;  /* 0x000000040e097980 */ /* 0x008168000c101900 */
[----:B------:R0:W5:Y:S01]  /*36140*/  LD.E R13, desc[UR6][R14.64+0x4] ;  /* 0x000004060e0d7980 */ /* 0x000162000c101900 */
[----:B--2---:R-:W-:-:S04]  /*36150*/  LOP3.LUT R24, R24, 0x1, RZ, 0xfc, !PT ;  /* 0x0000000118187812 */ /* 0x004fc800078efcff */
[----:B------:R-:W-:-:S13]  /*36160*/  ISETP.NE.AND P0, PT, R24, 0x3, PT ;  /* 0x000000031800780c */ /* 0x000fda0003f05270 */
[----:B0-----:R-:W-:Y:S05]  /*36170*/  @!P0 BRA `(.L_x_2305) ;  /* 0x0000000000048947 */ /* 0x001fea0003800000 */
[----:B------:R-:W-:Y:S01]  /*36180*/  BPT.TRAP 0x1 ;  /* 0x000000040000795c */ /* 0x000fe20000300000 */
.L_x_2305:
[----:B------:R-:W-:Y:S05]  /*36190*/  BSYNC B1 ;  /* 0x0000000000017941 */ /* 0x000fea0003800000 */
.L_x_2304:
[----:B------:R-:W-:Y:S02]  /*361a0*/  R2UR UR4, R4 ;  /* 0x00000000040472ca */ /* 0x000fe400000e0000 */
[----:B------:R-:W-:-:S13]  /*361b0*/  R2UR UR5, R5 ;  /* 0x00000000050572ca */ /* 0x000fda00000e0000 */
[----:B------:R-:W2:Y:S01]  /*361c0*/  LD.E.64 R24, desc[UR4][R20.64+0x8] ;  /* 0x0000080414187980 */ /* 0x000ea2000c101b00 */
[----:B-----5:R-:W-:Y:S02]  /*361d0*/  SHF.L.U32 R26, R13, 0x1f, RZ ;  /* 0x0000001f0d1a7819 */ /* 0x020fe400000006ff */
[----:B--2---:R-:W-:-:S05]  /*361e0*/  MOV R24, R24 ;  /* 0x0000001800187202 */ /* 0x004fca0000000f00 */
[----:B------:R-:W-:-:S04]  /*361f0*/  IMAD R9, R9, 0x8, R24 ;  /* 0x0000000809097824 */ /* 0x000fc800078e0218 */
[----:B------:R0:W1:Y:S01]  /*36200*/  SYNCS.PHASECHK.TRANS64.TRYWAIT P0, [R9+URZ], R26 ;  /* 0x0000001a090075a7 */ /* 0x000062000800017f */
[----:B------:R-:W2:Y:S01]  /*36210*/  LD.E R25, desc[UR4][R20.64+0x1c] ;  /* 0x00001c0414197980 */ /* 0x000ea2000c101900 */
[----:B------:R-:W-:Y:S02]  /*36220*/  R2UR UR6, R4 ;  /* 0x00000000040672ca */ /* 0x000fe400000e0000 */
[----:B------:R-:W-:Y:S01]  /*36230*/  R2UR UR7, R5 ;  /* 0x00000000050772ca */ /* 0x000fe200000e0000 */
[----:B------:R0:W5:Y:S01]  /*36240*/  LD.E R13, desc[UR4][R14.64] ;  /* 0x000000040e0d7980 */ /* 0x000162000c101900 */
[----:B------:R-:W-:Y:S11]  /*36250*/  BSSY B1, `(.L_x_2306) ;  /* 0x0000006000017945 */ /* 0x000ff60003800000 */
[----:B------:R0:W5:Y:S01]  /*36260*/  LD.E R24, desc[UR6][R14.64+0x4] ;  /* 0x000004060e187980 */ /* 0x000162000c101900 */
[----:B--2---:R-:W-:-:S04]  /*36270*/  LOP3.LUT R25, R25, 0x1, RZ, 0xfc, !PT ;  /* 0x0000000119197812 */ /* 0x004fc800078efcff */
[----:B------:R-:W-:-:S13]  /*36280*/  ISETP.NE.AND P1, PT, R25, 0x3, PT ;  /* 0x000000031900780c */ /* 0x000fda0003f25270 */
[----:B01----:R-:W-:Y:S05]  /*36290*/  @!P1 BRA `(.L_x_2307) ;  /* 0x0000000000049947 */ /* 0x003fea0003800000 */
[----:B------:R-:W-:Y:S01]  /*362a0*/  BPT.TRAP 0x1 ;  /* 0x000000040000795c */ /* 0x000fe20000300000 */
.L_x_2307:
[----:B------:R-:W-:Y:S05]  /*362b0*/  BSYNC B1 ;  /* 0x0000000000017941 */ /* 0x000fea0003800000 */
.L_x_2306:
[----:B------:R-:W-:Y:S04]  /*362c0*/  BSSY B1, `(.L_x_2308) ;  /* 0x000000a000017945 */ /* 0x000fe80003800000 */
[----:B------:R-:W-:Y:S05]  /*362d0*/  @P0 BRA `(.L_x_2309) ;  /* 0x0000000000200947 */ /* 0x000fea0003800000 */
[----:B------:R-:W-:Y:S02]  /*362e0*/  R2UR UR4, R4 ;  /* 0x00000000040472ca */ /* 0x000fe400000e0000 */
[----:B------:R-:W-:-:S13]  /*362f0*/  R2UR UR5, R5 ;  /* 0x00000000050572ca */ /* 0x000fda00000e0000 */
[----:B------:R-:W2:Y:S01]  /*36300*/  LD.E.64 R20, desc[UR4][R20.64+0x8] ;  /* 0x0000080414147980 */ /* 0x000ea2000c101b00 */
[----:B-----5:R-:W-:Y:S02]  /*36310*/  SHF.L.U32 R24, R24, 0x1f, RZ ;  /* 0x0000001f18187819 */ /* 0x020fe400000006ff */
[----:B--2---:R-:W-:-:S05]  /*36320*/  MOV R14, R20 ;  /* 0x00000014000e7202 */ /* 0x004fca0000000f00 */
[----:B------:R-:W-:-:S04]  /*36330*/  IMAD R13, R13, 0x8, R14 ;  /* 0x000000080d0d7824 */ /* 0x000fc800078e020e */
[----:B------:R-:W0:Y:S02]  /*36340*/  SYNCS.PHASECHK.TRANS64.TRYWAIT P0, [R13+URZ], R24 ;  /* 0x000000180d0075a7 */ /* 0x000e24000800017f */
[----:B0-----:R-:W-:Y:S05]  /*36350*/  @!P0 BRA `(.L_x_2310) ;  /* 0x000000f000d48947 */ /* 0x001fea0003800000 */
.L_x_2309:
[----:B------:R-:W-:Y:S05]  /*36360*/  BSYNC B1 ;  /* 0x0000000000017941 */ /* 0x000fea0003800000 */
.L_x_2308:
[----:B0----5:R-:W2:Y:S04]  /*36370*/  LDL.64 R24, [R0] ;  /* 0x0000000000187983 */ /* 0x021ea80000100a00 */
[----:B------:R-:W3:Y:S01]  /*36380*/  LDL.64 R20, [R0+0x28] ;  /* 0x0000280000147983 */ /* 0x000ee20000100a00 */
[C---:B------:R-:W-:Y:S02]  /*36390*/  R2UR UR6, R4.reuse ;  /* 0x00000000040672ca */ /* 0x040fe400000e0000 */
[C---:B------:R-:W-:Y:S01]  /*363a0*/  R2UR UR7, R5.reuse ;  /* 0x00000000050772ca */ /* 0x040fe200000e0000 */
[----:B------:R-:W4:Y:S01]  /*363b0*/  LDL.64 R14, [R0+0x20] ;  /* 0x00002000000e7983 */ /* 0x000f220000100a00 */
[C---:B------:R-:W-:Y:S02]  /*363c0*/  R2UR UR4, R4.reuse ;  /* 0x00000000040472ca */ /* 0x040fe400000e0000 */
[----:B------:R-:W-:Y:S01]  /*363d0*/  R2UR UR5, R5 ;  /* 0x00000000050572ca */ /* 0x000fe200000e0000 */
[----:B------:R-:W4:Y:S08]  /*363e0*/  LDL.64 R56, [R0+0x8] ;  /* 0x0000080000387983 */ /* 0x000f300000100a00 */
[----:B--2---:R-:W2:Y:S04]  /*363f0*/  LD.E R25, desc[UR6][R24.64] ;  /* 0x0000000618197980 */ /* 0x004ea8000c101900 */
[----:B---3--:R-:W2:Y:S01]  /*36400*/  LD.E.64 R58, desc[UR4][R20.64] ;  /* 0x00000004143a7980 */ /* 0x008ea2000c101b00 */
[----:B------:R-:W-:Y:S05]  /*36410*/  WARPSYNC.ALL ;  /* 0x0000000000007948 */ /* 0x000fea0003800000 */
[----:B------:R-:W-:-:S02]  /*36420*/  R2UR UR4, R4 ;  /* 0x00000000040472ca */ /* 0x000fc400000e0000 */
[C---:B------:R-:W-:Y:S02]  /*36430*/  R2UR UR5, R5.reuse ;  /* 0x00000000050572ca */ /* 0x040fe400000e0000 */
[----:B------:R-:W-:Y:S02]  /*36440*/  R2UR UR6, R4 ;  /* 0x00000000040672ca */ /* 0x000fe400000e0000 */
[----:B------:R-:W-:-:S09]  /*36450*/  R2UR UR7, R5 ;  /* 0x00000000050772ca */ /* 0x000fd200000e0000 */
[----:B----4-:R0:W-:Y:S04]  /*36460*/  ST.E desc[UR4][R56.64], RZ ;  /* 0x000000ff38007985 */ /* 0x0101e8000c101904 */
[----:B------:R-:W3:Y:S01]  /*36470*/  LD.E.64 R20, desc[UR6][R14.64] ;  /* 0x000000060e147980 */ /* 0x000ee2000c101b00 */
[----:B--2---:R-:W-:Y:S01]  /*36480*/  IMAD R58, R25, 0x200, R58 ;  /* 0x00000200193a7824 */ /* 0x004fe200078e023a */
[----:B------:R-:W-:Y:S01]  /*36490*/  R2UR UR7, R59 ;  /* 0x000000003b0772ca */ /* 0x000fe200000e0000 */
[----:B------:R-:W-:Y:S01]  /*364a0*/  WARPGROUP.ARRIVE ;  /* 0x00000000000079c5 */ /* 0x000fe20000000000 */
[----:B------:R-:W-:Y:S01]  /*364b0*/  R2UR UR8, R4 ;  /* 0x00000000040872ca */ /* 0x000fe200000e0000 */
[----:B------:R-:W-:Y:S01]  /*364c0*/  IMAD.MOV.U32 R9, RZ, RZ, 0x1 ;  /* 0x00000001ff097424 */ /* 0x000fe200078e00ff */
[----:B------:R-:W-:-:S02]  /*364d0*/  R2UR UR6, R58 ;  /* 0x000000003a0672ca */ /* 0x000fc400000e0000 */
[C---:B------:R-:W-:Y:S02]  /*364e0*/  R2UR UR9, R5.reuse ;  /* 0x00000000050972ca */ /* 0x040fe400000e0000 */
[----:B------:R-:W-:Y:S02]  /*364f0*/  R2UR UR10, R4 ;  /* 0x00000000040a72ca */ /* 0x000fe400000e0000 */
[----:B------:R-:W-:Y:S02]  /*36500*/  R2UR UR11, R5 ;  /* 0x00000000050b72ca */ /* 0x000fe400000e0000 */
[----:B---3--:R-:W-:Y:S02]  /*36510*/  R2UR UR4, R20 ;  /* 0x00000000140472ca */ /* 0x008fe400000e0000 */
[----:B------:R-:W-:-:S13]  /*36520*/  R2UR UR5, R21 ;  /* 0x00000000150572ca */ /* 0x000fda00000e0000 */
[----:B------:R-:W-:Y:S03]  /*36530*/  HGMMA.64x64x16.F32.BF16 R24, gdesc[UR4], RZ, !UPT, gsb0 ;  /* 0x00e00000041879f0 */ /* 0x000fe6000c0018ff */
[----:B------:R-:W-:Y:S02]  /*36540*/  WARPGROUP.DEPBAR.LE gsb0, 0x0 ;  /* 0x00008000000079c5 */ /* 0x000fe40000010000 */
[----:B------:R0:W-:Y:S04]  /*36550*/  ST.E desc[UR8][R56.64], R9 ;  /* 0x0000000938007985 */ /* 0x0001e8000c101908 */
[----:B------:R-:W2:Y:S01]  /*36560*/  LD.E.64 R20, desc[UR10][R14.64] ;  /* 0x0000000a0e147980 */ /* 0x000ea2000c101b00 */
[----:B------:R-:W-:Y:S01]  /*36570*/  VIADD R60, R58, 0x2 ;  /* 0x000000023a3c7836 */ /* 0x000fe20000000000 */
[----:B------:R-:W-:Y:S01]  /*36580*/  WARPGROUP.ARRIVE ;  /* 0x00000000000079c5 */ /* 0x000fe20000000000 */
[----:B------:R-:W-:Y:S01]  /*36590*/  IMAD.MOV.U32 R61, RZ, RZ, R59 ;  /* 0x000000ffff3d7224 */ /* 0x000fe200078e003b */
[----:B------:R-:W-:-:S02]  /*365a0*/  R2UR UR8, R4 ;  /* 0x00000000040872ca */ /* 0x000fc400000e0000 */
[----:B------:R-:W-:Y:S02]  /*365b0*/  R2UR UR6, R60 ;  /* 0x000000003c0672ca */ /* 0x000fe400000e0000 */
[----:B------:R-:W-:Y:S02]  /*365c0*/  R2UR UR7, R61 ;  /* 0x000000003d0772ca */ /* 0x000fe400000e0000 */
[C---:B------:R-:W-:Y:S02]  /*365d0*/  R2UR UR9, R5.reuse ;  /* 0x00000000050972ca */ /* 0x040fe400000e0000 */
[----:B------:R-:W-:Y:S02]  /*365e0*/  R2UR UR10, R4 ;  /* 0x00000000040a72ca */ /* 0x000fe400000e0000 */
[----:B------:R-:W-:Y:S01]  /*365f0*/  R2UR UR11, R5 ;  /* 0x00000000050b72ca */ /* 0x000fe200000e0000 */
[----:B--2---:R-:W-:Y:S01]  /*36600*/  VIADD R20, R20, 0x2 ;  /* 0x0000000214147836 */ /* 0x004fe20000000000 */
[----:B------:R-:W-:-:S04]  /*36610*/  R2UR UR5, R21 ;  /* 0x00000000150572ca */ /* 0x000fc800000e0000 */
[----:B------:R-:W-:-:S13]  /*36620*/  R2UR UR4, R20 ;  /* 0x00000000140472ca */ /* 0x000fda00000e0000 */
[----:B------:R-:W-:Y:S03]  /*36630*/  HGMMA.64x64x16.F32.BF16 R24, gdesc[UR4], R24, gsb0 ;  /* 0x00e00000041879f0 */ /* 0x000fe60008001818 */
        /* <DEDUP_REMOVED lines=20> */
[----:B------:R-:W-:Y:S01]  /*36780*/  R2UR UR7, R59 ;  /* 0x000000003b0772ca */ /* 0x000fe200000e0000 */
[----:B------:R-:W-:Y:S01]  /*36790*/  WARPGROUP.ARRIVE ;  /* 0x00000000000079c5 */ /* 0x000fe20000000000 */
[----:B------:R-:W-:-:S02]  /*367a0*/  R2UR UR8, R4 ;  /* 0x00000000040872ca */ /* 0x000fc400000e0000 */
        /* <DEDUP_REMOVED lines=8> */
[----:B------:R-:W2:Y:S01]  /*36830*/  LDL.64 R20, [R0+0x38] ;  /* 0x0000380000147983 */ /* 0x000ea20000100a00 */
[----:B------:R-:W-:-:S02]  /*36840*/  R2UR UR4, R4 ;  /* 0x00000000040472ca */ /* 0x000fc400000e0000 */
[----:B------:R-:W-:Y:S01]  /*36850*/  R2UR UR5, R5 ;  /* 0x00000000050572ca */ /* 0x000fe200000e0000 */
[----:B------:R-:W3:-:S12]  /*36860*/  LDL.64 R14, [R0+0x30] ;  /* 0x00003000000e7983 */ /* 0x000ed80000100a00 */
[----:B--2---:R-:W2:Y:S01]  /*36870*/  LD.E R20, desc[UR4][R20.64] ;  /* 0x0000000414147980 */ /* 0x004ea2000c101900 */
[----:B---3--:R-:W-:Y:S01]  /*36880*/  MOV R14, R14 ;  /* 0x0000000e000e7202 */ /* 0x008fe20000000f00 */
[----:B------:R-:W-:Y:S01]  /*36890*/  BSSY B1, `(.L_x_2311) ;  /* 0x0000007000017945 */ /* 0x000fe20003800000 */
[----:B--2---:R-:W-:-:S04]  /*368a0*/  LEA.HI R13, R20, R20, RZ, 0x1 ;  /* 0x00000014140d7211 */ /* 0x004fc800078f08ff */
[----:B------:R-:W-:-:S05]  /*368b0*/  LOP3.LUT R13, R13, 0xfffffffe, RZ, 0xc0, !PT ;  /* 0xfffffffe0d0d7812 */ /* 0x000fca00078ec0ff */
[----:B------:R-:W-:-:S05]  /*368c0*/  IMAD.IADD R13, R20, 0x1, -R13 ;  /* 0x00000001140d7824 */ /* 0x000fca00078e0a0d */
[----:B------:R-:W-:-:S04]  /*368d0*/  SHF.L.U32 R13, R13, 0x1f, RZ ;  /* 0x0000001f0d0d7819 */ /* 0x000fc800000006ff */
[----:B------:R-:W1:Y:S02]  /*368e0*/  SYNCS.PHASECHK.TRANS64.TRYWAIT P0, [R14+URZ+0x38810], R13 ;  /* 0x0388100d0e0075a7 */ /* 0x000e64000800017f */
[----:B01----:R-:W-:Y:S05]  /*368f0*/  @!P0 BRA `(.L_x_2312) ;  /* 0x000000ec00808947 */ /* 0x003fea0003800000 */
.L_x_2335:
[----:B------:R-:W-:Y:S05]  /*36900*/  BSYNC B1 ;  /* 0x0000000000017941 */ /* 0x000fea0003800000 */
.L_x_2311:
[----:B------:R-:W2:Y:S01]  /*36910*/  LDL.64 R20, [R0+0x40] ;  /* 0x0000400000147983 */ /* 0x000ea20000100a00 */
[----:B------:R-:W-:Y:S02]  /*36920*/  R2UR UR4, R4 ;  /* 0x00000000040472ca */ /* 0x000fe400000e0000 */
[----:B------:R-:W-:Y:S01]  /*36930*/  R2UR UR5, R5 ;  /* 0x00000000050572ca */ /* 0x000fe200000e0000 */
[----:B0-----:R-:W3:-:S12]  /*36940*/  LDL.64 R14, [R0] ;  /* 0x00000000000e7983 */ /* 0x001ed80000100a00 */
[----:B--2---:R-:W2:Y:S01]  /*36950*/  LD.E R56, desc[UR4][R20.64+0x1c] ;  /* 0x00001c0414387980 */ /* 0x004ea2000c101900 */
[----:B------:R-:W-:Y:S02]  /*36960*/  R2UR UR6, R4 ;  /* 0x00000000040672ca */ /* 0x000fe400000e0000 */
[----:B------:R-:W-:Y:S01]  /*36970*/  R2UR UR7, R5 ;  /* 0x00000000050772ca */ /* 0x000fe200000e0000 */
[----:B---3--:R0:W5:Y:S01]  /*36980*/  LD.E R13, desc[UR4][R14.64] ;  /* 0x000000040e0d7980 */ /* 0x008162000c101900 */
[----:B------:R-:W-:Y:S11]  /*36990*/  BSSY B1, `(.L_x_2313) ;  /* 0x0000006000017945 */ /* 0x000ff60003800000 */
[----:B------:R0:W5:Y:S01]  /*369a0*/  LD.E R58, desc[UR6][R14.64+0x4] ;  /* 0x000004060e3a7980 */ /* 0x000162000c101900 */
[----:B--2---:R-:W-:-:S04]  /*369b0*/  LOP3.LUT R56, R56, 0x1, RZ, 0xfc, !PT ;  /* 0x0000000138387812 */ /* 0x004fc800078efcff */
[----:B------:R-:W-:-:S13]  /*369c0*/  ISETP.NE.AND P0, PT, R56, 0x3, PT ;  /* 0x000000033800780c */ /* 0x000fda0003f05270 */
[----:B0-----:R-:W-:Y:S05]  /*369d0*/  @!P0 BRA `(.L_x_2314) ;  /* 0x0000000000048947 */ /* 0x001fea0003800000 */
[----:B------:R-:W-:Y:S01]  /*369e0*/  BPT.TRAP 0x1 ;  /* 0x000000040000795c */ /* 0x000fe20000300000 */
.L_x_2314:
[----:B------:R-:W-:Y:S05]  /*369f0*/  BSYNC B1 ;  /* 0x0000000000017941 */ /* 0x000fea0003800000 */
.L_x_2313:
        /* <DEDUP_REMOVED lines=17> */
.L_x_2316:
[----:B------:R-:W-:Y:S05]  /*36b10*/  BSYNC B1 ;  /* 0x0000000000017941 */ /* 0x000fea0003800000 */
.L_x_2315:
        /* <DEDUP_REMOVED lines=10> */
.L_x_2318:
[----:B------:R-:W-:Y:S05]  /*36bc0*/  BSYNC B1 ;  /* 0x0000000000017941 */ /* 0x000fea0003800000 */
.L_x_2317:
[----:B------:R-:W2:Y:S04]  /*36bd0*/  LDL.64 R60, [R0] ;  /* 0x00000000003c7983 */ /* 0x000ea80000100a00 */
[----:B------:R-:W0:Y:S04]  /*36be0*/  LDL.64 R58, [R0+0x58] ;  /* 0x00005800003a7983 */ /* 0x000e280000100a00 */
[----:B------:R-:W3:Y:S04]  /*36bf0*/  LDL.64 R14, [R0+0x48] ;  /* 0x00004800000e7983 */ /* 0x000ee80000100a00 */
[----:B------:R-:W4:Y:S01]  /*36c00*/  LDL.64 R20, [R0+0x50] ;  /* 0x0000500000147983 */ /* 0x000f220000100a00 */
[----:B------:R-:W-:-:S02]  /*36c10*/  R2UR UR6, R4 ;  /* 0x00000000040672ca */ /* 0x000fc400000e0000 */
[C---:B------:R-:W-:Y:S02]  /*36c20*/  R2UR UR7, R5.reuse ;  /* 0x00000000050772ca */ /* 0x040fe400000e0000 */
[----:B------:R-:W-:Y:S02]  /*36c30*/  R2UR UR4, R4 ;  /* 0x00000000040472ca */ /* 0x000fe400000e0000 */
[----:B------:R-:W-:-:S09]  /*36c40*/  R2UR UR5, R5 ;  /* 0x00000000050572ca */ /* 0x000fd200000e0000 */
[----:B--2---:R-:W2:Y:S04]  /*36c50*/  LD.E R61, desc[UR6][R60.64] ;  /* 0x000000063c3d7980 */ /* 0x004ea8000c101900 */
[----:B0----5:R-:W2:Y:S01]  /*36c60*/  LD.E.64 R56, desc[UR4][R58.64] ;  /* 0x000000043a387980 */ /* 0x021ea2000c101b00 */
[----:B------:R-:W-:Y:S05]  /*36c70*/  WARPSYNC.ALL ;  /* 0x0000000000007948 */ /* 0x000fea0003800000 */
[----:B------:R-:W-:-:S02]  /*36c80*/  R2UR UR6, R4 ;  /* 0x00000000040672ca */ /* 0x000fc400000e0000 */
[C---:B------:R-:W-:Y:S02]  /*36c90*/  R2UR UR7, R5.reuse ;  /* 0x00000000050772ca */ /* 0x040fe400000e0000 */
[----:B------:R-:W-:Y:S02]  /*36ca0*/  R2UR UR4, R4 ;  /* 0x00000000040472ca */ /* 0x000fe400000e0000 */
[----:B------:R-:W-:-:S09]  /*36cb0*/  R2UR UR5, R5 ;  /* 0x00000000050572ca */ /* 0x000fd200000e0000 */
[----:B---3--:R-:W3:Y:S04]  /*36cc0*/  LD.E R13, desc[UR6][R14.64] ;  /* 0x000000060e0d7980 */ /* 0x008ee8000c101900 */
[----:B----4-:R-:W4:Y:S01]  /*36cd0*/  LD.E.64 R62, desc[UR4][R20.64] ;  /* 0x00000004143e7980 */ /* 0x010f22000c101b00 */
[----:B------:R-:W-:Y:S01]  /*36ce0*/  WARPGROUP.ARRIVE ;  /* 0x00000000000079c5 */ /* 0x000fe20000000000 */
[C---:B------:R-:W-:Y:S02]  /*36cf0*/  R2UR UR8, R4.reuse ;  /* 0x00000000040872ca */ /* 0x040fe400000e0000 */
[----:B------:R-:W-:Y:S02]  /*36d00*/  R2UR UR9, R5 ;  /* 0x00000000050972ca */ /* 0x000fe400000e0000 */
[----:B------:R-:W-:-:S02]  /*36d10*/  R2UR UR10, R4 ;  /* 0x00000000040a72ca */ /* 0x000fc400000e0000 */
[----:B------:R-:W-:Y:S01]  /*36d20*/  R2UR UR11, R5 ;  /* 0x00000000050b72ca */ /* 0x000fe200000e0000 */
[----:B--2---:R-:W-:Y:S01]  /*36d30*/  IMAD R56, R61, 0x1000, R56 ;  /* 0x000010003d387824 */ /* 0x004fe200078e0238 */
[----:B------:R-:W-:-:S04]  /*36d40*/  R2UR UR7, R57 ;  /* 0x00000000390772ca */ /* 0x000fc800000e0000 */
[----:B------:R-:W-:Y:S02]  /*36d50*/  R2UR UR6, R56 ;  /* 0x00000000380672ca */ /* 0x000fe400000e0000 */
[----:B---3--:R-:W-:Y:S02]  /*36d60*/  ISETP.NE.U32.AND P0, PT, R13, RZ, PT ;  /* 0x000000ff0d00720c */ /* 0x008fe40003f05070 */
[----:B----4-:R-:W-:Y:S02]  /*36d70*/  R2UR UR4, R62 ;  /* 0x000000003e0472ca */ /* 0x010fe400000e0000 */
[----:B------:R-:W-:-:S09]  /*36d80*/  R2UR UR5, R63 ;  /* 0x000000003f0572ca */ /* 0x000fd200000e0000 */
[----:B------:R-:W-:-:S05]  /*36d90*/  VOTEU.ANY UP0, P0 ;  /* 0x00000000003f7886 */ /* 0x000fca0000000100 */
[----:B------:R-:W-:Y:S03]  /*36da0*/  HGMMA.64x64x16.F32.BF16 R24, gdesc[UR4], R24, UP0, gsb0 ;  /* 0x00e00000041879f0 */ /* 0x000fe6000b801818 */
[----:B------:R-:W-:Y:S02]  /*36db0*/  WARPGROUP.DEPBAR.LE gsb0, 0x0 ;  /* 0x00008000000079c5 */ /* 0x000fe40000010000 */
[----:B------:R-:W-:Y:S04]  /*36dc0*/  ST.E desc[UR8][R14.64], R9 ;  /* 0x000000090e007985 */ /* 0x000fe8000c101908 */
        /* <DEDUP_REMOVED lines=242> */
[----:B------:R-:W-:Y:S01]  /*37cf0*/  UMOV UR8, 0x1 ;  /* 0x0000000100087882 */ /* 0x000fe20000000000 */
[----:B------:R-:W-:Y:S01]  /*37d00*/  IMAD.MOV.U32 R61, RZ, RZ, R57 ;  /* 0x000000ffff3d7224 */ /* 0x000fe200078e0039 */
[----:B------:R-:W0:Y:S01]  /*37d10*/  S2R R13, SR_TID.X ;  /* 0x00000000000d7919 */ /* 0x000e220000002100 */
[----:B------:R-:W-:Y:S01]  /*37d20*/  UISETP.NE.U32.AND UP0, UPT, UR8, URZ, UPT ;  /* 0x0000003f0800728c */ /* 0x000fe2000bf05070 */
[----:B------:R-:W-:Y:S01]  /*37d30*/  WARPGROUP.ARRIVE ;  /* 0x00000000000079c5 */ /* 0x000fe20000000000 */
[----:B------:R-:W-:-:S02]  /*37d40*/  R2UR UR10, R4 ;  /* 0x00000000040a72ca */ /* 0x000fc400000e0000 */
[----:B------:R-:W-:Y:S02]  /*37d50*/  R2UR UR7, R61 ;  /* 0x000000003d0772ca */ /* 0x000fe400000e0000 */
[C---:B------:R-:W-:Y:S02]  /*37d60*/  R2UR UR11, R5.reuse ;  /* 0x00000000050b72ca */ /* 0x040fe400000e0000 */
[----:B------:R-:W-:Y:S02]  /*37d70*/  R2UR UR12, R4 ;  /* 0x00000000040c72ca */ /* 0x000fe400000e0000 */
[----:B------:R-:W-:Y:S02]  /*37d80*/  R2UR UR13, R5 ;  /* 0x00000000050d72ca */ /* 0x000fe400000e0000 */
[----:B0-----:R-:W-:-:S06]  /*37d90*/  SHF.R.U32.HI R62, RZ, 0x7, R13 ;  /* 0x00000007ff3e7819 */ /* 0x001fcc000001160d */
[----:B------:R-:W0:Y:S02]  /*37da0*/  SHFL.IDX PT, R62, R62, RZ, 0x1f ;  /* 0x00001fff3e3e7589 */ /* 0x000e2400000e0000 */
[----:B0-----:R-:W-:-:S04]  /*37db0*/  ISETP.GT.AND P0, PT, R62, 0x7f, PT ;  /* 0x0000007f3e00780c */ /* 0x001fc80003f04270 */
[----:B------:R-:W-:-:S05]  /*37dc0*/  SEL R63, RZ, 0x2, !P0 ;  /* 0x00000002ff3f7807 */ /* 0x000fca0004000000 */
[----:B------:R-:W-:-:S05]  /*37dd0*/  IMAD.IADD R60, R63, 0x1, R64 ;  /* 0x000000013f3c7824 */ /* 0x000fca00078e0240 */
[----:B------:R-:W-:Y:S02]  /*37de0*/  R2UR UR6, R60 ;  /* 0x000000003c0672ca */ /* 0x000fe400000e0000 */
[----:B--2---:R-:W-:Y:S02]  /*37df0*/  IADD3 R58, R63, 0x800, R58 ;  /* 0x000008003f3a7810 */ /* 0x004fe40007ffe03a */
[----:B------:R-:W-:Y:S02]  /*37e00*/  R2UR UR5, R59 ;  /* 0x000000003b0572ca */ /* 0x000fe400000e0000 */
[----:B------:R-:W-:-:S13]  /*37e10*/  R2UR UR4, R58 ;  /* 0x000000003a0472ca */ /* 0x000fda00000e0000 */
[----:B------:R-:W-:Y:S03]  /*37e20*/  HGMMA.64x64x16.F32.BF16 R24, gdesc[UR4], R24, UP0, gsb0 ;  /* 0x00e00000041879f0 */ /* 0x000fe6000b801818 */
[----:B------:R-:W-:Y:S02]  /*37e30*/  WARPGROUP.DEPBAR.LE gsb0, 0x0 ;  /* 0x00008000000079c5 */ /* 0x000fe40000010000 */
[----:B------:R-:W-:Y:S04]  /*37e40*/  ST.E desc[UR10][R14.64], R9 ;  /* 0x000000090e007985 */ /* 0x000fe8000c10190a */
[----:B------:R-:W2:Y:S01]  /*37e50*/  LD.E.64 R58, desc[UR12][R20.64] ;  /* 0x0000000c143a7980 */ /* 0x000ea2000c101b00 */
[----:B------:R-:W-:Y:S01]  /*37e60*/  IMAD.MOV.U32 R67, RZ, RZ, 0x4 ;  /* 0x00000004ff437424 */ /* 0x000fe200078e00ff */
[----:B------:R-:W-:Y:S01]  /*37e70*/  WARPGROUP.ARRIVE ;  /* 0x00000000000079c5 */ /* 0x000fe20000000000 */
[----:B------:R-:W-:Y:S01]  /*37e80*/  IMAD.MOV.U32 R61, RZ, RZ, R57 ;  /* 0x000000ffff3d7224 */ /* 0x000fe200078e0039 */
[----:B------:R-:W-:-:S02]  /*37e90*/  R2UR UR8, R4 ;  /* 0x00000000040872ca */ /* 0x000fc400000e0000 */
[----:B------:R-:W-:Y:S02]  /*37ea0*/  SEL R65, R67, 0x2, P0 ;  /* 0x0000000243417807 */ /* 0x000fe40000000000 */
[----:B------:R-:W-:Y:S02]  /*37eb0*/  R2UR UR7, R61 ;  /* 0x000000003d0772ca */ /* 0x000fe400000e0000 */
[C---:B------:R-:W-:Y:S01]  /*37ec0*/  R2UR UR9, R5.reuse ;  /* 0x00000000050972ca */ /* 0x040fe200000e0000 */
[----:B------:R-:W-:Y:S01]  /*37ed0*/  IMAD.IADD R60, R64, 0x1, R65 ;  /* 0x00000001403c7824 */ /* 0x000fe200078e0241 */
[----:B------:R-:W-:Y:S02]  /*37ee0*/  R2UR UR10, R4 ;  /* 0x00000000040a72ca */ /* 0x000fe400000e0000 */
[----:B------:R-:W-:Y:S02]  /*37ef0*/  R2UR UR11, R5 ;  /* 0x00000000050b72ca */ /* 0x000fe400000e0000 */
[----:B------:R-:W-:-:S02]  /*37f00*/  R2UR UR6, R60 ;  /* 0x000000003c0672ca */ /* 0x000fc400000e0000 */
[----:B--2---:R-:W-:Y:S02]  /*37f10*/  IADD3 R58, R65, 0x800, R58 ;  /* 0x00000800413a7810 */ /* 0x004fe40007ffe03a */
[----:B------:R-:W-:Y:S02]  /*37f20*/  R2UR UR5, R59 ;  /* 0x000000003b0572ca */ /* 0x000fe400000e0000 */
[----:B------:R-:W-:-:S13]  /*37f30*/  R2UR UR4, R58 ;  /* 0x000000003a0472ca */ /* 0x000fda00000e0000 */
[----:B------:R-:W-:Y:S03]  /*37f40*/  HGMMA.64x64x16.F32.BF16 R24, gdesc[UR4], R24, gsb0 ;  /* 0x00e00000041879f0 */ /* 0x000fe60008001818 */
[----:B------:R-:W-:Y:S02]  /*37f50*/  WARPGROUP.DEPBAR.LE gsb0, 0x0 ;  /* 0x00008000000079c5 */ /* 0x000fe40000010000 */
[----:B------:R-:W-:Y:S04]  /*37f60*/  ST.E desc[UR8][R14.64], R9 ;  /* 0x000000090e007985 */ /* 0x000fe8000c101908 */
[----:B------:R-:W2:Y:S01]  /*37f70*/  LD.E.64 R58, desc[UR10][R20.64] ;  /* 0x0000000a143a7980 */ /* 0x000ea2000c101b00 */
[----:B------:R-:W-:Y:S01]  /*37f80*/  SEL R67, R67, 0x6, !P0 ;  /* 0x0000000643437807 */ /* 0x000fe20004000000 */
[----:B------:R-:W-:Y:S01]  /*37f90*/  IMAD.MOV.U32 R61, RZ, RZ, R57 ;  /* 0x000000ffff3d7224 */ /* 0x000fe200078e0039 */
[----:B------:R-:W-:Y:S01]  /*37fa0*/  WARPGROUP.ARRIVE ;  /* 0x00000000000079c5 */ /* 0x000fe20000000000 */
[----:B------:R-:W-:-:S02]  /*37fb0*/  R2UR UR8, R4 ;  /* 0x00000000040872ca */ /* 0x000fc400000e0000 */
[----:B------:R-:W-:Y:S01]  /*37fc0*/  IMAD.IADD R60, R64, 0x1, R67 ;  /* 0x00000001403c7824 */ /* 0x000fe200078e0243 */
[----:B------:R-:W-:Y:S02]  /*37fd0*/  R2UR UR7, R61 ;  /* 0x000000003d0772ca */ /* 0x000fe400000e0000 */
[C---:B------:R-:W-:Y:S02]  /*37fe0*/  R2UR UR9, R5.reuse ;  /* 0x00000000050972ca */ /* 0x040fe400000e0000 */
[----:B------:R-:W-:Y:S02]  /*37ff0*/  R2UR UR6, R60 ;  /* 0x000000003c0672ca */ /* 0x000fe400000e0000 */
[----:B------:R-:W-:Y:S02]  /*38000*/  R2UR UR10, R4 ;  /* 0x00000000040a72ca */ /* 0x000fe400000e0000 */
[----:B------:R-:W-:Y:S02]  /*38010*/  R2UR UR11, R5 ;  /* 0x00000000050b72ca */ /* 0x000fe400000e0000 */
[----:B--2---:R-:W-:-:S02]  /*38020*/  IADD3 R58, R67, 0x800, R58 ;  /* 0x00000800433a7810 */ /* 0x004fc40007ffe03a */
[----:B------:R-:W-:Y:S02]  /*38030*/  R2UR UR5, R59 ;  /* 0x000000003b0572ca */ /* 0x000fe400000e0000 */
[----:B------:R-:W-:-:S13]  /*38040*/  R2UR UR4, R58 ;  /* 0x000000003a0472ca */ /* 0x000fda00000e0000 */
[----:B------:R-:W-:Y:S03]  /*38050*/  HGMMA.64x64x16.F32.BF16 R24, gdesc[UR4], R24, gsb0 ;  /* 0x00e00000041879f0 */ /* 0x000fe60008001818 */
[----:B------:R-:W-:Y:S02]  /*38060*/  WARPGROUP.DEPBAR.LE gsb0, 0x0 ;  /* 0x00008000000079c5 */ /* 0x000fe40000010000 */
[----:B------:R-:W-:Y:S04]  /*38070*/  ST.E desc[UR8][R14.64], R9 ;  /* 0x000000090e007985 */ /* 0x000fe8000c101908 */
[----:B------:R-:W2:Y:S01]  /*38080*/  LD.E.64 R68, desc[UR10][R20.64] ;  /* 0x0000000a14447980 */ /* 0x000ea2000c101b00 */
[----:B------:R-:W-:Y:S01]  /*38090*/  IMAD.MOV.U32 R58, RZ, RZ, 0x28 ;  /* 0x00000028ff3a7424 */ /* 0x000fe200078e00ff */
[----:B------:R-:W-:Y:S01]  /*380a0*/  WARPGROUP.ARRIVE ;  /* 0x00000000000079c5 */ /* 0x000fe20000000000 */
[----:B------:R-:W-:Y:S01]  /*380b0*/  IMAD.MOV.U32 R59, RZ, RZ, 0xa00 ;  /* 0x00000a00ff3b7424 */ /* 0x000fe200078e00ff */
[----:B------:R-:W-:Y:S01]  /*380c0*/  R2UR UR8, R4 ;  /* 0x00000000040872ca */ /* 0x000fe200000e0000 */
[----:B------:R-:W-:Y:S01]  /*380d0*/  IMAD.MOV.U32 R61, RZ, RZ, R57 ;  /* 0x000000ffff3d7224 */ /* 0x000fe200078e0039 */
[----:B------:R-:W-:-:S02]  /*380e0*/  SEL R58, R58, 0x26, P0 ;  /* 0x000000263a3a7807 */ /* 0x000fc40000000000 */
[----:B------:R-:W-:Y:S02]  /*380f0*/  SEL R59, R59, 0x980, P0 ;  /* 0x000009803b3b7807 */ /* 0x000fe40000000000 */
[----:B------:R-:W-:Y:S02]  /*38100*/  R2UR UR7, R61 ;  /* 0x000000003d0772ca */ /* 0x000fe400000e0000 */
[C---:B------:R-:W-:Y:S01]  /*38110*/  R2UR UR9, R5.reuse ;  /* 0x00000000050972ca */ /* 0x040fe200000e0000 */
[----:B------:R-:W-:Y:S01]  /*38120*/  IMAD.IADD R58, R58, 0x1, R59 ;  /* 0x000000013a3a7824 */ /* 0x000fe200078e023b */
[----:B------:R-:W-:Y:S02]  /*38130*/  R2UR UR10, R4 ;  /* 0x00000000040a72ca */ /* 0x000fe400000e0000 */
[----:B------:R-:W-:Y:S02]  /*38140*/  R2UR UR11, R5 ;  /* 0x00000000050b72ca */ /* 0x000fe400000e0000 */
[----:B------:R-:W-:-:S05]  /*38150*/  LOP3.LUT R59, R58, 0xa06, RZ, 0xc0, !PT ;  /* 0x00000a063a3b7812 */ /* 0x000fca00078ec0ff */
[----:B------:R-:W-:-:S05]  /*38160*/  IMAD.IADD R60, R56, 0x1, R59 ;  /* 0x00000001383c7824 */ /* 0x000fca00078e023b */
[----:B------:R-:W-:Y:S01]  /*38170*/  R2UR UR6, R60 ;  /* 0x000000003c0672ca */ /* 0x000fe200000e0000 */
[----:B--2---:R-:W-:Y:S02]  /*38180*/  IMAD.IADD R58, R59, 0x1, R68 ;  /* 0x000000013b3a7824 */ /* 0x004fe400078e0244 */
[----:B------:R-:W-:-:S03]  /*38190*/  IMAD.MOV.U32 R59, RZ, RZ, R69 ;  /* 0x000000ffff3b7224 */ /* 0x000fc600078e0045 */
[----:B------:R-:W-:Y:S02]  /*381a0*/  R2UR UR4, R58 ;  /* 0x000000003a0472ca */ /* 0x000fe400000e0000 */
        /* <DEDUP_REMOVED lines=8> */
[----:B------:R-:W-:Y:S01]  /*38230*/  R2UR UR8, R4 ;  /* 0x00000000040872ca */ /* 0x000fe200000e0000 */
[----:B------:R-:W-:Y:S01]  /*38240*/  IMAD.IADD R60, R63, 0x1, R62 ;  /* 0x000000013f3c7824 */ /* 0x000fe200078e023e */
[----:B------:R-:W-:-:S02]  /*38250*/  R2UR UR9, R5 ;  /* 0x00000000050972ca */ /* 0x000fc400000e0000 */
[----:B------:R-:W-:Y:S02]  /*38260*/  R2UR UR7, R61 ;  /* 0x000000003d0772ca */ /* 0x000fe400000e0000 */
[----:B------:R-:W-:Y:S02]  /*38270*/  R2UR UR6, R60 ;  /* 0x000000003c0672ca */ /* 0x000fe400000e0000 */
[----:B------:R-:W-:Y:S02]  /*38280*/  R2UR UR10, R4 ;  /* 0x00000000040a72ca */ /* 0x000fe400000e0000 */
[----:B------:R-:W-:Y:S02]  /*38290*/  R2UR UR11, R5 ;  /* 0x00000000050b72ca */ /* 0x000fe400000e0000 */
[----:B--2---:R-:W-:Y:S02]  /*382a0*/  IADD3 R58, R63, 0xa00, R58 ;  /* 0x00000a003f3a7810 */ /* 0x004fe40007ffe03a */
[----:B------:R-:W-:-:S02]  /*382b0*/  R2UR UR5, R59 ;  /* 0x000000003b0572ca */ /* 0x000fc400000e0000 */
[----:B------:R-:W-:-:S13]  /*382c0*/  R2UR UR4, R58 ;  /* 0x000000003a0472ca */ /* 0x000fda00000e0000 */
[----:B------:R-:W-:Y:S03]  /*382d0*/  HGMMA.64x64x16.F32.BF16 R24, gdesc[UR4], R24, gsb0 ;  /* 0x00e00000041879f0 */ /* 0x000fe60008001818 */
[----:B------:R-:W-:Y:S02]  /*382e0*/  WARPGROUP.DEPBAR.LE gsb0, 0x0 ;  /* 0x00008000000079c5 */ /* 0x000fe40000010000 */
[----:B------:R-:W-:Y:S04]  /*382f0*/  ST.E desc[UR8][R14.64], R9 ;  /* 0x000000090e007985 */ /* 0x000fe8000c101908 */
[----:B------:R-:W2:Y:S01]  /*38300*/  LD.E.64 R58, desc[UR10][R20.64] ;  /* 0x0000000a143a7980 */ /* 0x000ea2000c101b00 */
[----:B------:R-:W-:Y:S01]  /*38310*/  IMAD.IADD R60, R65, 0x1, R62 ;  /* 0x00000001413c7824 */ /* 0x000fe200078e023e */
[----:B------:R-:W-:Y:S01]  /*38320*/  WARPGROUP.ARRIVE ;  /* 0x00000000000079c5 */ /* 0x000fe20000000000 */
[----:B------:R-:W-:Y:S01]  /*38330*/  IMAD.MOV.U32 R61, RZ, RZ, R57 ;  /* 0x000000ffff3d7224 */ /* 0x000fe200078e0039 */
[----:B------:R-:W-:-:S02]  /*38340*/  R2UR UR8, R4 ;  /* 0x00000000040872ca */ /* 0x000fc400000e0000 */
[----:B------:R-:W-:Y:S02]  /*38350*/  R2UR UR6, R60 ;  /* 0x000000003c0672ca */ /* 0x000fe400000e0000 */
[----:B------:R-:W-:Y:S02]  /*38360*/  R2UR UR7, R61 ;  /* 0x000000003d0772ca */ /* 0x000fe400000e0000 */
[C---:B------:R-:W-:Y:S02]  /*38370*/  R2UR UR9, R5.reuse ;  /* 0x00000000050972ca */ /* 0x040fe400000e0000 */
        /* <DEDUP_REMOVED lines=172> */
[----:B------:R-:W-:-:S02]  /*38e40*/  R2UR UR8, R4 ;  /* 0x00000000040872ca */ /* 0x000fc400000e0000 */
[----:B------:R-:W-:Y:S02]  /*38e50*/  SEL R58, R58, 0x3e, P0 ;  /* 0x0000003e3a3a7807 */ /* 0x000fe40000000000 */
[----:B------:R-:W-:Y:S02]  /*38e60*/  SEL R59, R59, 0xf80, P0 ;  /* 0x00000f803b3b7807 */ /* 0x000fe40000000000 */
[----:B------:R-:W-:Y:S02]  /*38e70*/  R2UR UR9, R5 ;  /* 0x00000000050972ca */ /* 0x000fe400000e0000 */
[----:B------:R-:W-:Y:S01]  /*38e80*/  LOP3.LUT P0, RZ, R13, 0x7f, RZ, 0xc0, !PT ;  /* 0x0000007f0dff7812 */ /* 0x000fe2000780c0ff */
[----:B------:R-:W-:-:S05]  /*38e90*/  IMAD.IADD R58, R58, 0x1, R59 ;  /* 0x000000013a3a7824 */ /* 0x000fca00078e023b */
[----:B------:R-:W-:-:S05]  /*38ea0*/  LOP3.LUT R59, R58, 0x1e06, RZ, 0xc0, !PT ;  /* 0x00001e063a3b7812 */ /* 0x000fca00078ec0ff */
[----:B------:R-:W-:-:S05]  /*38eb0*/  IMAD.IADD R58, R56, 0x1, R59 ;  /* 0x00000001383a7824 */ /* 0x000fca00078e023b */
[----:B------:R-:W-:Y:S01]  /*38ec0*/  R2UR UR6, R58 ;  /* 0x000000003a0672ca */ /* 0x000fe200000e0000 */
[----:B--2---:R-:W-:Y:S02]  /*38ed0*/  IMAD.IADD R56, R59, 0x1, R20 ;  /* 0x000000013b387824 */ /* 0x004fe400078e0214 */
[----:B------:R-:W-:Y:S02]  /*38ee0*/  IMAD.MOV.U32 R59, RZ, RZ, R57 ;  /* 0x000000ffff3b7224 */ /* 0x000fe400078e0039 */
[----:B------:R-:W-:Y:S01]  /*38ef0*/  IMAD.MOV.U32 R57, RZ, RZ, R21 ;  /* 0x000000ffff397224 */ /* 0x000fe200078e0015 */
[----:B------:R-:W-:Y:S02]  /*38f00*/  R2UR UR4, R56 ;  /* 0x00000000380472ca */ /* 0x000fe400000e0000 */
[----:B------:R-:W-:Y:S02]  /*38f10*/  R2UR UR7, R59 ;  /* 0x000000003b0772ca */ /* 0x000fe400000e0000 */
[----:B------:R-:W-:-:S13]  /*38f20*/  R2UR UR5, R57 ;  /* 0x00000000390572ca */ /* 0x000fda00000e0000 */
[----:B------:R-:W-:Y:S03]  /*38f30*/  HGMMA.64x64x16.F32.BF16 R24, gdesc[UR4], R24, gsb0 ;  /* 0x00e00000041879f0 */ /* 0x000fe60008001818 */
[----:B------:R-:W-:Y:S02]  /*38f40*/  WARPGROUP.DEPBAR.LE gsb0, 0x0 ;  /* 0x00008000000079c5 */ /* 0x000fe40000010000 */
[----:B------:R0:W-:Y:S04]  /*38f50*/  ST.E desc[UR8][R14.64], R9 ;  /* 0x000000090e007985 */ /* 0x0001e8000c101908 */
[----:B------:R-:W2:Y:S04]  /*38f60*/  @!P0 LDL.64 R20, [R0+0x18] ;  /* 0x0000180000148983 */ /* 0x000ea80000100a00 */
[----:B------:R-:W3:Y:S01]  /*38f70*/  @!P0 LDL.64 R56, [R0] ;  /* 0x0000000000388983 */ /* 0x000ee20000100a00 */
[----:B------:R-:W-:-:S02]  /*38f80*/  @!P0 R2UR UR4, R4 ;  /* 0x00000000040482ca */ /* 0x000fc400000e0000 */
[C---:B------:R-:W-:Y:S02]  /*38f90*/  @!P0 R2UR UR5, R5.reuse ;  /* 0x00000000050582ca */ /* 0x040fe400000e0000 */
[----:B------:R-:W-:Y:S02]  /*38fa0*/  @!P0 R2UR UR6, R4 ;  /* 0x00000000040682ca */ /* 0x000fe400000e0000 */
[----:B------:R-:W-:-:S09]  /*38fb0*/  @!P0 R2UR UR7, R5 ;  /* 0x00000000050782ca */ /* 0x000fd200000e0000 */
[----:B--2---:R-:W2:Y:S04]  /*38fc0*/  @!P0 LD.E.64 R20, desc[UR4][R20.64+0x30] ;  /* 0x0000300414148980 */ /* 0x004ea8000c101b00 */
[----:B---3--:R-:W3:Y:S01]  /*38fd0*/  @!P0 LD.E R56, desc[UR6][R56.64] ;  /* 0x0000000638388980 */ /* 0x008ee2000c101900 */
[----:B--2---:R-:W-:-:S05]  /*38fe0*/  @!P0 MOV R13, R20 ;  /* 0x00000014000d8202 */ /* 0x004fca0000000f00 */
[----:B---3--:R-:W-:-:S05]  /*38ff0*/  @!P0 IMAD R13, R56, 0x8, R13 ;  /* 0x00000008380d8824 */ /* 0x008fca00078e020d */
[----:B------:R-:W-:-:S04]  /*39000*/  @!P0 PRMT R13, RZ, 0x654, R13 ;  /* 0x00000654ff0d8816 */ /* 0x000fc8000000000d */
[----:B------:R1:W-:Y:S01]  /*39010*/  @!P0 SYNCS.ARRIVE.TRANS64.RED.A1T0 RZ, [R13+URZ], RZ ;  /* 0x000000ff0dff89a7 */ /* 0x0003e2000810043f */
[----:B0-----:R-:W2:Y:S01]  /*39020*/  LDL.64 R14, [R0+0x68] ;  /* 0x00006800000e7983 */ /* 0x001ea20000100a00 */
[----:B------:R-:W-:Y:S02]  /*39030*/  R2UR UR4, R4 ;  /* 0x00000000040472ca */ /* 0x000fe400000e0000 */
[----:B------:R-:W-:-:S13]  /*39040*/  R2UR UR5, R5 ;  /* 0x00000000050572ca */ /* 0x000fda00000e0000 */
[----:B--2---:R-:W2:Y:S01]  /*39050*/  LD.E.64 R14, desc[UR4][R14.64] ;  /* 0x000000040e0e7980 */ /* 0x004ea2000c101b00 */
[----:B------:R-:W-:Y:S02]  /*39060*/  R2UR UR4, R4 ;  /* 0x00000000040472ca */ /* 0x000fe400000e0000 */
[----:B------:R-:W-:-:S13]  /*39070*/  R2UR UR5, R5 ;  /* 0x00000000050572ca */ /* 0x000fda00000e0000 */
[----:B------:R-:W3:Y:S01]  /*39080*/  LD.E R9, desc[UR4][R10.64+0x24] ;  /* 0x000024040a097980 */ /* 0x000ee2000c101900 */
[C---:B------:R-:W-:Y:S02]  /*39090*/  R2UR UR4, R4.reuse ;  /* 0x00000000040472ca */ /* 0x040fe400000e0000 */
[C---:B------:R-:W-:Y:S02]  /*390a0*/  R2UR UR5, R5.reuse ;  /* 0x00000000050572ca */ /* 0x040fe400000e0000 */
[C---:B------:R-:W-:Y:S02]  /*390b0*/  R2UR UR14, R4.reuse ;  /* 0x00000000040e72ca */ /* 0x040fe400000e0000 */
[C---:B------:R-:W-:Y:S02]  /*390c0*/  R2UR UR15, R5.reuse ;  /* 0x00000000050f72ca */ /* 0x040fe400000e0000 */
[----:B------:R-:W-:Y:S02]  /*390d0*/  R2UR UR10, R4 ;  /* 0x00000000040a72ca */ /* 0x000fe400000e0000 */
[----:B------:R-:W-:-:S02]  /*390e0*/  R2UR UR11, R5 ;  /* 0x00000000050b72ca */ /* 0x000fc400000e0000 */
[C---:B------:R-:W-:Y:S02]  /*390f0*/  R2UR UR8, R4.reuse ;  /* 0x00000000040872ca */ /* 0x040fe400000e0000 */
[C---:B------:R-:W-:Y:S02]  /*39100*/  R2UR UR9, R5.reuse ;  /* 0x00000000050972ca */ /* 0x040fe400000e0000 */
[----:B------:R-:W-:Y:S02]  /*39110*/  R2UR UR12, R4 ;  /* 0x00000000040c72ca */ /* 0x000fe400000e0000 */
[----:B------:R-:W-:-:S05]  /*39120*/  R2UR UR13, R5 ;  /* 0x00000000050d72ca */ /* 0x000fca00000e0000 */
[----:B------:R-:W4:Y:S04]  /*39130*/  LD.E R62, desc[UR10][R10.64+0xc] ;  /* 0x00000c0a0a3e7980 */ /* 0x000f28000c101900 */
[----:B------:R-:W4:Y:S04]  /*39140*/  LD.E R61, desc[UR8][R10.64+0x10] ;  /* 0x000010080a3d7980 */ /* 0x000f28000c101900 */
[----:B------:R-:W4:Y:S04]  /*39150*/  LD.E R63, desc[UR12][R10.64+0x14] ;  /* 0x0000140c0a3f7980 */ /* 0x000f28000c101900 */
[----:B--2---:R-:W2:Y:S01]  /*39160*/  LD.E R56, desc[UR4][R14.64] ;  /* 0x000000040e387980 */ /* 0x004ea2000c101900 */
[----:B------:R-:W-:-:S02]  /*39170*/  R2UR UR4, R4 ;  /* 0x00000000040472ca */ /* 0x000fc400000e0000 */
[----:B------:R-:W-:-:S13]  /*39180*/  R2UR UR5, R5 ;  /* 0x00000000050572ca */ /* 0x000fda00000e0000 */
[----:B------:R-:W4:Y:S01]  /*39190*/  LD.E R57, desc[UR4][R10.64] ;  /* 0x000000040a397980 */ /* 0x000f22000c101900 */
[----:B------:R-:W-:Y:S02]  /*391a0*/  R2UR UR4, R4 ;  /* 0x00000000040472ca */ /* 0x000fe400000e0000 */
[----:B------:R-:W-:Y:S02]  /*391b0*/  R2UR UR5, R5 ;  /* 0x00000000050572ca */ /* 0x000fe400000e0000 */
[----:B---3--:R-:W-:Y:S01]  /*391c0*/  ISETP.NE.AND P1, PT, R9, 0x1, PT ;  /* 0x000000010900780c */ /* 0x008fe20003f25270 */
[----:B------:R-:W-:-:S10]  /*391d0*/  IMAD.MOV.U32 R9, RZ, RZ, R7 ;  /* 0x000000ffff097224 */ /* 0x000fd400078e0007 */
[----:B------:R-:W3:Y:S02]  /*391e0*/  LD.E R58, desc[UR4][R8.64] ;  /* 0x00000004083a7980 */ /* 0x000ee4000c101900 */
[C---:B------:R-:W-:Y:S02]  /*391f0*/  @P1 R2UR UR4, R4.reuse ;  /* 0x00000000040412ca */ /* 0x040fe400000e0000 */
[C---:B------:R-:W-:Y:S02]  /*39200*/  @P1 R2UR UR5, R5.reuse ;  /* 0x00000000050512ca */ /* 0x040fe400000e0000 */
[C---:B------:R-:W-:Y:S02]  /*39210*/  @P1 R2UR UR6, R4.reuse ;  /* 0x00000000040612ca */ /* 0x040fe400000e0000 */
[----:B------:R-:W-:Y:S01]  /*39220*/  @P1 R2UR UR7, R5 ;  /* 0x00000000050712ca */ /* 0x000fe200000e0000 */
[----:B------:R-:W3:Y:S08]  /*39230*/  LD.E R8, desc[UR14][R10.64+0x18] ;  /* 0x0000180e0a087980 */ /* 0x000ef0000c101900 */
[----:B------:R-:W3:Y:S04]  /*39240*/  @P1 LD.E R60, desc[UR4][R10.64+0x28] ;  /* 0x000028040a3c1980 */ /* 0x000ee8000c101900 */
[----:B------:R-:W3:Y:S01]  /*39250*/  @P1 LD.E R59, desc[UR6][R10.64+0x2c] ;  /* 0x00002c060a3b1980 */ /* 0x000ee2000c101900 */
[----:B------:R-:W-:-:S02]  /*39260*/  R2UR UR4, R4 ;  /* 0x00000000040472ca */ /* 0x000fc400000e0000 */
[C---:B------:R-:W-:Y:S02]  /*39270*/  R2UR UR5, R5.reuse ;  /* 0x00000000050572ca */ /* 0x040fe400000e0000 */
[----:B------:R-:W-:Y:S02]  /*39280*/  R2UR UR6, R4 ;  /* 0x00000000040672ca */ /* 0x000fe400000e0000 */
[----:B------:R-:W-:-:S09]  /*39290*/  R2UR UR7, R5 ;  /* 0x00000000050772ca */ /* 0x000fd200000e0000 */
[----:B------:R-:W3:Y:S04]  /*392a0*/  LD.E R14, desc[UR4][R10.64+0x8] ;  /* 0x000008040a0e7980 */ /* 0x000ee8000c101900 */
[----:B------:R-:W3:Y:S01]  /*392b0*/  LD.E R9, desc[UR6][R10.64+0x4] ;  /* 0x000004060a097980 */ /* 0x000ee2000c101900 */
[----:B------:R-:W-:Y:S01]  /*392c0*/  BSSY B1, `(.L_x_2320) ;  /* 0x000008c000017945 */ /* 0x000fe20003800000 */
[-C--:B--2---:R-:W-:Y:S01]  /*392d0*/  FMUL.FTZ R29, R29, R56.reuse ;  /* 0x000000381d1d7220 */ /* 0x084fe20000410000 */
[-C--:B------:R-:W-:Y:S01]  /*392e0*/  FMUL.FTZ R15, R30, R56.reuse ;  /* 0x000000381e0f7220 */ /* 0x080fe20000410000 */
[----:B------:R-:W-:Y:S02]  /*392f0*/  FMUL.FTZ R32, R32, R56 ;  /* 0x0000003820207220 */ /* 0x000fe40000410000 */
[----:B------:R0:W2:Y:S01]  /*39300*/  MUFU.TANH R66, R29 ;  /* 0x0000001d00427308 */ /* 0x0000a20000002400 */
[----:B----4-:R-:W-:-:S07]  /*39310*/  SHF.R.S32.HI R30, RZ, 0x1f, R57 ;  /* 0x0000001fff1e7819 */ /* 0x010fce0000011439 */
[----:B------:R4:W1:Y:S01]  /*39320*/  MUFU.TANH R67, R32 ;  /* 0x0000002000437308 */ /* 0x0008620000002400 */
[----:B0-----:R-:W-:-:S04]  /*39330*/  LEA.HI R29, R30, R57, RZ, 0x7 ;  /* 0x000000391e1d7211 */ /* 0x001fc800078f38ff */
[----:B----4-:R-:W-:-:S05]  /*39340*/  LOP3.LUT R32, R29, 0xffffff80, RZ, 0xc0, !PT ;  /* 0xffffff801d207812 */ /* 0x010fca00078ec0ff */
[----:B------:R-:W-:Y:S02]  /*39350*/  IMAD.IADD R32, R57, 0x1, -R32 ;  /* 0x0000000139207824 */ /* 0x000fe400078e0a20 */
[-C--:B------:R-:W-:Y:S01]  /*39360*/  FMUL.FTZ R20, R31, R56.reuse ;  /* 0x000000381f147220 */ /* 0x080fe20000410000 */
[-C--:B------:R-:W-:Y:S01]  /*39370*/  FMUL.FTZ R36, R36, R56.reuse ;  /* 0x0000003824247220 */ /* 0x080fe20000410000 */
[----:B------:R-:W-:Y:S02]  /*39380*/  LEA.HI R31, R30, R57, RZ, 0x2 ;  /* 0x000000391e1f7211 */ /* 0x000fe400078f10ff */
[----:B------:R-:W-:Y:S01]  /*39390*/  SHF.R.S32.HI R29, RZ, 0x1f, R32 ;  /* 0x0000001fff1d7819 */ /* 0x000fe20000011420 */
[----:B------:R0:W4:Y:S01]  /*393a0*/  MUFU.TANH R69, R36 ;  /* 0x0000002400457308 */ /* 0x0001220000002400 */
[----:B------:R-:W-:Y:S02]  /*393b0*/  FMUL.FTZ R21, R24, R56 ;  /* 0x0000003818157220 */ /* 0x000fe40000410000 */
[----:B------:R-:W-:Y:S01]  /*393c0*/  LEA.HI R30, R29, R32, RZ, 0x2 ;  /* 0x000000201d1e7211 */ /* 0x000fe200078f10ff */
[----:B------:R-:W-:-:S03]  /*393d0*/  FMUL.FTZ R24, R34, R56 ;  /* 0x0000003822187220 */ /* 0x000fc60000410000 */
[--C-:B------:R-:W-:Y:S02]  /*393e0*/  SHF.R.S32.HI R34, RZ, 0x1f, R30.reuse ;  /* 0x0000001fff227819 */ /* 0x100fe4000001141e */
[----:B0-----:R-:W-:Y:S02]  /*393f0*/  LOP3.LUT R36, R31, 0xfffffffc, RZ, 0xc0, !PT ;  /* 0xfffffffc1f247812 */ /* 0x001fe400078ec0ff */
[----:B------:R-:W-:Y:S01]  /*39400*/  SHF.R.S32.HI R31, RZ, 0x2, R30 ;  /* 0x00000002ff1f7819 */ /* 0x000fe2000001141e */
[----:B------:R-:W-:Y:S01]  /*39410*/  FMUL.FTZ R33, R33, R56 ;  /* 0x0000003821217220 */ /* 0x000fe20000410000 */
[----:B------:R-:W-:Y:S01]  /*39420*/  LEA.HI R29, R29, R32, RZ, 0x5 ;  /* 0x000000201d1d7211 */ /* 0x000fe200078f28ff */
[----:B------:R-:W-:Y:S01]  /*39430*/  IMAD.IADD R36, R57, 0x1, -R36 ;  /* 0x0000000139247824 */ /* 0x000fe200078e0a24 */
[----:B------:R-:W-:Y:S01]  /*39440*/  LEA.HI R34, R34, R31, RZ, 0x3 ;  /* 0x0000001f22227211 */ /* 0x000fe200078f18ff */
[----:B------:R0:W1:Y:S01]  /*39450*/  MUFU.TANH R68, R33 ;  /* 0x0000002100447308 */ /* 0x0000620000002400 */
[----:B------:R-:W-:-:S02]  /*39460*/  SHF.R.S32.HI R29, RZ, 0x5, R29 ;  /* 0x00000005ff1d7819 */ /* 0x000fc4000001141d */
[----:B------:R-:W-:Y:S02]  /*39470*/  LOP3.LUT R34, R34, 0xfffffff8, RZ, 0xc0, !PT ;  /* 0xfffffff822227812 */ /* 0x000fe400078ec0ff */
[----:B0-----:R-:W-:Y:S01]  /*39480*/  LEA.HI R33, R36, R36, RZ, 0x1 ;  /* 0x0000002424217211 */ /* 0x001fe200078f08ff */
[----:B---3--:R-:W-:Y:S02]  /*39490*/  IMAD R29, R58, 0x4, R29 ;  /* 0x000000043a1d7824 */ /* 0x008fe400078e021d */
[----:B------:R-:W-:Y:S01]  /*394a0*/  IMAD.IADD R34, R31, 0x1, -R34 ;  /* 0x000000011f227824 */ /* 0x000fe200078e0a22 */
[----:B------:R-:W-:-:S03]  /*394b0*/  LOP3.LUT R33, R33, 0x1ffffffe, RZ, 0xc0, !PT ;  /* 0x1ffffffe21217812 */ /* 0x000fc600078ec0ff */
[----:B------:R-:W-:Y:S02]  /*394c0*/  IMAD.U32 R34, R29, 0x10, R34 ;  /* 0x000000101d227824 */ /* 0x000fe400078e0022 */
[----:B------:R-:W-:-:S04]  /*394d0*/  IMAD.IADD R33, R36, 0x1, -R33 ;  /* 0x0000000124217824 */ /* 0x000fc800078e0a21 */
[----:B------:R-:W-:-:S04]  /*394e0*/  IMAD R33, R33, 0x8, R34 ;  /* 0x0000000821217824 */ /* 0x000fc800078e0222 */
[----:B------:R-:W-:-:S04]  /*394f0*/  @P1 IMAD.HI.U32 R60, R33, R60, RZ ;  /* 0x0000003c213c1227 */ /* 0x000fc800078e00ff */
[----:B------:R-:W-:Y:S01]  /*39500*/  FMUL.FTZ R25, R25, R56 ;  /* 0x0000003819197220 */ /* 0x000fe20000410000 */
[----:B------:R-:W-:-:S03]  /*39510*/  @P1 SHF.R.U32.HI R33, RZ, R59, R60 ;  /* 0x0000003bff211219 */ /* 0x000fc6000001163c */
[----:B------:R0:W3:Y:S01]  /*39520*/  MUFU.TANH R64, R25 ;  /* 0x0000001900407308 */ /* 0x0000e20000002400 */
[----:B------:R-:W-:Y:S01]  /*39530*/  IMAD.SHL.U32 R34, R6, 0x40, RZ ;  /* 0x0000004006227824 */ /* 0x000fe200078e00ff */
[----:B------:R-:W-:Y:S01]  /*39540*/  LOP3.LUT R29, R30, 0x7ffffffc, RZ, 0xc0, !PT ;  /* 0x7ffffffc1e1d7812 */ /* 0x000fe200078ec0ff */
[-C--:B------:R-:W-:Y:S01]  /*39550*/  FMUL.FTZ R28, R28, R56.reuse ;  /* 0x000000381c1c7220 */ /* 0x080fe20000410000 */
[-C--:B0-----:R-:W-:Y:S02]  /*39560*/  FMUL.FTZ R25, R35, R56.reuse ;  /* 0x0000003823197220 */ /* 0x081fe40000410000 */
[----:B------:R-:W0:Y:S01]  /*39570*/  SHFL.IDX PT, R35, R33, RZ, 0x1c1f ;  /* 0x001c1fff21237589 */ /* 0x000e2200000e0000 */
[----:B------:R-:W-:Y:S01]  /*39580*/  IADD3 R6, -R34, 0x1, RZ ;  /* 0x0000000122067810 */ /* 0x000fe20007ffe1ff */
[-C--:B------:R-:W-:Y:S01]  /*39590*/  FMUL.FTZ R7, R26, R56.reuse ;  /* 0x000000381a077220 */ /* 0x080fe20000410000 */
[----:B-1----:R-:W-:Y:S01]  /*395a0*/  FMUL.FTZ R13, R27, R56 ;  /* 0x000000381b0d7220 */ /* 0x002fe20000410000 */
[----:B------:R1:W0:Y:S01]  /*395b0*/  MUFU.TANH R65, R28 ;  /* 0x0000001c00417308 */ /* 0x0002220000002400 */
[----:B------:R-:W-:-:S02]  /*395c0*/  IMAD.IADD R29, R32, 0x1, -R29 ;  /* 0x00000001201d7824 */ /* 0x000fc400078e0a1d */
[-C--:B------:R-:W-:Y:S01]  /*395d0*/  FMUL.FTZ R26, R38, R56.reuse ;  /* 0x00000038261a7220 */ /* 0x080fe20000410000 */
[-C--:B------:R-:W-:Y:S01]  /*395e0*/  FMUL.FTZ R40, R40, R56.reuse ;  /* 0x0000003828287220 */ /* 0x080fe20000410000 */
[-C--:B------:R-:W-:Y:S01]  /*395f0*/  FMUL.FTZ R41, R41, R56.reuse ;  /* 0x0000003829297220 */ /* 0x080fe20000410000 */
[-C--:B------:R-:W-:Y:S01]  /*39600*/  FMUL.FTZ R42, R42, R56.reuse ;  /* 0x000000382a2a7220 */ /* 0x080fe20000410000 */
        /* <DEDUP_REMOVED lines=15> */
[----:B------:R-:W-:Y:S01]  /*39700*/  IMAD R30, R29, -0x2, R6 ;  /* 0xfffffffe1d1e7824 */ /* 0x000fe200078e0206 */
[----:B------:R-:W-:Y:S01]  /*39710*/  ISETP.GE.AND P2, PT, R8, 0x1, PT ;  /* 0x000000010800780c */ /* 0x000fe20003f46270 */
[----:B------:R-:W1:Y:S01]  /*39720*/  MUFU.TANH R21, R21 ;  /* 0x0000001500157308 */ /* 0x000e620000002400 */
[----:B------:R-:W-:Y:S01]  /*39730*/  IMAD.IADD R6, R14, 0x1, -R34 ;  /* 0x000000010e067824 */ /* 0x000fe200078e0a22 */
[----:B------:R-:W-:-:S02]  /*39740*/  LOP3.LUT R31, RZ, R62, RZ, 0x33, !PT ;  /* 0x0000003eff1f7212 */ /* 0x000fc400078e33ff */
[----:B------:R-:W-:-:S04]  /*39750*/  IADD3 R30, -R9, R30, R14 ;  /* 0x0000001e091e7210 */ /* 0x000fc80007ffe10e */
[----:B------:R-:W0:Y:S01]  /*39760*/  MUFU.TANH R7, R7 ;  /* 0x0000000700077308 */ /* 0x000e220000002400 */
[----:B------:R-:W-:-:S07]  /*39770*/  IMAD R36, R29, -0x2, R6 ;  /* 0xfffffffe1d247824 */ /* 0x000fce00078e0206 */
[----:B------:R-:W0:Y:S01]  /*39780*/  MUFU.TANH R13, R13 ;  /* 0x0000000d000d7308 */ /* 0x000e220000002400 */
[----:B------:R-:W-:-:S07]  /*39790*/  IMAD.IADD R61, R30, 0x1, R61 ;  /* 0x000000011e3d7824 */ /* 0x000fce00078e023d */
[----:B------:R-:W0:Y:S08]  /*397a0*/  MUFU.TANH R15, R15 ;  /* 0x0000000f000f7308 */ /* 0x000e300000002400 */
[----:B------:R-:W0:Y:S08]  /*397b0*/  MUFU.TANH R20, R20 ;  /* 0x0000001400147308 */ /* 0x000e300000002400 */
[----:B------:R-:W0:Y:S08]  /*397c0*/  MUFU.TANH R24, R24 ;  /* 0x0000001800187308 */ /* 0x000e300000002400 */
[----:B------:R-:W0:Y:S08]  /*397d0*/  MUFU.TANH R25, R25 ;  /* 0x0000001900197308 */ /* 0x000e300000002400 */
[----:B------:R0:W0:Y:S08]  /*397e0*/  MUFU.TANH R70, R37 ;  /* 0x0000002500467308 */ /* 0x0000300000002400 */
        /* <DEDUP_REMOVED lines=16> */
[----:B------:R-:W1:Y:S08]  /*398f0*/  MUFU.TANH R54, R54 ;  /* 0x0000003600367308 */ /* 0x000e700000002400 */
[----:B------:R1:W1:Y:S01]  /*39900*/  MUFU.TANH R32, R55 ;  /* 0x0000003700207308 */ /* 0x0002620000002400 */
[----:B------:R-:W-:Y:S01]  /*39910*/  IMAD.IADD R38, R30, 0x1, R31 ;  /* 0x000000011e267824 */ /* 0x000fe200078e021f */
[----:B0-----:R-:W-:Y:S01]  /*39920*/  VIADDMNMX R31, R35, R61, R36, PT ;  /* 0x0000003d231f7246 */ /* 0x001fe20003800124 */
[----:B------:R-:W-:-:S02]  /*39930*/  IMAD.IADD R63, R63, 0x1, -R34 ;  /* 0x000000013f3f7824 */ /* 0x000fc400078e0a22 */
[----:B------:R-:W-:Y:S01]  /*39940*/  IMAD.IADD R6, R38, 0x1, R35 ;  /* 0x0000000126067824 */ /* 0x000fe200078e0223 */
[----:B--234-:R-:W-:Y:S06]  /*39950*/  @!P2 BRA `(.L_x_2321) ;  /* 0x000000000088a947 */ /* 0x01cfec0003800000 */
[----:B------:R-:W-:Y:S01]  /*39960*/  IADD3 R35, -R9, R14, R35 ;  /* 0x0000000e09237210 */ /* 0x000fe20007ffe123 */
[----:B------:R-:W-:Y:S03]  /*39970*/  BSSY B2, `(.L_x_2322) ;  /* 0x000001c000027945 */ /* 0x000fe60003800000 */
[----:B------:R-:W-:-:S13]  /*39980*/  ISETP.GT.AND P1, PT, R35, -0x1, PT ;  /* 0xffffffff2300780c */ /* 0x000fda0003f24270 */
[----:B------:R-:W-:Y:S05]  /*39990*/  @P1 BRA `(.L_x_2323) ;  /* 0x00000000003c1947 */ /* 0x000fea0003800000 */
[----:B------:R-:W-:Y:S01]  /*399a0*/  ISETP.NE.AND P1, PT, R8, 0x1, PT ;  /* 0x000000010800780c */ /* 0x000fe20003f25270 */
[----:B------:R-:W-:Y:S01]  /*399b0*/  BSSY B3, `(.L_x_2324) ;  /* 0x000000b000037945 */ /* 0x000fe20003800000 */
[----:B------:R-:W-:-:S11]  /*399c0*/  LOP3.LUT R35, RZ, R35, RZ, 0x33, !PT ;  /* 0x00000023ff237212 */ /* 0x000fd600078e33ff */
[----:B------:R-:W-:Y:S05]  /*399d0*/  @!P1 BRA `(.L_x_2325) ;  /* 0x0000000000209947 */ /* 0x000fea0003800000 */
[C---:B------:R-:W-:Y:S02]  /*399e0*/  R2UR UR4, R4.reuse ;  /* 0x00000000040472ca */ /* 0x040fe400000e0000 */
[C---:B------:R-:W-:Y:S02]  /*399f0*/  R2UR UR5, R5.reuse ;  /* 0x00000000050572ca */ /* 0x040fe400000e0000 */
[----:B------:R-:W-:Y:S02]  /*39a00*/  R2UR UR6, R4 ;  /* 0x00000000040672ca */ /* 0x000fe400000e0000 */
[----:B------:R-:W-:-:S09]  /*39a10*/  R2UR UR7, R5 ;  /* 0x00000000050772ca */ /* 0x000fd200000e0000 */
[----:B------:R-:W2:Y:S04]  /*39a20*/  LD.E R30, desc[UR4][R10.64+0x1c] ;  /* 0x00001c040a1e7980 */ /* 0x000ea8000c101900 */
[----:B------:R-:W3:Y:S01]  /*39a30*/  LD.E R37, desc[UR6][R10.64+0x20] ;  /* 0x000020060a257980 */ /* 0x000ee2000c101900 */
[----:B--2---:R-:W-:-:S05]  /*39a40*/  IMAD.HI.U32 R30, R35, R30, RZ ;  /* 0x0000001e231e7227 */ /* 0x004fca00078e00ff */
[----:B---3--:R-:W-:-:S07]  /*39a50*/  SHF.R.U32.HI R35, RZ, R37, R30 ;  /* 0x00000025ff237219 */ /* 0x008fce000001161e */
.L_x_2325:
[----:B------:R-:W-:Y:S05]  /*39a60*/  BSYNC B3 ;  /* 0x0000000000037941 */ /* 0x000fea0003800000 */
.L_x_2324:
[----:B------:R-:W-:Y:S01]  /*39a70*/  LOP3.LUT R35, RZ, R35, RZ, 0x33, !PT ;  /* 0x00000023ff237212 */ /* 0x000fe200078e33ff */
[----:B------:R-:W-:Y:S06]  /*39a80*/  BRA `(.L_x_2326) ;  /* 0x0000000000287947 */ /* 0x000fec0003800000 */
.L_x_2323:
[----:B------:R-:W-:-:S13]  /*39a90*/  ISETP.NE.AND P1, PT, R8, 0x1, PT ;  /* 0x000000010800780c */ /* 0x000fda0003f25270 */
        /* <DEDUP_REMOVED lines=9> */
.L_x_2326:
[----:B------:R-:W-:Y:S05]  /*39b30*/  BSYNC B2 ;  /* 0x0000000000027941 */ /* 0x000fea0003800000 */
.L_x_2322:
[----:B------:R-:W-:-:S04]  /*39b40*/  IMAD R30, R8, R35, -R34 ;  /* 0x00000023081e7224 */ /* 0x000fc800078e0a22 */
[----:B------:R-:W-:-:S05]  /*39b50*/  IMAD R35, R29, -0x2, R30 ;  /* 0xfffffffe1d237824 */ /* 0x000fca00078e021e */
[----:B------:R-:W-:Y:S02]  /*39b60*/  VIMNMX R6, R6, R35, !PT ;  /* 0x0000002306067248 */ /* 0x000fe40007fe0100 */
[----:B------:R-:W-:-:S07]  /*39b70*/  VIADDMNMX R31, R35, R8, R31, PT ;  /* 0x00000008231f7246 */ /* 0x000fce000380011f */
.L_x_2321:
[----:B------:R-:W-:Y:S05]  /*39b80*/  BSYNC B1 ;  /* 0x0000000000017941 */ /* 0x000fea0003800000 */
.L_x_2320:
[C---:B------:R-:W-:Y:S01]  /*39b90*/  ISETP.GE.AND P1, PT, R63.reuse, 0x2, PT ;  /* 0x000000023f00780c */ /* 0x040fe20003f26270 */
[----:B------:R-:W0:Y:S01]  /*39ba0*/  SHFL.IDX PT, R33, R33, 0x1, 0x1c1f ;  /* 0x003c1f0021217f89 */ /* 0x000e2200000e0000 */
[C---:B------:R-:W-:Y:S01]  /*39bb0*/  ISETP.GE.AND P5, PT, R63.reuse, 0xa, PT ;  /* 0x0000000a3f00780c */ /* 0x040fe20003fa6270 */
[----:B------:R-:W-:Y:S01]  /*39bc0*/  BSSY B1, `(.L_x_2327) ;  /* 0x0000070000017945 */ /* 0x000fe20003800000 */
[----:B------:R-:W-:Y:S02]  /*39bd0*/  ISETP.GT.AND P3, PT, R6, 0x1, !P1 ;  /* 0x000000010600780c */ /* 0x000fe40004f64270 */
[----:B------:R-:W-:Y:S02]  /*39be0*/  ISETP.GE.AND P2, PT, R63, 0x9, PT ;  /* 0x000000093f00780c */ /* 0x000fe40003f46270 */
[----:B------:R-:W-:Y:S02]  /*39bf0*/  ISETP.LT.OR P3, PT, R31, 0x2, P3 ;  /* 0x000000021f00780c */ /* 0x000fe40001f61670 */
[----:B------:R-:W-:-:S02]  /*39c00*/  P2R R37, PR, RZ, 0x20 ;  /* 0x00000020ff257803 */ /* 0x000fc40000000000 */
[----:B-1----:R-:W-:Y:S02]  /*39c10*/  FSEL R55, R64, -INF , !P3 ;  /* 0xff80000040377808 */ /* 0x002fe40005800000 */
[C---:B------:R-:W-:Y:S02]  /*39c20*/  ISETP.GT.AND P3, PT, R6.reuse, 0x9, !P5 ;  /* 0x000000090600780c */ /* 0x040fe40006f64270 */
[----:B------:R-:W-:Y:S02]  /*39c30*/  ISETP.GT.AND P4, PT, R6, 0x8, !P2 ;  /* 0x000000080600780c */ /* 0x000fe40005784270 */
[----:B------:R-:W-:Y:S02]  /*39c40*/  ISETP.LT.OR P3, PT, R31, 0xa, P3 ;  /* 0x0000000a1f00780c */ /* 0x000fe40001f61670 */
[----:B------:R-:W-:Y:S02]  /*39c50*/  ISETP.GE.AND P5, PT, R63, 0x11, PT ;  /* 0x000000113f00780c */ /* 0x000fe40003fa6270 */
[----:B------:R-:W-:-:S02]  /*39c60*/  FSEL R57, R66, -INF , !P3 ;  /* 0xff80000042397808 */ /* 0x000fc40005800000 */
[----:B------:R-:W-:Y:S01]  /*39c70*/  ISETP.LT.OR P4, PT, R31, 0x9, P4 ;  /* 0x000000091f00780c */ /* 0x000fe20002781670 */
[----:B0-----:R-:W-:Y:S01]  /*39c80*/  IMAD.IADD R30, R38, 0x1, R33 ;  /* 0x00000001261e7824 */ /* 0x001fe200078e0221 */
[----:B------:R-:W-:Y:S02]  /*39c90*/  ISETP.GT.AND P3, PT, R6, 0x10, !P5 ;  /* 0x000000100600780c */ /* 0x000fe40006f64270 */
[----:B------:R-:W-:Y:S02]  /*39ca0*/  FSEL R65, R65, -INF , !P4 ;  /* 0xff80000041417808 */ /* 0x000fe40006000000 */
        /* <DEDUP_REMOVED lines=51> */
[----:B------:R-:W-:Y:S02]  /*39fe0*/  P2R R35, PR, RZ, 0x40 ;  /* 0x00000040ff237803 */ /* 0x000fe40000000000 */
[----:B------:R-:W-:-:S04]  /*39ff0*/  ISETP.GT.AND P6, PT, R6, RZ, !P6 ;  /* 0x000000ff0600720c */ /* 0x000fc800077c4270 */
[----:B------:R-:W-:-:S04]  /*3a000*/  ISETP.LT.OR P6, PT, R31, 0x1, P6 ;  /* 0x000000011f00780c */ /* 0x000fc800037c1670 */
[----:B------:R-:W-:Y:S02]  /*3a010*/  FSEL R41, R21, -INF , !P6 ;  /* 0xff80000015297808 */ /* 0x000fe40007000000 */
[----:B------:R-:W-:Y:S02]  /*3a020*/  ISETP.GE.AND P6, PT, R63, 0x3a, PT ;  /* 0x0000003a3f00780c */ /* 0x000fe40003fc6270 */
[----:B------:R-:W-:Y:S02]  /*3a030*/  VIADDMNMX R21, R33, R61, R36, PT ;  /* 0x0000003d21157246 */ /* 0x000fe40003800124 */
        /* <DEDUP_REMOVED lines=22> */
.L_x_2332:
[----:B------:R-:W-:Y:S05]  /*3a1a0*/  BSYNC B3 ;  /* 0x0000000000037941 */ /* 0x000fea0003800000 */
.L_x_2331:
[----:B------:R-:W-:Y:S01]  /*3a1b0*/  LOP3.LUT R9, RZ, R9, RZ, 0x33, !PT ;  /* 0x00000009ff097212 */ /* 0x000fe200078e33ff */
[----:B------:R-:W-:Y:S06]  /*3a1c0*/  BRA `(.L_x_2333) ;  /* 0x0000000000287947 */ /* 0x000fec0003800000 */
.L_x_2330:
        /* <DEDUP_REMOVED lines=10> */
.L_x_2333:
[----:B------:R-:W-:Y:S05]  /*3a270*/  BSYNC B2 ;  /* 0x0000000000027941 */ /* 0x000fea0003800000 */
.L_x_2329:
[----:B------:R-:W-:-:S04]  /*3a280*/  IMAD R6, R8, R9, -R34 ;  /* 0x0000000908067224 */ /* 0x000fc800078e0a22 */
[----:B------:R-:W-:-:S05]  /*3a290*/  IMAD R29, R29, -0x2, R6 ;  /* 0xfffffffe1d1d7824 */ /* 0x000fca00078e0206 */
[----:B------:R-:W-:Y:S02]  /*3a2a0*/  VIADDMNMX R21, R29, R8, R21, PT ;  /* 0x000000081d157246 */ /* 0x000fe40003800115 */
[----:B------:R-:W-:-:S07]  /*3a2b0*/  VIMNMX R30, R30, R29, !PT ;  /* 0x0000001d1e1e7248 */ /* 0x000fce0007fe0100 */
.L_x_2328:
[----:B------:R-:W-:Y:S05]  /*3a2c0*/  BSYNC B1 ;  /* 0x0000000000017941 */ /* 0x000fea0003800000 */
.L_x_2327:
[C---:B------:R-:W-:Y:S02]  /*3a2d0*/  ISETP.GT.AND P1, PT, R30.reuse, 0x1, !P1 ;  /* 0x000000011e00780c */ /* 0x040fe40004f24270 */
[----:B------:R-:W-:Y:S02]  /*3a2e0*/  ISETP.GT.AND P2, PT, R30, 0x8, !P2 ;  /* 0x000000081e00780c */ /* 0x000fe40005744270 */
[C---:B------:R-:W-:Y:S02]  /*3a2f0*/  ISETP.LT.OR P1, PT, R21.reuse, 0x2, P1 ;  /* 0x000000021500780c */ /* 0x040fe40000f21670 */
[----:B------:R-:W-:Y:S02]  /*3a300*/  ISETP.LT.OR P2, PT, R21, 0x9, P2 ;  /* 0x000000091500780c */ /* 0x000fe40001741670 */
[----:B------:R-:W-:Y:S02]  /*3a310*/  FSEL R13, R13, -INF , !P1 ;  /* 0xff8000000d0d7808 */ /* 0x000fe40004800000 */
[----:B------:R-:W-:-:S02]  /*3a320*/  ISETP.NE.AND P1, PT, R37, RZ, PT ;  /* 0x000000ff2500720c */ /* 0x000fc40003f25270 */
[----:B------:R-:W-:Y:S02]  /*3a330*/  FSEL R15, R15, -INF , !P2 ;  /* 0xff8000000f0f7808 */ /* 0x000fe40005000000 */
[----:B------:R-:W-:Y:S02]  /*3a340*/  ISETP.GT.AND P1, PT, R30, 0x9, !P1 ;  /* 0x000000091e00780c */ /* 0x000fe40004f24270 */
[----:B------:R-:W-:Y:S02]  /*3a350*/  ISETP.NE.AND P2, PT, R39, RZ, PT ;  /* 0x000000ff2700720c */ /* 0x000fe40003f45270 */
[----:B------:R-:W-:Y:S02]  /*3a360*/  ISETP.LT.OR P1, PT, R21, 0xa, P1 ;  /* 0x0000000a1500780c */ /* 0x000fe40000f21670 */
[----:B------:R-:W-:Y:S02]  /*3a370*/  ISETP.NE.AND P6, PT, R60, RZ, PT ;  /* 0x000000ff3c00720c */ /* 0x000fe40003fc5270 */
[----:B------:R-:W-:-:S02]  /*3a380*/  FSEL R20, R20, -INF , !P1 ;  /* 0xff80000014147808 */ /* 0x000fc40004800000 */
[----:B------:R-:W-:Y:S02]  /*3a390*/  ISETP.GT.AND P1, PT, R30, 0x10, !P2 ;  /* 0x000000101e00780c */ /* 0x000fe40005724270 */
        /* <DEDUP_REMOVED lines=24> */
[----:B------:R-:W-:-:S04]  /*3a520*/  ISETP.LT.OR P1, PT, R21, 0x22, P1 ;  /* 0x000000221500780c */ /* 0x000fc80000f21670 */
[----:B------:R-:W-:Y:S02]  /*3a530*/  FSEL R14, R43, -INF , !P1 ;  /* 0xff8000002b0e7808 */ /* 0x000fe40004800000 */
[----:B------:R-:W-:-:S04]  /*3a540*/  ISETP.NE.AND P1, PT, R35, RZ, PT ;  /* 0x000000ff2300720c */ /* 0x000fc80003f25270 */
[----:B------:R-:W-:-:S04]  /*3a550*/  ISETP.GT.AND P1, PT, R30, RZ, !P1 ;  /* 0x000000ff1e00720c */ /* 0x000fc80004f24270 */
[----:B------:R-:W-:-:S04]  /*3a560*/  ISETP.LT.OR P1, PT, R21, 0x1, P1 ;  /* 0x000000011500780c */ /* 0x000fc80000f21670 */
[----:B------:R-:W-:Y:S02]  /*3a570*/  FSEL R10, R7, -INF , !P1 ;  /* 0xff800000070a7808 */ /* 0x000fe40004800000 */
[----:B------:R-:W2:Y:S01]  /*3a580*/  LDL.64 R6, [R0+0x70] ;  /* 0x0000700000067983 */ /* 0x000ea20000100a00 */
[----:B------:R-:W-:Y:S02]  /*3a590*/  ISETP.NE.AND P1, PT, R62, RZ, PT ;  /* 0x000000ff3e00720c */ /* 0x000fe40003f25270 */
[----:B------:R-:W-:-:S04]  /*3a5a0*/  FMNMX.FTZ R8, R10, R13, !PT ;  /* 0x0000000d0a087209 */ /* 0x000fc80007810000 */
[----:B------:R-:W-:-:S04]  /*3a5b0*/  FMNMX.FTZ R9, R15, R8, !PT ;  /* 0x000000080f097209 */ /* 0x000fc80007810000 */
[----:B------:R-:W-:-:S04]  /*3a5c0*/  FMNMX.FTZ R9, R20, R9, !PT ;  /* 0x0000000914097209 */ /* 0x000fc80007810000 */
[----:B------:R-:W-:-:S04]  /*3a5d0*/  FMNMX.FTZ R8, R24, R9, !PT ;  /* 0x0000000918087209 */ /* 0x000fc80007810000 */
[----:B------:R-:W-:-:S04]  /*3a5e0*/  FMNMX.FTZ R9, R25, R8, !PT ;  /* 0x0000000819097209 */ /* 0x000fc80007810000 */
[----:B------:R-:W-:Y:S02]  /*3a5f0*/  FMNMX.FTZ R9, R26, R9, !PT ;  /* 0x000000091a097209 */ /* 0x000fe40007810000 */
[----:B------:R-:W-:Y:S02]  /*3a600*/  ISETP.GT.AND P1, PT, R30, 0x28, !P1 ;  /* 0x000000281e00780c */ /* 0x000fe40004f24270 */
[----:B------:R-:W-:Y:S02]  /*3a610*/  FMNMX.FTZ R8, R28, R9, !PT ;  /* 0x000000091c087209 */ /* 0x000fe40007810000 */
[----:B------:R-:W-:Y:S02]  /*3a620*/  ISETP.LT.OR P1, PT, R21, 0x29, P1 ;  /* 0x000000291500780c */ /* 0x000fe40000f21670 */
[----:B------:R-:W-:Y:S02]  /*3a630*/  FMNMX.FTZ R9, R11, R8, !PT ;  /* 0x000000080b097209 */ /* 0x000fe40007810000 */
[----:B------:R-:W-:-:S02]  /*3a640*/  ISETP.LT.OR P2, PT, R21, 0x2a, P2 ;  /* 0x0000002a1500780c */ /* 0x000fc40001741670 */
[----:B------:R-:W-:Y:S02]  /*3a650*/  FSEL R27, R27, -INF , !P1 ;  /* 0xff8000001b1b7808 */ /* 0x000fe40004800000 */
[----:B------:R-:W-:Y:S02]  /*3a660*/  FMNMX.FTZ R8, R14, R9, !PT ;  /* 0x000000090e087209 */ /* 0x000fe40007810000 */
[----:B------:R-:W-:Y:S02]  /*3a670*/  ISETP.LT.OR P3, PT, R21, 0x31, P3 ;  /* 0x000000311500780c */ /* 0x000fe40001f61670 */
[----:B------:R-:W-:Y:S02]  /*3a680*/  FSEL R29, R47, -INF , !P2 ;  /* 0xff8000002f1d7808 */ /* 0x000fe40005000000 */
[----:B------:R-:W-:Y:S02]  /*3a690*/  FMNMX.FTZ R8, R27, R8, !PT ;  /* 0x000000081b087209 */ /* 0x000fe40007810000 */
[----:B------:R-:W-:-:S02]  /*3a6a0*/  ISETP.GT.AND P5, PT, R30, 0x38, !P5 ;  /* 0x000000381e00780c */ /* 0x000fc40006fa4270 */
[----:B------:R-:W-:Y:S02]  /*3a6b0*/  ISETP.LT.OR P4, PT, R21, 0x32, P4 ;  /* 0x000000321500780c */ /* 0x000fe40002781670 */
[----:B------:R-:W-:Y:S02]  /*3a6c0*/  FSEL R31, R50, -INF , !P3 ;  /* 0xff800000321f7808 */ /* 0x000fe40005800000 */
[----:B------:R-:W-:Y:S02]  /*3a6d0*/  FMNMX.FTZ R8, R29, R8, !PT ;  /* 0x000000081d087209 */ /* 0x000fe40007810000 */
[----:B------:R-:W-:Y:S02]  /*3a6e0*/  ISETP.GT.AND P1, PT, R30, 0x39, !P6 ;  /* 0x000000391e00780c */ /* 0x000fe40007724270 */
[----:B------:R-:W-:Y:S02]  /*3a6f0*/  ISETP.LT.OR P5, PT, R21, 0x39, P5 ;  /* 0x000000391500780c */ /* 0x000fe40002fa1670 */
[----:B------:R-:W-:-:S02]  /*3a700*/  FSEL R30, R51, -INF , !P4 ;  /* 0xff800000331e7808 */ /* 0x000fc40006000000 */
[----:B------:R-:W-:Y:S02]  /*3a710*/  FMNMX.FTZ R9, R31, R8, !PT ;  /* 0x000000081f097209 */ /* 0x000fe40007810000 */
[----:B------:R-:W-:Y:S02]  /*3a720*/  ISETP.LT.OR P1, PT, R21, 0x3a, P1 ;  /* 0x0000003a1500780c */ /* 0x000fe40000f21670 */
[----:B------:R-:W-:Y:S02]  /*3a730*/  R2UR UR4, R4 ;  /* 0x00000000040472ca */ /* 0x000fe400000e0000 */
[----:B------:R-:W-:Y:S02]  /*3a740*/  R2UR UR5, R5 ;  /* 0x00000000050572ca */ /* 0x000fe400000e0000 */
[----:B------:R-:W-:Y:S02]  /*3a750*/  FSEL R21, R54, -INF , !P5 ;  /* 0xff80000036157808 */ /* 0x000fe40006800000 */
[----:B------:R-:W-:-:S02]  /*3a760*/  FMNMX.FTZ R8, R30, R9, !PT ;  /* 0x000000091e087209 */ /* 0x000fc40007810000 */
[----:B------:R-:W-:Y:S02]  /*3a770*/  R2UR UR6, R4 ;  /* 0x00000000040672ca */ /* 0x000fe400000e0000 */
[----:B------:R-:W-:Y:S02]  /*3a780*/  R2UR UR7, R5 ;  /* 0x00000000050772ca */ /* 0x000fe400000e0000 */
[----:B------:R-:W-:Y:S02]  /*3a790*/  FSEL R32, R32, -INF , !P1 ;  /* 0xff80000020207808 */ /* 0x000fe40004800000 */
[----:B------:R-:W-:-:S04]  /*3a7a0*/  FMNMX.FTZ R9, R21, R8, !PT ;  /* 0x0000000815097209 */ /* 0x000fc80007810000 */
[----:B------:R-:W-:-:S05]  /*3a7b0*/  FMNMX.FTZ R9, R32, R9, !PT ;  /* 0x0000000920097209 */ /* 0x000fca0007810000 */
[----:B--2---:R-:W-:Y:S04]  /*3a7c0*/  ST.E desc[UR4][R6.64+0x4], R9 ;  /* 0x0000040906007985 */ /* 0x004fe8000c101904 */
[----:B------:R-:W2:Y:S01]  /*3a7d0*/  LD.E R36, desc[UR6][R6.64+0x4] ;  /* 0x0000040606247980 */ /* 0x000ea2000c101900 */
        /* <DEDUP_REMOVED lines=14> */
[----:B------:R-:W-:-:S05]  /*3a8c0*/  FMNMX.FTZ R33, R53, R8, !PT ;  /* 0x0000000835217209 */ /* 0x000fca0007810000 */
[----:B------:R-:W0:Y:S01]  /*3a8d0*/  SHFL.BFLY PT, R8, R33, 0x2, 0x1f ;  /* 0x0c401f0021087f89 */ /* 0x000e2200000e0000 */
[----:B------:R-:W-:Y:S02]  /*3a8e0*/  R2UR UR8, R4 ;  /* 0x00000000040872ca */ /* 0x000fe400000e0000 */
[----:B------:R-:W-:Y:S02]  /*3a8f0*/  R2UR UR9, R5 ;  /* 0x00000000050972ca */ /* 0x000fe400000e0000 */
[----:B0-----:R-:W-:Y:S01]  /*3a900*/  FMNMX.FTZ R34, R33, R8, !PT ;  /* 0x0000000821227209 */ /* 0x001fe20007810000 */
[----:B------:R-:W-:Y:S04]  /*3a910*/  ST.E desc[UR4][R6.64], R33 ;  /* 0x0000002106007985 */ /* 0x000fe8000c101904 */
[----:B--2---:R-:W0:Y:S02]  /*3a920*/  SHFL.BFLY PT, R9, R36, 0x2, 0x1f ;  /* 0x0c401f0024097f89 */ /* 0x004e2400000e0000 */
[----:B0-----:R-:W-:-:S02]  /*3a930*/  FMNMX.FTZ R37, R36, R9, !PT ;  /* 0x0000000924257209 */ /* 0x001fc40007810000 */
[----:B------:R-:W0:Y:S04]  /*3a940*/  SHFL.BFLY PT, R9, R34, 0x1, 0x1f ;  /* 0x0c201f0022097f89 */ /* 0x000e2800000e0000 */
[----:B------:R-:W1:Y:S01]  /*3a950*/  SHFL.BFLY PT, R8, R37, 0x1, 0x1f ;  /* 0x0c201f0025087f89 */ /* 0x000e6200000e0000 */
[----:B0-----:R-:W-:Y:S02]  /*3a960*/  FMNMX.FTZ R35, R34, R9, !PT ;  /* 0x0000000922237209 */ /* 0x001fe40007810000 */
[----:B-1----:R-:W-:-:S03]  /*3a970*/  FMNMX.FTZ R39, R37, R8, !PT ;  /* 0x0000000825277209 */ /* 0x002fc60007810000 */
[----:B------:R-:W-:Y:S04]  /*3a980*/  ST.E desc[UR6][R6.64], R35 ;  /* 0x0000002306007985 */ /* 0x000fe8000c101906 */
[----:B------:R0:W-:Y:S04]  /*3a990*/  ST.E desc[UR8][R6.64+0x4], R39 ;  /* 0x0000042706007985 */ /* 0x0001e8000c101908 */
[----:B------:R-:W2:Y:S04]  /*3a9a0*/  LDL.64 R8, [R0+0x70] ;  /* 0x0000700000087983 */ /* 0x000ea80000100a00 */
[----:B--2---:R-:W2:Y:S04]  /*3a9b0*/  LD.E R37, desc[UR6][R8.64+0x20] ;  /* 0x0000200608257980 */ /* 0x004ea8000c101900 */
[----:B------:R-:W2:Y:S04]  /*3a9c0*/  LD.E R34, desc[UR4][R8.64] ;  /* 0x0000000408227980 */ /* 0x000ea8000c101900 */
[----:B------:R-:W3:Y:S01]  /*3a9d0*/  LD.E R48, desc[UR4][R8.64+0x4] ;  /* 0x0000040408307980 */ /* 0x000ee2000c101900 */
[C---:B--2---:R-:W-:Y:S01]  /*3a9e0*/  FMUL.FTZ R36, R34.reuse, R37 ;  /* 0x0000002522247220 */ /* 0x044fe20000410000 */
[----:B------:R-:W-:-:S04]  /*3a9f0*/  FSETP.NEU.FTZ.AND P1, PT, R34, -INF , PT ;  /* 0xff8000002200780b */ /* 0x000fc80003f3d000 */
[----:B------:R-:W-:-:S05]  /*3aa00*/  FSEL R36, R36, RZ, P1 ;  /* 0x000000ff24247208 */ /* 0x000fca0000800000 */
[----:B0-----:R-:W-:-:S04]  /*3aa10*/  FFMA.FTZ R7, R55, R37, -R36 ;  /* 0x0000002537077223 */ /* 0x001fc80000010824 */
[----:B------:R0:W-:Y:S01]  /*3aa20*/  MUFU.EX2 R33, R7 ;  /* 0x0000000700217308 */ /* 0x0001e20000000800 */
[-CC-:B------:R-:W-:Y:S01]  /*3aa30*/  FFMA.FTZ R6, R41, R37.reuse, -R36.reuse ;  /* 0x0000002529067223 */ /* 0x180fe20000010824 */
[-CC-:B------:R-:W-:Y:S01]  /*3aa40*/  FFMA.FTZ R42, R75, R37.reuse, -R36.reuse ;  /* 0x000000254b2a7223 */ /* 0x180fe20000010824 */
[----:B0-----:R-:W-:Y:S01]  /*3aa50*/  FFMA.FTZ R7, R71, R37, -R36 ;  /* 0x0000002547077223 */ /* 0x001fe20000010824 */
[----:B---3--:R-:W-:-:S04]  /*3aa60*/  FSETP.NEU.FTZ.AND P1, PT, R48, -INF , PT ;  /* 0xff8000003000780b */ /* 0x008fc80003f3d000 */
[----:B------:R0:W-:Y:S02]  /*3aa70*/  MUFU.EX2 R41, R7 ;  /* 0x0000000700297308 */ /* 0x0001e40000000800 */
[----:B0-----:R-:W-:Y:S01]  /*3aa80*/  FFMA.FTZ R7, R49, R37, -R36 ;  /* 0x0000002531077223 */ /* 0x001fe20000010824 */
[----:B------:R-:W-:-:S05]  /*3aa90*/  FMUL.FTZ R49, R37, R48 ;  /* 0x0000003025317220 */ /* 0x000fca0000410000 */
[----:B------:R0:W-:Y:S01]  /*3aaa0*/  MUFU.EX2 R43, R42 ;  /* 0x0000002a002b7308 */ /* 0x0001e20000000800 */
[----:B------:R-:W-:Y:S01]  /*3aab0*/  FFMA.FTZ R34, R65, R37, -R36 ;  /* 0x0000002541227223 */ /* 0x000fe20000010824 */
[----:B0-----:R-:W-:-:S06]  /*3aac0*/  FSEL R42, R49, RZ, P1 ;  /* 0x000000ff312a7208 */ /* 0x001fcc0000800000 */
[----:B------:R0:W1:Y:S01]  /*3aad0*/  MUFU.EX2 R168, R6 ;  /* 0x0000000600a87308 */ /* 0x0000620000000800 */
[-CC-:B------:R-:W-:Y:S01]  /*3aae0*/  FFMA.FTZ R10, R10, R37.reuse, -R42.reuse ;  /* 0x000000250a0a7223 */ /* 0x180fe2000001082a */
[-CC-:B------:R-:W-:Y:S01]  /*3aaf0*/  FFMA.FTZ R13, R13, R37.reuse, -R42.reuse ;  /* 0x000000250d0d7223 */ /* 0x180fe2000001082a */
[-C--:B------:R-:W-:Y:S01]  /*3ab00*/  FFMA.FTZ R15, R15, R37.reuse, -R42 ;  /* 0x000000250f0f7223 */ /* 0x080fe2000001082a */
[----:B------:R-:W-:-:S04]  /*3ab10*/  FFMA.FTZ R35, R57, R37, -R36 ;  /* 0x0000002539237223 */ /* 0x000fc80000010824 */
[----:B------:R-:W-:Y:S01]  /*3ab20*/  MUFU.EX2 R169, R10 ;  /* 0x0000000a00a97308 */ /* 0x000fe20000000800 */
[-C--:B------:R-:W-:Y:S01]  /*3ab30*/  FFMA.FTZ R20, R20, R37.reuse, -R42 ;  /* 0x0000002514147223 */ /* 0x080fe2000001082a */
[----:B------:R-:W-:-:S06]  /*3ab40*/  FFMA.FTZ R38, R67, R37, -R36 ;  /* 0x0000002543267223 */ /* 0x000fcc0000010824 */
[----:B------:R-:W2:Y:S01]  /*3ab50*/  MUFU.EX2 R48, R13 ;  /* 0x0000000d00307308 */ /* 0x000ea20000000800 */
[-C--:B------:R-:W-:Y:S01]  /*3ab60*/  FFMA.FTZ R24, R24, R37.reuse, -R42 ;  /* 0x0000002518187223 */ /* 0x080fe2000001082a */
[----:B0-----:R-:W-:-:S06]  /*3ab70*/  FFMA.FTZ R6, R69, R37, -R36 ;  /* 0x0000002545067223 */ /* 0x001fcc0000010824 */
[----:B------:R-:W0:Y:S01]  /*3ab80*/  MUFU.EX2 R34, R34 ;  /* 0x0000002200227308 */ /* 0x000e220000000800 */
[-C--:B------:R-:W-:Y:S01]  /*3ab90*/  FFMA.FTZ R39, R59, R37.reuse, -R36 ;  /* 0x000000253b277223 */ /* 0x080fe20000010824 */
[----:B------:R-:W-:-:S06]  /*3aba0*/  FFMA.FTZ R25, R25, R37, -R42 ;  /* 0x0000002519197223 */ /* 0x000fcc000001082a */
[----:B------:R-:W3:Y:S01]  /*3abb0*/  MUFU.EX2 R171, R15 ;  /* 0x0000000f00ab7308 */ /* 0x000ee20000000800 */
[----:B------:R-:W-:-:S07]  /*3abc0*/  FFMA.FTZ R26, R26, R37, -R42 ;  /* 0x000000251a1a7223 */ /* 0x000fce000001082a */
[----:B------:R-:W-:Y:S08]  /*3abd0*/  MUFU.EX2 R35, R35 ;  /* 0x0000002300237308 */ /* 0x000ff00000000800 */
[----:B------:R-:W4:Y:S08]  /*3abe0*/  MUFU.EX2 R20, R20 ;  /* 0x0000001400147308 */ /* 0x000f300000000800 */
[----:B------:R-:W-:Y:S08]  /*3abf0*/  MUFU.EX2 R38, R38 ;  /* 0x0000002600267308 */ /* 0x000ff00000000800 */
[----:B------:R5:W-:Y:S01]  /*3ac00*/  MUFU.EX2 R174, R6 ;  /* 0x0000000600ae7308 */ /* 0x000be20000000800 */
[----:B------:R-:W-:-:S07]  /*3ac10*/  FFMA.FTZ R11, R11, R37, -R42 ;  /* 0x000000250b0b7223 */ /* 0x000fce000001082a */
[----:B------:R-:W4:Y:S01]  /*3ac20*/  MUFU.EX2 R24, R24 ;  /* 0x0000001800187308 */ /* 0x000f220000000800 */
[-C--:B-----5:R-:W-:Y:S01]  /*3ac30*/  FFMA.FTZ R6, R79, R37.reuse, -R36 ;  /* 0x000000254f067223 */ /* 0x0a0fe20000010824 */
[----:B------:R-:W-:-:S06]  /*3ac40*/  FFMA.FTZ R28, R28, R37, -R42 ;  /* 0x000000251c1c7223 */ /* 0x000fcc000001082a */
[----:B------:R-:W5:Y:S01]  /*3ac50*/  MUFU.EX2 R39, R39 ;  /* 0x0000002700277308 */ /* 0x000f620000000800 */
[----:B------:R-:W-:-:S07]  /*3ac60*/  FFMA.FTZ R40, R73, R37, -R36 ;  /* 0x0000002549287223 */ /* 0x000fce0000010824 */
[----:B------:R1:W-:Y:S08]  /*3ac70*/  MUFU.EX2 R47, R7 ;  /* 0x00000007002f7308 */ /* 0x0003f00000000800 */
[----:B------:R2:W-:Y:S01]  /*3ac80*/  MUFU.EX2 R180, R6 ;  /* 0x0000000600b47308 */ /* 0x0005e20000000800 */
[----:B-1----:R-:W-:-:S07]  /*3ac90*/  FADD.FTZ R7, R168, R33 ;  /* 0x00000021a8077221 */ /* 0x002fce0000010000 */
[----:B------:R-:W1:Y:S01]  /*3aca0*/  MUFU.EX2 R25, R25 ;  /* 0x0000001900197308 */ /* 0x000e620000000800 */
[----:B--2---:R-:W-:Y:S01]  /*3acb0*/  FADD.FTZ R6, R169, R48 ;  /* 0x00000030a9067221 */ /* 0x004fe20000010000 */
[----:B0-----:R-:W-:-:S03]  /*3acc0*/  FADD.FTZ R10, R34, R7 ;  /* 0x00000007220a7221 */ /* 0x001fc60000010000 */
[----:B---3--:R-:W-:-:S03]  /*3acd0*/  FADD.FTZ R7, R171, R6 ;  /* 0x00000006ab077221 */ /* 0x008fc60000010000 */
[----:B------:R-:W0:Y:S01]  /*3ace0*/  MUFU.EX2 R26, R26 ;  /* 0x0000001a001a7308 */ /* 0x000e220000000800 */
[-CC-:B------:R-:W-:Y:S01]  /*3acf0*/  FFMA.FTZ R44, R77, R37.reuse, -R36.reuse ;  /* 0x000000254d2c7223 */ /* 0x180fe20000010824 */
[-CC-:B------:R-:W-:Y:S01]  /*3ad00*/  FFMA.FTZ R45, R45, R37.reuse, -R36.reuse ;  /* 0x000000252d2d7223 */ /* 0x180fe20000010824 */
[-CC-:B------:R-:W-:Y:S01]  /*3ad10*/  FFMA.FTZ R46, R81, R37.reuse, -R36.reuse ;  /* 0x00000025512e7223 */ /* 0x180fe20000010824 */
[----:B----4-:R-:W-:Y:S01]  /*3ad20*/  FADD.FTZ R7, R20, R7 ;  /* 0x0000000714077221 */ /* 0x010fe20000010000 */
[----:B------:R-:W-:-:S03]  /*3ad30*/  FFMA.FTZ R36, R53, R37, -R36 ;  /* 0x0000002535247223 */ /* 0x000fc60000010824 */
[----:B------:R2:W-:Y:S01]  /*3ad40*/  MUFU.EX2 R177, R11 ;  /* 0x0000000b00b17308 */ /* 0x0005e20000000800 */
[-CC-:B------:R-:W-:Y:S01]  /*3ad50*/  FFMA.FTZ R14, R14, R37.reuse, -R42.reuse ;  /* 0x000000250e0e7223 */ /* 0x180fe2000001082a */
[----:B------:R-:W-:-:S06]  /*3ad60*/  FFMA.FTZ R27, R27, R37, -R42 ;  /* 0x000000251b1b7223 */ /* 0x000fcc000001082a */
[----:B------:R-:W3:Y:S01]  /*3ad70*/  MUFU.EX2 R175, R28 ;  /* 0x0000001c00af7308 */ /* 0x000ee20000000800 */
[----:B--2---:R-:W-:Y:S01]  /*3ad80*/  FADD.FTZ R11, R35, R10 ;  /* 0x0000000a230b7221 */ /* 0x004fe20000010000 */
[----:B------:R-:W-:-:S03]  /*3ad90*/  FADD.FTZ R10, R24, R7 ;  /* 0x00000007180a7221 */ /* 0x000fc60000010000 */
[----:B------:R-:W-:-:S03]  /*3ada0*/  FADD.FTZ R6, R38, R11 ;  /* 0x0000000b26067221 */ /* 0x000fc60000010000 */
[----:B------:R-:W2:Y:S01]  /*3adb0*/  MUFU.EX2 R40, R40 ;  /* 0x0000002800287308 */ /* 0x000ea20000000800 */
[----:B-----5:R-:W-:Y:S01]  /*3adc0*/  FADD.FTZ R7, R39, R6 ;  /* 0x0000000627077221 */ /* 0x020fe20000010000 */
[----:B-1----:R-:W-:Y:S01]  /*3add0*/  FADD.FTZ R11, R25, R10 ;  /* 0x0000000a190b7221 */ /* 0x002fe20000010000 */
[----:B------:R-:W-:-:S05]  /*3ade0*/  FFMA.FTZ R29, R29, R37, -R42 ;  /* 0x000000251d1d7223 */ /* 0x000fca000001082a */
[----:B------:R-:W-:Y:S01]  /*3adf0*/  MUFU.EX2 R49, R36 ;  /* 0x0000002400317308 */ /* 0x000fe20000000800 */
[----:B------:R-:W-:Y:S01]  /*3ae00*/  FADD.FTZ R6, R174, R7 ;  /* 0x00000007ae067221 */ /* 0x000fe20000010000 */
[----:B0-----:R-:W-:-:S06]  /*3ae10*/  FADD.FTZ R10, R26, R11 ;  /* 0x0000000b1a0a7221 */ /* 0x001fcc0000010000 */
[----:B------:R-:W0:Y:S01]  /*3ae20*/  MUFU.EX2 R36, R14 ;  /* 0x0000000e00247308 */ /* 0x000e220000000800 */
[----:B------:R-:W-:Y:S01]  /*3ae30*/  FFMA.FTZ R31, R31, R37, -R42 ;  /* 0x000000251f1f7223 */ /* 0x000fe2000001082a */
[----:B------:R-:W-:Y:S01]  /*3ae40*/  FADD.FTZ R7, R41, R6 ;  /* 0x0000000629077221 */ /* 0x000fe20000010000 */
[----:B---3--:R-:W-:-:S05]  /*3ae50*/  FADD.FTZ R10, R175, R10 ;  /* 0x0000000aaf0a7221 */ /* 0x008fca0000010000 */
[----:B------:R-:W1:Y:S01]  /*3ae60*/  MUFU.EX2 R44, R44 ;  /* 0x0000002c002c7308 */ /* 0x000e620000000800 */
[----:B------:R-:W-:-:S07]  /*3ae70*/  FFMA.FTZ R30, R30, R37, -R42 ;  /* 0x000000251e1e7223 */ /* 0x000fce000001082a */
[----:B------:R-:W3:Y:S01]  /*3ae80*/  MUFU.EX2 R27, R27 ;  /* 0x0000001b001b7308 */ /* 0x000ee20000000800 */
[----:B--2---:R-:W-:Y:S01]  /*3ae90*/  FADD.FTZ R6, R40, R7 ;  /* 0x0000000728067221 */ /* 0x004fe20000010000 */
[----:B------:R-:W-:-:S06]  /*3aea0*/  FADD.FTZ R7, R177, R10 ;  /* 0x0000000ab1077221 */ /* 0x000fcc0000010000 */
[----:B------:R-:W2:Y:S01]  /*3aeb0*/  MUFU.EX2 R45, R45 ;  /* 0x0000002d002d7308 */ /* 0x000ea20000000800 */
[----:B------:R-:W-:-:S07]  /*3aec0*/  FFMA.FTZ R21, R21, R37, -R42 ;  /* 0x0000002515157223 */ /* 0x000fce000001082a */
[----:B------:R-:W4:Y:S01]  /*3aed0*/  MUFU.EX2 R28, R29 ;  /* 0x0000001d001c7308 */ /* 0x000f220000000800 */
[----:B------:R-:W-:Y:S01]  /*3aee0*/  FADD.FTZ R11, R43, R6 ;  /* 0x000000062b0b7221 */ /* 0x000fe20000010000 */
[----:B0-----:R-:W-:-:S06]  /*3aef0*/  FADD.FTZ R6, R36, R7 ;  /* 0x0000000724067221 */ /* 0x001fcc0000010000 */
[----:B------:R-:W0:Y:S01]  /*3af00*/  MUFU.EX2 R31, R31 ;  /* 0x0000001f001f7308 */ /* 0x000e220000000800 */
[----:B------:R-:W-:Y:S01]  /*3af10*/  FFMA.FTZ R32, R32, R37, -R42 ;  /* 0x0000002520207223 */ /* 0x000fe2000001082a */
[----:B-1----:R-:W-:Y:S01]  /*3af20*/  FADD.FTZ R10, R44, R11 ;  /* 0x0000000b2c0a7221 */ /* 0x002fe20000010000 */
[----:B---3--:R-:W-:-:S05]  /*3af30*/  FADD.FTZ R7, R27, R6 ;  /* 0x000000061b077221 */ /* 0x008fca0000010000 */
[----:B------:R-:W1:Y:S01]  /*3af40*/  MUFU.EX2 R30, R30 ;  /* 0x0000001e001e7308 */ /* 0x000e620000000800 */
[----:B--2---:R-:W-:Y:S01]  /*3af50*/  FADD.FTZ R11, R45, R10 ;  /* 0x0000000a2d0b7221 */ /* 0x004fe20000010000 */
[----:B----4-:R-:W-:-:S06]  /*3af60*/  FADD.FTZ R6, R28, R7 ;  /* 0x000000071c067221 */ /* 0x010fcc0000010000 */
[----:B------:R-:W2:Y:S08]  /*3af70*/  MUFU.EX2 R46, R46 ;  /* 0x0000002e002e7308 */ /* 0x000eb00000000800 */
[----:B------:R-:W3:Y:S01]  /*3af80*/  MUFU.EX2 R21, R21 ;  /* 0x0000001500157308 */ /* 0x000ee20000000800 */
[----:B------:R-:W-:Y:S01]  /*3af90*/  FADD.FTZ R10, R180, R11 ;  /* 0x0000000bb40a7221 */ /* 0x000fe20000010000 */
[----:B0-----:R-:W-:-:S06]  /*3afa0*/  FADD.FTZ R7, R31, R6 ;  /* 0x000000061f077221 */ /* 0x001fcc0000010000 */
[----:B------:R-:W0:Y:S01]  /*3afb0*/  MUFU.EX2 R32, R32 ;  /* 0x0000002000207308 */ /* 0x000e220000000800 */
[----:B------:R-:W-:Y:S01]  /*3afc0*/  FADD.FTZ R11, R47, R10 ;  /* 0x0000000a2f0b7221 */ /* 0x000fe20000010000 */
[----:B-1----:R-:W-:-:S03]  /*3afd0*/  FADD.FTZ R6, R30, R7 ;  /* 0x000000071e067221 */ /* 0x002fc60000010000 */
[----:B--2---:R-:W-:Y:S01]  /*3afe0*/  FADD.FTZ R10, R46, R11 ;  /* 0x0000000b2e0a7221 */ /* 0x004fe20000010000 */
[----:B---3--:R-:W-:-:S03]  /*3aff0*/  FADD.FTZ R7, R21, R6 ;  /* 0x0000000615077221 */ /* 0x008fc60000010000 */
[----:B------:R-:W-:Y:S01]  /*3b000*/  FADD.FTZ R13, R49, R10 ;  /* 0x0000000a310d7221 */ /* 0x000fe20000010000 */
[----:B0-----:R-:W-:-:S04]  /*3b010*/  FADD.FTZ R29, R32, R7 ;  /* 0x00000007201d7221 */ /* 0x001fc80000010000 */
[----:B------:R-:W-:Y:S04]  /*3b020*/  ST.E desc[UR4][R8.64+0x10], R13 ;  /* 0x0000100d08007985 */ /* 0x000fe8000c101904 */
[----:B------:R0:W-:Y:S04]  /*3b030*/  ST.E desc[UR6][R8.64+0x14], R29 ;  /* 0x0000141d08007985 */ /* 0x0001e8000c101906 */
[----:B------:R-:W2:Y:S01]  /*3b040*/  LDL.64 R10, [R0+0x80] ;  /* 0x00008000000a7983 */ /* 0x000ea20000100a00 */
[----:B------:R-:W-:Y:S06]  /*3b050*/  BAR.SYNC.DEFER_BLOCKING 0xf, 0x100 ;  /* 0x03c4000000007b1d */ /* 0x000fec0000010000 */
[----:B------:R-:W3:Y:S01]  /*3b060*/  LDL.64 R6, [R0+0x88] ;  /* 0x0000880000067983 */ /* 0x000ee20000100a00 */
[----:B------:R-:W-:-:S02]  /*3b070*/  F2FP.BF16.F32.PACK_AB R168, R33, R168 ;  /* 0x000000a821a8723e */ /* 0x000fc400000010ff */
[----:B------:R-:W-:Y:S01]  /*3b080*/  F2FP.BF16.F32.PACK_AB R170, R35, R34 ;  /* 0x0000002223aa723e */ /* 0x000fe200000010ff */
[----:B0-----:R-:W4:Y:S04]  /*3b090*/  LDL.64 R8, [R0+0x90] ;  /* 0x0000900000087983 */ /* 0x001f280000100a00 */
[----:B--2---:R-:W2:Y:S04]  /*3b0a0*/  LD.E.64 R10, desc[UR4][R10.64+0x10] ;  /* 0x000010040a0a7980 */ /* 0x004ea8000c101b00 */
[----:B--2---:R-:W2:Y:S04]  /*3b0b0*/  LD.E.64 R14, desc[UR6][R10.64+0x8] ;  /* 0x000008060a0e7980 */ /* 0x004ea8000c101b00 */
[----:B------:R-:W5:Y:S01]  /*3b0c0*/  LD.E.64 R50, desc[UR4][R10.64] ;  /* 0x000000040a327980 */ /* 0x000f62000c101b00 */
[----:B------:R-:W-:-:S02]  /*3b0d0*/  F2FP.BF16.F32.PACK_AB R169, R48, R169 ;  /* 0x000000a930a9723e */ /* 0x000fc400000010ff */
[----:B------:R-:W-:Y:S02]  /*3b0e0*/  F2FP.BF16.F32.PACK_AB R171, R20, R171 ;  /* 0x000000ab14ab723e */ /* 0x000fe400000010ff */
[----:B------:R-:W-:Y:S02]  /*3b0f0*/  F2FP.BF16.F32.PACK_AB R172, R39, R38 ;  /* 0x0000002627ac723e */ /* 0x000fe400000010ff */
[----:B------:R-:W-:Y:S02]  /*3b100*/  F2FP.BF16.F32.PACK_AB R174, R41, R174 ;  /* 0x000000ae29ae723e */ /* 0x000fe400000010ff */
[----:B------:R-:W-:Y:S01]  /*3b110*/  F2FP.BF16.F32.PACK_AB R173, R25, R24 ;  /* 0x0000001819ad723e */ /* 0x000fe200000010ff */
[----:B------:R-:W3:Y:S01]  /*3b120*/  LDL.64 R10, [R0] ;  /* 0x00000000000a7983 */ /* 0x000ee20000100a00 */
        /* <DEDUP_REMOVED lines=9> */
[----:B--2---:R-:W-:-:S05]  /*3b1c0*/  MOV R14, R14 ;  /* 0x0000000e000e7202 */ /* 0x004fca0000000f00 */
[--C-:B-----5:R-:W-:Y:S02]  /*3b1d0*/  IMAD R50, R50, 0x2, R14.reuse ;  /* 0x0000000232327824 */ /* 0x120fe400078e020e */
[C---:B------:R-:W-:Y:S02]  /*3b1e0*/  IMAD R13, R51.reuse, 0x2, R14 ;  /* 0x00000002330d7824 */ /* 0x040fe400078e020e */
[----:B------:R-:W-:Y:S01]  /*3b1f0*/  IMAD R51, R51, 0x2, R50 ;  /* 0x0000000233337824 */ /* 0x000fe200078e0232 */
[----:B------:R-:W-:Y:S04]  /*3b200*/  STSM.16.M88.4 [R14], R168 ;  /* 0x000000a80e007844 */ /* 0x000fe80000000200 */
[----:B------:R-:W-:Y:S04]  /*3b210*/  STSM.16.M88.4 [R50], R172 ;  /* 0x000000ac32007844 */ /* 0x000fe80000000200 */
[----:B------:R0:W-:Y:S04]  /*3b220*/  STSM.16.M88.4 [R13], R176 ;  /* 0x000000b00d007844 */ /* 0x0001e80000000200 */
[----:B------:R1:W-:Y:S01]  /*3b230*/  STSM.16.M88.4 [R51], R180 ;  /* 0x000000b433007844 */ /* 0x0003e20000000200 */
[----:B------:R-:W-:-:S02]  /*3b240*/  R2UR UR28, R4 ;  /* 0x00000000041c72ca */ /* 0x000fc400000e0000 */
[----:B------:R-:W-:Y:S01]  /*3b250*/  R2UR UR29, R5 ;  /* 0x00000000051d72ca */ /* 0x000fe200000e0000 */
[----:B---3--:R-:W2:Y:S04]  /*3b260*/  LD.E R11, desc[UR6][R10.64] ;  /* 0x000000060a0b7980 */ /* 0x008ea8000c101900 */
[----:B----4-:R-:W2:Y:S04]  /*3b270*/  LD.E.64 R8, desc[UR4][R8.64] ;  /* 0x0000000408087980 */ /* 0x010ea8000c101b00 */
[----:B0-----:R-:W3:Y:S04]  /*3b280*/  LD.E R13, desc[UR4][R6.64+0x14] ;  /* 0x00001404060d7980 */ /* 0x001ee8000c101900 */
[----:B------:R-:W4:Y:S04]  /*3b290*/  LD.E R15, desc[UR4][R6.64] ;  /* 0x00000004060f7980 */ /* 0x000f28000c101900 */
[----:B------:R-:W5:Y:S04]  /*3b2a0*/  LD.E R21, desc[UR6][R6.64+0x4] ;  /* 0x0000040606157980 */ /* 0x000f68000c101900 */
[----:B------:R-:W2:Y:S01]  /*3b2b0*/  LD.E R25, desc[UR8][R6.64+0x8] ;  /* 0x0000080806197980 */ /* 0x000ea2000c101900 */
[----:B------:R-:W-:-:S02]  /*3b2c0*/  R2UR UR10, R4 ;  /* 0x00000000040a72ca */ /* 0x000fc400000e0000 */
[C---:B------:R-:W-:Y:S01]  /*3b2d0*/  R2UR UR11, R5.reuse ;  /* 0x00000000050b72ca */ /* 0x040fe200000e0000 */
[----:B------:R-:W2:Y:S01]  /*3b2e0*/  LD.E R31, desc[UR6][R6.64+0x18] ;  /* 0x00001806061f7980 */ /* 0x000ea2000c101900 */
[C---:B------:R-:W-:Y:S02]  /*3b2f0*/  R2UR UR12, R4.reuse ;  /* 0x00000000040c72ca */ /* 0x040fe400000e0000 */
[C---:B------:R-:W-:Y:S01]  /*3b300*/  R2UR UR13, R5.reuse ;  /* 0x00000000050d72ca */ /* 0x040fe200000e0000 */
[----:B------:R-:W2:Y:S01]  /*3b310*/  LD.E R33, desc[UR8][R6.64+0x1c] ;  /* 0x00001c0806217980 */ /* 0x000ea2000c101900 */
[C---:B------:R-:W-:Y:S02]  /*3b320*/  R2UR UR14, R4.reuse ;  /* 0x00000000040e72ca */ /* 0x040fe400000e0000 */
[----:B------:R-:W-:Y:S01]  /*3b330*/  R2UR UR15, R5 ;  /* 0x00000000050f72ca */ /* 0x000fe200000e0000 */
        /* <DEDUP_REMOVED lines=16> */
[----:B------:R-:W-:Y:S02]  /*3b440*/  R2UR UR26, R4 ;  /* 0x00000000041a72ca */ /* 0x000fe400000e0000 */
[----:B------:R-:W-:Y:S01]  /*3b450*/  R2UR UR27, R5 ;  /* 0x00000000051b72ca */ /* 0x000fe200000e0000 */
[----:B------:R-:W2:Y:S04]  /*3b460*/  LD.E R41, desc[UR16][R6.64+0x2c] ;  /* 0x00002c1006297980 */ /* 0x000ea8000c101900 */
[----:B------:R-:W2:Y:S04]  /*3b470*/  LD.E R43, desc[UR18][R6.64+0x30] ;  /* 0x00003012062b7980 */ /* 0x000ea8000c101900 */
[----:B------:R-:W2:Y:S04]  /*3b480*/  LD.E R45, desc[UR20][R6.64+0x34] ;  /* 0x00003414062d7980 */ /* 0x000ea8000c101900 */
[----:B------:R-:W2:Y:S04]  /*3b490*/  LD.E R47, desc[UR22][R6.64+0x38] ;  /* 0x00003816062f7980 */ /* 0x000ea8000c101900 */
[----:B------:R-:W2:Y:S04]  /*3b4a0*/  LD.E R49, desc[UR24][R6.64+0x3c] ;  /* 0x00003c1806317980 */ /* 0x000ea8000c101900 */
[----:B-1----:R-:W2:Y:S04]  /*3b4b0*/  LD.E R51, desc[UR26][R6.64+0x40] ;  /* 0x0000401a06337980 */ /* 0x002ea8000c101900 */
        /* <DEDUP_REMOVED lines=25> */
[----:B---3--:R0:W-:Y:S04]  /*3b650*/  ST.E desc[UR4][R6.64+0x14], R13 ;  /* 0x0000140d06007985 */ /* 0x0081e8000c101904 */
[----:B0-----:R-:W3:Y:S04]  /*3b660*/  LD.E R13, desc[UR28][R6.64+0xac] ;  /* 0x0000ac1c060d7980 */ /* 0x001ee8000c101900 */
[----:B----4-:R0:W-:Y:S04]  /*3b670*/  ST.E desc[UR8][R6.64], R15 ;  /* 0x0000000f06007985 */ /* 0x0101e8000c101908 */
[----:B-----5:R1:W-:Y:S04]  /*3b680*/  ST.E desc[UR10][R6.64+0x4], R21 ;  /* 0x0000041506007985 */ /* 0x0203e8000c10190a */
[----:B--2---:R2:W-:Y:S04]  /*3b690*/  ST.E desc[UR12][R6.64+0x8], R25 ;  /* 0x0000081906007985 */ /* 0x0045e8000c10190c */
[----:B0-----:R-:W4:Y:S04]  /*3b6a0*/  LD.E R15, desc[UR6][R6.64+0xb0] ;  /* 0x0000b006060f7980 */ /* 0x001f28000c101900 */
[----:B-1----:R-:W5:Y:S04]  /*3b6b0*/  LD.E R21, desc[UR6][R6.64+0xb4] ;  /* 0x0000b40606157980 */ /* 0x002f68000c101900 */
[----:B--2---:R-:W2:Y:S04]  /*3b6c0*/  LD.E R25, desc[UR6][R6.64+0xb8] ;  /* 0x0000b80606197980 */ /* 0x004ea8000c101900 */
        /* <DEDUP_REMOVED lines=105> */
[----:B----4-:R0:W-:Y:S04]  /*3bd60*/  ST.E desc[UR4][R6.64+0x130], R15 ;  /* 0x0001300f06007985 */ /* 0x0101e8000c101904 */
[----:B-----5:R1:W-:Y:S04]  /*3bd70*/  ST.E desc[UR4][R6.64+0x134], R21 ;  /* 0x0001341506007985 */ /* 0x0203e8000c101904 */
[----:B--2---:R2:W-:Y:S04]  /*3bd80*/  ST.E desc[UR4][R6.64+0x138], R25 ;  /* 0x0001381906007985 */ /* 0x0045e8000c101904 */
[----:B---3--:R3:W-:Y:S04]  /*3bd90*/  ST.E desc[UR4][R6.64+0x13c], R13 ;  /* 0x00013c0d06007985 */ /* 0x0087e8000c101904 */
[----:B0-----:R-:W4:Y:S04]  /*3bda0*/  LD.E R15, desc[UR6][R6.64+0x140] ;  /* 0x00014006060f7980 */ /* 0x001f28000c101900 */
[----:B----4-:R0:W-:Y:S04]  /*3bdb0*/  ST.E desc[UR4][R6.64+0x140], R15 ;  /* 0x0001400f06007985 */ /* 0x0101e8000c101904 */
[----:B-1----:R-:W4:Y:S04]  /*3bdc0*/  LD.E R21, desc[UR6][R6.64+0x144] ;  /* 0x0001440606157980 */ /* 0x002f28000c101900 */
[----:B----4-:R1:W-:Y:S04]  /*3bdd0*/  ST.E desc[UR4][R6.64+0x144], R21 ;  /* 0x0001441506007985 */ /* 0x0103e8000c101904 */
[----:B--2---:R-:W2:Y:S04]  /*3bde0*/  LD.E R25, desc[UR6][R6.64+0x148] ;  /* 0x0001480606197980 */ /* 0x004ea8000c101900 */
[----:B--2---:R2:W-:Y:S04]  /*3bdf0*/  ST.E desc[UR4][R6.64+0x148], R25 ;  /* 0x0001481906007985 */ /* 0x0045e8000c101904 */
[----:B---3--:R-:W3:Y:S04]  /*3be00*/  LD.E R13, desc[UR6][R6.64+0x14c] ;  /* 0x00014c06060d7980 */ /* 0x008ee8000c101900 */
        /* <DEDUP_REMOVED lines=78> */
[----:B--2---:R-:W-:Y:S04]  /*3c2f0*/  ST.E desc[UR4][R6.64+0x1e8], R25 ;  /* 0x0001e81906007985 */ /* 0x004fe8000c101904 */
[----:B---3--:R-:W2:Y:S04]  /*3c300*/  LD.E R13, desc[UR6][R6.64+0x1ec] ;  /* 0x0001ec06060d7980 */ /* 0x008ea8000c101900 */
[----:B--2---:R2:W-:Y:S04]  /*3c310*/  ST.E desc[UR4][R6.64+0x1ec], R13 ;  /* 0x0001ec0d06007985 */ /* 0x0045e8000c101904 */
[----:B0-----:R-:W3:Y:S04]  /*3c320*/  LD.E R15, desc[UR6][R6.64+0x1f0] ;  /* 0x0001f006060f7980 */ /* 0x001ee8000c101900 */
[----:B---3--:R-:W-:Y:S04]  /*3c330*/  ST.E desc[UR4][R6.64+0x1f0], R15 ;  /* 0x0001f00f06007985 */ /* 0x008fe8000c101904 */
[----:B-1----:R-:W3:Y:S04]  /*3c340*/  LD.E R21, desc[UR6][R6.64+0x1f4] ;  /* 0x0001f40606157980 */ /* 0x002ee8000c101900 */
[----:B---3--:R-:W-:Y:S04]  /*3c350*/  ST.E desc[UR4][R6.64+0x1f4], R21 ;  /* 0x0001f41506007985 */ /* 0x008fe8000c101904 */
[----:B------:R-:W3:Y:S01]  /*3c360*/  LD.E R155, desc[UR6][R6.64+0x1f8] ;  /* 0x0001f806069b7980 */ /* 0x000ee2000c101900 */
[----:B------:R-:W-:-:S03]  /*3c370*/  IMAD R8, R11, 0x1000, R8 ;  /* 0x000010000b087824 */ /* 0x000fc600078e0208 */
[----:B---3--:R-:W-:Y:S04]  /*3c380*/  ST.E desc[UR4][R6.64+0x1f8], R155 ;  /* 0x0001f89b06007985 */ /* 0x008fe8000c101904 */
[----:B--2---:R-:W2:Y:S01]  /*3c390*/  LD.E R13, desc[UR6][R6.64+0x1fc] ;  /* 0x0001fc06060d7980 */ /* 0x004ea2000c101900 */
[----:B------:R-:W-:Y:S02]  /*3c3a0*/  R2UR UR6, R8 ;  /* 0x00000000080672ca */ /* 0x000fe400000e0000 */
[----:B------:R-:W-:Y:S02]  /*3c3b0*/  R2UR UR7, R9 ;  /* 0x00000000090772ca */ /* 0x000fe400000e0000 */
[----:B------:R-:W-:Y:S02]  /*3c3c0*/  R2UR UR34, R4 ;  /* 0x00000000042272ca */ /* 0x000fe400000e0000 */
[----:B------:R-:W-:-:S02]  /*3c3d0*/  R2UR UR35, R5 ;  /* 0x00000000052372ca */ /* 0x000fc400000e0000 */
        /* <DEDUP_REMOVED lines=36> */
[----:B------:R-:W-:Y:S02]  /*3c620*/  R2UR UR32, R4 ;  /* 0x00000000042072ca */ /* 0x000fe400000e0000 */
[----:B------:R-:W-:Y:S01]  /*3c630*/  R2UR UR33, R5 ;  /* 0x00000000052172ca */ /* 0x000fe200000e0000 */
[----:B--2---:R-:W-:Y:S01]  /*3c640*/  ST.E desc[UR4][R6.64+0x1fc], R13 ;  /* 0x0001fc0d06007985 */ /* 0x004fe2000c101904 */
[----:B------:R-:W-:-:S06]  /*3c650*/  WARPGROUP.ARRIVE ;  /* 0x00000000000079c5 */ /* 0x000fcc0000000000 */
[----:B------:R-:W-:Y:S01]  /*3c660*/  HGMMA.64x256x16.F32.BF16 R24, R168, gdesc[UR4].tnspB, RZ, !UPT, gsb0 ;  /* 0x43e00004a8187df0 */ /* 0x000fe2000c0018ff */
[----:B------:R-:W-:Y:S02]  /*3c670*/  R2UR UR4, R4 ;  /* 0x00000000040472ca */ /* 0x000fe400000e0000 */
[----:B------:R-:W-:Y:S01]  /*3c680*/  R2UR UR5, R5 ;  /* 0x00000000050572ca */ /* 0x000fe200000e0000 */
[----:B------:R-:W-:Y:S02]  /*3c690*/  VIADD R10, R8, 0x80 ;  /* 0x00000080080a7836 */ /* 0x000fe40000000000 */
[----:B------:R-:W-:-:S03]  /*3c6a0*/  IMAD.MOV.U32 R11, RZ, RZ, R9 ;  /* 0x000000ffff0b7224 */ /* 0x000fc600078e0009 */
[----:B------:R-:W-:Y:S02]  /*3c6b0*/  R2UR UR6, R10 ;  /* 0x000000000a0672ca */ /* 0x000fe400000e0000 */
[----:B------:R-:W-:Y:S01]  /*3c6c0*/  R2UR UR7, R11 ;  /* 0x000000000b0772ca */ /* 0x000fe200000e0000 */
[----:B------:R-:W-:Y:S02]  /*3c6d0*/  WARPGROUP.DEPBAR.LE gsb0, 0x0 ;  /* 0x00008000000079c5 */ /* 0x000fe40000010000 */
[----:B------:R-:W-:Y:S04]  /*3c6e0*/  ST.E desc[UR34][R6.64], R24 ;  /* 0x0000001806007985 */ /* 0x000fe8000c101922 */
[----:B------:R-:W-:Y:S04]  /*3c6f0*/  ST.E desc[UR50][R6.64+0x4], R25 ;  /* 0x0000041906007985 */ /* 0x000fe8000c101932 */
[----:B------:R-:W-:Y:S04]  /*3c700*/  ST.E desc[UR60][R6.64+0x8], R26 ;  /* 0x0000081a06007985 */ /* 0x000fe8000c10193c */
[----:B------:R-:W-:Y:S04]  /*3c710*/  ST.E desc[UR58][R6.64+0xc], R27 ;  /* 0x00000c1b06007985 */ /* 0x000fe8000c10193a */
[----:B------:R-:W-:Y:S01]  /*3c720*/  ST.E desc[UR56][R6.64+0x10], R28 ;  /* 0x0000101c06007985 */ /* 0x000fe2000c101938 */
[----:B------:R-:W-:-:S03]  /*3c730*/  R2UR UR34, R4 ;  /* 0x00000000042272ca */ /* 0x000fc600000e0000 */
[----:B------:R-:W-:Y:S01]  /*3c740*/  ST.E desc[UR54][R6.64+0x14], R29 ;  /* 0x0000141d06007985 */ /* 0x000fe2000c101936 */
[----:B------:R-:W-:-:S03]  /*3c750*/  R2UR UR35, R5 ;  /* 0x00000000052372ca */ /* 0x000fc600000e0000 */
[----:B------:R-:W-:Y:S01]  /*3c760*/  ST.E desc[UR52][R6.64+0x18], R30 ;  /* 0x0000181e06007985 */ /* 0x000fe2000c101934 */
[----:B------:R-:W-:-:S03]  /*3c770*/  R2UR UR50, R4 ;  /* 0x00000000043272ca */ /* 0x000fc600000e0000 */
[----:B------:R-:W-:Y:S01]  /*3c780*/  ST.E desc[UR4][R6.64+0x1c], R31 ;  /* 0x00001c1f06007985 */ /* 0x000fe2000c101904 */
[----:B------:R-:W-:-:S03]  /*3c790*/  R2UR UR51, R5 ;  /* 0x00000000053372ca */ /* 0x000fc600000e0000 */
[----:B------:R-:W-:Y:S01]  /*3c7a0*/  ST.E desc[UR8][R6.64+0x20], R32 ;  /* 0x0000202006007985 */ /* 0x000fe2000c101908 */
[C---:B------:R-:W-:Y:S02]  /*3c7b0*/  R2UR UR60, R4.reuse ;  /* 0x00000000043c72ca */ /* 0x040fe400000e0000 */
[C---:B------:R-:W-:Y:S01]  /*3c7c0*/  R2UR UR61, R5.reuse ;  /* 0x00000000053d72ca */ /* 0x040fe200000e0000 */
[----:B------:R-:W-:Y:S01]  /*3c7d0*/  ST.E desc[UR10][R6.64+0x24], R33 ;  /* 0x0000242106007985 */ /* 0x000fe2000c10190a */
[C---:B------:R-:W-:Y:S02]  /*3c7e0*/  R2UR UR58, R4.reuse ;  /* 0x00000000043a72ca */ /* 0x040fe400000e0000 */
[C---:B------:R-:W-:Y:S01]  /*3c7f0*/  R2UR UR59, R5.reuse ;  /* 0x00000000053b72ca */ /* 0x040fe200000e0000 */
[----:B------:R-:W-:Y:S01]  /*3c800*/  ST.E desc[UR12][R6.64+0x28], R34 ;  /* 0x0000282206007985 */ /* 0x000fe2000c10190c */
[C---:B------:R-:W-:Y:S02]  /*3c810*/  R2UR UR56, R4.reuse ;  /* 0x00000000043872ca */ /* 0x040fe400000e0000 */
[----:B------:R-:W-:Y:S01]  /*3c820*/  R2UR UR57, R5 ;  /* 0x00000000053972ca */ /* 0x000fe200000e0000 */
[----:B------:R-:W-:Y:S01]  /*3c830*/  ST.E desc[UR14][R6.64+0x2c], R35 ;  /* 0x00002c2306007985 */ /* 0x000fe2000c10190e */
[----:B------:R-:W-:-:S02]  /*3c840*/  R2UR UR54, R4 ;  /* 0x00000000043672ca */ /* 0x000fc400000e0000 */
        /* <DEDUP_REMOVED lines=302> */
[----:B------:R-:W-:Y:S02]  /*3db30*/  R2UR UR50, R4 ;  /* 0x00000000043272ca */ /* 0x000fe400000e0000 */
[----:B------:R-:W-:Y:S01]  /*3db40*/  R2UR UR51, R5 ;  /* 0x00000000053372ca */ /* 0x000fe200000e0000 */
        /* <DEDUP_REMOVED lines=58> */
[----:B------:R-:W-:Y:S01]  /*3def0*/  R2UR UR33, R5 ;  /* 0x00000000052172ca */ /* 0x000fe200000e0000 */
[----:B------:R-:W-:-:S02]  /*3df00*/  VIADD R10, R8, 0x100 ;  /* 0x00000100080a7836 */ /* 0x000fc40000000000 */
        /* <DEDUP_REMOVED lines=390> */
[----:B------:R-:W-:Y:S01]  /*3f770*/  VIADD R8, R8, 0x180 ;  /* 0x0000018008087836 */ /* 0x000fe20000000000 */
[----:B------:R-:W-:-:S04]  /*3f780*/  R2UR UR7, R9 ;  /* 0x00000000090772ca */ /* 0x000fc800000e0000 */
        /* <DEDUP_REMOVED lines=367> */
[----:B------:R-:W-:Y:S01]  /*40e80*/  R2UR UR25, R5 ;  /* 0x00000000051972ca */ /* 0x000fe200000e0000 */
[----:B------:R-:W-:Y:S02]  /*40e90*/  WARPGROUP.DEPBAR.LE gsb0, 0x0 ;  /* 0x00008000000079c5 */ /* 0x000fe40000010000 */
[----:B------:R-:W-:Y:S01]  /*40ea0*/  ST.E desc[UR4][R6.64], R24 ;  /* 0x0000001806007985 */ /* 0x000fe2000c101904 */
[----:B------:R-:W-:-:S02]  /*40eb0*/  R2UR UR4, R4 ;  /* 0x00000000040472ca */ /* 0x000fc400000e0000 */
[----:B------:R-:W-:Y:S01]  /*40ec0*/  R2UR UR5, R5 ;  /* 0x00000000050572ca */ /* 0x000fe200000e0000 */
[----:B------:R-:W-:Y:S04]  /*40ed0*/  ST.E desc[UR6][R6.64+0x4], R25 ;  /* 0x0000041906007985 */ /* 0x000fe8000c101906 */
[----:B------:R-:W-:Y:S04]  /*40ee0*/  ST.E desc[UR8][R6.64+0x8], R26 ;  /* 0x0000081a06007985 */ /* 0x000fe8000c101908 */
[----:B------:R-:W-:Y:S01]  /*40ef0*/  ST.E desc[UR10][R6.64+0xc], R27 ;  /* 0x00000c1b06007985 */ /* 0x000fe2000c10190a */
[----:B------:R-:W-:-:S03]  /*40f00*/  R2UR UR6, R4 ;  /* 0x00000000040672ca */ /* 0x000fc600000e0000 */
[----:B------:R-:W-:Y:S01]  /*40f10*/  ST.E desc[UR12][R6.64+0x10], R28 ;  /* 0x0000101c06007985 */ /* 0x000fe2000c10190c */
[----:B------:R-:W-:-:S03]  /*40f20*/  R2UR UR7, R5 ;  /* 0x00000000050772ca */ /* 0x000fc600000e0000 */
        /* <DEDUP_REMOVED lines=21> */
[C---:B------:R-:W-:Y:S02]  /*41080*/  R2UR UR20, R4.reuse ;  /* 0x00000000041472ca */ /* 0x040fe400000e0000 */
[----:B------:R-:W-:Y:S01]  /*41090*/  R2UR UR21, R5 ;  /* 0x00000000051572ca */ /* 0x000fe200000e0000 */
[----:B------:R-:W-:Y:S01]  /*410a0*/  ST.E desc[UR6][R6.64+0x30], R36 ;  /* 0x0000302406007985 */ /* 0x000fe2000c101906 */
[----:B------:R-:W-:-:S02]  /*410b0*/  R2UR UR22, R4 ;  /* 0x00000000041672ca */ /* 0x000fc400000e0000 */
[C---:B------:R-:W-:Y:S02]  /*410c0*/  R2UR UR23, R5.reuse ;  /* 0x00000000051772ca */ /* 0x040fe400000e0000 */
[C---:B------:R-:W-:Y:S02]  /*410d0*/  R2UR UR24, R4.reuse ;  /* 0x00000000041872ca */ /* 0x040fe400000e0000 */
[C---:B------:R-:W-:Y:S02]  /*410e0*/  R2UR UR25, R5.reuse ;  /* 0x00000000051972ca */ /* 0x040fe400000e0000 */
[C---:B------:R-:W-:Y:S02]  /*410f0*/  R2UR UR6, R4.reuse ;  /* 0x00000000040672ca */ /* 0x040fe400000e0000 */
[----:B------:R-:W-:Y:S01]  /*41100*/  R2UR UR7, R5 ;  /* 0x00000000050772ca */ /* 0x000fe200000e0000 */
[----:B------:R-:W-:Y:S01]  /*41110*/  ST.E desc[UR8][R6.64+0x34], R37 ;  /* 0x0000342506007985 */ /* 0x000fe2000c101908 */
[----:B------:R-:W-:-:S02]  /*41120*/  R2UR UR8, R4 ;  /* 0x00000000040872ca */ /* 0x000fc400000e0000 */
[----:B------:R-:W-:Y:S01]  /*41130*/  R2UR UR9, R5 ;  /* 0x00000000050972ca */ /* 0x000fe200000e0000 */
[----:B------:R-:W-:Y:S04]  /*41140*/  ST.E desc[UR4][R6.64+0x38], R38 ;  /* 0x0000382606007985 */ /* 0x000fe8000c101904 */
        /* <DEDUP_REMOVED lines=27> */
[C---:B------:R-:W-:Y:S01]  /*41300*/  R2UR UR21, R5.reuse ;  /* 0x00000000051572ca */ /* 0x040fe200000e0000 */
[----:B------:R-:W-:Y:S01]  /*41310*/  ST.E desc[UR4][R6.64+0x64], R49 ;  /* 0x0000643106007985 */ /* 0x000fe2000c101904 */
[C---:B------:R-:W-:Y:S02]  /*41320*/  R2UR UR22, R4.reuse ;  /* 0x00000000041672ca */ /* 0x040fe400000e0000 */
[C---:B------:R-:W-:Y:S01]  /*41330*/  R2UR UR23, R5.reuse ;  /* 0x00000000051772ca */ /* 0x040fe200000e0000 */
[----:B------:R-:W-:Y:S01]  /*41340*/  ST.E desc[UR6][R6.64+0x68], R50 ;  /* 0x0000683206007985 */ /* 0x000fe2000c101906 */
[C---:B------:R-:W-:Y:S02]  /*41350*/  R2UR UR24, R4.reuse ;  /* 0x00000000041872ca */ /* 0x040fe400000e0000 */
[----:B------:R-:W-:Y:S02]  /*41360*/  R2UR UR25, R5 ;  /* 0x00000000051972ca */ /* 0x000fe400000e0000 */
[----:B------:R-:W-:-:S02]  /*41370*/  R2UR UR4, R4 ;  /* 0x00000000040472ca */ /* 0x000fc400000e0000 */
[C---:B------:R-:W-:Y:S02]  /*41380*/  R2UR UR5, R5.reuse ;  /* 0x00000000050572ca */ /* 0x040fe400000e0000 */
[C---:B------:R-:W-:Y:S02]  /*41390*/  R2UR UR6, R4.reuse ;  /* 0x00000000040672ca */ /* 0x040fe400000e0000 */
        /* <DEDUP_REMOVED lines=9> */
[----:B------:R-:W-:Y:S04]  /*41430*/  ST.E desc[UR20][R6.64+0x84], R57 ;  /* 0x0000843906007985 */ /* 0x000fe8000c101914 */
[----:B------:R-:W-:Y:S04]  /*41440*/  ST.E desc[UR22][R6.64+0x88], R58 ;  /* 0x0000883a06007985 */ /* 0x000fe8000c101916 */
[----:B------:R-:W-:Y:S01]  /*41450*/  ST.E desc[UR24][R6.64+0x8c], R59 ;  /* 0x00008c3b06007985 */ /* 0x000fe2000c101918 */
[----:B------:R-:W-:-:S03]  /*41460*/  R2UR UR10, R4 ;  /* 0x00000000040a72ca */ /* 0x000fc600000e0000 */
[----:B------:R-:W-:Y:S01]  /*41470*/  ST.E desc[UR4][R6.64+0x90], R60 ;  /* 0x0000903c06007985 */ /* 0x000fe2000c101904 */
[C---:B------:R-:W-:Y:S02]  /*41480*/  R2UR UR4, R4.reuse ;  /* 0x00000000040472ca */ /* 0x040fe400000e0000 */
[C---:B------:R-:W-:Y:S01]  /*41490*/  R2UR UR5, R5.reuse ;  /* 0x00000000050572ca */ /* 0x040fe200000e0000 */
[----:B------:R-:W-:Y:S01]  /*414a0*/  ST.E desc[UR6][R6.64+0x94], R61 ;  /* 0x0000943d06007985 */ /* 0x000fe2000c101906 */
        /* <DEDUP_REMOVED lines=267> */
[----:B------:R-:W2:Y:S01]  /*42560*/  LD.E R9, desc[UR28][R6.64] ;  /* 0x0000001c06097980 */ /* 0x000ea2000c101900 */
[----:B------:R-:W-:-:S02]  /*42570*/  R2UR UR4, R4 ;  /* 0x00000000040472ca */ /* 0x000fc400000e0000 */
[C---:B------:R-:W-:Y:S02]  /*42580*/  R2UR UR5, R5.reuse ;  /* 0x00000000050572ca */ /* 0x040fe400000e0000 */
[----:B------:R-:W-:Y:S02]  /*42590*/  R2UR UR6, R4 ;  /* 0x00000000040672ca */ /* 0x000fe400000e0000 */
[----:B------:R-:W-:-:S09]  /*425a0*/  R2UR UR7, R5 ;  /* 0x00000000050772ca */ /* 0x000fd200000e0000 */
[----:B--2---:R0:W-:Y:S04]  /*425b0*/  ST.E desc[UR4][R6.64], R9 ;  /* 0x0000000906007985 */ /* 0x0041e8000c101904 */
[----:B------:R-:W2:Y:S01]  /*425c0*/  LD.E R11, desc[UR6][R6.64+0x4] ;  /* 0x00000406060b7980 */ /* 0x000ea2000c101900 */
[C---:B------:R-:W-:Y:S02]  /*425d0*/  R2UR UR4, R4.reuse ;  /* 0x00000000040472ca */ /* 0x040fe400000e0000 */
        /* <DEDUP_REMOVED lines=10> */
[----:B------:R-:W3:Y:S01]  /*42680*/  LD.E R15, desc[UR6][R6.64+0xc] ;  /* 0x00000c06060f7980 */ /* 0x000ee2000c101900 */
[C---:B------:R-:W-:Y:S02]  /*42690*/  R2UR UR4, R4.reuse ;  /* 0x00000000040472ca */ /* 0x040fe400000e0000 */
[C---:B------:R-:W-:Y:S02]  /*426a0*/  R2UR UR5, R5.reuse ;  /* 0x00000000050572ca */ /* 0x040fe400000e0000 */
[----:B------:R-:W-:Y:S02]  /*426b0*/  R2UR UR6, R4 ;  /* 0x00000000040672ca */ /* 0x000fe400000e0000 */
[----:B------:R-:W-:-:S09]  /*426c0*/  R2UR UR7, R5 ;  /* 0x00000000050772ca */ /* 0x000fd200000e0000 */
[----:B---3--:R3:W-:Y:S04]  /*426d0*/  ST.E desc[UR4][R6.64+0xc], R15 ;  /* 0x00000c0f06007985 */ /* 0x0087e8000c101904 */
[----:B0-----:R-:W4:Y:S01]  /*426e0*/  LD.E R9, desc[UR6][R6.64+0x10] ;  /* 0x0000100606097980 */ /* 0x001f22000c101900 */
[C---:B------:R-:W-:Y:S02]  /*426f0*/  R2UR UR4, R4.reuse ;  /* 0x00000000040472ca */ /* 0x040fe400000e0000 */
[C---:B------:R-:W-:Y:S02]  /*42700*/  R2UR UR5, R5.reuse ;  /* 0x00000000050572ca */ /* 0x040fe400000e0000 */
[----:B------:R-:W-:Y:S02]  /*42710*/  R2UR UR6, R4 ;  /* 0x00000000040672ca */ /* 0x000fe400000e0000 */
[----:B------:R-:W-:-:S09]  /*42720*/  R2UR UR7, R5 ;  /* 0x00000000050772ca */ /* 0x000fd200000e0000 */
[----:B----4-:R0:W-:Y:S04]  /*42730*/  ST.E desc[UR4][R6.64+0x10], R9 ;  /* 0x0000100906007985 */ /* 0x0101e8000c101904 */
[----:B-1----:R-:W4:Y:S01]  /*42740*/  LD.E R11, desc[UR6][R6.64+0x14] ;  /* 0x00001406060b7980 */ /* 0x002f22000c101900 */
[C---:B------:R-:W-:Y:S02]  /*42750*/  R2UR UR4, R4.reuse ;  /* 0x00000000040472ca */ /* 0x040fe400000e0000 */
[C---:B------:R-:W-:Y:S02]  /*42760*/  R2UR UR5, R5.reuse ;  /* 0x00000000050572ca */ /* 0x040fe400000e0000 */
[----:B------:R-:W-:Y:S02]  /*42770*/  R2UR UR6, R4 ;  /* 0x00000000040672ca */ /* 0x000fe400000e0000 */
[----:B------:R-:W-:-:S09]  /*42780*/  R2UR UR7, R5 ;  /* 0x00000000050772ca */ /* 0x000fd200000e0000 */
[----:B----4-:R1:W-:Y:S04]  /*42790*/  ST.E desc[UR4][R6.64+0x14], R11 ;  /* 0x0000140b06007985 */ /* 0x0103e8000c101904 */
[----:B--2---:R-:W2:Y:S01]  /*427a0*/  LD.E R13, desc[UR6][R6.64+0x18] ;  /* 0x00001806060d7980 */ /* 0x004ea2000c101900 */
[C---:B------:R-:W-:Y:S02]  /*427b0*/  R2UR UR4, R4.reuse ;  /* 0x00000000040472ca */ /* 0x040fe400000e0000 */
[C---:B------:R-:W-:Y:S02]  /*427c0*/  R2UR UR5, R5.reuse ;  /* 0x00000000050572ca */ /* 0x040fe400000e0000 */
[----:B------:R-:W-:Y:S02]  /*427d0*/  R2UR UR6, R4 ;  /* 0x00000000040672ca */ /* 0x000fe400000e0000 */
[----:B------:R-:W-:-:S09]  /*427e0*/  R2UR UR7, R5 ;  /* 0x00000000050772ca */ /* 0x000fd200000e0000 */
[----:B--2---:R2:W-:Y:S04]  /*427f0*/  ST.E desc[UR4][R6.64+0x18], R13 ;  /* 0x0000180d06007985 */ /* 0x0045e8000c101904 */
[----:B---3--:R-:W3:Y:S01]  /*42800*/  LD.E R15, desc[UR6][R6.64+0x1c] ;  /* 0x00001c06060f7980 */ /* 0x008ee2000c101900 */
        /* <DEDUP_REMOVED lines=719> */
[----:B---3--:R-:W2:Y:S01]  /*45500*/  LD.E R15, desc[UR6][R6.64+0x1fc] ;  /* 0x0001fc06060f7980 */ /* 0x008ea2000c101900 */
[----:B------:R-:W-:Y:S02]  /*45510*/  R2UR UR4, R4 ;  /* 0x00000000040472ca */ /* 0x000fe400000e0000 */
[----:B------:R-:W-:-:S13]  /*45520*/  R2UR UR5, R5 ;  /* 0x00000000050572ca */ /* 0x000fda00000e0000 */
[----:B--2---:R0:W-:Y:S01]  /*45530*/  ST.E desc[UR4][R6.64+0x1fc], R15 ;  /* 0x0001fc0f06007985 */ /* 0x0041e2000c101904 */
        /* <DEDUP_REMOVED lines=8> */
[----:B------:R-:W-:Y:S05]  /*455c0*/  @P0 BRA `(.L_x_2334) ;  /* 0x0000000000300947 */ /* 0x000fea0003800000 */
[----:B0-----:R-:W2:Y:S04]  /*455d0*/  LDL.64 R6, [R0+0x40] ;  /* 0x0000400000067983 */ /* 0x001ea80000100a00 */
[----:B------:R-:W3:Y:S01]  /*455e0*/  LDL.64 R8, [R0] ;  /* 0x0000000000087983 */ /* 0x000ee20000100a00 */
[C---:B------:R-:W-:Y:S02]  /*455f0*/  R2UR UR4, R4.reuse ;  /* 0x00000000040472ca */ /* 0x040fe400000e0000 */
[C---:B------:R-:W-:Y:S02]  /*45600*/  R2UR UR5, R5.reuse ;  /* 0x00000000050572ca */ /* 0x040fe400000e0000 */
[----:B------:R-:W-:Y:S02]  /*45610*/  R2UR UR6, R4 ;  /* 0x00000000040672ca */ /* 0x000fe400000e0000 */
[----:B------:R-:W-:-:S09]  /*45620*/  R2UR UR7, R5 ;  /* 0x00000000050772ca */ /* 0x000fd200000e0000 */
[----:B--2---:R-:W2:Y:S04]  /*45630*/  LD.E.64 R6, desc[UR4][R6.64+0x30] ;  /* 0x0000300406067980 */ /* 0x004ea8000c101b00 */
[----:B---3--:R-:W3:Y:S01]  /*45640*/  LD.E R8, desc[UR6][R8.64] ;  /* 0x0000000608087980 */ /* 0x008ee2000c101900 */
[----:B--2---:R-:W-:-:S05]  /*45650*/  MOV R5, R6 ;  /* 0x0000000600057202 */ /* 0x004fca0000000f00 */
[----:B---3--:R-:W-:-:S05]  /*45660*/  IMAD R4, R8, 0x8, R5 ;  /* 0x0000000808047824 */ /* 0x008fca00078e0205 */
[----:B------:R-:W-:-:S04]  /*45670*/  PRMT R4, RZ, 0x654, R4 ;  /* 0x00000654ff047816 */ /* 0x000fc80000000004 */
[----:B------:R1:W-:Y:S03]  /*45680*/  SYNCS.ARRIVE.TRANS64.RED.A1T0 RZ, [R4+URZ], RZ ;  /* 0x000000ff04ff79a7 */ /* 0x0003e6000810043f */
.L_x_2334:
[----:B0-----:R-:W-:-:S04]  /*45690*/  IMAD.MOV.U32 R13, RZ, RZ, 0x0 ;  /* 0x00000000ff0d7424 */ /* 0x001fc800078e00ff */
[----:B-1----:R-:W-:Y:S05]  /*456a0*/  RET.REL.NODEC R12 `(_ZN7cutlass13device_kernelIN5flash11enable_sm90INS1_16FlashAttnFwdSm90INS1_25CollectiveMainloopFwdSm90ILi2EN4cute5tupleIJNS5_1CILi1EEES8_S8_EEENS6_IJNS7_ILi64EEESA_SA_EEELi512ENS_10bfloat16_tEfNS_4arch4Sm90ELb0ELb1ELb1ELb0ELb0ELb0ELb1ELb0ELb0ELb1ELb0ELb0EEENS1_21CollectiveEpilogueFwdINS6_IJSA_NS7_ILi512EEESA_EEES9_SC_SE_Li256ELb0ELb1ELb0ELb0EEENS1_30DynamicPersistentTileSchedulerILi256ELi128ELb0ELb1ELb1EEEEEEEEEvNT_6ParamsE) ;  /* 0xfffffba80c547950 */ /* 0x002fea0003c3ffff */
.L_x_2310:
[----:B0-----:R0:W1:Y:S02]  /*456b0*/  SYNCS.PHASECHK.TRANS64.TRYWAIT P0, [R13+URZ], R24 ;  /* 0x000000180d0075a7 */ /* 0x001064000800017f */
[----:B-1----:R-:W-:Y:S05]  /*456c0*/  @!P0 NANOSLEEP.SYNCS 0x989680 ;  /* 0x009896800000895d */ /* 0x002fea0003900000 */
[----:B------:R-:W1:Y:S02]  /*456d0*/  @!P0 SYNCS.PHASECHK.TRANS64 P0, [R13+URZ], R24 ;  /* 0x000000180d0085a7 */ /* 0x000e64000800007f */
[----:B-1----:R-:W-:Y:S05]  /*456e0*/  @!P0 BRA `(.L_x_2310) ;  /* 0xfffffffc00f08947 */ /* 0x002fea000383ffff */
[----:B------:R-:W-:Y:S05]  /*456f0*/  BRA `(.L_x_2309) ;  /* 0xffffff0c00187947 */ /* 0x000fea000383ffff */
.L_x_2312:
[----:B0-----:R0:W1:Y:S02]  /*45700*/  SYNCS.PHASECHK.TRANS64.TRYWAIT P0, [R14+URZ+0x38810], R13 ;  /* 0x0388100d0e0075a7 */ /* 0x001064000800017f */
[----:B-1----:R-:W-:Y:S05]  /*45710*/  @!P0 NANOSLEEP.SYNCS 0x989680 ;  /* 0x009896800000895d */ /* 0x002fea0003900000 */
[----:B------:R-:W1:Y:S02]  /*45720*/  @!P0 SYNCS.PHASECHK.TRANS64 P0, [R14+URZ+0x38810], R13 ;  /* 0x0388100d0e0085a7 */ /* 0x000e64000800007f */
[----:B-1----:R-:W-:Y:S05]  /*45730*/  @!P0 BRA `(.L_x_2312) ;  /* 0xfffffffc00f08947 */ /* 0x002fea000383ffff */
[----:B------:R-:W-:Y:S05]  /*45740*/  BRA `(.L_x_2335) ;  /* 0xffffff10006c7947 */ /* 0x000fea000383ffff */
.L_x_2319:
[----:B0-----:R0:W1:Y:S02]  /*45750*/  SYNCS.PHASECHK.TRANS64.TRYWAIT P0, [R56+URZ], R57 ;  /* 0x00000039380075a7 */ /* 0x001064000800017f */
[----:B-1----:R-:W-:Y:S05]  /*45760*/  @!P0 NANOSLEEP.SYNCS 0x989680 ;  /* 0x009896800000895d */ /* 0x002fea0003900000 */
[----:B------:R-:W1:Y:S02]  /*45770*/  @!P0 SYNCS.PHASECHK.TRANS64 P0, [R56+URZ], R57 ;  /* 0x00000039380085a7 */ /* 0x000e64000800007f */
[----:B-1----:R-:W-:Y:S05]  /*45780*/  @!P0 BRA `(.L_x_2319) ;  /* 0xfffffffc00f08947 */ /* 0x002fea000383ffff */
[----:B------:R-:W-:Y:S05]  /*45790*/  BRA `(.L_x_2318) ;  /* 0xffffff1400087947 */ /* 0x000fea000383ffff */
.L_x_2336:
        /* <DEDUP_REMOVED lines=14> */
.L_x_6026:


//--------------------- .text._ZN7cutlass13device_kernelIN5flash11enable_sm90INS1_16FlashAttnFwdSm90INS1_25CollectiveMainloopFwdSm90ILi2EN4cute5tupleIJNS5_1CILi1EEES8_S8_EEENS6_IJNS7_ILi64EEESA_SA_EEELi512ENS_10bfloat16_tEfNS_4arch4Sm90ELb0ELb1ELb1ELb1ELb0ELb0ELb0ELb0ELb0ELb1ELb0ELb0EEENS1_21CollectiveEpilogueFwdINS6_IJSA_NS7_ILi512EEESA_EEES9_SC_SE_Li256ELb1ELb1ELb0ELb0EEENS1_36VarlenDynamicPersistentTileSchedulerILi64ELi64ELi256ELi128ELb0ELb1ELb1ELb1ELb0ELb1EEEEEEEEEvNT_6ParamsE --------------------------
	.section	.text._ZN7cutlass13device_kernelIN5flash11enable_sm90INS1_16FlashAttnFwdSm90INS1_25CollectiveMainloopFwdSm90ILi2EN4cute5tupleIJNS5_1CILi1EEES8_S8_EEENS6_IJNS7_ILi64EEESA_SA_EEELi512ENS_10bfloat16_tEfNS_4arch4Sm90ELb0ELb1ELb1ELb1ELb0ELb0ELb0ELb0ELb0ELb1ELb0ELb0EEENS1_21CollectiveEpilogueFwdINS6_IJSA_NS7_ILi512EEESA_EEES9_SC_SE_Li256ELb1ELb1ELb0ELb0EEENS1_36VarlenDynamicPersistentTileSchedulerILi64ELi64ELi256ELi128ELb0ELb1ELb1ELb1ELb0ELb1EEEEEEEEEvNT_6ParamsE,"ax",@progbits
	.align	128
.text._ZN7cutlass13device_kernelIN5flash11enable_sm90INS1_16FlashAttnFwdSm90INS1_25CollectiveMainloopFwdSm90ILi2EN4cute5tupleIJNS5_1CILi1EEES8_S8_EEENS6_IJNS7_ILi64EEESA_SA_EEELi512ENS_10bfloat16_tEfNS_4arch4Sm90ELb0ELb1ELb1ELb1ELb0ELb0ELb0ELb0ELb0ELb1ELb0ELb0EEENS1_21CollectiveEpilogueFwdINS6_IJSA_NS7_ILi512EEESA_EEES9_SC_SE_Li256ELb1ELb1ELb0ELb0EEENS1_36VarlenDynamicPersistentTileSchedulerILi64ELi64ELi256ELi128ELb0ELb1ELb1ELb1ELb0ELb1EEEEEEEEEvNT_6ParamsE:
        .type           _ZN7cutlass13device_kernelIN5flash11enable_sm90INS1_16FlashAttnFwdSm90INS1_25CollectiveMainloopFwdSm90ILi2EN4cute5tupleIJNS5_1CILi1EEES8_S8_EEENS6_IJNS7_ILi64EEESA_SA_EEELi512ENS_10bfloat16_tEfNS_4arch4Sm90ELb0ELb1ELb1ELb1ELb0ELb0ELb0ELb0ELb0ELb1ELb0ELb0EEENS1_21CollectiveEpilogueFwdINS6_IJSA_NS7_ILi512EEESA_EEES9_SC_SE_Li256ELb1ELb1ELb0ELb0EEENS1_36VarlenDynamicPersistentTileSchedulerILi64ELi64ELi256ELi128ELb0ELb1ELb1ELb1ELb0ELb1EEEEEEEEEvNT_6ParamsE,@function
        .size           _ZN7cutlass13device_kernelIN5flash11enable_sm90INS1_16FlashAttnFwdSm90INS1_25CollectiveMainloopFwdSm90ILi2EN4cute5tupleIJNS5_1CILi1EEES8_S8_EEENS6_IJNS7_ILi64EEESA_SA_EEELi512ENS_10bfloat16_tEfNS_4arch4Sm90ELb0ELb1ELb1ELb1ELb0ELb0ELb0ELb0ELb0ELb1ELb0ELb0EEENS1_21CollectiveEpilogueFwdINS6_IJSA_NS7_ILi512EEESA_EEES9_SC_SE_Li256ELb1ELb1ELb0ELb0EEENS1_36VarlenDynamicPersistentTileSchedulerILi64ELi64ELi256ELi128ELb0ELb1ELb1ELb1ELb0ELb1EEEEEEEEEvNT_6ParamsE,(.L_x_6028 - _ZN7cutlass13device_kernelIN5flash11enable_sm90INS1_16FlashAttnFwdSm90INS1_25CollectiveMainloopFwdSm90ILi2EN4cute5tupleIJNS5_1CILi1EEES8_S8_EEENS6_IJNS7_ILi64EEESA_SA_EEELi512ENS_10bfloat16_tEfNS_4arch4Sm90ELb0ELb1ELb1ELb1ELb0ELb0ELb0ELb0ELb0ELb1ELb0ELb0EEENS1_21CollectiveEpilogueFwdINS6_IJSA_NS7_ILi512EEESA_EEES9_SC_SE_Li256ELb1ELb1ELb0ELb0EEENS1_36VarlenDynamicPersistentTileSchedulerILi64ELi64ELi256ELi128ELb0ELb1ELb1ELb1ELb0ELb1EEEEEEEEEvNT_6ParamsE)
        .other          _ZN7cutlass13device_kernelIN5flash11enable_sm90INS1_16FlashAttnFwdSm90INS1_25CollectiveMainloopFwdSm90ILi2EN4cute5tupleIJNS5_1CILi1EEES8_S8_EEENS6_IJNS7_ILi64EEESA_SA_EEELi512ENS_10bfloat16_tEfNS_4arch4Sm90ELb0ELb1ELb1ELb1ELb0ELb0ELb0ELb0ELb0ELb1ELb0ELb0EEENS1_21CollectiveEpilogueFwdINS6_IJSA_NS7_ILi512EEESA_EEES9_SC_SE_Li256ELb1ELb1ELb0ELb0EEENS1_36VarlenDynamicPersistentTileSchedulerILi64ELi64ELi256ELi128ELb0ELb1ELb1ELb1ELb0ELb1EEEEEEEEEvNT_6ParamsE,@"STO_CUDA_ENTRY STV_DEFAULT"
_ZN7cutlass13device_kernelIN5flash11enable_sm90INS1_16FlashAttnFwdSm90INS1_25CollectiveMainloopFwdSm90ILi2EN4cute5tupleIJNS5_1CILi1EEES8_S8_EEENS6_IJNS7_ILi64EEESA_SA_EEELi512ENS_10bfloat16_tEfNS_4arch4Sm90ELb0ELb1ELb1ELb1ELb0ELb0ELb0ELb0ELb0ELb1ELb0ELb0EEENS1_21CollectiveEpilogueFwdINS6_IJSA_NS7_ILi512EEESA_EEES9_SC_SE_Li256ELb1ELb1ELb0ELb0EEENS1_36VarlenDynamicPersistentTileSchedulerILi64ELi64ELi256ELi128ELb0ELb1ELb1ELb1ELb0ELb1EEEEEEEEEvNT_6ParamsE:
        /* <DEDUP_REMOVED lines=18> */
.L_x_2338:
[----:B------:R-:W-:Y:S05]  /*0120*/  BSYNC B0 ;  /* 0x0000000000007941 */ /* 0x000fea0003800000 */
.L_x_2337:
        /* <DEDUP_REMOVED lines=37> */
.L_x_2339:
        /* <DEDUP_REMOVED lines=22> */
.L_x_2340:
        /* <DEDUP_REMOVED lines=18> */
.L_x_2341:
        /* <DEDUP_REMOVED lines=22> */
.L_x_2342:
        /* <DEDUP_REMOVED lines=22> */
.L_x_2343:
[----:B------:R-:W-:Y:S01]  /*08c0*/  PLOP3.LUT P0, PT, PT, PT, UP0, 0x80, 0x0 ;  /* 0x000000000000781c */ /* 0x000fe20003f0f008 */
[----:B------:R-:W-:Y:S01]  /*08d0*/  UMOV UR36, 0x1 ;  /* 0x0000000100247882 */ /* 0x000fe20000000000 */
[----:B------:R-:W-:Y:S01]  /*08e0*/  NOP ;  /* 0x0000000000007918 */ /* 0x000fe20000000000 */
[----:B------:R-:W-:Y:S01]  /*08f0*/  USEL UR36, UR36, 0x2, !UP0 ;  /* 0x0000000224247887 */ /* 0x000fe2000c000000 */
[----:B------:R-:W-:Y:S01]  /*0900*/  ULDC.64 UR40, c[0x0][0x208] ;  /* 0x0000820000287ab9 */ /* 0x000fe20000000a00 */
[----:B012-4-:R-:W-:Y:S08]  /*0910*/  BAR.SYNC.DEFER_BLOCKING 0x0 ;  /* 0x0000000000007b1d */ /* 0x017ff00000010000 */
[----:B------:R-:W-:Y:S05]  /*0920*/  @!P0 BRA `(.L_x_2344) ;  /* 0x00000104002c8947 */ /* 0x000fea0003800000 */
.L_x_2345:
[----:B------:R-:W-:-:S08]  /*0930*/  NOP ;  /* 0x0000000000007918 */ /* 0x000fd00000000000 */
[----:B------:R-:W0:Y:S02]  /*0940*/  USETMAXREG.TRY_ALLOC.CTAPOOL UP0, 0xf0 ;  /* 0x000000f0000079c8 */ /* 0x000e240008000600 */
[----:B0-----:R-:W-:-:S13]  /*0950*/  PLOP3.LUT P0, PT, PT, PT, UP0, 0x80, 0x0 ;  /* 0x000000000000781c */ /* 0x001fda0003f0f008 */
[----:B------:R-:W-:Y:S05]  /*0960*/  @!P0 BRA `(.L_x_2345) ;  /* 0xfffffffc00f08947 */ /* 0x000fea000383ffff */
[----:B------:R-:W-:Y:S01]  /*0970*/  LOP3.LUT R0, R4, 0xffffff80, RZ, 0xc0, !PT ;  /* 0xffffff8004007812 */ /* 0x000fe200078ec0ff */
[----:B------:R-:W0:Y:S01]  /*0980*/  S2UR UR4, SR_CgaCtaId ;  /* 0x00000000000479c3 */ /* 0x000e220000008800 */
[----:B------:R-:W-:Y:S02]  /*0990*/  UMOV UR46, 0x400 ;  /* 0x00000400002e7882 */ /* 0x000fe40000000000 */
[----:B------:R-:W-:-:S13]  /*09a0*/  ISETP.NE.AND P0, PT, R0, 0x80, PT ;  /* 0x000000800000780c */ /* 0x000fda0003f05270 */
[----:B------:R-:W-:Y:S06]  /*09b0*/  @!P0 BAR.ARV 0x8, 0x100 ;  /* 0x0204000000008b1d */ /* 0x000fec0000002000 */
[----:B------:R-:W-:Y:S01]  /*09c0*/  ISETP.GE.U32.AND P0, PT, R4, 0x100, PT ;  /* 0x000001000400780c */ /* 0x000fe20003f06070 */
[----:B0-----:R-:W-:-:S03]  /*09d0*/  ULEA UR46, UR4, UR46, 0x18 ;  /* 0x0000002e042e7291 */ /* 0x001fc6000f8ec03f */
[----:B------:R-:W-:-:S09]  /*09e0*/  ULDC UR4, c[0x0][0xc3c] ;  /* 0x00030f0000047ab9 */ /* 0x000fd20000000800 */
        /* <DEDUP_REMOVED lines=13> */
[----:B------:R-:W-:Y:S01]  /*0ac0*/  R2UR UR5, R9 ;  /* 0x00000000090572ca */ /* 0x000fe200000e0000 */
[----:B------:R-:W-:Y:S01]  /*0ad0*/  UMOV UR38, URZ ;  /* 0x0000003f00267c82 */ /* 0x000fe20008000000 */
[CC--:B------:R-:W-:Y:S01]  /*0ae0*/  LEA.HI R2, R0.reuse, R197.reuse, RZ, 0x4 ;  /* 0x000000c500027211 */ /* 0x0c0fe200078f20ff */
[----:B------:R-:W-:Y:S01]  /*0af0*/  UMOV UR37, URZ ;  /* 0x0000003f00257c82 */ /* 0x000fe20008000000 */
[----:B------:R-:W-:-:S02]  /*0b00*/  LEA.HI R7, R0, R197, RZ, 0x2 ;  /* 0x000000c500077211 */ /* 0x000fc400078f10ff */
[----:B------:R-:W-:Y:S02]  /*0b10*/  SHF.R.S32.HI R5, RZ, 0x4, R2 ;  /* 0x00000004ff057819 */ /* 0x000fe40000011402 */
[----:B------:R-:W-:Y:S02]  /*0b20*/  LEA.HI R6, R0, R197, RZ, 0x7 ;  /* 0x000000c500067211 */ /* 0x000fe400078f38ff */
[C---:B------:R-:W-:Y:S02]  /*0b30*/  LEA.HI R3, R2.reuse, R5, RZ, 0x1 ;  /* 0x0000000502037211 */ /* 0x040fe400078f08ff */
[----:B------:R-:W-:Y:S02]  /*0b40*/  LOP3.LUT R2, R2, 0xfffffff0, RZ, 0xc0, !PT ;  /* 0xfffffff002027812 */ /* 0x000fe400078ec0ff */
[----:B------:R-:W-:Y:S02]  /*0b50*/  LOP3.LUT R4, R3, 0x1ffffffe, RZ, 0xc0, !PT ;  /* 0x1ffffffe03047812 */ /* 0x000fe400078ec0ff */
[----:B------:R-:W-:Y:S01]  /*0b60*/  LEA.HI R3, R0, R197, RZ, 0x5 ;  /* 0x000000c500037211 */ /* 0x000fe200078f28ff */
[----:B------:R-:W-:Y:S01]  /*0b70*/  IMAD.IADD R2, R197, 0x1, -R2 ;  /* 0x00000001c5027824 */ /* 0x000fe200078e0a02 */
[----:B------:R-:W-:Y:S01]  /*0b80*/  LOP3.LUT R10, R7, 0xfffffffc, RZ, 0xc0, !PT ;  /* 0xfffffffc070a7812 */ /* 0x000fe200078ec0ff */
[----:B------:R-:W-:Y:S01]  /*0b90*/  IMAD.IADD R5, R5, 0x1, -R4 ;  /* 0x0000000105057824 */ /* 0x000fe200078e0a04 */
[----:B------:R-:W-:-:S02]  /*0ba0*/  SHF.R.S32.HI R4, RZ, 0x5, R3 ;  /* 0x00000005ff047819 */ /* 0x000fc40000011403 */
[----:B------:R-:W-:Y:S01]  /*0bb0*/  SHF.R.S32.HI R3, RZ, 0x1f, R3 ;  /* 0x0000001fff037819 */ /* 0x000fe20000011403 */
[----:B------:R-:W-:Y:S01]  /*0bc0*/  IMAD.IADD R10, R197, 0x1, -R10 ;  /* 0x00000001c50a7824 */ /* 0x000fe200078e0a0a */
[----:B------:R-:W-:Y:S01]  /*0bd0*/  LOP3.LUT R8, R6, 0xffffff80, RZ, 0xc0, !PT ;  /* 0xffffff8006087812 */ /* 0x000fe200078ec0ff */
[----:B------:R-:W-:Y:S01]  /*0be0*/  IMAD.SHL.U32 R5, R5, 0x8, RZ ;  /* 0x0000000805057824 */ /* 0x000fe200078e00ff */
[----:B------:R-:W-:Y:S02]  /*0bf0*/  LEA.HI R3, R3, R4, RZ, 0x2 ;  /* 0x0000000403037211 */ /* 0x000fe400078f10ff */
[----:B------:R-:W-:Y:S01]  /*0c00*/  SHF.R.S32.HI R193, RZ, 0x7, R6 ;  /* 0x00000007ffc17819 */ /* 0x000fe20000011406 */
[----:B------:R-:W-:Y:S01]  /*0c10*/  IMAD.IADD R8, R197, 0x1, -R8 ;  /* 0x00000001c5087824 */ /* 0x000fe200078e0a08 */
[----:B------:R-:W-:Y:S02]  /*0c20*/  LOP3.LUT R3, R3, 0x3ffffc, RZ, 0xc0, !PT ;  /* 0x003ffffc03037812 */ /* 0x000fe400078ec0ff */
[--C-:B------:R-:W-:Y:S01]  /*0c30*/  SHF.R.S32.HI R7, RZ, 0x1f, R2.reuse ;  /* 0x0000001fff077819 */ /* 0x100fe20000011402 */
[----:B------:R-:W-:Y:S01]  /*0c40*/  IMAD R12, R193, 0x100, R2 ;  /* 0x00000100c10c7824 */ /* 0x000fe200078e0202 */
[----:B------:R-:W-:Y:S01]  /*0c50*/  LEA.HI R11, R10, R10, RZ, 0x1 ;  /* 0x0000000a0a0b7211 */ /* 0x000fe200078f08ff */
[----:B------:R-:W-:Y:S01]  /*0c60*/  IMAD.IADD R3, R4, 0x1, -R3 ;  /* 0x0000000104037824 */ /* 0x000fe200078e0a03 */
[----:B------:R-:W-:-:S02]  /*0c70*/  LEA.HI R9, R7, R2, RZ, 0x3 ;  /* 0x0000000207097211 */ /* 0x000fc400078f18ff */
[----:B------:R-:W-:Y:S01]  /*0c80*/  SHF.R.S32.HI R7, RZ, 0x1f, R8 ;  /* 0x0000001fff077819 */ /* 0x000fe20000011408 */
[----:B------:R-:W-:Y:S01]  /*0c90*/  IMAD R12, R3, 0x10, R12 ;  /* 0x00000010030c7824 */ /* 0x000fe200078e020c */
[----:B------:R-:W-:Y:S02]  /*0ca0*/  LOP3.LUT R13, R11, 0x1ffffffe, RZ, 0xc0, !PT ;  /* 0x1ffffffe0b0d7812 */ /* 0x000fe400078ec0ff */
[-C--:B------:R-:W-:Y:S01]  /*0cb0*/  LEA.HI R3, R7, R8.reuse, RZ, 0x2 ;  /* 0x0000000807037211 */ /* 0x080fe200078f10ff */
[----:B------:R-:W-:Y:S01]  /*0cc0*/  IMAD.U32 R196, R12, 0x40, R5 ;  /* 0x000000400cc47824 */ /* 0x000fe200078e0005 */
[----:B------:R-:W-:Y:S01]  /*0cd0*/  LOP3.LUT R11, R9, 0xfffffff8, RZ, 0xc0, !PT ;  /* 0xfffffff8090b7812 */ /* 0x000fe200078ec0ff */
[----:B------:R-:W-:Y:S01]  /*0ce0*/  IMAD.IADD R185, R10, 0x1, -R13 ;  /* 0x000000010ab97824 */ /* 0x000fe200078e0a0d */
[----:B------:R-:W-:Y:S01]  /*0cf0*/  LOP3.LUT R13, R3, 0x7ffffffc, RZ, 0xc0, !PT ;  /* 0x7ffffffc030d7812 */ /* 0x000fe200078ec0ff */
[----:B------:R-:W-:Y:S01]  /*0d00*/  IMAD.SHL.U32 R9, R9, 0x40, RZ ;  /* 0x0000004009097824 */ /* 0x000fe200078e00ff */
[----:B------:R-:W-:Y:S01]  /*0d10*/  LEA.HI R7, R7, R8, RZ, 0x5 ;  /* 0x0000000807077211 */ /* 0x000fe200078f28ff */
[----:B------:R-:W-:Y:S01]  /*0d20*/  IMAD.IADD R11, R2, 0x1, -R11 ;  /* 0x00000001020b7824 */ /* 0x000fe200078e0a0b */
[----:B------:R-:W-:Y:S01]  /*0d30*/  SHF.R.S32.HI R2, RZ, 0x2, R3 ;  /* 0x00000002ff027819 */ /* 0x000fe20000011403 */
[----:B------:R-:W-:Y:S01]  /*0d40*/  IMAD.IADD R13, R8, 0x1, -R13 ;  /* 0x00000001080d7824 */ /* 0x000fe200078e0a0d */
[----:B------:R-:W-:Y:S01]  /*0d50*/  SHF.R.S32.HI R3, RZ, 0x1f, R3 ;  /* 0x0000001fff037819 */ /* 0x000fe20000011403 */
[----:B------:R-:W-:Y:S01]  /*0d60*/  IMAD.SHL.U32 R8, R11, 0x40, RZ ;  /* 0x000000400b087824 */ /* 0x000fe200078e00ff */
[----:B------:R-:W-:-:S02]  /*0d70*/  LOP3.LUT R9, R9, 0x7ffffe00, RZ, 0xc0, !PT ;  /* 0x7ffffe0009097812 */ /* 0x000fc400078ec0ff */
[----:B------:R-:W-:Y:S02]  /*0d80*/  LEA.HI R3, R3, R2, RZ, 0x3 ;  /* 0x0000000203037211 */ /* 0x000fe400078f18ff */
[----:B------:R-:W-:Y:S01]  /*0d90*/  LOP3.LUT R8, R8, 0x1c0, RZ, 0xc0, !PT ;  /* 0x000001c008087812 */ /* 0x000fe200078ec0ff */
[----:B------:R-:W-:Y:S01]  /*0da0*/  IMAD R9, R4, 0x400, R9 ;  /* 0x0000040004097824 */ /* 0x000fe200078e0209 */
[----:B------:R-:W-:Y:S02]  /*0db0*/  LOP3.LUT R3, R3, 0xfffffff8, RZ, 0xc0, !PT ;  /* 0xfffffff803037812 */ /* 0x000fe400078ec0ff */
[----:B------:R-:W-:Y:S02]  /*0dc0*/  LOP3.LUT R5, R8, 0x8, R5, 0xf8, !PT ;  /* 0x0000000808057812 */ /* 0x000fe400078ef805 */
[----:B------:R-:W-:Y:S01]  /*0dd0*/  SHF.R.U32.HI R8, RZ, 0x3, R8 ;  /* 0x00000003ff087819 */ /* 0x000fe20000011608 */
[----:B------:R-:W-:Y:S01]  /*0de0*/  IMAD.IADD R16, R2, 0x1, -R3 ;  /* 0x0000000102107824 */ /* 0x000fe200078e0a03 */
[----:B------:R-:W-:-:S02]  /*0df0*/  LEA.HI R0, R0, R197, RZ, 0x3 ;  /* 0x000000c500007211 */ /* 0x000fc400078f18ff */
[----:B------:R-:W-:Y:S02]  /*0e00*/  LOP3.LUT R8, R5, R8, RZ, 0x3c, !PT ;  /* 0x0000000805087212 */ /* 0x000fe400078e3cff */
[----:B------:R-:W-:Y:S02]  /*0e10*/  LOP3.LUT R2, R0, 0xfffffff8, RZ, 0xc0, !PT ;  /* 0xfffffff800027812 */ /* 0x000fe400078ec0ff */
[----:B------:R-:W-:Y:S01]  /*0e20*/  R2P PR, R11, 0x6 ;  /* 0x000000060b007804 */ /* 0x000fe20000000000 */
[----:B------:R-:W-:Y:S01]  /*0e30*/  IMAD.IADD R8, R9, 0x1, R8 ;  /* 0x0000000109087824 */ /* 0x000fe200078e0208 */
[----:B------:R-:W-:Y:S01]  /*0e40*/  LEA.HI R6, R6, R193, RZ, 0x1 ;  /* 0x000000c106067211 */ /* 0x000fe200078f08ff */
[----:B------:R-:W-:Y:S01]  /*0e50*/  IMAD.IADD R191, R197, 0x1, -R2 ;  /* 0x00000001c5bf7824 */ /* 0x000fe200078e0a02 */
[----:B------:R-:W-:Y:S01]  /*0e60*/  SHF.R.S32.HI R7, RZ, 0x5, R7 ;  /* 0x00000005ff077819 */ /* 0x000fe20000011407 */
[----:B------:R-:W-:Y:S01]  /*0e70*/  IMAD.SHL.U32 R2, R13, 0x2, RZ ;  /* 0x000000020d027824 */ /* 0x000fe200078e00ff */
        /* <DEDUP_REMOVED lines=28> */
.L_x_2453:
[----:B------:R-:W-:Y:S01]  /*1040*/  ULDC.64 UR8, c[0x0][0xa28] ;  /* 0x00028a0000087ab9 */ /* 0x000fe20000000a00 */
[----:B------:R-:W-:Y:S01]  /*1050*/  ULDC UR4, c[0x0][0x424] ;  /* 0x0001090000047ab9 */ /* 0x000fe20000000800 */
[----:B------:R-:W-:-:S04]  /*1060*/  UISETP.NE.U32.AND UP0, UPT, UR8, URZ, UPT ;  /* 0x0000003f0800728c */ /* 0x000fc8000bf05070 */
[----:B------:R-:W-:-:S03]  /*1070*/  UISETP.NE.AND.EX UP0, UPT, UR9, URZ, UPT, UP0 ;  /* 0x0000003f0900728c */ /* 0x000fc6000bf05300 */
[----:B------:R-:W-:Y:S02]  /*1080*/  ULDC.64 UR8, c[0x0][0xa18] ;  /* 0x0002860000087ab9 */ /* 0x000fe40000000a00 */
[----:B------:R-:W-:Y:S01]  /*1090*/  UISETP.NE.U32.AND UP1, UPT, UR8, URZ, UPT ;  /* 0x0000003f0800728c */ /* 0x000fe2000bf25070 */
[----:B------:R-:W-:-:S03]  /*10a0*/  PLOP3.LUT P0, PT, PT, PT, UP0, 0x80, 0x0 ;  /* 0x000000000000781c */ /* 0x000fc60003f0f008 */
[----:B------:R-:W-:-:S03]  /*10b0*/  UISETP.NE.AND.EX UP1, UPT, UR9, URZ, UPT, UP1 ;  /* 0x0000003f0900728c */ /* 0x000fc6000bf25310 */
[----:B------:R-:W-:Y:S02]  /*10c0*/  @UP0 ULDC.64 UR8, c[0x0][0xa28] ;  /* 0x00028a0000080ab9 */ /* 0x000fe40000000a00 */
[----:B------:R-:W-:Y:S01]  /*10d0*/  @UP0 UIMAD.WIDE UR8, UR6, 0x4, UR8 ;  /* 0x00000004060808a5 */ /* 0x000fe2000f8e0208 */
[----:B------:R-:W-:-:S05]  /*10e0*/  PLOP3.LUT P2, PT, PT, PT, UP1, 0x80, 0x0 ;  /* 0x000000000000781c */ /* 0x000fca0003f4f018 */
[----:B------:R-:W-:Y:S01]  /*10f0*/  @UP1 ULDC.64 UR10, c[0x0][0xa18] ;  /* 0x00028600000a1ab9 */ /* 0x000fe20000000a00 */
[----:B0-23--:R-:W-:Y:S02]  /*1100*/  IMAD.U32 R4, RZ, RZ, UR8 ;  /* 0x00000008ff047e24 */ /* 0x00dfe4000f8e00ff */
[----:B------:R-:W-:Y:S01]  /*1110*/  IMAD.U32 R5, RZ, RZ, UR9 ;  /* 0x00000009ff057e24 */ /* 0x000fe2000f8e00ff */
[----:B------:R-:W-:-:S04]  /*1120*/  @UP1 UIMAD.WIDE UR8, UR6, 0x4, UR10 ;  /* 0x00000004060818a5 */ /* 0x000fc8000f8e020a */
[----:B------:R-:W2:Y:S02]  /*1130*/  @P0 LDG.E R4, desc[UR40][R4.64] ;  /* 0x0000002804040981 */ /* 0x000ea4000c1e1900 */
[----:B-1----:R-:W-:Y:S02]  /*1140*/  IMAD.U32 R6, RZ, RZ, UR8 ;  /* 0x00000008ff067e24 */ /* 0x002fe4000f8e00ff */
[----:B----4-:R-:W-:Y:S01]  /*1150*/  IMAD.U32 R7, RZ, RZ, UR9 ;  /* 0x00000009ff077e24 */ /* 0x010fe2000f8e00ff */
[----:B------:R-:W-:-:S04]  /*1160*/  ULDC.64 UR8, c[0x0][0x418] ;  /* 0x0001060000087ab9 */ /* 0x000fc80000000a00 */
[----:B------:R-:W3:Y:S01]  /*1170*/  @P2 LDG.E R6, desc[UR40][R6.64] ;  /* 0x0000002806062981 */ /* 0x000ee2000c1e1900 */
[----:B------:R-:W-:Y:S01]  /*1180*/  UISETP.NE.U32.AND UP0, UPT, UR8, URZ, UPT ;  /* 0x0000003f0800728c */ /* 0x000fe2000bf05070 */
[----:B------:R-:W-:Y:S01]  /*1190*/  UMOV UR49, URZ ;  /* 0x0000003f00317c82 */ /* 0x000fe20008000000 */
[----:B------:R-:W-:Y:S02]  /*11a0*/  ULDC UR51, c[0x0][0x288] ;  /* 0x0000a20000337ab9 */ /* 0x000fe40000000800 */
[----:B------:R-:W-:Y:S01]  /*11b0*/  UISETP.NE.AND.EX UP0, UPT, UR9, URZ, UPT, UP0 ;  /* 0x0000003f0900728c */ /* 0x000fe2000bf05300 */
[----:B------:R-:W-:Y:S02]  /*11c0*/  UMOV UR44, UR7 ;  /* 0x00000007002c7c82 */ /* 0x000fe40008000000 */
[----:B------:R-:W-:Y:S01]  /*11d0*/  ULDC.64 UR8, c[0x0][0xa20] ;  /* 0x0002880000087ab9 */ /* 0x000fe20000000a00 */
[----:B------:R-:W-:Y:S01]  /*11e0*/  USEL UR4, UR4, 0x1, UP0 ;  /* 0x0000000104047887 */ /* 0x000fe20008000000 */
[----:B------:R-:W-:Y:S01]  /*11f0*/  ISETP.NE.U32.AND P1, PT, RZ, UR8, PT ;  /* 0x00000008ff007c0c */ /* 0x000fe2000bf25070 */
[----:B------:R-:W-:-:S02]  /*1200*/  ULDC UR8, c[0x0][0x2f0] ;  /* 0x0000bc0000087ab9 */ /* 0x000fc40000000800 */
[----:B------:R-:W-:Y:S01]  /*1210*/  UIMAD UR4, UR4, UR8, URZ ;  /* 0x00000008040472a4 */ /* 0x000fe2000f8e023f */
[----:B------:R-:W-:Y:S02]  /*1220*/  ISETP.NE.AND.EX P1, PT, RZ, UR9, PT, P1 ;  /* 0x00000009ff007c0c */ /* 0x000fe4000bf25310 */
[----:B--2---:R-:W-:Y:S02]  /*1230*/  @P0 R2UR UR49, R4 ;  /* 0x00000000043102ca */ /* 0x004fe400000e0000 */
[----:B---3--:R-:W-:Y:S01]  /*1240*/  @P2 R2UR UR51, R6 ;  /* 0x00000000063322ca */ /* 0x008fe200000e0000 */
[----:B------:R-:W-:-:S14]  /*1250*/  @P2 BRA `(.L_x_2346) ;  /* 0x0000000000342947 */ /* 0x000fdc0003800000 */
[----:B------:R-:W-:Y:S02]  /*1260*/  ULDC.64 UR8, c[0x0][0xa00] ;  /* 0x0002800000087ab9 */ /* 0x000fe40000000a00 */
[----:B------:R-:W-:-:S04]  /*1270*/  ISETP.NE.U32.AND P0, PT, RZ, UR8, PT ;  /* 0x00000008ff007c0c */ /* 0x000fc8000bf05070 */
[----:B------:R-:W-:-:S13]  /*1280*/  ISETP.NE.AND.EX P0, PT, RZ, UR9, PT, P0 ;  /* 0x00000009ff007c0c */ /* 0x000fda000bf05300 */
[----:B------:R-:W-:Y:S05]  /*1290*/  @!P0 BRA `(.L_x_2346) ;  /* 0x0000000000248947 */ /* 0x000fea0003800000 */
[----:B------:R-:W-:Y:S02]  /*12a0*/  ULDC.64 UR8, c[0x0][0xa00] ;  /* 0x0002800000087ab9 */ /* 0x000fe40000000a00 */
[----:B------:R-:W-:-:S06]  /*12b0*/  UIMAD.WIDE UR8, UR6, 0x4, UR8 ;  /* 0x00000004060878a5 */ /* 0x000fcc000f8e0208 */
[----:B------:R-:W-:Y:S02]  /*12c0*/  IMAD.U32 R4, RZ, RZ, UR8 ;  /* 0x00000008ff047e24 */ /* 0x000fe4000f8e00ff */
[----:B------:R-:W-:-:S05]  /*12d0*/  IMAD.U32 R5, RZ, RZ, UR9 ;  /* 0x00000009ff057e24 */ /* 0x000fca000f8e00ff */
[----:B------:R-:W2:Y:S04]  /*12e0*/  LDG.E R3, desc[UR40][R4.64] ;  /* 0x0000002804037981 */ /* 0x000ea8000c1e1900 */
[----:B------:R-:W3:Y:S01]  /*12f0*/  LDG.E R0, desc[UR40][R4.64+0x4] ;  /* 0x0000042804007981 */ /* 0x000ee2000c1e1900 */
[----:B--2---:R-:W-:Y:S02]  /*1300*/  R2UR UR51, R3 ;  /* 0x00000000033372ca */ /* 0x004fe400000e0000 */
[----:B---3--:R-:W-:-:S13]  /*1310*/  R2UR UR7, R0 ;  /* 0x00000000000772ca */ /* 0x008fda00000e0000 */
[----:B------:R-:W-:-:S12]  /*1320*/  UIADD3 UR51, -UR51, UR7, URZ ;  /* 0x0000000733337290 */ /* 0x000fd8000fffe13f */
.L_x_2346:
[----:B------:R-:W-:Y:S01]  /*1330*/  UMOV UR43, UR6 ;  /* 0x00000006002b7c82 */ /* 0x000fe20008000000 */
[----:B------:R-:W-:Y:S05]  /*1340*/  @!P1 BRA `(.L_x_2347) ;  /* 0x00000000001c9947 */ /* 0x000fea0003800000 */
[----:B------:R-:W-:Y:S02]  /*1350*/  ULDC.64 UR8, c[0x0][0xa20] ;  /* 0x0002880000087ab9 */ /* 0x000fe40000000a00 */
[----:B------:R-:W-:-:S06]  /*1360*/  UIMAD.WIDE UR6, UR6, 0x4, UR8 ;  /* 0x00000004060678a5 */ /* 0x000fcc000f8e0208 */
[----:B------:R-:W-:Y:S02]  /*1370*/  IMAD.U32 R4, RZ, RZ, UR6 ;  /* 0x00000006ff047e24 */ /* 0x000fe4000f8e00ff */
[----:B------:R-:W-:-:S05]  /*1380*/  IMAD.U32 R5, RZ, RZ, UR7 ;  /* 0x00000007ff057e24 */ /* 0x000fca000f8e00ff */
[----:B------:R-:W2:Y:S02]  /*1390*/  LDG.E R4, desc[UR40][R4.64] ;  /* 0x0000002804047981 */ /* 0x000ea4000c1e1900 */
[----:B--2---:R-:W-:Y:S01]  /*13a0*/  R2UR UR4, R4 ;  /* 0x00000000040472ca */ /* 0x004fe200000e0000 */
[----:B------:R-:W-:-:S14]  /*13b0*/  BRA `(.L_x_2348) ;  /* 0x0000000000347947 */ /* 0x000fdc0003800000 */
.L_x_2347:
        /* <DEDUP_REMOVED lines=13> */
.L_x_2348:
[----:B------:R-:W-:Y:S02]  /*1490*/  UISETP.NE.AND UP0, UPT, UR47, 0x1, UPT ;  /* 0x000000012f00788c */ /* 0x000fe4000bf05270 */
[----:B------:R-:W-:Y:S02]  /*14a0*/  UIADD3 UR49, -UR49, UR4, URZ ;  /* 0x0000000431317290 */ /* 0x000fe4000fffe13f */
[----:B------:R-:W-:Y:S02]  /*14b0*/  USHF.L.U32 UR42, UR5, 0x6, URZ ;  /* 0x00000006052a7899 */ /* 0x000fe4000800063f */
[----:B------:R-:W-:Y:S01]  /*14c0*/  UIADD3 UR4, UR49, 0x3f, URZ ;  /* 0x0000003f31047890 */ /* 0x000fe2000fffe03f */
[----:B------:R-:W-:-:S03]  /*14d0*/  PLOP3.LUT P0, PT, PT, PT, UP0, 0x80, 0x0 ;  /* 0x000000000000781c */ /* 0x000fc60003f0f008 */
[----:B------:R-:W-:-:S04]  /*14e0*/  USHF.R.S32.HI UR6, URZ, 0x1f, UR4 ;  /* 0x0000001f3f067899 */ /* 0x000fc80008011404 */
[----:B------:R-:W-:-:S04]  /*14f0*/  ULEA.HI UR6, UR6, UR4, URZ, 0x6 ;  /* 0x0000000406067291 */ /* 0x000fc8000f8f303f */
[----:B------:R-:W-:Y:S02]  /*1500*/  USHF.R.S32.HI UR6, URZ, 0x6, UR6 ;  /* 0x000000063f067899 */ /* 0x000fe40008011406 */
[----:B------:R-:W-:Y:S10]  /*1510*/  @!P0 BRA `(.L_x_2349) ;  /* 0x0000002000348947 */ /* 0x000ff40003800000 */
[----:B------:R-:W0:Y:S01]  /*1520*/  LDC.64 R8, c[0x0][0x9e0] ;  /* 0x00027800ff087b82 */ /* 0x000e220000000a00 */
[----:B------:R-:W-:Y:S01]  /*1530*/  ULDC UR4, c[0x0][0x448] ;  /* 0x0001120000047ab9 */ /* 0x000fe20000000800 */
[----:B------:R-:W-:Y:S02]  /*1540*/  UIADD3 UR7, UR42, 0x3f, URZ ;  /* 0x0000003f2a077890 */ /* 0x000fe4000fffe03f */
[----:B------:R-:W-:Y:S02]  /*1550*/  UISETP.NE.AND UP0, UPT, UR4, 0x1, UPT ;  /* 0x000000010400788c */ /* 0x000fe4000bf05270 */
[----:B------:R-:W-:-:S09]  /*1560*/  UIADD3 UR8, UR49, 0x1, -UR51 ;  /* 0x0000000131087890 */ /* 0x000fd2000fffe833 */
[----:B------:R-:W-:Y:S01]  /*1570*/  @UP0 ULDC UR4, c[0x0][0x44c] ;  /* 0x0001130000040ab9 */ /* 0x000fe20000000800 */
[----:B------:R-:W-:Y:S01]  /*1580*/  @UP0 ULDC UR9, c[0x0][0x450] ;  /* 0x0001140000090ab9 */ /* 0x000fe20000000800 */
[----:B------:R-:W-:-:S04]  /*1590*/  UIMAD.WIDE.U32 UR4, UR7, UR4, URZ ;  /* 0x00000004070472a5 */ /* 0x000fc8000f8e003f */
[----:B------:R-:W-:Y:S01]  /*15a0*/  @UP0 USHF.R.U32.HI UR7, URZ, UR9, UR5 ;  /* 0x000000093f070299 */ /* 0x000fe20008011605 */
[----:B0-----:R-:W-:-:S03]  /*15b0*/  ISETP.GE.AND P1, PT, R9, 0x1, PT ;  /* 0x000000010900780c */ /* 0x001fc60003f26270 */
[----:B------:R-:W-:-:S06]  /*15c0*/  UIADD3 UR7, UR8, UR7, URZ ;  /* 0x0000000708077290 */ /* 0x000fcc000fffe03f */
[----:B------:R-:W-:-:S04]  /*15d0*/  VIADD R0, R8, UR7 ;  /* 0x0000000708007c36 */ /* 0x000fc80008000000 */
[----:B------:R-:W-:Y:S05]  /*15e0*/  @!P1 BRA `(.L_x_2350) ;  /* 0x0000000000449947 */ /* 0x000fea0003800000 */
[----:B------:R-:W-:Y:S01]  /*15f0*/  ISETP.LT.AND P0, PT, RZ, UR7, PT ;  /* 0x00000007ff007c0c */ /* 0x000fe2000bf01270 */
[----:B------:R-:W-:-:S06]  /*1600*/  UIADD3 UR4, UR7, -0x1, URZ ;  /* 0xffffffff07047890 */ /* 0x000fcc000fffe03f */
[----:B------:R-:W-:-:S06]  /*1610*/  IMAD.U32 R3, RZ, RZ, UR4 ;  /* 0x00000004ff037e24 */ /* 0x000fcc000f8e00ff */
[----:B------:R-:W-:Y:S05]  /*1620*/  @P0 BRA `(.L_x_2351) ;  /* 0x00000000001c0947 */ /* 0x000fea0003800000 */
[----:B------:R-:W-:Y:S01]  /*1630*/  ISETP.NE.AND P0, PT, R9, 0x1, PT ;  /* 0x000000010900780c */ /* 0x000fe20003f05270 */
[----:B------:R-:W-:-:S12]  /*1640*/  IMAD R3, RZ, RZ, -UR7 ;  /* 0x80000007ff037e24 */ /* 0x000fd8000f8e02ff */
[----:B------:R-:W0:Y:S02]  /*1650*/  @P0 LDC.64 R4, c[0x0][0x9e8] ;  /* 0x00027a00ff040b82 */ /* 0x000e240000000a00 */
[----:B0-----:R-:W-:-:S05]  /*1660*/  @P0 IMAD.HI.U32 R4, R3, R4, RZ ;  /* 0x0000000403040227 */ /* 0x001fca00078e00ff */
[----:B------:R-:W-:-:S04]  /*1670*/  @P0 SHF.R.U32.HI R3, RZ, R5, R4 ;  /* 0x00000005ff030219 */ /* 0x000fc80000011604 */
[----:B------:R-:W-:Y:S01]  /*1680*/  LOP3.LUT R3, RZ, R3, RZ, 0x33, !PT ;  /* 0x00000003ff037212 */ /* 0x000fe200078e33ff */
[----:B------:R-:W-:Y:S06]  /*1690*/  BRA `(.L_x_2352) ;  /* 0x0000000000107947 */ /* 0x000fec0003800000 */
.L_x_2351:
[----:B------:R-:W-:-:S13]  /*16a0*/  ISETP.NE.AND P0, PT, R9, 0x1, PT ;  /* 0x000000010900780c */ /* 0x000fda0003f05270 */
[----:B------:R-:W0:Y:S02]  /*16b0*/  @P0 LDC.64 R4, c[0x0][0x9e8] ;  /* 0x00027a00ff040b82 */ /* 0x000e240000000a00 */
[----:B0-----:R-:W-:-:S05]  /*16c0*/  @P0 IMAD.HI.U32 R4, R3, R4, RZ ;  /* 0x0000000403040227 */ /* 0x001fca00078e00ff */
[----:B------:R-:W-:-:S07]  /*16d0*/  @P0 SHF.R.U32.HI R3, RZ, R5, R4 ;  /* 0x00000005ff030219 */ /* 0x000fce0000011604 */
.L_x_2352:
[----:B------:R-:W-:-:S05]  /*16e0*/  IMAD R3, R3, R9, R9 ;  /* 0x0000000903037224 */ /* 0x000fca00078e0209 */
[----:B------:R-:W-:-:S07]  /*16f0*/  VIMNMX R0, R0, R3, PT ;  /* 0x0000000300007248 */ /* 0x000fce0003fe0100 */
.L_x_2350:
[----:B------:R-:W-:Y:S01]  /*1700*/  @UP0 ULDC UR4, c[0x0][0x44c] ;  /* 0x0001130000040ab9 */ /* 0x000fe20000000800 */
[----:B------:R-:W-:Y:S01]  /*1710*/  VIADD R0, R0, 0x3f ;  /* 0x0000003f00007836 */ /* 0x000fe20000000000 */
[----:B------:R-:W-:Y:S01]  /*1720*/  UIMAD.WIDE.U32 UR4, UR42, UR4, URZ ;  /* 0x000000042a0472a5 */ /* 0x000fe2000f8e003f */
[----:B------:R-:W-:Y:S01]  /*1730*/  @UP0 ULDC UR8, c[0x0][0x450] ;  /* 0x0001140000080ab9 */ /* 0x000fe20000000800 */
[----:B------:R-:W-:Y:S02]  /*1740*/  UMOV UR7, UR42 ;  /* 0x0000002a00077c82 */ /* 0x000fe40008000000 */
[----:B------:R-:W-:Y:S01]  /*1750*/  @UP0 USHF.R.U32.HI UR7, URZ, UR8, UR5 ;  /* 0x000000083f070299 */ /* 0x000fe20008011605 */
[----:B------:R-:W-:Y:S02]  /*1760*/  SHF.R.S32.HI R3, RZ, 0x1f, R0 ;  /* 0x0000001fff037819 */ /* 0x000fe40000011400 */
[----:B------:R-:W-:Y:S01]  /*1770*/  ULDC UR4, c[0x0][0x9dc] ;  /* 0x0002770000047ab9 */ /* 0x000fe20000000800 */
[----:B------:R-:W-:Y:S01]  /*1780*/  UIADD3 UR49, UR7, UR49, -UR51 ;  /* 0x0000003107317290 */ /* 0x000fe2000fffe833 */
[----:B------:R-:W-:-:S03]  /*1790*/  LEA.HI R3, R3, R0, RZ, 0x6 ;  /* 0x0000000003037211 */ /* 0x000fc600078f30ff */
[----:B------:R-:W-:Y:S01]  /*17a0*/  UIADD3 UR4, UR49, -UR4, URZ ;  /* 0x8000000431047290 */ /* 0x000fe2000fffe03f */
[----:B------:R-:W-:-:S04]  /*17b0*/  SHF.R.S32.HI R3, RZ, 0x6, R3 ;  /* 0x00000006ff037819 */ /* 0x000fc80000011403 */
[----:B------:R-:W-:Y:S01]  /*17c0*/  VIMNMX R5, R3, UR6, PT ;  /* 0x0000000603057c48 */ /* 0x000fe2000bfe0100 */
[----:B------:R-:W-:Y:S01]  /*17d0*/  IMAD.U32 R3, RZ, RZ, UR4 ;  /* 0x00000004ff037e24 */ /* 0x000fe2000f8e00ff */
[----:B------:R-:W-:Y:S06]  /*17e0*/  @!P1 BRA `(.L_x_2353) ;  /* 0x0000000000409947 */ /* 0x000fec0003800000 */
[----:B------:R-:W-:-:S05]  /*17f0*/  IMAD.U32 R0, RZ, RZ, UR49 ;  /* 0x00000031ff007e24 */ /* 0x000fca000f8e00ff */
        /* <DEDUP_REMOVED lines=9> */
.L_x_2354:
[----:B------:R-:W-:-:S13]  /*1890*/  ISETP.NE.AND P0, PT, R9, 0x1, PT ;  /* 0x000000010900780c */ /* 0x000fda0003f05270 */
[----:B------:R-:W0:Y:S02]  /*18a0*/  @P0 LDC.64 R6, c[0x0][0x9e8] ;  /* 0x00027a00ff060b82 */ /* 0x000e240000000a00 */
[----:B0-----:R-:W-:-:S05]  /*18b0*/  @P0 IMAD.HI.U32 R4, R0, R6, RZ ;  /* 0x0000000600040227 */ /* 0x001fca00078e00ff */
[----:B------:R-:W-:-:S07]  /*18c0*/  @P0 SHF.R.U32.HI R0, RZ, R7, R4 ;  /* 0x00000007ff000219 */ /* 0x000fce0000011604 */
.L_x_2355:
[----:B------:R-:W-:-:S05]  /*18d0*/  IMAD R0, R0, R9, RZ ;  /* 0x0000000900007224 */ /* 0x000fca00078e02ff */
[----:B------:R-:W-:-:S07]  /*18e0*/  VIMNMX R3, R3, R0, !PT ;  /* 0x0000000003037248 */ /* 0x000fce0007fe0100 */
.L_x_2353:
        /* <DEDUP_REMOVED lines=68> */
[----:B------:R-:W-:Y:S01]  /*1d30*/  CS2R R30, SRZ ;  /* 0x00000000001e7805 */ /* 0x000fe2000001ff00 */
[----:B------:R-:W-:Y:S01]  /*1d40*/  IMAD.MOV.U32 R12, RZ, RZ, RZ ;  /* 0x000000ffff0c7224 */ /* 0x000fe200078e00ff */
[----:B------:R-:W-:Y:S01]  /*1d50*/  CS2R R26, SRZ ;  /* 0x00000000001a7805 */ /* 0x000fe2000001ff00 */
[----:B------:R-:W-:Y:S02]  /*1d60*/  IMAD.MOV.U32 R169, RZ, RZ, RZ ;  /* 0x000000ffffa97224 */ /* 0x000fe400078e00ff */
[----:B------:R-:W-:Y:S02]  /*1d70*/  IMAD.MOV.U32 R14, RZ, RZ, RZ ;  /* 0x000000ffff0e7224 */ /* 0x000fe400078e00ff */
        /* <DEDUP_REMOVED lines=16> */
.L_x_2357:
[----:B------:R-:W-:Y:S01]  /*1e80*/  ULEA UR21, UR37, UR46, 0x3 ;  /* 0x0000002e25157291 */ /* 0x000fe2000f8e183f */
[----:B------:R-:W-:-:S05]  /*1e90*/  IMAD.U32 R0, RZ, RZ, UR38 ;  /* 0x00000026ff007e24 */ /* 0x000fca000f8e00ff */
[----:B------:R-:W-:-:S04]  /*1ea0*/  SHF.L.U32 R0, R0, 0x1f, RZ ;  /* 0x0000001f00007819 */ /* 0x000fc800000006ff */
[----:B------:R-:W0:Y:S02]  /*1eb0*/  SYNCS.PHASECHK.TRANS64.TRYWAIT P1, [UR21+0x28c50], R0 ;  /* 0x028c5000ff0075a7 */ /* 0x000e240008020155 */
[----:B0-----:R-:W-:Y:S05]  /*1ec0*/  @!P1 BRA `(.L_x_2358) ;  /* 0x00000160003c9947 */ /* 0x001fea0003800000 */
.L_x_2602:
        /* <DEDUP_REMOVED lines=45> */
.L_x_2364:
        /* <DEDUP_REMOVED lines=143> */
.L_x_2360:
[----:B------:R-:W-:Y:S01]  /*2a90*/  ULEA UR21, UR37, UR46, 0x3 ;  /* 0x0000002e25157291 */ /* 0x000fe2000f8e183f */
[----:B------:R-:W-:-:S05]  /*2aa0*/  IMAD.U32 R0, RZ, RZ, UR38 ;  /* 0x00000026ff007e24 */ /* 0x000fca000f8e00ff */
[----:B------:R-:W-:-:S04]  /*2ab0*/  SHF.L.U32 R0, R0, 0x1f, RZ ;  /* 0x0000001f00007819 */ /* 0x000fc800000006ff */
[----:B------:R0:W1:Y:S01]  /*2ac0*/  SYNCS.PHASECHK.TRANS64.TRYWAIT P1, [UR21+0x28c50], R0 ;  /* 0x028c5000ff0075a7 */ /* 0x0000620008020155 */
[----:B------:R-:W-:Y:S05]  /*2ad0*/  @!P0 BRA `(.L_x_2361) ;  /* 0x0000000000048947 */ /* 0x000fea0003800000 */
[----:B------:R-:W-:Y:S01]  /*2ae0*/  BPT.TRAP 0x1 ;  /* 0x000000040000795c */ /* 0x000fe20000300000 */
.L_x_2361:
[----:B-1----:R-:W-:Y:S05]  /*2af0*/  @P1 BRA `(.L_x_2362) ;  /* 0x0000000000081947 */ /* 0x002fea0003800000 */
[----:B------:R-:W1:Y:S02]  /*2b00*/  SYNCS.PHASECHK.TRANS64.TRYWAIT P1, [UR21+0x28c50], R0 ;  /* 0x028c5000ff0075a7 */ /* 0x000e640008020155 */
[----:B-1----:R-:W-:Y:S05]  /*2b10*/  @!P1 BRA `(.L_x_2363) ;  /* 0x0000015400409947 */ /* 0x002fea0003800000 */
.L_x_2362:
        /* <DEDUP_REMOVED lines=29> */
.L_x_2359:
        /* <DEDUP_REMOVED lines=144> */
.L_x_2349:
[----:B------:R-:W-:Y:S01]  /*35f0*/  ULDC UR4, c[0x0][0x448] ;  /* 0x0001120000047ab9 */ /* 0x000fe20000000800 */
[----:B------:R-:W-:Y:S02]  /*3600*/  UIADD3 UR7, UR42, 0x3f, URZ ;  /* 0x0000003f2a077890 */ /* 0x000fe4000fffe03f */
[----:B------:R-:W-:Y:S02]  /*3610*/  UISETP.NE.AND UP0, UPT, UR4, 0x1, UPT ;  /* 0x000000010400788c */ /* 0x000fe4000bf05270 */
[----:B------:R-:W-:Y:S01]  /*3620*/  UIADD3 UR10, UR49, 0x1, -UR51 ;  /* 0x00000001310a7890 */ /* 0x000fe2000fffe833 */
[----:B------:R-:W-:Y:S02]  /*3630*/  ULDC.64 UR4, c[0x0][0x9e0] ;  /* 0x0002780000047ab9 */ /* 0x000fe40000000a00 */
[----:B------:R-:W-:-:S06]  /*3640*/  UISETP.GE.AND UP1, UPT, UR5, 0x1, UPT ;  /* 0x000000010500788c */ /* 0x000fcc000bf26270 */
[----:B------:R-:W-:Y:S01]  /*3650*/  @UP0 ULDC UR8, c[0x0][0x44c] ;  /* 0x0001130000080ab9 */ /* 0x000fe20000000800 */
[----:B------:R-:W-:Y:S01]  /*3660*/  @UP0 ULDC UR11, c[0x0][0x450] ;  /* 0x00011400000b0ab9 */ /* 0x000fe20000000800 */
[----:B------:R-:W-:Y:S01]  /*3670*/  UIMAD.WIDE.U32 UR8, UR7, UR8, URZ ;  /* 0x00000008070872a5 */ /* 0x000fe2000f8e003f */
[----:B------:R-:W-:-:S03]  /*3680*/  PLOP3.LUT P1, PT, PT, PT, UP1, 0x80, 0x0 ;  /* 0x000000000000781c */ /* 0x000fc60003f2f018 */
[----:B------:R-:W-:-:S04]  /*3690*/  @UP0 USHF.R.U32.HI UR7, URZ, UR11, UR9 ;  /* 0x0000000b3f070299 */ /* 0x000fc80008011609 */
[----:B------:R-:W-:-:S04]  /*36a0*/  UIADD3 UR7, UR10, UR7, URZ ;  /* 0x000000070a077290 */ /* 0x000fc8000fffe03f */
[----:B------:R-:W-:-:S06]  /*36b0*/  UIADD3 UR4, UR7, UR4, URZ ;  /* 0x0000000407047290 */ /* 0x000fcc000fffe03f */
[----:B------:R-:W-:Y:S01]  /*36c0*/  IMAD.U32 R0, RZ, RZ, UR4 ;  /* 0x00000004ff007e24 */ /* 0x000fe2000f8e00ff */
[----:B------:R-:W-:Y:S06]  /*36d0*/  @!P1 BRA `(.L_x_2365) ;  /* 0x0000000000409947 */ /* 0x000fec0003800000 */
        /* <DEDUP_REMOVED lines=10> */
.L_x_2366:
[----:B------:R-:W-:-:S11]  /*3780*/  UISETP.NE.AND UP1, UPT, UR5, 0x1, UPT ;  /* 0x000000010500788c */ /* 0x000fd6000bf25270 */
[----:B------:R-:W-:Y:S02]  /*3790*/  @UP1 ULDC.64 UR10, c[0x0][0x9e8] ;  /* 0x00027a00000a1ab9 */ /* 0x000fe40000000a00 */
[----:B------:R-:W-:-:S04]  /*37a0*/  UIMAD.WIDE.U32 UR8, UR4, UR10, URZ ;  /* 0x0000000a040872a5 */ /* 0x000fc8000f8e003f */
[----:B------:R-:W-:-:S12]  /*37b0*/  @UP1 USHF.R.U32.HI UR4, URZ, UR11, UR9 ;  /* 0x0000000b3f041299 */ /* 0x000fd80008011609 */
.L_x_2367:
[----:B------:R-:W-:-:S06]  /*37c0*/  UIMAD UR4, UR4, UR5, UR5 ;  /* 0x00000005040472a4 */ /* 0x000fcc000f8e0205 */
[----:B------:R-:W-:-:S07]  /*37d0*/  VIMNMX R0, R0, UR4, PT ;  /* 0x0000000400007c48 */ /* 0x000fce000bfe0100 */
.L_x_2365:
[----:B------:R-:W-:Y:S01]  /*37e0*/  VIADD R0, R0, 0x3f ;  /* 0x0000003f00007836 */ /* 0x000fe20000000000 */
[----:B------:R-:W-:Y:S01]  /*37f0*/  @UP0 ULDC UR8, c[0x0][0x44c] ;  /* 0x0001130000080ab9 */ /* 0x000fe20000000800 */
[----:B------:R-:W-:Y:S01]  /*3800*/  @UP0 ULDC UR7, c[0x0][0x450] ;  /* 0x0001140000070ab9 */ /* 0x000fe20000000800 */
[----:B------:R-:W-:Y:S02]  /*3810*/  UIMAD.WIDE.U32 UR8, UR42, UR8, URZ ;  /* 0x000000082a0872a5 */ /* 0x000fe4000f8e003f */
[----:B------:R-:W-:Y:S01]  /*3820*/  SHF.R.S32.HI R3, RZ, 0x1f, R0 ;  /* 0x0000001fff037819 */ /* 0x000fe20000011400 */
[----:B------:R-:W-:Y:S01]  /*3830*/  UMOV UR4, UR42 ;  /* 0x0000002a00047c82 */ /* 0x000fe20008000000 */
[----:B------:R-:W-:Y:S02]  /*3840*/  @UP0 USHF.R.U32.HI UR4, URZ, UR7, UR9 ;  /* 0x000000073f040299 */ /* 0x000fe40008011609 */
[----:B------:R-:W-:Y:S01]  /*3850*/  LEA.HI R3, R3, R0, RZ, 0x6 ;  /* 0x0000000003037211 */ /* 0x000fe200078f30ff */
[----:B------:R-:W-:Y:S01]  /*3860*/  ULDC UR8, c[0x0][0x9dc] ;  /* 0x0002770000087ab9 */ /* 0x000fe20000000800 */
[----:B------:R-:W-:-:S02]  /*3870*/  UIADD3 UR4, UR4, UR49, -UR51 ;  /* 0x0000003104047290 */ /* 0x000fc4000fffe833 */
[----:B------:R-:W-:Y:S02]  /*3880*/  SHF.R.S32.HI R3, RZ, 0x6, R3 ;  /* 0x00000006ff037819 */ /* 0x000fe40000011403 */
[----:B------:R-:W-:Y:S02]  /*3890*/  UIADD3 UR8, UR4, -UR8, URZ ;  /* 0x8000000804087290 */ /* 0x000fe4000fffe03f */
[----:B------:R-:W-:Y:S01]  /*38a0*/  VIMNMX R168, R3, UR6, PT ;  /* 0x0000000603a87c48 */ /* 0x000fe2000bfe0100 */
[----:B------:R-:W-:Y:S09]  /*38b0*/  @!P1 BRA `(.L_x_2368) ;  /* 0x0000000000449947 */ /* 0x000ff20003800000 */
        /* <DEDUP_REMOVED lines=10> */
.L_x_2369:
[----:B------:R-:W-:-:S11]  /*3960*/  UISETP.NE.AND UP0, UPT, UR5, 0x1, UPT ;  /* 0x000000010500788c */ /* 0x000fd6000bf05270 */
[----:B------:R-:W-:Y:S02]  /*3970*/  @UP0 ULDC.64 UR10, c[0x0][0x9e8] ;  /* 0x00027a00000a0ab9 */ /* 0x000fe40000000a00 */
[----:B------:R-:W-:-:S04]  /*3980*/  UIMAD.WIDE.U32 UR6, UR4, UR10, URZ ;  /* 0x0000000a040672a5 */ /* 0x000fc8000f8e003f */
[----:B------:R-:W-:-:S12]  /*3990*/  @UP0 USHF.R.U32.HI UR4, URZ, UR11, UR7 ;  /* 0x0000000b3f040299 */ /* 0x000fd80008011607 */
.L_x_2370:
[----:B------:R-:W-:-:S04]  /*39a0*/  UIMAD UR4, UR4, UR5, URZ ;  /* 0x00000005040472a4 */ /* 0x000fc8000f8e023f */
[----:B------:R-:W-:-:S04]  /*39b0*/  UISETP.LT.AND UP0, UPT, UR8, UR4, UPT ;  /* 0x000000040800728c */ /* 0x000fc8000bf01270 */
[----:B------:R-:W-:-:S12]  /*39c0*/  USEL UR8, UR8, UR4, !UP0 ;  /* 0x0000000408087287 */ /* 0x000fd8000c000000 */
.L_x_2368:
[----:B------:R-:W-:Y:S01]  /*39d0*/  USHF.R.S32.HI UR4, URZ, 0x1f, UR8 ;  /* 0x0000001f3f047899 */ /* 0x000fe20008011408 */
[----:B------:R-:W-:Y:S01]  /*39e0*/  PLOP3.LUT P0, PT, PT, PT, PT, 0x80, 0x0 ;  /* 0x000000000000781c */ /* 0x000fe20003f0f070 */
[----:B------:R-:W-:Y:S01]  /*39f0*/  IMAD.MOV.U32 R0, RZ, RZ, RZ ;  /* 0x000000ffff007224 */ /* 0x000fe200078e00ff */
[----:B------:R-:W-:Y:S01]  /*3a00*/  CS2R R150, SRZ ;  /* 0x0000000000967805 */ /* 0x000fe2000001ff00 */
[----:B------:R-:W-:Y:S01]  /*3a10*/  ULEA.HI UR4, UR4, UR8, URZ, 0x6 ;  /* 0x0000000804047291 */ /* 0x000fe2000f8f303f */
[----:B------:R-:W-:Y:S01]  /*3a20*/  IMAD.MOV.U32 R3, RZ, RZ, RZ ;  /* 0x000000ffff037224 */ /* 0x000fe200078e00ff */
[----:B------:R-:W-:Y:S02]  /*3a30*/  CS2R R148, SRZ ;  /* 0x0000000000947805 */ /* 0x000fe4000001ff00 */
[----:B------:R-:W-:Y:S01]  /*3a40*/  CS2R R146, SRZ ;  /* 0x0000000000927805 */ /* 0x000fe2000001ff00 */
[----:B------:R-:W-:Y:S01]  /*3a50*/  USHF.R.S32.HI UR4, URZ, 0x6, UR4 ;  /* 0x000000063f047899 */ /* 0x000fe20008011404 */
[----:B------:R-:W-:-:S02]  /*3a60*/  CS2R R144, SRZ ;  /* 0x0000000000907805 */ /* 0x000fc4000001ff00 */
[----:B------:R-:W-:Y:S02]  /*3a70*/  CS2R R142, SRZ ;  /* 0x00000000008e7805 */ /* 0x000fe4000001ff00 */
[----:B------:R-:W-:Y:S01]  /*3a80*/  CS2R R140, SRZ ;  /* 0x00000000008c7805 */ /* 0x000fe2000001ff00 */
[----:B------:R-:W-:Y:S01]  /*3a90*/  UISETP.LT.AND UP0, UPT, URZ, UR4, UPT ;  /* 0x000000043f00728c */ /* 0x000fe2000bf01270 */
[----:B------:R-:W-:Y:S02]  /*3aa0*/  CS2R R138, SRZ ;  /* 0x00000000008a7805 */ /* 0x000fe4000001ff00 */
[----:B------:R-:W-:Y:S02]  /*3ab0*/  CS2R R136, SRZ ;  /* 0x0000000000887805 */ /* 0x000fe4000001ff00 */
[----:B------:R-:W-:Y:S01]  /*3ac0*/  CS2R R134, SRZ ;  /* 0x0000000000867805 */ /* 0x000fe2000001ff00 */
[----:B------:R-:W-:Y:S01]  /*3ad0*/  USEL UR48, URZ, UR4, !UP0 ;  /* 0x000000043f307287 */ /* 0x000fe2000c000000 */
[----:B------:R-:W-:-:S02]  /*3ae0*/  CS2R R132, SRZ ;  /* 0x0000000000847805 */ /* 0x000fc4000001ff00 */
[----:B------:R-:W-:Y:S02]  /*3af0*/  CS2R R130, SRZ ;  /* 0x0000000000827805 */ /* 0x000fe4000001ff00 */
[----:B------:R-:W-:Y:S02]  /*3b00*/  CS2R R128, SRZ ;  /* 0x0000000000807805 */ /* 0x000fe4000001ff00 */
[----:B------:R-:W-:Y:S02]  /*3b10*/  CS2R R126, SRZ ;  /* 0x00000000007e7805 */ /* 0x000fe4000001ff00 */
[----:B------:R-:W-:Y:S02]  /*3b20*/  CS2R R124, SRZ ;  /* 0x00000000007c7805 */ /* 0x000fe4000001ff00 */
[----:B------:R-:W-:Y:S02]  /*3b30*/  ISETP.GT.AND P1, PT, R168, UR48, PT ;  /* 0x00000030a8007c0c */ /* 0x000fe4000bf24270 */
        /* <DEDUP_REMOVED lines=49> */
[----:B------:R-:W-:Y:S02]  /*3e50*/  IMAD.MOV.U32 R169, RZ, RZ, RZ ;  /* 0x000000ffffa97224 */ /* 0x000fe400078e00ff */
[----:B------:R-:W-:-:S02]  /*3e60*/  IMAD.MOV.U32 R14, RZ, RZ, RZ ;  /* 0x000000ffff0e7224 */ /* 0x000fc400078e00ff */
        /* <DEDUP_REMOVED lines=32> */
.L_x_2371:
        /* <DEDUP_REMOVED lines=9> */
.L_x_2603:
[----:B------:R-:W-:Y:S05]  /*4100*/  @!P0 BRA `(.L_x_2373) ;  /* 0x0000000000048947 */ /* 0x000fea0003800000 */
[----:B------:R-:W-:Y:S01]  /*4110*/  BPT.TRAP 0x1 ;  /* 0x000000040000795c */ /* 0x000fe20000300000 */
.L_x_2373:
[----:B------:R-:W-:Y:S02]  /*4120*/  IMAD.U32 R7, RZ, RZ, UR37 ;  /* 0x00000025ff077e24 */ /* 0x000fe4000f8e00ff */
[----:B------:R-:W-:-:S03]  /*4130*/  IMAD.U32 R8, RZ, RZ, UR38 ;  /* 0x00000026ff087e24 */ /* 0x000fc6000f8e00ff */
[----:B------:R-:W-:Y:S02]  /*4140*/  LEA R7, R7, UR46, 0x3 ;  /* 0x0000002e07077c11 */ /* 0x000fe4000f8e18ff */
[----:B------:R-:W-:-:S04]  /*4150*/  SHF.L.U32 R8, R8, 0x1f, RZ ;  /* 0x0000001f08087819 */ /* 0x000fc800000006ff */
[----:B------:R1:W2:Y:S01]  /*4160*/  SYNCS.PHASECHK.TRANS64.TRYWAIT P1, [R7+URZ+0x28c30], R8 ;  /* 0x028c3008070075a7 */ /* 0x0002a2000802017f */
[----:B------:R-:W-:Y:S05]  /*4170*/  @!P0 BRA `(.L_x_2374) ;  /* 0x0000000000048947 */ /* 0x000fea0003800000 */
[----:B------:R-:W-:Y:S01]  /*4180*/  BPT.TRAP 0x1 ;  /* 0x000000040000795c */ /* 0x000fe20000300000 */
.L_x_2374:
[----:B--2---:R-:W-:Y:S05]  /*4190*/  @P1 BRA `(.L_x_2375) ;  /* 0x0000000000081947 */ /* 0x004fea0003800000 */
[----:B------:R-:W2:Y:S02]  /*41a0*/  SYNCS.PHASECHK.TRANS64.TRYWAIT P1, [R7+URZ+0x28c30], R8 ;  /* 0x028c3008070075a7 */ /* 0x000ea4000802017f */
[----:B--2---:R-:W-:Y:S05]  /*41b0*/  @!P1 BRA `(.L_x_2376) ;  /* 0x0000013c00c89947 */ /* 0x004fea0003800000 */
.L_x_2375:
        /* <DEDUP_REMOVED lines=15> */
[----:B------:R-:W-:Y:S01]  /*42b0*/  VIADD R3, R185, UR42 ;  /* 0x0000002ab9037c36 */ /* 0x000fe20008000000 */
[----:B------:R-:W-:Y:S01]  /*42c0*/  UMOV UR7, 0x40000040 ;  /* 0x4000004000077882 */ /* 0x000fe20000000000 */
[----:B------:R-:W-:Y:S01]  /*42d0*/  UMOV UR5, 0x40000040 ;  /* 0x4000004000057882 */ /* 0x000fe20000000000 */
[----:B------:R-:W-:Y:S01]  /*42e0*/  ULOP3.LUT UR4, UR4, 0x3fff, URZ, 0xc0, !UPT ;  /* 0x00003fff04047892 */ /* 0x000fe2000f8ec03f */
[----:B------:R-:W-:Y:S01]  /*42f0*/  IMAD.MOV.U32 R4, RZ, RZ, R3 ;  /* 0x000000ffff047224 */ /* 0x000fe200078e0003 */
[----:B------:R-:W-:Y:S01]  /*4300*/  UMOV UR11, 0x40000040 ;  /* 0x40000040000b7882 */ /* 0x000fe20000000000 */
[----:B------:R-:W-:Y:S01]  /*4310*/  UMOV UR9, 0x40000040 ;  /* 0x4000004000097882 */ /* 0x000fe20000000000 */
[----:B------:R-:W-:-:S02]  /*4320*/  ULEA UR18, UR37, UR18, 0x9 ;  /* 0x0000001225127291 */ /* 0x000fc4000f8e483f */
[----:B------:R-:W-:Y:S02]  /*4330*/  ULOP3.LUT UR16, UR4, 0x10000, URZ, 0xfc, !UPT ;  /* 0x0001000004107892 */ /* 0x000fe4000f8efc3f */
[----:B------:R-:W-:Y:S02]  /*4340*/  UIADD3 UR6, UR18, 0x2, URZ ;  /* 0x0000000212067890 */ /* 0x000fe4000fffe03f */
[----:B------:R-:W-:Y:S02]  /*4350*/  UIADD3 UR4, UR16, 0x2, URZ ;  /* 0x0000000210047890 */ /* 0x000fe4000fffe03f */
[----:B------:R-:W-:Y:S02]  /*4360*/  UIADD3 UR10, UR18, 0x4, URZ ;  /* 0x00000004120a7890 */ /* 0x000fe4000fffe03f */
[----:B------:R-:W-:Y:S02]  /*4370*/  UIADD3 UR8, UR16, 0x4, URZ ;  /* 0x0000000410087890 */ /* 0x000fe4000fffe03f */
[----:B------:R-:W-:Y:S01]  /*4380*/  HGMMA.64x64x16.F32.BF16 R24, gdesc[UR16], RZ, !UPT, gsb0 ;  /* 0x00e00000101879f0 */ /* 0x000fe2000c0018ff */
[----:B------:R-:W-:-:S02]  /*4390*/  UIADD3 UR14, UR18, 0x6, URZ ;  /* 0x00000006120e7890 */ /* 0x000fc4000fffe03f */
[----:B------:R-:W-:Y:S01]  /*43a0*/  UIADD3 UR12, UR16, 0x6, URZ ;  /* 0x00000006100c7890 */ /* 0x000fe2000fffe03f */
[----:B------:R-:W-:Y:S01]  /*43b0*/  UMOV UR15, 0x40000040 ;  /* 0x40000040000f7882 */ /* 0x000fe20000000000 */
[----:B------:R-:W-:Y:S01]  /*43c0*/  UMOV UR13, 0x40000040 ;  /* 0x40000040000d7882 */ /* 0x000fe20000000000 */
[----:B------:R-:W-:Y:S02]  /*43d0*/  ULDC UR20, c[0x0][0x9dc] ;  /* 0x0002770000147ab9 */ /* 0x000fe40000000800 */
[----:B------:R-:W-:Y:S01]  /*43e0*/  ULOP3.LUT UR20, URZ, UR20, URZ, 0x33, !UPT ;  /* 0x000000143f147292 */ /* 0x000fe2000f8e333f */
[----:B------:R-:W-:Y:S02]  /*43f0*/  WARPGROUP.DEPBAR.LE gsb0, 0x0 ;  /* 0x00008000000079c5 */ /* 0x000fe40000010000 */
[----:B------:R-:W-:-:S06]  /*4400*/  WARPGROUP.ARRIVE ;  /* 0x00000000000079c5 */ /* 0x000fcc0000000000 */
[----:B------:R-:W-:Y:S01]  /*4410*/  HGMMA.64x64x16.F32.BF16 R24, gdesc[UR4], R24, gsb0 ;  /* 0x00e00000041879f0 */ /* 0x000fe20008001818 */
[----:B------:R-:W-:Y:S01]  /*4420*/  ULDC UR7, c[0x0][0x448] ;  /* 0x0001120000077ab9 */ /* 0x000fe20000000800 */
[----:B------:R-:W-:Y:S01]  /*4430*/  ULDC UR6, c[0x0][0x9d8] ;  /* 0x0002760000067ab9 */ /* 0x000fe20000000800 */
[----:B------:R-:W-:-:S06]  /*4440*/  UISETP.NE.AND UP0, UPT, UR7, 0x1, UPT ;  /* 0x000000010700788c */ /* 0x000fcc000bf05270 */
[----:B------:R-:W-:Y:S02]  /*4450*/  PLOP3.LUT P2, PT, PT, PT, UP0, 0x80, 0x0 ;  /* 0x000000000000781c */ /* 0x000fe40003f4f008 */
[----:B------:R-:W-:-:S03]  /*4460*/  PLOP3.LUT P3, PT, PT, PT, UP0, 0x80, 0x0 ;  /* 0x000000000000781c */ /* 0x000fc60003f6f008 */
[----:B------:R-:W-:-:S08]  /*4470*/  @UP0 ULDC UR7, c[0x0][0x44c] ;  /* 0x0001130000070ab9 */ /* 0x000fd00000000800 */
[----:B------:R-:W-:Y:S01]  /*4480*/  @P2 IMAD.HI.U32 R5, R3, UR7, RZ ;  /* 0x0000000703052c27 */ /* 0x000fe2000f8e00ff */
[----:B------:R-:W-:-:S03]  /*4490*/  @UP0 ULDC UR7, c[0x0][0x450] ;  /* 0x0001140000070ab9 */ /* 0x000fc60000000800 */
[----:B------:R-:W-:Y:S01]  /*44a0*/  @!P1 VIADD R3, R7, 0x28c40 ;  /* 0x00028c4007039836 */ /* 0x000fe20000000000 */
[----:B------:R-:W-:Y:S01]  /*44b0*/  @P3 SHF.R.U32.HI R4, RZ, UR7, R5 ;  /* 0x00000007ff043c19 */ /* 0x000fe20008011605 */
[----:B------:R-:W-:-:S03]  /*44c0*/  IMAD.MOV.U32 R5, RZ, RZ, -0x40 ;  /* 0xffffffc0ff057424 */ /* 0x000fc600078e00ff */
[----:B------:R-:W-:Y:S01]  /*44d0*/  @!P1 PRMT R3, RZ, 0x654, R3 ;  /* 0x00000654ff039816 */ /* 0x000fe20000000003 */
[----:B------:R-:W0:Y:S01]  /*44e0*/  SHFL.IDX PT, R9, R4, RZ, 0x1c1f ;  /* 0x001c1fff04097589 */ /* 0x000e2200000e0000 */
[----:B------:R-:W-:Y:S02]  /*44f0*/  WARPGROUP.DEPBAR.LE gsb0, 0x0 ;  /* 0x00008000000079c5 */ /* 0x000fe40000010000 */
[----:B------:R-:W-:-:S06]  /*4500*/  WARPGROUP.ARRIVE ;  /* 0x00000000000079c5 */ /* 0x000fcc0000000000 */
[----:B------:R-:W-:Y:S03]  /*4510*/  HGMMA.64x64x16.F32.BF16 R24, gdesc[UR8], R24, gsb0 ;  /* 0x00e00000081879f0 */ /* 0x000fe60008001818 */
[----:B------:R-:W-:Y:S02]  /*4520*/  WARPGROUP.DEPBAR.LE gsb0, 0x0 ;  /* 0x00008000000079c5 */ /* 0x000fe40000010000 */
[----:B------:R-:W-:-:S06]  /*4530*/  WARPGROUP.ARRIVE ;  /* 0x00000000000079c5 */ /* 0x000fcc0000000000 */
[----:B------:R-:W-:Y:S01]  /*4540*/  HGMMA.64x64x16.F32.BF16 R24, gdesc[UR12], R24, gsb0 ;  /* 0x00e000000c1879f0 */ /* 0x000fe20008001818 */
[----:B------:R-:W-:Y:S02]  /*4550*/  ULDC.64 UR14, c[0x0][0x9e0] ;  /* 0x00027800000e7ab9 */ /* 0x000fe40000000a00 */
[----:B------:R-:W-:-:S06]  /*4560*/  UISETP.GE.AND UP1, UPT, UR15, 0x1, UPT ;  /* 0x000000010f00788c */ /* 0x000fcc000bf26270 */
[----:B------:R-:W-:Y:S01]  /*4570*/  PLOP3.LUT P2, PT, PT, PT, UP1, 0x40, 0x0 ;  /* 0x000000000000781c */ /* 0x000fe20003f4e818 */
[----:B------:R-:W-:Y:S02]  /*4580*/  WARPGROUP.DEPBAR.LE gsb0, 0x0 ;  /* 0x00008000000079c5 */ /* 0x000fe40000010000 */
[----:B------:R3:W-:Y:S01]  /*4590*/  @!P1 SYNCS.ARRIVE.TRANS64.RED.A1T0 RZ, [R3+URZ], RZ ;  /* 0x000000ff03ff99a7 */ /* 0x0007e2000810043f */
[----:B------:R-:W-:Y:S01]  /*45a0*/  FMUL.FTZ R24, R24, UR6 ;  /* 0x0000000618187c20 */ /* 0x000fe20008410000 */
[----:B------:R-:W-:Y:S01]  /*45b0*/  FMUL.FTZ R25, R25, UR6 ;  /* 0x0000000619197c20 */ /* 0x000fe20008410000 */
[----:B------:R-:W-:Y:S01]  /*45c0*/  FMUL.FTZ R26, R26, UR6 ;  /* 0x000000061a1a7c20 */ /* 0x000fe20008410000 */
[----:B------:R-:W-:Y:S01]  /*45d0*/  FMUL.FTZ R27, R27, UR6 ;  /* 0x000000061b1b7c20 */ /* 0x000fe20008410000 */
[----:B------:R-:W-:Y:S01]  /*45e0*/  FMUL.FTZ R28, R28, UR6 ;  /* 0x000000061c1c7c20 */ /* 0x000fe20008410000 */
[----:B------:R-:W-:Y:S01]  /*45f0*/  FMUL.FTZ R29, R29, UR6 ;  /* 0x000000061d1d7c20 */ /* 0x000fe20008410000 */
[----:B------:R-:W-:Y:S01]  /*4600*/  FMUL.FTZ R32, R32, UR6 ;  /* 0x0000000620207c20 */ /* 0x000fe20008410000 */
[----:B---3--:R-:W-:-:S02]  /*4610*/  IMAD R3, R168, R5, 0x41 ;  /* 0x00000041a8037424 */ /* 0x008fc400078e0205 */
        /* <DEDUP_REMOVED lines=20> */
[----:B------:R-:W-:Y:S01]  /*4760*/  IADD3 R5, -R2, UR49, R3 ;  /* 0x0000003102057c10 */ /* 0x000fe2000fffe103 */
[----:B------:R-:W-:Y:S01]  /*4770*/  FMUL.FTZ R31, R31, UR6 ;  /* 0x000000061f1f7c20 */ /* 0x000fe20008410000 */
[----:B------:R-:W3:Y:S01]  /*4780*/  MUFU.TANH R24, R24 ;  /* 0x0000001800187308 */ /* 0x000ee20000002400 */
[----:B------:R-:W-:Y:S01]  /*4790*/  FMUL.FTZ R35, R35, UR6 ;  /* 0x0000000623237c20 */ /* 0x000fe20008410000 */
[----:B------:R-:W-:Y:S01]  /*47a0*/  FMUL.FTZ R30, R30, UR6 ;  /* 0x000000061e1e7c20 */ /* 0x000fe20008410000 */
[----:B------:R-:W-:Y:S01]  /*47b0*/  FMUL.FTZ R34, R34, UR6 ;  /* 0x0000000622227c20 */ /* 0x000fe20008410000 */
[----:B------:R-:W-:-:S02]  /*47c0*/  VIADD R5, R5, -UR51 ;  /* 0x8000003305057c36 */ /* 0x000fc40008000000 */
[----:B------:R-:W-:Y:S02]  /*47d0*/  FMUL.FTZ R38, R38, UR6 ;  /* 0x0000000626267c20 */ /* 0x000fe40008410000 */
[----:B------:R-:W4:Y:S08]  /*47e0*/  MUFU.TANH R25, R25 ;  /* 0x0000001900197308 */ /* 0x000f300000002400 */
        /* <DEDUP_REMOVED lines=25> */
[----:B------:R5:W0:Y:S08]  /*4980*/  MUFU.TANH R11, R31 ;  /* 0x0000001f000b7308 */ /* 0x000a300000002400 */
[----:B------:R1:W0:Y:S01]  /*4990*/  MUFU.TANH R13, R35 ;  /* 0x00000023000d7308 */ /* 0x0002220000002400 */
[----:B-----5:R-:W-:-:S07]  /*49a0*/  LEA R31, R168, 0xffffffc0, 0x6 ;  /* 0xffffffc0a81f7811 */ /* 0x020fce00078e30ff */
[----:B------:R5:W0:Y:S01]  /*49b0*/  MUFU.TANH R10, R30 ;  /* 0x0000001e000a7308 */ /* 0x000a220000002400 */
[----:B-1----:R-:W-:-:S07]  /*49c0*/  VIADD R35, R5, UR14 ;  /* 0x0000000e05237c36 */ /* 0x002fce0008000000 */
[----:B------:R1:W2:Y:S01]  /*49d0*/  MUFU.TANH R12, R34 ;  /* 0x00000022000c7308 */ /* 0x0002a20000002400 */
[----:B-----5:R-:W-:-:S07]  /*49e0*/  IADD3 R30, -R2, UR49, -R31 ;  /* 0x00000031021e7c10 */ /* 0x020fce000fffe91f */
[----:B------:R5:W2:Y:S01]  /*49f0*/  MUFU.TANH R14, R38 ;  /* 0x00000026000e7308 */ /* 0x000aa20000002400 */
[----:B-1----:R-:W-:-:S04]  /*4a00*/  VIADD R34, R5, UR20 ;  /* 0x0000001405227c36 */ /* 0x002fc80008000000 */
[----:B0-----:R-:W-:Y:S02]  /*4a10*/  IMAD.IADD R5, R34, 0x1, R9 ;  /* 0x0000000122057824 */ /* 0x001fe400078e0209 */
[----:B-----5:R-:W-:Y:S01]  /*4a20*/  VIADD R38, R3, 0xffffffff ;  /* 0xffffffff03267836 */ /* 0x020fe20000000000 */
[----:B------:R-:W-:Y:S01]  /*4a30*/  VIADDMNMX R3, R9, R35, R30, PT ;  /* 0x0000002309037246 */ /* 0x000fe2000380011e */
[----:B---34-:R-:W-:Y:S06]  /*4a40*/  @P2 BRA `(.L_x_2377) ;  /* 0x00000000005c2947 */ /* 0x018fec0003800000 */
[----:B------:R-:W-:Y:S01]  /*4a50*/  IMAD.U32 R6, RZ, RZ, UR51 ;  /* 0x00000033ff067e24 */ /* 0x000fe2000f8e00ff */
[----:B------:R-:W-:Y:S04]  /*4a60*/  BSSY B0, `(.L_x_2378) ;  /* 0x0000011000007945 */ /* 0x000fe80003800000 */
[----:B------:R-:W-:-:S04]  /*4a70*/  IADD3 R6, -R6, UR49, R9 ;  /* 0x0000003106067c10 */ /* 0x000fc8000fffe109 */
[----:B------:R-:W-:-:S13]  /*4a80*/  ISETP.GT.AND P2, PT, R6, -0x1, PT ;  /* 0xffffffff0600780c */ /* 0x000fda0003f44270 */
[----:B------:R-:W-:Y:S05]  /*4a90*/  @P2 BRA `(.L_x_2379) ;  /* 0x0000000000202947 */ /* 0x000fea0003800000 */
[----:B------:R-:W-:Y:S01]  /*4aa0*/  UISETP.NE.AND UP2, UPT, UR15, 0x1, UPT ;  /* 0x000000010f00788c */ /* 0x000fe2000bf45270 */
[----:B------:R-:W-:-:S05]  /*4ab0*/  LOP3.LUT R6, RZ, R6, RZ, 0x33, !PT ;  /* 0x00000006ff067212 */ /* 0x000fca00078e33ff */
[----:B------:R-:W-:-:S05]  /*4ac0*/  PLOP3.LUT P2, PT, PT, PT, UP2, 0x80, 0x0 ;  /* 0x000000000000781c */ /* 0x000fca0003f4f028 */
[----:B------:R-:W-:-:S08]  /*4ad0*/  @UP2 ULDC.64 UR6, c[0x0][0x9e8] ;  /* 0x00027a0000062ab9 */ /* 0x000fd00000000a00 */
[----:B------:R-:W-:-:S05]  /*4ae0*/  @P2 IMAD.HI.U32 R9, R6, UR6, RZ ;  /* 0x0000000606092c27 */ /* 0x000fca000f8e00ff */
[----:B------:R-:W-:-:S04]  /*4af0*/  @P2 SHF.R.U32.HI R6, RZ, UR7, R9 ;  /* 0x00000007ff062c19 */ /* 0x000fc80008011609 */
[----:B------:R-:W-:Y:S01]  /*4b00*/  LOP3.LUT R6, RZ, R6, RZ, 0x33, !PT ;  /* 0x00000006ff067212 */ /* 0x000fe200078e33ff */
[----:B------:R-:W-:Y:S06]  /*4b10*/  BRA `(.L_x_2380) ;  /* 0x0000000000147947 */ /* 0x000fec0003800000 */
.L_x_2379:
[----:B------:R-:W-:-:S06]  /*4b20*/  UISETP.NE.AND UP2, UPT, UR15, 0x1, UPT ;  /* 0x000000010f00788c */ /* 0x000fcc000bf45270 */
[----:B------:R-:W-:-:S05]  /*4b30*/  PLOP3.LUT P2, PT, PT, PT, UP2, 0x80, 0x0 ;  /* 0x000000000000781c */ /* 0x000fca0003f4f028 */
[----:B------:R-:W-:-:S08]  /*4b40*/  @UP2 ULDC.64 UR6, c[0x0][0x9e8] ;  /* 0x00027a0000062ab9 */ /* 0x000fd00000000a00 */
[----:B------:R-:W-:-:S05]  /*4b50*/  @P2 IMAD.HI.U32 R9, R6, UR6, RZ ;  /* 0x0000000606092c27 */ /* 0x000fca000f8e00ff */
[----:B------:R-:W-:-:S07]  /*4b60*/  @P2 SHF.R.U32.HI R6, RZ, UR7, R9 ;  /* 0x00000007ff062c19 */ /* 0x000fce0008011609 */
.L_x_2380:
[----:B------:R-:W-:Y:S05]  /*4b70*/  BSYNC B0 ;  /* 0x0000000000007941 */ /* 0x000fea0003800000 */
.L_x_2378:
[----:B------:R-:W-:-:S04]  /*4b80*/  IMAD R9, R6, UR15, -R31 ;  /* 0x0000000f06097c24 */ /* 0x000fc8000f8e0a1f */
[----:B------:R-:W-:-:S05]  /*4b90*/  IMAD.IADD R6, R9, 0x1, -R2 ;  /* 0x0000000109067824 */ /* 0x000fca00078e0a02 */
[----:B------:R-:W-:Y:S02]  /*4ba0*/  VIMNMX R5, R5, R6, !PT ;  /* 0x0000000605057248 */ /* 0x000fe40007fe0100 */
[----:B------:R-:W-:-:S07]  /*4bb0*/  VIADDMNMX R3, R6, UR15, R3, PT ;  /* 0x0000000f06037c46 */ /* 0x000fce000b800103 */
.L_x_2377:
[C---:B------:R-:W-:Y:S02]  /*4bc0*/  ISETP.GE.AND P2, PT, R38.reuse, 0x2, PT ;  /* 0x000000022600780c */ /* 0x040fe40003f46270 */
[C---:B------:R-:W-:Y:S02]  /*4bd0*/  ISETP.GE.AND P6, PT, R38.reuse, 0xa, PT ;  /* 0x0000000a2600780c */ /* 0x040fe40003fc6270 */
[----:B------:R-:W-:Y:S02]  /*4be0*/  ISETP.GT.AND P4, PT, R5, 0x1, !P2 ;  /* 0x000000010500780c */ /* 0x000fe40005784270 */
[----:B------:R-:W-:Y:S02]  /*4bf0*/  ISETP.GE.AND P3, PT, R38, 0x9, PT ;  /* 0x000000092600780c */ /* 0x000fe40003f66270 */
[----:B------:R-:W-:Y:S02]  /*4c00*/  ISETP.LT.OR P4, PT, R3, 0x2, P4 ;  /* 0x000000020300780c */ /* 0x000fe40002781670 */
[----:B------:R-:W-:-:S02]  /*4c10*/  ISETP.GT.AND P5, PT, R5, 0x8, !P3 ;  /* 0x000000080500780c */ /* 0x000fc40005fa4270 */
[----:B------:R-:W-:Y:S02]  /*4c20*/  FSEL R42, R25, -INF , !P4 ;  /* 0xff800000192a7808 */ /* 0x000fe40006000000 */
[----:B------:R-:W-:Y:S02]  /*4c30*/  ISETP.GT.AND P4, PT, R5, 0x9, !P6 ;  /* 0x000000090500780c */ /* 0x000fe40007784270 */
[----:B------:R-:W-:Y:S02]  /*4c40*/  P2R R25, PR, RZ, 0x40 ;  /* 0x00000040ff197803 */ /* 0x000fe40000000000 */
[----:B------:R-:W-:Y:S02]  /*4c50*/  ISETP.LT.OR P4, PT, R3, 0xa, P4 ;  /* 0x0000000a0300780c */ /* 0x000fe40002781670 */
[----:B------:R-:W-:Y:S02]  /*4c60*/  ISETP.GE.AND P6, PT, R38, 0x11, PT ;  /* 0x000000112600780c */ /* 0x000fe40003fc6270 */
[----:B------:R-:W-:-:S02]  /*4c70*/  FSEL R58, R29, -INF , !P4 ;  /* 0xff8000001d3a7808 */ /* 0x000fc40006000000 */
[----:B------:R-:W-:Y:S02]  /*4c80*/  ISETP.LT.OR P5, PT, R3, 0x9, P5 ;  /* 0x000000090300780c */ /* 0x000fe40002fa1670 */
        /* <DEDUP_REMOVED lines=58> */
[----:B------:R-:W-:-:S04]  /*5030*/  ISETP.GE.AND P6, PT, R38, 0x3a, PT ;  /* 0x0000003a2600780c */ /* 0x000fc80003fc6270 */
[----:B------:R-:W-:Y:S02]  /*5040*/  P2R R38, PR, RZ, 0x40 ;  /* 0x00000040ff267803 */ /* 0x000fe40000000000 */
[----:B------:R-:W-:Y:S02]  /*5050*/  ISETP.GT.AND P6, PT, R5, 0x39, !P6 ;  /* 0x000000390500780c */ /* 0x000fe400077c4270 */
[----:B------:R-:W0:Y:S02]  /*5060*/  SHFL.IDX PT, R5, R4, 0x1, 0x1c1f ;  /* 0x003c1f0004057f89 */ /* 0x000e2400000e0000 */
[----:B------:R-:W-:-:S04]  /*5070*/  ISETP.LT.OR P6, PT, R3, 0x3a, P6 ;  /* 0x0000003a0300780c */ /* 0x000fc800037c1670 */
[----:B------:R-:W-:Y:S02]  /*5080*/  FSEL R74, R53, -INF , !P6 ;  /* 0xff800000354a7808 */ /* 0x000fe40007000000 */
[----:B------:R-:W-:Y:S02]  /*5090*/  PLOP3.LUT P6, PT, PT, PT, UP1, 0x40, 0x0 ;  /* 0x000000000000781c */ /* 0x000fe40003fce818 */
[----:B0-----:R-:W-:Y:S01]  /*50a0*/  VIADDMNMX R3, R5, R35, R30, PT ;  /* 0x0000002305037246 */ /* 0x001fe2000380011e */
[----:B------:R-:W-:-:S10]  /*50b0*/  IMAD.IADD R6, R34, 0x1, R5 ;  /* 0x0000000122067824 */ /* 0x000fd400078e0205 */
[----:B------:R-:W-:Y:S05]  /*50c0*/  @P6 BRA `(.L_x_2381) ;  /* 0x0000000000646947 */ /* 0x000fea0003800000 */
        /* <DEDUP_REMOVED lines=9> */
[----:B------:R-:W-:Y:S01]  /*5160*/  @P6 IMAD.HI.U32 R5, R4, UR6, RZ ;  /* 0x0000000604056c27 */ /* 0x000fe2000f8e00ff */
[----:B------:R-:W-:-:S13]  /*5170*/  PLOP3.LUT P6, PT, PT, PT, UP2, 0x80, 0x0 ;  /* 0x000000000000781c */ /* 0x000fda0003fcf028 */
[----:B------:R-:W-:-:S04]  /*5180*/  @P6 SHF.R.U32.HI R4, RZ, UR7, R5 ;  /* 0x00000007ff046c19 */ /* 0x000fc80008011605 */
[----:B------:R-:W-:Y:S01]  /*5190*/  LOP3.LUT R4, RZ, R4, RZ, 0x33, !PT ;  /* 0x00000004ff047212 */ /* 0x000fe200078e33ff */
[----:B------:R-:W-:Y:S06]  /*51a0*/  BRA `(.L_x_2384) ;  /* 0x0000000000187947 */ /* 0x000fec0003800000 */
.L_x_2383:
[----:B------:R-:W-:-:S06]  /*51b0*/  UISETP.NE.AND UP2, UPT, UR15, 0x1, UPT ;  /* 0x000000010f00788c */ /* 0x000fcc000bf45270 */
[----:B------:R-:W-:-:S05]  /*51c0*/  PLOP3.LUT P6, PT, PT, PT, UP2, 0x80, 0x0 ;  /* 0x000000000000781c */ /* 0x000fca0003fcf028 */
[----:B------:R-:W-:-:S08]  /*51d0*/  @UP2 ULDC.64 UR6, c[0x0][0x9e8] ;  /* 0x00027a0000062ab9 */ /* 0x000fd00000000a00 */
[----:B------:R-:W-:Y:S01]  /*51e0*/  @P6 IMAD.HI.U32 R5, R4, UR6, RZ ;  /* 0x0000000604056c27 */ /* 0x000fe2000f8e00ff */
[----:B------:R-:W-:-:S13]  /*51f0*/  PLOP3.LUT P6, PT, PT, PT, UP2, 0x80, 0x0 ;  /* 0x000000000000781c */ /* 0x000fda0003fcf028 */
[----:B------:R-:W-:-:S07]  /*5200*/  @P6 SHF.R.U32.HI R4, RZ, UR7, R5 ;  /* 0x00000007ff046c19 */ /* 0x000fce0008011605 */
.L_x_2384:
[----:B------:R-:W-:Y:S05]  /*5210*/  BSYNC B0 ;  /* 0x0000000000007941 */ /* 0x000fea0003800000 */
.L_x_2382:
[----:B------:R-:W-:-:S04]  /*5220*/  IMAD R5, R4, UR15, -R31 ;  /* 0x0000000f04057c24 */ /* 0x000fc8000f8e0a1f */
[----:B------:R-:W-:-:S05]  /*5230*/  IMAD.IADD R5, R5, 0x1, -R2 ;  /* 0x0000000105057824 */ /* 0x000fca00078e0a02 */
[----:B------:R-:W-:Y:S02]  /*5240*/  VIMNMX R6, R6, R5, !PT ;  /* 0x0000000506067248 */ /* 0x000fe40007fe0100 */
[----:B------:R-:W-:-:S07]  /*5250*/  VIADDMNMX R3, R5, UR15, R3, PT ;  /* 0x0000000f05037c46 */ /* 0x000fce000b800103 */
.L_x_2381:
[----:B------:R-:W-:Y:S01]  /*5260*/  BAR.SYNC.DEFER_BLOCKING 0xf, 0x100 ;  /* 0x03c4000000007b1d */ /* 0x000fe20000010000 */
[----:B------:R-:W-:Y:S02]  /*5270*/  ISETP.GT.AND P2, PT, R6, 0x1, !P2 ;  /* 0x000000010600780c */ /* 0x000fe40005744270 */
[----:B------:R-:W-:Y:S02]  /*5280*/  ISETP.NE.AND P6, PT, R9, RZ, PT ;  /* 0x000000ff0900720c */ /* 0x000fe40003fc5270 */
[----:B------:R-:W-:Y:S01]  /*5290*/  ISETP.LT.OR P2, PT, R3, 0x2, P2 ;  /* 0x000000020300780c */ /* 0x000fe20001741670 */
[----:B------:R-:W-:Y:S01]  /*52a0*/  ULDC UR10, c[0x0][0x988] ;  /* 0x00026200000a7ab9 */ /* 0x000fe20000000800 */
[----:B------:R-:W-:Y:S02]  /*52b0*/  FMNMX.FTZ R5, R32, R42, !PT ;  /* 0x0000002a20057209 */ /* 0x000fe40007810000 */
[----:B------:R-:W-:Y:S02]  /*52c0*/  FSEL R9, R27, -INF , !P2 ;  /* 0xff8000001b097808 */ /* 0x000fe40005000000 */
[----:B------:R-:W-:-:S02]  /*52d0*/  ISETP.NE.AND P2, PT, R25, RZ, PT ;  /* 0x000000ff1900720c */ /* 0x000fc40003f45270 */
[----:B------:R-:W-:Y:S02]  /*52e0*/  FMNMX.FTZ R5, R56, R5, !PT ;  /* 0x0000000538057209 */ /* 0x000fe40007810000 */
[----:B------:R-:W-:Y:S02]  /*52f0*/  ISETP.GT.AND P2, PT, R6, 0x9, !P2 ;  /* 0x000000090600780c */ /* 0x000fe40005744270 */
[----:B------:R-:W-:Y:S02]  /*5300*/  FMNMX.FTZ R5, R58, R5, !PT ;  /* 0x000000053a057209 */ /* 0x000fe40007810000 */
[----:B------:R-:W-:Y:S02]  /*5310*/  ISETP.LT.OR P2, PT, R3, 0xa, P2 ;  /* 0x0000000a0300780c */ /* 0x000fe40001741670 */
[----:B------:R-:W-:Y:S02]  /*5320*/  FMNMX.FTZ R5, R60, R5, !PT ;  /* 0x000000053c057209 */ /* 0x000fe40007810000 */
[----:B------:R-:W-:-:S02]  /*5330*/  FSEL R11, R11, -INF , !P2 ;  /* 0xff8000000b0b7808 */ /* 0x000fc40005000000 */
[----:B------:R-:W-:Y:S02]  /*5340*/  ISETP.NE.AND P2, PT, R28, RZ, PT ;  /* 0x000000ff1c00720c */ /* 0x000fe40003f45270 */
[----:B------:R-:W-:Y:S02]  /*5350*/  FMNMX.FTZ R5, R62, R5, !PT ;  /* 0x000000053e057209 */ /* 0x000fe40007810000 */
[----:B------:R-:W-:Y:S02]  /*5360*/  ISETP.GT.AND P2, PT, R6, 0x10, !P2 ;  /* 0x000000100600780c */ /* 0x000fe40005744270 */
[----:B------:R-:W-:Y:S02]  /*5370*/  FMNMX.FTZ R5, R64, R5, !PT ;  /* 0x0000000540057209 */ /* 0x000fe40007810000 */
[----:B------:R-:W-:Y:S02]  /*5380*/  ISETP.LT.OR P2, PT, R3, 0x11, P2 ;  /* 0x000000110300780c */ /* 0x000fe40001741670 */
[----:B------:R-:W-:-:S02]  /*5390*/  FMNMX.FTZ R5, R66, R5, !PT ;  /* 0x0000000542057209 */ /* 0x000fc40007810000 */
[----:B--2---:R-:W-:Y:S02]  /*53a0*/  FSEL R12, R12, -INF , !P2 ;  /* 0xff8000000c0c7808 */ /* 0x004fe40005000000 */
[----:B------:R-:W-:Y:S02]  /*53b0*/  ISETP.NE.AND P2, PT, R29, RZ, PT ;  /* 0x000000ff1d00720c */ /* 0x000fe40003f45270 */
[----:B------:R-:W-:Y:S02]  /*53c0*/  FMNMX.FTZ R5, R40, R5, !PT ;  /* 0x0000000528057209 */ /* 0x000fe40007810000 */
[C---:B------:R-:W-:Y:S02]  /*53d0*/  ISETP.GT.AND P2, PT, R6.reuse, 0x11, !P2 ;  /* 0x000000110600780c */ /* 0x040fe40005744270 */
[----:B------:R-:W-:Y:S02]  /*53e0*/  ISETP.GT.AND P3, PT, R6, 0x8, !P3 ;  /* 0x000000080600780c */ /* 0x000fe40005f64270 */
[----:B------:R-:W-:-:S02]  /*53f0*/  ISETP.LT.OR P2, PT, R3, 0x12, P2 ;  /* 0x000000120300780c */ /* 0x000fc40001741670 */
[----:B------:R-:W-:Y:S02]  /*5400*/  FMNMX.FTZ R5, R68, R5, !PT ;  /* 0x0000000544057209 */ /* 0x000fe40007810000 */
[----:B------:R-:W-:Y:S02]  /*5410*/  FSEL R13, R13, -INF , !P2 ;  /* 0xff8000000d0d7808 */ /* 0x000fe40005000000 */
[----:B------:R-:W-:Y:S02]  /*5420*/  ISETP.NE.AND P2, PT, R33, RZ, PT ;  /* 0x000000ff2100720c */ /* 0x000fe40003f45270 */
[----:B------:R-:W-:Y:S02]  /*5430*/  ISETP.LT.OR P3, PT, R3, 0x9, P3 ;  /* 0x000000090300780c */ /* 0x000fe40001f61670 */
[----:B------:R-:W-:Y:S02]  /*5440*/  ISETP.GT.AND P2, PT, R6, 0x18, !P2 ;  /* 0x000000180600780c */ /* 0x000fe40005744270 */
[----:B------:R-:W-:-:S02]  /*5450*/  FMNMX.FTZ R5, R44, R5, !PT ;  /* 0x000000052c057209 */ /* 0x000fc40007810000 */
[----:B------:R-:W-:Y:S02]  /*5460*/  ISETP.LT.OR P2, PT, R3, 0x19, P2 ;  /* 0x000000190300780c */ /* 0x000fe40001741670 */
[----:B------:R-:W-:Y:S02]  /*5470*/  FSEL R10, R10, -INF , !P3 ;  /* 0xff8000000a0a7808 */ /* 0x000fe40005800000 */
[----:B------:R-:W-:Y:S02]  /*5480*/  FSEL R14, R14, -INF , !P2 ;  /* 0xff8000000e0e7808 */ /* 0x000fe40005000000 */
[----:B------:R-:W-:Y:S02]  /*5490*/  ISETP.NE.AND P2, PT, R36, RZ, PT ;  /* 0x000000ff2400720c */ /* 0x000fe40003f45270 */
[----:B------:R-:W-:Y:S02]  /*54a0*/  ISETP.NE.AND P3, PT, R41, RZ, PT ;  /* 0x000000ff2900720c */ /* 0x000fe40003f65270 */
[----:B------:R-:W-:-:S02]  /*54b0*/  ISETP.GT.AND P2, PT, R6, 0x19, !P2 ;  /* 0x000000190600780c */ /* 0x000fc40005744270 */
[----:B------:R-:W-:Y:S02]  /*54c0*/  FMNMX.FTZ R5, R70, R5, !PT ;  /* 0x0000000546057209 */ /* 0x000fe40007810000 */
[----:B------:R-:W-:Y:S02]  /*54d0*/  ISETP.LT.OR P2, PT, R3, 0x1a, P2 ;  /* 0x0000001a0300780c */ /* 0x000fe40001741670 */
[----:B------:R-:W-:Y:S02]  /*54e0*/  FMNMX.FTZ R5, R48, R5, !PT ;  /* 0x0000000530057209 */ /* 0x000fe40007810000 */
[----:B------:R-:W-:Y:S02]  /*54f0*/  FSEL R15, R15, -INF , !P2 ;  /* 0xff8000000f0f7808 */ /* 0x000fe40005000000 */
[----:B------:R-:W-:Y:S02]  /*5500*/  ISETP.NE.AND P2, PT, R37, RZ, PT ;  /* 0x000000ff2500720c */ /* 0x000fe40003f45270 */
[----:B------:R-:W-:-:S02]  /*5510*/  FMNMX.FTZ R5, R72, R5, !PT ;  /* 0x0000000548057209 */ /* 0x000fc40007810000 */
[----:B------:R-:W-:Y:S02]  /*5520*/  ISETP.GT.AND P2, PT, R6, 0x20, !P2 ;  /* 0x000000200600780c */ /* 0x000fe40005744270 */
[----:B------:R-:W-:Y:S02]  /*5530*/  FMNMX.FTZ R5, R52, R5, !PT ;  /* 0x0000000534057209 */ /* 0x000fe40007810000 */
[----:B------:R-:W-:Y:S02]  /*5540*/  ISETP.LT.OR P2, PT, R3, 0x21, P2 ;  /* 0x000000210300780c */ /* 0x000fe40001741670 */
[----:B------:R-:W-:Y:S02]  /*5550*/  FMNMX.FTZ R27, R74, R5, !PT ;  /* 0x000000054a1b7209 */ /* 0x000fe40007810000 */
[----:B------:R-:W-:Y:S02]  /*5560*/  FSEL R20, R20, -INF , !P2 ;  /* 0xff80000014147808 */ /* 0x000fe40005000000 */
[----:B------:R-:W-:-:S02]  /*5570*/  ISETP.NE.AND P2, PT, R39, RZ, PT ;  /* 0x000000ff2700720c */ /* 0x000fc40003f45270 */
[C---:B------:R-:W-:Y:S02]  /*5580*/  ISETP.GT.AND P4, PT, R6.reuse, 0x31, !P4 ;  /* 0x000000310600780c */ /* 0x040fe40006784270 */
[C---:B------:R-:W-:Y:S02]  /*5590*/  ISETP.GT.AND P2, PT, R6.reuse, 0x21, !P2 ;  /* 0x000000210600780c */ /* 0x040fe40005744270 */
[----:B------:R-:W-:Y:S02]  /*55a0*/  ISETP.GT.AND P5, PT, R6, 0x38, !P5 ;  /* 0x000000380600780c */ /* 0x000fe40006fa4270 */
[C---:B------:R-:W-:Y:S02]  /*55b0*/  ISETP.LT.OR P2, PT, R3.reuse, 0x22, P2 ;  /* 0x000000220300780c */ /* 0x040fe40001741670 */
[----:B------:R-:W-:Y:S02]  /*55c0*/  ISETP.LT.OR P4, PT, R3, 0x32, P4 ;  /* 0x000000320300780c */ /* 0x000fe40002781670 */
[----:B------:R-:W-:-:S02]  /*55d0*/  FSEL R21, R21, -INF , !P2 ;  /* 0xff80000015157808 */ /* 0x000fc40005000000 */
[C---:B------:R-:W-:Y:S02]  /*55e0*/  ISETP.GT.AND P2, PT, R6.reuse, 0x28, !P3 ;  /* 0x000000280600780c */ /* 0x040fe40005f44270 */
[----:B------:R-:W-:Y:S02]  /*55f0*/  ISETP.NE.AND P3, PT, R45, RZ, PT ;  /* 0x000000ff2d00720c */ /* 0x000fe40003f65270 */
[----:B------:R-:W-:Y:S02]  /*5600*/  ISETP.LT.OR P2, PT, R3, 0x29, P2 ;  /* 0x000000290300780c */ /* 0x000fe40001741670 */
[----:B------:R-:W-:Y:S02]  /*5610*/  ISETP.GT.AND P3, PT, R6, 0x30, !P3 ;  /* 0x000000300600780c */ /* 0x000fe40005f64270 */
[----:B------:R-:W-:Y:S02]  /*5620*/  FSEL R24, R46, -INF , !P2 ;  /* 0xff8000002e187808 */ /* 0x000fe40005000000 */
[----:B------:R-:W-:-:S02]  /*5630*/  ISETP.GT.AND P2, PT, R6, RZ, !P6 ;  /* 0x000000ff0600720c */ /* 0x000fc40007744270 */
[----:B------:R-:W-:Y:S02]  /*5640*/  ISETP.NE.AND P6, PT, R38, RZ, PT ;  /* 0x000000ff2600720c */ /* 0x000fe40003fc5270 */
[C---:B------:R-:W-:Y:S02]  /*5650*/  ISETP.LT.OR P2, PT, R3.reuse, 0x1, P2 ;  /* 0x000000010300780c */ /* 0x040fe40001741670 */
[----:B------:R-:W-:Y:S02]  /*5660*/  ISETP.LT.OR P3, PT, R3, 0x31, P3 ;  /* 0x000000310300780c */ /* 0x000fe40001f61670 */
[----:B------:R-:W-:Y:S02]  /*5670*/  FSEL R4, R26, -INF , !P2 ;  /* 0xff8000001a047808 */ /* 0x000fe40005000000 */
[----:B------:R-:W0:Y:S01]  /*5680*/  SHFL.BFLY PT, R26, R27, 0x2, 0x1f ;  /* 0x0c401f001b1a7f89 */ /* 0x000e2200000e0000 */
[----:B------:R-:W-:Y:S02]  /*5690*/  ISETP.NE.AND P2, PT, R43, RZ, PT ;  /* 0x000000ff2b00720c */ /* 0x000fe40003f45270 */
[----:B------:R-:W-:-:S02]  /*56a0*/  FMNMX.FTZ R5, R4, R9, !PT ;  /* 0x0000000904057209 */ /* 0x000fc40007810000 */
[----:B------:R-:W-:Y:S02]  /*56b0*/  ISETP.GT.AND P2, PT, R6, 0x29, !P2 ;  /* 0x000000290600780c */ /* 0x000fe40005744270 */
[C---:B------:R-:W-:Y:S02]  /*56c0*/  ISETP.LT.OR P5, PT, R3.reuse, 0x39, P5 ;  /* 0x000000390300780c */ /* 0x040fe40002fa1670 */
[----:B------:R-:W-:Y:S02]  /*56d0*/  ISETP.LT.OR P2, PT, R3, 0x2a, P2 ;  /* 0x0000002a0300780c */ /* 0x000fe40001741670 */
[----:B0-----:R-:W-:Y:S02]  /*56e0*/  FMNMX.FTZ R28, R27, R26, !PT ;  /* 0x0000001a1b1c7209 */ /* 0x001fe40007810000 */
[----:B------:R-:W-:-:S03]  /*56f0*/  FMNMX.FTZ R26, R10, R5, !PT ;  /* 0x000000050a1a7209 */ /* 0x000fc60007810000 */
[----:B------:R-:W0:Y:S01]  /*5700*/  SHFL.BFLY PT, R29, R28, 0x1, 0x1f ;  /* 0x0c201f001c1d7f89 */ /* 0x000e2200000e0000 */
[----:B------:R-:W-:-:S04]  /*5710*/  FMNMX.FTZ R5, R11, R26, !PT ;  /* 0x0000001a0b057209 */ /* 0x000fc80007810000 */
[----:B------:R-:W-:-:S04]  /*5720*/  FMNMX.FTZ R26, R12, R5, !PT ;  /* 0x000000050c1a7209 */ /* 0x000fc80007810000 */
[----:B------:R-:W-:-:S04]  /*5730*/  FMNMX.FTZ R25, R13, R26, !PT ;  /* 0x0000001a0d197209 */ /* 0x000fc80007810000 */
[----:B------:R-:W-:Y:S02]  /*5740*/  FMNMX.FTZ R26, R14, R25, !PT ;  /* 0x000000190e1a7209 */ /* 0x000fe40007810000 */
[----:B------:R-:W-:Y:S02]  /*5750*/  FSEL R25, R47, -INF , !P2 ;  /* 0xff8000002f197808 */ /* 0x000fe40005000000 */
[----:B------:R-:W-:-:S04]  /*5760*/  FMNMX.FTZ R27, R15, R26, !PT ;  /* 0x0000001a0f1b7209 */ /* 0x000fc80007810000 */
[----:B------:R-:W-:Y:S02]  /*5770*/  FMNMX.FTZ R26, R20, R27, !PT ;  /* 0x0000001b141a7209 */ /* 0x000fe40007810000 */
[----:B0-----:R-:W-:Y:S02]  /*5780*/  FMNMX.FTZ R5, R28, R29, !PT ;  /* 0x0000001d1c057209 */ /* 0x001fe40007810000 */
[----:B------:R-:W-:Y:S02]  /*5790*/  FMNMX.FTZ R27, R21, R26, !PT ;  /* 0x0000001a151b7209 */ /* 0x000fe40007810000 */
[C---:B------:R-:W-:Y:S01]  /*57a0*/  FSETP.NEU.FTZ.AND P2, PT, R5.reuse, -INF , PT ;  /* 0xff8000000500780b */ /* 0x040fe20003f5d000 */
[----:B------:R-:W-:Y:S01]  /*57b0*/  FMUL.FTZ R28, R5, UR10 ;  /* 0x0000000a051c7c20 */ /* 0x000fe20008410000 */
[----:B------:R-:W-:-:S04]  /*57c0*/  FSEL R26, R50, -INF , !P3 ;  /* 0xff800000321a7808 */ /* 0x000fc80005800000 */
[----:B------:R-:W-:Y:S02]  /*57d0*/  FSEL R31, R28, RZ, P2 ;  /* 0x000000ff1c1f7208 */ /* 0x000fe40001000000 */
[----:B------:R-:W-:Y:S02]  /*57e0*/  ISETP.GT.AND P2, PT, R6, 0x39, !P6 ;  /* 0x000000390600780c */ /* 0x000fe40007744270 */
[----:B------:R-:W-:Y:S01]  /*57f0*/  FMNMX.FTZ R6, R24, R27, !PT ;  /* 0x0000001b18067209 */ /* 0x000fe20007810000 */
[--C-:B------:R-:W-:Y:S01]  /*5800*/  FFMA.FTZ R30, R32, UR10, -R31.reuse ;  /* 0x0000000a201e7c23 */ /* 0x100fe2000801081f */
[----:B------:R-:W-:Y:S01]  /*5810*/  FSEL R27, R51, -INF , !P4 ;  /* 0xff800000331b7808 */ /* 0x000fe20006000000 */
[--C-:B------:R-:W-:Y:S01]  /*5820*/  FFMA.FTZ R34, R58, UR10, -R31.reuse ;  /* 0x0000000a3a227c23 */ /* 0x100fe2000801081f */
[----:B------:R-:W-:Y:S01]  /*5830*/  FMNMX.FTZ R29, R25, R6, !PT ;  /* 0x00000006191d7209 */ /* 0x000fe20007810000 */
[----:B------:R0:W-:Y:S01]  /*5840*/  MUFU.EX2 R152, R30 ;  /* 0x0000001e00987308 */ /* 0x0001e20000000800 */
[----:B------:R-:W-:Y:S01]  /*5850*/  ISETP.LT.OR P2, PT, R3, 0x3a, P2 ;  /* 0x0000003a0300780c */ /* 0x000fe20001741670 */
[--C-:B------:R-:W-:Y:S01]  /*5860*/  FFMA.FTZ R32, R42, UR10, -R31.reuse ;  /* 0x0000000a2a207c23 */ /* 0x100fe2000801081f */
[----:B------:R-:W-:Y:S01]  /*5870*/  FMNMX.FTZ R6, R26, R29, !PT ;  /* 0x0000001d1a067209 */ /* 0x000fe20007810000 */
[--C-:B------:R-:W-:Y:S01]  /*5880*/  FFMA.FTZ R36, R60, UR10, -R31.reuse ;  /* 0x0000000a3c247c23 */ /* 0x100fe2000801081f */
[----:B------:R-:W-:Y:S01]  /*5890*/  FSEL R3, R54, -INF , !P5 ;  /* 0xff80000036037808 */ /* 0x000fe20006800000 */
[--C-:B------:R-:W-:Y:S01]  /*58a0*/  FFMA.FTZ R38, R64, UR10, -R31.reuse ;  /* 0x0000000a40267c23 */ /* 0x100fe2000801081f */
[----:B------:R-:W-:Y:S01]  /*58b0*/  FMNMX.FTZ R6, R27, R6, !PT ;  /* 0x000000061b067209 */ /* 0x000fe20007810000 */
[----:B------:R1:W-:Y:S01]  /*58c0*/  MUFU.EX2 R35, R34 ;  /* 0x0000002200237308 */ /* 0x0003e20000000800 */
[----:B------:R-:W-:Y:S01]  /*58d0*/  FSEL R28, R55, -INF , !P2 ;  /* 0xff800000371c7808 */ /* 0x000fe20005000000 */
[--C-:B0-----:R-:W-:Y:S01]  /*58e0*/  FFMA.FTZ R30, R56, UR10, -R31.reuse ;  /* 0x0000000a381e7c23 */ /* 0x101fe2000801081f */
[----:B------:R-:W-:Y:S01]  /*58f0*/  FMNMX.FTZ R29, R3, R6, !PT ;  /* 0x00000006031d7209 */ /* 0x000fe20007810000 */
[--C-:B------:R-:W-:Y:S01]  /*5900*/  FFMA.FTZ R39, R66, UR10, -R31.reuse ;  /* 0x0000000a42277c23 */ /* 0x100fe2000801081f */
[--C-:B------:R-:W-:Y:S01]  /*5910*/  FFMA.FTZ R40, R40, UR10, -R31.reuse ;  /* 0x0000000a28287c23 */ /* 0x100fe2000801081f */
[--C-:B------:R-:W-:Y:S01]  /*5920*/  FFMA.FTZ R42, R70, UR10, -R31.reuse ;  /* 0x0000000a462a7c23 */ /* 0x100fe2000801081f */
[----:B------:R-:W-:Y:S01]  /*5930*/  FMNMX.FTZ R29, R28, R29, !PT ;  /* 0x0000001d1c1d7209 */ /* 0x000fe20007810000 */
[----:B------:R-:W-:Y:S01]  /*5940*/  MUFU.EX2 R154, R30 ;  /* 0x0000001e009a7308 */ /* 0x000fe20000000800 */
[--C-:B-1----:R-:W-:Y:S01]  /*5950*/  FFMA.FTZ R34, R68, UR10, -R31.reuse ;  /* 0x0000000a44227c23 */ /* 0x102fe2000801081f */
[----:B------:R-:W-:-:S02]  /*5960*/  FFMA.FTZ R45, R72, UR10, -R31 ;  /* 0x0000000a482d7c23 */ /* 0x000fc4000801081f */
[----:B------:R-:W0:Y:S04]  /*5970*/  SHFL.BFLY PT, R6, R29, 0x2, 0x1f ;  /* 0x0c401f001d067f89 */ /* 0x000e2800000e0000 */
[----:B------:R-:W-:Y:S08]  /*5980*/  MUFU.EX2 R41, R34 ;  /* 0x0000002200297308 */ /* 0x000ff00000000800 */
[----:B------:R1:W-:Y:S08]  /*5990*/  MUFU.EX2 R33, R32 ;  /* 0x0000002000217308 */ /* 0x0003f00000000800 */
[----:B------:R-:W-:Y:S01]  /*59a0*/  MUFU.EX2 R36, R36 ;  /* 0x0000002400247308 */ /* 0x000fe20000000800 */
[----:B-1----:R-:W-:Y:S01]  /*59b0*/  FFMA.FTZ R32, R62, UR10, -R31 ;  /* 0x0000000a3e207c23 */ /* 0x002fe2000801081f */
[----:B0-----:R-:W-:-:S06]  /*59c0*/  FMNMX.FTZ R30, R29, R6, !PT ;  /* 0x000000061d1e7209 */ /* 0x001fcc0007810000 */
[----:B------:R0:W1:Y:S01]  /*59d0*/  MUFU.EX2 R37, R32 ;  /* 0x0000002000257308 */ /* 0x0000620000000800 */
[----:B------:R-:W2:Y:S07]  /*59e0*/  SHFL.BFLY PT, R29, R30, 0x1, 0x1f ;  /* 0x0c201f001e1d7f89 */ /* 0x000eae00000e0000 */
[----:B------:R-:W-:Y:S01]  /*59f0*/  MUFU.EX2 R43, R42 ;  /* 0x0000002a002b7308 */ /* 0x000fe20000000800 */
[--C-:B0-----:R-:W-:Y:S01]  /*5a00*/  FFMA.FTZ R32, R44, UR10, -R31.reuse ;  /* 0x0000000a2c207c23 */ /* 0x101fe2000801081f */
[----:B------:R-:W-:-:S06]  /*5a10*/  FFMA.FTZ R44, R48, UR10, -R31 ;  /* 0x0000000a302c7c23 */ /* 0x000fcc000801081f */
[----:B------:R-:W-:Y:S01]  /*5a20*/  MUFU.EX2 R38, R38 ;  /* 0x0000002600267308 */ /* 0x000fe20000000800 */
[----:B-1----:R-:W-:-:S07]  /*5a30*/  F2FP.BF16.F32.PACK_AB R156, R37, R36 ;  /* 0x00000024259c723e */ /* 0x002fce00000010ff */
[----:B------:R-:W0:Y:S01]  /*5a40*/  MUFU.EX2 R39, R39 ;  /* 0x0000002700277308 */ /* 0x000e220000000800 */
[----:B--2---:R-:W-:Y:S01]  /*5a50*/  FMNMX.FTZ R6, R30, R29, !PT ;  /* 0x0000001d1e067209 */ /* 0x004fe20007810000 */
[--C-:B------:R-:W-:Y:S01]  /*5a60*/  FFMA.FTZ R29, R52, UR10, -R31.reuse ;  /* 0x0000000a341d7c23 */ /* 0x100fe2000801081f */
[----:B------:R-:W-:Y:S02]  /*5a70*/  FFMA.FTZ R31, R74, UR10, -R31 ;  /* 0x0000000a4a1f7c23 */ /* 0x000fe4000801081f */
[C---:B------:R-:W-:Y:S01]  /*5a80*/  FSETP.NEU.FTZ.AND P2, PT, R6.reuse, -INF , PT ;  /* 0xff8000000600780b */ /* 0x040fe20003f5d000 */
[----:B------:R-:W-:Y:S02]  /*5a90*/  FMUL.FTZ R30, R6, UR10 ;  /* 0x0000000a061e7c20 */ /* 0x000fe40008410000 */
[----:B------:R-:W1:Y:S03]  /*5aa0*/  MUFU.EX2 R40, R40 ;  /* 0x0000002800287308 */ /* 0x000e660000000800 */
        /* <DEDUP_REMOVED lines=15> */
[----:B------:R-:W2:Y:S01]  /*5ba0*/  MUFU.EX2 R9, R9 ;  /* 0x0000000900097308 */ /* 0x000ea20000000800 */
[--C-:B------:R-:W-:Y:S01]  /*5bb0*/  FFMA.FTZ R27, R27, UR10, -R34.reuse ;  /* 0x0000000a1b1b7c23 */ /* 0x100fe20008010822 */
[--C-:B------:R-:W-:Y:S01]  /*5bc0*/  FFMA.FTZ R3, R3, UR10, -R34.reuse ;  /* 0x0000000a03037c23 */ /* 0x100fe20008010822 */
[----:B------:R-:W-:Y:S01]  /*5bd0*/  FFMA.FTZ R28, R28, UR10, -R34 ;  /* 0x0000000a1c1c7c23 */ /* 0x000fe20008010822 */
[----:B0-----:R-:W-:-:S02]  /*5be0*/  F2FP.BF16.F32.PACK_AB R158, R39, R38 ;  /* 0x00000026279e723e */ /* 0x001fc400000010ff */
[----:B-1----:R-:W-:Y:S02]  /*5bf0*/  F2FP.BF16.F32.PACK_AB R160, R41, R40 ;  /* 0x0000002829a0723e */ /* 0x002fe400000010ff */
[----:B------:R-:W-:Y:S08]  /*5c00*/  MUFU.EX2 R10, R10 ;  /* 0x0000000a000a7308 */ /* 0x000ff00000000800 */
[----:B------:R-:W0:Y:S01]  /*5c10*/  MUFU.EX2 R11, R11 ;  /* 0x0000000b000b7308 */ /* 0x000e220000000800 */
[----:B--2---:R-:W-:-:S07]  /*5c20*/  F2FP.BF16.F32.PACK_AB R153, R9, R4 ;  /* 0x000000040999723e */ /* 0x004fce00000010ff */
[----:B------:R1:W-:Y:S08]  /*5c30*/  MUFU.EX2 R30, R31 ;  /* 0x0000001f001e7308 */ /* 0x0003f00000000800 */
[----:B------:R-:W2:Y:S01]  /*5c40*/  MUFU.EX2 R12, R12 ;  /* 0x0000000c000c7308 */ /* 0x000ea20000000800 */
[----:B-1----:R-:W-:Y:S01]  /*5c50*/  FADD.FTZ R31, R152, R33 ;  /* 0x00000021981f7221 */ /* 0x002fe20000010000 */
[----:B------:R-:W-:-:S02]  /*5c60*/  F2FP.BF16.F32.PACK_AB R152, R33, R152 ;  /* 0x000000982198723e */ /* 0x000fc400000010ff */
[----:B0-----:R-:W-:Y:S01]  /*5c70*/  F2FP.BF16.F32.PACK_AB R155, R11, R10 ;  /* 0x0000000a0b9b723e */ /* 0x001fe200000010ff */
[----:B------:R-:W-:Y:S01]  /*5c80*/  FADD.FTZ R42, R154, R31 ;  /* 0x0000001f9a2a7221 */ /* 0x000fe20000010000 */
[----:B------:R-:W-:Y:S01]  /*5c90*/  FADD.FTZ R31, R4, R9 ;  /* 0x00000009041f7221 */ /* 0x000fe20000010000 */
[C---:B------:R-:W-:Y:S01]  /*5ca0*/  F2FP.BF16.F32.PACK_AB R154, R35.reuse, R154 ;  /* 0x0000009a239a723e */ /* 0x040fe200000010ff */
[----:B------:R-:W0:Y:S01]  /*5cb0*/  MUFU.EX2 R13, R13 ;  /* 0x0000000d000d7308 */ /* 0x000e220000000800 */
[----:B------:R-:W-:Y:S01]  /*5cc0*/  FADD.FTZ R47, R35, R42 ;  /* 0x0000002a232f7221 */ /* 0x000fe20000010000 */
[----:B------:R-:W-:Y:S02]  /*5cd0*/  FADD.FTZ R42, R10, R31 ;  /* 0x0000001f0a2a7221 */ /* 0x000fe40000010000 */
[----:B------:R1:W-:Y:S01]  /*5ce0*/  STSM.16.M88.4 [R18+0x26800], R152 ;  /* 0x0268009812007844 */ /* 0x0003e20000000200 */
[----:B------:R-:W-:Y:S01]  /*5cf0*/  FADD.FTZ R46, R36, R47 ;  /* 0x0000002f242e7221 */ /* 0x000fe20000010000 */
[----:B------:R-:W-:-:S02]  /*5d00*/  FADD.FTZ R31, R11, R42 ;  /* 0x0000002a0b1f7221 */ /* 0x000fc40000010000 */
[----:B------:R-:W3:Y:S01]  /*5d10*/  MUFU.EX2 R14, R14 ;  /* 0x0000000e000e7308 */ /* 0x000ee20000000800 */
[----:B------:R-:W-:Y:S01]  /*5d20*/  FADD.FTZ R47, R37, R46 ;  /* 0x0000002e252f7221 */ /* 0x000fe20000010000 */
[----:B--2---:R-:W-:-:S03]  /*5d30*/  FADD.FTZ R34, R12, R31 ;  /* 0x0000001f0c227221 */ /* 0x004fc60000010000 */
[----:B------:R-:W-:-:S03]  /*5d40*/  FADD.FTZ R42, R38, R47 ;  /* 0x0000002f262a7221 */ /* 0x000fc60000010000 */
[----:B------:R-:W2:Y:S01]  /*5d50*/  MUFU.EX2 R15, R15 ;  /* 0x0000000f000f7308 */ /* 0x000ea20000000800 */
[----:B0-----:R-:W-:Y:S01]  /*5d60*/  FADD.FTZ R31, R13, R34 ;  /* 0x000000220d1f7221 */ /* 0x001fe20000010000 */
[----:B------:R-:W-:Y:S01]  /*5d70*/  FADD.FTZ R33, R39, R42 ;  /* 0x0000002a27217221 */ /* 0x000fe20000010000 */
[----:B------:R-:W-:-:S03]  /*5d80*/  F2FP.BF16.F32.PACK_AB R157, R13, R12 ;  /* 0x0000000c0d9d723e */ /* 0x000fc600000010ff */
[----:B------:R-:W-:Y:S02]  /*5d90*/  FADD.FTZ R36, R40, R33 ;  /* 0x0000002128247221 */ /* 0x000fe40000010000 */
[----:B------:R-:W0:Y:S01]  /*5da0*/  MUFU.EX2 R20, R20 ;  /* 0x0000001400147308 */ /* 0x000e220000000800 */
[----:B---3--:R-:W-:Y:S01]  /*5db0*/  FADD.FTZ R34, R14, R31 ;  /* 0x0000001f0e227221 */ /* 0x008fe20000010000 */
[----:B------:R-:W-:-:S06]  /*5dc0*/  FADD.FTZ R33, R41, R36 ;  /* 0x0000002429217221 */ /* 0x000fcc0000010000 */
[----:B------:R-:W3:Y:S01]  /*5dd0*/  MUFU.EX2 R21, R21 ;  /* 0x0000001500157308 */ /* 0x000ee20000000800 */
[C---:B--2---:R-:W-:Y:S01]  /*5de0*/  FADD.FTZ R31, R15.reuse, R34 ;  /* 0x000000220f1f7221 */ /* 0x044fe20000010000 */
[----:B------:R-:W-:-:S05]  /*5df0*/  F2FP.BF16.F32.PACK_AB R159, R15, R14 ;  /* 0x0000000e0f9f723e */ /* 0x000fca00000010ff */
[----:B------:R1:W-:Y:S01]  /*5e00*/  STSM.16.M88.4 [R19], R156 ;  /* 0x0000009c13007844 */ /* 0x0003e20000000200 */
[----:B------:R-:W2:Y:S01]  /*5e10*/  MUFU.EX2 R32, R32 ;  /* 0x0000002000207308 */ /* 0x000ea20000000800 */
[----:B0-----:R-:W-:-:S07]  /*5e20*/  FADD.FTZ R4, R20, R31 ;  /* 0x0000001f14047221 */ /* 0x001fce0000010000 */
[----:B------:R-:W0:Y:S01]  /*5e30*/  MUFU.EX2 R24, R24 ;  /* 0x0000001800187308 */ /* 0x000e220000000800 */
[C---:B---3--:R-:W-:Y:S01]  /*5e40*/  FADD.FTZ R9, R21.reuse, R4 ;  /* 0x0000000415097221 */ /* 0x048fe20000010000 */
[----:B------:R-:W-:-:S06]  /*5e50*/  F2FP.BF16.F32.PACK_AB R161, R21, R20 ;  /* 0x0000001415a1723e */ /* 0x000fcc00000010ff */
[----:B------:R-:W3:Y:S01]  /*5e60*/  MUFU.EX2 R25, R25 ;  /* 0x0000001900197308 */ /* 0x000ee20000000800 */
[----:B--2---:R-:W-:Y:S01]  /*5e70*/  FADD.FTZ R4, R32, R33 ;  /* 0x0000002120047221 */ /* 0x004fe20000010000 */
[----:B------:R-:W-:-:S03]  /*5e80*/  F2FP.BF16.F32.PACK_AB R162, R43, R32 ;  /* 0x000000202ba2723e */ /* 0x000fc600000010ff */
[----:B------:R-:W-:-:S03]  /*5e90*/  FADD.FTZ R43, R43, R4 ;  /* 0x000000042b2b7221 */ /* 0x000fc60000010000 */
[----:B------:R-:W-:Y:S01]  /*5ea0*/  MUFU.EX2 R44, R44 ;  /* 0x0000002c002c7308 */ /* 0x000fe20000000800 */
[----:B0-----:R-:W-:-:S07]  /*5eb0*/  FADD.FTZ R10, R24, R9 ;  /* 0x00000009180a7221 */ /* 0x001fce0000010000 */
[----:B------:R-:W0:Y:S01]  /*5ec0*/  MUFU.EX2 R45, R45 ;  /* 0x0000002d002d7308 */ /* 0x000e220000000800 */
[C---:B---3--:R-:W-:Y:S01]  /*5ed0*/  F2FP.BF16.F32.PACK_AB R163, R25.reuse, R24 ;  /* 0x0000001819a3723e */ /* 0x048fe200000010ff */
[----:B------:R-:W-:-:S04]  /*5ee0*/  FADD.FTZ R25, R25, R10 ;  /* 0x0000000a19197221 */ /* 0x000fc80000010000 */
[----:B------:R1:W-:Y:S02]  /*5ef0*/  STSM.16.M88.4 [R23], R160 ;  /* 0x000000a017007844 */ /* 0x0003e40000000200 */
[----:B------:R-:W-:Y:S08]  /*5f00*/  MUFU.EX2 R26, R26 ;  /* 0x0000001a001a7308 */ /* 0x000ff00000000800 */
[----:B------:R-:W2:Y:S01]  /*5f10*/  MUFU.EX2 R27, R27 ;  /* 0x0000001b001b7308 */ /* 0x000ea20000000800 */
[----:B0-----:R-:W-:Y:S01]  /*5f20*/  F2FP.BF16.F32.PACK_AB R164, R45, R44 ;  /* 0x0000002c2da4723e */ /* 0x001fe200000010ff */
[----:B------:R-:W-:-:S04]  /*5f30*/  FADD.FTZ R44, R44, R43 ;  /* 0x0000002b2c2c7221 */ /* 0x000fc80000010000 */
[----:B------:R-:W-:Y:S02]  /*5f40*/  FADD.FTZ R44, R45, R44 ;  /* 0x0000002c2d2c7221 */ /* 0x000fe40000010000 */
[----:B------:R-:W0:Y:S08]  /*5f50*/  MUFU.EX2 R29, R29 ;  /* 0x0000001d001d7308 */ /* 0x000e300000000800 */
[----:B------:R-:W3:Y:S01]  /*5f60*/  MUFU.EX2 R3, R3 ;  /* 0x0000000300037308 */ /* 0x000ee20000000800 */
[----:B--2---:R-:W-:Y:S01]  /*5f70*/  F2FP.BF16.F32.PACK_AB R165, R27, R26 ;  /* 0x0000001a1ba5723e */ /* 0x004fe200000010ff */
[----:B------:R-:W-:-:S04]  /*5f80*/  FADD.FTZ R26, R26, R25 ;  /* 0x000000191a1a7221 */ /* 0x000fc80000010000 */
[----:B------:R-:W-:Y:S02]  /*5f90*/  FADD.FTZ R26, R27, R26 ;  /* 0x0000001a1b1a7221 */ /* 0x000fe40000010000 */
[----:B------:R-:W2:Y:S01]  /*5fa0*/  MUFU.EX2 R28, R28 ;  /* 0x0000001c001c7308 */ /* 0x000ea20000000800 */
[----:B0-----:R-:W-:Y:S01]  /*5fb0*/  F2FP.BF16.F32.PACK_AB R166, R30, R29 ;  /* 0x0000001d1ea6723e */ /* 0x001fe200000010ff */
[----:B------:R-:W-:Y:S01]  /*5fc0*/  FADD.FTZ R29, R29, R44 ;  /* 0x0000002c1d1d7221 */ /* 0x000fe20000010000 */
[----:B---3--:R-:W-:Y:S01]  /*5fd0*/  FADD.FTZ R9, R3, R26 ;  /* 0x0000001a03097221 */ /* 0x008fe20000010000 */
[----:B--2---:R-:W-:Y:S02]  /*5fe0*/  F2FP.BF16.F32.PACK_AB R167, R28, R3 ;  /* 0x000000031ca7723e */ /* 0x004fe400000010ff */
[----:B------:R-:W-:Y:S01]  /*5ff0*/  FADD.FTZ R3, R30, R29 ;  /* 0x0000001d1e037221 */ /* 0x000fe20000010000 */
[----:B------:R-:W-:Y:S02]  /*6000*/  FADD.FTZ R4, R28, R9 ;  /* 0x000000091c047221 */ /* 0x000fe40000010000 */
[----:B------:R1:W-:Y:S01]  /*6010*/  STSM.16.M88.4 [R22], R164 ;  /* 0x000000a416007844 */ /* 0x0003e20000000200 */
[----:B------:R-:W-:Y:S05]  /*6020*/  @!P0 BRA `(.L_x_2385) ;  /* 0x0000000000048947 */ /* 0x000fea0003800000 */
[----:B------:R-:W-:Y:S01]  /*6030*/  BPT.TRAP 0x1 ;  /* 0x000000040000795c */ /* 0x000fe20000300000 */
.L_x_2385:
[----:B------:R0:W2:Y:S01]  /*6040*/  SYNCS.PHASECHK.TRANS64.TRYWAIT P2, [R7+URZ+0x28c50], R8 ;  /* 0x028c5008070075a7 */ /* 0x0000a2000804017f */
[----:B------:R-:W-:Y:S05]  /*6050*/  @!P0 BRA `(.L_x_2386) ;  /* 0x0000000000048947 */ /* 0x000fea0003800000 */
[----:B------:R-:W-:Y:S01]  /*6060*/  BPT.TRAP 0x1 ;  /* 0x000000040000795c */ /* 0x000fe20000300000 */
.L_x_2386:
[----:B--2---:R-:W-:Y:S05]  /*6070*/  @P2 BRA `(.L_x_2387) ;  /* 0x0000000000082947 */ /* 0x004fea0003800000 */
[----:B------:R-:W2:Y:S02]  /*6080*/  SYNCS.PHASECHK.TRANS64.TRYWAIT P2, [R7+URZ+0x28c50], R8 ;  /* 0x028c5008070075a7 */ /* 0x000ea4000804017f */
[----:B--2---:R-:W-:Y:S05]  /*6090*/  @!P2 BRA `(.L_x_2388) ;  /* 0x000001200024a947 */ /* 0x004fea0003800000 */
.L_x_2387:
[----:B------:R-:W-:Y:S01]  /*60a0*/  ULEA UR11, UR37, UR50, 0xc ;  /* 0x00000032250b7291 */ /* 0x000fe2000f8e603f */
[----:B------:R-:W-:Y:S01]  /*60b0*/  WARPGROUP.ARRIVE ;  /* 0x00000000000079c5 */ /* 0x000fe20000000000 */
[----:B------:R-:W-:Y:S01]  /*60c0*/  UMOV UR7, 0x40000040 ;  /* 0x4000004000077882 */ /* 0x000fe20000000000 */
[----:B------:R-:W-:Y:S01]  /*60d0*/  PLOP3.LUT P2, PT, PT, PT, UP1, 0x40, 0x0 ;  /* 0x000000000000781c */ /* 0x000fe20003f4e818 */
[----:B------:R-:W-:Y:S01]  /*60e0*/  @UP0 ULDC UR18, c[0x0][0x450] ;  /* 0x0001140000120ab9 */ /* 0x000fe20000000800 */
[----:B0-2---:R-:W-:Y:S02]  /*60f0*/  @!P1 VIADD R7, R7, 0x28c60 ;  /* 0x00028c6007079836 */ /* 0x005fe40000000000 */
        /* <DEDUP_REMOVED lines=16> */
[----:B------:R-:W-:Y:S02]  /*6200*/  UMOV UR7, 0x40000040 ;  /* 0x4000004000077882 */ /* 0x000fe40000000000 */
[----:B------:R-:W-:Y:S01]  /*6210*/  UMOV UR11, UR42 ;  /* 0x0000002a000b7c82 */ /* 0x000fe20008000000 */
[----:B------:R-:W-:Y:S02]  /*6220*/  WARPGROUP.DEPBAR.LE gsb0, 0x0 ;  /* 0x00008000000079c5 */ /* 0x000fe40000010000 */
[----:B------:R-:W-:-:S15]  /*6230*/  WARPGROUP.ARRIVE ;  /* 0x00000000000079c5 */ /* 0x000fde0000000000 */
[----:B------:R-:W-:-:S06]  /*6240*/  NOP ;  /* 0x0000000000007918 */ /* 0x000fcc0000000000 */
[----:B------:R-:W-:Y:S01]  /*6250*/  HGMMA.64x256x16.F32.BF16 R24, R164, gdesc[UR4].tnspB, R24, gsb0 ;  /* 0x43e00004a4187df0 */ /* 0x000fe20008001818 */
[----:B------:R-:W-:Y:S02]  /*6260*/  @UP0 ULDC UR6, c[0x0][0x44c] ;  /* 0x0001130000060ab9 */ /* 0x000fe40000000800 */
[----:B------:R-:W-:-:S04]  /*6270*/  UIMAD.WIDE.U32 UR6, UR42, UR6, URZ ;  /* 0x000000062a0672a5 */ /* 0x000fc8000f8e003f */
[----:B------:R-:W-:-:S04]  /*6280*/  @UP0 USHF.R.U32.HI UR11, URZ, UR18, UR7 ;  /* 0x000000123f0b0299 */ /* 0x000fc80008011607 */
[----:B------:R-:W-:-:S04]  /*6290*/  UIADD3 UR6, UR11, UR49, -UR51 ;  /* 0x000000310b067290 */ /* 0x000fc8000fffe833 */
[----:B------:R-:W-:Y:S01]  /*62a0*/  UIADD3 UR14, UR6, UR14, URZ ;  /* 0x0000000e060e7290 */ /* 0x000fe2000fffe03f */
        /* <DEDUP_REMOVED lines=10> */
[----:B0-----:R-:W-:Y:S01]  /*6350*/  VIADD R7, R168, 0xfffffffe ;  /* 0xfffffffea8077836 */ /* 0x001fe20000000000 */
[----:B------:R-:W-:Y:S06]  /*6360*/  @P2 BRA `(.L_x_2389) ;  /* 0x0000000000442947 */ /* 0x000fec0003800000 */
        /* <DEDUP_REMOVED lines=10> */
.L_x_2390:
[----:B------:R-:W-:-:S11]  /*6410*/  UISETP.NE.AND UP2, UPT, UR15, 0x1, UPT ;  /* 0x000000010f00788c */ /* 0x000fd6000bf45270 */
[----:B------:R-:W-:Y:S02]  /*6420*/  @UP2 ULDC.64 UR18, c[0x0][0x9e8] ;  /* 0x00027a0000122ab9 */ /* 0x000fe40000000a00 */
[----:B------:R-:W-:-:S04]  /*6430*/  UIMAD.WIDE.U32 UR6, UR11, UR18, URZ ;  /* 0x000000120b0672a5 */ /* 0x000fc8000f8e003f */
[----:B------:R-:W-:-:S12]  /*6440*/  @UP2 USHF.R.U32.HI UR11, URZ, UR19, UR7 ;  /* 0x000000133f0b2299 */ /* 0x000fd80008011607 */
.L_x_2391:
[----:B------:R-:W-:-:S04]  /*6450*/  UIMAD UR11, UR11, UR15, UR15 ;  /* 0x0000000f0b0b72a4 */ /* 0x000fc8000f8e020f */
[----:B------:R-:W-:-:S04]  /*6460*/  UISETP.LT.AND UP2, UPT, UR14, UR11, UPT ;  /* 0x0000000b0e00728c */ /* 0x000fc8000bf41270 */
[----:B------:R-:W-:-:S12]  /*6470*/  USEL UR14, UR14, UR11, UP2 ;  /* 0x0000000b0e0e7287 */ /* 0x000fd80009000000 */
.L_x_2389:
[----:B------:R-:W-:Y:S01]  /*6480*/  USHF.R.S32.HI UR6, URZ, 0x1f, UR14 ;  /* 0x0000001f3f067899 */ /* 0x000fe2000801140e */
[----:B------:R-:W-:Y:S01]  /*6490*/  ULDC UR24, c[0x0][0x9e4] ;  /* 0x0002790000187ab9 */ /* 0x000fe20000000800 */
[----:B------:R-:W-:Y:S02]  /*64a0*/  ULDC UR25, c[0x0][0x9d8] ;  /* 0x0002760000197ab9 */ /* 0x000fe40000000800 */
[----:B------:R-:W-:Y:S01]  /*64b0*/  ULEA.HI UR6, UR6, UR14, URZ, 0x6 ;  /* 0x0000000e06067291 */ /* 0x000fe2000f8f303f */
[----:B------:R-:W-:Y:S01]  /*64c0*/  ULDC UR22, c[0x0][0x988] ;  /* 0x0002620000167ab9 */ /* 0x000fe20000000800 */
[----:B------:R-:W-:Y:S02]  /*64d0*/  ULDC UR26, c[0x0][0x9e0] ;  /* 0x00027800001a7ab9 */ /* 0x000fe40000000800 */
[----:B------:R-:W-:-:S04]  /*64e0*/  USHF.R.S32.HI UR6, URZ, 0x6, UR6 ;  /* 0x000000063f067899 */ /* 0x000fc80008011406 */
[----:B------:R-:W-:-:S04]  /*64f0*/  UISETP.LT.AND UP2, UPT, UR48, UR6, UPT ;  /* 0x000000063000728c */ /* 0x000fc8000bf41270 */
[----:B------:R-:W-:-:S06]  /*6500*/  USEL UR21, UR48, UR6, !UP2 ;  /* 0x0000000630157287 */ /* 0x000fcc000d000000 */
[----:B------:R-:W-:-:S13]  /*6510*/  ISETP.GE.AND P2, PT, R7, UR21, PT ;  /* 0x0000001507007c0c */ /* 0x000fda000bf46270 */
[----:B------:R-:W-:Y:S05]  /*6520*/  @!P2 BRA `(.L_x_2392) ;  /* 0x0000002400d8a947 */ /* 0x000fea0003800000 */
.L_x_2409:
[----:B------:R-:W-:-:S04]  /*6530*/  UIADD3 UR23, UR37, 0x1, URZ ;  /* 0x0000000125177890 */ /* 0x000fc8000fffe03f */
[----:B------:R-:W-:-:S04]  /*6540*/  UISETP.NE.AND UP2, UPT, UR23, 0x2, UPT ;  /* 0x000000021700788c */ /* 0x000fc8000bf45270 */
[----:B------:R-:W-:Y:S02]  /*6550*/  USEL UR6, URZ, 0x1, UP2 ;  /* 0x000000013f067887 */ /* 0x000fe40009000000 */
[----:B------:R-:W-:Y:S02]  /*6560*/  USEL UR23, UR23, URZ, UP2 ;  /* 0x0000003f17177287 */ /* 0x000fe40009000000 */
[----:B------:R-:W-:Y:S01]  /*6570*/  ULOP3.LUT UR38, UR38, UR6, URZ, 0x3c, !UPT ;  /* 0x0000000626267292 */ /* 0x000fe2000f8e3c3f */
[----:B012---:R-:W-:Y:S11]  /*6580*/  @!P0 BRA `(.L_x_2393) ;  /* 0x0000000000048947 */ /* 0x007ff60003800000 */
[----:B------:R-:W-:Y:S01]  /*6590*/  BPT.TRAP 0x1 ;  /* 0x000000040000795c */ /* 0x000fe20000300000 */
.L_x_2393:
[----:B------:R-:W-:Y:S01]  /*65a0*/  ULEA UR27, UR23, UR46, 0x3 ;  /* 0x0000002e171b7291 */ /* 0x000fe2000f8e183f */
[----:B------:R-:W-:-:S05]  /*65b0*/  IMAD.U32 R8, RZ, RZ, UR38 ;  /* 0x00000026ff087e24 */ /* 0x000fca000f8e00ff */
[----:B------:R-:W-:-:S04]  /*65c0*/  SHF.L.U32 R8, R8, 0x1f, RZ ;  /* 0x0000001f08087819 */ /* 0x000fc800000006ff */
[----:B------:R0:W2:Y:S01]  /*65d0*/  SYNCS.PHASECHK.TRANS64.TRYWAIT P2, [UR27+0x28c30], R8 ;  /* 0x028c3008ff0075a7 */ /* 0x0000a2000804015b */
[----:B------:R-:W-:Y:S05]  /*65e0*/  @!P0 BRA `(.L_x_2394) ;  /* 0x0000000000048947 */ /* 0x000fea0003800000 */
[----:B------:R-:W-:Y:S01]  /*65f0*/  BPT.TRAP 0x1 ;  /* 0x000000040000795c */ /* 0x000fe20000300000 */
.L_x_2394:
[----:B--2---:R-:W-:Y:S05]  /*6600*/  @P2 BRA `(.L_x_2395) ;  /* 0x0000000000082947 */ /* 0x004fea0003800000 */
[----:B------:R-:W2:Y:S02]  /*6610*/  SYNCS.PHASECHK.TRANS64.TRYWAIT P2, [UR27+0x28c30], R8 ;  /* 0x028c3008ff0075a7 */ /* 0x000ea4000804015b */
[----:B--2---:R-:W-:Y:S05]  /*6620*/  @!P2 BRA `(.L_x_2396) ;  /* 0x0000011800d4a947 */ /* 0x004fea0003800000 */
.L_x_2395:
[----:B------:R-:W-:Y:S01]  /*6630*/  R2UR UR18, R0 ;  /* 0x00000000001272ca */ /* 0x000fe200000e0000 */
[----:B-1----:R-:W-:Y:S01]  /*6640*/  WARPGROUP.ARRIVE ;  /* 0x00000000000079c5 */ /* 0x002fe20000000000 */
[----:B------:R-:W-:Y:S01]  /*6650*/  UMOV UR19, 0x40000040 ;  /* 0x4000004000137882 */ /* 0x000fe20000000000 */
[----:B------:R-:W-:Y:S01]  /*6660*/  UMOV UR7, 0x40000040 ;  /* 0x4000004000077882 */ /* 0x000fe20000000000 */
[----:B------:R-:W-:Y:S01]  /*6670*/  UMOV UR11, 0x40000040 ;  /* 0x40000040000b7882 */ /* 0x000fe20000000000 */
[----:B------:R-:W-:Y:S01]  /*6680*/  UMOV UR15, 0x40000040 ;  /* 0x40000040000f7882 */ /* 0x000fe20000000000 */
[----:B------:R-:W-:Y:S01]  /*6690*/  PLOP3.LUT P2, PT, PT, PT, UP0, 0x80, 0x0 ;  /* 0x000000000000781c */ /* 0x000fe20003f4f008 */
[----:B------:R-:W-:Y:S01]  /*66a0*/  IMAD.U32 R21, RZ, RZ, UR27 ;  /* 0x0000001bff157e24 */ /* 0x000fe2000f8e00ff */
[----:B------:R-:W-:Y:S01]  /*66b0*/  PLOP3.LUT P3, PT, PT, PT, UP0, 0x80, 0x0 ;  /* 0x000000000000781c */ /* 0x000fe20003f6f008 */
[----:B------:R-:W-:-:S04]  /*66c0*/  IMAD.U32 R11, RZ, RZ, UR51 ;  /* 0x00000033ff0b7e24 */ /* 0x000fc8000f8e00ff */
[----:B------:R-:W-:-:S04]  /*66d0*/  ULEA UR18, UR23, UR18, 0x9 ;  /* 0x0000001217127291 */ /* 0x000fc8000f8e483f */
[----:B------:R-:W-:Y:S02]  /*66e0*/  UIADD3 UR6, UR18, 0x2, URZ ;  /* 0x0000000212067890 */ /* 0x000fe4000fffe03f */
[----:B------:R-:W-:Y:S02]  /*66f0*/  UIADD3 UR10, UR18, 0x4, URZ ;  /* 0x00000004120a7890 */ /* 0x000fe4000fffe03f */
[----:B------:R-:W-:Y:S02]  /*6700*/  UIADD3 UR14, UR18, 0x6, URZ ;  /* 0x00000006120e7890 */ /* 0x000fe4000fffe03f */
[----:B------:R-:W-:Y:S03]  /*6710*/  HGMMA.64x64x16.F32.BF16 R152, gdesc[UR16], RZ, !UPT, gsb0 ;  /* 0x00e00000109879f0 */ /* 0x000fe6000c0018ff */
[----:B------:R-:W-:Y:S02]  /*6720*/  WARPGROUP.DEPBAR.LE gsb0, 0x0 ;  /* 0x00008000000079c5 */ /* 0x000fe40000010000 */
[----:B------:R-:W-:-:S06]  /*6730*/  WARPGROUP.ARRIVE ;  /* 0x00000000000079c5 */ /* 0x000fcc0000000000 */
[----:B------:R-:W-:Y:S01]  /*6740*/  HGMMA.64x64x16.F32.BF16 R152, gdesc[UR4], R152, gsb0 ;  /* 0x00e00000049879f0 */ /* 0x000fe20008001898 */
[----:B------:R-:W-:Y:S02]  /*6750*/  @UP0 ULDC UR6, c[0x0][0x44c] ;  /* 0x0001130000060ab9 */ /* 0x000fe40000000800 */
        /* <DEDUP_REMOVED lines=14> */
[----:B------:R-:W-:Y:S01]  /*6840*/  @P2 IMAD.HI.U32 R10, R168, UR6, RZ ;  /* 0x00000006a80a2c27 */ /* 0x000fe2000f8e00ff */
[----:B------:R-:W-:-:S03]  /*6850*/  @UP0 ULDC UR6, c[0x0][0x450] ;  /* 0x0001140000060ab9 */ /* 0x000fc60000000800 */
[----:B------:R-:W-:Y:S01]  /*6860*/  FMUL.FTZ R205, R152, UR25 ;  /* 0x0000001998cd7c20 */ /* 0x000fe20008410000 */
[----:B------:R-:W-:Y:S01]  /*6870*/  FMUL.FTZ R206, R153, UR25 ;  /* 0x0000001999ce7c20 */ /* 0x000fe20008410000 */
[----:B------:R-:W-:Y:S01]  /*6880*/  FMUL.FTZ R152, R166, UR25 ;  /* 0x00000019a6987c20 */ /* 0x000fe20008410000 */
[----:B------:R-:W-:Y:S01]  /*6890*/  @P3 SHF.R.U32.HI R168, RZ, UR6, R10 ;  /* 0x00000006ffa83c19 */ /* 0x000fe2000801160a */
[----:B------:R-:W-:Y:S02]  /*68a0*/  @!P1 VIADD R10, R21, 0x28c40 ;  /* 0x00028c40150a9836 */ /* 0x000fe40000000000 */
[----:B------:R-:W-:Y:S01]  /*68b0*/  FMUL.FTZ R208, R157, UR25 ;  /* 0x000000199dd07c20 */ /* 0x000fe20008410000 */
[----:B------:R-:W-:Y:S01]  /*68c0*/  FMUL.FTZ R13, R158, UR25 ;  /* 0x000000199e0d7c20 */ /* 0x000fe20008410000 */
[----:B------:R-:W-:Y:S01]  /*68d0*/  FMUL.FTZ R153, R167, UR25 ;  /* 0x00000019a7997c20 */ /* 0x000fe20008410000 */
[----:B------:R-:W1:Y:S01]  /*68e0*/  SHFL.IDX PT, R169, R168, RZ, 0x1c1f ;  /* 0x001c1fffa8a97589 */ /* 0x000e6200000e0000 */
[----:B------:R-:W-:Y:S01]  /*68f0*/  FMUL.FTZ R166, R172, UR25 ;  /* 0x00000019aca67c20 */ /* 0x000fe20008410000 */
[----:B--2---:R-:W-:Y:S01]  /*6900*/  FMUL.FTZ R9, R154, UR25 ;  /* 0x000000199a097c20 */ /* 0x004fe20008410000 */
        /* <DEDUP_REMOVED lines=16> */
[----:B------:R-:W-:Y:S01]  /*6a10*/  @!P1 PRMT R10, RZ, 0x654, R10 ;  /* 0x00000654ff0a9816 */ /* 0x000fe2000000000a */
[----:B------:R-:W-:Y:S01]  /*6a20*/  FMUL.FTZ R160, R182, UR25 ;  /* 0x00000019b6a07c20 */ /* 0x000fe20008410000 */
[----:B------:R-:W-:-:S02]  /*6a30*/  IMAD.SHL.U32 R175, R7, 0x40, RZ ;  /* 0x0000004007af7824 */ /* 0x000fc400078e00ff */
[----:B------:R-:W-:Y:S01]  /*6a40*/  FMUL.FTZ R161, R183, UR25 ;  /* 0x00000019b7a17c20 */ /* 0x000fe20008410000 */
[----:B------:R-:W-:Y:S01]  /*6a50*/  PLOP3.LUT P2, PT, PT, PT, UP1, 0x40, 0x0 ;  /* 0x000000000000781c */ /* 0x000fe20003f4e818 */
[----:B------:R2:W-:Y:S01]  /*6a60*/  @!P1 SYNCS.ARRIVE.TRANS64.RED.A1T0 RZ, [R10+URZ], RZ ;  /* 0x000000ff0aff99a7 */ /* 0x0005e2000810043f */
[----:B------:R-:W3:Y:S01]  /*6a70*/  MUFU.TANH R205, R205 ;  /* 0x000000cd00cd7308 */ /* 0x000ee20000002400 */
[----:B--2---:R-:W-:-:S07]  /*6a80*/  IADD3 R10, -R2, 0x1, -R175 ;  /* 0x00000001020a7810 */ /* 0x004fce0007ffe9af */
[----:B------:R-:W2:Y:S01]  /*6a90*/  MUFU.TANH R206, R206 ;  /* 0x000000ce00ce7308 */ /* 0x000ea20000002400 */
[----:B------:R-:W-:-:S07]  /*6aa0*/  IADD3 R10, -R11, UR49, R10 ;  /* 0x000000310b0a7c10 */ /* 0x000fce000fffe10a */
[----:B------:R-:W4:Y:S01]  /*6ab0*/  MUFU.TANH R9, R9 ;  /* 0x0000000900097308 */ /* 0x000f220000002400 */
[C---:B------:R-:W-:Y:S02]  /*6ac0*/  VIADD R180, R10.reuse, UR26 ;  /* 0x0000001a0ab47c36 */ /* 0x040fe40008000000 */
[----:B------:R-:W-:Y:S02]  /*6ad0*/  VIADD R182, R10, UR20 ;  /* 0x000000140ab67c36 */ /* 0x000fe40008000000 */
[C---:B-1----:R-:W-:Y:S02]  /*6ae0*/  IMAD.IADD R176, R169.reuse, 0x1, R180 ;  /* 0x00000001a9b07824 */ /* 0x042fe400078e02b4 */
[----:B------:R-:W-:Y:S01]  /*6af0*/  IMAD.IADD R179, R169, 0x1, R182 ;  /* 0x00000001a9b37824 */ /* 0x000fe200078e02b6 */
[----:B------:R-:W1:Y:S08]  /*6b00*/  MUFU.TANH R12, R12 ;  /* 0x0000000c000c7308 */ /* 0x000e700000002400 */
        /* <DEDUP_REMOVED lines=28> */
[----:B-1234-:R-:W-:Y:S05]  /*6cd0*/  @P2 BRA `(.L_x_2397) ;  /* 0x00000000005c2947 */ /* 0x01efea0003800000 */
[----:B------:R-:W-:Y:S01]  /*6ce0*/  IMAD.U32 R10, RZ, RZ, UR51 ;  /* 0x00000033ff0a7e24 */ /* 0x000fe2000f8e00ff */
[----:B------:R-:W-:Y:S04]  /*6cf0*/  BSSY B0, `(.L_x_2398) ;  /* 0x0000011000007945 */ /* 0x000fe80003800000 */
[----:B------:R-:W-:-:S04]  /*6d00*/  IADD3 R169, -R10, UR49, R169 ;  /* 0x000000310aa97c10 */ /* 0x000fc8000fffe1a9 */
        /* <DEDUP_REMOVED lines=10> */
.L_x_2399:
[----:B------:R-:W-:-:S05]  /*6db0*/  IMAD.U32 R170, RZ, RZ, UR24 ;  /* 0x00000018ffaa7e24 */ /* 0x000fca000f8e00ff */
[----:B------:R-:W-:-:S13]  /*6dc0*/  ISETP.NE.AND P2, PT, R170, 0x1, PT ;  /* 0x00000001aa00780c */ /* 0x000fda0003f45270 */
[----:B------:R-:W1:Y:S02]  /*6dd0*/  @P2 LDC.64 R10, c[0x0][0x9e8] ;  /* 0x00027a00ff0a2b82 */ /* 0x000e640000000a00 */
[----:B-1----:R-:W-:-:S05]  /*6de0*/  @P2 IMAD.HI.U32 R10, R169, R10, RZ ;  /* 0x0000000aa90a2227 */ /* 0x002fca00078e00ff */
[----:B------:R-:W-:-:S07]  /*6df0*/  @P2 SHF.R.U32.HI R169, RZ, R11, R10 ;  /* 0x0000000bffa92219 */ /* 0x000fce000001160a */
.L_x_2400:
[----:B------:R-:W-:Y:S05]  /*6e00*/  BSYNC B0 ;  /* 0x0000000000007941 */ /* 0x000fea0003800000 */
.L_x_2398:
[----:B------:R-:W-:-:S04]  /*6e10*/  IMAD R169, R169, R170, -R175 ;  /* 0x000000aaa9a97224 */ /* 0x000fc800078e0aaf */
[----:B------:R-:W-:-:S05]  /*6e20*/  IMAD.IADD R169, R169, 0x1, -R2 ;  /* 0x00000001a9a97824 */ /* 0x000fca00078e0a02 */
[----:B------:R-:W-:Y:S02]  /*6e30*/  VIADDMNMX R176, R169, R170, R176, PT ;  /* 0x000000aaa9b07246 */ /* 0x000fe400038001b0 */
[----:B------:R-:W-:-:S07]  /*6e40*/  VIMNMX R179, R179, R169, !PT ;  /* 0x000000a9b3b37248 */ /* 0x000fce0007fe0100 */
.L_x_2397:
[----:B------:R-:W-:Y:S01]  /*6e50*/  ISETP.GT.AND P2, PT, R7, -0x1, PT ;  /* 0xffffffff0700780c */ /* 0x000fe20003f44270 */
[----:B------:R1:W2:Y:S03]  /*6e60*/  SHFL.IDX PT, R11, R168, 0x1, 0x1c1f ;  /* 0x003c1f00a80b7f89 */ /* 0x0002a600000e0000 */
[C---:B------:R-:W-:Y:S02]  /*6e70*/  ISETP.GT.AND P5, PT, R179.reuse, RZ, P2 ;  /* 0x000000ffb300720c */ /* 0x040fe400017a4270 */
[C---:B------:R-:W-:Y:S02]  /*6e80*/  ISETP.GT.AND P4, PT, R179.reuse, 0x1, P2 ;  /* 0x00000001b300780c */ /* 0x040fe40001784270 */
[----:B------:R-:W-:Y:S02]  /*6e90*/  ISETP.LT.OR P5, PT, R176, 0x1, P5 ;  /* 0x00000001b000780c */ /* 0x000fe40002fa1670 */
[----:B------:R-:W-:-:S02]  /*6ea0*/  ISETP.GT.AND P6, PT, R179, 0x8, P2 ;  /* 0x00000008b300780c */ /* 0x000fc400017c4270 */
[----:B------:R-:W-:Y:S02]  /*6eb0*/  FSEL R174, R205, -INF , !P5 ;  /* 0xff800000cdae7808 */ /* 0x000fe40006800000 */
[C---:B------:R-:W-:Y:S02]  /*6ec0*/  ISETP.GT.AND P5, PT, R179.reuse, 0x10, P2 ;  /* 0x00000010b300780c */ /* 0x040fe400017a4270 */
[----:B------:R-:W-:Y:S02]  /*6ed0*/  ISETP.GT.AND P3, PT, R179, 0x9, P2 ;  /* 0x00000009b300780c */ /* 0x000fe40001764270 */
[C---:B------:R-:W-:Y:S02]  /*6ee0*/  ISETP.LT.OR P5, PT, R176.reuse, 0x11, P5 ;  /* 0x00000011b000780c */ /* 0x040fe40002fa1670 */
[----:B------:R-:W-:Y:S02]  /*6ef0*/  ISETP.LT.OR P4, PT, R176, 0x2, P4 ;  /* 0x00000002b000780c */ /* 0x000fe40002781670 */
[----:B0-----:R-:W-:-:S02]  /*6f00*/  FSEL R209, R209, -INF , !P5 ;  /* 0xff800000d1d17808 */ /* 0x001fc40006800000 */
[----:B------:R-:W-:Y:S02]  /*6f10*/  ISETP.GT.AND P5, PT, R179, 0x20, P2 ;  /* 0x00000020b300780c */ /* 0x000fe400017a4270 */
[C---:B------:R-:W-:Y:S02]  /*6f20*/  ISETP.LT.OR P6, PT, R176.reuse, 0x9, P6 ;  /* 0x00000009b000780c */ /* 0x040fe400037c1670 */
[C---:B------:R-:W-:Y:S02]  /*6f30*/  ISETP.LT.OR P3, PT, R176.reuse, 0xa, P3 ;  /* 0x0000000ab000780c */ /* 0x040fe40001f61670 */
[----:B------:R-:W-:Y:S02]  /*6f40*/  ISETP.LT.OR P5, PT, R176, 0x21, P5 ;  /* 0x00000021b000780c */ /* 0x000fe40002fa1670 */
[----:B------:R-:W-:Y:S02]  /*6f50*/  FSEL R206, R206, -INF , !P4 ;  /* 0xff800000cece7808 */ /* 0x000fe40006000000 */
[----:B------:R-:W-:-:S02]  /*6f60*/  FSEL R207, R207, -INF , !P6 ;  /* 0xff800000cfcf7808 */ /* 0x000fc40007000000 */
[----:B------:R-:W-:Y:S02]  /*6f70*/  FSEL R208, R208, -INF , !P3 ;  /* 0xff800000d0d07808 */ /* 0x000fe40005800000 */
[C---:B------:R-:W-:Y:S02]  /*6f80*/  ISETP.GT.AND P4, PT, R179.reuse, 0x11, P2 ;  /* 0x00000011b300780c */ /* 0x040fe40001784270 */
[C---:B------:R-:W-:Y:S02]  /*6f90*/  ISETP.GT.AND P6, PT, R179.reuse, 0x18, P2 ;  /* 0x00000018b300780c */ /* 0x040fe400017c4270 */
[C---:B------:R-:W-:Y:S02]  /*6fa0*/  ISETP.GT.AND P3, PT, R179.reuse, 0x19, P2 ;  /* 0x00000019b300780c */ /* 0x040fe40001764270 */
[----:B------:R-:W-:Y:S02]  /*6fb0*/  FSEL R170, R164, -INF , !P5 ;  /* 0xff800000a4aa7808 */ /* 0x000fe40006800000 */
[----:B------:R-:W-:-:S02]  /*6fc0*/  ISETP.GT.AND P5, PT, R179, 0x30, P2 ;  /* 0x00000030b300780c */ /* 0x000fc400017a4270 */
[C---:B------:R-:W-:Y:S02]  /*6fd0*/  ISETP.LT.OR P4, PT, R176.reuse, 0x12, P4 ;  /* 0x00000012b000780c */ /* 0x040fe40002781670 */
[C---:B------:R-:W-:Y:S02]  /*6fe0*/  ISETP.LT.OR P6, PT, R176.reuse, 0x19, P6 ;  /* 0x00000019b000780c */ /* 0x040fe400037c1670 */
[C---:B------:R-:W-:Y:S02]  /*6ff0*/  ISETP.LT.OR P3, PT, R176.reuse, 0x1a, P3 ;  /* 0x0000001ab000780c */ /* 0x040fe40001f61670 */
[----:B------:R-:W-:Y:S02]  /*7000*/  ISETP.LT.OR P5, PT, R176, 0x31, P5 ;  /* 0x00000031b000780c */ /* 0x000fe40002fa1670 */
[----:B------:R-:W-:Y:S02]  /*7010*/  FSEL R210, R210, -INF , !P4 ;  /* 0xff800000d2d27808 */ /* 0x000fe40006000000 */
[----:B-1----:R-:W-:-:S02]  /*7020*/  FSEL R168, R162, -INF , !P6 ;  /* 0xff800000a2a87808 */ /* 0x002fc40007000000 */
[----:B------:R-:W-:Y:S02]  /*7030*/  FSEL R169, R163, -INF , !P3 ;  /* 0xff800000a3a97808 */ /* 0x000fe40005800000 */
[C---:B------:R-:W-:Y:S02]  /*7040*/  ISETP.GT.AND P4, PT, R179.reuse, 0x21, P2 ;  /* 0x00000021b300780c */ /* 0x040fe40001784270 */
[C---:B------:R-:W-:Y:S02]  /*7050*/  ISETP.GT.AND P6, PT, R179.reuse, 0x28, P2 ;  /* 0x00000028b300780c */ /* 0x040fe400017c4270 */
[----:B------:R-:W-:Y:S02]  /*7060*/  ISETP.GT.AND P3, PT, R179, 0x29, P2 ;  /* 0x00000029b300780c */ /* 0x000fe40001764270 */
[----:B------:R-:W-:Y:S01]  /*7070*/  FSEL R163, R173, -INF , !P5 ;  /* 0xff800000ada37808 */ /* 0x000fe20006800000 */
[----:B--2---:R-:W-:Y:S01]  /*7080*/  IMAD.IADD R173, R180, 0x1, R11 ;  /* 0x00000001b4ad7824 */ /* 0x004fe200078e020b */
[----:B------:R-:W-:-:S02]  /*7090*/  PLOP3.LUT P5, PT, PT, PT, UP1, 0x40, 0x0 ;  /* 0x000000000000781c */ /* 0x000fc40003fae818 */
[C---:B------:R-:W-:Y:S02]  /*70a0*/  ISETP.LT.OR P4, PT, R176.reuse, 0x22, P4 ;  /* 0x00000022b000780c */ /* 0x040fe40002781670 */
[C---:B------:R-:W-:Y:S02]  /*70b0*/  ISETP.LT.OR P6, PT, R176.reuse, 0x29, P6 ;  /* 0x00000029b000780c */ /* 0x040fe400037c1670 */
[----:B------:R-:W-:Y:S02]  /*70c0*/  ISETP.LT.OR P3, PT, R176, 0x2a, P3 ;  /* 0x0000002ab000780c */ /* 0x000fe40001f61670 */
[----:B------:R-:W-:Y:S02]  /*70d0*/  FSEL R171, R165, -INF , !P4 ;  /* 0xff800000a5ab7808 */ /* 0x000fe40006000000 */
[----:B------:R-:W-:Y:S02]  /*70e0*/  FSEL R166, R166, -INF , !P6 ;  /* 0xff800000a6a67808 */ /* 0x000fe40007000000 */
[----:B------:R-:W-:-:S02]  /*70f0*/  FSEL R167, R167, -INF , !P3 ;  /* 0xff800000a7a77808 */ /* 0x000fc40005800000 */
[C---:B------:R-:W-:Y:S02]  /*7100*/  ISETP.GT.AND P4, PT, R179.reuse, 0x31, P2 ;  /* 0x00000031b300780c */ /* 0x040fe40001784270 */
[C---:B------:R-:W-:Y:S02]  /*7110*/  ISETP.GT.AND P6, PT, R179.reuse, 0x38, P2 ;  /* 0x00000038b300780c */ /* 0x040fe400017c4270 */
[----:B------:R-:W-:Y:S02]  /*7120*/  ISETP.GT.AND P3, PT, R179, 0x39, P2 ;  /* 0x00000039b300780c */ /* 0x000fe40001764270 */
[C---:B------:R-:W-:Y:S02]  /*7130*/  ISETP.LT.OR P4, PT, R176.reuse, 0x32, P4 ;  /* 0x00000032b000780c */ /* 0x040fe40002781670 */
[C---:B------:R-:W-:Y:S02]  /*7140*/  ISETP.LT.OR P6, PT, R176.reuse, 0x39, P6 ;  /* 0x00000039b000780c */ /* 0x040fe400037c1670 */
[----:B------:R-:W-:Y:S01]  /*7150*/  ISETP.LT.OR P3, PT, R176, 0x3a, P3 ;  /* 0x0000003ab000780c */ /* 0x000fe20001f61670 */
[----:B------:R-:W-:Y:S01]  /*7160*/  IMAD.IADD R176, R182, 0x1, R11 ;  /* 0x00000001b6b07824 */ /* 0x000fe200078e020b */
[----:B------:R-:W-:-:S02]  /*7170*/  FSEL R164, R172, -INF , !P4 ;  /* 0xff800000aca47808 */ /* 0x000fc40006000000 */
[----:B------:R-:W-:Y:S02]  /*7180*/  FSEL R165, R177, -INF , !P6 ;  /* 0xff800000b1a57808 */ /* 0x000fe40007000000 */
[----:B------:R-:W-:Y:S01]  /*7190*/  FSEL R162, R178, -INF , !P3 ;  /* 0xff800000b2a27808 */ /* 0x000fe20005800000 */
[----:B------:R-:W-:Y:S06]  /*71a0*/  @P5 BRA `(.L_x_2401) ;  /* 0x00000000005c5947 */ /* 0x000fec0003800000 */
        /* <DEDUP_REMOVED lines=13> */
.L_x_2403:
[----:B------:R-:W-:-:S05]  /*7280*/  IMAD.U32 R178, RZ, RZ, UR24 ;  /* 0x00000018ffb27e24 */ /* 0x000fca000f8e00ff */
[----:B------:R-:W-:-:S13]  /*7290*/  ISETP.NE.AND P3, PT, R178, 0x1, PT ;  /* 0x00000001b200780c */ /* 0x000fda0003f65270 */
[----:B------:R-:W0:Y:S02]  /*72a0*/  @P3 LDC.64 R10, c[0x0][0x9e8] ;  /* 0x00027a00ff0a3b82 */ /* 0x000e240000000a00 */
[----:B0-----:R-:W-:-:S05]  /*72b0*/  @P3 IMAD.HI.U32 R10, R172, R10, RZ ;  /* 0x0000000aac0a3227 */ /* 0x001fca00078e00ff */
[----:B------:R-:W-:-:S07]  /*72c0*/  @P3 SHF.R.U32.HI R172, RZ, R11, R10 ;  /* 0x0000000bffac3219 */ /* 0x000fce000001160a */
.L_x_2404:
[----:B------:R-:W-:Y:S05]  /*72d0*/  BSYNC B0 ;  /* 0x0000000000007941 */ /* 0x000fea0003800000 */
.L_x_2402:
[----:B------:R-:W-:-:S04]  /*72e0*/  IMAD R175, R172, R178, -R175 ;  /* 0x000000b2acaf7224 */ /* 0x000fc800078e0aaf */
[----:B------:R-:W-:-:S05]  /*72f0*/  IMAD.IADD R175, R175, 0x1, -R2 ;  /* 0x00000001afaf7824 */ /* 0x000fca00078e0a02 */
[----:B------:R-:W-:Y:S02]  /*7300*/  VIADDMNMX R173, R175, R178, R173, PT ;  /* 0x000000b2afad7246 */ /* 0x000fe400038001ad */
[----:B------:R-:W-:-:S07]  /*7310*/  VIMNMX R176, R176, R175, !PT ;  /* 0x000000afb0b07248 */ /* 0x000fce0007fe0100 */
.L_x_2401:
[----:B------:R-:W-:Y:S01]  /*7320*/  FMNMX.FTZ R11, R174, R5, !PT ;  /* 0x00000005ae0b7209 */ /* 0x000fe20007810000 */
[----:B------:R-:W-:Y:S01]  /*7330*/  UMOV UR10, UR22 ;  /* 0x00000016000a7c82 */ /* 0x000fe20008000000 */
[----:B------:R-:W-:Y:S01]  /*7340*/  ISETP.GT.AND P4, PT, R176, RZ, P2 ;  /* 0x000000ffb000720c */ /* 0x000fe20001784270 */
[----:B------:R-:W-:Y:S01]  /*7350*/  IMAD.MOV R179, RZ, RZ, -R17 ;  /* 0x000000ffffb37224 */ /* 0x000fe200078e0a11 */
[----:B------:R-:W-:Y:S02]  /*7360*/  FMNMX.FTZ R10, R206, R11, !PT ;  /* 0x0000000bce0a7209 */ /* 0x000fe40007810000 */
[----:B------:R-:W-:Y:S02]  /*7370*/  ISETP.GT.AND P3, PT, R176, 0x1, P2 ;  /* 0x00000001b000780c */ /* 0x000fe40001764270 */
[----:B------:R-:W-:Y:S02]  /*7380*/  FMNMX.FTZ R11, R207, R10, !PT ;  /* 0x0000000acf0b7209 */ /* 0x000fe40007810000 */
[----:B------:R-:W-:-:S02]  /*7390*/  ISETP.LT.OR P4, PT, R173, 0x1, P4 ;  /* 0x00000001ad00780c */ /* 0x000fc40002781670 */
[----:B------:R-:W-:Y:S02]  /*73a0*/  FMNMX.FTZ R10, R208, R11, !PT ;  /* 0x0000000bd00a7209 */ /* 0x000fe40007810000 */
[----:B------:R-:W-:Y:S02]  /*73b0*/  ISETP.GT.AND P5, PT, R176, 0x8, P2 ;  /* 0x00000008b000780c */ /* 0x000fe400017a4270 */
[----:B------:R-:W-:Y:S02]  /*73c0*/  FMNMX.FTZ R11, R209, R10, !PT ;  /* 0x0000000ad10b7209 */ /* 0x000fe40007810000 */
[----:B------:R-:W-:Y:S02]  /*73d0*/  ISETP.LT.OR P3, PT, R173, 0x2, P3 ;  /* 0x00000002ad00780c */ /* 0x000fe40001f61670 */
[----:B------:R-:W-:Y:S02]  /*73e0*/  FMNMX.FTZ R11, R210, R11, !PT ;  /* 0x0000000bd20b7209 */ /* 0x000fe40007810000 */
[----:B------:R-:W-:-:S02]  /*73f0*/  FSEL R9, R9, -INF , !P4 ;  /* 0xff80000009097808 */ /* 0x000fc40006000000 */
        /* <DEDUP_REMOVED lines=15> */
[----:B------:R-:W-:Y:S02]  /*74f0*/  FSEL R14, R14, -INF , !P6 ;  /* 0xff8000000e0e7808 */ /* 0x000fe40007000000 */
[----:B------:R-:W-:Y:S02]  /*7500*/  FMNMX.FTZ R11, R165, R10, !PT ;  /* 0x0000000aa50b7209 */ /* 0x000fe40007810000 */
[----:B------:R-:W-:-:S02]  /*7510*/  ISETP.LT.OR P3, PT, R173, 0x11, P3 ;  /* 0x00000011ad00780c */ /* 0x000fc40001f61670 */
[----:B------:R-:W-:Y:S02]  /*7520*/  FMNMX.FTZ R11, R162, R11, !PT ;  /* 0x0000000ba20b7209 */ /* 0x000fe40007810000 */
[C---:B------:R-:W-:Y:S02]  /*7530*/  ISETP.GT.AND P4, PT, R176.reuse, 0x19, P2 ;  /* 0x00000019b000780c */ /* 0x040fe40001784270 */
[----:B------:R-:W-:Y:S01]  /*7540*/  ISETP.GT.AND P6, PT, R176, 0x18, P2 ;  /* 0x00000018b000780c */ /* 0x000fe200017c4270 */
[----:B------:R-:W0:Y:S01]  /*7550*/  SHFL.BFLY PT, R10, R11, 0x2, 0x1f ;  /* 0x0c401f000b0a7f89 */ /* 0x000e2200000e0000 */
[----:B------:R-:W-:Y:S02]  /*7560*/  ISETP.LT.OR P5, PT, R173, 0x12, P5 ;  /* 0x00000012ad00780c */ /* 0x000fe40002fa1670 */
[----:B------:R-:W-:Y:S02]  /*7570*/  FSEL R15, R15, -INF , !P3 ;  /* 0xff8000000f0f7808 */ /* 0x000fe40005800000 */
[----:B------:R-:W-:-:S02]  /*7580*/  ISETP.LT.OR P4, PT, R173, 0x1a, P4 ;  /* 0x0000001aad00780c */ /* 0x000fc40002781670 */
[----:B------:R-:W-:Y:S02]  /*7590*/  ISETP.LT.OR P6, PT, R173, 0x19, P6 ;  /* 0x00000019ad00780c */ /* 0x000fe400037c1670 */
[----:B------:R-:W-:Y:S02]  /*75a0*/  FSEL R20, R20, -INF , !P5 ;  /* 0xff80000014147808 */ /* 0x000fe40006800000 */
[----:B------:R-:W-:Y:S02]  /*75b0*/  FSEL R153, R153, -INF , !P4 ;  /* 0xff80000099997808 */ /* 0x000fe40006000000 */
[----:B------:R-:W-:Y:S02]  /*75c0*/  ISETP.GT.AND P3, PT, R176, 0x20, P2 ;  /* 0x00000020b000780c */ /* 0x000fe40001764270 */
[----:B------:R-:W-:Y:S02]  /*75d0*/  FSEL R152, R152, -INF , !P6 ;  /* 0xff80000098987808 */ /* 0x000fe40007000000 */
[----:B------:R-:W-:-:S02]  /*75e0*/  ISETP.GT.AND P5, PT, R176, 0x21, P2 ;  /* 0x00000021b000780c */ /* 0x000fc400017a4270 */
[C---:B------:R-:W-:Y:S02]  /*75f0*/  ISETP.LT.OR P3, PT, R173.reuse, 0x21, P3 ;  /* 0x00000021ad00780c */ /* 0x040fe40001f61670 */
[----:B------:R-:W-:Y:S02]  /*7600*/  ISETP.GT.AND P6, PT, R176, 0x28, P2 ;  /* 0x00000028b000780c */ /* 0x000fe400017c4270 */
[----:B------:R-:W-:Y:S02]  /*7610*/  ISETP.LT.OR P5, PT, R173, 0x22, P5 ;  /* 0x00000022ad00780c */ /* 0x000fe40002fa1670 */
[----:B0-----:R-:W-:Y:S02]  /*7620*/  FMNMX.FTZ R172, R11, R10, !PT ;  /* 0x0000000a0bac7209 */ /* 0x001fe40007810000 */
[----:B------:R-:W-:Y:S02]  /*7630*/  FMNMX.FTZ R11, R9, R6, !PT ;  /* 0x00000006090b7209 */ /* 0x000fe40007810000 */
[----:B------:R-:W-:Y:S01]  /*7640*/  FSEL R154, R154, -INF , !P3 ;  /* 0xff8000009a9a7808 */ /* 0x000fe20005800000 */
[----:B------:R-:W0:Y:S01]  /*7650*/  SHFL.BFLY PT, R175, R172, 0x1, 0x1f ;  /* 0x0c201f00acaf7f89 */ /* 0x000e2200000e0000 */
[----:B------:R-:W-:-:S02]  /*7660*/  ISETP.GT.AND P3, PT, R176, 0x29, P2 ;  /* 0x00000029b000780c */ /* 0x000fc40001764270 */
[----:B------:R-:W-:Y:S02]  /*7670*/  FSEL R155, R155, -INF , !P5 ;  /* 0xff8000009b9b7808 */ /* 0x000fe40006800000 */
[C---:B------:R-:W-:Y:S02]  /*7680*/  ISETP.LT.OR P6, PT, R173.reuse, 0x29, P6 ;  /* 0x00000029ad00780c */ /* 0x040fe400037c1670 */
[----:B------:R-:W-:Y:S02]  /*7690*/  ISETP.GT.AND P5, PT, R176, 0x30, P2 ;  /* 0x00000030b000780c */ /* 0x000fe400017a4270 */
[C---:B------:R-:W-:Y:S02]  /*76a0*/  ISETP.LT.OR P3, PT, R173.reuse, 0x2a, P3 ;  /* 0x0000002aad00780c */ /* 0x040fe40001f61670 */
[----:B------:R-:W-:Y:S02]  /*76b0*/  ISETP.LT.OR P5, PT, R173, 0x31, P5 ;  /* 0x00000031ad00780c */ /* 0x000fe40002fa1670 */
[----:B------:R-:W-:-:S02]  /*76c0*/  FSEL R157, R157, -INF , !P3 ;  /* 0xff8000009d9d7808 */ /* 0x000fc40005800000 */
[----:B------:R-:W-:Y:S02]  /*76d0*/  ISETP.GT.AND P3, PT, R176, 0x38, P2 ;  /* 0x00000038b000780c */ /* 0x000fe40001764270 */
[----:B------:R-:W-:Y:S02]  /*76e0*/  FSEL R158, R158, -INF , !P5 ;  /* 0xff8000009e9e7808 */ /* 0x000fe40006800000 */
[----:B------:R-:W-:-:S04]  /*76f0*/  ISETP.LT.OR P3, PT, R173, 0x39, P3 ;  /* 0x00000039ad00780c */ /* 0x000fc80001f61670 */
[----:B------:R-:W-:Y:S02]  /*7700*/  FSEL R160, R160, -INF , !P3 ;  /* 0xff800000a0a07808 */ /* 0x000fe40005800000 */
[----:B0-----:R-:W-:Y:S02]  /*7710*/  FMNMX.FTZ R10, R172, R175, !PT ;  /* 0x000000afac0a7209 */ /* 0x001fe40007810000 */
[----:B------:R-:W-:Y:S02]  /*7720*/  FMNMX.FTZ R172, R12, R11, !PT ;  /* 0x0000000b0cac7209 */ /* 0x000fe40007810000 */
[C---:B------:R-:W-:Y:S02]  /*7730*/  FSETP.NEU.FTZ.AND P4, PT, R10.reuse, -INF , PT ;  /* 0xff8000000a00780b */ /* 0x040fe40003f9d000 */
[----:B------:R-:W-:Y:S02]  /*7740*/  FMNMX.FTZ R11, R13, R172, !PT ;  /* 0x000000ac0d0b7209 */ /* 0x000fe40007810000 */
[----:B------:R-:W-:-:S02]  /*7750*/  FSEL R182, R10, RZ, P4 ;  /* 0x000000ff0ab67208 */ /* 0x000fc40002000000 */
[----:B------:R-:W-:-:S03]  /*7760*/  FMNMX.FTZ R172, R14, R11, !PT ;  /* 0x0000000b0eac7209 */ /* 0x000fc60007810000 */
[----:B------:R-:W-:Y:S01]  /*7770*/  FADD.FTZ R182, -R182, R5 ;  /* 0x00000005b6b67221 */ /* 0x000fe20000010100 */
[----:B------:R-:W-:Y:S01]  /*7780*/  FMNMX.FTZ R11, R15, R172, !PT ;  /* 0x000000ac0f0b7209 */ /* 0x000fe20007810000 */
[----:B------:R-:W-:Y:S02]  /*7790*/  FMUL.FTZ R172, R10, UR10 ;  /* 0x0000000a0aac7c20 */ /* 0x000fe40008410000 */
[----:B------:R-:W-:Y:S01]  /*77a0*/  FMUL.FTZ R5, R182, UR10 ;  /* 0x0000000ab6057c20 */ /* 0x000fe20008410000 */
[----:B------:R-:W-:Y:S02]  /*77b0*/  FMNMX.FTZ R175, R20, R11, !PT ;  /* 0x0000000b14af7209 */ /* 0x000fe40007810000 */
[----:B------:R-:W-:Y:S02]  /*77c0*/  FSEL R11, R172, RZ, P4 ;  /* 0x000000ffac0b7208 */ /* 0x000fe40002000000 */
[----:B------:R-:W-:Y:S01]  /*77d0*/  FMNMX.FTZ R172, R152, R175, !PT ;  /* 0x000000af98ac7209 */ /* 0x000fe20007810000 */
[----:B------:R-:W-:Y:S02]  /*77e0*/  MUFU.EX2 R5, R5 ;  /* 0x0000000500057308 */ /* 0x000fe40000000800 */
[--C-:B------:R-:W-:Y:S01]  /*77f0*/  FFMA.FTZ R178, R174, UR10, -R11.reuse ;  /* 0x0000000aaeb27c23 */ /* 0x100fe2000801080b */
[----:B------:R-:W-:Y:S01]  /*7800*/  FMNMX.FTZ R175, R153, R172, !PT ;  /* 0x000000ac99af7209 */ /* 0x000fe20007810000 */
[--C-:B------:R-:W-:Y:S01]  /*7810*/  FFMA.FTZ R207, R207, UR10, -R11.reuse ;  /* 0x0000000acfcf7c23 */ /* 0x100fe2000801080b */
[----:B------:R-:W-:Y:S01]  /*7820*/  FSEL R172, R156, -INF , !P6 ;  /* 0xff8000009cac7808 */ /* 0x000fe20007000000 */
[--C-:B------:R-:W-:Y:S01]  /*7830*/  FFMA.FTZ R168, R168, UR10, -R11.reuse ;  /* 0x0000000aa8a87c23 */ /* 0x100fe2000801080b */
[----:B------:R-:W-:Y:S01]  /*7840*/  FMNMX.FTZ R174, R154, R175, !PT ;  /* 0x000000af9aae7209 */ /* 0x000fe20007810000 */
[----:B------:R-:W0:Y:S01]  /*7850*/  MUFU.EX2 R156, R178 ;  /* 0x000000b2009c7308 */ /* 0x000e220000000800 */
[----:B------:R-:W-:Y:S01]  /*7860*/  ISETP.GT.AND P6, PT, R176, 0x31, P2 ;  /* 0x00000031b000780c */ /* 0x000fe200017c4270 */
[--C-:B------:R-:W-:Y:S01]  /*7870*/  FFMA.FTZ R175, R206, UR10, -R11.reuse ;  /* 0x0000000aceaf7c23 */ /* 0x100fe2000801080b */
[----:B------:R-:W-:Y:S01]  /*7880*/  FMNMX.FTZ R177, R155, R174, !PT ;  /* 0x000000ae9bb17209 */ /* 0x000fe20007810000 */
[--C-:B------:R-:W-:Y:S01]  /*7890*/  FFMA.FTZ R169, R169, UR10, -R11.reuse ;  /* 0x0000000aa9a97c23 */ /* 0x100fe2000801080b */
[----:B------:R-:W-:Y:S01]  /*78a0*/  ISETP.LT.OR P6, PT, R173, 0x32, P6 ;  /* 0x00000032ad00780c */ /* 0x000fe200037c1670 */
[--C-:B------:R-:W-:Y:S01]  /*78b0*/  FFMA.FTZ R170, R170, UR10, -R11.reuse ;  /* 0x0000000aaaaa7c23 */ /* 0x100fe2000801080b */
[----:B------:R-:W-:Y:S01]  /*78c0*/  FMNMX.FTZ R174, R172, R177, !PT ;  /* 0x000000b1acae7209 */ /* 0x000fe20007810000 */
[----:B------:R-:W1:Y:S01]  /*78d0*/  MUFU.EX2 R175, R175 ;  /* 0x000000af00af7308 */ /* 0x000e620000000800 */
[----:B------:R-:W-:Y:S01]  /*78e0*/  ISETP.GT.AND P2, PT, R176, 0x39, P2 ;  /* 0x00000039b000780c */ /* 0x000fe20001744270 */
[--C-:B------:R-:W-:Y:S01]  /*78f0*/  FFMA.FTZ R176, R208, UR10, -R11.reuse ;  /* 0x0000000ad0b07c23 */ /* 0x100fe2000801080b */
[----:B------:R-:W-:Y:S01]  /*7900*/  FMNMX.FTZ R177, R157, R174, !PT ;  /* 0x000000ae9db17209 */ /* 0x000fe20007810000 */
[--C-:B------:R-:W-:Y:S01]  /*7910*/  FFMA.FTZ R171, R171, UR10, -R11.reuse ;  /* 0x0000000aabab7c23 */ /* 0x100fe2000801080b */
[----:B------:R-:W-:Y:S01]  /*7920*/  FSEL R174, R159, -INF , !P6 ;  /* 0xff8000009fae7808 */ /* 0x000fe20007000000 */
[--C-:B------:R-:W-:Y:S01]  /*7930*/  FFMA.FTZ R166, R166, UR10, -R11.reuse ;  /* 0x0000000aa6a67c23 */ /* 0x100fe2000801080b */
[----:B------:R-:W-:Y:S01]  /*7940*/  FMNMX.FTZ R177, R158, R177, !PT ;  /* 0x000000b19eb17209 */ /* 0x000fe20007810000 */
[----:B------:R-:W2:Y:S01]  /*7950*/  MUFU.EX2 R159, R207 ;  /* 0x000000cf009f7308 */ /* 0x000ea20000000800 */
[----:B------:R-:W-:Y:S01]  /*7960*/  ISETP.LT.OR P2, PT, R173, 0x3a, P2 ;  /* 0x0000003aad00780c */ /* 0x000fe20001741670 */
[--C-:B------:R-:W-:Y:S01]  /*7970*/  FFMA.FTZ R173, R209, UR10, -R11.reuse ;  /* 0x0000000ad1ad7c23 */ /* 0x100fe2000801080b */
[----:B------:R-:W-:Y:S01]  /*7980*/  FMNMX.FTZ R177, R174, R177, !PT ;  /* 0x000000b1aeb17209 */ /* 0x000fe20007810000 */
[----:B0-----:R-:W-:Y:S01]  /*7990*/  FFMA.FTZ R182, R5, R3, R156 ;  /* 0x0000000305b67223 */ /* 0x001fe2000001009c */
[----:B------:R-:W-:Y:S01]  /*79a0*/  FSEL R161, R161, -INF , !P2 ;  /* 0xff800000a1a17808 */ /* 0x000fe20005000000 */
[--C-:B------:R-:W-:Y:S01]  /*79b0*/  FFMA.FTZ R167, R167, UR10, -R11.reuse ;  /* 0x0000000aa7a77c23 */ /* 0x100fe2000801080b */
[----:B------:R-:W-:Y:S01]  /*79c0*/  FMNMX.FTZ R178, R160, R177, !PT ;  /* 0x000000b1a0b27209 */ /* 0x000fe20007810000 */
[----:B------:R-:W0:Y:S01]  /*79d0*/  MUFU.EX2 R176, R176 ;  /* 0x000000b000b07308 */ /* 0x000e220000000800 */
[----:B-1----:R-:W-:Y:S01]  /*79e0*/  FADD.FTZ R182, R175, R182 ;  /* 0x000000b6afb67221 */ /* 0x002fe20000010000 */
[----:B------:R-:W-:Y:S01]  /*79f0*/  ISETP.NE.AND P2, PT, R2, R179, PT ;  /* 0x000000b30200720c */ /* 0x000fe20003f45270 */
[--C-:B------:R-:W-:Y:S01]  /*7a00*/  FFMA.FTZ R163, R163, UR10, -R11.reuse ;  /* 0x0000000aa3a37c23 */ /* 0x100fe2000801080b */
[----:B------:R-:W-:Y:S01]  /*7a10*/  FMNMX.FTZ R177, R161, R178, !PT ;  /* 0x000000b2a1b17209 */ /* 0x000fe20007810000 */
[--C-:B------:R-:W-:Y:S01]  /*7a20*/  FFMA.FTZ R178, R210, UR10, -R11.reuse ;  /* 0x0000000ad2b27c23 */ /* 0x100fe2000801080b */
[--C-:B------:R-:W-:Y:S01]  /*7a30*/  FFMA.FTZ R164, R164, UR10, -R11.reuse ;  /* 0x0000000aa4a47c23 */ /* 0x100fe2000801080b */
[--C-:B------:R-:W-:Y:S01]  /*7a40*/  FFMA.FTZ R165, R165, UR10, -R11.reuse ;  /* 0x0000000aa5a57c23 */ /* 0x100fe2000801080b */
[----:B------:R-:W1:Y:S01]  /*7a50*/  MUFU.EX2 R173, R173 ;  /* 0x000000ad00ad7308 */ /* 0x000e620000000800 */
[----:B------:R-:W3:Y:S01]  /*7a60*/  SHFL.BFLY PT, R180, R177, 0x2, 0x1f ;  /* 0x0c401f00b1b47f89 */ /* 0x000ee200000e0000 */
[-C--:B------:R-:W-:Y:S01]  /*7a70*/  FMUL.FTZ R24, R24, R5.reuse ;  /* 0x0000000518187220 */ /* 0x080fe20000410000 */
[-C--:B------:R-:W-:Y:S01]  /*7a80*/  FMUL.FTZ R25, R25, R5.reuse ;  /* 0x0000000519197220 */ /* 0x080fe20000410000 */
[-C--:B------:R-:W-:Y:S01]  /*7a90*/  FMUL.FTZ R28, R28, R5.reuse ;  /* 0x000000051c1c7220 */ /* 0x080fe20000410000 */
[-C--:B------:R-:W-:Y:S01]  /*7aa0*/  FMUL.FTZ R29, R29, R5.reuse ;  /* 0x000000051d1d7220 */ /* 0x080fe20000410000 */
[-C--:B------:R-:W-:Y:S01]  /*7ab0*/  FMUL.FTZ R32, R32, R5.reuse ;  /* 0x0000000520207220 */ /* 0x080fe20000410000 */
[-C--:B------:R-:W-:Y:S01]  /*7ac0*/  FMUL.FTZ R33, R33, R5.reuse ;  /* 0x0000000521217220 */ /* 0x080fe20000410000 */
[----:B------:R-:W4:Y:S01]  /*7ad0*/  MUFU.EX2 R178, R178 ;  /* 0x000000b200b27308 */ /* 0x000f220000000800 */
[-C--:B------:R-:W-:Y:S01]  /*7ae0*/  FMUL.FTZ R36, R36, R5.reuse ;  /* 0x0000000524247220 */ /* 0x080fe20000410000 */
[-C--:B------:R-:W-:Y:S01]  /*7af0*/  FMUL.FTZ R37, R37, R5.reuse ;  /* 0x0000000525257220 */ /* 0x080fe20000410000 */
[-C--:B------:R-:W-:Y:S01]  /*7b00*/  FMUL.FTZ R40, R40, R5.reuse ;  /* 0x0000000528287220 */ /* 0x080fe20000410000 */
[-C--:B------:R-:W-:Y:S01]  /*7b10*/  FMUL.FTZ R41, R41, R5.reuse ;  /* 0x0000000529297220 */ /* 0x080fe20000410000 */
[-C--:B------:R-:W-:Y:S01]  /*7b20*/  FMUL.FTZ R44, R44, R5.reuse ;  /* 0x000000052c2c7220 */ /* 0x080fe20000410000 */
[-C--:B------:R-:W-:Y:S01]  /*7b30*/  FMUL.FTZ R45, R45, R5.reuse ;  /* 0x000000052d2d7220 */ /* 0x080fe20000410000 */
[-C--:B------:R-:W-:Y:S01]  /*7b40*/  FMUL.FTZ R48, R48, R5.reuse ;  /* 0x0000000530307220 */ /* 0x080fe20000410000 */
[----:B------:R-:W5:Y:S01]  /*7b50*/  MUFU.EX2 R168, R168 ;  /* 0x000000a800a87308 */ /* 0x000f620000000800 */
        /* <DEDUP_REMOVED lines=8> */
[----:B---3--:R-:W-:Y:S01]  /*7be0*/  FMNMX.FTZ R180, R177, R180, !PT ;  /* 0x000000b4b1b47209 */ /* 0x008fe20007810000 */
[-C--:B------:R-:W-:Y:S01]  /*7bf0*/  FMUL.FTZ R64, R64, R5.reuse ;  /* 0x0000000540407220 */ /* 0x080fe20000410000 */
[-C--:B------:R-:W-:Y:S01]  /*7c00*/  FMUL.FTZ R65, R65, R5.reuse ;  /* 0x0000000541417220 */ /* 0x080fe20000410000 */
[-C--:B------:R-:W-:Y:S01]  /*7c10*/  FMUL.FTZ R68, R68, R5.reuse ;  /* 0x0000000544447220 */ /* 0x080fe20000410000 */
[-C--:B------:R-:W-:Y:S01]  /*7c20*/  FMUL.FTZ R69, R69, R5.reuse ;  /* 0x0000000545457220 */ /* 0x080fe20000410000 */
[----:B------:R-:W3:Y:S01]  /*7c30*/  SHFL.BFLY PT, R177, R180, 0x1, 0x1f ;  /* 0x0c201f00b4b17f89 */ /* 0x000ee200000e0000 */
        /* <DEDUP_REMOVED lines=22> */
[----:B------:R-:W-:Y:S01]  /*7da0*/  FMUL.FTZ R109, R109, R5 ;  /* 0x000000056d6d7220 */ /* 0x000fe20000410000 */
[----:B---3--:R-:W-:Y:S01]  /*7db0*/  FMNMX.FTZ R177, R180, R177, !PT ;  /* 0x000000b1b4b17209 */ /* 0x008fe20007810000 */
[----:B------:R-:W-:Y:S01]  /*7dc0*/  FFMA.FTZ R180, R162, UR10, -R11 ;  /* 0x0000000aa2b47c23 */ /* 0x000fe2000801080b */
[----:B------:R-:W-:Y:S01]  /*7dd0*/  IMAD.U32 R11, RZ, RZ, UR37 ;  /* 0x00000025ff0b7e24 */ /* 0x000fe2000f8e00ff */
[----:B------:R-:W3:Y:S01]  /*7de0*/  MUFU.EX2 R167, R167 ;  /* 0x000000a700a77308 */ /* 0x000ee20000000800 */
[C---:B------:R-:W-:Y:S01]  /*7df0*/  FSETP.NEU.FTZ.AND P3, PT, R177.reuse, -INF , PT ;  /* 0xff800000b100780b */ /* 0x040fe20003f7d000 */
[----:B------:R-:W-:Y:S01]  /*7e00*/  FMUL.FTZ R3, R177, UR10 ;  /* 0x0000000ab1037c20 */ /* 0x000fe20008410000 */
[----:B------:R-:W-:-:S02]  /*7e10*/  @!P2 IMAD R11, R11, 0x40, R16 ;  /* 0x000000400b0ba824 */ /* 0x000fc400078e0210 */
[-C--:B------:R-:W-:Y:S01]  /*7e20*/  FMUL.FTZ R112, R112, R5.reuse ;  /* 0x0000000570707220 */ /* 0x080fe20000410000 */
[-C--:B------:R-:W-:Y:S01]  /*7e30*/  FMUL.FTZ R113, R113, R5.reuse ;  /* 0x0000000571717220 */ /* 0x080fe20000410000 */
[-C--:B------:R-:W-:Y:S01]  /*7e40*/  FMUL.FTZ R116, R116, R5.reuse ;  /* 0x0000000574747220 */ /* 0x080fe20000410000 */
[----:B------:R-:W-:Y:S01]  /*7e50*/  FSEL R179, R3, RZ, P3 ;  /* 0x000000ff03b37208 */ /* 0x000fe20001800000 */
[----:B--2---:R-:W-:Y:S01]  /*7e60*/  FADD.FTZ R3, R159, R182 ;  /* 0x000000b69f037221 */ /* 0x004fe20000010000 */
[----:B------:R-:W2:Y:S01]  /*7e70*/  MUFU.EX2 R163, R163 ;  /* 0x000000a300a37308 */ /* 0x000ea20000000800 */
[----:B------:R-:W-:Y:S01]  /*7e80*/  @!P2 LEA R11, R11, UR46, 0x2 ;  /* 0x0000002e0b0bac11 */ /* 0x000fe2000f8e10ff */
[----:B------:R-:W-:Y:S01]  /*7e90*/  FMUL.FTZ R117, R117, R5 ;  /* 0x0000000575757220 */ /* 0x000fe20000410000 */
[----:B0-----:R-:W-:Y:S01]  /*7ea0*/  FADD.FTZ R162, R176, R3 ;  /* 0x00000003b0a27221 */ /* 0x001fe20000010000 */
[----:B------:R-:W-:Y:S01]  /*7eb0*/  FSEL R3, R177, RZ, P3 ;  /* 0x000000ffb1037208 */ /* 0x000fe20001800000 */
[--C-:B------:R-:W-:Y:S01]  /*7ec0*/  FFMA.FTZ R9, R9, UR10, -R179.reuse ;  /* 0x0000000a09097c23 */ /* 0x100fe200080108b3 */
[--C-:B------:R-:W-:Y:S01]  /*7ed0*/  FFMA.FTZ R12, R12, UR10, -R179.reuse ;  /* 0x0000000a0c0c7c23 */ /* 0x100fe200080108b3 */
[----:B-1----:R-:W-:Y:S01]  /*7ee0*/  FADD.FTZ R181, R173, R162 ;  /* 0x000000a2adb57221 */ /* 0x002fe20000010000 */
[--C-:B------:R-:W-:Y:S01]  /*7ef0*/  FFMA.FTZ R13, R13, UR10, -R179.reuse ;  /* 0x0000000a0d0d7c23 */ /* 0x100fe200080108b3 */
[----:B------:R-:W-:Y:S01]  /*7f00*/  FADD.FTZ R3, -R3, R6 ;  /* 0x0000000603037221 */ /* 0x000fe20000010100 */
[----:B------:R-:W-:Y:S01]  /*7f10*/  FFMA.FTZ R14, R14, UR10, -R179 ;  /* 0x0000000a0e0e7c23 */ /* 0x000fe200080108b3 */
[----:B----4-:R-:W-:Y:S01]  /*7f20*/  FADD.FTZ R181, R178, R181 ;  /* 0x000000b5b2b57221 */ /* 0x010fe20000010000 */
[----:B------:R-:W-:Y:S01]  /*7f30*/  MUFU.EX2 R9, R9 ;  /* 0x0000000900097308 */ /* 0x000fe20000000800 */
[----:B------:R-:W-:Y:S01]  /*7f40*/  FMUL.FTZ R3, R3, UR10 ;  /* 0x0000000a03037c20 */ /* 0x000fe20008410000 */
[----:B------:R-:W-:Y:S01]  /*7f50*/  FFMA.FTZ R15, R15, UR10, -R179 ;  /* 0x0000000a0f0f7c23 */ /* 0x000fe200080108b3 */
[----:B-----5:R-:W-:Y:S01]  /*7f60*/  FADD.FTZ R6, R168, R181 ;  /* 0x000000b5a8067221 */ /* 0x020fe20000010000 */
[--C-:B------:R-:W-:Y:S01]  /*7f70*/  FFMA.FTZ R181, R152, UR10, -R179.reuse ;  /* 0x0000000a98b57c23 */ /* 0x100fe200080108b3 */
[--C-:B------:R-:W-:Y:S01]  /*7f80*/  FFMA.FTZ R20, R20, UR10, -R179.reuse ;  /* 0x0000000a14147c23 */ /* 0x100fe200080108b3 */
[----:B------:R-:W-:Y:S01]  /*7f90*/  @!P2 STS [R11+0x28800], R5 ;  /* 0x028800050b00a388 */ /* 0x000fe20000000800 */
[----:B------:R-:W-:Y:S01]  /*7fa0*/  FADD.FTZ R183, R169, R6 ;  /* 0x00000006a9b77221 */ /* 0x000fe20000010000 */
[----:B------:R-:W-:Y:S01]  /*7fb0*/  MUFU.EX2 R12, R12 ;  /* 0x0000000c000c7308 */ /* 0x000fe20000000800 */
[----:B------:R-:W-:Y:S01]  /*7fc0*/  FFMA.FTZ R182, R154, UR10, -R179 ;  /* 0x0000000a9ab67c23 */ /* 0x000fe200080108b3 */
[----:B------:R-:W-:Y:S01]  /*7fd0*/  F2FP.BF16.F32.PACK_AB R154, R176, R159 ;  /* 0x0000009fb09a723e */ /* 0x000fe200000010ff */
[----:B------:R-:W-:Y:S01]  /*7fe0*/  FADD.FTZ R152, R170, R183 ;  /* 0x000000b7aa987221 */ /* 0x000fe20000010000 */
[--C-:B------:R-:W-:Y:S01]  /*7ff0*/  FFMA.FTZ R183, R155, UR10, -R179.reuse ;  /* 0x0000000a9bb77c23 */ /* 0x100fe200080108b3 */
[--C-:B------:R-:W-:Y:S01]  /*8000*/  FFMA.FTZ R153, R153, UR10, -R179.reuse ;  /* 0x0000000a99997c23 */ /* 0x100fe200080108b3 */
[--C-:B------:R-:W-:Y:S01]  /*8010*/  FFMA.FTZ R206, R160, UR10, -R179.reuse ;  /* 0x0000000aa0ce7c23 */ /* 0x100fe200080108b3 */
[----:B------:R-:W-:Y:S01]  /*8020*/  FADD.FTZ R205, R171, R152 ;  /* 0x00000098abcd7221 */ /* 0x000fe20000010000 */
[----:B------:R2:W0:Y:S01]  /*8030*/  MUFU.EX2 R6, R3 ;  /* 0x0000000300067308 */ /* 0x0004220000000800 */
[--C-:B------:R-:W-:Y:S01]  /*8040*/  FFMA.FTZ R172, R172, UR10, -R179.reuse ;  /* 0x0000000aacac7c23 */ /* 0x100fe200080108b3 */
[----:B------:R-:W-:Y:S01]  /*8050*/  FFMA.FTZ R157, R157, UR10, -R179 ;  /* 0x0000000a9d9d7c23 */ /* 0x000fe200080108b3 */
[----:B------:R-:W-:Y:S01]  /*8060*/  FADD.FTZ R152, R166, R205 ;  /* 0x000000cda6987221 */ /* 0x000fe20000010000 */
[--C-:B------:R-:W-:Y:S01]  /*8070*/  FFMA.FTZ R205, R158, UR10, -R179.reuse ;  /* 0x0000000a9ecd7c23 */ /* 0x100fe200080108b3 */
[----:B------:R-:W-:Y:S01]  /*8080*/  F2FP.BF16.F32.PACK_AB R158, R169, R168 ;  /* 0x000000a8a99e723e */ /* 0x000fe200000010ff */
[--C-:B------:R-:W-:Y:S01]  /*8090*/  FFMA.FTZ R174, R174, UR10, -R179.reuse ;  /* 0x0000000aaeae7c23 */ /* 0x100fe200080108b3 */
[----:B---3--:R-:W-:Y:S01]  /*80a0*/  FADD.FTZ R152, R167, R152 ;  /* 0x00000098a7987221 */ /* 0x008fe20000010000 */
[----:B------:R-:W1:Y:S01]  /*80b0*/  MUFU.EX2 R155, R13 ;  /* 0x0000000d009b7308 */ /* 0x000e620000000800 */
[----:B------:R-:W-:Y:S01]  /*80c0*/  FFMA.FTZ R179, R161, UR10, -R179 ;  /* 0x0000000aa1b37c23 */ /* 0x000fe200080108b3 */
[----:B------:R-:W-:Y:S01]  /*80d0*/  F2FP.BF16.F32.PACK_AB R162, R167, R166 ;  /* 0x000000a6a7a2723e */ /* 0x000fe200000010ff */
[----:B--2---:R-:W-:Y:S01]  /*80e0*/  FADD.FTZ R3, R163, R152 ;  /* 0x00000098a3037221 */ /* 0x004fe20000010000 */
[----:B------:R-:W-:Y:S01]  /*80f0*/  F2FP.BF16.F32.PACK_AB R152, R175, R156 ;  /* 0x0000009caf98723e */ /* 0x000fe200000010ff */
[----:B------:R-:W-:Y:S01]  /*8100*/  FMUL.FTZ R120, R120, R5 ;  /* 0x0000000578787220 */ /* 0x000fe20000410000 */
[----:B------:R-:W-:Y:S01]  /*8110*/  F2FP.BF16.F32.PACK_AB R156, R178, R173 ;  /* 0x000000adb29c723e */ /* 0x000fe200000010ff */
[-C--:B------:R-:W-:Y:S01]  /*8120*/  FMUL.FTZ R121, R121, R5.reuse ;  /* 0x0000000579797220 */ /* 0x080fe20000410000 */
[----:B------:R-:W2:Y:S01]  /*8130*/  MUFU.EX2 R14, R14 ;  /* 0x0000000e000e7308 */ /* 0x000ea20000000800 */
[----:B0-----:R0:W-:Y:S01]  /*8140*/  @!P2 STS [R11+0x28820], R6 ;  /* 0x028820060b00a388 */ /* 0x0011e20000000800 */
[-C--:B------:R-:W-:Y:S01]  /*8150*/  FMUL.FTZ R124, R124, R5.reuse ;  /* 0x000000057c7c7220 */ /* 0x080fe20000410000 */
[-C--:B------:R-:W-:Y:S01]  /*8160*/  FMUL.FTZ R125, R125, R5.reuse ;  /* 0x000000057d7d7220 */ /* 0x080fe20000410000 */
[-C--:B------:R-:W-:Y:S01]  /*8170*/  FMUL.FTZ R128, R128, R5.reuse ;  /* 0x0000000580807220 */ /* 0x080fe20000410000 */
[-C--:B------:R-:W-:Y:S01]  /*8180*/  FMUL.FTZ R129, R129, R5.reuse ;  /* 0x0000000581817220 */ /* 0x080fe20000410000 */
[-C--:B------:R-:W-:Y:S01]  /*8190*/  FMUL.FTZ R132, R132, R5.reuse ;  /* 0x0000000584847220 */ /* 0x080fe20000410000 */
[-C--:B------:R-:W-:Y:S01]  /*81a0*/  FMUL.FTZ R133, R133, R5.reuse ;  /* 0x0000000585857220 */ /* 0x080fe20000410000 */
[----:B------:R-:W3:Y:S01]  /*81b0*/  MUFU.EX2 R164, R164 ;  /* 0x000000a400a47308 */ /* 0x000ee20000000800 */
[-C--:B------:R-:W-:Y:S01]  /*81c0*/  FMUL.FTZ R136, R136, R5.reuse ;  /* 0x0000000588887220 */ /* 0x080fe20000410000 */
[-C--:B------:R-:W-:Y:S01]  /*81d0*/  FMUL.FTZ R137, R137, R5.reuse ;  /* 0x0000000589897220 */ /* 0x080fe20000410000 */
[----:B0-----:R-:W-:Y:S01]  /*81e0*/  FFMA.FTZ R11, R6, R4, R9 ;  /* 0x00000004060b7223 */ /* 0x001fe20000010009 */
[-C--:B------:R-:W-:Y:S01]  /*81f0*/  FMUL.FTZ R140, R140, R5.reuse ;  /* 0x000000058c8c7220 */ /* 0x080fe20000410000 */
[-C--:B------:R-:W-:Y:S01]  /*8200*/  FMUL.FTZ R141, R141, R5.reuse ;  /* 0x000000058d8d7220 */ /* 0x080fe20000410000 */
[-C--:B------:R-:W-:Y:S01]  /*8210*/  FMUL.FTZ R144, R144, R5.reuse ;  /* 0x0000000590907220 */ /* 0x080fe20000410000 */
[----:B------:R-:W-:Y:S01]  /*8220*/  FADD.FTZ R4, R12, R11 ;  /* 0x0000000b0c047221 */ /* 0x000fe20000010000 */
[----:B------:R-:W0:Y:S01]  /*8230*/  MUFU.EX2 R15, R15 ;  /* 0x0000000f000f7308 */ /* 0x000e220000000800 */
[-C--:B------:R-:W-:Y:S01]  /*8240*/  FMUL.FTZ R145, R145, R5.reuse ;  /* 0x0000000591917220 */ /* 0x080fe20000410000 */
[----:B------:R-:W-:Y:S01]  /*8250*/  FMUL.FTZ R148, R148, R5 ;  /* 0x0000000594947220 */ /* 0x000fe20000410000 */
[----:B-1----:R-:W-:Y:S01]  /*8260*/  FADD.FTZ R11, R155, R4 ;  /* 0x000000049b0b7221 */ /* 0x002fe20000010000 */
[----:B--2---:R-:W-:Y:S01]  /*8270*/  F2FP.BF16.F32.PACK_AB R155, R14, R155 ;  /* 0x0000009b0e9b723e */ /* 0x004fe200000010ff */
[----:B------:R-:W-:Y:S01]  /*8280*/  FMUL.FTZ R149, R149, R5 ;  /* 0x0000000595957220 */ /* 0x000fe20000410000 */
[-C--:B------:R-:W-:Y:S01]  /*8290*/  FMUL.FTZ R26, R26, R6.reuse ;  /* 0x000000061a1a7220 */ /* 0x080fe20000410000 */
[----:B------:R-:W-:Y:S01]  /*82a0*/  FADD.FTZ R176, R14, R11 ;  /* 0x0000000b0eb07221 */ /* 0x000fe20000010000 */
[----:B------:R-:W1:Y:S01]  /*82b0*/  MUFU.EX2 R165, R165 ;  /* 0x000000a500a57308 */ /* 0x000e620000000800 */
[C---:B---3--:R-:W-:Y:S01]  /*82c0*/  FADD.FTZ R160, R164.reuse, R3 ;  /* 0x00000003a4a07221 */ /* 0x048fe20000010000 */
[----:B------:R-:W-:Y:S01]  /*82d0*/  F2FP.BF16.F32.PACK_AB R164, R164, R163 ;  /* 0x000000a3a4a4723e */ /* 0x000fe200000010ff */
[-C--:B------:R-:W-:Y:S01]  /*82e0*/  FMUL.FTZ R27, R27, R6.reuse ;  /* 0x000000061b1b7220 */ /* 0x080fe20000410000 */
[-C--:B------:R-:W-:Y:S01]  /*82f0*/  FMUL.FTZ R30, R30, R6.reuse ;  /* 0x000000061e1e7220 */ /* 0x080fe20000410000 */
[-C--:B------:R-:W-:Y:S01]  /*8300*/  FMUL.FTZ R31, R31, R6.reuse ;  /* 0x000000061f1f7220 */ /* 0x080fe20000410000 */
[-C--:B------:R-:W-:Y:S01]  /*8310*/  FMUL.FTZ R34, R34, R6.reuse ;  /* 0x0000000622227220 */ /* 0x080fe20000410000 */
[-C--:B------:R-:W-:Y:S01]  /*8320*/  FMUL.FTZ R35, R35, R6.reuse ;  /* 0x0000000623237220 */ /* 0x080fe20000410000 */
[----:B------:R-:W-:Y:S01]  /*8330*/  MUFU.EX2 R20, R20 ;  /* 0x0000001400147308 */ /* 0x000fe20000000800 */
[----:B0-----:R-:W-:Y:S01]  /*8340*/  FADD.FTZ R11, R15, R176 ;  /* 0x000000b00f0b7221 */ /* 0x001fe20000010000 */
[-C--:B------:R-:W-:Y:S01]  /*8350*/  FMUL.FTZ R38, R38, R6.reuse ;  /* 0x0000000626267220 */ /* 0x080fe20000410000 */
[-C--:B------:R-:W-:Y:S01]  /*8360*/  FMUL.FTZ R39, R39, R6.reuse ;  /* 0x0000000627277220 */ /* 0x080fe20000410000 */
[-C--:B------:R-:W-:Y:S01]  /*8370*/  FMUL.FTZ R42, R42, R6.reuse ;  /* 0x000000062a2a7220 */ /* 0x080fe20000410000 */
[-C--:B------:R-:W-:Y:S01]  /*8380*/  FMUL.FTZ R43, R43, R6.reuse ;  /* 0x000000062b2b7220 */ /* 0x080fe20000410000 */
[-C--:B------:R-:W-:Y:S01]  /*8390*/  FMUL.FTZ R46, R46, R6.reuse ;  /* 0x000000062e2e7220 */ /* 0x080fe20000410000 */
[----:B------:R-:W-:Y:S01]  /*83a0*/  FMUL.FTZ R47, R47, R6 ;  /* 0x000000062f2f7220 */ /* 0x000fe20000410000 */
[----:B------:R-:W-:Y:S01]  /*83b0*/  MUFU.EX2 R159, R181 ;  /* 0x000000b5009f7308 */ /* 0x000fe20000000800 */
[----:B-1----:R-:W-:Y:S01]  /*83c0*/  FADD.FTZ R3, R165, R160 ;  /* 0x000000a0a5037221 */ /* 0x002fe20000010000 */
[----:B------:R-:W-:Y:S01]  /*83d0*/  F2FP.BF16.F32.PACK_AB R160, R171, R170 ;  /* 0x000000aaaba0723e */ /* 0x000fe200000010ff */
[-C--:B------:R-:W-:Y:S01]  /*83e0*/  FMUL.FTZ R50, R50, R6.reuse ;  /* 0x0000000632327220 */ /* 0x080fe20000410000 */
[-C--:B------:R-:W-:Y:S01]  /*83f0*/  FMUL.FTZ R51, R51, R6.reuse ;  /* 0x0000000633337220 */ /* 0x080fe20000410000 */
[-C--:B------:R-:W-:Y:S01]  /*8400*/  FMUL.FTZ R54, R54, R6.reuse ;  /* 0x0000000636367220 */ /* 0x080fe20000410000 */
[-C--:B------:R-:W-:Y:S01]  /*8410*/  FMUL.FTZ R55, R55, R6.reuse ;  /* 0x0000000637377220 */ /* 0x080fe20000410000 */
[-C--:B------:R-:W-:Y:S01]  /*8420*/  FMUL.FTZ R58, R58, R6.reuse ;  /* 0x000000063a3a7220 */ /* 0x080fe20000410000 */
[----:B------:R0:W-:Y:S01]  /*8430*/  MUFU.EX2 R168, R153 ;  /* 0x0000009900a87308 */ /* 0x0001e20000000800 */
        /* <DEDUP_REMOVED lines=24> */
[C---:B-1----:R-:W-:Y:S01]  /*85c0*/  F2FP.BF16.F32.PACK_AB R166, R180.reuse, R165 ;  /* 0x000000a5b4a6723e */ /* 0x042fe200000010ff */
[----:B------:R-:W-:Y:S01]  /*85d0*/  FADD.FTZ R3, R180, R3 ;  /* 0x00000003b4037221 */ /* 0x000fe20000010000 */
[-C--:B------:R-:W-:Y:S01]  /*85e0*/  FMUL.FTZ R98, R98, R6.reuse ;  /* 0x0000000662627220 */ /* 0x080fe20000410000 */
[-C--:B------:R-:W-:Y:S01]  /*85f0*/  FMUL.FTZ R99, R99, R6.reuse ;  /* 0x0000000663637220 */ /* 0x080fe20000410000 */
[-C--:B------:R-:W-:Y:S01]  /*8600*/  FMUL.FTZ R102, R102, R6.reuse ;  /* 0x0000000666667220 */ /* 0x080fe20000410000 */
[-C--:B------:R-:W-:Y:S01]  /*8610*/  FMUL.FTZ R103, R103, R6.reuse ;  /* 0x0000000667677220 */ /* 0x080fe20000410000 */
[-C--:B------:R-:W-:Y:S01]  /*8620*/  FMUL.FTZ R106, R106, R6.reuse ;  /* 0x000000066a6a7220 */ /* 0x080fe20000410000 */
[----:B------:R1:W3:Y:S01]  /*8630*/  MUFU.EX2 R163, R172 ;  /* 0x000000ac00a37308 */ /* 0x0002e20000000800 */
[-C--:B------:R-:W-:Y:S01]  /*8640*/  FMUL.FTZ R107, R107, R6.reuse ;  /* 0x000000066b6b7220 */ /* 0x080fe20000410000 */
[----:B------:R4:W-:Y:S01]  /*8650*/  STSM.16.M88.4 [R18+0x26800], R152 ;  /* 0x0268009812007844 */ /* 0x0009e20000000200 */
[-C--:B------:R-:W-:Y:S01]  /*8660*/  FMUL.FTZ R110, R110, R6.reuse ;  /* 0x000000066e6e7220 */ /* 0x080fe20000410000 */
[-C--:B------:R-:W-:Y:S01]  /*8670*/  FMUL.FTZ R111, R111, R6.reuse ;  /* 0x000000066f6f7220 */ /* 0x080fe20000410000 */
[-C--:B------:R-:W-:Y:S01]  /*8680*/  FMUL.FTZ R114, R114, R6.reuse ;  /* 0x0000000672727220 */ /* 0x080fe20000410000 */
[-C--:B------:R-:W-:Y:S01]  /*8690*/  FMUL.FTZ R115, R115, R6.reuse ;  /* 0x0000000673737220 */ /* 0x080fe20000410000 */
[-C--:B------:R-:W-:Y:S01]  /*86a0*/  FMUL.FTZ R118, R118, R6.reuse ;  /* 0x0000000676767220 */ /* 0x080fe20000410000 */
[----:B------:R5:W4:Y:S01]  /*86b0*/  MUFU.EX2 R4, R157 ;  /* 0x0000009d00047308 */ /* 0x000b220000000800 */
[----:B-1----:R-:W-:Y:S01]  /*86c0*/  FADD.FTZ R172, R20, R11 ;  /* 0x0000000b14ac7221 */ /* 0x002fe20000010000 */
[-C--:B------:R-:W-:Y:S01]  /*86d0*/  FMUL.FTZ R119, R119, R6.reuse ;  /* 0x0000000677777220 */ /* 0x080fe20000410000 */
[-C--:B------:R-:W-:Y:S01]  /*86e0*/  FMUL.FTZ R122, R122, R6.reuse ;  /* 0x000000067a7a7220 */ /* 0x080fe20000410000 */
[-C--:B------:R-:W-:Y:S01]  /*86f0*/  FMUL.FTZ R123, R123, R6.reuse ;  /* 0x000000067b7b7220 */ /* 0x080fe20000410000 */
[----:B------:R-:W-:Y:S01]  /*8700*/  FADD.FTZ R11, R159, R172 ;  /* 0x000000ac9f0b7221 */ /* 0x000fe20000010000 */
[----:B------:R-:W-:Y:S01]  /*8710*/  F2FP.BF16.F32.PACK_AB R159, R168, R159 ;  /* 0x0000009fa89f723e */ /* 0x000fe200000010ff */
[-C--:B------:R-:W-:Y:S01]  /*8720*/  FMUL.FTZ R126, R126, R6.reuse ;  /* 0x000000067e7e7220 */ /* 0x080fe20000410000 */
[----:B------:R-:W1:Y:S01]  /*8730*/  MUFU.EX2 R165, R205 ;  /* 0x000000cd00a57308 */ /* 0x000e620000000800 */
[----:B------:R-:W-:Y:S01]  /*8740*/  FADD.FTZ R172, R168, R11 ;  /* 0x0000000ba8ac7221 */ /* 0x000fe20000010000 */
[----:B-----5:R-:W-:Y:S01]  /*8750*/  F2FP.BF16.F32.PACK_AB R157, R20, R15 ;  /* 0x0000000f149d723e */ /* 0x020fe200000010ff */
[-C--:B------:R-:W-:Y:S01]  /*8760*/  FMUL.FTZ R127, R127, R6.reuse ;  /* 0x000000067f7f7220 */ /* 0x080fe20000410000 */
[-C--:B------:R-:W-:Y:S01]  /*8770*/  FMUL.FTZ R130, R130, R6.reuse ;  /* 0x0000000682827220 */ /* 0x080fe20000410000 */
[----:B0-----:R-:W-:Y:S01]  /*8780*/  FADD.FTZ R11, R161, R172 ;  /* 0x000000aca10b7221 */ /* 0x001fe20000010000 */
[C---:B--2---:R-:W-:Y:S01]  /*8790*/  F2FP.BF16.F32.PACK_AB R161, R170.reuse, R161 ;  /* 0x000000a1aaa1723e */ /* 0x044fe200000010ff */
[----:B------:R0:W-:Y:S01]  /*87a0*/  STSM.16.M88.4 [R19], R156 ;  /* 0x0000009c13007844 */ /* 0x0001e20000000200 */
[----:B------:R-:W2:Y:S01]  /*87b0*/  MUFU.EX2 R174, R174 ;  /* 0x000000ae00ae7308 */ /* 0x000ea20000000800 */
[----:B------:R-:W-:Y:S01]  /*87c0*/  FADD.FTZ R172, R170, R11 ;  /* 0x0000000baaac7221 */ /* 0x000fe20000010000 */
[-C--:B------:R-:W-:Y:S01]  /*87d0*/  FMUL.FTZ R131, R131, R6.reuse ;  /* 0x0000000683837220 */ /* 0x080fe20000410000 */
[-C--:B------:R-:W-:Y:S01]  /*87e0*/  FMUL.FTZ R134, R134, R6.reuse ;  /* 0x0000000686867220 */ /* 0x080fe20000410000 */
[-C--:B------:R-:W-:Y:S01]  /*87f0*/  FMUL.FTZ R135, R135, R6.reuse ;  /* 0x0000000687877220 */ /* 0x080fe20000410000 */
[----:B---3--:R-:W-:Y:S01]  /*8800*/  FADD.FTZ R11, R163, R172 ;  /* 0x000000aca30b7221 */ /* 0x008fe20000010000 */
[----:B----4-:R-:W-:Y:S01]  /*8810*/  F2FP.BF16.F32.PACK_AB R163, R4, R163 ;  /* 0x000000a304a3723e */ /* 0x010fe200000010ff */
[-C--:B------:R-:W-:Y:S01]  /*8820*/  FMUL.FTZ R138, R138, R6.reuse ;  /* 0x000000068a8a7220 */ /* 0x080fe20000410000 */
[----:B------:R-:W3:Y:S01]  /*8830*/  MUFU.EX2 R167, R206 ;  /* 0x000000ce00a77308 */ /* 0x000ee20000000800 */
[----:B------:R-:W-:Y:S01]  /*8840*/  FADD.FTZ R176, R4, R11 ;  /* 0x0000000b04b07221 */ /* 0x000fe20000010000 */
[-C--:B------:R-:W-:Y:S01]  /*8850*/  FMUL.FTZ R139, R139, R6.reuse ;  /* 0x000000068b8b7220 */ /* 0x080fe20000410000 */
[----:B------:R0:W-:Y:S01]  /*8860*/  STSM.16.M88.4 [R23], R160 ;  /* 0x000000a017007844 */ /* 0x0001e20000000200 */
[-C--:B------:R-:W-:Y:S01]  /*8870*/  FMUL.FTZ R142, R142, R6.reuse ;  /* 0x000000068e8e7220 */ /* 0x080fe20000410000 */
[----:B-1----:R-:W-:Y:S01]  /*8880*/  FADD.FTZ R11, R165, R176 ;  /* 0x000000b0a50b7221 */ /* 0x002fe20000010000 */
[-C--:B------:R-:W-:Y:S01]  /*8890*/  FMUL.FTZ R143, R143, R6.reuse ;  /* 0x000000068f8f7220 */ /* 0x080fe20000410000 */
[-C--:B------:R-:W-:Y:S01]  /*88a0*/  FMUL.FTZ R146, R146, R6.reuse ;  /* 0x0000000692927220 */ /* 0x080fe20000410000 */
[----:B------:R-:W1:Y:S01]  /*88b0*/  MUFU.EX2 R172, R179 ;  /* 0x000000b300ac7308 */ /* 0x000e620000000800 */
[C---:B--2---:R-:W-:Y:S01]  /*88c0*/  FADD.FTZ R12, R174.reuse, R11 ;  /* 0x0000000bae0c7221 */ /* 0x044fe20000010000 */
[----:B------:R-:W-:Y:S01]  /*88d0*/  F2FP.BF16.F32.PACK_AB R165, R174, R165 ;  /* 0x000000a5aea5723e */ /* 0x000fe200000010ff */
[-C--:B------:R-:W-:Y:S01]  /*88e0*/  FMUL.FTZ R147, R147, R6.reuse ;  /* 0x0000000693937220 */ /* 0x080fe20000410000 */
[-C--:B------:R-:W-:Y:S01]  /*88f0*/  FMUL.FTZ R150, R150, R6.reuse ;  /* 0x0000000696967220 */ /* 0x080fe20000410000 */
[----:B------:R-:W-:Y:S01]  /*8900*/  FMUL.FTZ R151, R151, R6 ;  /* 0x0000000697977220 */ /* 0x000fe20000410000 */
[----:B---3--:R-:W-:Y:S01]  /*8910*/  FADD.FTZ R5, R167, R12 ;  /* 0x0000000ca7057221 */ /* 0x008fe20000010000 */
[----:B-1----:R-:W-:-:S03]  /*8920*/  F2FP.BF16.F32.PACK_AB R167, R172, R167 ;  /* 0x000000a7aca7723e */ /* 0x002fc600000010ff */
[----:B------:R-:W-:Y:S02]  /*8930*/  FADD.FTZ R4, R172, R5 ;  /* 0x00000005ac047221 */ /* 0x000fe40000010000 */
[----:B------:R0:W-:Y:S01]  /*8940*/  STSM.16.M88.4 [R22], R164 ;  /* 0x000000a416007844 */ /* 0x0001e20000000200 */
[----:B------:R-:W-:Y:S05]  /*8950*/  @!P0 BRA `(.L_x_2405) ;  /* 0x0000000000048947 */ /* 0x000fea0003800000 */
[----:B------:R-:W-:Y:S01]  /*8960*/  BPT.TRAP 0x1 ;  /* 0x000000040000795c */ /* 0x000fe20000300000 */
.L_x_2405:
[----:B------:R1:W2:Y:S01]  /*8970*/  SYNCS.PHASECHK.TRANS64.TRYWAIT P2, [UR27+0x28c50], R8 ;  /* 0x028c5008ff0075a7 */ /* 0x0002a2000804015b */
[----:B------:R-:W-:Y:S05]  /*8980*/  @!P0 BRA `(.L_x_2406) ;  /* 0x0000000000048947 */ /* 0x000fea0003800000 */
[----:B------:R-:W-:Y:S01]  /*8990*/  BPT.TRAP 0x1 ;  /* 0x000000040000795c */ /* 0x000fe20000300000 */
.L_x_2406:
[----:B--2---:R-:W-:Y:S05]  /*89a0*/  @P2 BRA `(.L_x_2407) ;  /* 0x0000000000082947 */ /* 0x004fea0003800000 */
[----:B------:R-:W2:Y:S02]  /*89b0*/  SYNCS.PHASECHK.TRANS64.TRYWAIT P2, [UR27+0x28c50], R8 ;  /* 0x028c5008ff0075a7 */ /* 0x000ea4000804015b */
[----:B--2---:R-:W-:Y:S05]  /*89c0*/  @!P2 BRA `(.L_x_2408) ;  /* 0x000000f80004a947 */ /* 0x004fea0003800000 */
.L_x_2407:
[----:B------:R-:W-:Y:S01]  /*89d0*/  ULEA UR11, UR23, UR50, 0xc ;  /* 0x00000032170b7291 */ /* 0x000fe2000f8e603f */
[----:B------:R-:W-:Y:S01]  /*89e0*/  WARPGROUP.ARRIVE ;  /* 0x00000000000079c5 */ /* 0x000fe20000000000 */
[----:B------:R-:W-:Y:S01]  /*89f0*/  UMOV UR7, 0x40000040 ;  /* 0x4000004000077882 */ /* 0x000fe20000000000 */
[----:B------:R-:W-:Y:S01]  /*8a00*/  ISETP.GT.AND P2, PT, R7, UR21, PT ;  /* 0x0000001507007c0c */ /* 0x000fe2000bf44270 */
[----:B--2---:R-:W-:Y:S01]  /*8a10*/  @!P1 VIADD R21, R21, 0x28c60 ;  /* 0x00028c6015159836 */ /* 0x004fe20000000000 */
[----:B------:R-:W-:Y:S01]  /*8a20*/  UMOV UR37, UR23 ;  /* 0x0000001700257c82 */ /* 0x000fe20008000000 */
[----:B------:R-:W-:Y:S01]  /*8a30*/  VIADD R7, R7, 0xffffffff ;  /* 0xffffffff07077836 */ /* 0x000fe20000000000 */
[----:B------:R-:W-:Y:S01]  /*8a40*/  UMOV UR6, UR11 ;  /* 0x0000000b00067c82 */ /* 0x000fe20008000000 */
[----:B------:R-:W-:Y:S01]  /*8a50*/  IMAD.MOV.U32 R6, RZ, RZ, R177 ;  /* 0x000000ffff067224 */ /* 0x000fe200078e00b1 */
        /* <DEDUP_REMOVED lines=32> */
[----:B------:R-:W-:Y:S01]  /*8c60*/  IMAD.MOV.U32 R6, RZ, RZ, R177 ;  /* 0x000000ffff067224 */ /* 0x000fe200078e00b1 */
[----:B------:R-:W-:Y:S01]  /*8c70*/  UMOV UR37, UR23 ;  /* 0x0000001700257c82 */ /* 0x000fe20008000000 */
[----:B------:R-:W-:-:S07]  /*8c80*/  IMAD.MOV.U32 R5, RZ, RZ, R10 ;  /* 0x000000ffff057224 */ /* 0x000fce00078e000a */
.L_x_2392:
[----:B------:R-:W-:Y:S01]  /*8c90*/  ULDC UR6, c[0x0][0x448] ;  /* 0x0001120000067ab9 */ /* 0x000fe20000000800 */
[----:B------:R-:W-:Y:S01]  /*8ca0*/  ULDC UR15, c[0x0][0x9e4] ;  /* 0x00027900000f7ab9 */ /* 0x000fe20000000800 */
[----:B------:R-:W-:Y:S02]  /*8cb0*/  UISETP.NE.AND UP0, UPT, UR6, 0x1, UPT ;  /* 0x000000010600788c */ /* 0x000fe4000bf05270 */
[----:B------:R-:W-:Y:S02]  /*8cc0*/  UISETP.GE.AND UP1, UPT, UR15, 0x1, UPT ;  /* 0x000000010f00788c */ /* 0x000fe4000bf26270 */
[----:B------:R-:W-:Y:S02]  /*8cd0*/  UIADD3 UR11, UR42, 0x3f, URZ ;  /* 0x0000003f2a0b7890 */ /* 0x000fe4000fffe03f */
[----:B------:R-:W-:Y:S02]  /*8ce0*/  UIADD3 UR14, UR49, 0x1, -UR51 ;  /* 0x00000001310e7890 */ /* 0x000fe4000fffe833 */
[----:B------:R-:W-:-:S03]  /*8cf0*/  PLOP3.LUT P6, PT, PT, PT, UP1, 0x80, 0x0 ;  /* 0x000000000000781c */ /* 0x000fc60003fcf018 */
[----:B------:R-:W-:Y:S01]  /*8d00*/  @UP0 ULDC UR6, c[0x0][0x44c] ;  /* 0x0001130000060ab9 */ /* 0x000fe20000000800 */
[----:B------:R-:W-:Y:S01]  /*8d10*/  @UP0 ULDC UR18, c[0x0][0x450] ;  /* 0x0001140000120ab9 */ /* 0x000fe20000000800 */
[----:B------:R-:W-:-:S04]  /*8d20*/  UIMAD.WIDE.U32 UR6, UR11, UR6, URZ ;  /* 0x000000060b0672a5 */ /* 0x000fc8000f8e003f */
[----:B------:R-:W-:-:S04]  /*8d30*/  @UP0 USHF.R.U32.HI UR11, URZ, UR18, UR7 ;  /* 0x000000123f0b0299 */ /* 0x000fc80008011607 */
[----:B------:R-:W-:-:S03]  /*8d40*/  UIADD3 UR11, UR14, UR11, URZ ;  /* 0x0000000b0e0b7290 */ /* 0x000fc6000fffe03f */
[----:B------:R-:W-:Y:S02]  /*8d50*/  ULDC UR14, c[0x0][0x9dc] ;  /* 0x00027700000e7ab9 */ /* 0x000fe40000000800 */
        /* <DEDUP_REMOVED lines=12> */
.L_x_2411:
[----:B------:R-:W-:-:S11]  /*8e20*/  UISETP.NE.AND UP1, UPT, UR15, 0x1, UPT ;  /* 0x000000010f00788c */ /* 0x000fd6000bf25270 */
[----:B------:R-:W-:Y:S02]  /*8e30*/  @UP1 ULDC.64 UR18, c[0x0][0x9e8] ;  /* 0x00027a0000121ab9 */ /* 0x000fe40000000a00 */
[----:B------:R-:W-:-:S04]  /*8e40*/  UIMAD.WIDE.U32 UR6, UR11, UR18, URZ ;  /* 0x000000120b0672a5 */ /* 0x000fc8000f8e003f */
[----:B------:R-:W-:-:S12]  /*8e50*/  @UP1 USHF.R.U32.HI UR11, URZ, UR19, UR7 ;  /* 0x000000133f0b1299 */ /* 0x000fd80008011607 */
.L_x_2412:
[----:B------:R-:W-:-:S04]  /*8e60*/  UIMAD UR11, UR11, UR15, URZ ;  /* 0x0000000f0b0b72a4 */ /* 0x000fc8000f8e023f */
[----:B------:R-:W-:-:S04]  /*8e70*/  UISETP.LT.AND UP1, UPT, UR14, UR11, UPT ;  /* 0x0000000b0e00728c */ /* 0x000fc8000bf21270 */
[----:B------:R-:W-:-:S12]  /*8e80*/  USEL UR14, UR14, UR11, !UP1 ;  /* 0x0000000b0e0e7287 */ /* 0x000fd8000c800000 */
.L_x_2410:
[----:B------:R-:W-:-:S04]  /*8e90*/  UIADD3 UR14, UR14, 0x3f, URZ ;  /* 0x0000003f0e0e7890 */ /* 0x000fc8000fffe03f */
[----:B------:R-:W-:-:S04]  /*8ea0*/  USHF.R.S32.HI UR6, URZ, 0x1f, UR14 ;  /* 0x0000001f3f067899 */ /* 0x000fc8000801140e */
[----:B------:R-:W-:-:S04]  /*8eb0*/  ULEA.HI UR6, UR6, UR14, URZ, 0x6 ;  /* 0x0000000e06067291 */ /* 0x000fc8000f8f303f */
[----:B------:R-:W-:-:S04]  /*8ec0*/  USHF.R.S32.HI UR6, URZ, 0x6, UR6 ;  /* 0x000000063f067899 */ /* 0x000fc80008011406 */
[----:B------:R-:W-:-:S04]  /*8ed0*/  UISETP.LT.AND UP1, UPT, UR48, UR6, UPT ;  /* 0x000000063000728c */ /* 0x000fc8000bf21270 */
[----:B------:R-:W-:-:S06]  /*8ee0*/  USEL UR21, UR48, UR6, !UP1 ;  /* 0x0000000630157287 */ /* 0x000fcc000c800000 */
[----:B------:R-:W-:-:S13]  /*8ef0*/  ISETP.GE.AND P2, PT, R7, UR21, PT ;  /* 0x0000001507007c0c */ /* 0x000fda000bf46270 */
[----:B------:R-:W-:Y:S05]  /*8f00*/  @!P2 BRA `(.L_x_2413) ;  /* 0x0000001c0038a947 */ /* 0x000fea0003800000 */
[----:B------:R-:W-:Y:S01]  /*8f10*/  IMAD.MOV.U32 R9, RZ, RZ, R6 ;  /* 0x000000ffff097224 */ /* 0x000fe200078e0006 */
[----:B------:R-:W-:Y:S01]  /*8f20*/  UMOV UR23, UR37 ;  /* 0x0000002500177c82 */ /* 0x000fe20008000000 */
[----:B------:R-:W-:Y:S01]  /*8f30*/  IMAD.MOV.U32 R14, RZ, RZ, R5 ;  /* 0x000000ffff0e7224 */ /* 0x000fe200078e0005 */
[----:B------:R-:W-:Y:S01]  /*8f40*/  ULDC UR24, c[0x0][0x9d8] ;  /* 0x0002760000187ab9 */ /* 0x000fe20000000800 */
[----:B-1----:R-:W-:Y:S01]  /*8f50*/  IMAD.MOV.U32 R8, RZ, RZ, R7 ;  /* 0x000000ffff087224 */ /* 0x002fe200078e0007 */
[----:B------:R-:W-:-:S06]  /*8f60*/  ULDC UR22, c[0x0][0x988] ;  /* 0x0002620000167ab9 */ /* 0x000fcc0000000800 */
.L_x_2422:
[----:B------:R-:W-:Y:S01]  /*8f70*/  UIADD3 UR37, UR23, 0x1, URZ ;  /* 0x0000000117257890 */ /* 0x000fe2000fffe03f */
[C---:B------:R-:W-:Y:S01]  /*8f80*/  ISETP.GT.AND P2, PT, R8.reuse, UR21, PT ;  /* 0x0000001508007c0c */ /* 0x040fe2000bf44270 */
[----:B------:R-:W-:Y:S02]  /*8f90*/  VIADD R8, R8, 0xffffffff ;  /* 0xffffffff08087836 */ /* 0x000fe40000000000 */
[----:B------:R-:W-:-:S04]  /*8fa0*/  UISETP.NE.AND UP1, UPT, UR37, 0x2, UPT ;  /* 0x000000022500788c */ /* 0x000fc8000bf25270 */
[----:B------:R-:W-:Y:S02]  /*8fb0*/  USEL UR6, URZ, 0x1, UP1 ;  /* 0x000000013f067887 */ /* 0x000fe40008800000 */
[----:B------:R-:W-:Y:S02]  /*8fc0*/  USEL UR37, UR37, URZ, UP1 ;  /* 0x0000003f25257287 */ /* 0x000fe40008800000 */
[----:B------:R-:W-:Y:S01]  /*8fd0*/  ULOP3.LUT UR38, UR38, UR6, URZ, 0x3c, !UPT ;  /* 0x0000000626267292 */ /* 0x000fe2000f8e3c3f */
[----:B0123--:R-:W-:Y:S11]  /*8fe0*/  @!P0 BRA `(.L_x_2414) ;  /* 0x0000000000048947 */ /* 0x00fff60003800000 */
[----:B------:R-:W-:Y:S01]  /*8ff0*/  BPT.TRAP 0x1 ;  /* 0x000000040000795c */ /* 0x000fe20000300000 */
.L_x_2414:
[----:B------:R-:W-:Y:S01]  /*9000*/  ULEA UR25, UR37, UR46, 0x3 ;  /* 0x0000002e25197291 */ /* 0x000fe2000f8e183f */
[----:B------:R-:W-:-:S05]  /*9010*/  IMAD.U32 R7, RZ, RZ, UR38 ;  /* 0x00000026ff077e24 */ /* 0x000fca000f8e00ff */
[----:B------:R-:W-:-:S04]  /*9020*/  SHF.L.U32 R7, R7, 0x1f, RZ ;  /* 0x0000001f07077819 */ /* 0x000fc800000006ff */
[----:B------:R1:W3:Y:S01]  /*9030*/  SYNCS.PHASECHK.TRANS64.TRYWAIT P3, [UR25+0x28c30], R7 ;  /* 0x028c3007ff0075a7 */ /* 0x0002e20008060159 */
[----:B------:R-:W-:Y:S05]  /*9040*/  @!P0 BRA `(.L_x_2415) ;  /* 0x0000000000048947 */ /* 0x000fea0003800000 */
[----:B------:R-:W-:Y:S01]  /*9050*/  BPT.TRAP 0x1 ;  /* 0x000000040000795c */ /* 0x000fe20000300000 */
.L_x_2415:
[----:B---3--:R-:W-:Y:S05]  /*9060*/  @P3 BRA `(.L_x_2416) ;  /* 0x0000000000083947 */ /* 0x008fea0003800000 */
[----:B------:R-:W3:Y:S02]  /*9070*/  SYNCS.PHASECHK.TRANS64.TRYWAIT P3, [UR25+0x28c30], R7 ;  /* 0x028c3007ff0075a7 */ /* 0x000ee40008060159 */
[----:B---3--:R-:W-:Y:S05]  /*9080*/  @!P3 BRA `(.L_x_2417) ;  /* 0x000000f00068b947 */ /* 0x008fea0003800000 */
.L_x_2416:
[----:B------:R-:W-:Y:S01]  /*9090*/  R2UR UR18, R0 ;  /* 0x00000000001272ca */ /* 0x000fe200000e0000 */
[----:B0-----:R-:W-:Y:S01]  /*90a0*/  WARPGROUP.ARRIVE ;  /* 0x00000000000079c5 */ /* 0x001fe20000000000 */
        /* <DEDUP_REMOVED lines=21> */
[----:B---3--:R-:W-:Y:S01]  /*9200*/  FMUL.FTZ R6, R153, UR24 ;  /* 0x0000001899067c20 */ /* 0x008fe20008410000 */
[----:B------:R-:W-:Y:S01]  /*9210*/  FMUL.FTZ R20, R156, UR24 ;  /* 0x000000189c147c20 */ /* 0x000fe20008410000 */
[----:B--2---:R-:W-:Y:S01]  /*9220*/  FMUL.FTZ R21, R157, UR24 ;  /* 0x000000189d157c20 */ /* 0x004fe20008410000 */
        /* <DEDUP_REMOVED lines=27> */
[----:B--2---:R-:W-:-:S07]  /*93e0*/  FMNMX.FTZ R5, R6, R5, !PT ;  /* 0x0000000506057209 */ /* 0x004fce0007810000 */
[----:B------:R-:W2:Y:S01]  /*93f0*/  MUFU.TANH R152, R152 ;  /* 0x0000009800987308 */ /* 0x000ea20000002400 */
[----:B---3--:R-:W-:-:S07]  /*9400*/  FMNMX.FTZ R156, R20, R5, !PT ;  /* 0x00000005149c7209 */ /* 0x008fce0007810000 */
[----:B------:R-:W3:Y:S01]  /*9410*/  MUFU.TANH R154, R154 ;  /* 0x0000009a009a7308 */ /* 0x000ee20000002400 */
[----:B0-----:R-:W-:-:S07]  /*9420*/  FMNMX.FTZ R5, R21, R156, !PT ;  /* 0x0000009c15057209 */ /* 0x001fce0007810000 */
        /* <DEDUP_REMOVED lines=17> */
[----:B0-----:R-:W-:Y:S01]  /*9540*/  FMNMX.FTZ R162, R165, R156, !PT ;  /* 0x0000009ca5a27209 */ /* 0x001fe20007810000 */
[----:B------:R-:W-:Y:S01]  /*9550*/  FMUL.FTZ R156, R163, UR24 ;  /* 0x00000018a39c7c20 */ /* 0x000fe20008410000 */
[----:B------:R-:W-:Y:S01]  /*9560*/  FMUL.FTZ R163, R170, UR24 ;  /* 0x00000018aaa37c20 */ /* 0x000fe20008410000 */
[----:B------:R-:W-:-:S04]  /*9570*/  FMUL.FTZ R170, R174, UR24 ;  /* 0x00000018aeaa7c20 */ /* 0x000fc80008410000 */
[----:B------:R-:W0:Y:S01]  /*9580*/  MUFU.TANH R168, R168 ;  /* 0x000000a800a87308 */ /* 0x000e220000002400 */
[----:B--2---:R-:W-:Y:S01]  /*9590*/  FMNMX.FTZ R5, R169, R162, !PT ;  /* 0x000000a2a9057209 */ /* 0x004fe20007810000 */
[----:B------:R-:W-:Y:S01]  /*95a0*/  FMUL.FTZ R162, R167, UR24 ;  /* 0x00000018a7a27c20 */ /* 0x000fe20008410000 */
[----:B------:R-:W-:-:S05]  /*95b0*/  FMUL.FTZ R167, R179, UR24 ;  /* 0x00000018b3a77c20 */ /* 0x000fca0008410000 */
[----:B------:R-:W2:Y:S01]  /*95c0*/  MUFU.TANH R10, R10 ;  /* 0x0000000a000a7308 */ /* 0x000ea20000002400 */
[----:B---3--:R-:W-:-:S07]  /*95d0*/  FMNMX.FTZ R5, R172, R5, !PT ;  /* 0x00000005ac057209 */ /* 0x008fce0007810000 */
[----:B------:R-:W3:Y:S01]  /*95e0*/  MUFU.TANH R11, R11 ;  /* 0x0000000b000b7308 */ /* 0x000ee20000002400 */
[----:B0-----:R-:W-:-:S05]  /*95f0*/  FMNMX.FTZ R5, R168, R5, !PT ;  /* 0x00000005a8057209 */ /* 0x001fca0007810000 */
[----:B------:R-:W0:Y:S02]  /*9600*/  SHFL.BFLY PT, R176, R5, 0x2, 0x1f ;  /* 0x0c401f0005b07f89 */ /* 0x000e2400000e0000 */
[----:B------:R-:W4:Y:S01]  /*9610*/  MUFU.TANH R12, R12 ;  /* 0x0000000c000c7308 */ /* 0x000f220000002400 */
[----:B--2---:R-:W-:-:S07]  /*9620*/  FMNMX.FTZ R174, R10, R9, !PT ;  /* 0x000000090aae7209 */ /* 0x004fce0007810000 */
[----:B------:R-:W2:Y:S08]  /*9630*/  MUFU.TANH R13, R13 ;  /* 0x0000000d000d7308 */ /* 0x000eb00000002400 */
[----:B------:R-:W5:Y:S01]  /*9640*/  MUFU.TANH R153, R153 ;  /* 0x0000009900997308 */ /* 0x000f620000002400 */
[----:B0-----:R-:W-:-:S07]  /*9650*/  FMNMX.FTZ R180, R5, R176, !PT ;  /* 0x000000b005b47209 */ /* 0x001fce0007810000 */
[----:B------:R-:W0:Y:S01]  /*9660*/  MUFU.TANH R156, R156 ;  /* 0x0000009c009c7308 */ /* 0x000e220000002400 */
[----:B---3--:R-:W-:Y:S01]  /*9670*/  FMNMX.FTZ R5, R11, R174, !PT ;  /* 0x000000ae0b057209 */ /* 0x008fe20007810000 */
[----:B------:R-:W-:Y:S01]  /*9680*/  FMUL.FTZ R174, R182, UR24 ;  /* 0x00000018b6ae7c20 */ /* 0x000fe20008410000 */
[----:B------:R-:W3:Y:S02]  /*9690*/  SHFL.BFLY PT, R181, R180, 0x1, 0x1f ;  /* 0x0c201f00b4b57f89 */ /* 0x000ee400000e0000 */
[----:B----4-:R-:W-:-:S03]  /*96a0*/  FMNMX.FTZ R176, R12, R5, !PT ;  /* 0x000000050cb07209 */ /* 0x010fc60007810000 */
[----:B------:R-:W4:Y:S01]  /*96b0*/  MUFU.TANH R159, R159 ;  /* 0x0000009f009f7308 */ /* 0x000f220000002400 */
[----:B--2---:R-:W-:-:S04]  /*96c0*/  FMNMX.FTZ R176, R13, R176, !PT ;  /* 0x000000b00db07209 */ /* 0x004fc80007810000 */
[----:B-----5:R-:W-:-:S03]  /*96d0*/  FMNMX.FTZ R177, R153, R176, !PT ;  /* 0x000000b099b17209 */ /* 0x020fc60007810000 */
[----:B------:R-:W2:Y:S01]  /*96e0*/  MUFU.TANH R162, R162 ;  /* 0x000000a200a27308 */ /* 0x000ea20000002400 */
[----:B0-----:R-:W-:-:S07]  /*96f0*/  FMNMX.FTZ R176, R156, R177, !PT ;  /* 0x000000b19cb07209 */ /* 0x001fce0007810000 */
[----:B------:R-:W0:Y:S01]  /*9700*/  MUFU.TANH R163, R163 ;  /* 0x000000a300a37308 */ /* 0x000e220000002400 */
[----:B----4-:R-:W-:Y:S02]  /*9710*/  FMNMX.FTZ R177, R159, R176, !PT ;  /* 0x000000b09fb17209 */ /* 0x010fe40007810000 */
[----:B---3--:R-:W-:-:S05]  /*9720*/  FMNMX.FTZ R5, R180, R181, !PT ;  /* 0x000000b5b4057209 */ /* 0x008fca0007810000 */
[----:B------:R-:W3:Y:S01]  /*9730*/  MUFU.TANH R166, R166 ;  /* 0x000000a600a67308 */ /* 0x000ee20000002400 */
[----:B--2---:R-:W-:Y:S01]  /*9740*/  FMNMX.FTZ R176, R162, R177, !PT ;  /* 0x000000b1a2b07209 */ /* 0x004fe20007810000 */
[C---:B------:R-:W-:Y:S01]  /*9750*/  FMUL.FTZ R179, R5.reuse, UR10 ;  /* 0x0000000a05b37c20 */ /* 0x040fe20008410000 */
[----:B------:R-:W-:-:S03]  /*9760*/  FADD.FTZ R14, -R5, R14 ;  /* 0x0000000e050e7221 */ /* 0x000fc60000010100 */
[--C-:B------:R-:W-:Y:S01]  /*9770*/  FFMA.FTZ R178, R6, UR10, -R179.reuse ;  /* 0x0000000a06b27c23 */ /* 0x100fe200080108b3 */
[----:B------:R-:W-:Y:S01]  /*9780*/  FMUL.FTZ R14, R14, UR10 ;  /* 0x0000000a0e0e7c20 */ /* 0x000fe20008410000 */
[----:B------:R-:W2:Y:S01]  /*9790*/  MUFU.TANH R170, R170 ;  /* 0x000000aa00aa7308 */ /* 0x000ea20000002400 */
        /* <DEDUP_REMOVED lines=16> */
[----:B--2---:R-:W-:Y:S01]  /*98a0*/  FMNMX.FTZ R176, R170, R177, !PT ;  /* 0x000000b1aab07209 */ /* 0x004fe20007810000 */
[----:B------:R-:W-:-:S06]  /*98b0*/  FFMA.FTZ R168, R168, UR10, -R179 ;  /* 0x0000000aa8a87c23 */ /* 0x000fcc00080108b3 */
[----:B------:R-:W2:Y:S01]  /*98c0*/  MUFU.TANH R167, R167 ;  /* 0x000000a700a77308 */ /* 0x000ea20000002400 */
[----:B0-----:R-:W-:-:S07]  /*98d0*/  FMNMX.FTZ R6, R173, R176, !PT ;  /* 0x000000b0ad067209 */ /* 0x001fce0007810000 */
[----:B------:R-:W0:Y:S01]  /*98e0*/  MUFU.TANH R174, R174 ;  /* 0x000000ae00ae7308 */ /* 0x000e220000002400 */
[----:B---3--:R-:W-:-:S07]  /*98f0*/  FMNMX.FTZ R6, R171, R6, !PT ;  /* 0x00000006ab067209 */ /* 0x008fce0007810000 */
[----:B------:R-:W3:Y:S01]  /*9900*/  MUFU.TANH R175, R175 ;  /* 0x000000af00af7308 */ /* 0x000ee20000002400 */
[----:B--2---:R-:W-:-:S07]  /*9910*/  FMNMX.FTZ R177, R167, R6, !PT ;  /* 0x00000006a7b17209 */ /* 0x004fce0007810000 */
[----:B------:R2:W-:Y:S01]  /*9920*/  MUFU.EX2 R176, R178 ;  /* 0x000000b200b07308 */ /* 0x0005e20000000800 */
[----:B0-----:R-:W-:Y:S01]  /*9930*/  FMNMX.FTZ R6, R174, R177, !PT ;  /* 0x000000b1ae067209 */ /* 0x001fe20007810000 */
[----:B------:R-:W-:-:S06]  /*9940*/  FFMA.FTZ R177, R152, UR10, -R179 ;  /* 0x0000000a98b17c23 */ /* 0x000fcc00080108b3 */
[----:B------:R-:W0:Y:S01]  /*9950*/  MUFU.EX2 R14, R14 ;  /* 0x0000000e000e7308 */ /* 0x000e220000000800 */
[----:B---3--:R-:W-:Y:S01]  /*9960*/  FMNMX.FTZ R6, R175, R6, !PT ;  /* 0x00000006af067209 */ /* 0x008fe20007810000 */
[----:B--2---:R-:W-:-:S04]  /*9970*/  FFMA.FTZ R178, R154, UR10, -R179 ;  /* 0x0000000a9ab27c23 */ /* 0x004fc800080108b3 */
[----:B------:R-:W2:Y:S02]  /*9980*/  SHFL.BFLY PT, R181, R6, 0x2, 0x1f ;  /* 0x0c401f0006b57f89 */ /* 0x000ea400000e0000 */
[----:B------:R-:W3:Y:S08]  /*9990*/  MUFU.EX2 R15, R15 ;  /* 0x0000000f000f7308 */ /* 0x000ef00000000800 */
[----:B------:R-:W4:Y:S01]  /*99a0*/  MUFU.EX2 R20, R20 ;  /* 0x0000001400147308 */ /* 0x000f220000000800 */
[-C--:B0-----:R-:W-:Y:S01]  /*99b0*/  FMUL.FTZ R24, R24, R14.reuse ;  /* 0x0000000e18187220 */ /* 0x081fe20000410000 */
        /* <DEDUP_REMOVED lines=12> */
[----:B--2---:R-:W-:Y:S01]  /*9a80*/  FMNMX.FTZ R181, R6, R181, !PT ;  /* 0x000000b506b57209 */ /* 0x004fe20007810000 */
        /* <DEDUP_REMOVED lines=33> */
[C---:B------:R-:W-:Y:S01]  /*9ca0*/  FMUL.FTZ R154, R6.reuse, UR10 ;  /* 0x0000000a069a7c20 */ /* 0x040fe20008410000 */
[----:B------:R-:W-:Y:S01]  /*9cb0*/  FADD.FTZ R9, -R6, R9 ;  /* 0x0000000906097221 */ /* 0x000fe20000010100 */
[----:B------:R-:W-:Y:S01]  /*9cc0*/  MUFU.EX2 R157, R157 ;  /* 0x0000009d009d7308 */ /* 0x000fe20000000800 */
[----:B------:R-:W-:Y:S01]  /*9cd0*/  FMUL.FTZ R97, R97, R14 ;  /* 0x0000000e61617220 */ /* 0x000fe20000410000 */
[--C-:B------:R-:W-:Y:S01]  /*9ce0*/  FFMA.FTZ R172, R153, UR10, -R154.reuse ;  /* 0x0000000a99ac7c23 */ /* 0x100fe2000801089a */
[----:B------:R-:W-:Y:S01]  /*9cf0*/  FMUL.FTZ R9, R9, UR10 ;  /* 0x0000000a09097c20 */ /* 0x000fe20008410000 */
[----:B------:R-:W-:Y:S01]  /*9d00*/  FFMA.FTZ R10, R10, UR10, -R154 ;  /* 0x0000000a0a0a7c23 */ /* 0x000fe2000801089a */
[----:B------:R-:W-:-:S02]  /*9d10*/  IMAD.MOV R153, RZ, RZ, -R17 ;  /* 0x000000ffff997224 */ /* 0x000fc400078e0a11 */
[--C-:B------:R-:W-:Y:S01]  /*9d20*/  FFMA.FTZ R11, R11, UR10, -R154.reuse ;  /* 0x0000000a0b0b7c23 */ /* 0x100fe2000801089a */
[--C-:B------:R-:W-:Y:S01]  /*9d30*/  FFMA.FTZ R181, R170, UR10, -R154.reuse ;  /* 0x0000000aaab57c23 */ /* 0x100fe2000801089a */
[----:B------:R-:W-:Y:S01]  /*9d40*/  IMAD.U32 R170, RZ, RZ, UR25 ;  /* 0x00000019ffaa7e24 */ /* 0x000fe2000f8e00ff */
[----:B------:R-:W-:Y:S01]  /*9d50*/  MUFU.EX2 R9, R9 ;  /* 0x0000000900097308 */ /* 0x000fe20000000800 */
[----:B------:R-:W-:Y:S01]  /*9d60*/  ISETP.NE.AND P3, PT, R2, R153, PT ;  /* 0x000000990200720c */ /* 0x000fe20003f65270 */
[--C-:B------:R-:W-:Y:S01]  /*9d70*/  FFMA.FTZ R12, R12, UR10, -R154.reuse ;  /* 0x0000000a0c0c7c23 */ /* 0x100fe2000801089a */
[----:B------:R-:W-:Y:S02]  /*9d80*/  @!P1 VIADD R152, R170, 0x28c40 ;  /* 0x00028c40aa989836 */ /* 0x000fe40000000000 */
[--C-:B------:R-:W-:Y:S01]  /*9d90*/  FFMA.FTZ R13, R13, UR10, -R154.reuse ;  /* 0x0000000a0d0d7c23 */ /* 0x100fe2000801089a */
[----:B------:R-:W-:Y:S02]  /*9da0*/  IMAD.U32 R153, RZ, RZ, UR23 ;  /* 0x00000017ff997e24 */ /* 0x000fe4000f8e00ff */
[--C-:B------:R-:W-:Y:S01]  /*9db0*/  FFMA.FTZ R179, R156, UR10, -R154.reuse ;  /* 0x0000000a9cb37c23 */ /* 0x100fe2000801089a */
[----:B------:R-:W-:Y:S01]  /*9dc0*/  FFMA.FTZ R159, R159, UR10, -R154 ;  /* 0x0000000a9f9f7c23 */ /* 0x000fe2000801089a */
[----:B------:R-:W0:Y:S01]  /*9dd0*/  MUFU.EX2 R10, R10 ;  /* 0x0000000a000a7308 */ /* 0x000e220000000800 */
[----:B------:R-:W-:Y:S01]  /*9de0*/  @!P1 PRMT R152, RZ, 0x654, R152 ;  /* 0x00000654ff989816 */ /* 0x000fe20000000098 */
[--C-:B------:R-:W-:Y:S01]  /*9df0*/  FFMA.FTZ R206, R162, UR10, -R154.reuse ;  /* 0x0000000aa2ce7c23 */ /* 0x100fe2000801089a */
[--C-:B------:R-:W-:Y:S01]  /*9e00*/  FFMA.FTZ R163, R163, UR10, -R154.reuse ;  /* 0x0000000aa3a37c23 */ /* 0x100fe2000801089a */
[----:B------:R-:W-:Y:S01]  /*9e10*/  FFMA.FTZ R208, R166, UR10, -R154 ;  /* 0x0000000aa6d07c23 */ /* 0x000fe2000801089a */
[----:B------:R4:W-:Y:S01]  /*9e20*/  @!P1 SYNCS.ARRIVE.TRANS64.RED.A1T0 RZ, [R152+URZ], RZ ;  /* 0x000000ff98ff99a7 */ /* 0x0009e2000810043f */
[----:B------:R-:W-:-:S02]  /*9e30*/  @!P3 IMAD R153, R153, 0x40, R16 ;  /* 0x000000409999b824 */ /* 0x000fc400078e0210 */
[--C-:B------:R-:W-:Y:S01]  /*9e40*/  FFMA.FTZ R210, R173, UR10, -R154.reuse ;  /* 0x0000000aadd27c23 */ /* 0x100fe2000801089a */
[----:B------:R-:W2:Y:S01]  /*9e50*/  MUFU.EX2 R11, R11 ;  /* 0x0000000b000b7308 */ /* 0x000ea20000000800 */
[--C-:B------:R-:W-:Y:S01]  /*9e60*/  FFMA.FTZ R171, R171, UR10, -R154.reuse ;  /* 0x0000000aabab7c23 */ /* 0x100fe2000801089a */
[----:B------:R-:W-:Y:S01]  /*9e70*/  FFMA.FTZ R167, R167, UR10, -R154 ;  /* 0x0000000aa7a77c23 */ /* 0x000fe2000801089a */
[----:B------:R-:W-:Y:S01]  /*9e80*/  @!P3 LEA R153, R153, UR46, 0x2 ;  /* 0x0000002e9999bc11 */ /* 0x000fe2000f8e10ff */
[-C--:B------:R-:W-:Y:S01]  /*9e90*/  FMUL.FTZ R100, R100, R14.reuse ;  /* 0x0000000e64647220 */ /* 0x080fe20000410000 */
[----:B----4-:R-:W-:Y:S01]  /*9ea0*/  FADD.FTZ R152, R20, R3 ;  /* 0x0000000314987221 */ /* 0x010fe20000010000 */
[-C--:B------:R-:W-:Y:S01]  /*9eb0*/  FMUL.FTZ R101, R101, R14.reuse ;  /* 0x0000000e65657220 */ /* 0x080fe20000410000 */
[----:B------:R-:W-:Y:S01]  /*9ec0*/  FMUL.FTZ R104, R104, R14 ;  /* 0x0000000e68687220 */ /* 0x000fe20000410000 */
[----:B------:R-:W3:Y:S01]  /*9ed0*/  MUFU.EX2 R12, R12 ;  /* 0x0000000c000c7308 */ /* 0x000ee20000000800 */
[----:B0-----:R-:W-:Y:S01]  /*9ee0*/  FFMA.FTZ R4, R9, R4, R10 ;  /* 0x0000000409047223 */ /* 0x001fe2000001000a */
[----:B------:R-:W-:Y:S01]  /*9ef0*/  FADD.FTZ R152, R21, R152 ;  /* 0x0000009815987221 */ /* 0x000fe20000010000 */
[----:B------:R-:W-:Y:S01]  /*9f00*/  @!P3 STS [R153+0x28800], R14 ;  /* 0x0288000e9900b388 */ /* 0x000fe20000000800 */
[-C--:B------:R-:W-:Y:S01]  /*9f10*/  FMUL.FTZ R105, R105, R14.reuse ;  /* 0x0000000e69697220 */ /* 0x080fe20000410000 */
[-C--:B------:R-:W-:Y:S01]  /*9f20*/  FMUL.FTZ R108, R108, R14.reuse ;  /* 0x0000000e6c6c7220 */ /* 0x080fe20000410000 */
        /* <DEDUP_REMOVED lines=12> */
[----:B---3--:R-:W-:Y:S01]  /*9ff0*/  FADD.FTZ R4, R12, R3 ;  /* 0x000000030c047221 */ /* 0x008fe20000010000 */
[-C--:B------:R-:W-:Y:S01]  /*a000*/  FMUL.FTZ R124, R124, R14.reuse ;  /* 0x0000000e7c7c7220 */ /* 0x080fe20000410000 */
[-C--:B------:R-:W-:Y:S01]  /*a010*/  FMUL.FTZ R125, R125, R14.reuse ;  /* 0x0000000e7d7d7220 */ /* 0x080fe20000410000 */
[----:B------:R-:W-:Y:S01]  /*a020*/  FADD.FTZ R152, R178, R153 ;  /* 0x00000099b2987221 */ /* 0x000fe20000010000 */
[-C--:B------:R-:W-:Y:S01]  /*a030*/  FMUL.FTZ R128, R128, R14.reuse ;  /* 0x0000000e80807220 */ /* 0x080fe20000410000 */
[-C--:B------:R-:W-:Y:S01]  /*a040*/  FMUL.FTZ R129, R129, R14.reuse ;  /* 0x0000000e81817220 */ /* 0x080fe20000410000 */
[----:B------:R-:W0:Y:S01]  /*a050*/  MUFU.EX2 R179, R179 ;  /* 0x000000b300b37308 */ /* 0x000e220000000800 */
        /* <DEDUP_REMOVED lines=16> */
[----:B0-----:R-:W-:Y:S01]  /*a160*/  FADD.FTZ R4, R179, R4 ;  /* 0x00000004b3047221 */ /* 0x001fe20000010000 */
[----:B------:R-:W-:Y:S01]  /*a170*/  FMUL.FTZ R149, R149, R14 ;  /* 0x0000000e95957220 */ /* 0x000fe20000410000 */
[--C-:B------:R-:W-:Y:S01]  /*a180*/  FFMA.FTZ R162, R174, UR10, -R154.reuse ;  /* 0x0000000aaea27c23 */ /* 0x100fe2000801089a */
[----:B------:R-:W-:Y:S01]  /*a190*/  FFMA.FTZ R175, R175, UR10, -R154 ;  /* 0x0000000aafaf7c23 */ /* 0x000fe2000801089a */
[----:B------:R-:W-:Y:S01]  /*a1a0*/  F2FP.BF16.F32.PACK_AB R154, R21, R20 ;  /* 0x00000014159a723e */ /* 0x000fe200000010ff */
[----:B------:R-:W-:Y:S01]  /*a1b0*/  FMUL.FTZ R26, R26, R9 ;  /* 0x000000091a1a7220 */ /* 0x000fe20000410000 */
[----:B------:R-:W-:Y:S01]  /*a1c0*/  F2FP.BF16.F32.PACK_AB R158, R180, R155 ;  /* 0x0000009bb49e723e */ /* 0x000fe200000010ff */
[----:B------:R-:W0:Y:S01]  /*a1d0*/  MUFU.EX2 R206, R206 ;  /* 0x000000ce00ce7308 */ /* 0x000e220000000800 */
        /* <DEDUP_REMOVED lines=16> */
[C---:B0-----:R-:W-:Y:S01]  /*a2e0*/  FADD.FTZ R4, R206.reuse, R3 ;  /* 0x00000003ce047221 */ /* 0x041fe20000010000 */
[----:B------:R-:W-:Y:S01]  /*a2f0*/  F2FP.BF16.F32.PACK_AB R159, R206, R159 ;  /* 0x0000009fce9f723e */ /* 0x000fe200000010ff */
[-C--:B------:R-:W-:Y:S01]  /*a300*/  FMUL.FTZ R43, R43, R9.reuse ;  /* 0x000000092b2b7220 */ /* 0x080fe20000410000 */
[-C--:B------:R-:W-:Y:S01]  /*a310*/  FMUL.FTZ R46, R46, R9.reuse ;  /* 0x000000092e2e7220 */ /* 0x080fe20000410000 */
[-C--:B------:R-:W-:Y:S01]  /*a320*/  FMUL.FTZ R47, R47, R9.reuse ;  /* 0x000000092f2f7220 */ /* 0x080fe20000410000 */
[-C--:B------:R-:W-:Y:S01]  /*a330*/  FMUL.FTZ R50, R50, R9.reuse ;  /* 0x0000000932327220 */ /* 0x080fe20000410000 */
[----:B------:R-:W-:Y:S01]  /*a340*/  FMUL.FTZ R51, R51, R9 ;  /* 0x0000000933337220 */ /* 0x000fe20000410000 */
[----:B------:R-:W0:Y:S01]  /*a350*/  MUFU.EX2 R164, R164 ;  /* 0x000000a400a47308 */ /* 0x000e220000000800 */
        /* <DEDUP_REMOVED lines=17> */
[----:B------:R-:W-:Y:S01]  /*a470*/  F2FP.BF16.F32.PACK_AB R153, R11, R10 ;  /* 0x0000000a0b99723e */ /* 0x000fe200000010ff */
        /* <DEDUP_REMOVED lines=56> */
[----:B--2---:R-:W-:-:S02]  /*a800*/  F2FP.BF16.F32.PACK_AB R162, R164, R161 ;  /* 0x000000a1a4a2723e */ /* 0x004fc400000010ff */
[----:B------:R-:W-:Y:S02]  /*a810*/  F2FP.BF16.F32.PACK_AB R161, R208, R163 ;  /* 0x000000a3d0a1723e */ /* 0x000fe400000010ff */
        /* <DEDUP_REMOVED lines=15> */
.L_x_2418:
[----:B------:R2:W3:Y:S01]  /*a910*/  SYNCS.PHASECHK.TRANS64.TRYWAIT P3, [UR25+0x28c50], R7 ;  /* 0x028c5007ff0075a7 */ /* 0x0004e20008060159 */
[----:B------:R-:W-:Y:S05]  /*a920*/  @!P0 BRA `(.L_x_2419) ;  /* 0x0000000000048947 */ /* 0x000fea0003800000 */
[----:B------:R-:W-:Y:S01]  /*a930*/  BPT.TRAP 0x1 ;  /* 0x000000040000795c */ /* 0x000fe20000300000 */
.L_x_2419:
[----:B---3--:R-:W-:Y:S05]  /*a940*/  @P3 BRA `(.L_x_2420) ;  /* 0x0000000000083947 */ /* 0x008fea0003800000 */
[----:B------:R-:W3:Y:S02]  /*a950*/  SYNCS.PHASECHK.TRANS64.TRYWAIT P3, [UR25+0x28c50], R7 ;  /* 0x028c5007ff0075a7 */ /* 0x000ee40008060159 */
[----:B---3--:R-:W-:Y:S05]  /*a960*/  @!P3 BRA `(.L_x_2421) ;  /* 0x000000d80048b947 */ /* 0x008fea0003800000 */
.L_x_2420:
        /* <DEDUP_REMOVED lines=39> */
[----:B-12---:R-:W-:-:S07]  /*abe0*/  IMAD.MOV.U32 R7, RZ, RZ, R8 ;  /* 0x000000ffff077224 */ /* 0x006fce00078e0008 */
.L_x_2413:
[----:B------:R-:W-:-:S13]  /*abf0*/  ISETP.GE.AND P2, PT, R7, UR48, PT ;  /* 0x0000003007007c0c */ /* 0x000fda000bf46270 */
[----:B------:R-:W-:Y:S05]  /*ac00*/  @!P2 BRA `(.L_x_2423) ;  /* 0x0000002400dca947 */ /* 0x000fea0003800000 */
[----:B------:R-:W-:Y:S01]  /*ac10*/  IMAD.MOV.U32 R12, RZ, RZ, R6 ;  /* 0x000000ffff0c7224 */ /* 0x000fe200078e0006 */
[----:B------:R-:W-:Y:S01]  /*ac20*/  UMOV UR22, UR37 ;  /* 0x0000002500167c82 */ /* 0x000fe20008000000 */
[----:B------:R-:W-:Y:S01]  /*ac30*/  IMAD.MOV.U32 R9, RZ, RZ, R5 ;  /* 0x000000ffff097224 */ /* 0x000fe200078e0005 */
[----:B------:R-:W-:Y:S01]  /*ac40*/  ULDC UR23, c[0x0][0x9e4] ;  /* 0x0002790000177ab9 */ /* 0x000fe20000000800 */
[----:B------:R-:W-:Y:S01]  /*ac50*/  ULDC UR24, c[0x0][0x9d8] ;  /* 0x0002760000187ab9 */ /* 0x000fe20000000800 */
[----:B------:R-:W-:Y:S01]  /*ac60*/  ULDC UR21, c[0x0][0x988] ;  /* 0x0002620000157ab9 */ /* 0x000fe20000000800 */
[----:B------:R-:W-:-:S05]  /*ac70*/  ULDC UR25, c[0x0][0x9e0] ;  /* 0x0002780000197ab9 */ /* 0x000fca0000000800 */
.L_x_2440:
[----:B------:R-:W-:-:S04]  /*ac80*/  UIADD3 UR37, UR22, 0x1, URZ ;  /* 0x0000000116257890 */ /* 0x000fc8000fffe03f */
[----:B------:R-:W-:-:S04]  /*ac90*/  UISETP.NE.AND UP1, UPT, UR37, 0x2, UPT ;  /* 0x000000022500788c */ /* 0x000fc8000bf25270 */
[----:B------:R-:W-:Y:S02]  /*aca0*/  USEL UR6, URZ, 0x1, UP1 ;  /* 0x000000013f067887 */ /* 0x000fe40008800000 */
[----:B------:R-:W-:Y:S02]  /*acb0*/  USEL UR37, UR37, URZ, UP1 ;  /* 0x0000003f25257287 */ /* 0x000fe40008800000 */
[----:B------:R-:W-:Y:S01]  /*acc0*/  ULOP3.LUT UR38, UR38, UR6, URZ, 0x3c, !UPT ;  /* 0x0000000626267292 */ /* 0x000fe2000f8e3c3f */
[----:B0---4-:R-:W-:Y:S11]  /*acd0*/  @!P0 BRA `(.L_x_2424) ;  /* 0x0000000000048947 */ /* 0x011ff60003800000 */
[----:B------:R-:W-:Y:S01]  /*ace0*/  BPT.TRAP 0x1 ;  /* 0x000000040000795c */ /* 0x000fe20000300000 */
.L_x_2424:
[----:B------:R-:W-:Y:S01]  /*acf0*/  ULEA UR26, UR37, UR46, 0x3 ;  /* 0x0000002e251a7291 */ /* 0x000fe2000f8e183f */
[----:B-1----:R-:W-:-:S05]  /*ad00*/  IMAD.U32 R8, RZ, RZ, UR38 ;  /* 0x00000026ff087e24 */ /* 0x002fca000f8e00ff */
[----:B------:R-:W-:-:S04]  /*ad10*/  SHF.L.U32 R8, R8, 0x1f, RZ ;  /* 0x0000001f08087819 */ /* 0x000fc800000006ff */
[----:B------:R1:W4:Y:S01]  /*ad20*/  SYNCS.PHASECHK.TRANS64.TRYWAIT P2, [UR26+0x28c30], R8 ;  /* 0x028c3008ff0075a7 */ /* 0x000322000804015a */
[----:B------:R-:W-:Y:S05]  /*ad30*/  @!P0 BRA `(.L_x_2425) ;  /* 0x0000000000048947 */ /* 0x000fea0003800000 */
[----:B------:R-:W-:Y:S01]  /*ad40*/  BPT.TRAP 0x1 ;  /* 0x000000040000795c */ /* 0x000fe20000300000 */
.L_x_2425:
[----:B----4-:R-:W-:Y:S05]  /*ad50*/  @P2 BRA `(.L_x_2426) ;  /* 0x0000000000082947 */ /* 0x010fea0003800000 */
[----:B------:R-:W4:Y:S02]  /*ad60*/  SYNCS.PHASECHK.TRANS64.TRYWAIT P2, [UR26+0x28c30], R8 ;  /* 0x028c3008ff0075a7 */ /* 0x000f24000804015a */
[----:B----4-:R-:W-:Y:S05]  /*ad70*/  @!P2 BRA `(.L_x_2427) ;  /* 0x000000d40058a947 */ /* 0x010fea0003800000 */
.L_x_2426:
[----:B------:R-:W-:Y:S01]  /*ad80*/  R2UR UR18, R0 ;  /* 0x00000000001272ca */ /* 0x000fe200000e0000 */
[----:B0--3--:R-:W-:Y:S01]  /*ad90*/  WARPGROUP.ARRIVE ;  /* 0x00000000000079c5 */ /* 0x009fe20000000000 */
[----:B------:R-:W-:Y:S01]  /*ada0*/  UMOV UR19, 0x40000040 ;  /* 0x4000004000137882 */ /* 0x000fe20000000000 */
[----:B------:R-:W-:Y:S01]  /*adb0*/  UMOV UR7, 0x40000040 ;  /* 0x4000004000077882 */ /* 0x000fe20000000000 */
[----:B------:R-:W-:Y:S01]  /*adc0*/  UMOV UR11, 0x40000040 ;  /* 0x40000040000b7882 */ /* 0x000fe20000000000 */
[----:B------:R-:W-:Y:S01]  /*add0*/  UMOV UR15, 0x40000040 ;  /* 0x40000040000f7882 */ /* 0x000fe20000000000 */
[----:B------:R-:W-:Y:S01]  /*ade0*/  PLOP3.LUT P2, PT, PT, PT, UP0, 0x80, 0x0 ;  /* 0x000000000000781c */ /* 0x000fe20003f4f008 */
[----:B--2---:R-:W-:Y:S02]  /*adf0*/  IMAD.U32 R21, RZ, RZ, UR26 ;  /* 0x0000001aff157e24 */ /* 0x004fe4000f8e00ff */
        /* <DEDUP_REMOVED lines=25> */
[----:B----4-:R-:W-:Y:S01]  /*af90*/  FMUL.FTZ R5, R152, UR24 ;  /* 0x0000001898057c20 */ /* 0x010fe20008410000 */
        /* <DEDUP_REMOVED lines=39> */
[--C-:B0-----:R-:W-:Y:S02]  /*b210*/  IMAD.IADD R180, R182, 0x1, R167.reuse ;  /* 0x00000001b6b47824 */ /* 0x101fe400078e02a7 */
[----:B------:R-:W-:Y:S01]  /*b220*/  IMAD.IADD R181, R183, 0x1, R167 ;  /* 0x00000001b7b57824 */ /* 0x000fe200078e02a7 */
        /* <DEDUP_REMOVED lines=29> */
[----:B--234-:R-:W-:Y:S05]  /*b400*/  @!P6 BRA `(.L_x_2428) ;  /* 0x00000000005ce947 */ /* 0x01cfea0003800000 */
        /* <DEDUP_REMOVED lines=8> */
[----:B------:R-:W2:Y:S02]  /*b490*/  @P2 LDC.64 R10, c[0x0][0x9e8] ;  /* 0x00027a00ff0a2b82 */ /* 0x000ea40000000a00 */
[----:B--2---:R-:W-:-:S05]  /*b4a0*/  @P2 IMAD.HI.U32 R10, R167, R10, RZ ;  /* 0x0000000aa70a2227 */ /* 0x004fca00078e00ff */
[----:B------:R-:W-:-:S04]  /*b4b0*/  @P2 SHF.R.U32.HI R167, RZ, R11, R10 ;  /* 0x0000000bffa72219 */ /* 0x000fc8000001160a */
[----:B------:R-:W-:Y:S01]  /*b4c0*/  LOP3.LUT R167, RZ, R167, RZ, 0x33, !PT ;  /* 0x000000a7ffa77212 */ /* 0x000fe200078e33ff */
[----:B------:R-:W-:Y:S06]  /*b4d0*/  BRA `(.L_x_2431) ;  /* 0x0000000000147947 */ /* 0x000fec0003800000 */
.L_x_2430:
[----:B------:R-:W-:-:S05]  /*b4e0*/  IMAD.U32 R170, RZ, RZ, UR23 ;  /* 0x00000017ffaa7e24 */ /* 0x000fca000f8e00ff */
[----:B------:R-:W-:-:S13]  /*b4f0*/  ISETP.NE.AND P2, PT, R170, 0x1, PT ;  /* 0x00000001aa00780c */ /* 0x000fda0003f45270 */
[----:B------:R-:W2:Y:S02]  /*b500*/  @P2 LDC.64 R10, c[0x0][0x9e8] ;  /* 0x00027a00ff0a2b82 */ /* 0x000ea40000000a00 */
[----:B--2---:R-:W-:-:S05]  /*b510*/  @P2 IMAD.HI.U32 R10, R167, R10, RZ ;  /* 0x0000000aa70a2227 */ /* 0x004fca00078e00ff */
[----:B------:R-:W-:-:S07]  /*b520*/  @P2 SHF.R.U32.HI R167, RZ, R11, R10 ;  /* 0x0000000bffa72219 */ /* 0x000fce000001160a */
.L_x_2431:
[----:B------:R-:W-:Y:S05]  /*b530*/  BSYNC B0 ;  /* 0x0000000000007941 */ /* 0x000fea0003800000 */
.L_x_2429:
[----:B------:R-:W-:-:S04]  /*b540*/  IMAD R167, R167, R170, -R175 ;  /* 0x000000aaa7a77224 */ /* 0x000fc800078e0aaf */
[----:B------:R-:W-:-:S05]  /*b550*/  IMAD.IADD R167, R167, 0x1, -R2 ;  /* 0x00000001a7a77824 */ /* 0x000fca00078e0a02 */
[----:B------:R-:W-:Y:S02]  /*b560*/  VIADDMNMX R180, R167, R170, R180, PT ;  /* 0x000000aaa7b47246 */ /* 0x000fe400038001b4 */
[----:B------:R-:W-:-:S07]  /*b570*/  VIMNMX R181, R181, R167, !PT ;  /* 0x000000a7b5b57248 */ /* 0x000fce0007fe0100 */
.L_x_2428:
[----:B------:R-:W-:-:S04]  /*b580*/  ISETP.GT.AND P2, PT, R7, -0x1, PT ;  /* 0xffffffff0700780c */ /* 0x000fc80003f44270 */
[C---:B------:R-:W-:Y:S02]  /*b590*/  ISETP.GT.AND P3, PT, R181.reuse, RZ, P2 ;  /* 0x000000ffb500720c */ /* 0x040fe40001764270 */
[C---:B------:R-:W-:Y:S02]  /*b5a0*/  ISETP.GT.AND P5, PT, R181.reuse, 0x1, P2 ;  /* 0x00000001b500780c */ /* 0x040fe400017a4270 */
[C---:B------:R-:W-:Y:S02]  /*b5b0*/  ISETP.LT.OR P4, PT, R180.reuse, 0x1, P3 ;  /* 0x00000001b400780c */ /* 0x040fe40001f81670 */
[----:B------:R-:W-:Y:S02]  /*b5c0*/  ISETP.GT.AND P3, PT, R181, 0x8, P2 ;  /* 0x00000008b500780c */ /* 0x000fe40001764270 */
[----:B------:R-:W-:Y:S02]  /*b5d0*/  FSEL R176, R5, -INF , !P4 ;  /* 0xff80000005b07808 */ /* 0x000fe40006000000 */
[----:B------:R-:W-:Y:S01]  /*b5e0*/  ISETP.GT.AND P4, PT, R181, 0x9, P2 ;  /* 0x00000009b500780c */ /* 0x000fe20001784270 */
[----:B------:R-:W2:Y:S01]  /*b5f0*/  SHFL.IDX PT, R5, R177, 0x1, 0x1c1f ;  /* 0x003c1f00b1057f89 */ /* 0x000ea200000e0000 */
[----:B------:R-:W-:-:S02]  /*b600*/  ISETP.LT.OR P5, PT, R180, 0x2, P5 ;  /* 0x00000002b400780c */ /* 0x000fc40002fa1670 */
[C---:B------:R-:W-:Y:S02]  /*b610*/  ISETP.LT.OR P3, PT, R180.reuse, 0x9, P3 ;  /* 0x00000009b400780c */ /* 0x040fe40001f61670 */
[----:B------:R-:W-:Y:S02]  /*b620*/  ISETP.LT.OR P4, PT, R180, 0xa, P4 ;  /* 0x0000000ab400780c */ /* 0x000fe40002781670 */
[----:B------:R-:W-:Y:S02]  /*b630*/  FSEL R205, R205, -INF , !P5 ;  /* 0xff800000cdcd7808 */ /* 0x000fe40006800000 */
[----:B0-----:R-:W-:Y:S02]  /*b640*/  FSEL R206, R206, -INF , !P3 ;  /* 0xff800000cece7808 */ /* 0x001fe40005800000 */
[----:B------:R-:W-:Y:S02]  /*b650*/  FSEL R207, R207, -INF , !P4 ;  /* 0xff800000cfcf7808 */ /* 0x000fe40006000000 */
[----:B------:R-:W-:-:S02]  /*b660*/  ISETP.GT.AND P5, PT, R181, 0x10, P2 ;  /* 0x00000010b500780c */ /* 0x000fc400017a4270 */
[C---:B------:R-:W-:Y:S02]  /*b670*/  ISETP.GT.AND P3, PT, R181.reuse, 0x11, P2 ;  /* 0x00000011b500780c */ /* 0x040fe40001764270 */
[----:B------:R-:W-:Y:S02]  /*b680*/  ISETP.GT.AND P4, PT, R181, 0x18, P2 ;  /* 0x00000018b500780c */ /* 0x000fe40001784270 */
[C---:B------:R-:W-:Y:S02]  /*b690*/  ISETP.LT.OR P5, PT, R180.reuse, 0x11, P5 ;  /* 0x00000011b400780c */ /* 0x040fe40002fa1670 */
[C---:B------:R-:W-:Y:S02]  /*b6a0*/  ISETP.LT.OR P3, PT, R180.reuse, 0x12, P3 ;  /* 0x00000012b400780c */ /* 0x040fe40001f61670 */
[----:B------:R-:W-:Y:S01]  /*b6b0*/  ISETP.LT.OR P4, PT, R180, 0x19, P4 ;  /* 0x00000019b400780c */ /* 0x000fe20002781670 */
[----:B--2---:R-:W-:Y:S01]  /*b6c0*/  IMAD.IADD R177, R183, 0x1, R5 ;  /* 0x00000001b7b17824 */ /* 0x004fe200078e0205 */
[----:B------:R-:W-:-:S02]  /*b6d0*/  FSEL R208, R208, -INF , !P5 ;  /* 0xff800000d0d07808 */ /* 0x000fc40006800000 */
[----:B------:R-:W-:Y:S02]  /*b6e0*/  FSEL R209, R209, -INF , !P3 ;  /* 0xff800000d1d17808 */ /* 0x000fe40005800000 */
[----:B------:R-:W-:Y:S02]  /*b6f0*/  FSEL R167, R163, -INF , !P4 ;  /* 0xff800000a3a77808 */ /* 0x000fe40006000000 */
        /* <DEDUP_REMOVED lines=9> */
[----:B------:R-:W-:-:S02]  /*b790*/  ISETP.GT.AND P5, PT, R181, 0x28, P2 ;  /* 0x00000028b500780c */ /* 0x000fc400017a4270 */
[C---:B------:R-:W-:Y:S02]  /*b7a0*/  ISETP.GT.AND P3, PT, R181.reuse, 0x29, P2 ;  /* 0x00000029b500780c */ /* 0x040fe40001764270 */
[----:B------:R-:W-:Y:S02]  /*b7b0*/  ISETP.GT.AND P4, PT, R181, 0x30, P2 ;  /* 0x00000030b500780c */ /* 0x000fe40001784270 */
[C---:B------:R-:W-:Y:S02]  /*b7c0*/  ISETP.LT.OR P5, PT, R180.reuse, 0x29, P5 ;  /* 0x00000029b400780c */ /* 0x040fe40002fa1670 */
[C---:B------:R-:W-:Y:S02]  /*b7d0*/  ISETP.LT.OR P3, PT, R180.reuse, 0x2a, P3 ;  /* 0x0000002ab400780c */ /* 0x040fe40001f61670 */
[----:B------:R-:W-:Y:S02]  /*b7e0*/  ISETP.LT.OR P4, PT, R180, 0x31, P4 ;  /* 0x00000031b400780c */ /* 0x000fe40002781670 */
[----:B------:R-:W-:-:S02]  /*b7f0*/  FSEL R168, R168, -INF , !P5 ;  /* 0xff800000a8a87808 */ /* 0x000fc40006800000 */
[----:B------:R-:W-:Y:S02]  /*b800*/  FSEL R169, R169, -INF , !P3 ;  /* 0xff800000a9a97808 */ /* 0x000fe40005800000 */
[----:B------:R-:W-:Y:S01]  /*b810*/  FSEL R164, R174, -INF , !P4 ;  /* 0xff800000aea47808 */ /* 0x000fe20006000000 */
[----:B------:R-:W-:Y:S01]  /*b820*/  IMAD.IADD R174, R182, 0x1, R5 ;  /* 0x00000001b6ae7824 */ /* 0x000fe200078e0205 */
        /* <DEDUP_REMOVED lines=8> */
[----:B------:R-:W-:Y:S01]  /*b8b0*/  FSEL R163, R179, -INF , !P4 ;  /* 0xff800000b3a37808 */ /* 0x000fe20006000000 */
[----:B------:R-:W-:Y:S06]  /*b8c0*/  @!P6 BRA `(.L_x_2432) ;  /* 0x00000000005ce947 */ /* 0x000fec0003800000 */
        /* <DEDUP_REMOVED lines=13> */
.L_x_2434:
[----:B------:R-:W-:-:S05]  /*b9a0*/  IMAD.U32 R178, RZ, RZ, UR23 ;  /* 0x00000017ffb27e24 */ /* 0x000fca000f8e00ff */
[----:B------:R-:W-:-:S13]  /*b9b0*/  ISETP.NE.AND P3, PT, R178, 0x1, PT ;  /* 0x00000001b200780c */ /* 0x000fda0003f65270 */
[----:B------:R-:W0:Y:S02]  /*b9c0*/  @P3 LDC.64 R10, c[0x0][0x9e8] ;  /* 0x00027a00ff0a3b82 */ /* 0x000e240000000a00 */
[----:B0-----:R-:W-:-:S05]  /*b9d0*/  @P3 IMAD.HI.U32 R10, R5, R10, RZ ;  /* 0x0000000a050a3227 */ /* 0x001fca00078e00ff */
[----:B------:R-:W-:-:S07]  /*b9e0*/  @P3 SHF.R.U32.HI R5, RZ, R11, R10 ;  /* 0x0000000bff053219 */ /* 0x000fce000001160a */
.L_x_2435:
[----:B------:R-:W-:Y:S05]  /*b9f0*/  BSYNC B0 ;  /* 0x0000000000007941 */ /* 0x000fea0003800000 */
.L_x_2433:
[----:B------:R-:W-:-:S04]  /*ba00*/  IMAD R5, R5, R178, -R175 ;  /* 0x000000b205057224 */ /* 0x000fc800078e0aaf */
[----:B------:R-:W-:-:S05]  /*ba10*/  IMAD.IADD R5, R5, 0x1, -R2 ;  /* 0x0000000105057824 */ /* 0x000fca00078e0a02 */
[----:B------:R-:W-:Y:S02]  /*ba20*/  VIADDMNMX R174, R5, R178, R174, PT ;  /* 0x000000b205ae7246 */ /* 0x000fe400038001ae */
[----:B------:R-:W-:-:S07]  /*ba30*/  VIMNMX R177, R177, R5, !PT ;  /* 0x00000005b1b17248 */ /* 0x000fce0007fe0100 */
.L_x_2432:
        /* <DEDUP_REMOVED lines=9> */
[----:B------:R-:W-:Y:S02]  /*bad0*/  ISETP.GT.AND P3, PT, R177, RZ, P2 ;  /* 0x000000ffb100720c */ /* 0x000fe40001764270 */
[----:B------:R-:W-:Y:S02]  /*bae0*/  FMNMX.FTZ R10, R208, R5, !PT ;  /* 0x00000005d00a7209 */ /* 0x000fe40007810000 */
[----:B------:R-:W-:Y:S02]  /*baf0*/  ISETP.LT.OR P3, PT, R174, 0x1, P3 ;  /* 0x00000001ae00780c */ /* 0x000fe40001f61670 */
[----:B------:R-:W-:Y:S02]  /*bb00*/  FMNMX.FTZ R10, R209, R10, !PT ;  /* 0x0000000ad10a7209 */ /* 0x000fe40007810000 */
[----:B------:R-:W-:-:S02]  /*bb10*/  ISETP.GT.AND P4, PT, R177, 0x8, P2 ;  /* 0x00000008b100780c */ /* 0x000fc40001784270 */
[----:B------:R-:W-:Y:S02]  /*bb20*/  FMNMX.FTZ R5, R167, R10, !PT ;  /* 0x0000000aa7057209 */ /* 0x000fe40007810000 */
[----:B------:R-:W-:Y:S02]  /*bb30*/  ISETP.LT.OR P4, PT, R174, 0x9, P4 ;  /* 0x00000009ae00780c */ /* 0x000fe40002781670 */
[----:B------:R-:W-:Y:S02]  /*bb40*/  FMNMX.FTZ R10, R170, R5, !PT ;  /* 0x00000005aa0a7209 */ /* 0x000fe40007810000 */
[----:B------:R-:W-:Y:S02]  /*bb50*/  ISETP.GT.AND P5, PT, R177, 0x9, P2 ;  /* 0x00000009b100780c */ /* 0x000fe400017a4270 */
[----:B------:R-:W-:Y:S02]  /*bb60*/  FMNMX.FTZ R5, R171, R10, !PT ;  /* 0x0000000aab057209 */ /* 0x000fe40007810000 */
[----:B------:R-:W-:-:S02]  /*bb70*/  FSEL R14, R14, -INF , !P4 ;  /* 0xff8000000e0e7808 */ /* 0x000fc40006000000 */
        /* <DEDUP_REMOVED lines=14> */
[C---:B------:R-:W-:Y:S01]  /*bc60*/  ISETP.GT.AND P4, PT, R177.reuse, 0x19, P2 ;  /* 0x00000019b100780c */ /* 0x040fe20001784270 */
[----:B------:R-:W0:Y:S01]  /*bc70*/  SHFL.BFLY PT, R5, R10, 0x2, 0x1f ;  /* 0x0c401f000a057f89 */ /* 0x000e2200000e0000 */
[----:B------:R-:W-:Y:S02]  /*bc80*/  FSEL R152, R152, -INF , !P5 ;  /* 0xff80000098987808 */ /* 0x000fe40006800000 */
[----:B------:R-:W-:Y:S02]  /*bc90*/  ISETP.GT.AND P5, PT, R177, 0x20, P2 ;  /* 0x00000020b100780c */ /* 0x000fe400017a4270 */
[----:B------:R-:W-:-:S02]  /*bca0*/  ISETP.LT.OR P4, PT, R174, 0x1a, P4 ;  /* 0x0000001aae00780c */ /* 0x000fc40002781670 */
[----:B------:R-:W-:Y:S02]  /*bcb0*/  ISETP.LT.OR P5, PT, R174, 0x21, P5 ;  /* 0x00000021ae00780c */ /* 0x000fe40002fa1670 */
[----:B------:R-:W-:Y:S02]  /*bcc0*/  FSEL R154, R154, -INF , !P4 ;  /* 0xff8000009a9a7808 */ /* 0x000fe40006000000 */
[----:B------:R-:W-:Y:S02]  /*bcd0*/  ISETP.GT.AND P4, PT, R177, 0x28, P2 ;  /* 0x00000028b100780c */ /* 0x000fe40001784270 */
[----:B------:R-:W-:Y:S02]  /*bce0*/  FSEL R155, R155, -INF , !P5 ;  /* 0xff8000009b9b7808 */ /* 0x000fe40006800000 */
[----:B------:R-:W-:-:S04]  /*bcf0*/  ISETP.LT.OR P4, PT, R174, 0x29, P4 ;  /* 0x00000029ae00780c */ /* 0x000fc80002781670 */
[----:B------:R-:W-:Y:S02]  /*bd00*/  FSEL R157, R157, -INF , !P4 ;  /* 0xff8000009d9d7808 */ /* 0x000fe40006000000 */
[----:B------:R-:W-:Y:S02]  /*bd10*/  ISETP.GT.AND P4, PT, R177, 0x30, P2 ;  /* 0x00000030b100780c */ /* 0x000fe40001784270 */
[----:B0-----:R-:W-:Y:S02]  /*bd20*/  FMNMX.FTZ R11, R10, R5, !PT ;  /* 0x000000050a0b7209 */ /* 0x001fe40007810000 */
[----:B------:R-:W-:-:S03]  /*bd30*/  ISETP.LT.OR P4, PT, R174, 0x31, P4 ;  /* 0x00000031ae00780c */ /* 0x000fc60002781670 */
[----:B------:R-:W0:Y:S02]  /*bd40*/  SHFL.BFLY PT, R178, R11, 0x1, 0x1f ;  /* 0x0c201f000bb27f89 */ /* 0x000e2400000e0000 */
[----:B0-----:R-:W-:Y:S02]  /*bd50*/  FMNMX.FTZ R5, R11, R178, !PT ;  /* 0x000000b20b057209 */ /* 0x001fe40007810000 */
[----:B------:R-:W-:Y:S02]  /*bd60*/  FSEL R11, R6, -INF , !P3 ;  /* 0xff800000060b7808 */ /* 0x000fe40005800000 */
[----:B------:R-:W-:Y:S01]  /*bd70*/  ISETP.GT.AND P3, PT, R177, 0x18, P2 ;  /* 0x00000018b100780c */ /* 0x000fe20001764270 */
[----:B------:R-:W-:Y:S01]  /*bd80*/  FMUL.FTZ R10, R5, UR10 ;  /* 0x0000000a050a7c20 */ /* 0x000fe20008410000 */
[----:B------:R-:W-:Y:S02]  /*bd90*/  FMNMX.FTZ R6, R11, R12, !PT ;  /* 0x0000000c0b067209 */ /* 0x000fe40007810000 */
[----:B------:R-:W-:-:S02]  /*bda0*/  ISETP.LT.OR P3, PT, R174, 0x19, P3 ;  /* 0x00000019ae00780c */ /* 0x000fc40001f61670 */
[----:B------:R-:W-:Y:S02]  /*bdb0*/  FMNMX.FTZ R173, R13, R6, !PT ;  /* 0x000000060dad7209 */ /* 0x000fe40007810000 */
[----:B------:R-:W-:Y:S02]  /*bdc0*/  FSEL R153, R153, -INF , !P3 ;  /* 0xff80000099997808 */ /* 0x000fe40005800000 */
[----:B------:R-:W-:Y:S02]  /*bdd0*/  FMNMX.FTZ R6, R14, R173, !PT ;  /* 0x000000ad0e067209 */ /* 0x000fe40007810000 */
[----:B------:R-:W-:Y:S02]  /*bde0*/  ISETP.GT.AND P3, PT, R177, 0x21, P2 ;  /* 0x00000021b100780c */ /* 0x000fe40001764270 */
        /* <DEDUP_REMOVED lines=9> */
[----:B------:R-:W-:Y:S02]  /*be80*/  FSETP.NEU.FTZ.AND P5, PT, R5, -INF , PT ;  /* 0xff8000000500780b */ /* 0x000fe40003fbd000 */
[----:B------:R-:W-:Y:S02]  /*be90*/  FMNMX.FTZ R175, R155, R6, !PT ;  /* 0x000000069baf7209 */ /* 0x000fe40007810000 */
[----:B------:R-:W-:Y:S02]  /*bea0*/  FSEL R158, R158, -INF , !P3 ;  /* 0xff8000009e9e7808 */ /* 0x000fe40005800000 */
[----:B------:R-:W-:Y:S02]  /*beb0*/  FMNMX.FTZ R6, R156, R175, !PT ;  /* 0x000000af9c067209 */ /* 0x000fe40007810000 */
[----:B------:R-:W-:-:S02]  /*bec0*/  ISETP.GT.AND P3, PT, R177, 0x31, P2 ;  /* 0x00000031b100780c */ /* 0x000fc40001764270 */
[----:B------:R-:W-:Y:S02]  /*bed0*/  FMNMX.FTZ R179, R157, R6, !PT ;  /* 0x000000069db37209 */ /* 0x000fe40007810000 */
[----:B------:R-:W-:Y:S02]  /*bee0*/  FSEL R173, R10, RZ, P5 ;  /* 0x000000ff0aad7208 */ /* 0x000fe40002800000 */
[----:B------:R-:W-:Y:S02]  /*bef0*/  FSEL R175, R159, -INF , !P4 ;  /* 0xff8000009faf7808 */ /* 0x000fe40006000000 */
[----:B------:R-:W-:Y:S01]  /*bf00*/  ISETP.GT.AND P4, PT, R177, 0x38, P2 ;  /* 0x00000038b100780c */ /* 0x000fe20001784270 */
[--C-:B------:R-:W-:Y:S01]  /*bf10*/  FFMA.FTZ R10, R176, UR10, -R173.reuse ;  /* 0x0000000ab00a7c23 */ /* 0x100fe200080108ad */
[----:B------:R-:W-:Y:S01]  /*bf20*/  ISETP.LT.OR P3, PT, R174, 0x32, P3 ;  /* 0x00000032ae00780c */ /* 0x000fe20001f61670 */
[--C-:B------:R-:W-:Y:S01]  /*bf30*/  FFMA.FTZ R205, R205, UR10, -R173.reuse ;  /* 0x0000000acdcd7c23 */ /* 0x100fe200080108ad */
[----:B------:R-:W-:Y:S01]  /*bf40*/  FMNMX.FTZ R6, R158, R179, !PT ;  /* 0x000000b39e067209 */ /* 0x000fe20007810000 */
[--C-:B------:R-:W-:Y:S01]  /*bf50*/  FFMA.FTZ R206, R206, UR10, -R173.reuse ;  /* 0x0000000acece7c23 */ /* 0x100fe200080108ad */
[----:B------:R-:W-:Y:S01]  /*bf60*/  ISETP.GT.AND P2, PT, R177, 0x39, P2 ;  /* 0x00000039b100780c */ /* 0x000fe20001744270 */
[----:B------:R-:W-:Y:S01]  /*bf70*/  MUFU.EX2 R10, R10 ;  /* 0x0000000a000a7308 */ /* 0x000fe20000000800 */
[----:B------:R-:W-:Y:S01]  /*bf80*/  ISETP.LT.OR P4, PT, R174, 0x39, P4 ;  /* 0x00000039ae00780c */ /* 0x000fe20002781670 */
[--C-:B------:R-:W-:Y:S01]  /*bf90*/  FFMA.FTZ R207, R207, UR10, -R173.reuse ;  /* 0x0000000acfcf7c23 */ /* 0x100fe200080108ad */
[----:B------:R-:W-:Y:S01]  /*bfa0*/  FSEL R176, R160, -INF , !P3 ;  /* 0xff800000a0b07808 */ /* 0x000fe20005800000 */
[--C-:B------:R-:W-:Y:S01]  /*bfb0*/  FFMA.FTZ R167, R167, UR10, -R173.reuse ;  /* 0x0000000aa7a77c23 */ /* 0x100fe200080108ad */
[----:B------:R-:W-:Y:S01]  /*bfc0*/  FMNMX.FTZ R177, R175, R6, !PT ;  /* 0x00000006afb17209 */ /* 0x000fe20007810000 */
[--C-:B------:R-:W-:Y:S01]  /*bfd0*/  FFMA.FTZ R170, R170, UR10, -R173.reuse ;  /* 0x0000000aaaaa7c23 */ /* 0x100fe200080108ad */
[----:B------:R-:W-:Y:S01]  /*bfe0*/  ISETP.LT.OR P2, PT, R174, 0x3a, P2 ;  /* 0x0000003aae00780c */ /* 0x000fe20001741670 */
[----:B------:R-:W-:Y:S01]  /*bff0*/  MUFU.EX2 R159, R205 ;  /* 0x000000cd009f7308 */ /* 0x000fe20000000800 */
[----:B------:R-:W-:Y:S01]  /*c000*/  FSEL R161, R161, -INF , !P4 ;  /* 0xff800000a1a17808 */ /* 0x000fe20006000000 */
[--C-:B------:R-:W-:Y:S01]  /*c010*/  FFMA.FTZ R174, R208, UR10, -R173.reuse ;  /* 0x0000000ad0ae7c23 */ /* 0x100fe200080108ad */
[----:B------:R-:W-:Y:S01]  /*c020*/  FMNMX.FTZ R6, R176, R177, !PT ;  /* 0x000000b1b0067209 */ /* 0x000fe20007810000 */
[--C-:B------:R-:W-:Y:S01]  /*c030*/  FFMA.FTZ R171, R171, UR10, -R173.reuse ;  /* 0x0000000aabab7c23 */ /* 0x100fe200080108ad */
[----:B------:R-:W-:Y:S01]  /*c040*/  FSEL R162, R162, -INF , !P2 ;  /* 0xff800000a2a27808 */ /* 0x000fe20005000000 */
[--C-:B------:R-:W-:Y:S01]  /*c050*/  FFMA.FTZ R172, R172, UR10, -R173.reuse ;  /* 0x0000000aacac7c23 */ /* 0x100fe200080108ad */
[----:B------:R-:W-:Y:S01]  /*c060*/  FMNMX.FTZ R179, R161, R6, !PT ;  /* 0x00000006a1b37209 */ /* 0x000fe20007810000 */
[----:B------:R-:W-:Y:S01]  /*c070*/  MUFU.EX2 R160, R206 ;  /* 0x000000ce00a07308 */ /* 0x000fe20000000800 */
[----:B------:R-:W-:Y:S01]  /*c080*/  FSEL R178, R5, RZ, P5 ;  /* 0x000000ff05b27208 */ /* 0x000fe20002800000 */
[--C-:B------:R-:W-:Y:S01]  /*c090*/  FFMA.FTZ R168, R168, UR10, -R173.reuse ;  /* 0x0000000aa8a87c23 */ /* 0x100fe200080108ad */
[----:B------:R-:W-:Y:S01]  /*c0a0*/  FMNMX.FTZ R6, R162, R179, !PT ;  /* 0x000000b3a2067209 */ /* 0x000fe20007810000 */
[----:B------:R-:W-:Y:S01]  /*c0b0*/  FFMA.FTZ R179, R209, UR10, -R173 ;  /* 0x0000000ad1b37c23 */ /* 0x000fe200080108ad */
[----:B------:R-:W-:Y:S01]  /*c0c0*/  ISETP.NE.AND P3, PT, R2, R183, PT ;  /* 0x000000b70200720c */ /* 0x000fe20003f65270 */
[----:B------:R-:W-:Y:S01]  /*c0d0*/  FADD.FTZ R178, -R178, R9 ;  /* 0x00000009b2b27221 */ /* 0x000fe20000010100 */
[--C-:B------:R-:W-:Y:S01]  /*c0e0*/  FFMA.FTZ R169, R169, UR10, -R173.reuse ;  /* 0x0000000aa9a97c23 */ /* 0x100fe200080108ad */
[----:B------:R-:W0:Y:S01]  /*c0f0*/  SHFL.BFLY PT, R181, R6, 0x2, 0x1f ;  /* 0x0c401f0006b57f89 */ /* 0x000e2200000e0000 */
[----:B------:R-:W-:Y:S01]  /*c100*/  MUFU.EX2 R177, R207 ;  /* 0x000000cf00b17308 */ /* 0x000fe20000000800 */
[----:B------:R-:W-:Y:S01]  /*c110*/  FMUL.FTZ R9, R178, UR10 ;  /* 0x0000000ab2097c20 */ /* 0x000fe20008410000 */
[--C-:B------:R-:W-:Y:S01]  /*c120*/  FFMA.FTZ R164, R164, UR10, -R173.reuse ;  /* 0x0000000aa4a47c23 */ /* 0x100fe200080108ad */
[--C-:B------:R-:W-:Y:S01]  /*c130*/  FFMA.FTZ R165, R165, UR10, -R173.reuse ;  /* 0x0000000aa5a57c23 */ /* 0x100fe200080108ad */
[--C-:B------:R-:W-:Y:S01]  /*c140*/  FFMA.FTZ R166, R166, UR10, -R173.reuse ;  /* 0x0000000aa6a67c23 */ /* 0x100fe200080108ad */
[----:B------:R-:W-:-:S03]  /*c150*/  FFMA.FTZ R163, R163, UR10, -R173 ;  /* 0x0000000aa3a37c23 */ /* 0x000fc600080108ad */
[----:B------:R-:W2:Y:S08]  /*c160*/  MUFU.EX2 R9, R9 ;  /* 0x0000000900097308 */ /* 0x000eb00000000800 */
[----:B------:R-:W3:Y:S01]  /*c170*/  MUFU.EX2 R174, R174 ;  /* 0x000000ae00ae7308 */ /* 0x000ee20000000800 */
[----:B0-----:R-:W-:-:S07]  /*c180*/  FMNMX.FTZ R181, R6, R181, !PT ;  /* 0x000000b506b57209 */ /* 0x001fce0007810000 */
[----:B------:R-:W0:Y:S01]  /*c190*/  MUFU.EX2 R179, R179 ;  /* 0x000000b300b37308 */ /* 0x000e220000000800 */
[----:B--2---:R-:W-:Y:S01]  /*c1a0*/  FFMA.FTZ R178, R9, R3, R10 ;  /* 0x0000000309b27223 */ /* 0x004fe2000001000a */
[-C--:B------:R-:W-:Y:S01]  /*c1b0*/  FMUL.FTZ R24, R24, R9.reuse ;  /* 0x0000000918187220 */ /* 0x080fe20000410000 */
[-C--:B------:R-:W-:Y:S01]  /*c1c0*/  FMUL.FTZ R25, R25, R9.reuse ;  /* 0x0000000919197220 */ /* 0x080fe20000410000 */
[----:B------:R-:W2:Y:S01]  /*c1d0*/  SHFL.BFLY PT, R6, R181, 0x1, 0x1f ;  /* 0x0c201f00b5067f89 */ /* 0x000ea200000e0000 */
[----:B------:R-:W-:Y:S01]  /*c1e0*/  FADD.FTZ R3, R159, R178 ;  /* 0x000000b29f037221 */ /* 0x000fe20000010000 */
[-C--:B------:R-:W-:Y:S01]  /*c1f0*/  FMUL.FTZ R28, R28, R9.reuse ;  /* 0x000000091c1c7220 */ /* 0x080fe20000410000 */
[-C--:B------:R-:W-:Y:S01]  /*c200*/  FMUL.FTZ R29, R29, R9.reuse ;  /* 0x000000091d1d7220 */ /* 0x080fe20000410000 */
[----:B------:R-:W4:Y:S01]  /*c210*/  MUFU.EX2 R167, R167 ;  /* 0x000000a700a77308 */ /* 0x000f220000000800 */
[----:B------:R-:W-:Y:S01]  /*c220*/  FADD.FTZ R178, R160, R3 ;  /* 0x00000003a0b27221 */ /* 0x000fe20000010000 */
[-C--:B------:R-:W-:Y:S01]  /*c230*/  FMUL.FTZ R32, R32, R9.reuse ;  /* 0x0000000920207220 */ /* 0x080fe20000410000 */
[-C--:B------:R-:W-:Y:S01]  /*c240*/  FMUL.FTZ R33, R33, R9.reuse ;  /* 0x0000000921217220 */ /* 0x080fe20000410000 */
[-C--:B------:R-:W-:Y:S01]  /*c250*/  FMUL.FTZ R36, R36, R9.reuse ;  /* 0x0000000924247220 */ /* 0x080fe20000410000 */
[----:B------:R-:W-:Y:S01]  /*c260*/  FADD.FTZ R173, R177, R178 ;  /* 0x000000b2b1ad7221 */ /* 0x000fe20000010000 */
[-C--:B------:R-:W-:Y:S01]  /*c270*/  FMUL.FTZ R37, R37, R9.reuse ;  /* 0x0000000925257220 */ /* 0x080fe20000410000 */
[-C--:B------:R-:W-:Y:S01]  /*c280*/  FMUL.FTZ R40, R40, R9.reuse ;  /* 0x0000000928287220 */ /* 0x080fe20000410000 */
[----:B------:R-:W5:Y:S01]  /*c290*/  MUFU.EX2 R170, R170 ;  /* 0x000000aa00aa7308 */ /* 0x000f620000000800 */
[----:B---3--:R-:W-:Y:S01]  /*c2a0*/  FADD.FTZ R182, R174, R173 ;  /* 0x000000adaeb67221 */ /* 0x008fe20000010000 */
[-C--:B------:R-:W-:Y:S01]  /*c2b0*/  FMUL.FTZ R41, R41, R9.reuse ;  /* 0x0000000929297220 */ /* 0x080fe20000410000 */
[-C--:B------:R-:W-:Y:S01]  /*c2c0*/  FMUL.FTZ R44, R44, R9.reuse ;  /* 0x000000092c2c7220 */ /* 0x080fe20000410000 */
[-C--:B------:R-:W-:Y:S01]  /*c2d0*/  FMUL.FTZ R45, R45, R9.reuse ;  /* 0x000000092d2d7220 */ /* 0x080fe20000410000 */
[----:B0-----:R-:W-:Y:S01]  /*c2e0*/  FADD.FTZ R182, R179, R182 ;  /* 0x000000b6b3b67221 */ /* 0x001fe20000010000 */
[-C--:B------:R-:W-:Y:S01]  /*c2f0*/  FMUL.FTZ R48, R48, R9.reuse ;  /* 0x0000000930307220 */ /* 0x080fe20000410000 */
[-C--:B------:R-:W-:Y:S01]  /*c300*/  FMUL.FTZ R49, R49, R9.reuse ;  /* 0x0000000931317220 */ /* 0x080fe20000410000 */
[----:B------:R-:W0:Y:S01]  /*c310*/  MUFU.EX2 R171, R171 ;  /* 0x000000ab00ab7308 */ /* 0x000e220000000800 */
[-C--:B------:R-:W-:Y:S01]  /*c320*/  FMUL.FTZ R52, R52, R9.reuse ;  /* 0x0000000934347220 */ /* 0x080fe20000410000 */
[-C--:B------:R-:W-:Y:S01]  /*c330*/  FMUL.FTZ R53, R53, R9.reuse ;  /* 0x0000000935357220 */ /* 0x080fe20000410000 */
[----:B------:R-:W-:Y:S01]  /*c340*/  FMUL.FTZ R56, R56, R9 ;  /* 0x0000000938387220 */ /* 0x000fe20000410000 */
[----:B--2---:R-:W-:Y:S01]  /*c350*/  FMNMX.FTZ R6, R181, R6, !PT ;  /* 0x00000006b5067209 */ /* 0x004fe20007810000 */
[----:B------:R-:W-:-:S02]  /*c360*/  IMAD.U32 R181, RZ, RZ, UR22 ;  /* 0x00000016ffb57e24 */ /* 0x000fc4000f8e00ff */
[-C--:B------:R-:W-:Y:S01]  /*c370*/  FMUL.FTZ R57, R57, R9.reuse ;  /* 0x0000000939397220 */ /* 0x080fe20000410000 */
[-C--:B------:R-:W-:Y:S01]  /*c380*/  FMUL.FTZ R60, R60, R9.reuse ;  /* 0x000000093c3c7220 */ /* 0x080fe20000410000 */
[C---:B------:R-:W-:Y:S01]  /*c390*/  FSETP.NEU.FTZ.AND P2, PT, R6.reuse, -INF , PT ;  /* 0xff8000000600780b */ /* 0x040fe20003f5d000 */
[C---:B------:R-:W-:Y:S01]  /*c3a0*/  FMUL.FTZ R180, R6.reuse, UR10 ;  /* 0x0000000a06b47c20 */ /* 0x040fe20008410000 */
[----:B------:R-:W2:Y:S01]  /*c3b0*/  MUFU.EX2 R172, R172 ;  /* 0x000000ac00ac7308 */ /* 0x000ea20000000800 */
[----:B------:R-:W-:Y:S01]  /*c3c0*/  @!P3 IMAD R173, R181, 0x40, R16 ;  /* 0x00000040b5adb824 */ /* 0x000fe200078e0210 */
[----:B------:R-:W-:Y:S01]  /*c3d0*/  FSEL R3, R6, RZ, P2 ;  /* 0x000000ff06037208 */ /* 0x000fe20001000000 */
[----:B----4-:R-:W-:Y:S01]  /*c3e0*/  FADD.FTZ R181, R167, R182 ;  /* 0x000000b6a7b57221 */ /* 0x010fe20000010000 */
[----:B------:R-:W-:Y:S01]  /*c3f0*/  FSEL R180, R180, RZ, P2 ;  /* 0x000000ffb4b47208 */ /* 0x000fe20001000000 */
[----:B------:R-:W-:Y:S01]  /*c400*/  FMUL.FTZ R61, R61, R9 ;  /* 0x000000093d3d7220 */ /* 0x000fe20000410000 */
[----:B------:R-:W-:Y:S01]  /*c410*/  @!P3 LEA R173, R173, UR46, 0x2 ;  /* 0x0000002eadadbc11 */ /* 0x000fe2000f8e10ff */
[----:B------:R-:W-:Y:S01]  /*c420*/  FADD.FTZ R3, -R3, R12 ;  /* 0x0000000c03037221 */ /* 0x000fe20000010100 */
[----:B------:R-:W3:Y:S01]  /*c430*/  MUFU.EX2 R168, R168 ;  /* 0x000000a800a87308 */ /* 0x000ee20000000800 */
[--C-:B------:R-:W-:Y:S01]  /*c440*/  FFMA.FTZ R11, R11, UR10, -R180.reuse ;  /* 0x0000000a0b0b7c23 */ /* 0x100fe200080108b4 */
[----:B-----5:R-:W-:Y:S01]  /*c450*/  FADD.FTZ R182, R170, R181 ;  /* 0x000000b5aab67221 */ /* 0x020fe20000010000 */
[----:B------:R-:W-:Y:S01]  /*c460*/  FMUL.FTZ R3, R3, UR10 ;  /* 0x0000000a03037c20 */ /* 0x000fe20008410000 */
[--C-:B------:R-:W-:Y:S01]  /*c470*/  FFMA.FTZ R178, R13, UR10, -R180.reuse ;  /* 0x0000000a0db27c23 */ /* 0x100fe200080108b4 */
[----:B------:R-:W-:Y:S01]  /*c480*/  FFMA.FTZ R13, R14, UR10, -R180 ;  /* 0x0000000a0e0d7c23 */ /* 0x000fe200080108b4 */
[----:B0-----:R-:W-:Y:S01]  /*c490*/  FADD.FTZ R205, R171, R182 ;  /* 0x000000b6abcd7221 */ /* 0x001fe20000010000 */
[--C-:B------:R-:W-:Y:S01]  /*c4a0*/  FFMA.FTZ R14, R15, UR10, -R180.reuse ;  /* 0x0000000a0f0e7c23 */ /* 0x100fe200080108b4 */
[----:B------:R-:W0:Y:S01]  /*c4b0*/  MUFU.EX2 R169, R169 ;  /* 0x000000a900a97308 */ /* 0x000e220000000800 */
[--C-:B------:R-:W-:Y:S01]  /*c4c0*/  FFMA.FTZ R15, R152, UR10, -R180.reuse ;  /* 0x0000000a980f7c23 */ /* 0x100fe200080108b4 */
[----:B--2---:R-:W-:Y:S01]  /*c4d0*/  FADD.FTZ R207, R172, R205 ;  /* 0x000000cdaccf7221 */ /* 0x004fe20000010000 */
[--C-:B------:R-:W-:Y:S01]  /*c4e0*/  FFMA.FTZ R182, R155, UR10, -R180.reuse ;  /* 0x0000000a9bb67c23 */ /* 0x100fe200080108b4 */
[--C-:B------:R-:W-:Y:S01]  /*c4f0*/  FFMA.FTZ R20, R20, UR10, -R180.reuse ;  /* 0x0000000a14147c23 */ /* 0x100fe200080108b4 */
[--C-:B------:R-:W-:Y:S01]  /*c500*/  FFMA.FTZ R183, R156, UR10, -R180.reuse ;  /* 0x0000000a9cb77c23 */ /* 0x100fe200080108b4 */
[--C-:B------:R-:W-:Y:S01]  /*c510*/  FFMA.FTZ R153, R153, UR10, -R180.reuse ;  /* 0x0000000a99997c23 */ /* 0x100fe200080108b4 */
[--C-:B------:R-:W-:Y:S01]  /*c520*/  FFMA.FTZ R181, R154, UR10, -R180.reuse ;  /* 0x0000000a9ab57c23 */ /* 0x100fe200080108b4 */
[----:B------:R-:W2:Y:S01]  /*c530*/  MUFU.EX2 R164, R164 ;  /* 0x000000a400a47308 */ /* 0x000ea20000000800 */
[----:B---3--:R-:W-:Y:S01]  /*c540*/  FADD.FTZ R152, R168, R207 ;  /* 0x000000cfa8987221 */ /* 0x008fe20000010000 */
[--C-:B------:R-:W-:Y:S01]  /*c550*/  FFMA.FTZ R205, R158, UR10, -R180.reuse ;  /* 0x0000000a9ecd7c23 */ /* 0x100fe200080108b4 */
[--C-:B------:R-:W-:Y:S01]  /*c560*/  FFMA.FTZ R206, R161, UR10, -R180.reuse ;  /* 0x0000000aa1ce7c23 */ /* 0x100fe200080108b4 */
[----:B------:R-:W-:Y:S01]  /*c570*/  F2FP.BF16.F32.PACK_AB R158, R170, R167 ;  /* 0x000000a7aa9e723e */ /* 0x000fe200000010ff */
[--C-:B------:R-:W-:Y:S01]  /*c580*/  FFMA.FTZ R157, R157, UR10, -R180.reuse ;  /* 0x0000000a9d9d7c23 */ /* 0x100fe200080108b4 */
[--C-:B------:R-:W-:Y:S01]  /*c590*/  FFMA.FTZ R175, R175, UR10, -R180.reuse ;  /* 0x0000000aafaf7c23 */ /* 0x100fe200080108b4 */
[--C-:B------:R-:W-:Y:S01]  /*c5a0*/  FFMA.FTZ R176, R176, UR10, -R180.reuse ;  /* 0x0000000ab0b07c23 */ /* 0x100fe200080108b4 */
[----:B------:R-:W-:Y:S01]  /*c5b0*/  MUFU.EX2 R11, R11 ;  /* 0x0000000b000b7308 */ /* 0x000fe20000000800 */
[----:B------:R-:W-:Y:S01]  /*c5c0*/  FFMA.FTZ R180, R162, UR10, -R180 ;  /* 0x0000000aa2b47c23 */ /* 0x000fe200080108b4 */
[----:B0-----:R-:W-:Y:S01]  /*c5d0*/  F2FP.BF16.F32.PACK_AB R162, R169, R168 ;  /* 0x000000a8a9a2723e */ /* 0x001fe200000010ff */
[----:B------:R0:W-:Y:S01]  /*c5e0*/  @!P3 STS [R173+0x28800], R9 ;  /* 0x02880009ad00b388 */ /* 0x0001e20000000800 */
[----:B------:R-:W-:Y:S01]  /*c5f0*/  F2FP.BF16.F32.PACK_AB R154, R177, R160 ;  /* 0x000000a0b19a723e */ /* 0x000fe200000010ff */
[-C--:B------:R-:W-:Y:S01]  /*c600*/  FMUL.FTZ R64, R64, R9.reuse ;  /* 0x0000000940407220 */ /* 0x080fe20000410000 */
[-C--:B------:R-:W-:Y:S01]  /*c610*/  FMUL.FTZ R65, R65, R9.reuse ;  /* 0x0000000941417220 */ /* 0x080fe20000410000 */
[-C--:B------:R-:W-:Y:S01]  /*c620*/  FMUL.FTZ R68, R68, R9.reuse ;  /* 0x0000000944447220 */ /* 0x080fe20000410000 */
[----:B------:R3:W4:Y:S01]  /*c630*/  MUFU.EX2 R12, R3 ;  /* 0x00000003000c7308 */ /* 0x0007220000000800 */
        /* <DEDUP_REMOVED lines=8> */
[----:B---3--:R-:W-:Y:S01]  /*c6c0*/  FADD.FTZ R3, R169, R152 ;  /* 0x00000098a9037221 */ /* 0x008fe20000010000 */
[----:B------:R-:W-:Y:S01]  /*c6d0*/  F2FP.BF16.F32.PACK_AB R152, R159, R10 ;  /* 0x0000000a9f98723e */ /* 0x000fe200000010ff */
[-C--:B------:R-:W-:Y:S01]  /*c6e0*/  FMUL.FTZ R84, R84, R9.reuse ;  /* 0x0000000954547220 */ /* 0x080fe20000410000 */
[-C--:B------:R-:W-:Y:S01]  /*c6f0*/  FMUL.FTZ R85, R85, R9.reuse ;  /* 0x0000000955557220 */ /* 0x080fe20000410000 */
[----:B--2---:R-:W-:Y:S01]  /*c700*/  FADD.FTZ R156, R164, R3 ;  /* 0x00000003a49c7221 */ /* 0x004fe20000010000 */
[-C--:B------:R-:W-:Y:S01]  /*c710*/  FMUL.FTZ R88, R88, R9.reuse ;  /* 0x0000000958587220 */ /* 0x080fe20000410000 */
[-C--:B------:R-:W-:Y:S01]  /*c720*/  FMUL.FTZ R89, R89, R9.reuse ;  /* 0x0000000959597220 */ /* 0x080fe20000410000 */
[----:B------:R-:W-:Y:S01]  /*c730*/  MUFU.EX2 R178, R178 ;  /* 0x000000b200b27308 */ /* 0x000fe20000000800 */
[----:B----4-:R2:W-:Y:S01]  /*c740*/  @!P3 STS [R173+0x28820], R12 ;  /* 0x0288200cad00b388 */ /* 0x0105e20000000800 */
[-C--:B------:R-:W-:Y:S01]  /*c750*/  FMUL.FTZ R92, R92, R9.reuse ;  /* 0x000000095c5c7220 */ /* 0x080fe20000410000 */
[-C--:B------:R-:W-:Y:S01]  /*c760*/  FMUL.FTZ R93, R93, R9.reuse ;  /* 0x000000095d5d7220 */ /* 0x080fe20000410000 */
[-C--:B------:R-:W-:Y:S01]  /*c770*/  FMUL.FTZ R96, R96, R9.reuse ;  /* 0x0000000960607220 */ /* 0x080fe20000410000 */
[-C--:B------:R-:W-:Y:S01]  /*c780*/  FMUL.FTZ R97, R97, R9.reuse ;  /* 0x0000000961617220 */ /* 0x080fe20000410000 */
[-C--:B------:R-:W-:Y:S01]  /*c790*/  FMUL.FTZ R100, R100, R9.reuse ;  /* 0x0000000964647220 */ /* 0x080fe20000410000 */
[-C--:B------:R-:W-:Y:S01]  /*c7a0*/  FMUL.FTZ R101, R101, R9.reuse ;  /* 0x0000000965657220 */ /* 0x080fe20000410000 */
[----:B------:R-:W3:Y:S01]  /*c7b0*/  MUFU.EX2 R166, R166 ;  /* 0x000000a600a67308 */ /* 0x000ee20000000800 */
[C---:B-----5:R-:W-:Y:S01]  /*c7c0*/  FADD.FTZ R3, R165.reuse, R156 ;  /* 0x0000009ca5037221 */ /* 0x060fe20000010000 */
[----:B------:R-:W-:Y:S01]  /*c7d0*/  F2FP.BF16.F32.PACK_AB R164, R165, R164 ;  /* 0x000000a4a5a4723e */ /* 0x000fe200000010ff */
[-C--:B------:R-:W-:Y:S01]  /*c7e0*/  FMUL.FTZ R104, R104, R9.reuse ;  /* 0x0000000968687220 */ /* 0x080fe20000410000 */
[----:B------:R-:W-:Y:S01]  /*c7f0*/  F2FP.BF16.F32.PACK_AB R156, R179, R174 ;  /* 0x000000aeb39c723e */ /* 0x000fe200000010ff */
[-C--:B------:R-:W-:Y:S01]  /*c800*/  FMUL.FTZ R105, R105, R9.reuse ;  /* 0x0000000969697220 */ /* 0x080fe20000410000 */
[-C--:B------:R-:W-:Y:S01]  /*c810*/  FMUL.FTZ R108, R108, R9.reuse ;  /* 0x000000096c6c7220 */ /* 0x080fe20000410000 */
[-C--:B------:R-:W-:Y:S01]  /*c820*/  FMUL.FTZ R109, R109, R9.reuse ;  /* 0x000000096d6d7220 */ /* 0x080fe20000410000 */
[----:B------:R4:W5:Y:S01]  /*c830*/  MUFU.EX2 R155, R13 ;  /* 0x0000000d009b7308 */ /* 0x0009620000000800 */
        /* <DEDUP_REMOVED lines=8> */
[----:B----4-:R-:W-:Y:S01]  /*c8c0*/  FFMA.FTZ R13, R12, R4, R11 ;  /* 0x000000040c0d7223 */ /* 0x010fe2000001000b */
[----:B---3--:R-:W-:Y:S01]  /*c8d0*/  FADD.FTZ R10, R166, R3 ;  /* 0x00000003a60a7221 */ /* 0x008fe20000010000 */
[-C--:B------:R-:W-:Y:S01]  /*c8e0*/  FMUL.FTZ R125, R125, R9.reuse ;  /* 0x000000097d7d7220 */ /* 0x080fe20000410000 */
[-C--:B------:R-:W-:Y:S01]  /*c8f0*/  FMUL.FTZ R128, R128, R9.reuse ;  /* 0x0000000980807220 */ /* 0x080fe20000410000 */
[----:B------:R-:W-:Y:S01]  /*c900*/  FADD.FTZ R4, R178, R13 ;  /* 0x0000000db2047221 */ /* 0x000fe20000010000 */
[-C--:B------:R-:W-:Y:S01]  /*c910*/  FMUL.FTZ R129, R129, R9.reuse ;  /* 0x0000000981817220 */ /* 0x080fe20000410000 */
[-C--:B------:R-:W-:Y:S01]  /*c920*/  FMUL.FTZ R132, R132, R9.reuse ;  /* 0x0000000984847220 */ /* 0x080fe20000410000 */
[----:B------:R-:W3:Y:S01]  /*c930*/  MUFU.EX2 R14, R14 ;  /* 0x0000000e000e7308 */ /* 0x000ee20000000800 */
        /* <DEDUP_REMOVED lines=8> */
[C---:B-1----:R-:W-:Y:S01]  /*c9c0*/  FADD.FTZ R3, R163.reuse, R10 ;  /* 0x0000000aa3037221 */ /* 0x042fe20000010000 */
[----:B------:R-:W-:Y:S01]  /*c9d0*/  F2FP.BF16.F32.PACK_AB R166, R163, R166 ;  /* 0x000000a6a3a6723e */ /* 0x000fe200000010ff */
[-C--:B------:R-:W-:Y:S01]  /*c9e0*/  FMUL.FTZ R145, R145, R9.reuse ;  /* 0x0000000991917220 */ /* 0x080fe20000410000 */
[-C--:B------:R-:W-:Y:S01]  /*c9f0*/  FMUL.FTZ R148, R148, R9.reuse ;  /* 0x0000000994947220 */ /* 0x080fe20000410000 */
[----:B------:R-:W-:Y:S01]  /*ca00*/  FMUL.FTZ R149, R149, R9 ;  /* 0x0000000995957220 */ /* 0x000fe20000410000 */
[----:B------:R-:W-:Y:S01]  /*ca10*/  F2FP.BF16.F32.PACK_AB R160, R172, R171 ;  /* 0x000000abaca0723e */ /* 0x000fe200000010ff */
[-C--:B------:R-:W-:Y:S01]  /*ca20*/  FMUL.FTZ R26, R26, R12.reuse ;  /* 0x0000000c1a1a7220 */ /* 0x080fe20000410000 */
        /* <DEDUP_REMOVED lines=17> */
[----:B-1----:R-:W-:Y:S01]  /*cb40*/  FADD.FTZ R170, R15, R170 ;  /* 0x000000aa0faa7221 */ /* 0x002fe20000010000 */
[----:B---3--:R-:W-:Y:S01]  /*cb50*/  F2FP.BF16.F32.PACK_AB R153, R178, R11 ;  /* 0x0000000bb299723e */ /* 0x008fe200000010ff */
[----:B------:R-:W-:Y:S01]  /*cb60*/  BAR.SYNC.DEFER_BLOCKING 0xf, 0x100 ;  /* 0x03c4000000007b1d */ /* 0x000fe20000010000 */
[-C--:B------:R-:W-:Y:S01]  /*cb70*/  FMUL.FTZ R50, R50, R12.reuse ;  /* 0x0000000c32327220 */ /* 0x080fe20000410000 */
[-C--:B------:R-:W-:Y:S01]  /*cb80*/  FMUL.FTZ R51, R51, R12.reuse ;  /* 0x0000000c33337220 */ /* 0x080fe20000410000 */
[-C--:B------:R-:W-:Y:S01]  /*cb90*/  FMUL.FTZ R54, R54, R12.reuse ;  /* 0x0000000c36367220 */ /* 0x080fe20000410000 */
[-C--:B------:R-:W-:Y:S01]  /*cba0*/  FMUL.FTZ R55, R55, R12.reuse ;  /* 0x0000000c37377220 */ /* 0x080fe20000410000 */
[-C--:B------:R-:W-:Y:S01]  /*cbb0*/  FMUL.FTZ R58, R58, R12.reuse ;  /* 0x0000000c3a3a7220 */ /* 0x080fe20000410000 */
[----:B------:R-:W1:Y:S01]  /*cbc0*/  MUFU.EX2 R161, R182 ;  /* 0x000000b600a17308 */ /* 0x000e620000000800 */
[----:B-----5:R-:W-:Y:S01]  /*cbd0*/  FADD.FTZ R13, R159, R170 ;  /* 0x000000aa9f0d7221 */ /* 0x020fe20000010000 */
[-C--:B------:R-:W-:Y:S01]  /*cbe0*/  FMUL.FTZ R59, R59, R12.reuse ;  /* 0x0000000c3b3b7220 */ /* 0x080fe20000410000 */
[-C--:B------:R-:W-:Y:S01]  /*cbf0*/  FMUL.FTZ R62, R62, R12.reuse ;  /* 0x0000000c3e3e7220 */ /* 0x080fe20000410000 */
[-C--:B------:R-:W-:Y:S01]  /*cc00*/  FMUL.FTZ R63, R63, R12.reuse ;  /* 0x0000000c3f3f7220 */ /* 0x080fe20000410000 */
[-C--:B------:R-:W-:Y:S01]  /*cc10*/  FMUL.FTZ R66, R66, R12.reuse ;  /* 0x0000000c42427220 */ /* 0x080fe20000410000 */
[-C--:B------:R-:W-:Y:S01]  /*cc20*/  FMUL.FTZ R67, R67, R12.reuse ;  /* 0x0000000c43437220 */ /* 0x080fe20000410000 */
[-C--:B------:R-:W-:Y:S01]  /*cc30*/  FMUL.FTZ R70, R70, R12.reuse ;  /* 0x0000000c46467220 */ /* 0x080fe20000410000 */
[----:B------:R-:W3:Y:S01]  /*cc40*/  MUFU.EX2 R168, R183 ;  /* 0x000000b700a87308 */ /* 0x000ee20000000800 */
[C---:B----4-:R-:W-:Y:S01]  /*cc50*/  FADD.FTZ R170, R10.reuse, R13 ;  /* 0x0000000d0aaa7221 */ /* 0x050fe20000010000 */
[----:B------:R-:W-:Y:S01]  /*cc60*/  F2FP.BF16.F32.PACK_AB R159, R10, R159 ;  /* 0x0000009f0a9f723e */ /* 0x000fe200000010ff */
[-C--:B------:R-:W-:Y:S01]  /*cc70*/  FMUL.FTZ R71, R71, R12.reuse ;  /* 0x0000000c47477220 */ /* 0x080fe20000410000 */
[-C--:B------:R-:W-:Y:S01]  /*cc80*/  FMUL.FTZ R74, R74, R12.reuse ;  /* 0x0000000c4a4a7220 */ /* 0x080fe20000410000 */
[-C--:B------:R-:W-:Y:S01]  /*cc90*/  FMUL.FTZ R75, R75, R12.reuse ;  /* 0x0000000c4b4b7220 */ /* 0x080fe20000410000 */
[-C--:B------:R-:W-:Y:S01]  /*cca0*/  FMUL.FTZ R78, R78, R12.reuse ;  /* 0x0000000c4e4e7220 */ /* 0x080fe20000410000 */
[-C--:B------:R-:W-:Y:S01]  /*ccb0*/  FMUL.FTZ R79, R79, R12.reuse ;  /* 0x0000000c4f4f7220 */ /* 0x080fe20000410000 */
[----:B------:R4:W5:Y:S01]  /*ccc0*/  MUFU.EX2 R163, R157 ;  /* 0x0000009d00a37308 */ /* 0x0009620000000800 */
[----:B-1----:R-:W-:Y:S01]  /*ccd0*/  FADD.FTZ R13, R161, R170 ;  /* 0x000000aaa10d7221 */ /* 0x002fe20000010000 */
[----:B------:R2:W-:Y:S01]  /*cce0*/  STSM.16.M88.4 [R18+0x26800], R152 ;  /* 0x0268009812007844 */ /* 0x0005e20000000200 */
[-C--:B------:R-:W-:Y:S01]  /*ccf0*/  FMUL.FTZ R82, R82, R12.reuse ;  /* 0x0000000c52527220 */ /* 0x080fe20000410000 */
[-C--:B------:R-:W-:Y:S01]  /*cd00*/  FMUL.FTZ R83, R83, R12.reuse ;  /* 0x0000000c53537220 */ /* 0x080fe20000410000 */
[-C--:B------:R-:W-:Y:S01]  /*cd10*/  FMUL.FTZ R86, R86, R12.reuse ;  /* 0x0000000c56567220 */ /* 0x080fe20000410000 */
[-C--:B------:R-:W-:Y:S01]  /*cd20*/  FMUL.FTZ R87, R87, R12.reuse ;  /* 0x0000000c57577220 */ /* 0x080fe20000410000 */
[----:B------:R-:W-:Y:S01]  /*cd30*/  FMUL.FTZ R90, R90, R12 ;  /* 0x0000000c5a5a7220 */ /* 0x000fe20000410000 */
[----:B------:R-:W1:Y:S01]  /*cd40*/  MUFU.EX2 R4, R205 ;  /* 0x000000cd00047308 */ /* 0x000e620000000800 */
[C---:B---3--:R-:W-:Y:S01]  /*cd50*/  FADD.FTZ R170, R168.reuse, R13 ;  /* 0x0000000da8aa7221 */ /* 0x048fe20000010000 */
[----:B----4-:R-:W-:Y:S01]  /*cd60*/  F2FP.BF16.F32.PACK_AB R157, R15, R20 ;  /* 0x000000140f9d723e */ /* 0x010fe200000010ff */
[-C--:B------:R-:W-:Y:S01]  /*cd70*/  FMUL.FTZ R91, R91, R12.reuse ;  /* 0x0000000c5b5b7220 */ /* 0x080fe20000410000 */
[----:B------:R-:W-:Y:S01]  /*cd80*/  F2FP.BF16.F32.PACK_AB R161, R168, R161 ;  /* 0x000000a1a8a1723e */ /* 0x000fe200000010ff */
[-C--:B------:R-:W-:Y:S01]  /*cd90*/  FMUL.FTZ R94, R94, R12.reuse ;  /* 0x0000000c5e5e7220 */ /* 0x080fe20000410000 */
[-C--:B------:R-:W-:Y:S01]  /*cda0*/  FMUL.FTZ R95, R95, R12.reuse ;  /* 0x0000000c5f5f7220 */ /* 0x080fe20000410000 */
[----:B------:R2:W-:Y:S01]  /*cdb0*/  STSM.16.M88.4 [R19], R156 ;  /* 0x0000009c13007844 */ /* 0x0005e20000000200 */
        /* <DEDUP_REMOVED lines=13> */
[-C--:B------:R-:W-:Y:S01]  /*ce90*/  FMUL.FTZ R114, R114, R12.reuse ;  /* 0x0000000c72727220 */ /* 0x080fe20000410000 */
[-C--:B------:R-:W-:Y:S01]  /*cea0*/  FMUL.FTZ R115, R115, R12.reuse ;  /* 0x0000000c73737220 */ /* 0x080fe20000410000 */
[----:B------:R2:W-:Y:S01]  /*ceb0*/  STSM.16.M88.4 [R23], R160 ;  /* 0x000000a017007844 */ /* 0x0005e20000000200 */
        /* <DEDUP_REMOVED lines=9> */
[C---:B----4-:R-:W-:Y:S01]  /*cf50*/  FADD.FTZ R170, R176.reuse, R13 ;  /* 0x0000000db0aa7221 */ /* 0x050fe20000010000 */
[----:B------:R-:W-:Y:S01]  /*cf60*/  F2FP.BF16.F32.PACK_AB R165, R176, R165 ;  /* 0x000000a5b0a5723e */ /* 0x000fe200000010ff */
[-C--:B------:R-:W-:Y:S01]  /*cf70*/  FMUL.FTZ R130, R130, R12.reuse ;  /* 0x0000000c82827220 */ /* 0x080fe20000410000 */
[-C--:B------:R-:W-:Y:S01]  /*cf80*/  FMUL.FTZ R131, R131, R12.reuse ;  /* 0x0000000c83837220 */ /* 0x080fe20000410000 */
[-C--:B------:R-:W-:Y:S01]  /*cf90*/  FMUL.FTZ R134, R134, R12.reuse ;  /* 0x0000000c86867220 */ /* 0x080fe20000410000 */
[-C--:B------:R-:W-:Y:S01]  /*cfa0*/  FMUL.FTZ R135, R135, R12.reuse ;  /* 0x0000000c87877220 */ /* 0x080fe20000410000 */
[-C--:B------:R-:W-:Y:S01]  /*cfb0*/  FMUL.FTZ R138, R138, R12.reuse ;  /* 0x0000000c8a8a7220 */ /* 0x080fe20000410000 */
[-C--:B------:R-:W-:Y:S01]  /*cfc0*/  FMUL.FTZ R139, R139, R12.reuse ;  /* 0x0000000c8b8b7220 */ /* 0x080fe20000410000 */
[----:B0-----:R-:W-:Y:S01]  /*cfd0*/  FADD.FTZ R9, R167, R170 ;  /* 0x000000aaa7097221 */ /* 0x001fe20000010000 */
[-C--:B------:R-:W-:Y:S01]  /*cfe0*/  FMUL.FTZ R142, R142, R12.reuse ;  /* 0x0000000c8e8e7220 */ /* 0x080fe20000410000 */
[-C--:B------:R-:W-:Y:S01]  /*cff0*/  FMUL.FTZ R143, R143, R12.reuse ;  /* 0x0000000c8f8f7220 */ /* 0x080fe20000410000 */
[-C--:B------:R-:W-:Y:S01]  /*d000*/  FMUL.FTZ R146, R146, R12.reuse ;  /* 0x0000000c92927220 */ /* 0x080fe20000410000 */
[-C--:B------:R-:W-:Y:S01]  /*d010*/  FMUL.FTZ R147, R147, R12.reuse ;  /* 0x0000000c93937220 */ /* 0x080fe20000410000 */
[-C--:B------:R-:W-:Y:S01]  /*d020*/  FMUL.FTZ R150, R150, R12.reuse ;  /* 0x0000000c96967220 */ /* 0x080fe20000410000 */
[----:B------:R-:W-:Y:S01]  /*d030*/  FMUL.FTZ R151, R151, R12 ;  /* 0x0000000c97977220 */ /* 0x000fe20000410000 */
[C---:B-1----:R-:W-:Y:S01]  /*d040*/  F2FP.BF16.F32.PACK_AB R167, R180.reuse, R167 ;  /* 0x000000a7b4a7723e */ /* 0x042fe200000010ff */
[----:B------:R-:W-:-:S04]  /*d050*/  FADD.FTZ R4, R180, R9 ;  /* 0x00000009b4047221 */ /* 0x000fc80000010000 */
[----:B------:R2:W-:Y:S01]  /*d060*/  STSM.16.M88.4 [R22], R164 ;  /* 0x000000a416007844 */ /* 0x0005e20000000200 */
[----:B------:R-:W-:Y:S05]  /*d070*/  @!P0 BRA `(.L_x_2436) ;  /* 0x0000000000048947 */ /* 0x000fea0003800000 */
[----:B------:R-:W-:Y:S01]  /*d080*/  BPT.TRAP 0x1 ;  /* 0x000000040000795c */ /* 0x000fe20000300000 */
.L_x_2436:
[----:B------:R0:W1:Y:S01]  /*d090*/  SYNCS.PHASECHK.TRANS64.TRYWAIT P2, [UR26+0x28c50], R8 ;  /* 0x028c5008ff0075a7 */ /* 0x000062000804015a */
[----:B------:R-:W-:Y:S05]  /*d0a0*/  @!P0 BRA `(.L_x_2437) ;  /* 0x0000000000048947 */ /* 0x000fea0003800000 */
[----:B------:R-:W-:Y:S01]  /*d0b0*/  BPT.TRAP 0x1 ;  /* 0x000000040000795c */ /* 0x000fe20000300000 */
.L_x_2437:
[----:B-1----:R-:W-:Y:S05]  /*d0c0*/  @P2 BRA `(.L_x_2438) ;  /* 0x0000000000082947 */ /* 0x002fea0003800000 */
[----:B------:R-:W1:Y:S02]  /*d0d0*/  SYNCS.PHASECHK.TRANS64.TRYWAIT P2, [UR26+0x28c50], R8 ;  /* 0x028c5008ff0075a7 */ /* 0x000e64000804015a */
[----:B-1----:R-:W-:Y:S05]  /*d0e0*/  @!P2 BRA `(.L_x_2439) ;  /* 0x000000b00094a947 */ /* 0x002fea0003800000 */
.L_x_2438:
[----:B------:R-:W-:Y:S01]  /*d0f0*/  ULEA UR11, UR37, UR50, 0xc ;  /* 0x00000032250b7291 */ /* 0x000fe2000f8e603f */
[----:B------:R-:W-:Y:S01]  /*d100*/  WARPGROUP.ARRIVE ;  /* 0x00000000000079c5 */ /* 0x000fe20000000000 */
[----:B------:R-:W-:Y:S01]  /*d110*/  UMOV UR7, 0x40000040 ;  /* 0x4000004000077882 */ /* 0x000fe20000000000 */
[----:B------:R-:W-:Y:S01]  /*d120*/  ISETP.GT.AND P2, PT, R7, UR48, PT ;  /* 0x0000003007007c0c */ /* 0x000fe2000bf44270 */
[----:B-1----:R-:W-:Y:S01]  /*d130*/  @!P1 VIADD R21, R21, 0x28c60 ;  /* 0x00028c6015159836 */ /* 0x002fe20000000000 */
[----:B------:R-:W-:Y:S01]  /*d140*/  UMOV UR22, UR37 ;  /* 0x0000002500167c82 */ /* 0x000fe20008000000 */
[----:B------:R-:W-:Y:S01]  /*d150*/  VIADD R7, R7, 0xffffffff ;  /* 0xffffffff07077836 */ /* 0x000fe20000000000 */
[----:B------:R-:W-:Y:S01]  /*d160*/  UMOV UR6, UR11 ;  /* 0x0000000b00067c82 */ /* 0x000fe20008000000 */
[----:B--2---:R-:W-:Y:S01]  /*d170*/  IMAD.MOV.U32 R12, RZ, RZ, R6 ;  /* 0x000000ffff0c7224 */ /* 0x004fe200078e0006 */
        /* <DEDUP_REMOVED lines=32> */
.L_x_2423:
[----:B------:R-:W5:Y:S01]  /*d380*/  SHFL.BFLY PT, R0, R3, 0x2, 0x1f ;  /* 0x0c401f0003007f89 */ /* 0x000f6200000e0000 */
[----:B------:R-:W-:Y:S01]  /*d390*/  IMAD.U32 R20, RZ, RZ, UR10 ;  /* 0x0000000aff147e24 */ /* 0x000fe2000f8e00ff */
[----:B------:R-:W-:Y:S02]  /*d3a0*/  UIADD3 UR39, UR39, 0x1, URZ ;  /* 0x0000000127277890 */ /* 0x000fe4000fffe03f */
[----:B------:R-:W0:Y:S01]  /*d3b0*/  SHFL.BFLY PT, R9, R4, 0x2, 0x1f ;  /* 0x0c401f0004097f89 */ /* 0x000e2200000e0000 */
[----:B------:R-:W-:Y:S08]  /*d3c0*/  BAR.ARV 0x8, 0x100 ;  /* 0x0204000000007b1d */ /* 0x000ff00000002000 */
[----:B------:R-:W-:Y:S01]  /*d3d0*/  BAR.SYNC.DEFER_BLOCKING 0xf, 0x100 ;  /* 0x03c4000000007b1d */ /* 0x000fe20000010000 */
[----:B-----5:R-:W-:Y:S01]  /*d3e0*/  FADD.FTZ R0, R0, R3 ;  /* 0x0000000300007221 */ /* 0x020fe20000010000 */
[----:B------:R-:W-:Y:S01]  /*d3f0*/  IMAD.U32 R3, RZ, RZ, UR37 ;  /* 0x00000025ff037e24 */ /* 0x000fe2000f8e00ff */
[----:B------:R-:W-:Y:S01]  /*d400*/  UIADD3 UR37, UR37, 0x1, URZ ;  /* 0x0000000125257890 */ /* 0x000fe2000fffe03f */
[----:B0-----:R-:W-:-:S02]  /*d410*/  FADD.FTZ R9, R9, R4 ;  /* 0x0000000409097221 */ /* 0x001fc40000010000 */
[----:B------:R-:W0:Y:S01]  /*d420*/  SHFL.BFLY PT, R7, R0, 0x1, 0x1f ;  /* 0x0c201f0000077f89 */ /* 0x000e2200000e0000 */
[----:B------:R-:W-:Y:S01]  /*d430*/  IMAD.MOV.U32 R4, RZ, RZ, RZ ;  /* 0x000000ffff047224 */ /* 0x000fe200078e00ff */
[----:B------:R-:W-:Y:S02]  /*d440*/  UISETP.NE.AND UP0, UPT, UR37, 0x2, UPT ;  /* 0x000000022500788c */ /* 0x000fe4000bf05270 */
[----:B-1----:R-:W1:Y:S02]  /*d450*/  SHFL.BFLY PT, R8, R9, 0x1, 0x1f ;  /* 0x0c201f0009087f89 */ /* 0x002e6400000e0000 */
[----:B------:R-:W-:Y:S02]  /*d460*/  USEL UR4, URZ, 0x1, UP0 ;  /* 0x000000013f047887 */ /* 0x000fe40008000000 */
[----:B------:R-:W-:Y:S02]  /*d470*/  USEL UR37, UR37, URZ, UP0 ;  /* 0x0000003f25257287 */ /* 0x000fe40008000000 */
[----:B------:R-:W-:Y:S01]  /*d480*/  ULOP3.LUT UR38, UR38, UR4, URZ, 0x3c, !UPT ;  /* 0x0000000426267292 */ /* 0x000fe2000f8e3c3f */
[----:B0-----:R-:W-:Y:S01]  /*d490*/  FADD.FTZ R13, R0, R7 ;  /* 0x00000007000d7221 */ /* 0x001fe20000010000 */
[----:B------:R-:W-:-:S02]  /*d4a0*/  IMAD.MOV R7, RZ, RZ, -R17 ;  /* 0x000000ffff077224 */ /* 0x000fc400078e0a11 */
[----:B-1----:R-:W-:Y:S02]  /*d4b0*/  FADD.FTZ R11, R9, R8 ;  /* 0x00000008090b7221 */ /* 0x002fe40000010000 */
[----:B------:R-:W-:Y:S02]  /*d4c0*/  FSETP.NE.FTZ.AND P1, PT, R13, RZ, PT ;  /* 0x000000ff0d00720b */ /* 0x000fe40003f35000 */
[----:B------:R-:W-:Y:S01]  /*d4d0*/  ISETP.NE.AND P0, PT, R2, R7, PT ;  /* 0x000000070200720c */ /* 0x000fe20003f05270 */
[----:B------:R-:W-:Y:S01]  /*d4e0*/  IMAD.MOV.U32 R7, RZ, RZ, RZ ;  /* 0x000000ffff077224 */ /* 0x000fe200078e00ff */
[----:B------:R-:W-:-:S09]  /*d4f0*/  FSETP.NE.FTZ.AND P2, PT, R11, RZ, PT ;  /* 0x000000ff0b00720b */ /* 0x000fd20003f55000 */
[----:B------:R-:W3:Y:S01]  /*d500*/  @P1 MUFU.RCP R7, R13 ;  /* 0x0000000d00071308 */ /* 0x000ee20000001000 */
[----:B------:R-:W-:Y:S01]  /*d510*/  @P1 FMUL.FTZ R20, R20, 0.69314718246459960938 ;  /* 0x3f31721814141820 */ /* 0x000fe20000410000 */
[----:B------:R-:W-:Y:S02]  /*d520*/  @!P0 IMAD R0, R3, 0x40, R16 ;  /* 0x0000004003008824 */ /* 0x000fe400078e0210 */
[----:B------:R-:W-:-:S03]  /*d530*/  IMAD.MOV.U32 R3, RZ, RZ, -0x800000 ;  /* 0xff800000ff037424 */ /* 0x000fc600078e00ff */
[----:B------:R-:W-:Y:S01]  /*d540*/  @!P0 LEA R9, R0, UR46, 0x2 ;  /* 0x0000002e00098c11 */ /* 0x000fe2000f8e10ff */
[----:B------:R-:W-:Y:S01]  /*d550*/  @P2 MUFU.RCP R4, R11 ;  /* 0x0000000b00042308 */ /* 0x000fe20000001000 */
[----:B------:R-:W-:-:S07]  /*d560*/  IMAD.MOV.U32 R0, RZ, RZ, -0x800000 ;  /* 0xff800000ff007424 */ /* 0x000fce00078e00ff */
[----:B------:R-:W0:Y:S01]  /*d570*/  @P1 MUFU.LG2 R13, R13 ;  /* 0x0000000d000d1308 */ /* 0x000e220000000c00 */
        /* <DEDUP_REMOVED lines=65> */
[----:B------:R-:W-:-:S02]  /*d990*/  IMAD.U32 R24, RZ, RZ, UR10 ;  /* 0x0000000aff187e24 */ /* 0x000fc4000f8e00ff */
[----:B0-----:R-:W-:Y:S01]  /*d9a0*/  @P1 FMUL.FTZ R13, R13, 0.69314718246459960938 ;  /* 0x3f3172180d0d1820 */ /* 0x001fe20000410000 */
[-C--:B------:R-:W-:Y:S01]  /*d9b0*/  FMUL.FTZ R26, R26, R4.reuse ;  /* 0x000000041a1a7220 */ /* 0x080fe20000410000 */
[----:B------:R0:W-:Y:S01]  /*d9c0*/  @!P0 STS [R9+0x28820], R4 ;  /* 0x0288200409008388 */ /* 0x0001e20000000800 */
[----:B------:R-:W-:Y:S01]  /*d9d0*/  @P2 FMUL.FTZ R24, R24, 0.69314718246459960938 ;  /* 0x3f31721818182820 */ /* 0x000fe20000410000 */
[----:B------:R-:W-:Y:S01]  /*d9e0*/  PLOP3.LUT P0, PT, PT, PT, PT, 0x8, 0x0 ;  /* 0x000000000000781c */ /* 0x000fe20003f0e170 */
[-C--:B------:R-:W-:Y:S01]  /*d9f0*/  FMUL.FTZ R27, R27, R4.reuse ;  /* 0x000000041b1b7220 */ /* 0x080fe20000410000 */
[-C--:B------:R-:W-:Y:S01]  /*da00*/  FMUL.FTZ R30, R30, R4.reuse ;  /* 0x000000041e1e7220 */ /* 0x080fe20000410000 */
[-C--:B------:R-:W-:Y:S01]  /*da10*/  FMUL.FTZ R31, R31, R4.reuse ;  /* 0x000000041f1f7220 */ /* 0x080fe20000410000 */
[----:B-1----:R1:W3:Y:S01]  /*da20*/  @P2 MUFU.LG2 R7, R11 ;  /* 0x0000000b00072308 */ /* 0x0022e20000000c00 */
        /* <DEDUP_REMOVED lines=64> */
.L_x_2356:
[----:B------:R-:W0:Y:S08]  /*de30*/  S2UR UR4, SR_CgaCtaId ;  /* 0x00000000000479c3 */ /* 0x000e300000008800 */
[----:B------:R-:W-:Y:S06]  /*de40*/  BAR.SYNC.DEFER_BLOCKING 0x5, 0x180 ;  /* 0x0146000000007b1d */ /* 0x000fec0000010000 */
[----:B------:R-:W-:Y:S01]  /*de50*/  UMOV UR46, 0x400 ;  /* 0x00000400002e7882 */ /* 0x000fe20000000000 */
[----:B------:R-:W-:Y:S01]  /*de60*/  BSSY B0, `(.L_x_2441) ;  /* 0x00002f2000007945 */ /* 0x000fe20003800000 */
[----:B0-----:R-:W-:-:S09]  /*de70*/  ULEA UR46, UR4, UR46, 0x18 ;  /* 0x0000002e042e7291 */ /* 0x001fd2000f8ec03f */
[----:B------:R-:W0:Y:S02]  /*de80*/  LDS.128 R4, [UR46+0x28cd0] ;  /* 0x028cd02eff047984 */ /* 0x000e240008000c00 */
[----:B0-----:R-:W-:Y:S02]  /*de90*/  R2UR UR5, R5 ;  /* 0x00000000050572ca */ /* 0x001fe400000e0000 */
[----:B------:R-:W-:Y:S02]  /*dea0*/  R2UR UR7, R6 ;  /* 0x00000000060772ca */ /* 0x000fe400000e0000 */
[----:B------:R-:W-:Y:S01]  /*deb0*/  R2UR UR6, R7 ;  /* 0x00000000070672ca */ /* 0x000fe200000e0000 */
[----:B------:R-:W-:Y:S06]  /*dec0*/  BAR.ARV 0x4, 0x180 ;  /* 0x0106000000007b1d */ /* 0x000fec0000002000 */
[----:B------:R-:W-:Y:S08]  /*ded0*/  @P0 BRA `(.L_x_2442) ;  /* 0x0000002000240947 */ /* 0x000ff00003800000 */
[----:B------:R-:W0:Y:S08]  /*dee0*/  S2UR UR4, SR_SWINHI ;  /* 0x00000000000479c3 */ /* 0x000e300000002f00 */
[----:B------:R-:W-:Y:S01]  /*def0*/  BAR.SYNC.DEFER_BLOCKING 0x1, 0x100 ;  /* 0x0044000000007b1d */ /* 0x000fe20000010000 */
        /* <DEDUP_REMOVED lines=23> */
[----:B------:R-:W-:-:S02]  /*e070*/  F2FP.BF16.F32.PACK_AB R67, R71, R70 ;  /* 0x000000464743723e */ /* 0x000fc400000010ff */
[C---:B------:R-:W-:Y:S01]  /*e080*/  IADD3 R175, P1, R4.reuse, 0x20, RZ ;  /* 0x0000002004af7810 */ /* 0x040fe20007f3e0ff */
[----:B------:R-:W-:Y:S01]  /*e090*/  UISETP.NE.AND.EX UP0, UPT, UR9, URZ, UPT, UP0 ;  /* 0x0000003f0900728c */ /* 0x000fe2000bf05300 */
[C---:B------:R-:W-:Y:S02]  /*e0a0*/  LOP3.LUT R7, R4.reuse, 0x380, RZ, 0xc0, !PT ;  /* 0x0000038004077812 */ /* 0x040fe400078ec0ff */
[C---:B------:R-:W-:Y:S01]  /*e0b0*/  IADD3 R24, P0, R4.reuse, 0x40, RZ ;  /* 0x0000004004187810 */ /* 0x040fe20007f1e0ff */
[--C-:B--2-4-:R-:W-:Y:S01]  /*e0c0*/  IMAD.X R21, RZ, RZ, R5.reuse, P1 ;  /* 0x000000ffff157224 */ /* 0x114fe200008e0605 */
        /* <DEDUP_REMOVED lines=14> */
[C---:B------:R-:W-:Y:S01]  /*e1b0*/  IADD3 R207, P0, R4.reuse, 0x4020, RZ ;  /* 0x0000402004cf7810 */ /* 0x040fe20007f1e0ff */
[--C-:B------:R-:W-:Y:S01]  /*e1c0*/  IMAD.X R95, RZ, RZ, R5.reuse, P1 ;  /* 0x000000ffff5f7224 */ /* 0x100fe200008e0605 */
[C---:B------:R-:W-:Y:S01]  /*e1d0*/  IADD3 R102, P4, R4.reuse, 0x4040, RZ ;  /* 0x0000404004667810 */ /* 0x040fe20007f9e0ff */
[----:B------:R-:W-:Y:S01]  /*e1e0*/  UIMAD.WIDE UR8, UR43, 0x4, UR8 ;  /* 0x000000042b0878a5 */ /* 0x000fe2000f8e0208 */
        /* <DEDUP_REMOVED lines=10> */
[----:B------:R-:W-:Y:S01]  /*e290*/  LOP3.LUT R4, R7, R4, RZ, 0x3c, !PT ;  /* 0x0000000407047212 */ /* 0x000fe200078e3cff */
[--C-:B------:R-:W-:Y:S01]  /*e2a0*/  IMAD.X R13, RZ, RZ, R5.reuse, P2 ;  /* 0x000000ffff0d7224 */ /* 0x100fe200010e0605 */
[----:B------:R-:W-:Y:S01]  /*e2b0*/  LOP3.LUT R7, R24, 0x380, RZ, 0xc0, !PT ;  /* 0x0000038018077812 */ /* 0x000fe200078ec0ff */
[----:B------:R-:W-:Y:S01]  /*e2c0*/  IMAD.X R15, RZ, RZ, R5, P1 ;  /* 0x000000ffff0f7224 */ /* 0x000fe200008e0605 */
[----:B------:R-:W-:-:S02]  /*e2d0*/  LOP3.LUT R6, R175, 0x380, RZ, 0xc0, !PT ;  /* 0x00000380af067812 */ /* 0x000fc400078ec0ff */
[----:B------:R-:W-:Y:S02]  /*e2e0*/  SHF.R.U64 R7, R7, 0x3, RZ ;  /* 0x0000000307077819 */ /* 0x000fe400000012ff */
[----:B------:R-:W-:Y:S02]  /*e2f0*/  SHF.R.U64 R6, R6, 0x3, RZ ;  /* 0x0000000306067819 */ /* 0x000fe400000012ff */
[----:B------:R-:W-:Y:S02]  /*e300*/  LOP3.LUT R24, R7, R24, RZ, 0x3c, !PT ;  /* 0x0000001807187212 */ /* 0x000fe400078e3cff */
[----:B------:R-:W-:Y:S02]  /*e310*/  LOP3.LUT R7, R40, 0x380, RZ, 0xc0, !PT ;  /* 0x0000038028077812 */ /* 0x000fe400078ec0ff */
[----:B------:R-:W-:Y:S02]  /*e320*/  LOP3.LUT R20, R6, R175, RZ, 0x3c, !PT ;  /* 0x000000af06147212 */ /* 0x000fe400078e3cff */
        /* <DEDUP_REMOVED lines=10> */
[----:B------:R-:W-:Y:S02]  /*e3d0*/  MOV R174, R4 ;  /* 0x0000000400ae7202 */ /* 0x000fe40000000f00 */
[----:B------:R-:W-:Y:S02]  /*e3e0*/  LOP3.LUT R7, R168, 0x380, RZ, 0xc0, !PT ;  /* 0x00000380a8077812 */ /* 0x000fe400078ec0ff */
[----:B------:R-:W-:-:S02]  /*e3f0*/  LOP3.LUT R28, R177, 0x380, RZ, 0xc0, !PT ;  /* 0x00000380b11c7812 */ /* 0x000fc400078ec0ff */
[----:B------:R-:W-:Y:S02]  /*e400*/  F2FP.BF16.F32.PACK_AB R5, R27, R26 ;  /* 0x0000001a1b05723e */ /* 0x000fe400000010ff */
[----:B------:R-:W-:Y:S02]  /*e410*/  LOP3.LUT R32, R179, 0x380, RZ, 0xc0, !PT ;  /* 0x00000380b3207812 */ /* 0x000fe400078ec0ff */
[----:B------:R-:W-:Y:S02]  /*e420*/  LOP3.LUT R98, R6, R207, RZ, 0x3c, !PT ;  /* 0x000000cf06627212 */ /* 0x000fe400078e3cff */
[----:B------:R-:W-:Y:S02]  /*e430*/  LOP3.LUT R27, R114, 0x380, RZ, 0xc0, !PT ;  /* 0x00000380721b7812 */ /* 0x000fe400078ec0ff */
[----:B------:R-:W-:Y:S02]  /*e440*/  F2FP.BF16.F32.PACK_AB R6, R12, R169 ;  /* 0x000000a90c06723e */ /* 0x000fe400000010ff */
[----:B------:R-:W-:-:S02]  /*e450*/  SHF.R.U64 R169, R7, 0x3, RZ ;  /* 0x0000000307a97819 */ /* 0x000fc400000012ff */
[----:B------:R-:W-:Y:S02]  /*e460*/  SHF.R.U64 R28, R28, 0x3, RZ ;  /* 0x000000031c1c7819 */ /* 0x000fe400000012ff */
[----:B------:R-:W-:Y:S02]  /*e470*/  LOP3.LUT R90, R183, 0x380, RZ, 0xc0, !PT ;  /* 0x00000380b75a7812 */ /* 0x000fe400078ec0ff */
[----:B------:R-:W-:Y:S02]  /*e480*/  F2FP.BF16.F32.PACK_AB R4, R14, R170 ;  /* 0x000000aa0e04723e */ /* 0x000fe400000010ff */
[----:B------:R-:W-:Y:S02]  /*e490*/  F2FP.BF16.F32.PACK_AB R7, R31, R30 ;  /* 0x0000001e1f07723e */ /* 0x000fe400000010ff */
[----:B------:R-:W-:Y:S02]  /*e4a0*/  SHF.R.U64 R32, R32, 0x3, RZ ;  /* 0x0000000320207819 */ /* 0x000fe400000012ff */
[----:B------:R-:W-:Y:S01]  /*e4b0*/  LOP3.LUT R94, R205, 0x380, RZ, 0xc0, !PT ;  /* 0x00000380cd5e7812 */ /* 0x000fe200078ec0ff */
[----:B------:R0:W-:Y:S01]  /*e4c0*/  STSM.16.M88.4 [R174], R4 ;  /* 0x00000004ae007844 */ /* 0x0001e20000000200 */
[----:B------:R-:W-:-:S02]  /*e4d0*/  SHF.R.U64 R27, R27, 0x3, RZ ;  /* 0x000000031b1b7819 */ /* 0x000fc400000012ff */
[----:B------:R-:W-:Y:S02]  /*e4e0*/  LOP3.LUT R106, R209, 0x380, RZ, 0xc0, !PT ;  /* 0x00000380d16a7812 */ /* 0x000fe400078ec0ff */
[----:B------:R-:W-:Y:S02]  /*e4f0*/  LOP3.LUT R28, R28, R177, RZ, 0x3c, !PT ;  /* 0x000000b11c1c7212 */ /* 0x000fe400078e3cff */
[----:B------:R-:W-:Y:S02]  /*e500*/  SHF.R.U64 R90, R90, 0x3, RZ ;  /* 0x000000035a5a7819 */ /* 0x000fe400000012ff */
[----:B------:R-:W-:Y:S02]  /*e510*/  LOP3.LUT R32, R32, R179, RZ, 0x3c, !PT ;  /* 0x000000b320207212 */ /* 0x000fe400078e3cff */
[----:B------:R-:W-:Y:S02]  /*e520*/  SHF.R.U64 R94, R94, 0x3, RZ ;  /* 0x000000035e5e7819 */ /* 0x000fe400000012ff */
[----:B------:R-:W-:-:S02]  /*e530*/  LOP3.LUT R110, R211, 0x380, RZ, 0xc0, !PT ;  /* 0x00000380d36e7812 */ /* 0x000fc400078ec0ff */
[----:B------:R-:W-:Y:S02]  /*e540*/  LOP3.LUT R114, R27, R114, RZ, 0x3c, !PT ;  /* 0x000000721b727212 */ /* 0x000fe400078e3cff */
[----:B------:R-:W-:Y:S02]  /*e550*/  SHF.R.U64 R106, R106, 0x3, RZ ;  /* 0x000000036a6a7819 */ /* 0x000fe400000012ff */
[----:B------:R-:W-:Y:S02]  /*e560*/  MOV R27, R20 ;  /* 0x00000014001b7202 */ /* 0x000fe40000000f00 */
[----:B0-----:R-:W-:Y:S02]  /*e570*/  F2FP.BF16.F32.PACK_AB R4, R163, R167 ;  /* 0x000000a7a304723e */ /* 0x001fe400000010ff */
[----:B------:R-:W-:Y:S02]  /*e580*/  F2FP.BF16.F32.PACK_AB R5, R35, R34 ;  /* 0x000000222305723e */ /* 0x000fe400000010ff */
[----:B------:R-:W-:-:S02]  /*e590*/  F2FP.BF16.F32.PACK_AB R6, R154, R165 ;  /* 0x000000a59a06723e */ /* 0x000fc400000010ff */
[----:B------:R-:W-:Y:S02]  /*e5a0*/  F2FP.BF16.F32.PACK_AB R7, R39, R38 ;  /* 0x000000262707723e */ /* 0x000fe400000010ff */
[----:B------:R-:W-:Y:S02]  /*e5b0*/  MOV R26, R24 ;  /* 0x00000018001a7202 */ /* 0x000fe40000000f00 */
[----:B------:R-:W-:Y:S01]  /*e5c0*/  LOP3.LUT R90, R90, R183, RZ, 0x3c, !PT ;  /* 0x000000b75a5a7212 */ /* 0x000fe200078e3cff */
[----:B------:R0:W-:Y:S01]  /*e5d0*/  STSM.16.M88.4 [R27], R4 ;  /* 0x000000041b007844 */ /* 0x0001e20000000200 */
[----:B------:R-:W-:Y:S02]  /*e5e0*/  LOP3.LUT R14, R171, 0x380, RZ, 0xc0, !PT ;  /* 0x00000380ab0e7812 */ /* 0x000fe400078ec0ff */
[----:B------:R-:W-:Y:S01]  /*e5f0*/  MOV R28, R28 ;  /* 0x0000001c001c7202 */ /* 0x000fe20000000f00 */
[----:B------:R-:W-:Y:S01]  /*e600*/  STSM.16.M88.4 [R26], R8 ;  /* 0x000000081a007844 */ /* 0x000fe20000000200 */
[----:B------:R-:W-:-:S02]  /*e610*/  LOP3.LUT R94, R94, R205, RZ, 0x3c, !PT ;  /* 0x000000cd5e5e7212 */ /* 0x000fc400078e3cff */
[----:B------:R-:W-:Y:S01]  /*e620*/  SHF.R.U64 R110, R110, 0x3, RZ ;  /* 0x000000036e6e7819 */ /* 0x000fe200000012ff */
[----:B------:R-:W-:Y:S01]  /*e630*/  STSM.16.M88.4 [R28], R48 ;  /* 0x000000301c007844 */ /* 0x000fe20000000200 */
[----:B------:R-:W-:Y:S02]  /*e640*/  MOV R32, R32 ;  /* 0x0000002000207202 */ /* 0x000fe40000000f00 */
[----:B------:R-:W-:Y:S02]  /*e650*/  LOP3.LUT R106, R106, R209, RZ, 0x3c, !PT ;  /* 0x000000d16a6a7212 */ /* 0x000fe400078e3cff */
[----:B------:R-:W-:Y:S01]  /*e660*/  MOV R36, R36 ;  /* 0x0000002400247202 */ /* 0x000fe20000000f00 */
[----:B------:R-:W-:Y:S01]  /*e670*/  STSM.16.M88.4 [R32], R56 ;  /* 0x0000003820007844 */ /* 0x000fe20000000200 */
[----:B------:R-:W-:Y:S01]  /*e680*/  F2FP.BF16.F32.PACK_AB R73, R75, R74 ;  /* 0x0000004a4b49723e */ /* 0x000fe200000010ff */
[----:B0-----:R-:W-:Y:S01]  /*e690*/  IMAD.U32 R4, RZ, RZ, UR8 ;  /* 0x00000008ff047e24 */ /* 0x001fe2000f8e00ff */
[----:B------:R-:W-:Y:S01]  /*e6a0*/  F2FP.BF16.F32.PACK_AB R80, R81, R80 ;  /* 0x000000505150723e */ /* 0x000fe200000010ff */
[----:B------:R-:W-:Y:S01]  /*e6b0*/  STSM.16.M88.4 [R36], R64 ;  /* 0x0000004024007844 */ /* 0x000fe20000000200 */
[----:B------:R-:W-:Y:S01]  /*e6c0*/  MOV R40, R40 ;  /* 0x0000002800287202 */ /* 0x000fe20000000f00 */
[----:B------:R-:W-:Y:S01]  /*e6d0*/  IMAD.U32 R5, RZ, RZ, UR9 ;  /* 0x00000009ff057e24 */ /* 0x000fe2000f8e00ff */
[----:B------:R-:W-:Y:S01]  /*e6e0*/  F2FP.BF16.F32.PACK_AB R74, R77, R76 ;  /* 0x0000004c4d4a723e */ /* 0x000fe200000010ff */
[----:B------:R-:W-:Y:S01]  /*e6f0*/  ULDC.64 UR8, c[0x0][0xc08] ;  /* 0x0003020000087ab9 */ /* 0x000fe20000000a00 */
[----:B------:R-:W-:-:S02]  /*e700*/  F2FP.BF16.F32.PACK_AB R75, R79, R78 ;  /* 0x0000004e4f4b723e */ /* 0x000fc400000010ff */
[----:B------:R-:W-:Y:S02]  /*e710*/  F2FP.BF16.F32.PACK_AB R81, R83, R82 ;  /* 0x000000525351723e */ /* 0x000fe400000010ff */
[----:B------:R-:W-:Y:S01]  /*e720*/  SHF.R.U64 R14, R14, 0x3, RZ ;  /* 0x000000030e0e7819 */ /* 0x000fe200000012ff */
[----:B------:R-:W-:Y:S01]  /*e730*/  STSM.16.M88.4 [R40], R72 ;  /* 0x0000004828007844 */ /* 0x000fe20000000200 */
[----:B------:R-:W-:Y:S02]  /*e740*/  MOV R25, R90 ;  /* 0x0000005a00197202 */ /* 0x000fe40000000f00 */
        /* <DEDUP_REMOVED lines=27> */
[----:B------:R-:W-:Y:S02]  /*e900*/  LOP3.LUT R14, R14, R171, RZ, 0x3c, !PT ;  /* 0x000000ab0e0e7212 */ /* 0x000fe400078e3cff */
[----:B------:R-:W-:Y:S02]  /*e910*/  F2FP.BF16.F32.PACK_AB R113, R166, R164 ;  /* 0x000000a4a671723e */ /* 0x000fe400000010ff */
        /* <DEDUP_REMOVED lines=20> */
[----:B------:R-:W-:Y:S01]  /*ea60*/  MOV R14, R14 ;  /* 0x0000000e000e7202 */ /* 0x000fe20000000f00 */
[----:B------:R-:W-:Y:S01]  /*ea70*/  STSM.16.M88.4 [R12], R136 ;  /* 0x000000880c007844 */ /* 0x000fe20000000200 */
[----:B------:R-:W-:Y:S02]  /*ea80*/  F2FP.BF16.F32.PACK_AB R146, R149, R148 ;  /* 0x000000949592723e */ /* 0x000fe400000010ff */
[----:B------:R-:W-:Y:S01]  /*ea90*/  F2FP.BF16.F32.PACK_AB R147, R151, R150 ;  /* 0x000000969793723e */ /* 0x000fe200000010ff */
[----:B------:R-:W-:Y:S01]  /*eaa0*/  UISETP.NE.U32.AND UP1, UPT, UR8, URZ, UPT ;  /* 0x0000003f0800728c */ /* 0x000fe2000bf25070 */
[----:B------:R-:W-:-:S03]  /*eab0*/  PLOP3.LUT P0, PT, PT, PT, UP0, 0x80, 0x0 ;  /* 0x000000000000781c */ /* 0x000fc60003f0f008 */
[----:B------:R0:W-:Y:S01]  /*eac0*/  STSM.16.M88.4 [R14], R144 ;  /* 0x000000900e007844 */ /* 0x0001e20000000200 */
[----:B------:R-:W-:Y:S01]  /*ead0*/  BAR.SYNC.DEFER_BLOCKING 0x1, 0x100 ;  /* 0x0044000000007b1d */ /* 0x000fe20000010000 */
[----:B------:R-:W-:-:S06]  /*eae0*/  UISETP.NE.AND.EX UP1, UPT, UR9, URZ, UPT, UP1 ;  /* 0x0000003f0900728c */ /* 0x000fcc000bf25310 */
[----:B------:R-:W-:-:S05]  /*eaf0*/  PLOP3.LUT P6, PT, PT, PT, UP1, 0x80, 0x0 ;  /* 0x000000000000781c */ /* 0x000fca0003fcf018 */
[----:B------:R-:W-:Y:S02]  /*eb00*/  @UP1 ULDC.64 UR8, c[0x0][0xc08] ;  /* 0x0003020000081ab9 */ /* 0x000fe40000000a00 */
[----:B------:R-:W-:Y:S01]  /*eb10*/  @UP1 UIMAD.WIDE UR8, UR43, 0x4, UR8 ;  /* 0x000000042b0818a5 */ /* 0x000fe2000f8e0208 */
[----:B------:R-:W-:Y:S02]  /*eb20*/  ULDC UR4, c[0x0][0xa88] ;  /* 0x0002a20000047ab9 */ /* 0x000fe40000000800 */
[----:B------:R-:W-:-:S03]  /*eb30*/  IMAD.U32 R76, RZ, RZ, UR4 ;  /* 0x00000004ff4c7e24 */ /* 0x000fc6000f8e00ff */
[----:B0-----:R-:W-:Y:S02]  /*eb40*/  IMAD.U32 R14, RZ, RZ, UR8 ;  /* 0x00000008ff0e7e24 */ /* 0x001fe4000f8e00ff */
[----:B------:R-:W-:Y:S01]  /*eb50*/  IMAD.U32 R15, RZ, RZ, UR9 ;  /* 0x00000009ff0f7e24 */ /* 0x000fe2000f8e00ff */
[----:B------:R-:W2:Y:S01]  /*eb60*/  @P0 LDG.E R6, desc[UR40][R4.64] ;  /* 0x0000002804060981 */ /* 0x000ea2000c1e1900 */
        /* <DEDUP_REMOVED lines=11> */
[----:B------:R-:W-:Y:S02]  /*ec20*/  LOP3.LUT R12, R13, 0x380, RZ, 0xc0, !PT ;  /* 0x000003800d0c7812 */ /* 0x000fe400078ec0ff */
        /* <DEDUP_REMOVED lines=17> */
[----:B--2---:R-:W-:Y:S01]  /*ed40*/  @P0 R2UR UR4, R6 ;  /* 0x00000000060402ca */ /* 0x004fe200000e0000 */
[----:B0-----:R-:W-:-:S14]  /*ed50*/  @P6 BRA `(.L_x_2443) ;  /* 0x0000000000106947 */ /* 0x001fdc0003800000 */
[----:B------:R-:W-:Y:S05]  /*ed60*/  @!P0 BRA `(.L_x_2443) ;  /* 0x00000000000c8947 */ /* 0x000fea0003800000 */
[----:B------:R-:W2:Y:S04]  /*ed70*/  LDG.E R7, desc[UR40][R4.64] ;  /* 0x0000002804077981 */ /* 0x000ea8000c1e1900 */
[----:B-----5:R-:W2:Y:S02]  /*ed80*/  LDG.E R76, desc[UR40][R4.64+0x4] ;  /* 0x00000428044c7981 */ /* 0x020ea4000c1e1900 */
[----:B--2---:R-:W-:-:S07]  /*ed90*/  IMAD.IADD R76, R76, 0x1, -R7 ;  /* 0x000000014c4c7824 */ /* 0x004fce00078e0a07 */
.L_x_2443:
        /* <DEDUP_REMOVED lines=18> */
[----:B------:R-:W-:Y:S01]  /*eec0*/  USHF.R.S32.HI UR17, URZ, 0x1f, UR44 ;  /* 0x0000001f3f117899 */ /* 0x000fe2000801142c */
[----:B------:R-:W-:Y:S01]  /*eed0*/  SHF.R.U64 R44, R44, 0x3, RZ ;  /* 0x000000032c2c7819 */ /* 0x000fe200000012ff */
[----:B------:R-:W-:Y:S01]  /*eee0*/  USEL UR8, UR43, URZ, !UP0 ;  /* 0x0000003f2b087287 */ /* 0x000fe2000c000000 */
[----:B------:R-:W-:Y:S01]  /*eef0*/  LOP3.LUT R48, R48, R49, RZ, 0x3c, !PT ;  /* 0x0000003130307212 */ /* 0x000fe200078e3cff */
[--C-:B------:R-:W-:Y:S01]  /*ef00*/  IMAD.X R49, RZ, RZ, R173.reuse, P6 ;  /* 0x000000ffff317224 */ /* 0x100fe200030e06ad */
[----:B------:R-:W-:Y:S01]  /*ef10*/  LOP3.LUT R40, R40, R41, RZ, 0x3c, !PT ;  /* 0x0000002928287212 */ /* 0x000fe200078e3cff */
[--C-:B------:R-:W-:Y:S01]  /*ef20*/  IMAD.X R41, RZ, RZ, R173.reuse, P0 ;  /* 0x000000ffff297224 */ /* 0x100fe200000e06ad */
[----:B0-----:R-:W-:Y:S01]  /*ef30*/  ISETP.NE.AND P6, PT, R4, RZ, PT ;  /* 0x000000ff0400720c */ /* 0x001fe20003fc5270 */
[----:B------:R-:W-:Y:S01]  /*ef40*/  USEL UR18, UR9, URZ, !UP0 ;  /* 0x0000003f09127287 */ /* 0x000fe2000c000000 */
[----:B------:R-:W-:Y:S01]  /*ef50*/  LOP3.LUT R44, R44, R45, RZ, 0x3c, !PT ;  /* 0x0000002d2c2c7212 */ /* 0x000fe200078e3cff */
[----:B------:R-:W-:Y:S01]  /*ef60*/  IMAD.X R45, RZ, RZ, R173, P1 ;  /* 0x000000ffff2d7224 */ /* 0x000fe200008e06ad */
[----:B------:R-:W-:-:S02]  /*ef70*/  IADD3 R57, P2, R172, 0xa000, RZ ;  /* 0x0000a000ac397810 */ /* 0x000fc40007f5e0ff */
[C---:B------:R-:W-:Y:S02]  /*ef80*/  IADD3 R53, P3, R172.reuse, 0xb000, RZ ;  /* 0x0000b000ac357810 */ /* 0x040fe40007f7e0ff */
[C---:B------:R-:W-:Y:S02]  /*ef90*/  IADD3 R65, P4, R172.reuse, 0xc000, RZ ;  /* 0x0000c000ac417810 */ /* 0x040fe40007f9e0ff */
[C---:B------:R-:W-:Y:S02]  /*efa0*/  IADD3 R61, P5, R172.reuse, 0xd000, RZ ;  /* 0x0000d000ac3d7810 */ /* 0x040fe40007fbe0ff */
[C---:B------:R-:W-:Y:S02]  /*efb0*/  IADD3 R73, P0, R172.reuse, 0xe000, RZ ;  /* 0x0000e000ac497810 */ /* 0x040fe40007f1e0ff */
[----:B------:R-:W-:Y:S02]  /*efc0*/  IADD3 R5, P1, R172, 0xf000, RZ ;  /* 0x0000f000ac057810 */ /* 0x000fe40007f3e0ff */
[----:B------:R-:W-:-:S02]  /*efd0*/  LOP3.LUT R56, R57, 0x380, RZ, 0xc0, !PT ;  /* 0x0000038039387812 */ /* 0x000fc400078ec0ff */
[----:B------:R-:W-:Y:S01]  /*efe0*/  LOP3.LUT R52, R53, 0x380, RZ, 0xc0, !PT ;  /* 0x0000038035347812 */ /* 0x000fe200078ec0ff */
[----:B------:R-:W-:Y:S01]  /*eff0*/  IMAD.X R69, RZ, RZ, R173, P1 ;  /* 0x000000ffff457224 */ /* 0x000fe200008e06ad */
[----:B------:R-:W-:Y:S02]  /*f000*/  LOP3.LUT R64, R65, 0x380, RZ, 0xc0, !PT ;  /* 0x0000038041407812 */ /* 0x000fe400078ec0ff */
[----:B------:R-:W-:Y:S02]  /*f010*/  LOP3.LUT R60, R61, 0x380, RZ, 0xc0, !PT ;  /* 0x000003803d3c7812 */ /* 0x000fe400078ec0ff */
[----:B------:R-:W-:Y:S02]  /*f020*/  LOP3.LUT R72, R73, 0x380, RZ, 0xc0, !PT ;  /* 0x0000038049487812 */ /* 0x000fe400078ec0ff */
[----:B------:R-:W-:Y:S02]  /*f030*/  LOP3.LUT R7, R172, 0x380, RZ, 0xc0, !PT ;  /* 0x00000380ac077812 */ /* 0x000fe400078ec0ff */
[----:B------:R-:W-:-:S02]  /*f040*/  LOP3.LUT R4, R5, 0x380, RZ, 0xc0, !PT ;  /* 0x0000038005047812 */ /* 0x000fc400078ec0ff */
[----:B------:R-:W-:Y:S02]  /*f050*/  SHF.R.U64 R56, R56, 0x3, RZ ;  /* 0x0000000338387819 */ /* 0x000fe400000012ff */
[----:B------:R-:W-:Y:S02]  /*f060*/  SHF.R.U64 R52, R52, 0x3, RZ ;  /* 0x0000000334347819 */ /* 0x000fe400000012ff */
[----:B------:R-:W-:Y:S02]  /*f070*/  SHF.R.U64 R64, R64, 0x3, RZ ;  /* 0x0000000340407819 */ /* 0x000fe400000012ff */
[----:B------:R-:W-:Y:S02]  /*f080*/  SHF.R.U64 R60, R60, 0x3, RZ ;  /* 0x000000033c3c7819 */ /* 0x000fe400000012ff */
        /* <DEDUP_REMOVED lines=17> */
[----:B------:R-:W-:Y:S01]  /*f1a0*/  VIADD R10, R185, UR42 ;  /* 0x0000002ab90a7c36 */ /* 0x000fe20008000000 */
[----:B------:R-:W-:Y:S01]  /*f1b0*/  ULDC.64 UR12, c[0x0][0xb90] ;  /* 0x0002e400000c7ab9 */ /* 0x000fe20000000a00 */
[----:B------:R-:W-:Y:S01]  /*f1c0*/  UMOV UR10, UR4 ;  /* 0x00000004000a7c82 */ /* 0x000fe20008000000 */
[----:B------:R-:W-:Y:S01]  /*f1d0*/  UIMAD UR9, UR17, UR12, URZ ;  /* 0x0000000c110972a4 */ /* 0x000fe2000f8e023f */
[----:B------:R-:W-:Y:S01]  /*f1e0*/  IMAD.MOV.U32 R4, RZ, RZ, R10 ;  /* 0x000000ffff047224 */ /* 0x000fe200078e000a */
[----:B------:R-:W-:Y:S01]  /*f1f0*/  UMOV UR11, UR16 ;  /* 0x00000010000b7c82 */ /* 0x000fe20008000000 */
[----:B------:R-:W-:Y:S01]  /*f200*/  ULDC.64 UR14, c[0x0][0xb98] ;  /* 0x0002e600000e7ab9 */ /* 0x000fe20000000a00 */
[----:B------:R-:W-:Y:S01]  /*f210*/  UIMAD.WIDE.U32 UR10, UR44, UR12, UR10 ;  /* 0x0000000c2c0a72a5 */ /* 0x000fe2000f8e000a */
[----:B------:R-:W-:Y:S01]  /*f220*/  IMAD.MOV R21, RZ, RZ, -R17 ;  /* 0x000000ffff157224 */ /* 0x000fe200078e0a11 */
[----:B------:R-:W-:Y:S01]  /*f230*/  UIMAD UR9, UR44, UR13, UR9 ;  /* 0x0000000d2c0972a4 */ /* 0x000fe2000f8e0209 */
[----:B------:R-:W-:Y:S01]  /*f240*/  VIADD R20, R16, UR42 ;  /* 0x0000002a10147c36 */ /* 0x000fe20008000000 */
[----:B------:R-:W-:-:S02]  /*f250*/  UIMAD UR12, UR18, UR14, URZ ;  /* 0x0000000e120c72a4 */ /* 0x000fc4000f8e023f */
[----:B------:R-:W-:Y:S02]  /*f260*/  UIADD3 UR11, UR11, UR9, URZ ;  /* 0x000000090b0b7290 */ /* 0x000fe4000fffe03f */
[----:B------:R-:W-:Y:S02]  /*f270*/  UIMAD UR12, UR8, UR15, UR12 ;  /* 0x0000000f080c72a4 */ /* 0x000fe4000f8e020c */
[----:B------:R-:W-:Y:S01]  /*f280*/  UIMAD.WIDE.U32 UR10, UR8, UR14, UR10 ;  /* 0x0000000e080a72a5 */ /* 0x000fe2000f8e000a */
        /* <DEDUP_REMOVED lines=9> */
[----:B------:R-:W-:Y:S02]  /*f320*/  IMAD.U32 R10, RZ, RZ, UR12 ;  /* 0x0000000cff0a7e24 */ /* 0x000fe4000f8e00ff */
[----:B-----5:R-:W-:Y:S01]  /*f330*/  IMAD R11, R76, R11, RZ ;  /* 0x0000000b4c0b7224 */ /* 0x020fe200078e02ff */
[----:B------:R-:W-:Y:S02]  /*f340*/  SHF.R.S32.HI R6, RZ, 0x1f, R7 ;  /* 0x0000001fff067819 */ /* 0x000fe40000011407 */
[----:B------:R-:W-:Y:S01]  /*f350*/  IADD3.X R5, R5, UR11, R10, P0, !PT ;  /* 0x0000000b05057c10 */ /* 0x000fe200087fe40a */
[----:B------:R-:W-:Y:S01]  /*f360*/  ULDC.64 UR10, c[0x0][0xb88] ;  /* 0x0002e200000a7ab9 */ /* 0x000fe20000000a00 */
[----:B------:R-:W-:Y:S02]  /*f370*/  VIADD R10, R20, 0x8 ;  /* 0x00000008140a7836 */ /* 0x000fe40000000000 */
        /* <DEDUP_REMOVED lines=16> */
.L_x_2444:
        /* <DEDUP_REMOVED lines=8> */
[----:B------:R-:W-:-:S03]  /*f500*/  SEL R0, RZ, 0x1, P1 ;  /* 0x00000001ff007807 */ /* 0x000fc60000800000 */
[----:B------:R-:W-:Y:S01]  /*f510*/  IMAD.SHL.U32 R3, R3, 0x2, RZ ;  /* 0x0000000203037824 */ /* 0x000fe200078e00ff */
[----:B------:R-:W-:Y:S01]  /*f520*/  ISETP.GE.AND P0, PT, R189, UR14, PT ;  /* 0x0000000ebd007c0c */ /* 0x000fe2000bf06270 */
[----:B------:R-:W5:Y:S04]  /*f530*/  LD.E.128 R12, desc[UR40][R12.64] ;  /* 0x000000280c0c7980 */ /* 0x000f68000c101d00 */
[----:B------:R-:W5:Y:S04]  /*f540*/  LD.E.128 R24, desc[UR40][R24.64] ;  /* 0x0000002818187980 */ /* 0x000f68000c101d00 */
[----:B------:R-:W5:Y:S01]  /*f550*/  LD.E.128 R28, desc[UR40][R28.64] ;  /* 0x000000281c1c7980 */ /* 0x000f62000c101d00 */
[----:B-1----:R-:W-:-:S02]  /*f560*/  ISETP.NE.AND P2, PT, R81, 0x1, PT ;  /* 0x000000015100780c */ /* 0x002fc40003f45270 */
[----:B------:R-:W-:Y:S01]  /*f570*/  LOP3.LUT R0, R3, 0x2, R0, 0xe2, !PT ;  /* 0x0000000203007812 */ /* 0x000fe200078ee200 */
[----:B------:R-:W5:Y:S01]  /*f580*/  LD.E.128 R32, desc[UR40][R32.64] ;  /* 0x0000002820207980 */ /* 0x000f62000c101d00 */
[----:B------:R-:W-:Y:S01]  /*f590*/  SEL R3, RZ, 0xffffffff, P0 ;  /* 0xffffffffff037807 */ /* 0x000fe20000000000 */
[----:B------:R-:W-:Y:S02]  /*f5a0*/  UIMAD UR9, UR16, UR12, URZ ;  /* 0x0000000c100972a4 */ /* 0x000fe4000f8e023f */
[----:B------:R-:W5:Y:S04]  /*f5b0*/  LD.E.128 R36, desc[UR40][R36.64] ;  /* 0x0000002824247980 */ /* 0x000f68000c101d00 */
[----:B------:R-:W5:Y:S02]  /*f5c0*/  LD.E.128 R40, desc[UR40][R40.64] ;  /* 0x0000002828287980 */ /* 0x000f64000c101d00 */
[----:B------:R-:W1:Y:S01]  /*f5d0*/  @P2 LDC R21, c[0x0][0xbec] ;  /* 0x0002fb00ff152b82 */ /* 0x000e620000000800 */
[----:B------:R-:W-:Y:S01]  /*f5e0*/  IMAD.SHL.U32 R3, R3, 0x4, RZ ;  /* 0x0000000403037824 */ /* 0x000fe200078e00ff */
[----:B------:R-:W-:Y:S01]  /*f5f0*/  ISETP.GE.AND P0, PT, R188, UR14, PT ;  /* 0x0000000ebc007c0c */ /* 0x000fe2000bf06270 */
[----:B------:R-:W5:Y:S04]  /*f600*/  LD.E.128 R48, desc[UR40][R48.64] ;  /* 0x0000002830307980 */ /* 0x000f68000c101d00 */
[----:B------:R-:W5:Y:S01]  /*f610*/  LD.E.128 R44, desc[UR40][R44.64] ;  /* 0x000000282c2c7980 */ /* 0x000f62000c101d00 */
[----:B------:R-:W2:Y:S01]  /*f620*/  @P2 LDC R77, c[0x0][0xbf0] ;  /* 0x0002fc00ff4d2b82 */ /* 0x000ea20000000800 */
[----:B------:R-:W-:Y:S01]  /*f630*/  UIMAD.WIDE.U32 UR10, UR4, UR12, URZ ;  /* 0x0000000c040a72a5 */ /* 0x000fe2000f8e003f */
[----:B------:R-:W-:Y:S01]  /*f640*/  LOP3.LUT R3, R3, 0x4, R0, 0xe2, !PT ;  /* 0x0000000403037812 */ /* 0x000fe200078ee200 */
[----:B------:R-:W-:Y:S01]  /*f650*/  UIMAD UR9, UR4, UR13, UR9 ;  /* 0x0000000d040972a4 */ /* 0x000fe2000f8e0209 */
[----:B------:R-:W-:Y:S01]  /*f660*/  SEL R20, RZ, 0xffffffff, P0 ;  /* 0xffffffffff147807 */ /* 0x000fe20000000000 */
[----:B------:R-:W-:Y:S01]  /*f670*/  IMAD R0, R191, 0x20, R192 ;  /* 0x00000020bf007824 */ /* 0x000fe200078e02c0 */
[----:B------:R-:W-:Y:S01]  /*f680*/  ULDC.64 UR12, c[0x0][0xae8] ;  /* 0x0002ba00000c7ab9 */ /* 0x000fe20000000a00 */
[----:B------:R-:W-:Y:S01]  /*f690*/  ISETP.GE.AND P0, PT, R187, UR14, PT ;  /* 0x0000000ebb007c0c */ /* 0x000fe2000bf06270 */
[----:B------:R-:W-:Y:S01]  /*f6a0*/  UIADD3 UR11, UR11, UR9, URZ ;  /* 0x000000090b0b7290 */ /* 0x000fe2000fffe03f */
[----:B------:R-:W5:Y:S01]  /*f6b0*/  LD.E.128 R56, desc[UR40][R56.64] ;  /* 0x0000002838387980 */ /* 0x000f62000c101d00 */
[----:B------:R-:W-:Y:S01]  /*f6c0*/  UIMAD UR4, UR17, UR12, URZ ;  /* 0x0000000c110472a4 */ /* 0x000fe2000f8e023f */
[----:B------:R-:W-:Y:S01]  /*f6d0*/  VIADD R82, R0, UR42 ;  /* 0x0000002a00527c36 */ /* 0x000fe20008000000 */
[----:B------:R-:W-:Y:S01]  /*f6e0*/  SEL R0, RZ, 0xffffffff, P0 ;  /* 0xffffffffff007807 */ /* 0x000fe20000000000 */
[----:B------:R-:W-:Y:S01]  /*f6f0*/  UIMAD.WIDE.U32 UR10, UR44, UR12, UR10 ;  /* 0x0000000c2c0a72a5 */ /* 0x000fe2000f8e000a */
[----:B------:R-:W5:Y:S01]  /*f700*/  LD.E.128 R52, desc[UR40][R52.64] ;  /* 0x0000002834347980 */ /* 0x000f62000c101d00 */
[----:B------:R-:W-:Y:S01]  /*f710*/  UIMAD UR4, UR44, UR13, UR4 ;  /* 0x0000000d2c0472a4 */ /* 0x000fe2000f8e0204 */
[----:B------:R-:W-:-:S02]  /*f720*/  IMAD.SHL.U32 R20, R20, 0x8, RZ ;  /* 0x0000000814147824 */ /* 0x000fc400078e00ff */
[----:B------:R-:W-:Y:S01]  /*f730*/  ULDC.64 UR12, c[0x0][0xaf0] ;  /* 0x0002bc00000c7ab9 */ /* 0x000fe20000000a00 */
[----:B------:R-:W-:Y:S01]  /*f740*/  UIADD3 UR11, UR11, UR4, URZ ;  /* 0x000000040b0b7290 */ /* 0x000fe2000fffe03f */
[----:B------:R-:W-:Y:S01]  /*f750*/  IMAD.SHL.U32 R79, R0, 0x10, RZ ;  /* 0x00000010004f7824 */ /* 0x000fe200078e00ff */
[----:B------:R-:W-:Y:S01]  /*f760*/  UIMAD UR4, UR18, UR12, URZ ;  /* 0x0000000c120472a4 */ /* 0x000fe2000f8e023f */
[----:B-1----:R-:W-:Y:S01]  /*f770*/  @P2 IMAD.HI.U32 R0, R82, R21, RZ ;  /* 0x0000001552002227 */ /* 0x002fe200078e00ff */
[----:B------:R-:W-:Y:S01]  /*f780*/  LOP3.LUT R20, R20, 0x8, R3, 0xe2, !PT ;  /* 0x0000000814147812 */ /* 0x000fe200078ee203 */
[----:B------:R-:W5:Y:S01]  /*f790*/  LD.E.128 R64, desc[UR40][R64.64] ;  /* 0x0000002840407980 */ /* 0x000f62000c101d00 */
[----:B------:R-:W-:Y:S01]  /*f7a0*/  UIMAD UR4, UR8, UR13, UR4 ;  /* 0x0000000d080472a4 */ /* 0x000fe2000f8e0204 */
[----:B------:R-:W-:Y:S01]  /*f7b0*/  IMAD.MOV.U32 R3, RZ, RZ, R82 ;  /* 0x000000ffff037224 */ /* 0x000fe200078e0052 */
[----:B------:R-:W-:Y:S01]  /*f7c0*/  UIMAD.WIDE.U32 UR8, UR8, UR12, UR10 ;  /* 0x0000000c080872a5 */ /* 0x000fe2000f8e000a */
[----:B--2---:R-:W-:Y:S01]  /*f7d0*/  @P2 SHF.R.U32.HI R3, RZ, R77, R0 ;  /* 0x0000004dff032219 */ /* 0x004fe20000011600 */
[----:B------:R-:W5:Y:S01]  /*f7e0*/  LD.E.128 R60, desc[UR40][R60.64] ;  /* 0x000000283c3c7980 */ /* 0x000f62000c101d00 */
[----:B------:R-:W-:-:S02]  /*f7f0*/  LOP3.LUT R78, R79, 0x10, R20, 0xe2, !PT ;  /* 0x000000104f4e7812 */ /* 0x000fc400078ee214 */
        /* <DEDUP_REMOVED lines=11> */
[----:B------:R-:W-:Y:S01]  /*f8b0*/  IMAD R77, R81, R79, R82 ;  /* 0x0000004f514d7224 */ /* 0x000fe200078e0252 */
[----:B------:R-:W-:Y:S01]  /*f8c0*/  ISETP.GE.AND P0, PT, R195, UR14, PT ;  /* 0x0000000ec3007c0c */ /* 0x000fe2000bf06270 */
[----:B------:R-:W-:Y:S01]  /*f8d0*/  IMAD.U32 R21, RZ, RZ, UR4 ;  /* 0x00000004ff157e24 */ /* 0x000fe2000f8e00ff */
[----:B------:R-:W-:Y:S01]  /*f8e0*/  @!PT LDS RZ, [RZ] ;  /* 0x00000000fffff984 */ /* 0x000fe20000000800 */
[----:B------:R-:W-:Y:S01]  /*f8f0*/  @!PT LDS RZ, [RZ] ;  /* 0x00000000fffff984 */ /* 0x000fe20000000800 */
[----:B------:R-:W-:Y:S01]  /*f900*/  @!PT LDS RZ, [RZ] ;  /* 0x00000000fffff984 */ /* 0x000fe20000000800 */
[----:B------:R-:W-:Y:S01]  /*f910*/  @!PT LDS RZ, [RZ] ;  /* 0x00000000fffff984 */ /* 0x000fe20000000800 */
[----:B------:R1:W-:Y:S06]  /*f920*/  MEMBAR.ALL.CTA ;  /* 0x0000000000007992 */ /* 0x0003ec0000008000 */
[----:B-1----:R-:W1:Y:S01]  /*f930*/  FENCE.VIEW.ASYNC.S ;  /* 0x00000000000073c6 */ /* 0x002e620000000000 */
[----:B------:R-:W-:Y:S01]  /*f940*/  IMAD.SHL.U32 R83, R0, 0x20, RZ ;  /* 0x0000002000537824 */ /* 0x000fe200078e00ff */
        /* <DEDUP_REMOVED lines=11> */
[----:B-----5:R-:W-:Y:S01]  /*fa00*/  IMAD R87, R76, R81, RZ ;  /* 0x000000514c577224 */ /* 0x020fe200078e02ff */
[----:B------:R-:W-:Y:S01]  /*fa10*/  BSSY B1, `(.L_x_2445) ;  /* 0x000002f000017945 */ /* 0x000fe20003800000 */
[----:B------:R-:W-:Y:S01]  /*fa20*/  VIADD R86, R192, UR42 ;  /* 0x0000002ac0567c36 */ /* 0x000fe20008000000 */
[----:B------:R-:W-:Y:S01]  /*fa30*/  LOP3.LUT R3, R78, R3, RZ, 0xfc, !PT ;  /* 0x000000034e037212 */ /* 0x000fe200078efcff */
        /* <DEDUP_REMOVED lines=44> */
.L_x_2446:
[----:B------:R-:W-:Y:S05]  /*fd00*/  BSYNC B1 ;  /* 0x0000000000017941 */ /* 0x000fea0003800000 */
.L_x_2445:
[----:B---3--:R-:W-:Y:S01]  /*fd10*/  VIADD R4, R86, 0x20 ;  /* 0x0000002056047836 */ /* 0x008fe20000000000 */
[----:B------:R3:W4:Y:S04]  /*fd20*/  SHFL.IDX PT, R7, R85, 0x1, 0x181f ;  /* 0x00381f0055077f89 */ /* 0x00072800000e0000 */
[----:B------:R-:W-:Y:S01]  /*fd30*/  ISETP.GE.AND P0, PT, R4, R87, PT ;  /* 0x000000570400720c */ /* 0x000fe20003f06270 */
[----:B------:R3:W0:-:S12]  /*fd40*/  SHFL.IDX PT, R6, R84, 0x1, 0x181f ;  /* 0x00381f0054067f89 */ /* 0x00061800000e0000 */
[----:B---3--:R-:W-:Y:S05]  /*fd50*/  @P0 BRA `(.L_x_2447) ;  /* 0x0000001000080947 */ /* 0x008fea0003800000 */
[----:B------:R-:W-:Y:S02]  /*fd60*/  ISETP.GE.AND P0, PT, R184, UR14, PT ;  /* 0x0000000eb8007c0c */ /* 0x000fe4000bf06270 */
[----:B------:R-:W-:Y:S02]  /*fd70*/  ISETP.GE.AND P5, PT, R190, UR14, PT ;  /* 0x0000000ebe007c0c */ /* 0x000fe4000bfa6270 */
[----:B------:R-:W-:Y:S02]  /*fd80*/  ISETP.GE.AND P3, PT, R189, UR14, PT ;  /* 0x0000000ebd007c0c */ /* 0x000fe4000bf66270 */
[----:B------:R-:W-:Y:S02]  /*fd90*/  ISETP.GE.AND P2, PT, R188, UR14, PT ;  /* 0x0000000ebc007c0c */ /* 0x000fe4000bf46270 */
[----:B------:R-:W-:-:S05]  /*fda0*/  ISETP.GE.AND P1, PT, R187, UR14, PT ;  /* 0x0000000ebb007c0c */ /* 0x000fca000bf26270 */
[----:B0---4-:R-:W-:Y:S02]  /*fdb0*/  @!P0 IMAD.WIDE R4, R184, 0x2, R6 ;  /* 0x00000002b8048825 */ /* 0x011fe400078e0206 */
[-C--:B------:R-:W-:Y:S02]  /*fdc0*/  @!P5 LEA R12, P4, R190, R6.reuse, 0x1 ;  /* 0x00000006be0cd211 */ /* 0x080fe400078808ff */
[----:B------:R-:W-:Y:S01]  /*fdd0*/  @!P3 LEA R14, P6, R189, R6, 0x1 ;  /* 0x00000006bd0eb211 */ /* 0x000fe200078c08ff */
[----:B------:R0:W-:Y:S01]  /*fde0*/  @!P0 ST.E.128 desc[UR40][R4.64], R8 ;  /* 0x0000000804008985 */ /* 0x0001e2000c101d28 */
[----:B------:R-:W-:Y:S02]  /*fdf0*/  ISETP.GE.AND P0, PT, R186, UR14, PT ;  /* 0x0000000eba007c0c */ /* 0x000fe4000bf06270 */
[----:B------:R-:W-:Y:S02]  /*fe00*/  @!P5 LEA.HI.X R13, R190, R7, R204, 0x1, P4 ;  /* 0x00000007be0dd211 */ /* 0x000fe400020f0ccc */
[----:B------:R-:W-:-:S02]  /*fe10*/  LOP3.LUT P4, RZ, R3, 0x40, RZ, 0xc0, !PT ;  /* 0x0000004003ff7812 */ /* 0x000fc4000788c0ff */
[----:B------:R-:W-:Y:S01]  /*fe20*/  @!P3 LEA.HI.X R15, R189, R7, R203, 0x1, P6 ;  /* 0x00000007bd0fb211 */ /* 0x000fe200030f0ccb */
        /* <DEDUP_REMOVED lines=20> */
.L_x_2442:
        /* <DEDUP_REMOVED lines=11> */
[----:B------:R-:W-:Y:S01]  /*10020*/  UISETP.NE.U32.AND UP1, UPT, UR8, URZ, UPT ;  /* 0x0000003f0800728c */ /* 0x000fe2000bf25070 */
[----:B------:R-:W-:Y:S02]  /*10030*/  IMAD.U32 R0, RZ, RZ, UR4 ;  /* 0x00000004ff007e24 */ /* 0x000fe4000f8e00ff */
[----:B------:R-:W3:Y:S01]  /*10040*/  @P1 LDG.E R3, desc[UR40][R4.64] ;  /* 0x0000002804031981 */ /* 0x000ee2000c1e1900 */
[----:B------:R-:W-:-:S06]  /*10050*/  UISETP.NE.AND.EX UP1, UPT, UR9, URZ, UPT, UP1 ;  /* 0x0000003f0900728c */ /* 0x000fcc000bf25310 */
        /* <DEDUP_REMOVED lines=9> */
[----:B---3--:R-:W-:Y:S01]  /*100f0*/  @P1 R2UR UR4, R3 ;  /* 0x00000000030412ca */ /* 0x008fe200000e0000 */
[----:B01----:R-:W-:-:S14]  /*10100*/  @P2 BRA `(.L_x_2448) ;  /* 0x0000000000102947 */ /* 0x003fdc0003800000 */
[----:B------:R-:W-:Y:S05]  /*10110*/  @!P1 BRA `(.L_x_2448) ;  /* 0x00000000000c9947 */ /* 0x000fea0003800000 */
[----:B------:R-:W3:Y:S04]  /*10120*/  LDG.E R3, desc[UR40][R4.64] ;  /* 0x0000002804037981 */ /* 0x000ee8000c1e1900 */
[----:B-----5:R-:W3:Y:S02]  /*10130*/  LDG.E R0, desc[UR40][R4.64+0x4] ;  /* 0x0000042804007981 */ /* 0x020ee4000c1e1900 */
[----:B---3--:R-:W-:-:S07]  /*10140*/  IMAD.IADD R0, R0, 0x1, -R3 ;  /* 0x0000000100007824 */ /* 0x008fce00078e0a03 */
.L_x_2448:
[----:B------:R-:W-:Y:S01]  /*10150*/  USHF.R.S32.HI UR9, URZ, 0x1f, UR43 ;  /* 0x0000001f3f097899 */ /* 0x000fe2000801142b */
[----:B------:R-:W-:Y:S01]  /*10160*/  BSSY B1, `(.L_x_2449) ;  /* 0x000002e000017945 */ /* 0x000fe20003800000 */
[----:B------:R-:W-:Y:S02]  /*10170*/  USHF.R.S32.HI UR12, URZ, 0x1f, UR4 ;  /* 0x0000001f3f0c7899 */ /* 0x000fe40008011404 */
[----:B------:R-:W-:Y:S02]  /*10180*/  USEL UR8, UR43, URZ, !UP0 ;  /* 0x0000003f2b087287 */ /* 0x000fe4000c000000 */
[----:B------:R-:W-:Y:S01]  /*10190*/  USEL UR14, UR9, URZ, !UP0 ;  /* 0x0000003f090e7287 */ /* 0x000fe2000c000000 */
[----:B------:R-:W-:Y:S11]  /*101a0*/  @P0 BRA `(.L_x_2450) ;  /* 0x0000000000a40947 */ /* 0x000ff60003800000 */
[----:B------:R-:W0:Y:S01]  /*101b0*/  S2R R6, SR_TID.X ;  /* 0x0000000000067919 */ /* 0x000e220000002100 */
[----:B------:R-:W1:Y:S01]  /*101c0*/  LDC R5, c[0x0][0xbe8] ;  /* 0x0002fa00ff057b82 */ /* 0x000e620000000800 */
[----:B------:R-:W-:Y:S02]  /*101d0*/  IMAD.U32 R7, RZ, RZ, UR42 ;  /* 0x0000002aff077e24 */ /* 0x000fe4000f8e00ff */
[----:B-1---5:R-:W-:-:S03]  /*101e0*/  IMAD R3, R0, R5, RZ ;  /* 0x0000000500037224 */ /* 0x022fc600078e02ff */
[----:B0-----:R-:W-:-:S04]  /*101f0*/  IADD3 R6, R7, -0x80, R6 ;  /* 0xffffff8007067810 */ /* 0x001fc80007ffe006 */
[----:B------:R-:W-:-:S13]  /*10200*/  ISETP.GE.AND P0, PT, R6, R3, PT ;  /* 0x000000030600720c */ /* 0x000fda0003f06270 */
[----:B------:R-:W-:Y:S05]  /*10210*/  @P0 BRA `(.L_x_2450) ;  /* 0x0000000000880947 */ /* 0x000fea0003800000 */
[----:B------:R-:W-:Y:S01]  /*10220*/  ISETP.NE.AND P0, PT, R5, 0x1, PT ;  /* 0x000000010500780c */ /* 0x000fe20003f05270 */
[----:B------:R-:W-:Y:S01]  /*10230*/  ULDC.64 UR16, c[0x0][0xb90] ;  /* 0x0002e40000107ab9 */ /* 0x000fe20000000a00 */
[----:B------:R-:W-:Y:S01]  /*10240*/  UMOV UR10, UR4 ;  /* 0x00000004000a7c82 */ /* 0x000fe20008000000 */
[----:B------:R-:W-:Y:S01]  /*10250*/  UIMAD UR9, UR13, UR16, URZ ;  /* 0x000000100d0972a4 */ /* 0x000fe2000f8e023f */
[----:B------:R-:W-:Y:S01]  /*10260*/  IMAD.MOV.U32 R4, RZ, RZ, R6 ;  /* 0x000000ffff047224 */ /* 0x000fe200078e0006 */
[----:B------:R-:W-:Y:S02]  /*10270*/  UMOV UR11, UR12 ;  /* 0x0000000c000b7c82 */ /* 0x000fe40008000000 */
[----:B------:R-:W-:Y:S02]  /*10280*/  UIMAD.WIDE.U32 UR10, UR44, UR16, UR10 ;  /* 0x000000102c0a72a5 */ /* 0x000fe4000f8e000a */
[----:B------:R-:W-:-:S03]  /*10290*/  UIMAD UR9, UR44, UR17, UR9 ;  /* 0x000000112c0972a4 */ /* 0x000fc6000f8e0209 */
[----:B------:R-:W-:Y:S01]  /*102a0*/  ULDC.64 UR16, c[0x0][0xb98] ;  /* 0x0002e60000107ab9 */ /* 0x000fe20000000a00 */
[----:B------:R-:W0:Y:S01]  /*102b0*/  @P0 LDC R3, c[0x0][0xbec] ;  /* 0x0002fb00ff030b82 */ /* 0x000e220000000800 */
[----:B------:R-:W-:Y:S02]  /*102c0*/  UIADD3 UR11, UR11, UR9, URZ ;  /* 0x000000090b0b7290 */ /* 0x000fe4000fffe03f */
[----:B------:R-:W-:Y:S02]  /*102d0*/  UIMAD UR9, UR14, UR16, URZ ;  /* 0x000000100e0972a4 */ /* 0x000fe4000f8e023f */
[----:B------:R-:W-:Y:S02]  /*102e0*/  UIMAD.WIDE.U32 UR10, UR8, UR16, UR10 ;  /* 0x00000010080a72a5 */ /* 0x000fe4000f8e000a */
[----:B------:R-:W-:Y:S01]  /*102f0*/  UIMAD UR9, UR8, UR17, UR9 ;  /* 0x00000011080972a4 */ /* 0x000fe2000f8e0209 */
[----:B------:R-:W1:Y:S02]  /*10300*/  @P0 LDC R8, c[0x0][0xbf0] ;  /* 0x0002fc00ff080b82 */ /* 0x000e640000000800 */
[----:B------:R-:W-:Y:S01]  /*10310*/  ULDC.64 UR16, c[0x0][0xb88] ;  /* 0x0002e20000107ab9 */ /* 0x000fe20000000a00 */
[----:B0-----:R-:W-:-:S05]  /*10320*/  @P0 IMAD.HI.U32 R3, R6, R3, RZ ;  /* 0x0000000306030227 */ /* 0x001fca00078e00ff */
        /* <DEDUP_REMOVED lines=17> */
.L_x_2450:
[----:B------:R-:W-:Y:S05]  /*10440*/  BSYNC B1 ;  /* 0x0000000000017941 */ /* 0x000fea0003800000 */
.L_x_2449:
        /* <DEDUP_REMOVED lines=10> */
[----:B-----5:R-:W-:Y:S01]  /*104f0*/  IMAD R25, R0, R11, RZ ;  /* 0x0000000b00197224 */ /* 0x020fe200078e02ff */
[----:B------:R-:W-:Y:S01]  /*10500*/  ULDC.64 UR16, c[0x0][0xae8] ;  /* 0x0002ba0000107ab9 */ /* 0x000fe20000000a00 */
[----:B------:R-:W-:Y:S01]  /*10510*/  IMAD.SHL.U32 R4, R4, 0x2, RZ ;  /* 0x0000000204047824 */ /* 0x000fe200078e00ff */
[----:B------:R-:W0:Y:S01]  /*10520*/  @P0 LDC R5, c[0x0][0xbec] ;  /* 0x0002fb00ff050b82 */ /* 0x000e220000000800 */
[----:B------:R-:W-:Y:S01]  /*10530*/  UIADD3 UR11, UR11, UR9, URZ ;  /* 0x000000090b0b7290 */ /* 0x000fe2000fffe03f */
[----:B------:R-:W-:Y:S01]  /*10540*/  ISETP.GE.AND P2, PT, R189, UR15, PT ;  /* 0x0000000fbd007c0c */ /* 0x000fe2000bf46270 */
[----:B------:R-:W-:Y:S01]  /*10550*/  UIMAD UR4, UR13, UR16, URZ ;  /* 0x000000100d0472a4 */ /* 0x000fe2000f8e023f */
[----:B------:R-:W-:Y:S01]  /*10560*/  LOP3.LUT R4, R4, 0x2, R3, 0xe2, !PT ;  /* 0x0000000204047812 */ /* 0x000fe200078ee203 */
[----:B------:R-:W-:Y:S01]  /*10570*/  IMAD R3, R191, 0x20, R192 ;  /* 0x00000020bf037824 */ /* 0x000fe200078e02c0 */
[----:B------:R-:W-:Y:S01]  /*10580*/  UIMAD.WIDE.U32 UR10, UR44, UR16, UR10 ;  /* 0x000000102c0a72a5 */ /* 0x000fe2000f8e000a */
[----:B------:R-:W-:Y:S01]  /*10590*/  SEL R6, RZ, 0xffffffff, P2 ;  /* 0xffffffffff067807 */ /* 0x000fe20001000000 */
[----:B------:R-:W1:Y:S01]  /*105a0*/  @P0 LDC R7, c[0x0][0xbf0] ;  /* 0x0002fc00ff070b82 */ /* 0x000e620000000800 */
[----:B------:R-:W-:Y:S01]  /*105b0*/  UIMAD UR4, UR44, UR17, UR4 ;  /* 0x000000112c0472a4 */ /* 0x000fe2000f8e0204 */
[----:B------:R-:W-:Y:S01]  /*105c0*/  VIADD R8, R3, UR42 ;  /* 0x0000002a03087c36 */ /* 0x000fe20008000000 */
[----:B------:R-:W-:Y:S01]  /*105d0*/  ULDC.64 UR12, c[0x0][0xaf0] ;  /* 0x0002bc00000c7ab9 */ /* 0x000fe20000000a00 */
[----:B------:R-:W-:Y:S01]  /*105e0*/  ISETP.GE.AND P1, PT, R188, UR15, PT ;  /* 0x0000000fbc007c0c */ /* 0x000fe2000bf26270 */
[----:B------:R-:W-:Y:S01]  /*105f0*/  UIADD3 UR11, UR11, UR4, URZ ;  /* 0x000000040b0b7290 */ /* 0x000fe2000fffe03f */
[----:B------:R-:W-:Y:S01]  /*10600*/  IMAD.SHL.U32 R9, R6, 0x4, RZ ;  /* 0x0000000406097824 */ /* 0x000fe200078e00ff */
[----:B------:R-:W-:Y:S01]  /*10610*/  UIMAD UR4, UR14, UR12, URZ ;  /* 0x0000000c0e0472a4 */ /* 0x000fe2000f8e023f */
[----:B------:R-:W-:Y:S01]  /*10620*/  SEL R10, RZ, 0xffffffff, P1 ;  /* 0xffffffffff0a7807 */ /* 0x000fe20000800000 */
[----:B------:R-:W-:Y:S01]  /*10630*/  IMAD.MOV.U32 R3, RZ, RZ, R8 ;  /* 0x000000ffff037224 */ /* 0x000fe200078e0008 */
[----:B------:R-:W-:Y:S01]  /*10640*/  ISETP.GE.AND P2, PT, R194, UR15, PT ;  /* 0x0000000fc2007c0c */ /* 0x000fe2000bf46270 */
[----:B------:R-:W-:Y:S01]  /*10650*/  UIMAD UR4, UR8, UR13, UR4 ;  /* 0x0000000d080472a4 */ /* 0x000fe2000f8e0204 */
[----:B------:R-:W-:Y:S01]  /*10660*/  LOP3.LUT R9, R9, 0x4, R4, 0xe2, !PT ;  /* 0x0000000409097812 */ /* 0x000fe200078ee204 */
[----:B------:R-:W-:Y:S01]  /*10670*/  UIMAD.WIDE.U32 UR8, UR8, UR12, UR10 ;  /* 0x0000000c080872a5 */ /* 0x000fe2000f8e000a */
[----:B------:R-:W-:Y:S01]  /*10680*/  IMAD.SHL.U32 R10, R10, 0x8, RZ ;  /* 0x000000080a0a7824 */ /* 0x000fe200078e00ff */
[----:B------:R-:W-:Y:S01]  /*10690*/  SEL R0, RZ, 0x80, P2 ;  /* 0x00000080ff007807 */ /* 0x000fe20001000000 */
[----:B0-----:R-:W-:Y:S01]  /*106a0*/  @P0 IMAD.HI.U32 R6, R8, R5, RZ ;  /* 0x0000000508060227 */ /* 0x001fe200078e00ff */
[----:B------:R-:W-:Y:S01]  /*106b0*/  UIADD3 UR4, UR9, UR4, URZ ;  /* 0x0000000409047290 */ /* 0x000fe2000fffe03f */
[----:B------:R-:W-:Y:S01]  /*106c0*/  BSSY B1, `(.L_x_2451) ;  /* 0x0000047000017945 */ /* 0x000fe20003800000 */
[----:B------:R-:W-:Y:S01]  /*106d0*/  LOP3.LUT R10, R10, 0x8, R9, 0xe2, !PT ;  /* 0x000000080a0a7812 */ /* 0x000fe200078ee209 */
[----:B------:R-:W-:-:S02]  /*106e0*/  IMAD.U32 R4, RZ, RZ, UR8 ;  /* 0x00000008ff047e24 */ /* 0x000fc4000f8e00ff */
[----:B------:R-:W-:Y:S01]  /*106f0*/  IMAD.U32 R5, RZ, RZ, UR9 ;  /* 0x00000009ff057e24 */ /* 0x000fe2000f8e00ff */
[----:B------:R-:W-:Y:S01]  /*10700*/  ULDC.64 UR8, c[0x0][0xae0] ;  /* 0x0002b80000087ab9 */ /* 0x000fe20000000a00 */
[----:B-1----:R-:W-:Y:S01]  /*10710*/  @P0 SHF.R.U32.HI R3, RZ, R7, R6 ;  /* 0x00000007ff030219 */ /* 0x002fe20000011606 */
[----:B------:R-:W-:Y:S01]  /*10720*/  IMAD.U32 R5, RZ, RZ, UR4 ;  /* 0x00000004ff057e24 */ /* 0x000fe2000f8e00ff */
[----:B------:R-:W-:Y:S01]  /*10730*/  ISETP.GE.AND P0, PT, R187, UR15, PT ;  /* 0x0000000fbb007c0c */ /* 0x000fe2000bf06270 */
[----:B------:R-:W-:Y:S01]  /*10740*/  VIADD R26, R192, UR42 ;  /* 0x0000002ac01a7c36 */ /* 0x000fe20008000000 */
        /* <DEDUP_REMOVED lines=16> */
[----:B------:R-:W-:-:S04]  /*10850*/  IMAD.WIDE.U32 R4, R7, UR8, R4 ;  /* 0x0000000807047c25 */ /* 0x000fc8000f8e0004 */
[----:B------:R-:W-:Y:S01]  /*10860*/  IMAD R3, R7, UR9, R6 ;  /* 0x0000000907037c24 */ /* 0x000fe2000f8e0206 */
[----:B------:R-:W-:Y:S01]  /*10870*/  SEL R7, RZ, 0x40, P0 ;  /* 0x00000040ff077807 */ /* 0x000fe20000000000 */
[----:B------:R-:W-:Y:S01]  /*10880*/  ULDC.64 UR8, c[0x0][0xa80] ;  /* 0x0002a00000087ab9 */ /* 0x000fe20000000a00 */
[----:B------:R-:W-:Y:S01]  /*10890*/  ISETP.GE.AND P0, PT, R26, R25, PT ;  /* 0x000000191a00720c */ /* 0x000fe20003f06270 */
[----:B------:R-:W-:Y:S01]  /*108a0*/  IMAD.SHL.U32 R13, R8, 0x20, RZ ;  /* 0x00000020080d7824 */ /* 0x000fe200078e00ff */
[----:B------:R-:W-:Y:S01]  /*108b0*/  LEA R20, P1, R4, UR8, 0x1 ;  /* 0x0000000804147c11 */ /* 0x000fe2000f8208ff */
[----:B------:R-:W-:-:S03]  /*108c0*/  IMAD.IADD R3, R5, 0x1, R3 ;  /* 0x0000000105037824 */ /* 0x000fc600078e0203 */
[----:B------:R-:W-:Y:S01]  /*108d0*/  LOP3.LUT R10, R13, 0x20, R10, 0xe2, !PT ;  /* 0x000000200d0a7812 */ /* 0x000fe200078ee20a */
[----:B------:R0:W1:Y:S01]  /*108e0*/  SHFL.IDX PT, R6, R20, RZ, 0x181f ;  /* 0x00181fff14067589 */ /* 0x00006200000e0000 */
[----:B------:R-:W-:Y:S02]  /*108f0*/  LEA.HI.X R3, R4, UR9, R3, 0x1, P1 ;  /* 0x0000000904037c11 */ /* 0x000fe400088f0c03 */
[----:B--2-4-:R-:W-:-:S03]  /*10900*/  LOP3.LUT R21, R10, R7, RZ, 0xfc, !PT ;  /* 0x000000070a157212 */ /* 0x014fc600078efcff */
        /* <DEDUP_REMOVED lines=34> */
.L_x_2452:
[----:B------:R-:W-:Y:S05]  /*10b30*/  BSYNC B1 ;  /* 0x0000000000017941 */ /* 0x000fea0003800000 */
.L_x_2451:
        /* <DEDUP_REMOVED lines=36> */
.L_x_2447:
[----:B------:R-:W-:Y:S05]  /*10d80*/  BSYNC B0 ;  /* 0x0000000000007941 */ /* 0x000fea0003800000 */
.L_x_2441:
[----:B------:R-:W-:Y:S02]  /*10d90*/  ULDC UR4, c[0x0][0xc3c] ;  /* 0x00030f0000047ab9 */ /* 0x000fe40000000800 */
[----:B------:R-:W-:-:S06]  /*10da0*/  UISETP.GE.AND UP0, UPT, UR6, UR4, UPT ;  /* 0x000000040600728c */ /* 0x000fcc000bf06270 */
[----:B------:R-:W-:-:S13]  /*10db0*/  PLOP3.LUT P0, PT, PT, PT, UP0, 0x80, 0x0 ;  /* 0x000000000000781c */ /* 0x000fda0003f0f008 */
[----:B------:R-:W-:Y:S05]  /*10dc0*/  @!P0 BRA `(.L_x_2453) ;  /* 0xffffff00009c8947 */ /* 0x000fea000383ffff */
[----:B------:R-:W-:Y:S05]  /*10dd0*/  EXIT ;  /* 0x000000000000794d */ /* 0x000fea0003800000 */
.L_x_2344:
[----:B------:R-:W-:-:S08]  /*10de0*/  NOP ;  /* 0x0000000000007918 */ /* 0x000fd00000000000 */
[----:B------:R-:W0:-:S00]  /*10df0*/  USETMAXREG.DEALLOC.CTAPOOL 0x18 ;  /* 0x00000018000079c8 */ /* 0x000e0000080e0500 */
[----:B0-----:R-:W2:Y:S01]  /*10e00*/  LDL.LU R2, [R1+0x10] ;  /* 0x0000100001027983 */ /* 0x001ea20000300800 */
[----:B------:R-:W-:Y:S01]  /*10e10*/  LOP3.LUT R0, R0, 0x3, RZ, 0xc0, !PT ;  /* 0x0000000300007812 */ /* 0x000fe200078ec0ff */
[----:B------:R-:W-:-:S05]  /*10e20*/  IMAD.MOV.U32 R5, RZ, RZ, RZ ;  /* 0x000000ffff057224 */ /* 0x000fca00078e00ff */
[----:B------:R-:W0:Y:S02]  /*10e30*/  SHFL.IDX PT, R0, R0, RZ, 0x1f ;  /* 0x00001fff00007589 */ /* 0x000e2400000e0000 */
[----:B0-----:R-:W-:Y:S02]  /*10e40*/  ISETP.NE.AND P0, PT, R0, RZ, PT ;  /* 0x000000ff0000720c */ /* 0x001fe40003f05270 */
        /* <DEDUP_REMOVED lines=8> */
[----:B------:R-:W2:Y:S01]  /*10ed0*/  LDS.128 R16, [UR4+0x28cd0] ;  /* 0x028cd004ff107984 */ /* 0x000ea20008000c00 */
[----:B------:R-:W-:Y:S06]  /*10ee0*/  BAR.ARV 0x4, 0x180 ;  /* 0x0106000000007b1d */ /* 0x000fec0000002000 */
[----:B------:R-:W-:Y:S05]  /*10ef0*/  BRA `(.L_x_2455) ;  /* 0x0000000800847947 */ /* 0x000fea0003800000 */
.L_x_2454:
[----:B------:R-:W-:Y:S01]  /*10f00*/  LOP3.LUT R0, R4, 0x1f, RZ, 0xc0, !PT ;  /* 0x0000001f04007812 */ /* 0x000fe200078ec0ff */
[----:B------:R-:W-:Y:S01]  /*10f10*/  ULDC UR4, c[0x0][0xc3c] ;  /* 0x00030f0000047ab9 */ /* 0x000fe20000000800 */
[----:B------:R-:W1:Y:S01]  /*10f20*/  S2UR UR6, SR_CTAID.X ;  /* 0x00000000000679c3 */ /* 0x000e620000002500 */
[----:B------:R-:W-:Y:S01]  /*10f30*/  ULDC UR5, c[0x0][0xc38] ;  /* 0x00030e0000057ab9 */ /* 0x000fe20000000800 */
[----:B------:R-:W-:-:S04]  /*10f40*/  ISETP.NE.AND P0, PT, R0, 0x1f, PT ;  /* 0x0000001f0000780c */ /* 0x000fc80003f05270 */
[----:B------:R-:W-:-:S13]  /*10f50*/  ISETP.GE.OR P1, PT, R0, UR4, !P0 ;  /* 0x0000000400007c0c */ /* 0x000fda000c726670 */
[----:B0-----:R-:W0:Y:S02]  /*10f60*/  @!P1 LDC.64 R2, c[0x0][0xc80] ;  /* 0x00032000ff029b82 */ /* 0x001e240000000a00 */
        /* <DEDUP_REMOVED lines=34> */
.L_x_2460:
        /* <DEDUP_REMOVED lines=12> */
.L_x_2459:
[----:B------:R-:W-:Y:S05]  /*11250*/  BSYNC B0 ;  /* 0x0000000000007941 */ /* 0x000fea0003800000 */
.L_x_2458:
        /* <DEDUP_REMOVED lines=20> */
[----:B------:R-:W-:-:S07]  /*113a0*/  IMAD.MOV.U32 R6, RZ, RZ, R10 ;  /* 0x000000ffff067224 */ /* 0x000fce00078e000a */
.L_x_2456:
[----:B------:R-:W-:-:S04]  /*113b0*/  IMAD.IADD R7, R7, 0x1, -R2 ;  /* 0x0000000107077824 */ /* 0x000fc800078e0a02 */
[----:B------:R-:W-:-:S05]  /*113c0*/  IMAD R2, R6, UR5, R7 ;  /* 0x0000000506027c24 */ /* 0x000fca000f8e0207 */
[----:B------:R-:W-:Y:S02]  /*113d0*/  ISETP.GT.AND P0, PT, R2, UR6, PT ;  /* 0x0000000602007c0c */ /* 0x000fe4000bf04270 */
[----:B------:R-:W0:Y:S11]  /*113e0*/  LDC.64 R2, c[0x0][0xc90] ;  /* 0x00032400ff027b82 */ /* 0x000e360000000a00 */
[----:B------:R-:W-:-:S04]  /*113f0*/  VOTE.ANY R12, PT, !P0 ;  /* 0x00000000000c7806 */ /* 0x000fc800040e0100 */
[----:B------:R-:W1:Y:S02]  /*11400*/  POPC R8, R12 ;  /* 0x0000000c00087309 */ /* 0x000e640000000000 */
[----:B-1----:R-:W-:-:S04]  /*11410*/  VIADD R19, R8, UR4 ;  /* 0x0000000408137c36 */ /* 0x002fc80008000000 */
[----:B0-----:R-:W-:-:S05]  /*11420*/  IMAD.WIDE R2, R19, 0x4, R2 ;  /* 0x0000000413027825 */ /* 0x001fca00078e0202 */
[----:B------:R-:W2:Y:S01]  /*11430*/  LDG.E R10, desc[UR40][R2.64] ;  /* 0x00000028020a7981 */ /* 0x000ea2000c1e1900 */
[----:B------:R-:W-:-:S03]  /*11440*/  ISETP.NE.AND P0, PT, R12, RZ, PT ;  /* 0x000000ff0c00720c */ /* 0x000fc60003f05270 */
[----:B------:R-:W2:Y:S02]  /*11450*/  SHFL.IDX PT, R5, R5, R8, 0x1f ;  /* 0x00001f0805057589 */ /* 0x000ea400000e0000 */
[----:B--2---:R-:W-:-:S05]  /*11460*/  IMAD R9, R5, R10, RZ ;  /* 0x0000000a05097224 */ /* 0x004fca00078e02ff */
[----:B------:R-:W-:-:S04]  /*11470*/  IABS R11, R9 ;  /* 0x00000009000b7213 */ /* 0x000fc80000000000 */
[----:B------:R-:W0:Y:S08]  /*11480*/  I2F.RP R13, R11 ;  /* 0x0000000b000d7306 */ /* 0x000e300000209400 */
[----:B0-----:R-:W0:Y:S02]  /*11490*/  MUFU.RCP R13, R13 ;  /* 0x0000000d000d7308 */ /* 0x001e240000001000 */
[----:B0-----:R-:W-:-:S06]  /*114a0*/  VIADD R14, R13, 0xffffffe ;  /* 0x0ffffffe0d0e7836 */ /* 0x001fcc0000000000 */
[----:B------:R0:W1:Y:S01]  /*114b0*/  F2I.FTZ.U32.TRUNC.NTZ R3, R14 ;  /* 0x0000000e00037305 */ /* 0x000062000021f000 */
[----:B------:R-:W-:Y:S05]  /*114c0*/  @!P0 BRA `(.L_x_2461) ;  /* 0x0000000000088947 */ /* 0x000fea0003800000 */
[----:B------:R-:W-:-:S05]  /*114d0*/  VIADD R13, R8, 0xffffffff ;  /* 0xffffffff080d7836 */ /* 0x000fca0000000000 */
[----:B------:R2:W3:Y:S02]  /*114e0*/  SHFL.IDX PT, R16, R6, R13, 0x1f ;  /* 0x00001f0d06107589 */ /* 0x0004e400000e0000 */
.L_x_2461:
[----:B-1----:R-:W-:Y:S02]  /*114f0*/  IMAD.MOV R2, RZ, RZ, -R3 ;  /* 0x000000ffff027224 */ /* 0x002fe400078e0a03 */
[----:B---3--:R-:W-:Y:S02]  /*11500*/  IMAD R16, R16, UR5, R7 ;  /* 0x0000000510107c24 */ /* 0x008fe4000f8e0207 */
[----:B------:R-:W-:Y:S02]  /*11510*/  IMAD R7, R2, R11, RZ ;  /* 0x0000000b02077224 */ /* 0x000fe400078e02ff */
[----:B------:R-:W-:-:S04]  /*11520*/  IMAD.MOV.U32 R2, RZ, RZ, RZ ;  /* 0x000000ffff027224 */ /* 0x000fc800078e00ff */
[----:B------:R-:W-:Y:S01]  /*11530*/  IMAD.HI.U32 R3, R3, R7, R2 ;  /* 0x0000000703037227 */ /* 0x000fe200078e0002 */
[----:B------:R-:W-:Y:S02]  /*11540*/  IADD3 R2, -R16, UR6, RZ ;  /* 0x0000000610027c10 */ /* 0x000fe4000fffe1ff */
[----:B------:R-:W-:Y:S02]  /*11550*/  IABS R7, R9 ;  /* 0x0000000900077213 */ /* 0x000fe40000000000 */
[----:B--2---:R-:W-:-:S03]  /*11560*/  IABS R6, R2 ;  /* 0x0000000200067213 */ /* 0x004fc60000000000 */
        /* <DEDUP_REMOVED lines=10> */
[----:B------:R-:W-:-:S04]  /*11610*/  @P0 VIADD R3, R3, 0x1 ;  /* 0x0000000103030836 */ /* 0x000fc80000000000 */
[----:B------:R-:W-:-:S04]  /*11620*/  IMAD.MOV.U32 R11, RZ, RZ, R3 ;  /* 0x000000ffff0b7224 */ /* 0x000fc800078e0003 */
[----:B------:R-:W-:Y:S01]  /*11630*/  @!P2 IMAD.MOV R11, RZ, RZ, -R11 ;  /* 0x000000ffff0ba224 */ /* 0x000fe200078e0a0b */
[----:B------:R-:W-:-:S05]  /*11640*/  @!P1 LOP3.LUT R11, RZ, R9, RZ, 0x33, !PT ;  /* 0x00000009ff0b9212 */ /* 0x000fca00078e33ff */
[----:B------:R-:W-:Y:S02]  /*11650*/  IMAD R6, R10, R11, RZ ;  /* 0x0000000b0a067224 */ /* 0x000fe400078e02ff */
[----:B------:R-:W-:Y:S02]  /*11660*/  IMAD.MOV R11, RZ, RZ, -R11 ;  /* 0x000000ffff0b7224 */ /* 0x000fe400078e0a0b */
[----:B------:R-:W-:Y:S02]  /*11670*/  IMAD.MOV R3, RZ, RZ, -R6 ;  /* 0x000000ffff037224 */ /* 0x000fe400078e0a06 */
[----:B------:R-:W-:-:S03]  /*11680*/  IMAD R9, R9, R11, R2 ;  /* 0x0000000b09097224 */ /* 0x000fc600078e0202 */
[----:B------:R-:W-:-:S04]  /*11690*/  VIADDMNMX R10, R3, UR5, R10, PT ;  /* 0x00000005030a7c46 */ /* 0x000fc8000b80010a */
[----:B------:R-:W-:-:S04]  /*116a0*/  IABS R7, R10 ;  /* 0x0000000a00077213 */ /* 0x000fc80000000000 */
[----:B------:R-:W1:Y:S08]  /*116b0*/  I2F.RP R8, R7 ;  /* 0x0000000700087306 */ /* 0x000e700000209400 */
[----:B-1----:R-:W1:Y:S02]  /*116c0*/  MUFU.RCP R8, R8 ;  /* 0x0000000800087308 */ /* 0x002e640000001000 */
[----:B-1----:R-:W-:Y:S01]  /*116d0*/  VIADD R3, R8, 0xffffffe ;  /* 0x0ffffffe08037836 */ /* 0x002fe20000000000 */
[----:B------:R-:W-:-:S05]  /*116e0*/  IABS R8, R10 ;  /* 0x0000000a00087213 */ /* 0x000fca0000000000 */
[----:B------:R-:W1:Y:S01]  /*116f0*/  F2I.FTZ.U32.TRUNC.NTZ R3, R3 ;  /* 0x0000000300037305 */ /* 0x000e62000021f000 */
[----:B------:R-:W-:Y:S02]  /*11700*/  IMAD.MOV R8, RZ, RZ, -R8 ;  /* 0x000000ffff087224 */ /* 0x000fe400078e0a08 */
[----:B-1----:R-:W-:-:S04]  /*11710*/  IMAD.MOV R2, RZ, RZ, -R3 ;  /* 0x000000ffff027224 */ /* 0x002fc800078e0a03 */
[----:B------:R-:W-:Y:S02]  /*11720*/  IMAD R11, R2, R7, RZ ;  /* 0x00000007020b7224 */ /* 0x000fe400078e02ff */
[----:B------:R-:W-:-:S04]  /*11730*/  IMAD.MOV.U32 R2, RZ, RZ, RZ ;  /* 0x000000ffff027224 */ /* 0x000fc800078e00ff */
[----:B------:R-:W-:Y:S01]  /*11740*/  IMAD.HI.U32 R2, R3, R11, R2 ;  /* 0x0000000b03027227 */ /* 0x000fe200078e0002 */
[----:B------:R-:W-:Y:S02]  /*11750*/  IABS R11, R9 ;  /* 0x00000009000b7213 */ /* 0x000fe40000000000 */
[C---:B------:R-:W-:Y:S01]  /*11760*/  LOP3.LUT R3, R9.reuse, R10, RZ, 0x3c, !PT ;  /* 0x0000000a09037212 */ /* 0x040fe200078e3cff */
[----:B------:R-:W-:Y:S02]  /*11770*/  IMAD.IADD R9, R9, 0x1, R6 ;  /* 0x0000000109097824 */ /* 0x000fe400078e0206 */
[----:B------:R-:W-:Y:S01]  /*11780*/  IMAD.HI.U32 R2, R2, R11, RZ ;  /* 0x0000000b02027227 */ /* 0x000fe200078e00ff */
[----:B------:R-:W-:-:S03]  /*11790*/  ISETP.GE.AND P2, PT, R3, RZ, PT ;  /* 0x000000ff0300720c */ /* 0x000fc60003f46270 */
[----:B------:R-:W-:-:S05]  /*117a0*/  IMAD R8, R2, R8, R11 ;  /* 0x0000000802087224 */ /* 0x000fca00078e020b */
[----:B------:R-:W-:-:S13]  /*117b0*/  ISETP.GT.U32.AND P1, PT, R7, R8, PT ;  /* 0x000000080700720c */ /* 0x000fda0003f24070 */
[----:B------:R-:W-:Y:S02]  /*117c0*/  @!P1 IMAD.IADD R8, R8, 0x1, -R7 ;  /* 0x0000000108089824 */ /* 0x000fe400078e0a07 */
[----:B------:R-:W-:Y:S01]  /*117d0*/  @!P1 VIADD R2, R2, 0x1 ;  /* 0x0000000102029836 */ /* 0x000fe20000000000 */
[----:B------:R-:W-:Y:S02]  /*117e0*/  ISETP.NE.AND P1, PT, R10, RZ, PT ;  /* 0x000000ff0a00720c */ /* 0x000fe40003f25270 */
[----:B------:R-:W-:-:S13]  /*117f0*/  ISETP.GE.U32.AND P0, PT, R8, R7, PT ;  /* 0x000000070800720c */ /* 0x000fda0003f06070 */
[----:B------:R-:W-:-:S04]  /*11800*/  @P0 VIADD R2, R2, 0x1 ;  /* 0x0000000102020836 */ /* 0x000fc80000000000 */
[----:B------:R-:W-:Y:S01]  /*11810*/  @!P2 IMAD.MOV R2, RZ, RZ, -R2 ;  /* 0x000000ffff02a224 */ /* 0x000fe200078e0a02 */
[----:B------:R-:W-:Y:S01]  /*11820*/  @!P1 LOP3.LUT R2, RZ, R10, RZ, 0x33, !PT ;  /* 0x0000000aff029212 */ /* 0x000fe200078e33ff */
[----:B------:R-:W-:-:S04]  /*11830*/  IMAD.MOV R10, RZ, RZ, -R10 ;  /* 0x000000ffff0a7224 */ /* 0x000fc800078e0a0a */
[----:B------:R-:W-:Y:S01]  /*11840*/  IMAD R18, R2, R10, R9 ;  /* 0x0000000a02127224 */ /* 0x000fe200078e0209 */
[----:B------:R-:W-:-:S05]  /*11850*/  LOP3.LUT R2, RZ, R2, RZ, 0x33, !PT ;  /* 0x00000002ff027212 */ /* 0x000fca00078e33ff */
[----:B------:R-:W-:Y:S01]  /*11860*/  IMAD.IADD R17, R5, 0x1, R2 ;  /* 0x0000000105117824 */ /* 0x000fe200078e0202 */
[----:B------:R-:W-:Y:S06]  /*11870*/  BRA `(.L_x_2462) ;  /* 0x00000000000c7947 */ /* 0x000fec0003800000 */
.L_x_2457:
[----:B------:R-:W-:Y:S02]  /*11880*/  IMAD.MOV.U32 R17, RZ, RZ, RZ ;  /* 0x000000ffff117224 */ /* 0x000fe400078e00ff */
[----:B------:R-:W-:Y:S02]  /*11890*/  IMAD.U32 R16, RZ, RZ, UR6 ;  /* 0x00000006ff107e24 */ /* 0x000fe4000f8e00ff */
[----:B------:R-:W-:-:S07]  /*118a0*/  IMAD.MOV.U32 R18, RZ, RZ, RZ ;  /* 0x000000ffff127224 */ /* 0x000fce00078e00ff */
.L_x_2462:
[----:B------:R-:W-:-:S13]  /*118b0*/  ISETP.NE.AND P0, PT, R0, RZ, PT ;  /* 0x000000ff0000720c */ /* 0x000fda0003f05270 */
[----:B------:R-:W1:Y:S01]  /*118c0*/  @!P0 S2R R3, SR_CgaCtaId ;  /* 0x0000000000038919 */ /* 0x000e620000008800 */
[----:B------:R-:W-:-:S04]  /*118d0*/  @!P0 MOV R0, 0x400 ;  /* 0x0000040000008802 */ /* 0x000fc80000000f00 */
[----:B-1----:R-:W-:-:S05]  /*118e0*/  @!P0 LEA R0, R3, R0, 0x18 ;  /* 0x0000000003008211 */ /* 0x002fca00078ec0ff */
[----:B------:R1:W-:Y:S01]  /*118f0*/  @!P0 STS.128 [R0+0x28cd0], R16 ;  /* 0x028cd01000008388 */ /* 0x0003e20000000c00 */
[----:B------:R-:W-:Y:S06]  /*11900*/  BAR.ARV 0x5, 0x180 ;  /* 0x0146000000007b1d */ /* 0x000fec0000002000 */
.L_x_2455:
[----:B-1----:R-:W-:Y:S01]  /*11910*/  IMAD.MOV.U32 R0, RZ, RZ, 0x1 ;  /* 0x00000001ff007424 */ /* 0x002fe200078e00ff */
[----:B------:R1:W-:Y:S01]  /*11920*/  STL [R1+0x4], RZ ;  /* 0x000004ff01007387 */ /* 0x0003e20000100800 */
[----:B------:R-:W-:Y:S02]  /*11930*/  ULDC UR4, c[0x0][0xc3c] ;  /* 0x00030f0000047ab9 */ /* 0x000fe40000000800 */
[----:B--2---:R-:W-:Y:S01]  /*11940*/  ISETP.GE.AND P0, PT, R19, UR4, PT ;  /* 0x0000000413007c0c */ /* 0x004fe2000bf06270 */
[----:B------:R1:W-:Y:S04]  /*11950*/  STL [R1+0xc], R0 ;  /* 0x00000c0001007387 */ /* 0x0003e80000100800 */
[----:B------:R1:W-:Y:S08]  /*11960*/  STL [R1+0x40], RZ ;  /* 0x000040ff01007387 */ /* 0x0003f00000100800 */
[----:B-1----:R-:W-:Y:S05]  /*11970*/  @P0 BRA `(.L_x_2463) ;  /* 0x00000060009c0947 */ /* 0x002fea0003800000 */
[----:B------:R-:W1:Y:S01]  /*11980*/  S2UR UR5, SR_CgaCtaId ;  /* 0x00000000000579c3 */ /* 0x000e620000008800 */
[C---:B------:R-:W-:Y:S01]  /*11990*/  IMAD.SHL.U32 R0, R4.reuse, 0x8, RZ ;  /* 0x0000000804007824 */ /* 0x040fe200078e00ff */
[----:B------:R-:W-:Y:S01]  /*119a0*/  LOP3.LUT R5, R4, 0x7f, RZ, 0xc0, !PT ;  /* 0x0000007f04057812 */ /* 0x000fe200078ec0ff */
[----:B------:R-:W-:Y:S01]  /*119b0*/  UMOV UR4, 0x400 ;  /* 0x0000040000047882 */ /* 0x000fe20000000000 */
[----:B------:R-:W-:Y:S01]  /*119c0*/  BSSY B8, `(.L_x_2463) ;  /* 0x0000622000087945 */ /* 0x000fe20003800000 */
[----:B------:R-:W-:Y:S01]  /*119d0*/  ULDC UR37, c[0x0][0xc] ;  /* 0x0000030000257ab9 */ /* 0x000fe20000000800 */
[----:B------:R-:W-:Y:S01]  /*119e0*/  LOP3.LUT R3, R0, 0x1f8, RZ, 0xc0, !PT ;  /* 0x000001f800037812 */ /* 0x000fe200078ec0ff */
[----:B0-----:R-:W-:Y:S01]  /*119f0*/  IMAD.SHL.U32 R2, R5, 0x8, RZ ;  /* 0x0000000805027824 */ /* 0x001fe200078e00ff */
[----:B------:R-:W-:Y:S01]  /*11a00*/  SHF.R.U32.HI R5, RZ, 0x3, R5 ;  /* 0x00000003ff057819 */ /* 0x000fe20000011605 */
[----:B------:R-:W-:Y:S01]  /*11a10*/  ULDC.64 UR38, c[0x0][0x198] ;  /* 0x0000660000267ab9 */ /* 0x000fe20000000a00 */
[----:B------:R-:W-:Y:S01]  /*11a20*/  LOP3.LUT R3, R3, 0x38, R4, 0x78, !PT ;  /* 0x0000003803037812 */ /* 0x000fe200078e7804 */
[----:B------:R-:W-:-:S03]  /*11a30*/  IMAD.SHL.U32 R4, R4, 0x10, RZ ;  /* 0x0000001004047824 */ /* 0x000fc600078e00ff */
[----:B------:R-:W-:Y:S02]  /*11a40*/  LOP3.LUT R2, R3, 0x200, R2, 0xf8, !PT ;  /* 0x0000020003027812 */ /* 0x000fe400078ef802 */
[----:B------:R-:W-:Y:S01]  /*11a50*/  LOP3.LUT R0, R5, 0x70, R4, 0xf8, !PT ;  /* 0x0000007005007812 */ /* 0x000fe200078ef804 */
[----:B------:R-:W-:Y:S01]  /*11a60*/  IMAD.MOV.U32 R0, RZ, RZ, 0x1 ;  /* 0x00000001ff007424 */ /* 0x000fe200078e00ff */
[----:B-1----:R-:W-:-:S06]  /*11a70*/  ULEA UR4, UR5, UR4, 0x18 ;  /* 0x0000000405047291 */ /* 0x002fcc000f8ec03f */
[----:B------:R-:W-:-:S04]  /*11a80*/  IMAD.U32 R3, RZ, RZ, UR4 ;  /* 0x00000004ff037e24 */ /* 0x000fc8000f8e00ff */
[----:B------:R-:W-:Y:S01]  /*11a90*/  IMAD R2, R2, 0x2, R3 ;  /* 0x0000000202027824 */ /* 0x000fe200078e0203 */
[----:B------:R0:W-:Y:S04]  /*11aa0*/  STL [R1], R3 ;  /* 0x0000000301007387 */ /* 0x0001e80000100800 */
[----:B------:R0:W-:Y:S04]  /*11ab0*/  STL [R1+0x44], R2 ;  /* 0x0000440201007387 */ /* 0x0001e80000100800 */
[----:B------:R0:W-:Y:S04]  /*11ac0*/  STL [R1+0x40], RZ ;  /* 0x000040ff01007387 */ /* 0x0001e80000100800 */
[----:B------:R0:W-:Y:S04]  /*11ad0*/  STL [R1+0xc], R0 ;  /* 0x00000c0001007387 */ /* 0x0001e80000100800 */
[----:B------:R0:W-:Y:S02]  /*11ae0*/  STL [R1+0x4], RZ ;  /* 0x000004ff01007387 */ /* 0x0001e40000100800 */
.L_x_2589:
[----:B------:R-:W-:Y:S05]  /*11af0*/  YIELD ;  /* 0x0000000000007946 */ /* 0x000fea0003800000 */
[----:B------:R-:W-:Y:S01]  /*11b00*/  ULDC.64 UR4, c[0x0][0xa28] ;  /* 0x00028a0000047ab9 */ /* 0x000fe20000000a00 */
[----:B0--3--:R-:W-:Y:S01]  /*11b10*/  IMAD.MOV.U32 R0, RZ, RZ, RZ ;  /* 0x000000ffff007224 */ /* 0x009fe200078e00ff */
[----:B------:R-:W-:Y:S01]  /*11b20*/  ISETP.NE.U32.AND P0, PT, RZ, UR4, PT ;  /* 0x00000004ff007c0c */ /* 0x000fe2000bf05070 */
[----:B------:R-:W0:Y:S01]  /*11b30*/  LDC.64 R4, c[0x0][0xa00] ;  /* 0x00028000ff047b82 */ /* 0x000e220000000a00 */
[----:B-1---5:R-:W-:Y:S01]  /*11b40*/  CS2R R8, SRZ ;  /* 0x0000000000087805 */ /* 0x022fe2000001ff00 */
[----:B------:R-:W-:Y:S01]  /*11b50*/  ULDC.64 UR6, c[0x0][0xa08] ;  /* 0x0002820000067ab9 */ /* 0x000fe20000000a00 */
[----:B------:R-:W-:Y:S01]  /*11b60*/  ISETP.NE.AND.EX P0, PT, RZ, UR5, PT, P0 ;  /* 0x00000005ff007c0c */ /* 0x000fe2000bf05300 */
[----:B------:R-:W-:-:S12]  /*11b70*/  ULDC.64 UR4, c[0x0][0xa18] ;  /* 0x0002860000047ab9 */ /* 0x000fd80000000a00 */
[----:B--2---:R-:W1:Y:S02]  /*11b80*/  @P0 LDC.64 R2, c[0x0][0xa28] ;  /* 0x00028a00ff020b82 */ /* 0x004e640000000a00 */
[----:B-1----:R-:W-:-:S05]  /*11b90*/  @P0 IMAD.WIDE R2, R19, 0x4, R2 ;  /* 0x0000000413020825 */ /* 0x002fca00078e0202 */
[----:B------:R1:W5:Y:S01]  /*11ba0*/  @P0 LDG.E R0, desc[UR40][R2.64] ;  /* 0x0000002802000981 */ /* 0x000362000c1e1900 */
[----:B------:R-:W-:Y:S01]  /*11bb0*/  ISETP.NE.U32.AND P0, PT, RZ, UR4, PT ;  /* 0x00000004ff007c0c */ /* 0x000fe2000bf05070 */
[----:B0-----:R-:W-:Y:S01]  /*11bc0*/  IMAD.WIDE R4, R19, 0x4, R4 ;  /* 0x0000000413047825 */ /* 0x001fe200078e0204 */
[----:B------:R-:W-:Y:S02]  /*11bd0*/  ISETP.NE.U32.AND P1, PT, RZ, UR6, PT ;  /* 0x00000006ff007c0c */ /* 0x000fe4000bf25070 */
[----:B------:R-:W-:Y:S01]  /*11be0*/  ISETP.NE.AND.EX P2, PT, RZ, UR5, PT, P0 ;  /* 0x00000005ff007c0c */ /* 0x000fe2000bf45300 */
[----:B------:R-:W-:Y:S01]  /*11bf0*/  ULDC.64 UR4, c[0x0][0xa00] ;  /* 0x0002800000047ab9 */ /* 0x000fe20000000a00 */
[----:B------:R-:W-:Y:S02]  /*11c00*/  ISETP.NE.AND.EX P1, PT, RZ, UR7, PT, P1 ;  /* 0x00000007ff007c0c */ /* 0x000fe4000bf25310 */
[----:B------:R-:W-:Y:S01]  /*11c10*/  ISETP.NE.U32.AND P0, PT, RZ, UR4, PT ;  /* 0x00000004ff007c0c */ /* 0x000fe2000bf05070 */
[----:B-1----:R-:W0:Y:S03]  /*11c20*/  LDC.64 R2, c[0x0][0xa08] ;  /* 0x00028200ff027b82 */ /* 0x002e260000000a00 */
[----:B------:R-:W-:-:S05]  /*11c30*/  ISETP.NE.AND.EX P0, PT, RZ, UR5, PT, P0 ;  /* 0x00000005ff007c0c */ /* 0x000fca000bf05300 */
[----:B------:R-:W1:Y:S08]  /*11c40*/  @P2 LDC.64 R6, c[0x0][0xa18] ;  /* 0x00028600ff062b82 */ /* 0x000e700000000a00 */
[----:B------:R-:W2:Y:S01]  /*11c50*/  @P0 LDG.E R9, desc[UR40][R4.64] ;  /* 0x0000002804090981 */ /* 0x000ea2000c1e1900 */
[----:B------:R-:W-:Y:S01]  /*11c60*/  ULDC UR4, c[0x0][0x288] ;  /* 0x0000a20000047ab9 */ /* 0x000fe20000000800 */
[----:B0-----:R-:W-:-:S05]  /*11c70*/  IMAD.WIDE R2, R19, 0x4, R2 ;  /* 0x0000000413027825 */ /* 0x001fca00078e0202 */
[----:B------:R-:W5:Y:S01]  /*11c80*/  @P1 LDG.E R8, desc[UR40][R2.64] ;  /* 0x0000002802081981 */ /* 0x000f62000c1e1900 */
[----:B-1----:R-:W-:-:S03]  /*11c90*/  @P2 IMAD.WIDE R6, R19, 0x4, R6 ;  /* 0x0000000413062825 */ /* 0x002fc600078e0206 */
        /* <DEDUP_REMOVED lines=14> */
[----:B------:R-:W0:Y:S04]  /*11d80*/  LDG.E R7, desc[UR40][R4.64] ;  /* 0x0000002804077981 */ /* 0x000e28000c1e1900 */
[----:B------:R-:W0:Y:S02]  /*11d90*/  LDG.E R4, desc[UR40][R4.64+0x4] ;  /* 0x0000042804047981 */ /* 0x000e24000c1e1900 */
[----:B0-----:R-:W-:-:S05]  /*11da0*/  IMAD.IADD R9, R4, 0x1, -R7 ;  /* 0x0000000104097824 */ /* 0x001fca00078e0a07 */
[----:B------:R1:W-:Y:S02]  /*11db0*/  STL [R1+0x2c], R9 ;  /* 0x00002c0901007387 */ /* 0x0003e40000100800 */
.L_x_2464:
[----:B-----5:R-:W-:Y:S01]  /*11dc0*/  IMAD.IADD R4, R8, 0x1, R0 ;  /* 0x0000000108047824 */ /* 0x020fe200078e0200 */
[----:B------:R-:W-:Y:S02]  /*11dd0*/  ULDC.64 UR4, c[0x0][0xa20] ;  /* 0x0002880000047ab9 */ /* 0x000fe40000000a00 */
[----:B------:R-:W-:Y:S02]  /*11de0*/  ISETP.NE.U32.AND P0, PT, RZ, UR4, PT ;  /* 0x00000004ff007c0c */ /* 0x000fe4000bf05070 */
[----:B------:R2:W-:Y:S02]  /*11df0*/  STL [R1+0x18], R4 ;  /* 0x0000180401007387 */ /* 0x0005e40000100800 */
[----:B------:R-:W-:-:S13]  /*11e00*/  ISETP.NE.AND.EX P0, PT, RZ, UR5, PT, P0 ;  /* 0x00000005ff007c0c */ /* 0x000fda000bf05300 */
[----:B--2---:R-:W-:Y:S05]  /*11e10*/  @!P0 BRA `(.L_x_2465) ;  /* 0x0000000000108947 */ /* 0x004fea0003800000 */
[----:B------:R-:W2:Y:S02]  /*11e20*/  LDC.64 R2, c[0x0][0xa20] ;  /* 0x00028800ff027b82 */ /* 0x000ea40000000a00 */
[----:B--2---:R-:W-:-:S05]  /*11e30*/  IMAD.WIDE R2, R19, 0x4, R2 ;  /* 0x0000000413027825 */ /* 0x004fca00078e0202 */
[----:B------:R2:W5:Y:S01]  /*11e40*/  LDG.E R6, desc[UR40][R2.64] ;  /* 0x0000002802067981 */ /* 0x000562000c1e1900 */
[----:B------:R-:W-:Y:S05]  /*11e50*/  BRA `(.L_x_2466) ;  /* 0x0000000000107947 */ /* 0x000fea0003800000 */
.L_x_2465:
[----:B------:R-:W-:Y:S05]  /*11e60*/  @!P1 BRA `(.L_x_2466) ;  /* 0x00000000000c9947 */ /* 0x000fea0003800000 */
[----:B------:R-:W2:Y:S04]  /*11e70*/  LDG.E R6, desc[UR40][R2.64] ;  /* 0x0000002802067981 */ /* 0x000ea8000c1e1900 */
[----:B------:R-:W2:Y:S02]  /*11e80*/  LDG.E R2, desc[UR40][R2.64+0x4] ;  /* 0x0000042802027981 */ /* 0x000ea4000c1e1900 */
[----:B--2---:R-:W-:-:S07]  /*11e90*/  IMAD.IADD R6, R2, 0x1, -R6 ;  /* 0x0000000102067824 */ /* 0x004fce00078e0a06 */
.L_x_2466:
[----:B--2---:R-:W2:Y:S01]  /*11ea0*/  LDC R2, c[0x0][0x448] ;  /* 0x00011200ff027b82 */ /* 0x004ea20000000800 */
[----:B------:R-:W-:Y:S02]  /*11eb0*/  IMAD.SHL.U32 R8, R17, 0x40, RZ ;  /* 0x0000004011087824 */ /* 0x000fe400078e00ff */
[----:B-----5:R-:W-:Y:S02]  /*11ec0*/  IMAD.IADD R0, R6, 0x1, -R0 ;  /* 0x0000000106007824 */ /* 0x020fe400078e0a00 */
[----:B------:R-:W-:Y:S01]  /*11ed0*/  VIADD R4, R8, 0x3f ;  /* 0x0000003f08047836 */ /* 0x000fe20000000000 */
[----:B------:R3:W-:Y:S03]  /*11ee0*/  STL [R1+0x28], R8 ;  /* 0x0000280801007387 */ /* 0x0007e60000100800 */
[----:B------:R-:W-:Y:S01]  /*11ef0*/  IMAD.MOV.U32 R6, RZ, RZ, R4 ;  /* 0x000000ffff067224 */ /* 0x000fe200078e0004 */
[----:B--2---:R-:W-:-:S13]  /*11f00*/  ISETP.NE.AND P1, PT, R2, 0x1, PT ;  /* 0x000000010200780c */ /* 0x004fda0003f25270 */
[----:B------:R-:W2:Y:S08]  /*11f10*/  @P1 LDC R3, c[0x0][0x44c] ;  /* 0x00011300ff031b82 */ /* 0x000eb00000000800 */
[----:B------:R-:W4:Y:S01]  /*11f20*/  @P1 LDC R2, c[0x0][0x450] ;  /* 0x00011400ff021b82 */ /* 0x000f220000000800 */
[----:B--2---:R-:W-:-:S05]  /*11f30*/  @P1 IMAD.HI.U32 R3, R4, R3, RZ ;  /* 0x0000000304031227 */ /* 0x004fca00078e00ff */
[----:B----4-:R-:W-:Y:S02]  /*11f40*/  @P1 SHF.R.U32.HI R6, RZ, R2, R3 ;  /* 0x00000002ff061219 */ /* 0x010fe40000011603 */
[----:B------:R-:W-:-:S05]  /*11f50*/  IADD3 R2, R0, 0x1, -R9 ;  /* 0x0000000100027810 */ /* 0x000fca0007ffe809 */
[----:B------:R-:W-:Y:S02]  /*11f60*/  IMAD.IADD R6, R2, 0x1, R6 ;  /* 0x0000000102067824 */ /* 0x000fe400078e0206 */
[----:B------:R-:W2:Y:S02]  /*11f70*/  LDC.64 R2, c[0x0][0x9e0] ;  /* 0x00027800ff027b82 */ /* 0x000ea40000000a00 */
[----:B--2---:R-:W-:Y:S01]  /*11f80*/  ISETP.GE.AND P2, PT, R3, 0x1, PT ;  /* 0x000000010300780c */ /* 0x004fe20003f46270 */
[----:B------:R-:W-:-:S12]  /*11f90*/  IMAD.IADD R2, R6, 0x1, R2 ;  /* 0x0000000106027824 */ /* 0x000fd800078e0202 */
[----:B---3--:R-:W-:Y:S05]  /*11fa0*/  @!P2 BRA `(.L_x_2467) ;  /* 0x000000000048a947 */ /* 0x008fea0003800000 */
[C---:B------:R-:W-:Y:S01]  /*11fb0*/  ISETP.GT.AND P0, PT, R6.reuse, RZ, PT ;  /* 0x000000ff0600720c */ /* 0x040fe20003f04270 */
[----:B------:R-:W-:Y:S01]  /*11fc0*/  BSSY B0, `(.L_x_2468) ;  /* 0x000000e000007945 */ /* 0x000fe20003800000 */
[----:B------:R-:W-:-:S11]  /*11fd0*/  VIADD R7, R6, 0xffffffff ;  /* 0xffffffff06077836 */ /* 0x000fd60000000000 */
[----:B------:R-:W-:Y:S05]  /*11fe0*/  @P0 BRA `(.L_x_2469) ;  /* 0x00000000001c0947 */ /* 0x000fea0003800000 */
[----:B------:R-:W-:Y:S01]  /*11ff0*/  ISETP.NE.AND P0, PT, R3, 0x1, PT ;  /* 0x000000010300780c */ /* 0x000fe20003f05270 */
[----:B------:R-:W-:-:S12]  /*12000*/  IMAD.MOV R6, RZ, RZ, -R6 ;  /* 0x000000ffff067224 */ /* 0x000fd800078e0a06 */
[----:B------:R-:W2:Y:S02]  /*12010*/  @P0 LDC.64 R4, c[0x0][0x9e8] ;  /* 0x00027a00ff040b82 */ /* 0x000ea40000000a00 */
[----:B--2---:R-:W-:-:S05]  /*12020*/  @P0 IMAD.HI.U32 R4, R6, R4, RZ ;  /* 0x0000000406040227 */ /* 0x004fca00078e00ff */
[----:B------:R-:W-:-:S04]  /*12030*/  @P0 SHF.R.U32.HI R6, RZ, R5, R4 ;  /* 0x00000005ff060219 */ /* 0x000fc80000011604 */
[----:B------:R-:W-:Y:S01]  /*12040*/  LOP3.LUT R7, RZ, R6, RZ, 0x33, !PT ;  /* 0x00000006ff077212 */ /* 0x000fe200078e33ff */
[----:B------:R-:W-:Y:S06]  /*12050*/  BRA `(.L_x_2470) ;  /* 0x0000000000107947 */ /* 0x000fec0003800000 */
.L_x_2469:
[----:B------:R-:W-:-:S13]  /*12060*/  ISETP.NE.AND P0, PT, R3, 0x1, PT ;  /* 0x000000010300780c */ /* 0x000fda0003f05270 */
[----:B------:R-:W2:Y:S02]  /*12070*/  @P0 LDC.64 R4, c[0x0][0x9e8] ;  /* 0x00027a00ff040b82 */ /* 0x000ea40000000a00 */
[----:B--2---:R-:W-:-:S05]  /*12080*/  @P0 IMAD.HI.U32 R4, R7, R4, RZ ;  /* 0x0000000407040227 */ /* 0x004fca00078e00ff */
[----:B------:R-:W-:-:S07]  /*12090*/  @P0 SHF.R.U32.HI R7, RZ, R5, R4 ;  /* 0x00000005ff070219 */ /* 0x000fce0000011604 */
.L_x_2470:
[----:B------:R-:W-:Y:S05]  /*120a0*/  BSYNC B0 ;  /* 0x0000000000007941 */ /* 0x000fea0003800000 */
.L_x_2468:
[----:B------:R-:W-:-:S05]  /*120b0*/  IMAD R7, R7, R3, R3 ;  /* 0x0000000307077224 */ /* 0x000fca00078e0203 */
[----:B------:R-:W-:-:S07]  /*120c0*/  VIMNMX R2, R2, R7, PT ;  /* 0x0000000702027248 */ /* 0x000fce0003fe0100 */
.L_x_2467:
[----:B------:R-:W2:Y:S01]  /*120d0*/  @P1 LDC R5, c[0x0][0x44c] ;  /* 0x00011300ff051b82 */ /* 0x000ea20000000800 */
[----:B------:R-:W-:Y:S01]  /*120e0*/  IMAD.MOV.U32 R6, RZ, RZ, R8 ;  /* 0x000000ffff067224 */ /* 0x000fe200078e0008 */
[----:B------:R-:W-:-:S06]  /*120f0*/  ULDC UR4, c[0x0][0x9dc] ;  /* 0x0002770000047ab9 */ /* 0x000fcc0000000800 */
[----:B------:R-:W3:Y:S01]  /*12100*/  @P1 LDC R4, c[0x0][0x450] ;  /* 0x00011400ff041b82 */ /* 0x000ee20000000800 */
[----:B--2---:R-:W-:-:S05]  /*12110*/  @P1 IMAD.HI.U32 R5, R8, R5, RZ ;  /* 0x0000000508051227 */ /* 0x004fca00078e00ff */
[----:B---3--:R-:W-:Y:S01]  /*12120*/  @P1 SHF.R.U32.HI R6, RZ, R4, R5 ;  /* 0x00000004ff061219 */ /* 0x008fe20000011605 */
[----:B------:R-:W-:-:S03]  /*12130*/  VIADD R4, R2, 0x3f ;  /* 0x0000003f02047836 */ /* 0x000fc60000000000 */
[----:B------:R-:W-:Y:S01]  /*12140*/  IADD3 R2, R6, R0, -R9 ;  /* 0x0000000006027210 */ /* 0x000fe20007ffe809 */
[----:B------:R-:W-:Y:S01]  /*12150*/  VIADD R0, R0, 0x3f ;  /* 0x0000003f00007836 */ /* 0x000fe20000000000 */
[----:B------:R-:W-:-:S04]  /*12160*/  SHF.R.S32.HI R5, RZ, 0x1f, R4 ;  /* 0x0000001fff057819 */ /* 0x000fc80000011404 */
[----:B------:R-:W-:Y:S02]  /*12170*/  LEA.HI R5, R5, R4, RZ, 0x6 ;  /* 0x0000000405057211 */ /* 0x000fe400078f30ff */
[----:B------:R-:W-:Y:S02]  /*12180*/  SHF.R.S32.HI R4, RZ, 0x1f, R0 ;  /* 0x0000001fff047819 */ /* 0x000fe40000011400 */
[----:B------:R-:W-:Y:S02]  /*12190*/  SHF.R.S32.HI R5, RZ, 0x6, R5 ;  /* 0x00000006ff057819 */ /* 0x000fe40000011405 */
[----:B------:R-:W-:Y:S01]  /*121a0*/  LEA.HI R4, R4, R0, RZ, 0x6 ;  /* 0x0000000004047211 */ /* 0x000fe200078f30ff */
[----:B------:R-:W-:-:S03]  /*121b0*/  VIADD R0, R2, -UR4 ;  /* 0x8000000402007c36 */ /* 0x000fc60008000000 */
[----:B------:R-:W-:-:S04]  /*121c0*/  SHF.R.S32.HI R4, RZ, 0x6, R4 ;  /* 0x00000006ff047819 */ /* 0x000fc80000011404 */
[----:B------:R-:W-:-:S05]  /*121d0*/  VIMNMX R7, R4, R5, PT ;  /* 0x0000000504077248 */ /* 0x000fca0003fe0100 */
[----:B------:R2:W-:Y:S01]  /*121e0*/  STL [R1+0x20], R7 ;  /* 0x0000200701007387 */ /* 0x0005e20000100800 */
[----:B------:R-:W-:Y:S05]  /*121f0*/  @!P2 BRA `(.L_x_2471) ;  /* 0x000000000044a947 */ /* 0x000fea0003800000 */
[----:B------:R-:W-:Y:S01]  /*12200*/  ISETP.GT.AND P0, PT, R2, -0x1, PT ;  /* 0xffffffff0200780c */ /* 0x000fe20003f04270 */
[----:B------:R-:W-:-:S12]  /*12210*/  BSSY B0, `(.L_x_2472) ;  /* 0x000000d000007945 */ /* 0x000fd80003800000 */
[----:B------:R-:W-:Y:S05]  /*12220*/  @P0 BRA `(.L_x_2473) ;  /* 0x00000000001c0947 */ /* 0x000fea0003800000 */
[----:B------:R-:W-:Y:S02]  /*12230*/  ISETP.NE.AND P0, PT, R3, 0x1, PT ;  /* 0x000000010300780c */ /* 0x000fe40003f05270 */
[----:B------:R-:W-:-:S11]  /*12240*/  LOP3.LUT R2, RZ, R2, RZ, 0x33, !PT ;  /* 0x00000002ff027212 */ /* 0x000fd600078e33ff */
[----:B------:R-:W3:Y:S02]  /*12250*/  @P0 LDC.64 R4, c[0x0][0x9e8] ;  /* 0x00027a00ff040b82 */ /* 0x000ee40000000a00 */
[----:B---3--:R-:W-:-:S05]  /*12260*/  @P0 IMAD.HI.U32 R4, R2, R4, RZ ;  /* 0x0000000402040227 */ /* 0x008fca00078e00ff */
[----:B------:R-:W-:-:S04]  /*12270*/  @P0 SHF.R.U32.HI R2, RZ, R5, R4 ;  /* 0x00000005ff020219 */ /* 0x000fc80000011604 */
[----:B------:R-:W-:Y:S01]  /*12280*/  LOP3.LUT R2, RZ, R2, RZ, 0x33, !PT ;  /* 0x00000002ff027212 */ /* 0x000fe200078e33ff */
[----:B------:R-:W-:Y:S06]  /*12290*/  BRA `(.L_x_2474) ;  /* 0x0000000000107947 */ /* 0x000fec0003800000 */
.L_x_2473:
[----:B------:R-:W-:-:S13]  /*122a0*/  ISETP.NE.AND P0, PT, R3, 0x1, PT ;  /* 0x000000010300780c */ /* 0x000fda0003f05270 */
[----:B------:R-:W3:Y:S02]  /*122b0*/  @P0 LDC.64 R4, c[0x0][0x9e8] ;  /* 0x00027a00ff040b82 */ /* 0x000ee40000000a00 */
[----:B---3--:R-:W-:-:S05]  /*122c0*/  @P0 IMAD.HI.U32 R4, R2, R4, RZ ;  /* 0x0000000402040227 */ /* 0x008fca00078e00ff */
[----:B------:R-:W-:-:S07]  /*122d0*/  @P0 SHF.R.U32.HI R2, RZ, R5, R4 ;  /* 0x00000005ff020219 */ /* 0x000fce0000011604 */
.L_x_2474:
[----:B------:R-:W-:Y:S05]  /*122e0*/  BSYNC B0 ;  /* 0x0000000000007941 */ /* 0x000fea0003800000 */
.L_x_2472:
[----:B------:R-:W-:-:S05]  /*122f0*/  IMAD R2, R2, R3, RZ ;  /* 0x0000000302027224 */ /* 0x000fca00078e02ff */
[----:B------:R-:W-:-:S07]  /*12300*/  VIMNMX R0, R0, R2, !PT ;  /* 0x0000000200007248 */ /* 0x000fce0007fe0100 */
.L_x_2471:
[----:B------:R-:W-:Y:S01]  /*12310*/  SHF.R.S32.HI R2, RZ, 0x1f, R0 ;  /* 0x0000001fff027819 */ /* 0x000fe20000011400 */
[----:B------:R-:W-:Y:S03]  /*12320*/  BSSY B7, `(.L_x_2475) ;  /* 0x00004c6000077945 */ /* 0x000fe60003800000 */
[----:B------:R-:W-:-:S04]  /*12330*/  LEA.HI R2, R2, R0, RZ, 0x6 ;  /* 0x0000000002027211 */ /* 0x000fc800078f30ff */
[----:B------:R-:W-:-:S04]  /*12340*/  SHF.R.S32.HI R2, RZ, 0x6, R2 ;  /* 0x00000006ff027819 */ /* 0x000fc80000011402 */
[----:B------:R-:W-:-:S04]  /*12350*/  VIMNMX R3, RZ, R2, !PT ;  /* 0x00000002ff037248 */ /* 0x000fc80007fe0100 */
[----:B------:R-:W-:Y:S01]  /*12360*/  ISETP.GT.AND P0, PT, R7, R3, PT ;  /* 0x000000030700720c */ /* 0x000fe20003f04270 */
[----:B------:R3:W-:-:S12]  /*12370*/  STL [R1+0x1c], R3 ;  /* 0x00001c0301007387 */ /* 0x0007d80000100800 */
[----:B---3--:R-:W-:Y:S05]  /*12380*/  @P0 BRA `(.L_x_2476) ;  /* 0x0000000000440947 */ /* 0x008fea0003800000 */
[----:B------:R-:W3:Y:S02]  /*12390*/  S2R R3, SR_TID.X ;  /* 0x0000000000037919 */ /* 0x000ee40000002100 */
[----:B---3--:R-:W-:-:S04]  /*123a0*/  LOP3.LUT R3, R3, 0x7f, RZ, 0xc0, !PT ;  /* 0x0000007f03037812 */ /* 0x008fc800078ec0ff */
[----:B------:R-:W-:-:S13]  /*123b0*/  ISETP.NE.AND P0, PT, R3, RZ, PT ;  /* 0x000000ff0300720c */ /* 0x000fda0003f05270 */
[----:B------:R-:W-:Y:S05]  /*123c0*/  @P0 BRA `(.L_x_2477) ;  /* 0x0000004800ec0947 */ /* 0x000fea0003800000 */
[----:B------:R-:W3:Y:S01]  /*123d0*/  S2R R5, SR_LANEID ;  /* 0x0000000000057919 */ /* 0x000ee20000000000 */
[----:B------:R-:W-:Y:S01]  /*123e0*/  VOTEU.ANY UR4, UPT, PT ;  /* 0x0000000000047886 */ /* 0x000fe200038e0100 */
[----:B------:R-:W4:Y:S01]  /*123f0*/  LDC.64 R2, c[0x0][0xc60] ;  /* 0x00031800ff027b82 */ /* 0x000f220000000a00 */
[----:B------:R-:W3:Y:S02]  /*12400*/  FLO.U32 R0, UR4 ;  /* 0x0000000400007d00 */ /* 0x000ee400080e0000 */
[----:B---3--:R-:W-:-:S06]  /*12410*/  ISETP.EQ.U32.AND P0, PT, R0, R5, PT ;  /* 0x000000050000720c */ /* 0x008fcc0003f02070 */
[----:B------:R-:W4:Y:S07]  /*12420*/  POPC R5, UR4 ;  /* 0x0000000400057d09 */ /* 0x000f2e0008000000 */
[----:B----4-:R-:W3:Y:S01]  /*12430*/  @P0 ATOMG.E.ADD.STRONG.GPU PT, R3, desc[UR40][R2.64], R5 ;  /* 0x00000005020309a8 */ /* 0x010ee200081ee1e8 */
[----:B------:R-:W4:Y:S02]  /*12440*/  S2R R4, SR_LTMASK ;  /* 0x0000000000047919 */ /* 0x000f240000003900 */
[----:B----4-:R-:W-:-:S04]  /*12450*/  LOP3.LUT R4, R4, UR4, RZ, 0xc0, !PT ;  /* 0x0000000404047c12 */ /* 0x010fc8000f8ec0ff */
[----:B--2---:R-:W2:Y:S01]  /*12460*/  POPC R7, R4 ;  /* 0x0000000400077309 */ /* 0x004ea20000000000 */
[----:B---3--:R-:W2:Y:S02]  /*12470*/  SHFL.IDX PT, R0, R3, R0, 0x1f ;  /* 0x00001f0003007589 */ /* 0x008ea400000e0000 */
[----:B--2---:R-:W-:Y:S01]  /*12480*/  IADD3 R16, R0, UR37, R7 ;  /* 0x0000002500107c10 */ /* 0x004fe2000fffe007 */
[----:B------:R-:W-:Y:S06]  /*12490*/  BRA `(.L_x_2477) ;  /* 0x0000004800b87947 */ /* 0x000fec0003800000 */
.L_x_2476:
[----:B------:R-:W3:Y:S01]  /*124a0*/  LDL R17, [R1] ;  /* 0x0000000001117983 */ /* 0x000ee20000100800 */
[----:B------:R-:W-:Y:S01]  /*124b0*/  BSSY B6, `(.L_x_2478) ;  /* 0x0000014000067945 */ /* 0x000fe20003800000 */
[----:B---3--:R-:W-:-:S05]  /*124c0*/  VIADD R0, R17, 0x22400 ;  /* 0x0002240011007836 */ /* 0x008fca0000000000 */
[----:B------:R-:W-:-:S13]  /*124d0*/  LOP3.LUT P0, RZ, R0, 0x3ff, RZ, 0xc0, !PT ;  /* 0x000003ff00ff7812 */ /* 0x000fda000780c0ff */
[----:B------:R-:W-:Y:S05]  /*124e0*/  @!P0 BRA `(.L_x_2479) ;  /* 0x0000000000408947 */ /* 0x000fea0003800000 */
[----:B------:R-:W-:Y:S01]  /*124f0*/  MOV R2, 0x0 ;  /* 0x0000000000027802 */ /* 0x000fe20000000f00 */
[----:B------:R-:W-:Y:S01]  /*12500*/  ULDC.64 UR6, c[0x4][0x90] ;  /* 0x0100240000067ab9 */ /* 0x000fe20000000a00 */
[----:B------:R-:W-:Y:S01]  /*12510*/  ULDC.64 UR8, c[0x4][0x98] ;  /* 0x0100260000087ab9 */ /* 0x000fe20000000a00 */
[----:B------:R-:W-:Y:S01]  /*12520*/  ULDC.64 UR4, c[0x4][0x8] ;  /* 0x0100020000047ab9 */ /* 0x000fe20000000a00 */
[----:B------:R-:W-:Y:S02]  /*12530*/  IMAD.U32 R4, RZ, RZ, UR6 ;  /* 0x00000006ff047e24 */ /* 0x000fe4000f8e00ff */
[----:B------:R-:W3:Y:S01]  /*12540*/  LDC.64 R2, c[0x4][R2] ;  /* 0x0100000002027b82 */ /* 0x000ee20000000a00 */
[----:B------:R-:W-:Y:S02]  /*12550*/  IMAD.U32 R5, RZ, RZ, UR7 ;  /* 0x00000007ff057e24 */ /* 0x000fe4000f8e00ff */
[----:B------:R-:W-:Y:S02]  /*12560*/  IMAD.U32 R6, RZ, RZ, UR8 ;  /* 0x00000008ff067e24 */ /* 0x000fe4000f8e00ff */
[----:B--2---:R-:W-:-:S02]  /*12570*/  IMAD.U32 R7, RZ, RZ, UR9 ;  /* 0x00000009ff077e24 */ /* 0x004fc4000f8e00ff */
[----:B------:R-:W-:Y:S02]  /*12580*/  IMAD.U32 R10, RZ, RZ, UR4 ;  /* 0x00000004ff0a7e24 */ /* 0x000fe4000f8e00ff */
[----:B------:R-:W-:Y:S02]  /*12590*/  IMAD.U32 R11, RZ, RZ, UR5 ;  /* 0x00000005ff0b7e24 */ /* 0x000fe4000f8e00ff */
[----:B------:R-:W-:Y:S02]  /*125a0*/  IMAD.MOV.U32 R8, RZ, RZ, 0x70 ;  /* 0x00000070ff087424 */ /* 0x000fe400078e00ff */
[----:B------:R-:W-:Y:S02]  /*125b0*/  IMAD.MOV.U32 R12, RZ, RZ, 0x1 ;  /* 0x00000001ff0c7424 */ /* 0x000fe400078e00ff */
[----:B------:R-:W-:-:S07]  /*125c0*/  IMAD.MOV.U32 R13, RZ, RZ, RZ ;  /* 0x000000ffff0d7224 */ /* 0x000fce00078e00ff */
[----:B------:R-:W-:-:S07]  /*125d0*/  LEPC R20, `(.L_x_2479) ;  /* 0x000000001014794e */ /* 0x000fce0000000000 */
[----:B01-3--:R-:W-:Y:S05]  /*125e0*/  CALL.ABS.NOINC R2 ;  /* 0x0000000002007343 */ /* 0x00bfea0003c00000 */
.L_x_2479:
[----:B------:R-:W-:Y:S05]  /*125f0*/  BSYNC B6 ;  /* 0x0000000000067941 */ /* 0x000fea0003800000 */
.L_x_2478:
        /* <DEDUP_REMOVED lines=8> */
[----:B------:R3:W4:Y:S01]  /*12680*/  LDC.64 R2, c[0x4][R17] ;  /* 0x0100000011027b82 */ /* 0x0007220000000a00 */
[----:B------:R-:W-:Y:S02]  /*12690*/  IMAD.U32 R4, RZ, RZ, UR6 ;  /* 0x00000006ff047e24 */ /* 0x000fe4000f8e00ff */
[----:B------:R-:W-:Y:S02]  /*126a0*/  IMAD.U32 R5, RZ, RZ, UR7 ;  /* 0x00000007ff057e24 */ /* 0x000fe4000f8e00ff */
[----:B------:R-:W-:Y:S02]  /*126b0*/  IMAD.U32 R6, RZ, RZ, UR8 ;  /* 0x00000008ff067e24 */ /* 0x000fe4000f8e00ff */
[----:B--2---:R-:W-:-:S02]  /*126c0*/  IMAD.U32 R7, RZ, RZ, UR9 ;  /* 0x00000009ff077e24 */ /* 0x004fc4000f8e00ff */
[----:B------:R-:W-:Y:S02]  /*126d0*/  IMAD.U32 R10, RZ, RZ, UR4 ;  /* 0x00000004ff0a7e24 */ /* 0x000fe4000f8e00ff */
[----:B------:R-:W-:Y:S02]  /*126e0*/  IMAD.U32 R11, RZ, RZ, UR5 ;  /* 0x00000005ff0b7e24 */ /* 0x000fe4000f8e00ff */
[----:B------:R-:W-:Y:S02]  /*126f0*/  IMAD.MOV.U32 R8, RZ, RZ, 0x70 ;  /* 0x00000070ff087424 */ /* 0x000fe400078e00ff */
[----:B------:R-:W-:Y:S02]  /*12700*/  IMAD.MOV.U32 R12, RZ, RZ, 0x1 ;  /* 0x00000001ff0c7424 */ /* 0x000fe400078e00ff */
[----:B---3--:R-:W-:-:S07]  /*12710*/  IMAD.MOV.U32 R13, RZ, RZ, RZ ;  /* 0x000000ffff0d7224 */ /* 0x008fce00078e00ff */
[----:B------:R-:W-:-:S07]  /*12720*/  LEPC R20, `(.L_x_2482) ;  /* 0x000000001014794e */ /* 0x000fce0000000000 */
[----:B01--4-:R-:W-:Y:S05]  /*12730*/  CALL.ABS.NOINC R2 ;  /* 0x0000000002007343 */ /* 0x013fea0003c00000 */
.L_x_2482:
        /* <DEDUP_REMOVED lines=15> */
.L_x_2481:
[----:B------:R-:W-:Y:S05]  /*12830*/  BSYNC B6 ;  /* 0x0000000000067941 */ /* 0x000fea0003800000 */
.L_x_2480:
[----:B------:R-:W-:Y:S01]  /*12840*/  ULDC.64 UR4, c[0x0][0x9f8] ;  /* 0x00027e0000047ab9 */ /* 0x000fe20000000a00 */
[----:B------:R-:W3:Y:S01]  /*12850*/  LDL R17, [R1+0x20] ;  /* 0x0000200001117983 */ /* 0x000ee20000100800 */
[----:B------:R-:W-:Y:S01]  /*12860*/  ISETP.NE.U32.AND P0, PT, RZ, UR4, PT ;  /* 0x00000004ff007c0c */ /* 0x000fe2000bf05070 */
[----:B--2---:R-:W-:-:S03]  /*12870*/  IMAD.MOV.U32 R7, RZ, RZ, R19 ;  /* 0x000000ffff077224 */ /* 0x004fc600078e0013 */
[----:B------:R-:W-:Y:S01]  /*12880*/  ISETP.NE.AND.EX P0, PT, RZ, UR5, PT, P0 ;  /* 0x00000005ff007c0c */ /* 0x000fe2000bf05300 */
[----:B------:R-:W-:-:S12]  /*12890*/  ULDC.64 UR4, c[0x0][0xa08] ;  /* 0x0002820000047ab9 */ /* 0x000fd80000000a00 */
[----:B------:R-:W2:Y:S02]  /*128a0*/  @P0 LDC.64 R2, c[0x0][0x9f8] ;  /* 0x00027e00ff020b82 */ /* 0x000ea40000000a00 */
[----:B--2---:R-:W-:-:S05]  /*128b0*/  @P0 IMAD.WIDE R2, R19, 0x4, R2 ;  /* 0x0000000413020825 */ /* 0x004fca00078e0202 */
[----:B------:R2:W4:Y:S02]  /*128c0*/  @P0 LDG.E R7, desc[UR40][R2.64] ;  /* 0x0000002802070981 */ /* 0x000524000c1e1900 */
[----:B--2---:R-:W2:Y:S02]  /*128d0*/  LDC.64 R2, c[0x0][0x418] ;  /* 0x00010600ff027b82 */ /* 0x004ea40000000a00 */
[----:B--2---:R-:W-:Y:S01]  /*128e0*/  LOP3.LUT P0, RZ, R2, UR4, RZ, 0xfc, !PT ;  /* 0x0000000402ff7c12 */ /* 0x004fe2000f80fcff */
[----:B------:R-:W-:-:S03]  /*128f0*/  UMOV UR4, 0xffffffff ;  /* 0xffffffff00047882 */ /* 0x000fc60000000000 */
[----:B------:R-:W-:Y:S01]  /*12900*/  LOP3.LUT P0, RZ, R3, UR5, RZ, 0xfc, P0 ;  /* 0x0000000503ff7c12 */ /* 0x000fe2000800fcff */
[----:B---3--:R-:W-:Y:S01]  /*12910*/  VIADD R0, R17, 0xffffffff ;  /* 0xffffffff11007836 */ /* 0x008fe20000000000 */
[----:B----4-:R-:W-:Y:S01]  /*12920*/  SHF.R.S32.HI R8, RZ, 0x1f, R7 ;  /* 0x0000001fff087819 */ /* 0x010fe20000011407 */
[----:B------:R2:W-:Y:S01]  /*12930*/  STL [R1+0x8], R7 ;  /* 0x0000080701007387 */ /* 0x0005e20000100800 */
[----:B------:R-:W-:-:S03]  /*12940*/  SEL R17, R7, RZ, !P0 ;  /* 0x000000ff07117207 */ /* 0x000fc60004000000 */
[----:B------:R2:W-:Y:S01]  /*12950*/  STL [R1+0x14], R8 ;  /* 0x0000140801007387 */ /* 0x0005e20000100800 */
[----:B------:R-:W-:Y:S05]  /*12960*/  BRA.DIV UR4, `(.L_x_2483) ;  /* 0x0000005a04887947 */ /* 0x000fea000b800000 */
[----:B------:R-:W3:Y:S02]  /*12970*/  S2R R4, SR_TID.X ;  /* 0x0000000000047919 */ /* 0x000ee40000002100 */
[----:B---3--:R-:W-:-:S04]  /*12980*/  SHF.R.U32.HI R4, RZ, 0x5, R4 ;  /* 0x00000005ff047819 */ /* 0x008fc80000011604 */
[----:B------:R-:W-:-:S05]  /*12990*/  LOP3.LUT R4, R4, 0x3, RZ, 0xc0, !PT ;  /* 0x0000000304047812 */ /* 0x000fca00078ec0ff */
[----:B------:R3:W4:Y:S02]  /*129a0*/  SHFL.IDX PT, R14, R4, RZ, 0x1f ;  /* 0x00001fff040e7589 */ /* 0x00072400000e0000 */
.L_x_2606:
[----:B---3--:R-:W3:Y:S01]  /*129b0*/  LDL.LU R4, [R1+0x10] ;  /* 0x0000100001047983 */ /* 0x008ee20000300800 */
[----:B------:R-:W-:Y:S02]  /*129c0*/  PLOP3.LUT P1, PT, PT, PT, PT, 0x8, 0x0 ;  /* 0x000000000000781c */ /* 0x000fe40003f2e170 */
[----:B----4-:R-:W-:Y:S01]  /*129d0*/  ISETP.NE.AND P0, PT, R14, RZ, PT ;  /* 0x000000ff0e00720c */ /* 0x010fe20003f05270 */
[----:B------:R4:W-:Y:S01]  /*129e0*/  STL [R1+0x24], R0 ;  /* 0x0000240001007387 */ /* 0x0009e20000100800 */
[----:B---3--:R-:W-:-:S09]  /*129f0*/  LOP3.LUT R4, R4, 0xfffffffe, RZ, 0xc0, !PT ;  /* 0xfffffffe04047812 */ /* 0x008fd200078ec0ff */
[----:B------:R-:W-:-:S05]  /*12a00*/  @P1 LOP3.LUT R4, R4, 0x1, RZ, 0xfc, !PT ;  /* 0x0000000104041812 */ /* 0x000fca00078efcff */
[----:B------:R4:W-:Y:S01]  /*12a10*/  STL [R1+0x10], R4 ;  /* 0x0000100401007387 */ /* 0x0009e20000100800 */
[----:B------:R-:W-:Y:S05]  /*12a20*/  @P0 BRA `(.L_x_2484) ;  /* 0x00000004001c0947 */ /* 0x000fea0003800000 */
[----:B------:R-:W-:-:S03]  /*12a30*/  UMOV UR4, 0xffffffff ;  /* 0xffffffff00047882 */ /* 0x000fc60000000000 */
[----:B------:R-:W-:Y:S05]  /*12a40*/  BRA.DIV UR4, `(.L_x_2485) ;  /* 0x0000005a04847947 */ /* 0x000fea000b800000 */
[----:B------:R-:W-:-:S13]  /*12a50*/  ELECT P6, URZ, PT ;  /* 0x00000000003f782f */ /* 0x000fda00038c0000 */
.L_x_2609:
[----:B------:R-:W-:Y:S05]  /*12a60*/  @!P6 BRA `(.L_x_2484) ;  /* 0x00000004000ce947 */ /* 0x000fea0003800000 */
[----:B------:R-:W-:-:S04]  /*12a70*/  ISETP.NE.U32.AND P0, PT, R2, RZ, PT ;  /* 0x000000ff0200720c */ /* 0x000fc80003f05070 */
[----:B------:R-:W-:-:S13]  /*12a80*/  ISETP.NE.AND.EX P0, PT, R3, RZ, PT, P0 ;  /* 0x000000ff0300720c */ /* 0x000fda0003f05300 */
[----:B------:R-:W-:Y:S05]  /*12a90*/  @!P0 BRA `(.L_x_2486) ;  /* 0x0000000000508947 */ /* 0x000fea0003800000 */
[----:B------:R-:W3:Y:S01]  /*12aa0*/  LDC R6, c[0x0][0x43c] ;  /* 0x00010f00ff067b82 */ /* 0x000ee20000000800 */
[----:B01----:R-:W-:Y:S01]  /*12ab0*/  IMAD.MOV.U32 R9, RZ, RZ, R0 ;  /* 0x000000ffff097224 */ /* 0x003fe200078e0000 */
[----:B------:R-:W-:-:S03]  /*12ac0*/  ULDC.64 UR4, c[0x0][0x428] ;  /* 0x00010a0000047ab9 */ /* 0x000fc60000000a00 */
[----:B----4-:R-:W-:Y:S01]  /*12ad0*/  IMAD.MOV.U32 R0, RZ, RZ, R9 ;  /* 0x000000ffff007224 */ /* 0x010fe200078e0009 */
[----:B---3--:R-:W-:-:S13]  /*12ae0*/  ISETP.NE.AND P0, PT, R6, 0x1, PT ;  /* 0x000000010600780c */ /* 0x008fda0003f05270 */
[----:B------:R-:W0:Y:S02]  /*12af0*/  @P0 LDC.64 R4, c[0x0][0x440] ;  /* 0x00011000ff040b82 */ /* 0x000e240000000a00 */
[----:B0-----:R-:W-:-:S05]  /*12b00*/  @P0 IMAD.HI.U32 R4, R9, R4, RZ ;  /* 0x0000000409040227 */ /* 0x001fca00078e00ff */
[----:B------:R-:W-:-:S04]  /*12b10*/  @P0 SHF.R.U32.HI R0, RZ, R5, R4 ;  /* 0x00000005ff000219 */ /* 0x000fc80000011604 */
[--C-:B------:R-:W-:Y:S01]  /*12b20*/  SHF.R.S32.HI R5, RZ, 0x1f, R0.reuse ;  /* 0x0000001fff057819 */ /* 0x100fe20000011400 */
[----:B------:R-:W-:-:S04]  /*12b30*/  IMAD.MOV R4, RZ, RZ, -R0 ;  /* 0x000000ffff047224 */ /* 0x000fc800078e0a00 */
[----:B------:R-:W-:Y:S02]  /*12b40*/  IMAD R9, R6, R4, R9 ;  /* 0x0000000406097224 */ /* 0x000fe400078e0209 */
[----:B------:R-:W-:Y:S02]  /*12b50*/  IMAD R6, R8, UR4, RZ ;  /* 0x0000000408067c24 */ /* 0x000fe4000f8e02ff */
[----:B------:R-:W-:Y:S01]  /*12b60*/  IMAD.MOV.U32 R4, RZ, RZ, R0 ;  /* 0x000000ffff047224 */ /* 0x000fe200078e0000 */
[----:B------:R3:W-:Y:S01]  /*12b70*/  STL [R1+0x24], R9 ;  /* 0x0000240901007387 */ /* 0x0007e20000100800 */
[C---:B------:R-:W-:Y:S02]  /*12b80*/  IMAD R0, R7.reuse, UR5, R6 ;  /* 0x0000000507007c24 */ /* 0x040fe4000f8e0206 */
[----:B------:R-:W-:-:S04]  /*12b90*/  IMAD.WIDE.U32 R4, R7, UR4, R4 ;  /* 0x0000000407047c25 */ /* 0x000fc8000f8e0004 */
[----:B------:R-:W-:Y:S01]  /*12ba0*/  IMAD.IADD R0, R5, 0x1, R0 ;  /* 0x0000000105007824 */ /* 0x000fe200078e0200 */
[----:B------:R-:W-:-:S04]  /*12bb0*/  LEA R2, P0, R4, R2, 0x2 ;  /* 0x0000000204027211 */ /* 0x000fc800078010ff */
[----:B------:R-:W-:-:S05]  /*12bc0*/  LEA.HI.X R3, R4, R3, R0, 0x2, P0 ;  /* 0x0000000304037211 */ /* 0x000fca00000f1400 */
[----:B------:R3:W5:Y:S04]  /*12bd0*/  LDG.E R17, desc[UR40][R2.64] ;  /* 0x0000002802117981 */ /* 0x000768000c1e1900 */
.L_x_2486:
[----:B--2---:R-:W2:Y:S04]  /*12be0*/  LDL R7, [R1] ;  /* 0x0000000001077983 */ /* 0x004ea80000100800 */
[----:B----4-:R-:W2:Y:S04]  /*12bf0*/  LDL R0, [R1+0x4] ;  /* 0x0000040001007983 */ /* 0x010ea80000100800 */
[----:B---3--:R-:W3:Y:S01]  /*12c00*/  LDL R2, [R1+0xc] ;  /* 0x00000c0001027983 */ /* 0x008ee20000100800 */
[----:B--2---:R-:W-:Y:S01]  /*12c10*/  IMAD R0, R0, 0x8, R7 ;  /* 0x0000000800007824 */ /* 0x004fe200078e0207 */
[----:B---3--:R-:W-:-:S04]  /*12c20*/  SHF.L.U32 R2, R2, 0x1f, RZ ;  /* 0x0000001f02027819 */ /* 0x008fc800000006ff */
[----:B------:R-:W2:Y:S02]  /*12c30*/  SYNCS.PHASECHK.TRANS64.TRYWAIT P0, [R0+URZ+0x28c40], R2 ;  /* 0x028c4002000075a7 */ /* 0x000ea4000800017f */
[----:B--2---:R-:W-:Y:S05]  /*12c40*/  @!P0 BRA `(.L_x_2487) ;  /* 0x0000005800248947 */ /* 0x004fea0003800000 */
.L_x_2610:
        /* <DEDUP_REMOVED lines=11> */
.L_x_2488:
[----:B------:R-:W3:Y:S04]  /*12d00*/  LDL R5, [R1] ;  /* 0x0000000001057983 */ /* 0x000ee80000100800 */
[----:B------:R-:W3:Y:S04]  /*12d10*/  LDL R4, [R1+0x4] ;  /* 0x0000040001047983 */ /* 0x000ee80000100800 */
[----:B------:R-:W4:Y:S04]  /*12d20*/  LDL R6, [R1+0x24] ;  /* 0x0000240001067983 */ /* 0x000f280000100800 */
[----:B------:R-:W4:Y:S04]  /*12d30*/  LDL R3, [R1+0x18] ;  /* 0x0000180001037983 */ /* 0x000f280000100800 */
[----:B--2---:R-:W2:Y:S01]  /*12d40*/  LDL.LU R2, [R1+0x10] ;  /* 0x0000100001027983 */ /* 0x004ea20000300800 */
[----:B------:R-:W-:-:S02]  /*12d50*/  R2UR UR9, R0 ;  /* 0x00000000000972ca */ /* 0x000fc400000e0000 */
[----:B------:R-:W-:Y:S01]  /*12d60*/  PLOP3.LUT P0, PT, PT, PT, PT, 0x80, 0x0 ;  /* 0x000000000000781c */ /* 0x000fe20003f0f070 */
[----:B------:R-:W-:Y:S01]  /*12d70*/  UIADD3 UR6, UP0, UR38, 0x370, URZ ;  /* 0x0000037026067890 */ /* 0x000fe2000ff1e03f */
[----:B------:R-:W-:Y:S02]  /*12d80*/  R2UR UR12, R18 ;  /* 0x00000000120c72ca */ /* 0x000fe400000e0000 */
[----:B-----5:R-:W-:Y:S01]  /*12d90*/  R2UR UR13, R17 ;  /* 0x00000000110d72ca */ /* 0x020fe200000e0000 */
[----:B------:R-:W-:-:S06]  /*12da0*/  UIADD3.X UR7, URZ, UR39, URZ, UP0, !UPT ;  /* 0x000000273f077290 */ /* 0x000fcc00087fe43f */
[----:B------:R-:W-:Y:S01]  /*12db0*/  UIADD3 UR9, UR9, 0x28c30, URZ ;  /* 0x00028c3009097890 */ /* 0x000fe2000fffe03f */
[----:B------:R-:W-:Y:S01]  /*12dc0*/  UMOV UR5, 0x14f00000 ;  /* 0x14f0000000057882 */ /* 0x000fe20000000000 */
[----:B------:R-:W-:Y:S01]  /*12dd0*/  UMOV UR10, URZ ;  /* 0x0000003f000a7c82 */ /* 0x000fe20008000000 */
[----:B---3--:R-:W-:Y:S01]  /*12de0*/  IMAD R0, R4, 0x2000, R5 ;  /* 0x0000200004007824 */ /* 0x008fe200078e0205 */
[----:B----4-:R-:W-:-:S04]  /*12df0*/  R2UR UR11, R6 ;  /* 0x00000000060b72ca */ /* 0x010fc800000e0000 */
[----:B------:R-:W-:Y:S02]  /*12e00*/  R2UR UR8, R0 ;  /* 0x00000000000872ca */ /* 0x000fe400000e0000 */
[----:B------:R-:W-:Y:S02]  /*12e10*/  R2UR UR4, R3 ;  /* 0x00000000030472ca */ /* 0x000fe400000e0000 */
[----:B--2---:R-:W-:-:S09]  /*12e20*/  LOP3.LUT R2, R2, 0xfffffffe, RZ, 0xc0, !PT ;  /* 0xfffffffe02027812 */ /* 0x004fd200078ec0ff */
[----:B------:R-:W-:Y:S02]  /*12e30*/  UIADD3 UR8, UR8, 0x22400, URZ ;  /* 0x0002240008087890 */ /* 0x000fe4000fffe03f */
[----:B------:R-:W-:Y:S01]  /*12e40*/  ULEA UR11, UR11, UR4, 0x6 ;  /* 0x000000040b0b7291 */ /* 0x000fe2000f8e303f */
[----:B------:R-:W-:Y:S02]  /*12e50*/  @P0 LOP3.LUT R2, R2, 0x1, RZ, 0xfc, !PT ;  /* 0x0000000102020812 */ /* 0x000fe400078efcff */
[----:B------:R-:W-:-:S03]  /*12e60*/  UMOV UR4, 0x0 ;  /* 0x0000000000047882 */ /* 0x000fc60000000000 */
[----:B------:R3:W-:Y:S03]  /*12e70*/  STL [R1+0x10], R2 ;  /* 0x0000100201007387 */ /* 0x0007e60000100800 */
[----:B------:R3:W-:Y:S01]  /*12e80*/  UTMALDG.4D [UR8], [UR6], desc[UR4] ;  /* 0x00000408060075b4 */ /* 0x0007e20008019000 */
[----:B------:R-:W-:Y:S02]  /*12e90*/  NOP ;  /* 0x0000000000007918 */ /* 0x000fe40000000000 */
.L_x_2484:
[----:B----4-:R-:W4:Y:S04]  /*12ea0*/  LDL R0, [R1] ;  /* 0x0000000001007983 */ /* 0x010f280000100800 */
[----:B------:R-:W5:Y:S01]  /*12eb0*/  LDL.LU R3, [R1+0x34] ;  /* 0x0000340001037983 */ /* 0x000f620000300800 */
[----:B------:R-:W-:Y:S05]  /*12ec0*/  WARPSYNC.ALL ;  /* 0x0000000000007948 */ /* 0x000fea0003800000 */
[----:B---3--:R-:W-:Y:S01]  /*12ed0*/  ULDC.64 UR4, c[0x0][0x298] ;  /* 0x0000a60000047ab9 */ /* 0x008fe20000000a00 */
[----:B------:R-:W-:Y:S01]  /*12ee0*/  BSSY B6, `(.L_x_2489) ;  /* 0x000001c000067945 */ /* 0x000fe20003800000 */
[----:B------:R-:W-:Y:S01]  /*12ef0*/  BAR.SYNC.DEFER_BLOCKING 0x8, 0x100 ;  /* 0x0204000000007b1d */ /* 0x000fe20000010000 */
[----:B----4-:R-:W-:Y:S01]  /*12f00*/  VIADD R0, R0, 0x20400 ;  /* 0x0002040000007836 */ /* 0x010fe20000000000 */
[----:B-----5:R-:W-:Y:S01]  /*12f10*/  SHF.R.S32.HI R2, RZ, 0x1f, R3 ;  /* 0x0000001fff027819 */ /* 0x020fe20000011403 */
[----:B------:R-:W-:-:S03]  /*12f20*/  IMAD.WIDE.U32 R4, R3, UR4, RZ ;  /* 0x0000000403047c25 */ /* 0x000fc6000f8e00ff */
[----:B------:R-:W-:Y:S01]  /*12f30*/  LOP3.LUT P0, RZ, R0, 0x3ff, RZ, 0xc0, !PT ;  /* 0x000003ff00ff7812 */ /* 0x000fe2000780c0ff */
[----:B------:R-:W-:Y:S01]  /*12f40*/  IMAD R2, R2, UR4, RZ ;  /* 0x0000000402027c24 */ /* 0x000fe2000f8e02ff */
[----:B------:R3:W-:Y:S03]  /*12f50*/  STL.64 [R1+0x38], R4 ;  /* 0x0000380401007387 */ /* 0x0007e60000100a00 */
[----:B------:R-:W-:-:S04]  /*12f60*/  IMAD R2, R3, UR5, R2 ;  /* 0x0000000503027c24 */ /* 0x000fc8000f8e0202 */
[----:B------:R-:W-:-:S05]  /*12f70*/  IMAD.IADD R0, R5, 0x1, R2 ;  /* 0x0000000105007824 */ /* 0x000fca00078e0202 */
[----:B------:R3:W-:Y:S01]  /*12f80*/  STL [R1+0x34], R0 ;  /* 0x0000340001007387 */ /* 0x0007e20000100800 */
[----:B------:R-:W-:Y:S05]  /*12f90*/  @!P0 BRA `(.L_x_2490) ;  /* 0x0000000000408947 */ /* 0x000fea0003800000 */
[----:B------:R-:W-:Y:S01]  /*12fa0*/  MOV R2, 0x0 ;  /* 0x0000000000027802 */ /* 0x000fe20000000f00 */
[----:B------:R-:W-:Y:S01]  /*12fb0*/  ULDC.64 UR4, c[0x4][0x90] ;  /* 0x0100240000047ab9 */ /* 0x000fe20000000a00 */
[----:B------:R-:W-:Y:S01]  /*12fc0*/  ULDC.64 UR6, c[0x4][0x98] ;  /* 0x0100260000067ab9 */ /* 0x000fe20000000a00 */
[----:B------:R-:W-:Y:S01]  /*12fd0*/  ULDC.64 UR8, c[0x4][0x20] ;  /* 0x0100080000087ab9 */ /* 0x000fe20000000a00 */
[----:B---3--:R-:W-:Y:S02]  /*12fe0*/  IMAD.U32 R4, RZ, RZ, UR4 ;  /* 0x00000004ff047e24 */ /* 0x008fe4000f8e00ff */
        /* <DEDUP_REMOVED lines=11> */
.L_x_2490:
[----:B------:R-:W-:Y:S05]  /*130a0*/  BSYNC B6 ;  /* 0x0000000000067941 */ /* 0x000fea0003800000 */
.L_x_2489:
[----:B---3--:R-:W3:Y:S01]  /*130b0*/  LDL.LU R0, [R1+0x34] ;  /* 0x0000340001007983 */ /* 0x008ee20000300800 */
[----:B--2---:R-:W2:Y:S01]  /*130c0*/  LDC R7, c[0x0][0x448] ;  /* 0x00011200ff077b82 */ /* 0x004ea20000000800 */
[----:B------:R-:W-:Y:S01]  /*130d0*/  ULDC.64 UR4, c[0x0][0x2d8] ;  /* 0x0000b60000047ab9 */ /* 0x000fe20000000a00 */
[----:B------:R-:W-:Y:S01]  /*130e0*/  ULDC UR6, c[0x0][0x2b8] ;  /* 0x0000ae0000067ab9 */ /* 0x000fe20000000800 */
[----:B------:R-:W3:Y:S04]  /*130f0*/  LDL.LU.64 R2, [R1+0x38] ;  /* 0x0000380001027983 */ /* 0x000ee80000300a00 */
[----:B------:R-:W4:Y:S04]  /*13100*/  LDL R12, [R1+0x28] ;  /* 0x00002800010c7983 */ /* 0x000f280000100800 */
[----:B01----:R0:W5:Y:S01]  /*13110*/  LDL R9, [R1+0x44] ;  /* 0x0000440001097983 */ /* 0x0031620000100800 */
[----:B------:R-:W1:Y:S01]  /*13120*/  S2R R5, SR_TID.X ;  /* 0x0000000000057919 */ /* 0x000e620000002100 */
[----:B------:R-:W0:Y:S01]  /*13130*/  S2R R8, SR_TID.X ;  /* 0x0000000000087919 */ /* 0x000e220000002100 */
[----:B-1----:R-:W-:-:S04]  /*13140*/  LOP3.LUT R5, R5, 0x7f, RZ, 0xc0, !PT ;  /* 0x0000007f05057812 */ /* 0x002fc800078ec0ff */
[----:B------:R-:W-:Y:S01]  /*13150*/  SHF.R.U32.HI R5, RZ, 0x3, R5 ;  /* 0x00000003ff057819 */ /* 0x000fe20000011605 */
[----:B0-----:R-:W-:-:S05]  /*13160*/  IMAD.SHL.U32 R8, R8, 0x10, RZ ;  /* 0x0000001008087824 */ /* 0x001fca00078e00ff */
[----:B------:R-:W-:Y:S01]  /*13170*/  LOP3.LUT R8, R5, 0x70, R8, 0xf8, !PT ;  /* 0x0000007005087812 */ /* 0x000fe200078ef808 */
[----:B------:R-:W0:Y:S02]  /*13180*/  S2R R10, SR_TID.X ;  /* 0x00000000000a7919 */ /* 0x000e240000002100 */
[----:B0-----:R-:W-:-:S05]  /*13190*/  IMAD.SHL.U32 R10, R10, 0x8, RZ ;  /* 0x000000080a0a7824 */ /* 0x001fca00078e00ff */
[----:B------:R-:W-:Y:S01]  /*131a0*/  LOP3.LUT R10, R10, 0x38, RZ, 0xc0, !PT ;  /* 0x000000380a0a7812 */ /* 0x000fe200078ec0ff */
[----:B---3--:R-:W-:Y:S01]  /*131b0*/  IMAD.MOV.U32 R3, RZ, RZ, R0 ;  /* 0x000000ffff037224 */ /* 0x008fe200078e0000 */
[----:B------:R-:W-:-:S05]  /*131c0*/  SHF.R.S32.HI R0, RZ, 0x1f, R18 ;  /* 0x0000001fff007819 */ /* 0x000fca0000011412 */
[----:B------:R-:W-:Y:S02]  /*131d0*/  IMAD R0, R0, UR4, RZ ;  /* 0x0000000400007c24 */ /* 0x000fe4000f8e02ff */
[----:B------:R-:W-:-:S04]  /*131e0*/  IMAD.WIDE.U32 R2, R18, UR4, R2 ;  /* 0x0000000412027c25 */ /* 0x000fc8000f8e0002 */
[----:B------:R-:W-:Y:S01]  /*131f0*/  IMAD R0, R18, UR5, R0 ;  /* 0x0000000512007c24 */ /* 0x000fe2000f8e0200 */
[----:B------:R-:W-:Y:S02]  /*13200*/  ULDC.64 UR4, c[0x0][0xa00] ;  /* 0x0002800000047ab9 */ /* 0x000fe40000000a00 */
[----:B------:R-:W-:Y:S01]  /*13210*/  ISETP.NE.U32.AND P0, PT, RZ, UR4, PT ;  /* 0x00000004ff007c0c */ /* 0x000fe2000bf05070 */
[----:B------:R-:W-:Y:S01]  /*13220*/  IMAD.IADD R3, R3, 0x1, R0 ;  /* 0x0000000103037824 */ /* 0x000fe200078e0200 */
[----:B------:R-:W-:Y:S02]  /*13230*/  SHF.R.S32.HI R0, RZ, 0x1f, R19 ;  /* 0x0000001fff007819 */ /* 0x000fe40000011413 */
[----:B------:R-:W-:Y:S01]  /*13240*/  ISETP.NE.AND.EX P0, PT, RZ, UR5, PT, P0 ;  /* 0x00000005ff007c0c */ /* 0x000fe2000bf05300 */
[----:B------:R-:W-:-:S03]  /*13250*/  ULDC.64 UR4, c[0x0][0x2e0] ;  /* 0x0000b80000047ab9 */ /* 0x000fc60000000a00 */
[----:B------:R-:W-:Y:S02]  /*13260*/  SEL R4, R0, RZ, !P0 ;  /* 0x000000ff00047207 */ /* 0x000fe40004000000 */
[----:B------:R-:W-:Y:S02]  /*13270*/  SEL R0, R19, RZ, !P0 ;  /* 0x000000ff13007207 */ /* 0x000fe40004000000 */
[----:B--2---:R-:W-:Y:S01]  /*13280*/  ISETP.NE.AND P0, PT, R7, 0x1, PT ;  /* 0x000000010700780c */ /* 0x004fe20003f05270 */
[----:B------:R-:W-:-:S12]  /*13290*/  IMAD R4, R4, UR4, RZ ;  /* 0x0000000404047c24 */ /* 0x000fd8000f8e02ff */
[----:B------:R-:W0:Y:S08]  /*132a0*/  @P0 LDC R5, c[0x0][0x44c] ;  /* 0x00011300ff050b82 */ /* 0x000e300000000800 */
[----:B------:R-:W1:Y:S01]  /*132b0*/  @P0 LDC R6, c[0x0][0x450] ;  /* 0x00011400ff060b82 */ /* 0x000e620000000800 */
[----:B------:R-:W-:-:S04]  /*132c0*/  IMAD.WIDE.U32 R2, R0, UR4, R2 ;  /* 0x0000000400027c25 */ /* 0x000fc8000f8e0002 */
[----:B------:R-:W-:Y:S01]  /*132d0*/  IMAD R0, R0, UR5, R4 ;  /* 0x0000000500007c24 */ /* 0x000fe2000f8e0204 */
[----:B------:R-:W-:-:S03]  /*132e0*/  ULDC.64 UR4, c[0x0][0x2d0] ;  /* 0x0000b40000047ab9 */ /* 0x000fc60000000a00 */
[----:B------:R-:W-:Y:S02]  /*132f0*/  IMAD.IADD R3, R3, 0x1, R0 ;  /* 0x0000000103037824 */ /* 0x000fe400078e0200 */
[----:B----4-:R-:W-:-:S04]  /*13300*/  IMAD.IADD R0, R8, 0x1, R12 ;  /* 0x0000000108007824 */ /* 0x010fc800078e020c */
[----:B0-----:R-:W-:-:S04]  /*13310*/  @P0 IMAD.HI.U32 R5, R0, R5, RZ ;  /* 0x0000000500050227 */ /* 0x001fc800078e00ff */
[----:B------:R-:W-:Y:S01]  /*13320*/  IMAD.MOV.U32 R4, RZ, RZ, R0 ;  /* 0x000000ffff047224 */ /* 0x000fe200078e0000 */
[----:B-1----:R-:W-:Y:S01]  /*13330*/  @P0 SHF.R.U32.HI R4, RZ, R6, R5 ;  /* 0x00000006ff040219 */ /* 0x002fe20000011605 */
[----:B------:R-:W0:Y:S04]  /*13340*/  S2R R8, SR_TID.X ;  /* 0x0000000000087919 */ /* 0x000e280000002100 */
        /* <DEDUP_REMOVED lines=16> */
[----:B0-----:R-:W-:Y:S02]  /*13450*/  LOP3.LUT R8, R8, 0x7f, RZ, 0xc0, !PT ;  /* 0x0000007f08087812 */ /* 0x001fe400078ec0ff */
[----:B------:R-:W-:Y:S02]  /*13460*/  ISETP.GE.AND P0, PT, R10, UR6, PT ;  /* 0x000000060a007c0c */ /* 0x000fe4000bf06270 */
[----:B------:R-:W-:-:S02]  /*13470*/  LEA.HI.X R3, R2, UR5, R0, 0x1, P1 ;  /* 0x0000000502037c11 */ /* 0x000fc400088f0c00 */
[----:B------:R-:W-:Y:S01]  /*13480*/  SHF.R.U32.HI R8, RZ, 0x3, R8 ;  /* 0x00000003ff087819 */ /* 0x000fe20000011608 */
[----:B------:R-:W-:Y:S08]  /*13490*/  BRA.DIV UR4, `(.L_x_2491) ;  /* 0x0000005204247947 */ /* 0x000ff0000b800000 */
[----:B------:R-:W2:Y:S04]  /*134a0*/  LDL.LU R6, [R1+0x2c] ;  /* 0x00002c0001067983 */ /* 0x000ea80000300800 */
[----:B------:R-:W3:Y:S01]  /*134b0*/  LDL.LU R5, [R1+0x28] ;  /* 0x0000280001057983 */ /* 0x000ee20000300800 */
[----:B--2---:R-:W-:-:S03]  /*134c0*/  IMAD R0, R6, R7, RZ ;  /* 0x0000000706007224 */ /* 0x004fc600078e02ff */
[----:B------:R-:W0:Y:S01]  /*134d0*/  SHFL.IDX PT, R7, R4, RZ, 0x181f ;  /* 0x00181fff04077589 */ /* 0x000e2200000e0000 */
[----:B---3--:R-:W-:-:S03]  /*134e0*/  IMAD.IADD R2, R8, 0x1, R5 ;  /* 0x0000000108027824 */ /* 0x008fc600078e0205 */
[----:B------:R-:W1:Y:S01]  /*134f0*/  SHFL.IDX PT, R6, R3, RZ, 0x181f ;  /* 0x00181fff03067589 */ /* 0x000e6200000e0000 */
[C---:B------:R-:W-:Y:S01]  /*13500*/  VIADD R5, R2.reuse, 0x10 ;  /* 0x0000001002057836 */ /* 0x040fe20000000000 */
[----:B------:R-:W-:-:S13]  /*13510*/  ISETP.GE.AND P1, PT, R2, R0, PT ;  /* 0x000000000200720c */ /* 0x000fda0003f26270 */
[----:B0-----:R-:W-:-:S05]  /*13520*/  @!P1 LEA R7, P2, R10, R7, 0x1 ;  /* 0x000000070a079211 */ /* 0x001fca00078408ff */
[----:B-1----:R-:W-:-:S05]  /*13530*/  @!P1 IMAD.X R6, RZ, RZ, R6, P2 ;  /* 0x000000ffff069224 */ /* 0x002fca00010e0606 */
[----:B------:R-:W-:-:S04]  /*13540*/  @!P1 LOP3.LUT R7, R7, R6, RZ, 0x3c, !PT ;  /* 0x0000000607079212 */ /* 0x000fc800078e3cff */
[----:B------:R-:W-:-:S04]  /*13550*/  @!P1 LOP3.LUT R6, R7, R6, RZ, 0x3c, !PT ;  /* 0x0000000607069212 */ /* 0x000fc800078e3cff */
[----:B------:R-:W-:-:S05]  /*13560*/  @!P1 LOP3.LUT R7, R7, R6, RZ, 0x3c, !PT ;  /* 0x0000000607079212 */ /* 0x000fca00078e3cff */
[----:B------:R-:W-:Y:S01]  /*13570*/  @!PT LDS RZ, [RZ] ;  /* 0x00000000fffff984 */ /* 0x000fe20000000800 */
[----:B-----5:R0:W-:Y:S01]  /*13580*/  @!P1 LDGSTS.E.BYPASS.LTC128B.128 [R9+0x20400], desc[UR40][R6.64], !P0 ;  /* 0x2040000006099fae */ /* 0x0201e2000c101d68 */
[----:B------:R-:W-:-:S03]  /*13590*/  ISETP.GE.AND P1, PT, R5, R0, PT ;  /* 0x000000000500720c */ /* 0x000fc60003f26270 */
[----:B------:R-:W1:Y:S04]  /*135a0*/  SHFL.IDX PT, R5, R4, 0x1, 0x181f ;  /* 0x00381f0004057f89 */ /* 0x000e6800000e0000 */
[----:B0-----:R-:W0:Y:S06]  /*135b0*/  SHFL.IDX PT, R6, R3, 0x1, 0x181f ;  /* 0x00381f0003067f89 */ /* 0x001e2c00000e0000 */
[----:B-1----:R-:W-:-:S05]  /*135c0*/  @!P1 LEA R5, P2, R10, R5, 0x1 ;  /* 0x000000050a059211 */ /* 0x002fca00078408ff */
[----:B0-----:R-:W-:-:S04]  /*135d0*/  @!P1 IMAD.X R6, RZ, RZ, R6, P2 ;  /* 0x000000ffff069224 */ /* 0x001fc800010e0606 */
[----:B------:R-:W-:Y:S02]  /*135e0*/  @!P1 IMAD.MOV.U32 R7, RZ, RZ, R6 ;  /* 0x000000ffff079224 */ /* 0x000fe400078e0006 */
[----:B------:R-:W-:Y:S02]  /*135f0*/  @!P1 IMAD.MOV.U32 R6, RZ, RZ, R5 ;  /* 0x000000ffff069224 */ /* 0x000fe400078e0005 */
[----:B------:R-:W-:-:S03]  /*13600*/  VIADD R5, R2, 0x20 ;  /* 0x0000002002057836 */ /* 0x000fc60000000000 */
[----:B------:R0:W-:Y:S02]  /*13610*/  @!P1 LDGSTS.E.BYPASS.LTC128B.128 [R9+0x20c00], desc[UR40][R6.64], !P0 ;  /* 0x20c0000006099fae */ /* 0x0001e4000c101d68 */
[----:B------:R-:W-:Y:S02]  /*13620*/  ISETP.GE.AND P1, PT, R5, R0, PT ;  /* 0x000000000500720c */ /* 0x000fe40003f26270 */
[----:B------:R-:W1:Y:S04]  /*13630*/  SHFL.IDX PT, R5, R4, 0x2, 0x181f ;  /* 0x00581f0004057f89 */ /* 0x000e6800000e0000 */
[----:B------:R-:W-:Y:S04]  /*13640*/  SHFL.IDX PT, R4, R4, 0x3, 0x181f ;  /* 0x00781f0004047f89 */ /* 0x000fe800000e0000 */
[----:B0-----:R-:W0:Y:S04]  /*13650*/  SHFL.IDX PT, R6, R3, 0x2, 0x181f ;  /* 0x00581f0003067f89 */ /* 0x001e2800000e0000 */
[----:B------:R-:W2:Y:S01]  /*13660*/  SHFL.IDX PT, R3, R3, 0x3, 0x181f ;  /* 0x00781f0003037f89 */ /* 0x000ea200000e0000 */
[----:B-1----:R-:W-:-:S05]  /*13670*/  @!P1 LEA R5, P2, R10, R5, 0x1 ;  /* 0x000000050a059211 */ /* 0x002fca00078408ff */
[----:B0-----:R-:W-:-:S04]  /*13680*/  @!P1 IMAD.X R6, RZ, RZ, R6, P2 ;  /* 0x000000ffff069224 */ /* 0x001fc800010e0606 */
[----:B------:R-:W-:Y:S02]  /*13690*/  @!P1 IMAD.MOV.U32 R7, RZ, RZ, R6 ;  /* 0x000000ffff079224 */ /* 0x000fe400078e0006 */
[----:B------:R-:W-:-:S05]  /*136a0*/  @!P1 IMAD.MOV.U32 R6, RZ, RZ, R5 ;  /* 0x000000ffff069224 */ /* 0x000fca00078e0005 */
[----:B--2---:R0:W-:Y:S02]  /*136b0*/  @!P1 LDGSTS.E.BYPASS.LTC128B.128 [R9+0x21400], desc[UR40][R6.64], !P0 ;  /* 0x2140000006099fae */ /* 0x0041e4000c101d68 */
.L_x_2619:
[----:B------:R1:W5:Y:S01]  /*136c0*/  LDL R8, [R1] ;  /* 0x0000000001087983 */ /* 0x0003620000100800 */
        /* <DEDUP_REMOVED lines=10> */
.L_x_2492:
[----:B-1----:R-:W2:Y:S01]  /*13770*/  LDL R2, [R1] ;  /* 0x0000000001027983 */ /* 0x002ea20000100800 */
        /* <DEDUP_REMOVED lines=16> */
[----:B------:R-:W2:Y:S03]  /*13880*/  SYNCS.PHASECHK.TRANS64.TRYWAIT P0, [R2+URZ+0x28c20], R0 ;  /* 0x028c2000020075a7 */ /* 0x000ea6000800017f */
[----:B-12---:R-:W-:Y:S05]  /*13890*/  @!P0 BRA `(.L_x_2494) ;  /* 0x0000005000688947 */ /* 0x006fea0003800000 */
.L_x_2620:
[----:B------:R-:W-:Y:S05]  /*138a0*/  BSYNC B0 ;  /* 0x0000000000007941 */ /* 0x000fea0003800000 */
.L_x_2493:
[----:B-1----:R-:W2:Y:S01]  /*138b0*/  LDL R2, [R1+0x10] ;  /* 0x0000100001027983 */ /* 0x002ea20000100800 */
[----:B------:R-:W-:Y:S01]  /*138c0*/  BSSY B0, `(.L_x_2495) ;  /* 0x000009a000007945 */ /* 0x000fe20003800000 */
[----:B--2---:R-:W-:-:S13]  /*138d0*/  LOP3.LUT P0, RZ, R2, 0x1, RZ, 0xc0, !PT ;  /* 0x0000000102ff7812 */ /* 0x004fda000780c0ff */
[----:B------:R-:W-:Y:S05]  /*138e0*/  @!P0 BRA `(.L_x_2496) ;  /* 0x00000008005c8947 */ /* 0x000fea0003800000 */
[----:B------:R-:W2:Y:S04]  /*138f0*/  LDL R5, [R1] ;  /* 0x0000000001057983 */ /* 0x000ea80000100800 */
[----:B------:R-:W2:Y:S04]  /*13900*/  LDL R4, [R1+0x4] ;  /* 0x0000040001047983 */ /* 0x000ea80000100800 */
[----:B------:R-:W3:Y:S01]  /*13910*/  LDL R2, [R1+0xc] ;  /* 0x00000c0001027983 */ /* 0x000ee20000100800 */
[----:B------:R-:W-:Y:S01]  /*13920*/  BSSY B1, `(.L_x_2497) ;  /* 0x0000008000017945 */ /* 0x000fe20003800000 */
[----:B------:R-:W1:Y:S02]  /*13930*/  S2R R3, SR_TID.X ;  /* 0x0000000000037919 */ /* 0x000e640000002100 */
[----:B-1----:R-:W-:-:S04]  /*13940*/  LOP3.LUT R3, R3, 0x7f, RZ, 0xc0, !PT ;  /* 0x0000007f03037812 */ /* 0x002fc800078ec0ff */
[----:B------:R-:W-:Y:S01]  /*13950*/  ISETP.NE.AND P1, PT, R3, RZ, PT ;  /* 0x000000ff0300720c */ /* 0x000fe20003f25270 */
[----:B--2---:R-:W-:Y:S01]  /*13960*/  IMAD R0, R4, 0x8, R5 ;  /* 0x0000000804007824 */ /* 0x004fe200078e0205 */
[----:B---3--:R-:W-:-:S04]  /*13970*/  SHF.L.U32 R2, R2, 0x1f, RZ ;  /* 0x0000001f02027819 */ /* 0x008fc800000006ff */
[----:B------:R-:W1:Y:S02]  /*13980*/  SYNCS.PHASECHK.TRANS64.TRYWAIT P0, [R0+URZ+0x28c60], R2 ;  /* 0x028c6002000075a7 */ /* 0x000e64000800017f */
[----:B-1----:R-:W-:Y:S05]  /*13990*/  @!P0 BRA `(.L_x_2498) ;  /* 0x0000005000408947 */ /* 0x002fea0003800000 */
.L_x_2621:
[----:B------:R-:W-:Y:S05]  /*139a0*/  BSYNC B1 ;  /* 0x0000000000017941 */ /* 0x000fea0003800000 */
.L_x_2497:
[----:B------:R-:W-:Y:S04]  /*139b0*/  BSSY B1, `(.L_x_2499) ;  /* 0x0000009000017945 */ /* 0x000fe80003800000 */
        /* <DEDUP_REMOVED lines=8> */
.L_x_2500:
[----:B------:R-:W-:Y:S05]  /*13a40*/  BSYNC B1 ;  /* 0x0000000000017941 */ /* 0x000fea0003800000 */
.L_x_2499:
[----:B------:R-:W2:Y:S04]  /*13a50*/  LDL R5, [R1+0x18] ;  /* 0x0000180001057983 */ /* 0x000ea80000100800 */
[----:B------:R-:W2:Y:S04]  /*13a60*/  LDL.LU R3, [R1+0x24] ;  /* 0x0000240001037983 */ /* 0x000ea80000300800 */
[----:B------:R-:W3:Y:S04]  /*13a70*/  LDL R4, [R1] ;  /* 0x0000000001047983 */ /* 0x000ee80000100800 */
[----:B-1----:R-:W3:Y:S01]  /*13a80*/  LDL R2, [R1+0x4] ;  /* 0x0000040001027983 */ /* 0x002ee20000100800 */
[----:B------:R-:W-:Y:S01]  /*13a90*/  UIADD3 UR4, UP0, UR38, 0x470, URZ ;  /* 0x0000047026047890 */ /* 0x000fe2000ff1e03f */
[----:B------:R-:W-:Y:S01]  /*13aa0*/  PLOP3.LUT P0, PT, PT, PT, PT, 0x80, 0x0 ;  /* 0x000000000000781c */ /* 0x000fe20003f0f070 */
[----:B------:R-:W-:Y:S01]  /*13ab0*/  VIADD R0, R0, 0x28c50 ;  /* 0x00028c5000007836 */ /* 0x000fe20000000000 */
[----:B------:R-:W-:Y:S01]  /*13ac0*/  UMOV UR6, 0x0 ;  /* 0x0000000000067882 */ /* 0x000fe20000000000 */
[----:B------:R-:W-:Y:S01]  /*13ad0*/  UIADD3.X UR5, URZ, UR39, URZ, UP0, !UPT ;  /* 0x000000273f057290 */ /* 0x000fe200087fe43f */
[----:B------:R-:W-:Y:S01]  /*13ae0*/  UMOV UR7, 0x14f00000 ;  /* 0x14f0000000077882 */ /* 0x000fe20000000000 */
[----:B------:R-:W-:Y:S01]  /*13af0*/  UMOV UR10, URZ ;  /* 0x0000003f000a7c82 */ /* 0x000fe20008000000 */
[----:B--2---:R-:W-:-:S02]  /*13b00*/  IMAD R3, R3, 0x40, R5 ;  /* 0x0000004003037824 */ /* 0x004fc400078e0205 */
[----:B---3--:R-:W-:-:S04]  /*13b10*/  IMAD R2, R2, 0x10000, R4 ;  /* 0x0001000002027824 */ /* 0x008fc800078e0204 */
[----:B------:R-:W-:-:S07]  /*13b20*/  VIADD R4, R2, 0x400 ;  /* 0x0000040002047836 */ /* 0x000fce0000000000 */
.L_x_2501:
        /* <DEDUP_REMOVED lines=10> */
[----:B------:R-:W-:Y:S01]  /*13bd0*/  PLOP3.LUT P0, PT, PT, PT, PT, 0x80, 0x0 ;  /* 0x000000000000781c */ /* 0x000fe20003f0f070 */
[----:B------:R-:W-:Y:S01]  /*13be0*/  VIADD R4, R2, 0x2400 ;  /* 0x0000240002047836 */ /* 0x000fe20000000000 */
[----:B------:R-:W-:Y:S01]  /*13bf0*/  UMOV UR6, 0x0 ;  /* 0x0000000000067882 */ /* 0x000fe20000000000 */
[----:B------:R-:W-:Y:S01]  /*13c00*/  UMOV UR7, 0x14f00000 ;  /* 0x14f0000000077882 */ /* 0x000fe20000000000 */
[----:B------:R-:W-:-:S09]  /*13c10*/  UMOV UR10, 0x40 ;  /* 0x00000040000a7882 */ /* 0x000fd20000000000 */
.L_x_2502:
        /* <DEDUP_REMOVED lines=15> */
.L_x_2503:
        /* <DEDUP_REMOVED lines=15> */
.L_x_2504:
        /* <DEDUP_REMOVED lines=15> */
.L_x_2505:
        /* <DEDUP_REMOVED lines=15> */
.L_x_2506:
        /* <DEDUP_REMOVED lines=15> */
.L_x_2507:
        /* <DEDUP_REMOVED lines=15> */
.L_x_2508:
        /* <DEDUP_REMOVED lines=10> */
.L_x_2496:
[----:B------:R-:W-:Y:S05]  /*14260*/  BSYNC B0 ;  /* 0x0000000000007941 */ /* 0x000fea0003800000 */
.L_x_2495:
[----:B------:R-:W2:Y:S04]  /*14270*/  LDL R4, [R1+0x20] ;  /* 0x0000200001047983 */ /* 0x000ea80000100800 */
[----:B------:R-:W3:Y:S01]  /*14280*/  LDL R5, [R1+0x1c] ;  /* 0x00001c0001057983 */ /* 0x000ee20000100800 */
[----:B------:R-:W-:Y:S01]  /*14290*/  BSSY B0, `(.L_x_2509) ;  /* 0x00002b3000007945 */ /* 0x000fe20003800000 */
[----:B--2---:R-:W-:-:S05]  /*142a0*/  VIADD R0, R4, 0xfffffffe ;  /* 0xfffffffe04007836 */ /* 0x004fca0000000000 */
[----:B---3--:R-:W-:-:S13]  /*142b0*/  ISETP.GE.AND P0, PT, R0, R5, PT ;  /* 0x000000050000720c */ /* 0x008fda0003f06270 */
[----:B------:R-:W-:Y:S05]  /*142c0*/  @!P0 BRA `(.L_x_2510) ;  /* 0x0000002800bc8947 */ /* 0x000fea0003800000 */
[----:B------:R-:W-:Y:S01]  /*142d0*/  IMAD.MOV R2, RZ, RZ, -R4 ;  /* 0x000000ffff027224 */ /* 0x000fe200078e0a04 */
[----:B0-----:R-:W-:Y:S01]  /*142e0*/  LOP3.LUT R6, RZ, R5, RZ, 0x33, !PT ;  /* 0x00000005ff067212 */ /* 0x001fe200078e33ff */
[----:B------:R-:W-:Y:S03]  /*142f0*/  BSSY B2, `(.L_x_2511) ;  /* 0x00000e7000027945 */ /* 0x000fe60003800000 */
[----:B------:R-:W-:-:S05]  /*14300*/  VIADDMNMX R6, R2, 0x1, R6, !PT ;  /* 0x0000000102067846 */ /* 0x000fca0007800106 */
[----:B------:R-:W-:-:S05]  /*14310*/  IMAD.IADD R2, R4, 0x1, R6 ;  /* 0x0000000104027824 */ /* 0x000fca00078e0206 */
[----:B------:R-:W-:-:S04]  /*14320*/  LOP3.LUT R2, R2, 0x1, RZ, 0xc0, !PT ;  /* 0x0000000102027812 */ /* 0x000fc800078ec0ff */
[----:B------:R-:W-:-:S13]  /*14330*/  ISETP.NE.U32.AND P0, PT, R2, 0x1, PT ;  /* 0x000000010200780c */ /* 0x000fda0003f05070 */
        /* <DEDUP_REMOVED lines=36> */
[----:B------:R1:W5:Y:S04]  /*14580*/  LDG.E R17, desc[UR40][R4.64] ;  /* 0x0000002804117981 */ /* 0x000368000c1e1900 */
.L_x_2515:
[----:B------:R-:W2:Y:S01]  /*14590*/  LDL R2, [R1] ;  /* 0x0000000001027983 */ /* 0x000ea20000100800 */
[----:B------:R-:W-:Y:S01]  /*145a0*/  BSSY B3, `(.L_x_2516) ;  /* 0x0000008000037945 */ /* 0x000fe20003800000 */
[----:B-1----:R-:W1:Y:S02]  /*145b0*/  S2R R4, SR_TID.X ;  /* 0x0000000000047919 */ /* 0x002e640000002100 */
[----:B-1----:R-:W-:-:S04]  /*145c0*/  LOP3.LUT R4, R4, 0x7f, RZ, 0xc0, !PT ;  /* 0x0000007f04047812 */ /* 0x002fc800078ec0ff */
[----:B------:R-:W-:Y:S01]  /*145d0*/  ISETP.NE.AND P1, PT, R4, RZ, PT ;  /* 0x000000ff0400720c */ /* 0x000fe20003f25270 */
[----:B--2---:R-:W-:Y:S01]  /*145e0*/  IMAD R3, R8, 0x8, R2 ;  /* 0x0000000808037824 */ /* 0x004fe200078e0202 */
[----:B------:R-:W-:-:S04]  /*145f0*/  SHF.L.U32 R2, R7, 0x1f, RZ ;  /* 0x0000001f07027819 */ /* 0x000fc800000006ff */
[----:B------:R-:W1:Y:S02]  /*14600*/  SYNCS.PHASECHK.TRANS64.TRYWAIT P0, [R3+URZ+0x28c40], R2 ;  /* 0x028c4002030075a7 */ /* 0x000e64000800017f */
[----:B-1----:R-:W-:Y:S05]  /*14610*/  @!P0 BRA `(.L_x_2517) ;  /* 0x0000004400348947 */ /* 0x002fea0003800000 */
.L_x_2622:
[----:B------:R-:W-:Y:S05]  /*14620*/  BSYNC B3 ;  /* 0x0000000000037941 */ /* 0x000fea0003800000 */
.L_x_2516:
        /* <DEDUP_REMOVED lines=9> */
.L_x_2519:
[----:B------:R-:W-:Y:S05]  /*146c0*/  BSYNC B3 ;  /* 0x0000000000037941 */ /* 0x000fea0003800000 */
.L_x_2518:
[----:B0-----:R-:W2:Y:S04]  /*146d0*/  LDL R8, [R1] ;  /* 0x0000000001087983 */ /* 0x001ea80000100800 */
        /* <DEDUP_REMOVED lines=13> */
.L_x_2520:
        /* <DEDUP_REMOVED lines=13> */
.L_x_2623:
[----:B------:R-:W-:Y:S05]  /*14880*/  BSYNC B3 ;  /* 0x0000000000037941 */ /* 0x000fea0003800000 */
.L_x_2521:
        /* <DEDUP_REMOVED lines=11> */
.L_x_2524:
[----:B------:R-:W-:Y:S05]  /*14940*/  BSYNC B3 ;  /* 0x0000000000037941 */ /* 0x000fea0003800000 */
.L_x_2523:
[----:B------:R-:W2:Y:S04]  /*14950*/  LDL R4, [R1] ;  /* 0x0000000001047983 */ /* 0x000ea80000100800 */
        /* <DEDUP_REMOVED lines=10> */
.L_x_2525:
        /* <DEDUP_REMOVED lines=15> */
.L_x_2526:
        /* <DEDUP_REMOVED lines=15> */
.L_x_2527:
        /* <DEDUP_REMOVED lines=15> */
.L_x_2528:
        /* <DEDUP_REMOVED lines=15> */
.L_x_2529:
        /* <DEDUP_REMOVED lines=15> */
.L_x_2530:
        /* <DEDUP_REMOVED lines=15> */
.L_x_2531:
        /* <DEDUP_REMOVED lines=15> */
.L_x_2532:
        /* <DEDUP_REMOVED lines=10> */
.L_x_2514:
[----:B------:R-:W-:Y:S05]  /*15130*/  BSYNC B1 ;  /* 0x0000000000017941 */ /* 0x000fea0003800000 */
.L_x_2513:
[----:B------:R-:W2:Y:S02]  /*15140*/  LDL R4, [R1+0x20] ;  /* 0x0000200001047983 */ /* 0x000ea40000100800 */
[----:B--2---:R-:W-:-:S07]  /*15150*/  VIADD R0, R4, 0xfffffffd ;  /* 0xfffffffd04007836 */ /* 0x004fce0000000000 */
.L_x_2512:
[----:B------:R-:W-:Y:S05]  /*15160*/  BSYNC B2 ;  /* 0x0000000000027941 */ /* 0x000fea0003800000 */
.L_x_2511:
[----:B------:R-:W2:Y:S01]  /*15170*/  LDL.LU R2, [R1+0x20] ;  /* 0x0000200001027983 */ /* 0x000ea20000300800 */
[----:B------:R-:W-:Y:S01]  /*15180*/  VIADD R6, R6, 0xfffffffe ;  /* 0xfffffffe06067836 */ /* 0x000fe20000000000 */
[----:B--2---:R-:W-:-:S04]  /*15190*/  LOP3.LUT R2, RZ, R2, RZ, 0x33, !PT ;  /* 0x00000002ff027212 */ /* 0x004fc800078e33ff */
[----:B------:R-:W-:-:S13]  /*151a0*/  ISETP.NE.AND P0, PT, R6, R2, PT ;  /* 0x000000020600720c */ /* 0x000fda0003f05270 */
[----:B------:R-:W-:Y:S05]  /*151b0*/  @!P0 BRA `(.L_x_2510) ;  /* 0x0000001c00008947 */ /* 0x000fea0003800000 */
.L_x_2573:
        /* <DEDUP_REMOVED lines=36> */
.L_x_2535:
[----:B------:R-:W0:Y:S01]  /*15400*/  LDL R2, [R1] ;  /* 0x0000000001027983 */ /* 0x000e220000100800 */
[----:B------:R-:W-:Y:S01]  /*15410*/  BSSY B2, `(.L_x_2536) ;  /* 0x0000008000027945 */ /* 0x000fe20003800000 */
[----:B------:R-:W1:Y:S02]  /*15420*/  S2R R3, SR_TID.X ;  /* 0x0000000000037919 */ /* 0x000e640000002100 */
[----:B-1----:R-:W-:-:S04]  /*15430*/  LOP3.LUT R3, R3, 0x7f, RZ, 0xc0, !PT ;  /* 0x0000007f03037812 */ /* 0x002fc800078ec0ff */
[----:B------:R-:W-:Y:S01]  /*15440*/  ISETP.NE.AND P1, PT, R3, RZ, PT ;  /* 0x000000ff0300720c */ /* 0x000fe20003f25270 */
[----:B0-----:R-:W-:Y:S01]  /*15450*/  IMAD R4, R7, 0x8, R2 ;  /* 0x0000000807047824 */ /* 0x001fe200078e0202 */
[----:B------:R-:W-:-:S04]  /*15460*/  SHF.L.U32 R2, R6, 0x1f, RZ ;  /* 0x0000001f06027819 */ /* 0x000fc800000006ff */
[----:B------:R-:W0:Y:S02]  /*15470*/  SYNCS.PHASECHK.TRANS64.TRYWAIT P0, [R4+URZ+0x28c40], R2 ;  /* 0x028c4002040075a7 */ /* 0x000e24000800017f */
[----:B0-----:R-:W-:Y:S05]  /*15480*/  @!P0 BRA `(.L_x_2537) ;  /* 0x0000003400c08947 */ /* 0x001fea0003800000 */
.L_x_2624:
[----:B------:R-:W-:Y:S05]  /*15490*/  BSYNC B2 ;  /* 0x0000000000027941 */ /* 0x000fea0003800000 */
.L_x_2536:
        /* <DEDUP_REMOVED lines=9> */
.L_x_2539:
[----:B------:R-:W-:Y:S05]  /*15530*/  BSYNC B2 ;  /* 0x0000000000027941 */ /* 0x000fea0003800000 */
.L_x_2538:
[----:B------:R-:W2:Y:S04]  /*15540*/  LDL R3, [R1] ;  /* 0x0000000001037983 */ /* 0x000ea80000100800 */
        /* <DEDUP_REMOVED lines=12> */
.L_x_2540:
        /* <DEDUP_REMOVED lines=13> */
.L_x_2625:
[----:B------:R-:W-:Y:S05]  /*156e0*/  BSYNC B2 ;  /* 0x0000000000027941 */ /* 0x000fea0003800000 */
.L_x_2541:
        /* <DEDUP_REMOVED lines=11> */
.L_x_2544:
[----:B------:R-:W-:Y:S05]  /*157a0*/  BSYNC B2 ;  /* 0x0000000000027941 */ /* 0x000fea0003800000 */
.L_x_2543:
[----:B------:R-:W2:Y:S01]  /*157b0*/  LDL R5, [R1] ;  /* 0x0000000001057983 */ /* 0x000ea20000100800 */
        /* <DEDUP_REMOVED lines=9> */
.L_x_2545:
        /* <DEDUP_REMOVED lines=15> */
.L_x_2546:
        /* <DEDUP_REMOVED lines=15> */
.L_x_2547:
        /* <DEDUP_REMOVED lines=15> */
.L_x_2548:
        /* <DEDUP_REMOVED lines=15> */
.L_x_2549:
        /* <DEDUP_REMOVED lines=15> */
.L_x_2550:
        /* <DEDUP_REMOVED lines=15> */
.L_x_2551:
        /* <DEDUP_REMOVED lines=15> */
.L_x_2552:
        /* <DEDUP_REMOVED lines=10> */
.L_x_2534:
[----:B------:R-:W-:Y:S05]  /*15f80*/  BSYNC B1 ;  /* 0x0000000000017941 */ /* 0x000fea0003800000 */
.L_x_2533:
[----:B------:R-:W2:Y:S01]  /*15f90*/  LDL R2, [R1+0x10] ;  /* 0x0000100001027983 */ /* 0x000ea20000100800 */
[----:B------:R-:W-:Y:S01]  /*15fa0*/  VIADD R7, R7, 0x1 ;  /* 0x0000000107077836 */ /* 0x000fe20000000000 */
[----:B------:R-:W-:Y:S04]  /*15fb0*/  BSSY B1, `(.L_x_2553) ;  /* 0x00000dc000017945 */ /* 0x000fe80003800000 */
[----:B------:R-:W-:-:S04]  /*15fc0*/  ISETP.NE.AND P0, PT, R7, 0x2, PT ;  /* 0x000000020700780c */ /* 0x000fc80003f05270 */
[----:B------:R-:W-:Y:S02]  /*15fd0*/  SEL R9, R7, RZ, P0 ;  /* 0x000000ff07097207 */ /* 0x000fe40000000000 */
[----:B--2---:R-:W-:Y:S02]  /*15fe0*/  LOP3.LUT P2, RZ, R2, 0x1, RZ, 0xc0, !PT ;  /* 0x0000000102ff7812 */ /* 0x004fe4000784c0ff */
[----:B------:R-:W-:-:S04]  /*15ff0*/  SEL R2, RZ, 0x1, P0 ;  /* 0x00000001ff027807 */ /* 0x000fc80000000000 */
[----:B-----5:R-:W-:Y:S01]  /*16000*/  LOP3.LUT R8, R6, R2, RZ, 0x3c, !PT ;  /* 0x0000000206087212 */ /* 0x020fe200078e3cff */
[----:B------:R-:W-:-:S04]  /*16010*/  VIADD R6, R0, 0xffffffff ;  /* 0xffffffff00067836 */ /* 0x000fc80000000000 */
[----:B------:R0:W-:Y:S04]  /*16020*/  STL [R1+0xc], R8 ;  /* 0x00000c0801007387 */ /* 0x0001e80000100800 */
[----:B------:R0:W-:Y:S01]  /*16030*/  STL [R1+0x4], R9 ;  /* 0x0000040901007387 */ /* 0x0001e20000100800 */
[----:B------:R-:W-:Y:S05]  /*16040*/  @!P2 BRA `(.L_x_2554) ;  /* 0x0000000c0048a947 */ /* 0x000fea0003800000 */
[----:B------:R-:W-:Y:S01]  /*16050*/  ULDC.64 UR4, c[0x0][0x418] ;  /* 0x0001060000047ab9 */ /* 0x000fe20000000a00 */
[----:B------:R-:W-:Y:S01]  /*16060*/  IMAD.MOV.U32 R7, RZ, RZ, R6 ;  /* 0x000000ffff077224 */ /* 0x000fe200078e0006 */
        /* <DEDUP_REMOVED lines=22> */
.L_x_2555:
[----:B------:R-:W1:Y:S01]  /*161d0*/  LDL R2, [R1] ;  /* 0x0000000001027983 */ /* 0x000e620000100800 */
[----:B------:R-:W-:Y:S01]  /*161e0*/  BSSY B2, `(.L_x_2556) ;  /* 0x0000008000027945 */ /* 0x000fe20003800000 */
[----:B------:R-:W2:Y:S02]  /*161f0*/  S2R R3, SR_TID.X ;  /* 0x0000000000037919 */ /* 0x000ea40000002100 */
[----:B--2---:R-:W-:-:S04]  /*16200*/  LOP3.LUT R3, R3, 0x7f, RZ, 0xc0, !PT ;  /* 0x0000007f03037812 */ /* 0x004fc800078ec0ff */
[----:B------:R-:W-:Y:S01]  /*16210*/  ISETP.NE.AND P1, PT, R3, RZ, PT ;  /* 0x000000ff0300720c */ /* 0x000fe20003f25270 */
[----:B-1----:R-:W-:Y:S01]  /*16220*/  IMAD R4, R9, 0x8, R2 ;  /* 0x0000000809047824 */ /* 0x002fe200078e0202 */
[----:B------:R-:W-:-:S04]  /*16230*/  SHF.L.U32 R2, R8, 0x1f, RZ ;  /* 0x0000001f08027819 */ /* 0x000fc800000006ff */
[----:B------:R-:W1:Y:S02]  /*16240*/  SYNCS.PHASECHK.TRANS64.TRYWAIT P0, [R4+URZ+0x28c40], R2 ;  /* 0x028c4002040075a7 */ /* 0x000e64000800017f */
[----:B-1----:R-:W-:Y:S05]  /*16250*/  @!P0 BRA `(.L_x_2557) ;  /* 0x0000002800748947 */ /* 0x002fea0003800000 */
.L_x_2626:
[----:B------:R-:W-:Y:S05]  /*16260*/  BSYNC B2 ;  /* 0x0000000000027941 */ /* 0x000fea0003800000 */
.L_x_2556:
        /* <DEDUP_REMOVED lines=9> */
.L_x_2559:
[----:B------:R-:W-:Y:S05]  /*16300*/  BSYNC B2 ;  /* 0x0000000000027941 */ /* 0x000fea0003800000 */
.L_x_2558:
        /* <DEDUP_REMOVED lines=14> */
.L_x_2560:
        /* <DEDUP_REMOVED lines=13> */
.L_x_2627:
[----:B------:R-:W-:Y:S05]  /*164c0*/  BSYNC B2 ;  /* 0x0000000000027941 */ /* 0x000fea0003800000 */
.L_x_2561:
        /* <DEDUP_REMOVED lines=11> */
.L_x_2564:
[----:B------:R-:W-:Y:S05]  /*16580*/  BSYNC B2 ;  /* 0x0000000000027941 */ /* 0x000fea0003800000 */
.L_x_2563:
[----:B------:R-:W2:Y:S04]  /*16590*/  LDL R9, [R1] ;  /* 0x0000000001097983 */ /* 0x000ea80000100800 */
        /* <DEDUP_REMOVED lines=10> */
.L_x_2565:
        /* <DEDUP_REMOVED lines=15> */
.L_x_2566:
        /* <DEDUP_REMOVED lines=15> */
.L_x_2567:
        /* <DEDUP_REMOVED lines=15> */
.L_x_2568:
        /* <DEDUP_REMOVED lines=15> */
.L_x_2569:
        /* <DEDUP_REMOVED lines=15> */
.L_x_2570:
        /* <DEDUP_REMOVED lines=15> */
.L_x_2571:
        /* <DEDUP_REMOVED lines=15> */
.L_x_2572:
        /* <DEDUP_REMOVED lines=10> */
.L_x_2554:
[----:B------:R-:W-:Y:S05]  /*16d70*/  BSYNC B1 ;  /* 0x0000000000017941 */ /* 0x000fea0003800000 */
.L_x_2553:
[----:B------:R-:W2:Y:S01]  /*16d80*/  LDL R2, [R1+0x1c] ;  /* 0x00001c0001027983 */ /* 0x000ea20000100800 */
[----:B------:R-:W-:Y:S01]  /*16d90*/  VIADD R0, R0, 0xfffffffe ;  /* 0xfffffffe00007836 */ /* 0x000fe20000000000 */
[----:B--2---:R-:W-:-:S13]  /*16da0*/  ISETP.GT.AND P0, PT, R6, R2, PT ;  /* 0x000000020600720c */ /* 0x004fda0003f04270 */
[----:B------:R-:W-:Y:S05]  /*16db0*/  @P0 BRA `(.L_x_2573) ;  /* 0xffffffe400000947 */ /* 0x000fea000383ffff */
.L_x_2510:
[----:B------:R-:W-:Y:S05]  /*16dc0*/  BSYNC B0 ;  /* 0x0000000000007941 */ /* 0x000fea0003800000 */
.L_x_2509:
        /* <DEDUP_REMOVED lines=19> */
[----:B0-----:R-:W0:Y:S02]  /*16f00*/  S2R R6, SR_LTMASK ;  /* 0x0000000000067919 */ /* 0x001e240000003900 */
[----:B0-----:R-:W-:-:S04]  /*16f10*/  LOP3.LUT R6, R6, UR4, RZ, 0xc0, !PT ;  /* 0x0000000406067c12 */ /* 0x001fc8000f8ec0ff */
[----:B------:R-:W0:Y:S01]  /*16f20*/  POPC R7, R6 ;  /* 0x0000000600077309 */ /* 0x000e220000000000 */
[----:B--2---:R-:W0:Y:S02]  /*16f30*/  SHFL.IDX PT, R4, R3, R4, 0x1f ;  /* 0x00001f0403047589 */ /* 0x004e2400000e0000 */
[----:B0-----:R-:W-:-:S07]  /*16f40*/  IADD3 R16, R4, UR37, R7 ;  /* 0x0000002504107c10 */ /* 0x001fce000fffe007 */
.L_x_2575:
[----:B------:R-:W-:Y:S05]  /*16f50*/  BSYNC B0 ;  /* 0x0000000000007941 */ /* 0x000fea0003800000 */
.L_x_2574:
[----:B------:R-:W-:-:S05]  /*16f60*/  SEL R0, R0, RZ, P0 ;  /* 0x000000ff00007207 */ /* 0x000fca0000000000 */
[----:B------:R2:W-:Y:S02]  /*16f70*/  STL [R1+0x4], R0 ;  /* 0x0000040001007387 */ /* 0x0005e40000100800 */
.L_x_2477:
[----:B------:R-:W-:Y:S05]  /*16f80*/  BSYNC B7 ;  /* 0x0000000000077941 */ /* 0x000fea0003800000 */
.L_x_2475:
        /* <DEDUP_REMOVED lines=10> */
[----:B------:R3:W-:Y:S01]  /*17030*/  STL [R1], R0 ;  /* 0x0000000001007387 */ /* 0x0007e20000100800 */
[----:B------:R-:W-:Y:S06]  /*17040*/  BAR.ARV 0x4, 0x180 ;  /* 0x0106000000007b1d */ /* 0x000fec0000002000 */
[----:B------:R-:W-:Y:S05]  /*17050*/  BRA `(.L_x_2577) ;  /* 0x0000000800d47947 */ /* 0x000fea0003800000 */
.L_x_2576:
        /* <DEDUP_REMOVED lines=36> */
.L_x_2637:
[----:B------:R-:W-:Y:S02]  /*172a0*/  ULDC UR4, c[0x0][0xc38] ;  /* 0x00030e0000047ab9 */ /* 0x000fe40000000800 */
[----:B------:R-:W-:-:S04]  /*172b0*/  IMAD.U32 R4, RZ, RZ, UR4 ;  /* 0x00000004ff047e24 */ /* 0x000fc8000f8e00ff */
[----:B--2---:R-:W-:-:S04]  /*172c0*/  IMAD R5, R14, R4, RZ ;  /* 0x000000040e057224 */ /* 0x004fc800078e02ff */
[----:B------:R-:W-:-:S05]  /*172d0*/  IMAD.IADD R16, R16, 0x1, R5 ;  /* 0x0000000110107824 */ /* 0x000fca00078e0205 */
[----:B------:R-:W-:-:S13]  /*172e0*/  ISETP.GT.AND P6, PT, R16, R0, PT ;  /* 0x000000001000720c */ /* 0x000fda0003fc4270 */
[----:B------:R-:W-:Y:S05]  /*172f0*/  @P6 BRA `(.L_x_2579) ;  /* 0x00000000009c6947 */ /* 0x000fea0003800000 */
.L_x_2584:
[----:B------:R-:W2:Y:S01]  /*17300*/  LDC R4, c[0x0][0xc3c] ;  /* 0x00030f00ff047b82 */ /* 0x000ea20000000800 */
[----:B------:R-:W-:-:S05]  /*17310*/  VIADD R19, R19, 0x1f ;  /* 0x0000001f13137836 */ /* 0x000fca0000000000 */
[----:B--2---:R-:W-:-:S13]  /*17320*/  ISETP.GE.AND P6, PT, R19, R4, PT ;  /* 0x000000041300720c */ /* 0x004fda0003fc6270 */
[----:B0-----:R-:W-:Y:S05]  /*17330*/  @P6 BRA `(.L_x_2580) ;  /* 0x0000000400d06947 */ /* 0x001fea0003800000 */
        /* <DEDUP_REMOVED lines=10> */
.L_x_2582:
[----:B------:R-:W-:Y:S05]  /*173e0*/  BSYNC B0 ;  /* 0x0000000000007941 */ /* 0x000fea0003800000 */
.L_x_2581:
[----:B------:R-:W-:-:S03]  /*173f0*/  UMOV UR4, 0xffffffff ;  /* 0xffffffff00047882 */ /* 0x000fc60000000000 */
[----:B------:R-:W-:Y:S05]  /*17400*/  BRA.DIV UR4, `(.L_x_2583) ;  /* 0x0000001e04547947 */ /* 0x000fea000b800000 */
[----:B-----5:R-:W3:Y:S02]  /*17410*/  SHFL.UP PT, R14, R2, 0x1, RZ ;  /* 0x04200000020e7989 */ /* 0x020ee400000e00ff */
[----:B---3--:R-:W-:-:S05]  /*17420*/  SEL R13, R14, RZ, P1 ;  /* 0x000000ff0e0d7207 */ /* 0x008fca0000800000 */
[----:B------:R-:W-:-:S05]  /*17430*/  IMAD.IADD R13, R2, 0x1, R13 ;  /* 0x00000001020d7824 */ /* 0x000fca00078e020d */
[----:B------:R-:W3:Y:S02]  /*17440*/  SHFL.UP PT, R14, R13, 0x2, RZ ;  /* 0x044000000d0e7989 */ /* 0x000ee400000e00ff */
[----:B---3--:R-:W-:-:S05]  /*17450*/  SEL R4, R14, RZ, P2 ;  /* 0x000000ff0e047207 */ /* 0x008fca0001000000 */
[----:B------:R-:W-:-:S05]  /*17460*/  IMAD.IADD R4, R13, 0x1, R4 ;  /* 0x000000010d047824 */ /* 0x000fca00078e0204 */
[----:B------:R-:W3:Y:S02]  /*17470*/  SHFL.UP PT, R14, R4, 0x4, RZ ;  /* 0x04800000040e7989 */ /* 0x000ee400000e00ff */
[----:B---3--:R-:W-:-:S05]  /*17480*/  SEL R5, R14, RZ, P3 ;  /* 0x000000ff0e057207 */ /* 0x008fca0001800000 */
[----:B------:R-:W-:-:S05]  /*17490*/  IMAD.IADD R5, R4, 0x1, R5 ;  /* 0x0000000104057824 */ /* 0x000fca00078e0205 */
[----:B------:R-:W0:Y:S02]  /*174a0*/  SHFL.UP PT, R14, R5, 0x8, RZ ;  /* 0x05000000050e7989 */ /* 0x000e2400000e00ff */
[----:B0-----:R-:W-:-:S05]  /*174b0*/  SEL R6, R14, RZ, P4 ;  /* 0x000000ff0e067207 */ /* 0x001fca0002000000 */
[----:B------:R-:W-:-:S05]  /*174c0*/  IMAD.IADD R6, R5, 0x1, R6 ;  /* 0x0000000105067824 */ /* 0x000fca00078e0206 */
[----:B------:R-:W1:Y:S02]  /*174d0*/  SHFL.UP PT, R14, R6, 0x10, RZ ;  /* 0x06000000060e7989 */ /* 0x000e6400000e00ff */
[----:B-12---:R-:W-:-:S05]  /*174e0*/  SEL R3, R14, RZ, P5 ;  /* 0x000000ff0e037207 */ /* 0x006fca0002800000 */
[----:B------:R-:W-:-:S05]  /*174f0*/  IMAD.IADD R3, R6, 0x1, R3 ;  /* 0x0000000106037824 */ /* 0x000fca00078e0203 */
[----:B------:R0:W1:Y:S02]  /*17500*/  SHFL.IDX PT, R14, R3, 0x1f, 0x1f ;  /* 0x03e01f00030e7f89 */ /* 0x00006400000e0000 */
.L_x_2645:
[----:B------:R-:W-:Y:S02]  /*17510*/  ULDC UR4, c[0x0][0xc38] ;  /* 0x00030e0000047ab9 */ /* 0x000fe40000000800 */
[----:B------:R-:W-:-:S04]  /*17520*/  IMAD.U32 R4, RZ, RZ, UR4 ;  /* 0x00000004ff047e24 */ /* 0x000fc8000f8e00ff */
[----:B-1----:R-:W-:-:S04]  /*17530*/  IMAD R5, R14, R4, RZ ;  /* 0x000000040e057224 */ /* 0x002fc800078e02ff */
[----:B------:R-:W-:-:S05]  /*17540*/  IMAD.IADD R16, R5, 0x1, R16 ;  /* 0x0000000105107824 */ /* 0x000fca00078e0210 */
[----:B------:R-:W-:-:S13]  /*17550*/  ISETP.GT.AND P6, PT, R16, R0, PT ;  /* 0x000000001000720c */ /* 0x000fda0003fc4270 */
[----:B------:R-:W-:Y:S05]  /*17560*/  @!P6 BRA `(.L_x_2584) ;  /* 0xfffffffc0064e947 */ /* 0x000fea000383ffff */
.L_x_2579:
[----:B------:R-:W-:Y:S01]  /*17570*/  IMAD.IADD R16, R16, 0x1, -R5 ;  /* 0x0000000110107824 */ /* 0x000fe200078e0a05 */
[----:B------:R-:W-:-:S03]  /*17580*/  UMOV UR4, 0xffffffff ;  /* 0xffffffff00047882 */ /* 0x000fc60000000000 */
[----:B------:R-:W-:-:S05]  /*17590*/  IMAD R5, R3, R4, R16 ;  /* 0x0000000403057224 */ /* 0x000fca00078e0210 */
[----:B------:R-:W-:Y:S01]  /*175a0*/  ISETP.GT.AND P6, PT, R5, R0, PT ;  /* 0x000000000500720c */ /* 0x000fe20003fc4270 */
[----:B------:R-:W-:-:S12]  /*175b0*/  BRA.DIV UR4, `(.L_x_2585) ;  /* 0x0000001e04a47947 */ /* 0x000fd8000b800000 */
[----:B------:R-:W-:-:S04]  /*175c0*/  VOTE.ANY R5, PT, !P6 ;  /* 0x0000000000057806 */ /* 0x000fc800070e0100 */
[----:B0-----:R-:W0:Y:S02]  /*175d0*/  POPC R6, R5 ;  /* 0x0000000500067309 */ /* 0x001e240000000000 */
[----:B0-----:R0:W2:Y:S02]  /*175e0*/  SHFL.IDX PT, R17, R2, R6, 0x1f ;  /* 0x00001f0602117589 */ /* 0x0010a400000e0000 */
.L_x_2649:
[----:B------:R-:W-:Y:S01]  /*175f0*/  ISETP.NE.AND P0, PT, R5, RZ, PT ;  /* 0x000000ff0500720c */ /* 0x000fe20003f05270 */
[----:B------:R-:W-:-:S12]  /*17600*/  IMAD.MOV.U32 R5, RZ, RZ, RZ ;  /* 0x000000ffff057224 */ /* 0x000fd800078e00ff */
[----:B------:R-:W-:Y:S05]  /*17610*/  @!P0 BRA `(.L_x_2586) ;  /* 0x0000000000108947 */ /* 0x000fea0003800000 */
[----:B------:R-:W-:Y:S01]  /*17620*/  UMOV UR4, 0xffffffff ;  /* 0xffffffff00047882 */ /* 0x000fe20000000000 */
[----:B------:R-:W-:Y:S02]  /*17630*/  VIADD R12, R6, 0xffffffff ;  /* 0xffffffff060c7836 */ /* 0x000fe40000000000 */
[----:B------:R-:W-:Y:S05]  /*17640*/  BRA.DIV UR4, `(.L_x_2587) ;  /* 0x0000001e04c87947 */ /* 0x000fea000b800000 */
[----:B------:R3:W4:Y:S02]  /*17650*/  SHFL.IDX PT, R5, R3, R12, 0x1f ;  /* 0x00001f0c03057589 */ /* 0x00072400000e0000 */
.L_x_2586:
[----:B01-3--:R-:W0:Y:S01]  /*17660*/  LDC.64 R2, c[0x0][0xc90] ;  /* 0x00032400ff027b82 */ /* 0x00be220000000a00 */
[----:B------:R-:W-:-:S04]  /*17670*/  IMAD.IADD R19, R6, 0x1, R19 ;  /* 0x0000000106137824 */ /* 0x000fc800078e0213 */
[----:B0-----:R-:W-:-:S05]  /*17680*/  IMAD.WIDE R2, R19, 0x4, R2 ;  /* 0x0000000413027825 */ /* 0x001fca00078e0202 */
[----:B------:R-:W2:Y:S01]  /*17690*/  LDG.E R7, desc[UR40][R2.64] ;  /* 0x0000002802077981 */ /* 0x000ea2000c1e1900 */
[----:B----4-:R-:W-:-:S04]  /*176a0*/  IMAD R16, R5, R4, R16 ;  /* 0x0000000405107224 */ /* 0x010fc800078e0210 */
[----:B------:R-:W-:Y:S02]  /*176b0*/  IMAD.IADD R0, R0, 0x1, -R16 ;  /* 0x0000000100007824 */ /* 0x000fe400078e0a10 */
[----:B--2---:R-:W-:-:S05]  /*176c0*/  IMAD R6, R17, R7, RZ ;  /* 0x0000000711067224 */ /* 0x004fca00078e02ff */
[----:B-----5:R-:W-:-:S04]  /*176d0*/  IABS R8, R6 ;  /* 0x0000000600087213 */ /* 0x020fc80000000000 */
[----:B------:R-:W0:Y:S08]  /*176e0*/  I2F.RP R2, R8 ;  /* 0x0000000800027306 */ /* 0x000e300000209400 */
        /* <DEDUP_REMOVED lines=9> */
[----:B------:R-:W-:-:S04]  /*17780*/  IMAD.HI.U32 R2, R2, R3, RZ ;  /* 0x0000000302027227 */ /* 0x000fc800078e00ff */
[----:B------:R-:W-:-:S04]  /*17790*/  IMAD.MOV R5, RZ, RZ, -R5 ;  /* 0x000000ffff057224 */ /* 0x000fc800078e0a05 */
        /* <DEDUP_REMOVED lines=11> */
[----:B------:R-:W-:Y:S02]  /*17850*/  IMAD R5, R7, R2, RZ ;  /* 0x0000000207057224 */ /* 0x000fe400078e02ff */
[----:B------:R-:W-:Y:S02]  /*17860*/  IMAD.MOV R2, RZ, RZ, -R2 ;  /* 0x000000ffff027224 */ /* 0x000fe400078e0a02 */
[----:B------:R-:W-:Y:S02]  /*17870*/  IMAD.MOV R3, RZ, RZ, -R5 ;  /* 0x000000ffff037224 */ /* 0x000fe400078e0a05 */
[----:B------:R-:W-:-:S03]  /*17880*/  IMAD R0, R6, R2, R0 ;  /* 0x0000000206007224 */ /* 0x000fc600078e0200 */
[----:B------:R-:W-:Y:S01]  /*17890*/  VIADDMNMX R4, R3, R4, R7, PT ;  /* 0x0000000403047246 */ /* 0x000fe20003800107 */
[----:B------:R-:W-:-:S03]  /*178a0*/  IMAD.IADD R5, R0, 0x1, R5 ;  /* 0x0000000100057824 */ /* 0x000fc600078e0205 */
[----:B------:R-:W-:-:S04]  /*178b0*/  IABS R7, R4 ;  /* 0x0000000400077213 */ /* 0x000fc80000000000 */
        /* <DEDUP_REMOVED lines=28> */
.L_x_2580:
[----:B------:R-:W-:Y:S01]  /*17a80*/  UMOV UR4, URZ ;  /* 0x0000003f00047c82 */ /* 0x000fe20008000000 */
[----:B------:R-:W-:Y:S01]  /*17a90*/  UMOV UR5, URZ ;  /* 0x0000003f00057c82 */ /* 0x000fe20008000000 */
[----:B------:R-:W-:Y:S01]  /*17aa0*/  ULDC UR6, c[0x0][0xc3c] ;  /* 0x00030f0000067ab9 */ /* 0x000fe20000000800 */
[----:B------:R-:W-:Y:S02]  /*17ab0*/  IMAD.MOV.U32 R16, RZ, RZ, R0 ;  /* 0x000000ffff107224 */ /* 0x000fe400078e0000 */
[----:B------:R-:W-:Y:S02]  /*17ac0*/  IMAD.U32 R17, RZ, RZ, UR4 ;  /* 0x00000004ff117e24 */ /* 0x000fe4000f8e00ff */
[----:B------:R-:W-:Y:S02]  /*17ad0*/  IMAD.U32 R18, RZ, RZ, UR5 ;  /* 0x00000005ff127e24 */ /* 0x000fe4000f8e00ff */
[----:B------:R-:W-:-:S07]  /*17ae0*/  IMAD.U32 R19, RZ, RZ, UR6 ;  /* 0x00000006ff137e24 */ /* 0x000fce000f8e00ff */
.L_x_2588:
[----:B------:R2:W3:Y:S01]  /*17af0*/  LDL R2, [R1] ;  /* 0x0000000001027983 */ /* 0x0004e20000100800 */
        /* <DEDUP_REMOVED lines=9> */
[----:B------:R2:W-:Y:S01]  /*17b90*/  @!P0 STL [R1], R2 ;  /* 0x0000000201008387 */ /* 0x0005e20000100800 */
[----:B------:R-:W-:Y:S06]  /*17ba0*/  BAR.ARV 0x5, 0x180 ;  /* 0x0146000000007b1d */ /* 0x000fec0000002000 */
.L_x_2577:
[----:B------:R-:W-:Y:S02]  /*17bb0*/  ULDC UR4, c[0x0][0xc3c] ;  /* 0x00030f0000047ab9 */ /* 0x000fe40000000800 */
[----:B----4-:R-:W-:-:S13]  /*17bc0*/  ISETP.GE.AND P0, PT, R19, UR4, PT ;  /* 0x0000000413007c0c */ /* 0x010fda000bf06270 */
[----:B------:R-:W-:Y:S05]  /*17bd0*/  @!P0 BRA `(.L_x_2589) ;  /* 0xffffff9c00c48947 */ /* 0x000fea000383ffff */
[----:B------:R-:W-:Y:S05]  /*17be0*/  BSYNC B8 ;  /* 0x0000000000087941 */ /* 0x000fea0003800000 */
.L_x_2463:
[----:B---3--:R-:W3:Y:S01]  /*17bf0*/  LDL.LU R0, [R1+0x40] ;  /* 0x0000400001007983 */ /* 0x008ee20000300800 */
[----:B------:R-:W-:Y:S01]  /*17c00*/  BSSY B0, `(.L_x_2590) ;  /* 0x000000b000007945 */ /* 0x000fe20003800000 */
[----:B------:R-:W4:Y:S01]  /*17c10*/  S2R R5, SR_CgaCtaId ;  /* 0x0000000000057919 */ /* 0x000f220000008800 */
[----:B---3--:R-:W-:-:S05]  /*17c20*/  VIADD R0, R0, 0x1 ;  /* 0x0000000100007836 */ /* 0x008fca0000000000 */
[----:B0-2---:R-:W-:-:S04]  /*17c30*/  LEA.HI R2, R0, R0, RZ, 0x1 ;  /* 0x0000000000027211 */ /* 0x005fc800078f08ff */
[----:B-1----:R-:W-:-:S05]  /*17c40*/  LOP3.LUT R3, R2, 0xfffffffe, RZ, 0xc0, !PT ;  /* 0xfffffffe02037812 */ /* 0x002fca00078ec0ff */
[----:B------:R-:W-:Y:S01]  /*17c50*/  IMAD.IADD R3, R0, 0x1, -R3 ;  /* 0x0000000100037824 */ /* 0x000fe200078e0a03 */
[----:B------:R-:W-:-:S04]  /*17c60*/  MOV R0, 0x400 ;  /* 0x0000040000007802 */ /* 0x000fc80000000f00 */
[----:B----4-:R-:W-:Y:S02]  /*17c70*/  LEA R0, R5, R0, 0x18 ;  /* 0x0000000005007211 */ /* 0x010fe400078ec0ff */
[----:B------:R-:W-:-:S04]  /*17c80*/  SHF.L.U32 R3, R3, 0x1f, RZ ;  /* 0x0000001f03037819 */ /* 0x000fc800000006ff */
[----:B------:R-:W0:Y:S02]  /*17c90*/  SYNCS.PHASECHK.TRANS64.TRYWAIT P0, [R0+URZ+0x28c20], R3 ;  /* 0x028c2003000075a7 */ /* 0x000e24000800017f */
[----:B0-----:R-:W-:Y:S05]  /*17ca0*/  @!P0 BRA `(.L_x_2591) ;  /* 0x0000001800588947 */ /* 0x001fea0003800000 */
.L_x_2652:
[----:B------:R-:W-:Y:S05]  /*17cb0*/  BSYNC B0 ;  /* 0x0000000000007941 */ /* 0x000fea0003800000 */
.L_x_2590:
[----:B------:R-:W-:-:S03]  /*17cc0*/  UMOV UR4, 0xffffffff ;  /* 0xffffffff00047882 */ /* 0x000fc60000000000 */
[----:B------:R-:W-:Y:S05]  /*17cd0*/  BRA.DIV UR4, `(.L_x_2592) ;  /* 0x0000001a04607947 */ /* 0x000fea000b800000 */
[----:B------:R-:W1:Y:S02]  /*17ce0*/  S2R R2, SR_TID.X ;  /* 0x0000000000027919 */ /* 0x000e640000002100 */
[----:B-1----:R-:W-:-:S04]  /*17cf0*/  SHF.R.U32.HI R2, RZ, 0x5, R2 ;  /* 0x00000005ff027819 */ /* 0x002fc80000011602 */
[----:B------:R-:W-:-:S05]  /*17d00*/  LOP3.LUT R2, R2, 0x3, RZ, 0xc0, !PT ;  /* 0x0000000302027812 */ /* 0x000fca00078ec0ff */
[----:B------:R1:W2:Y:S02]  /*17d10*/  SHFL.IDX PT, R14, R2, RZ, 0x1f ;  /* 0x00001fff020e7589 */ /* 0x0002a400000e0000 */
.L_x_2655:
[----:B--2---:R-:W-:Y:S01]  /*17d20*/  ISETP.NE.AND P0, PT, R14, RZ, PT ;  /* 0x000000ff0e00720c */ /* 0x004fe20003f05270 */
[----:B------:R-:W-:-:S12]  /*17d30*/  BSSY B0, `(.L_x_2593) ;  /* 0x0000027000007945 */ /* 0x000fd80003800000 */
[----:B------:R-:W-:Y:S05]  /*17d40*/  @P0 BRA `(.L_x_2594) ;  /* 0x0000000000940947 */ /* 0x000fea0003800000 */
[----:B------:R-:W-:-:S03]  /*17d50*/  UMOV UR4, 0xffffffff ;  /* 0xffffffff00047882 */ /* 0x000fc60000000000 */
[----:B------:R-:W-:Y:S05]  /*17d60*/  BRA.DIV UR4, `(.L_x_2595) ;  /* 0x0000001a04707947 */ /* 0x000fea000b800000 */
[----:B------:R-:W-:-:S13]  /*17d70*/  ELECT P6, URZ, PT ;  /* 0x00000000003f782f */ /* 0x000fda00038c0000 */
.L_x_2658:
[----:B------:R-:W-:Y:S05]  /*17d80*/  @!P6 BRA `(.L_x_2594) ;  /* 0x000000000084e947 */ /* 0x000fea0003800000 */
[----:B------:R-:W-:-:S06]  /*17d90*/  ULOP3.LUT UR4, UR36, 0x2, URZ, 0xfc, !UPT ;  /* 0x0000000224047892 */ /* 0x000fcc000f8efc3f */
[----:B-1----:R-:W-:-:S05]  /*17da0*/  IMAD.U32 R2, RZ, RZ, UR4 ;  /* 0x00000004ff027e24 */ /* 0x002fca000f8e00ff */
[----:B------:R-:W-:-:S13]  /*17db0*/  ISETP.NE.AND P2, PT, R2, 0x3, PT ;  /* 0x000000030200780c */ /* 0x000fda0003f45270 */
[----:B------:R-:W-:Y:S05]  /*17dc0*/  @!P2 BRA `(.L_x_2596) ;  /* 0x000000000004a947 */ /* 0x000fea0003800000 */
[----:B------:R-:W-:Y:S01]  /*17dd0*/  BPT.TRAP 0x1 ;  /* 0x000000040000795c */ /* 0x000fe20000300000 */
.L_x_2596:
        /* <DEDUP_REMOVED lines=14> */
.L_x_2659:
[----:B------:R-:W1:Y:S02]  /*17ec0*/  SYNCS.PHASECHK.TRANS64.TRYWAIT P0, [R7+URZ], R2 ;  /* 0x00000002070075a7 */ /* 0x000e64000800017f */
[----:B-1----:R-:W-:Y:S05]  /*17ed0*/  @!P0 BRA `(.L_x_2598) ;  /* 0x0000001800488947 */ /* 0x002fea0003800000 */
.L_x_2660:
[----:B------:R-:W-:Y:S05]  /*17ee0*/  @!P2 BRA `(.L_x_2599) ;  /* 0x000000000004a947 */ /* 0x000fea0003800000 */
[----:B------:R-:W-:Y:S01]  /*17ef0*/  BPT.TRAP 0x1 ;  /* 0x000000040000795c */ /* 0x000fe20000300000 */
.L_x_2599:
[----:B------:R-:W2:Y:S01]  /*17f00*/  LDL.LU R4, [R1+0x4] ;  /* 0x0000040001047983 */ /* 0x000ea20000300800 */
[----:B------:R-:W-:-:S04]  /*17f10*/  VIADD R0, R0, 0x28c60 ;  /* 0x00028c6000007836 */ /* 0x000fc80000000000 */
[----:B--2---:R-:W-:-:S04]  /*17f20*/  IMAD R4, R4, 0x8, R0 ;  /* 0x0000000804047824 */ /* 0x004fc800078e0200 */
[----:B------:R-:W2:Y:S02]  /*17f30*/  SYNCS.PHASECHK.TRANS64.TRYWAIT P0, [R4+URZ], R5 ;  /* 0x00000005040075a7 */ /* 0x000ea4000800017f */
[----:B--2---:R-:W-:Y:S05]  /*17f40*/  @!P0 BRA `(.L_x_2600) ;  /* 0x0000001800408947 */ /* 0x004fea0003800000 */
.L_x_2661:
[----:B------:R-:W-:-:S07]  /*17f50*/  IMAD R3, R3, 0x8, R0 ;  /* 0x0000000803037824 */ /* 0x000fce00078e0200 */
.L_x_2601:
[----:B---3--:R3:W4:Y:S02]  /*17f60*/  SYNCS.PHASECHK.TRANS64.TRYWAIT P0, [R3+URZ], R2 ;  /* 0x00000002030075a7 */ /* 0x008724000800017f */
[----:B----4-:R-:W-:Y:S05]  /*17f70*/  @!P0 NANOSLEEP.SYNCS 0x989680 ;  /* 0x009896800000895d */ /* 0x010fea0003900000 */
[----:B------:R-:W4:Y:S02]  /*17f80*/  @!P0 SYNCS.PHASECHK.TRANS64 P0, [R3+URZ], R2 ;  /* 0x00000002030085a7 */ /* 0x000f24000800007f */
[----:B----4-:R-:W-:Y:S05]  /*17f90*/  @!P0 BRA `(.L_x_2601) ;  /* 0xfffffffc00f08947 */ /* 0x010fea000383ffff */
.L_x_2594:
[----:B------:R-:W-:Y:S05]  /*17fa0*/  BSYNC B0 ;  /* 0x0000000000007941 */ /* 0x000fea0003800000 */
.L_x_2593:
[----:B------:R-:W-:Y:S05]  /*17fb0*/  EXIT ;  /* 0x000000000000794d */ /* 0x000fea0003800000 */
.L_x_2358:
[----:B0-----:R-:W-:-:S04]  /*17fc0*/  IMAD.U32 R3, RZ, RZ, UR21 ;  /* 0x00000015ff037e24 */ /* 0x001fc8000f8e00ff */
[----:B------:R0:W1:Y:S03]  /*17fd0*/  SYNCS.PHASECHK.TRANS64.TRYWAIT P1, [R3+URZ+0x28c50], R0 ;  /* 0x028c5000030075a7 */ /* 0x000066000802017f */
[----:B-1----:R-:W-:Y:S05]  /*17fe0*/  @!P1 NANOSLEEP.SYNCS 0x989680 ;  /* 0x009896800000995d */ /* 0x002fea0003900000 */
[----:B------:R-:W1:Y:S02]  /*17ff0*/  @!P1 SYNCS.PHASECHK.TRANS64 P1, [R3+URZ+0x28c50], R0 ;  /* 0x028c5000030095a7 */ /* 0x000e64000802007f */
[----:B-1----:R-:W-:Y:S05]  /*18000*/  @!P1 BRA `(.L_x_2358) ;  /* 0xfffffffc00ec9947 */ /* 0x002fea000383ffff */
[----:B------:R-:W-:Y:S05]  /*18010*/  BRA `(.L_x_2602) ;  /* 0xfffffe9c00ac7947 */ /* 0x000fea000383ffff */
.L_x_2363:
[----:B-1----:R-:W-:-:S04]  /*18020*/  IMAD.U32 R3, RZ, RZ, UR21 ;  /* 0x00000015ff037e24 */ /* 0x002fc8000f8e00ff */
[----:B------:R1:W2:Y:S03]  /*18030*/  SYNCS.PHASECHK.TRANS64.TRYWAIT P1, [R3+URZ+0x28c50], R0 ;  /* 0x028c5000030075a7 */ /* 0x0002a6000802017f */
[----:B--2---:R-:W-:Y:S05]  /*18040*/  @!P1 NANOSLEEP.SYNCS 0x989680 ;  /* 0x009896800000995d */ /* 0x004fea0003900000 */
[----:B------:R-:W2:Y:S02]  /*18050*/  @!P1 SYNCS.PHASECHK.TRANS64 P1, [R3+URZ+0x28c50], R0 ;  /* 0x028c5000030095a7 */ /* 0x000ea4000802007f */
[----:B--2---:R-:W-:Y:S05]  /*18060*/  @!P1 BRA `(.L_x_2363) ;  /* 0xfffffffc00ec9947 */ /* 0x004fea000383ffff */
[----:B------:R-:W-:Y:S05]  /*18070*/  BRA `(.L_x_2362) ;  /* 0xfffffea800a87947 */ /* 0x000fea000383ffff */
.L_x_2372:
[----:B0-----:R-:W-:-:S04]  /*18080*/  IMAD.U32 R3, RZ, RZ, UR46 ;  /* 0x0000002eff037e24 */ /* 0x001fc8000f8e00ff */
[----:B------:R0:W1:Y:S03]  /*18090*/  SYNCS.PHASECHK.TRANS64.TRYWAIT P1, [R3+URZ+0x28c00], R0 ;  /* 0x028c0000030075a7 */ /* 0x000066000802017f */
[----:B-1----:R-:W-:Y:S05]  /*180a0*/  @!P1 NANOSLEEP.SYNCS 0x989680 ;  /* 0x009896800000995d */ /* 0x002fea0003900000 */
[----:B------:R-:W1:Y:S02]  /*180b0*/  @!P1 SYNCS.PHASECHK.TRANS64 P1, [R3+URZ+0x28c00], R0 ;  /* 0x028c0000030095a7 */ /* 0x000e64000802007f */
[----:B-1----:R-:W-:Y:S05]  /*180c0*/  @!P1 BRA `(.L_x_2372) ;  /* 0xfffffffc00ec9947 */ /* 0x002fea000383ffff */
[----:B------:R-:W-:Y:S05]  /*180d0*/  BRA `(.L_x_2603) ;  /* 0xfffffec000087947 */ /* 0x000fea000383ffff */
.L_x_2376:
[----:B--2---:R2:W3:Y:S02]  /*180e0*/  SYNCS.PHASECHK.TRANS64.TRYWAIT P1, [R7+URZ+0x28c30], R8 ;  /* 0x028c3008070075a7 */ /* 0x0044e4000802017f */
[----:B---3--:R-:W-:Y:S05]  /*180f0*/  @!P1 NANOSLEEP.SYNCS 0x989680 ;  /* 0x009896800000995d */ /* 0x008fea0003900000 */
[----:B------:R-:W3:Y:S02]  /*18100*/  @!P1 SYNCS.PHASECHK.TRANS64 P1, [R7+URZ+0x28c30], R8 ;  /* 0x028c3008070095a7 */ /* 0x000ee4000802007f */
[----:B---3--:R-:W-:Y:S05]  /*18110*/  @!P1 BRA `(.L_x_2376) ;  /* 0xfffffffc00f09947 */ /* 0x008fea000383ffff */
[----:B------:R-:W-:Y:S05]  /*18120*/  BRA `(.L_x_2375) ;  /* 0xfffffec000247947 */ /* 0x000fea000383ffff */
.L_x_2388:
[----:B--2---:R2:W3:Y:S02]  /*18130*/  SYNCS.PHASECHK.TRANS64.TRYWAIT P2, [R7+URZ+0x28c50], R8 ;  /* 0x028c5008070075a7 */ /* 0x0044e4000804017f */
[----:B---3--:R-:W-:Y:S05]  /*18140*/  @!P2 NANOSLEEP.SYNCS 0x989680 ;  /* 0x009896800000a95d */ /* 0x008fea0003900000 */
[----:B------:R-:W3:Y:S02]  /*18150*/  @!P2 SYNCS.PHASECHK.TRANS64 P2, [R7+URZ+0x28c50], R8 ;  /* 0x028c50080700a5a7 */ /* 0x000ee4000804007f */
[----:B---3--:R-:W-:Y:S05]  /*18160*/  @!P2 BRA `(.L_x_2388) ;  /* 0xfffffffc00f0a947 */ /* 0x008fea000383ffff */
[----:B------:R-:W-:Y:S05]  /*18170*/  BRA `(.L_x_2387) ;  /* 0xfffffedc00c87947 */ /* 0x000fea000383ffff */
.L_x_2396:
[----:B--2---:R-:W-:-:S04]  /*18180*/  IMAD.U32 R9, RZ, RZ, UR27 ;  /* 0x0000001bff097e24 */ /* 0x004fc8000f8e00ff */
[----:B------:R2:W3:Y:S03]  /*18190*/  SYNCS.PHASECHK.TRANS64.TRYWAIT P2, [R9+URZ+0x28c30], R8 ;  /* 0x028c3008090075a7 */ /* 0x0004e6000804017f */
[----:B---3--:R-:W-:Y:S05]  /*181a0*/  @!P2 NANOSLEEP.SYNCS 0x989680 ;  /* 0x009896800000a95d */ /* 0x008fea0003900000 */
[----:B------:R-:W3:Y:S02]  /*181b0*/  @!P2 SYNCS.PHASECHK.TRANS64 P2, [R9+URZ+0x28c30], R8 ;  /* 0x028c30080900a5a7 */ /* 0x000ee4000804007f */
[----:B---3--:R-:W-:Y:S05]  /*181c0*/  @!P2 BRA `(.L_x_2396) ;  /* 0xfffffffc00eca947 */ /* 0x008fea000383ffff */
[----:B------:R-:W-:Y:S05]  /*181d0*/  BRA `(.L_x_2395) ;  /* 0xfffffee400147947 */ /* 0x000fea000383ffff */
.L_x_2408:
[----:B--2---:R2:W3:Y:S02]  /*181e0*/  SYNCS.PHASECHK.TRANS64.TRYWAIT P2, [R21+URZ+0x28c50], R8 ;  /* 0x028c5008150075a7 */ /* 0x0044e4000804017f */
[----:B---3--:R-:W-:Y:S05]  /*181f0*/  @!P2 NANOSLEEP.SYNCS 0x989680 ;  /* 0x009896800000a95d */ /* 0x008fea0003900000 */
[----:B------:R-:W3:Y:S02]  /*18200*/  @!P2 SYNCS.PHASECHK.TRANS64 P2, [R21+URZ+0x28c50], R8 ;  /* 0x028c50081500a5a7 */ /* 0x000ee4000804007f */
[----:B---3--:R-:W-:Y:S05]  /*18210*/  @!P2 BRA `(.L_x_2408) ;  /* 0xfffffffc00f0a947 */ /* 0x008fea000383ffff */
[----:B------:R-:W-:Y:S05]  /*18220*/  BRA `(.L_x_2407) ;  /* 0xffffff0400e87947 */ /* 0x000fea000383ffff */
.L_x_2417:
[----:B---3--:R-:W-:-:S04]  /*18230*/  IMAD.U32 R6, RZ, RZ, UR25 ;  /* 0x00000019ff067e24 */ /* 0x008fc8000f8e00ff */
[----:B------:R3:W4:Y:S03]  /*18240*/  SYNCS.PHASECHK.TRANS64.TRYWAIT P3, [R6+URZ+0x28c30], R7 ;  /* 0x028c3007060075a7 */ /* 0x000726000806017f */
[----:B----4-:R-:W-:Y:S05]  /*18250*/  @!P3 NANOSLEEP.SYNCS 0x989680 ;  /* 0x009896800000b95d */ /* 0x010fea0003900000 */
[----:B------:R-:W4:Y:S02]  /*18260*/  @!P3 SYNCS.PHASECHK.TRANS64 P3, [R6+URZ+0x28c30], R7 ;  /* 0x028c30070600b5a7 */ /* 0x000f24000806007f */
[----:B----4-:R-:W-:Y:S05]  /*18270*/  @!P3 BRA `(.L_x_2417) ;  /* 0xfffffffc00ecb947 */ /* 0x010fea000383ffff */
[----:B------:R-:W-:Y:S05]  /*18280*/  BRA `(.L_x_2416) ;  /* 0xffffff0c00807947 */ /* 0x000fea000383ffff */
.L_x_2421:
[----:B---3--:R3:W4:Y:S02]  /*18290*/  SYNCS.PHASECHK.TRANS64.TRYWAIT P3, [R170+URZ+0x28c50], R7 ;  /* 0x028c5007aa0075a7 */ /* 0x008724000806017f */
[----:B----4-:R-:W-:Y:S05]  /*182a0*/  @!P3 NANOSLEEP.SYNCS 0x989680 ;  /* 0x009896800000b95d */ /* 0x010fea0003900000 */
[----:B------:R-:W4:Y:S02]  /*182b0*/  @!P3 SYNCS.PHASECHK.TRANS64 P3, [R170+URZ+0x28c50], R7 ;  /* 0x028c5007aa00b5a7 */ /* 0x000f24000806007f */
[----:B----4-:R-:W-:Y:S05]  /*182c0*/  @!P3 BRA `(.L_x_2421) ;  /* 0xfffffffc00f0b947 */ /* 0x010fea000383ffff */
[----:B------:R-:W-:Y:S05]  /*182d0*/  BRA `(.L_x_2420) ;  /* 0xffffff2400a47947 */ /* 0x000fea000383ffff */
.L_x_2427:
[----:B----4-:R-:W-:-:S04]  /*182e0*/  IMAD.U32 R5, RZ, RZ, UR26 ;  /* 0x0000001aff057e24 */ /* 0x010fc8000f8e00ff */
[----:B------:R4:W0:Y:S03]  /*182f0*/  SYNCS.PHASECHK.TRANS64.TRYWAIT P2, [R5+URZ+0x28c30], R8 ;  /* 0x028c3008050075a7 */ /* 0x000826000804017f */
[----:B0-----:R-:W-:Y:S05]  /*18300*/  @!P2 NANOSLEEP.SYNCS 0x989680 ;  /* 0x009896800000a95d */ /* 0x001fea0003900000 */
[----:B------:R-:W0:Y:S02]  /*18310*/  @!P2 SYNCS.PHASECHK.TRANS64 P2, [R5+URZ+0x28c30], R8 ;  /* 0x028c30080500a5a7 */ /* 0x000e24000804007f */
[----:B0-----:R-:W-:Y:S05]  /*18320*/  @!P2 BRA `(.L_x_2427) ;  /* 0xfffffffc00eca947 */ /* 0x001fea000383ffff */
[----:B------:R-:W-:Y:S05]  /*18330*/  BRA `(.L_x_2426) ;  /* 0xffffff2800907947 */ /* 0x000fea000383ffff */
.L_x_2439:
[----:B-1----:R1:W3:Y:S02]  /*18340*/  SYNCS.PHASECHK.TRANS64.TRYWAIT P2, [R21+URZ+0x28c50], R8 ;  /* 0x028c5008150075a7 */ /* 0x0022e4000804017f */
[----:B---3--:R-:W-:Y:S05]  /*18350*/  @!P2 NANOSLEEP.SYNCS 0x989680 ;  /* 0x009896800000a95d */ /* 0x008fea0003900000 */
[----:B------:R-:W3:Y:S02]  /*18360*/  @!P2 SYNCS.PHASECHK.TRANS64 P2, [R21+URZ+0x28c50], R8 ;  /* 0x028c50081500a5a7 */ /* 0x000ee4000804007f */
[----:B---3--:R-:W-:Y:S05]  /*18370*/  @!P2 BRA `(.L_x_2439) ;  /* 0xfffffffc00f0a947 */ /* 0x008fea000383ffff */
[----:B------:R-:W-:Y:S05]  /*18380*/  BRA `(.L_x_2438) ;  /* 0xffffff4c00587947 */ /* 0x000fea000383ffff */
.L_x_2483:
[----:B------:R-:W3:Y:S01]  /*18390*/  S2R R4, SR_TID.X ;  /* 0x0000000000047919 */ /* 0x000ee20000002100 */
[----:B------:R-:W-:Y:S01]  /*183a0*/  BSSY B0, `(.L_x_2604) ;  /* 0x000000a000007945 */ /* 0x000fe20003800000 */
[----:B------:R-:W-:Y:S02]  /*183b0*/  IMAD.MOV.U32 R12, RZ, RZ, RZ ;  /* 0x000000ffff0c7224 */ /* 0x000fe400078e00ff */
[----:B------:R-:W-:Y:S02]  /*183c0*/  IMAD.MOV.U32 R11, RZ, RZ, 0x1f ;  /* 0x0000001fff0b7424 */ /* 0x000fe400078e00ff */
[----:B------:R-:W-:Y:S01]  /*183d0*/  IMAD.MOV.U32 R15, RZ, RZ, -0x1 ;  /* 0xffffffffff0f7424 */ /* 0x000fe200078e00ff */
[----:B---3--:R-:W-:-:S04]  /*183e0*/  SHF.R.U32.HI R4, RZ, 0x5, R4 ;  /* 0x00000005ff047819 */ /* 0x008fc80000011604 */
[----:B------:R-:W-:-:S05]  /*183f0*/  LOP3.LUT R4, R4, 0x3, RZ, 0xc0, !PT ;  /* 0x0000000304047812 */ /* 0x000fca00078ec0ff */
[----:B------:R-:W-:-:S07]  /*18400*/  IMAD.MOV.U32 R13, RZ, RZ, R4 ;  /* 0x000000ffff0d7224 */ /* 0x000fce00078e0004 */
[----:B012---:R-:W-:Y:S05]  /*18410*/  WARPSYNC.COLLECTIVE R15, `(.L_x_2605) ;  /* 0x000000000f087348 */ /* 0x007fea0003c00000 */
[----:B------:R3:W4:Y:S02]  /*18420*/  SHFL.IDX P6, R14, R13, R12, R11 ;  /* 0x0000000c0d0e7389 */ /* 0x00072400000c000b */
[----:B01234-:R-:W-:Y:S01]  /*18430*/  ENDCOLLECTIVE ;  /* 0x000000000000791b */ /* 0x01ffe20003800000 */
.L_x_2605:
[----:B------:R-:W-:Y:S05]  /*18440*/  BSYNC B0 ;  /* 0x0000000000007941 */ /* 0x000fea0003800000 */
.L_x_2604:
[----:B------:R-:W-:Y:S05]  /*18450*/  BRA `(.L_x_2606) ;  /* 0xffffffa400547947 */ /* 0x000fea000383ffff */
.L_x_2485:
[----:B------:R-:W-:Y:S01]  /*18460*/  BSSY B0, `(.L_x_2607) ;  /* 0x0000006000007945 */ /* 0x000fe20003800000 */
[----:B------:R-:W-:-:S07]  /*18470*/  IMAD.MOV.U32 R15, RZ, RZ, -0x1 ;  /* 0xffffffffff0f7424 */ /* 0x000fce00078e00ff */
[----:B012-4-:R-:W-:Y:S05]  /*18480*/  WARPSYNC.COLLECTIVE R15, `(.L_x_2608) ;  /* 0x000000000f0c7348 */ /* 0x017fea0003c00000 */
[----:B------:R-:W-:Y:S02]  /*18490*/  ELECT P6, UR62, PT ;  /* 0x00000000003e782f */ /* 0x000fe400038c0000 */
[----:B------:R-:W-:Y:S01]  /*184a0*/  MOV R14, UR62 ;  /* 0x0000003e000e7c02 */ /* 0x000fe20008000f00 */
[----:B012-4-:R-:W-:Y:S10]  /*184b0*/  ENDCOLLECTIVE ;  /* 0x000000000000791b */ /* 0x017ff40003800000 */
.L_x_2608:
[----:B------:R-:W-:Y:S05]  /*184c0*/  BSYNC B0 ;  /* 0x0000000000007941 */ /* 0x000fea0003800000 */
.L_x_2607:
[----:B------:R-:W-:Y:S05]  /*184d0*/  BRA `(.L_x_2609) ;  /* 0xffffffa400607947 */ /* 0x000fea000383ffff */
.L_x_2487:
[----:B--2---:R2:W3:Y:S02]  /*184e0*/  SYNCS.PHASECHK.TRANS64.TRYWAIT P0, [R0+URZ+0x28c40], R2 ;  /* 0x028c4002000075a7 */ /* 0x0044e4000800017f */
[----:B---3--:R-:W-:Y:S05]  /*184f0*/  @!P0 NANOSLEEP.SYNCS 0x989680 ;  /* 0x009896800000895d */ /* 0x008fea0003900000 */
[----:B------:R-:W3:Y:S02]  /*18500*/  @!P0 SYNCS.PHASECHK.TRANS64 P0, [R0+URZ+0x28c40], R2 ;  /* 0x028c4002000085a7 */ /* 0x000ee4000800007f */
[----:B---3--:R-:W-:Y:S05]  /*18510*/  @!P0 BRA `(.L_x_2487) ;  /* 0xfffffffc00f08947 */ /* 0x008fea000383ffff */
[----:B------:R-:W-:Y:S05]  /*18520*/  BRA `(.L_x_2610) ;  /* 0xffffffa400c87947 */ /* 0x000fea000383ffff */
.L_x_2491:
[----:B------:R-:W2:Y:S01]  /*18530*/  LDL.LU R11, [R1+0x2c] ;  /* 0x00002c00010b7983 */ /* 0x000ea20000300800 */
[----:B------:R-:W-:Y:S02]  /*18540*/  IMAD.MOV.U32 R5, RZ, RZ, R12 ;  /* 0x000000ffff057224 */ /* 0x000fe400078e000c */
[----:B------:R-:W-:Y:S02]  /*18550*/  IMAD.MOV.U32 R13, RZ, RZ, R3 ;  /* 0x000000ffff0d7224 */ /* 0x000fe400078e0003 */
[----:B------:R-:W-:Y:S02]  /*18560*/  IMAD.MOV.U32 R12, RZ, RZ, RZ ;  /* 0x000000ffff0c7224 */ /* 0x000fe400078e00ff */
[----:B------:R-:W-:Y:S02]  /*18570*/  IMAD.MOV.U32 R15, RZ, RZ, -0x1 ;  /* 0xffffffffff0f7424 */ /* 0x000fe400078e00ff */
[----:B------:R-:W-:-:S04]  /*18580*/  IMAD.IADD R2, R8, 0x1, R5 ;  /* 0x0000000108027824 */ /* 0x000fc800078e0205 */
[----:B------:R-:W-:Y:S02]  /*18590*/  VIADD R5, R2, 0x10 ;  /* 0x0000001002057836 */ /* 0x000fe40000000000 */
[----:B--2---:R-:W-:Y:S02]  /*185a0*/  IMAD R0, R11, R7, RZ ;  /* 0x000000070b007224 */ /* 0x004fe400078e02ff */
[----:B------:R-:W-:-:S03]  /*185b0*/  IMAD.MOV.U32 R11, RZ, RZ, 0x181f ;  /* 0x0000181fff0b7424 */ /* 0x000fc600078e00ff */
[----:B------:R-:W-:-:S13]  /*185c0*/  ISETP.GE.AND P1, PT, R2, R0, PT ;  /* 0x000000000200720c */ /* 0x000fda0003f26270 */
[----:B-----5:R-:W-:Y:S05]  /*185d0*/  WARPSYNC.COLLECTIVE R15, `(.L_x_2611) ;  /* 0x000000000f087348 */ /* 0x020fea0003c00000 */
[----:B------:R0:W1:Y:S02]  /*185e0*/  SHFL.IDX P6, R14, R13, R12, R11 ;  /* 0x0000000c0d0e7389 */ /* 0x00006400000c000b */
[----:B01---5:R-:W-:Y:S01]  /*185f0*/  ENDCOLLECTIVE ;  /* 0x000000000000791b */ /* 0x023fe20003800000 */
.L_x_2611:
[----:B------:R-:W-:Y:S02]  /*18600*/  IMAD.MOV.U32 R13, RZ, RZ, R4 ;  /* 0x000000ffff0d7224 */ /* 0x000fe400078e0004 */
[----:B------:R-:W-:-:S07]  /*18610*/  IMAD.MOV.U32 R6, RZ, RZ, R14 ;  /* 0x000000ffff067224 */ /* 0x000fce00078e000e */
[----:B------:R-:W-:Y:S05]  /*18620*/  WARPSYNC.COLLECTIVE R15, `(.L_x_2612) ;  /* 0x000000000f087348 */ /* 0x000fea0003c00000 */
[----:B------:R0:W1:Y:S02]  /*18630*/  SHFL.IDX P6, R14, R13, R12, R11 ;  /* 0x0000000c0d0e7389 */ /* 0x00006400000c000b */
[----:B01----:R-:W-:Y:S01]  /*18640*/  ENDCOLLECTIVE ;  /* 0x000000000000791b */ /* 0x003fe20003800000 */
.L_x_2612:
[----:B------:R-:W-:Y:S02]  /*18650*/  IMAD.MOV.U32 R13, RZ, RZ, R3 ;  /* 0x000000ffff0d7224 */ /* 0x000fe400078e0003 */
[----:B------:R-:W-:Y:S02]  /*18660*/  IMAD.MOV.U32 R12, RZ, RZ, 0x1 ;  /* 0x00000001ff0c7424 */ /* 0x000fe400078e00ff */
[----:B------:R-:W-:-:S07]  /*18670*/  IMAD.MOV.U32 R7, RZ, RZ, R14 ;  /* 0x000000ffff077224 */ /* 0x000fce00078e000e */
[----:B------:R-:W-:Y:S05]  /*18680*/  WARPSYNC.COLLECTIVE R15, `(.L_x_2613) ;  /* 0x000000000f087348 */ /* 0x000fea0003c00000 */
[----:B------:R0:W1:Y:S02]  /*18690*/  SHFL.IDX P6, R14, R13, R12, R11 ;  /* 0x0000000c0d0e7389 */ /* 0x00006400000c000b */
[----:B01----:R-:W-:Y:S01]  /*186a0*/  ENDCOLLECTIVE ;  /* 0x000000000000791b */ /* 0x003fe20003800000 */
.L_x_2613:
        /* <DEDUP_REMOVED lines=15> */
.L_x_2614:
[----:B------:R-:W-:Y:S02]  /*187a0*/  IMAD.MOV.U32 R13, RZ, RZ, R3 ;  /* 0x000000ffff0d7224 */ /* 0x000fe400078e0003 */
[----:B------:R-:W-:Y:S02]  /*187b0*/  IMAD.MOV.U32 R12, RZ, RZ, 0x2 ;  /* 0x00000002ff0c7424 */ /* 0x000fe400078e00ff */
[----:B------:R-:W-:-:S07]  /*187c0*/  IMAD.MOV.U32 R5, RZ, RZ, R14 ;  /* 0x000000ffff057224 */ /* 0x000fce00078e000e */
[----:B------:R-:W-:Y:S05]  /*187d0*/  WARPSYNC.COLLECTIVE R15, `(.L_x_2615) ;  /* 0x000000000f087348 */ /* 0x000fea0003c00000 */
[----:B------:R0:W1:Y:S02]  /*187e0*/  SHFL.IDX P6, R14, R13, R12, R11 ;  /* 0x0000000c0d0e7389 */ /* 0x00006400000c000b */
[----:B01----:R-:W-:Y:S01]  /*187f0*/  ENDCOLLECTIVE ;  /* 0x000000000000791b */ /* 0x003fe20003800000 */
.L_x_2615:
[----:B------:R-:W-:-:S05]  /*18800*/  @!P1 LEA R5, P2, R10, R5, 0x1 ;  /* 0x000000050a059211 */ /* 0x000fca00078408ff */
[----:B------:R-:W-:-:S04]  /*18810*/  @!P1 IMAD.X R6, RZ, RZ, R6, P2 ;  /* 0x000000ffff069224 */ /* 0x000fc800010e0606 */
[----:B------:R-:W-:Y:S02]  /*18820*/  @!P1 IMAD.MOV.U32 R7, RZ, RZ, R6 ;  /* 0x000000ffff079224 */ /* 0x000fe400078e0006 */
[----:B------:R-:W-:Y:S02]  /*18830*/  @!P1 IMAD.MOV.U32 R6, RZ, RZ, R5 ;  /* 0x000000ffff069224 */ /* 0x000fe400078e0005 */
[----:B------:R-:W-:Y:S02]  /*18840*/  IMAD.MOV.U32 R13, RZ, RZ, R4 ;  /* 0x000000ffff0d7224 */ /* 0x000fe400078e0004 */
[----:B------:R-:W-:Y:S01]  /*18850*/  VIADD R5, R2, 0x20 ;  /* 0x0000002002057836 */ /* 0x000fe20000000000 */
[----:B------:R-:W-:Y:S01]  /*18860*/  @!PT LDS RZ, [RZ] ;  /* 0x00000000fffff984 */ /* 0x000fe20000000800 */
[----:B------:R-:W-:Y:S01]  /*18870*/  @!PT LDS RZ, [RZ] ;  /* 0x00000000fffff984 */ /* 0x000fe20000000800 */
[----:B------:R-:W-:Y:S01]  /*18880*/  @!PT LDS RZ, [RZ] ;  /* 0x00000000fffff984 */ /* 0x000fe20000000800 */
[----:B------:R0:W-:Y:S04]  /*18890*/  @!P1 LDGSTS.E.BYPASS.LTC128B.128 [R9+0x20c00], desc[UR40][R6.64], !P0 ;  /* 0x20c0000006099fae */ /* 0x0001e8000c101d68 */
[----:B------:R-:W-:Y:S01]  /*188a0*/  ISETP.GE.AND P1, PT, R5, R0, PT ;  /* 0x000000000500720c */ /* 0x000fe20003f26270 */
[----:B0-----:R-:W-:-:S12]  /*188b0*/  IMAD.MOV.U32 R6, RZ, RZ, R14 ;  /* 0x000000ffff067224 */ /* 0x001fd800078e000e */
[----:B------:R-:W-:Y:S05]  /*188c0*/  WARPSYNC.COLLECTIVE R15, `(.L_x_2616) ;  /* 0x000000000f087348 */ /* 0x000fea0003c00000 */
[----:B------:R0:W1:Y:S02]  /*188d0*/  SHFL.IDX P6, R14, R13, R12, R11 ;  /* 0x0000000c0d0e7389 */ /* 0x00006400000c000b */
[----:B01----:R-:W-:Y:S01]  /*188e0*/  ENDCOLLECTIVE ;  /* 0x000000000000791b */ /* 0x003fe20003800000 */
.L_x_2616:
[----:B------:R-:W-:Y:S02]  /*188f0*/  IMAD.MOV.U32 R13, RZ, RZ, R3 ;  /* 0x000000ffff0d7224 */ /* 0x000fe400078e0003 */
[----:B------:R-:W-:Y:S02]  /*18900*/  IMAD.MOV.U32 R12, RZ, RZ, 0x3 ;  /* 0x00000003ff0c7424 */ /* 0x000fe400078e00ff */
[----:B------:R-:W-:-:S07]  /*18910*/  IMAD.MOV.U32 R5, RZ, RZ, R14 ;  /* 0x000000ffff057224 */ /* 0x000fce00078e000e */
[----:B------:R-:W-:Y:S05]  /*18920*/  WARPSYNC.COLLECTIVE R15, `(.L_x_2617) ;  /* 0x000000000f087348 */ /* 0x000fea0003c00000 */
[----:B------:R0:W1:Y:S02]  /*18930*/  SHFL.IDX P6, R14, R13, R12, R11 ;  /* 0x0000000c0d0e7389 */ /* 0x00006400000c000b */
[----:B01----:R-:W-:Y:S01]  /*18940*/  ENDCOLLECTIVE ;  /* 0x000000000000791b */ /* 0x003fe20003800000 */
.L_x_2617:
[----:B------:R-:W-:-:S05]  /*18950*/  @!P1 LEA R5, P2, R10, R5, 0x1 ;  /* 0x000000050a059211 */ /* 0x000fca00078408ff */
[----:B------:R-:W-:-:S04]  /*18960*/  @!P1 IMAD.X R6, RZ, RZ, R6, P2 ;  /* 0x000000ffff069224 */ /* 0x000fc800010e0606 */
[----:B------:R-:W-:Y:S02]  /*18970*/  @!P1 IMAD.MOV.U32 R7, RZ, RZ, R6 ;  /* 0x000000ffff079224 */ /* 0x000fe400078e0006 */
[----:B------:R-:W-:Y:S02]  /*18980*/  IMAD.MOV.U32 R13, RZ, RZ, R4 ;  /* 0x000000ffff0d7224 */ /* 0x000fe400078e0004 */
[----:B------:R-:W-:-:S05]  /*18990*/  @!P1 IMAD.MOV.U32 R6, RZ, RZ, R5 ;  /* 0x000000ffff069224 */ /* 0x000fca00078e0005 */
        /* <DEDUP_REMOVED lines=8> */
.L_x_2618:
[----:B------:R-:W-:Y:S01]  /*18a20*/  IMAD.MOV.U32 R4, RZ, RZ, R14 ;  /* 0x000000ffff047224 */ /* 0x000fe200078e000e */
[----:B------:R-:W-:Y:S06]  /*18a30*/  BRA `(.L_x_2619) ;  /* 0xffffffac00207947 */ /* 0x000fec000383ffff */
.L_x_2494:
[----:B-1----:R-:W2:Y:S02]  /*18a40*/  LDL R2, [R1] ;  /* 0x0000000001027983 */ /* 0x002ea40000100800 */
[----:B--2---:R1:W2:Y:S02]  /*18a50*/  SYNCS.PHASECHK.TRANS64.TRYWAIT P0, [R2+URZ+0x28c20], R0 ;  /* 0x028c2000020075a7 */ /* 0x0042a4000800017f */
[----:B--2---:R-:W-:Y:S05]  /*18a60*/  @!P0 NANOSLEEP.SYNCS 0x989680 ;  /* 0x009896800000895d */ /* 0x004fea0003900000 */
[----:B------:R-:W2:Y:S02]  /*18a70*/  @!P0 SYNCS.PHASECHK.TRANS64 P0, [R2+URZ+0x28c20], R0 ;  /* 0x028c2000020085a7 */ /* 0x000ea4000800007f */
[----:B--2---:R-:W-:Y:S05]  /*18a80*/  @!P0 BRA `(.L_x_2494) ;  /* 0xfffffffc00ec8947 */ /* 0x004fea000383ffff */
[----:B------:R-:W-:Y:S05]  /*18a90*/  BRA `(.L_x_2620) ;  /* 0xffffffac00807947 */ /* 0x000fea000383ffff */
.L_x_2498:
[----:B-1----:R1:W2:Y:S02]  /*18aa0*/  SYNCS.PHASECHK.TRANS64.TRYWAIT P0, [R0+URZ+0x28c60], R2 ;  /* 0x028c6002000075a7 */ /* 0x0022a4000800017f */
[----:B--2---:R-:W-:Y:S05]  /*18ab0*/  @!P0 NANOSLEEP.SYNCS 0x989680 ;  /* 0x009896800000895d */ /* 0x004fea0003900000 */
[----:B------:R-:W2:Y:S02]  /*18ac0*/  @!P0 SYNCS.PHASECHK.TRANS64 P0, [R0+URZ+0x28c60], R2 ;  /* 0x028c6002000085a7 */ /* 0x000ea4000800007f */
[----:B--2---:R-:W-:Y:S05]  /*18ad0*/  @!P0 BRA `(.L_x_2498) ;  /* 0xfffffffc00f08947 */ /* 0x004fea000383ffff */
[----:B------:R-:W-:Y:S05]  /*18ae0*/  BRA `(.L_x_2621) ;  /* 0xffffffac00ac7947 */ /* 0x000fea000383ffff */
.L_x_2517:
[----:B-1----:R1:W2:Y:S02]  /*18af0*/  SYNCS.PHASECHK.TRANS64.TRYWAIT P0, [R3+URZ+0x28c40], R2 ;  /* 0x028c4002030075a7 */ /* 0x0022a4000800017f */
[----:B--2---:R-:W-:Y:S05]  /*18b00*/  @!P0 NANOSLEEP.SYNCS 0x989680 ;  /* 0x009896800000895d */ /* 0x004fea0003900000 */
[----:B------:R-:W2:Y:S02]  /*18b10*/  @!P0 SYNCS.PHASECHK.TRANS64 P0, [R3+URZ+0x28c40], R2 ;  /* 0x028c4002030085a7 */ /* 0x000ea4000800007f */
[----:B--2---:R-:W-:Y:S05]  /*18b20*/  @!P0 BRA `(.L_x_2517) ;  /* 0xfffffffc00f08947 */ /* 0x004fea000383ffff */
[----:B------:R-:W-:Y:S05]  /*18b30*/  BRA `(.L_x_2622) ;  /* 0xffffffb800b87947 */ /* 0x000fea000383ffff */
.L_x_2522:
[----:B0-----:R0:W2:Y:S02]  /*18b40*/  SYNCS.PHASECHK.TRANS64.TRYWAIT P0, [R3+URZ+0x28c60], R2 ;  /* 0x028c6002030075a7 */ /* 0x0010a4000800017f */
[----:B--2---:R-:W-:Y:S05]  /*18b50*/  @!P0 NANOSLEEP.SYNCS 0x989680 ;  /* 0x009896800000895d */ /* 0x004fea0003900000 */
[----:B------:R-:W2:Y:S02]  /*18b60*/  @!P0 SYNCS.PHASECHK.TRANS64 P0, [R3+URZ+0x28c60], R2 ;  /* 0x028c6002030085a7 */ /* 0x000ea4000800007f */
[----:B--2---:R-:W-:Y:S05]  /*18b70*/  @!P0 BRA `(.L_x_2522) ;  /* 0xfffffffc00f08947 */ /* 0x004fea000383ffff */
[----:B------:R-:W-:Y:S05]  /*18b80*/  BRA `(.L_x_2623) ;  /* 0xffffffbc003c7947 */ /* 0x000fea000383ffff */
.L_x_2537:
[----:B0-----:R0:W1:Y:S02]  /*18b90*/  SYNCS.PHASECHK.TRANS64.TRYWAIT P0, [R4+URZ+0x28c40], R2 ;  /* 0x028c4002040075a7 */ /* 0x001064000800017f */
[----:B-1----:R-:W-:Y:S05]  /*18ba0*/  @!P0 NANOSLEEP.SYNCS 0x989680 ;  /* 0x009896800000895d */ /* 0x002fea0003900000 */
[----:B------:R-:W1:Y:S02]  /*18bb0*/  @!P0 SYNCS.PHASECHK.TRANS64 P0, [R4+URZ+0x28c40], R2 ;  /* 0x028c4002040085a7 */ /* 0x000e64000800007f */
[----:B-1----:R-:W-:Y:S05]  /*18bc0*/  @!P0 BRA `(.L_x_2537) ;  /* 0xfffffffc00f08947 */ /* 0x002fea000383ffff */
[----:B------:R-:W-:Y:S05]  /*18bd0*/  BRA `(.L_x_2624) ;  /* 0xffffffc8002c7947 */ /* 0x000fea000383ffff */
.L_x_2542:
[----:B-1----:R1:W2:Y:S02]  /*18be0*/  SYNCS.PHASECHK.TRANS64.TRYWAIT P0, [R4+URZ+0x28c60], R2 ;  /* 0x028c6002040075a7 */ /* 0x0022a4000800017f */
[----:B--2---:R-:W-:Y:S05]  /*18bf0*/  @!P0 NANOSLEEP.SYNCS 0x989680 ;  /* 0x009896800000895d */ /* 0x004fea0003900000 */
[----:B------:R-:W2:Y:S02]  /*18c00*/  @!P0 SYNCS.PHASECHK.TRANS64 P0, [R4+URZ+0x28c60], R2 ;  /* 0x028c6002040085a7 */ /* 0x000ea4000800007f */
[----:B--2---:R-:W-:Y:S05]  /*18c10*/  @!P0 BRA `(.L_x_2542) ;  /* 0xfffffffc00f08947 */ /* 0x004fea000383ffff */
[----:B------:R-:W-:Y:S05]  /*18c20*/  BRA `(.L_x_2625) ;  /* 0xffffffc800ac7947 */ /* 0x000fea000383ffff */
.L_x_2557:
[----:B-1----:R1:W2:Y:S02]  /*18c30*/  SYNCS.PHASECHK.TRANS64.TRYWAIT P0, [R4+URZ+0x28c40], R2 ;  /* 0x028c4002040075a7 */ /* 0x0022a4000800017f */
[----:B--2---:R-:W-:Y:S05]  /*18c40*/  @!P0 NANOSLEEP.SYNCS 0x989680 ;  /* 0x009896800000895d */ /* 0x004fea0003900000 */
[----:B------:R-:W2:Y:S02]  /*18c50*/  @!P0 SYNCS.PHASECHK.TRANS64 P0, [R4+URZ+0x28c40], R2 ;  /* 0x028c4002040085a7 */ /* 0x000ea4000800007f */
[----:B--2---:R-:W-:Y:S05]  /*18c60*/  @!P0 BRA `(.L_x_2557) ;  /* 0xfffffffc00f08947 */ /* 0x004fea000383ffff */
[----:B------:R-:W-:Y:S05]  /*18c70*/  BRA `(.L_x_2626) ;  /* 0xffffffd400787947 */ /* 0x000fea000383ffff */
.L_x_2562:
[----:B0-----:R0:W2:Y:S02]  /*18c80*/  SYNCS.PHASECHK.TRANS64.TRYWAIT P0, [R4+URZ+0x28c60], R2 ;  /* 0x028c6002040075a7 */ /* 0x0010a4000800017f */
[----:B--2---:R-:W-:Y:S05]  /*18c90*/  @!P0 NANOSLEEP.SYNCS 0x989680 ;  /* 0x009896800000895d */ /* 0x004fea0003900000 */
[----:B------:R-:W2:Y:S02]  /*18ca0*/  @!P0 SYNCS.PHASECHK.TRANS64 P0, [R4+URZ+0x28c60], R2 ;  /* 0x028c6002040085a7 */ /* 0x000ea4000800007f */
[----:B--2---:R-:W-:Y:S05]  /*18cb0*/  @!P0 BRA `(.L_x_2562) ;  /* 0xfffffffc00f08947 */ /* 0x004fea000383ffff */
[----:B------:R-:W-:Y:S05]  /*18cc0*/  BRA `(.L_x_2627) ;  /* 0xffffffd400fc7947 */ /* 0x000fea000383ffff */
.L_x_2578:
[----:B------:R-:W-:Y:S01]  /*18cd0*/  BSSY B0, `(.L_x_2628) ;  /* 0x0000008000007945 */ /* 0x000fe20003800000 */
[----:B------:R-:W-:Y:S02]  /*18ce0*/  IMAD.MOV.U32 R13, RZ, RZ, R16 ;  /* 0x000000ffff0d7224 */ /* 0x000fe400078e0010 */
[----:B------:R-:W-:Y:S02]  /*18cf0*/  IMAD.MOV.U32 R12, RZ, RZ, RZ ;  /* 0x000000ffff0c7224 */ /* 0x000fe400078e00ff */
[----:B------:R-:W-:Y:S02]  /*18d00*/  IMAD.MOV.U32 R11, RZ, RZ, 0x1f ;  /* 0x0000001fff0b7424 */ /* 0x000fe400078e00ff */
[----:B------:R-:W-:-:S07]  /*18d10*/  IMAD.MOV.U32 R15, RZ, RZ, -0x1 ;  /* 0xffffffffff0f7424 */ /* 0x000fce00078e00ff */
[----:B01---5:R-:W-:Y:S05]  /*18d20*/  WARPSYNC.COLLECTIVE R15, `(.L_x_2629) ;  /* 0x000000000f087348 */ /* 0x023fea0003c00000 */
[----:B------:R2:W3:Y:S02]  /*18d30*/  SHFL.IDX P6, R14, R13, R12, R11 ;  /* 0x0000000c0d0e7389 */ /* 0x0004e400000c000b */
[----:B0123-5:R-:W-:Y:S01]  /*18d40*/  ENDCOLLECTIVE ;  /* 0x000000000000791b */ /* 0x02ffe20003800000 */
.L_x_2629:
[----:B------:R-:W-:Y:S05]  /*18d50*/  BSYNC B0 ;  /* 0x0000000000007941 */ /* 0x000fea0003800000 */
.L_x_2628:
        /* <DEDUP_REMOVED lines=9> */
.L_x_2630:
        /* <DEDUP_REMOVED lines=18> */
.L_x_2631:
[----:B------:R-:W-:Y:S01]  /*18f10*/  IMAD.MOV.U32 R12, RZ, RZ, 0x2 ;  /* 0x00000002ff0c7424 */ /* 0x000fe200078e00ff */
[----:B------:R-:W-:-:S05]  /*18f20*/  SEL R5, R14, RZ, P1 ;  /* 0x000000ff0e057207 */ /* 0x000fca0000800000 */
[----:B------:R-:W-:-:S04]  /*18f30*/  IMAD.IADD R3, R2, 0x1, R5 ;  /* 0x0000000102037824 */ /* 0x000fc800078e0205 */
[----:B------:R-:W-:-:S07]  /*18f40*/  IMAD.MOV.U32 R13, RZ, RZ, R3 ;  /* 0x000000ffff0d7224 */ /* 0x000fce00078e0003 */
[----:B------:R-:W-:Y:S05]  /*18f50*/  WARPSYNC.COLLECTIVE R15, `(.L_x_2632) ;  /* 0x000000000f087348 */ /* 0x000fea0003c00000 */
[----:B------:R0:W1:Y:S02]  /*18f60*/  SHFL.UP P6, R14, R13, R12, R11 ;  /* 0x0400000c0d0e7389 */ /* 0x00006400000c000b */
[----:B01----:R-:W-:Y:S01]  /*18f70*/  ENDCOLLECTIVE ;  /* 0x000000000000791b */ /* 0x003fe20003800000 */
.L_x_2632:
[----:B------:R-:W-:Y:S01]  /*18f80*/  IMAD.MOV.U32 R12, RZ, RZ, 0x4 ;  /* 0x00000004ff0c7424 */ /* 0x000fe200078e00ff */
[----:B------:R-:W-:-:S05]  /*18f90*/  SEL R14, R14, RZ, P2 ;  /* 0x000000ff0e0e7207 */ /* 0x000fca0001000000 */
[----:B------:R-:W-:-:S04]  /*18fa0*/  IMAD.IADD R3, R3, 0x1, R14 ;  /* 0x0000000103037824 */ /* 0x000fc800078e020e */
[----:B------:R-:W-:-:S07]  /*18fb0*/  IMAD.MOV.U32 R13, RZ, RZ, R3 ;  /* 0x000000ffff0d7224 */ /* 0x000fce00078e0003 */
[----:B------:R-:W-:Y:S05]  /*18fc0*/  WARPSYNC.COLLECTIVE R15, `(.L_x_2633) ;  /* 0x000000000f087348 */ /* 0x000fea0003c00000 */
[----:B------:R0:W1:Y:S02]  /*18fd0*/  SHFL.UP P6, R14, R13, R12, R11 ;  /* 0x0400000c0d0e7389 */ /* 0x00006400000c000b */
[----:B01----:R-:W-:Y:S01]  /*18fe0*/  ENDCOLLECTIVE ;  /* 0x000000000000791b */ /* 0x003fe20003800000 */
.L_x_2633:
[----:B------:R-:W-:Y:S01]  /*18ff0*/  IMAD.MOV.U32 R12, RZ, RZ, 0x8 ;  /* 0x00000008ff0c7424 */ /* 0x000fe200078e00ff */
[----:B------:R-:W-:-:S05]  /*19000*/  SEL R14, R14, RZ, P3 ;  /* 0x000000ff0e0e7207 */ /* 0x000fca0001800000 */
[----:B------:R-:W-:-:S04]  /*19010*/  IMAD.IADD R3, R3, 0x1, R14 ;  /* 0x0000000103037824 */ /* 0x000fc800078e020e */
[----:B------:R-:W-:-:S07]  /*19020*/  IMAD.MOV.U32 R13, RZ, RZ, R3 ;  /* 0x000000ffff0d7224 */ /* 0x000fce00078e0003 */
[----:B------:R-:W-:Y:S05]  /*19030*/  WARPSYNC.COLLECTIVE R15, `(.L_x_2634) ;  /* 0x000000000f087348 */ /* 0x000fea0003c00000 */
[----:B------:R0:W1:Y:S02]  /*19040*/  SHFL.UP P6, R14, R13, R12, R11 ;  /* 0x0400000c0d0e7389 */ /* 0x00006400000c000b */
[----:B01----:R-:W-:Y:S01]  /*19050*/  ENDCOLLECTIVE ;  /* 0x000000000000791b */ /* 0x003fe20003800000 */
.L_x_2634:
[----:B------:R-:W-:Y:S01]  /*19060*/  IMAD.MOV.U32 R12, RZ, RZ, 0x10 ;  /* 0x00000010ff0c7424 */ /* 0x000fe200078e00ff */
[----:B------:R-:W-:-:S05]  /*19070*/  SEL R14, R14, RZ, P4 ;  /* 0x000000ff0e0e7207 */ /* 0x000fca0002000000 */
[----:B------:R-:W-:-:S04]  /*19080*/  IMAD.IADD R3, R3, 0x1, R14 ;  /* 0x0000000103037824 */ /* 0x000fc800078e020e */
[----:B------:R-:W-:-:S07]  /*19090*/  IMAD.MOV.U32 R13, RZ, RZ, R3 ;  /* 0x000000ffff0d7224 */ /* 0x000fce00078e0003 */
[----:B------:R-:W-:Y:S05]  /*190a0*/  WARPSYNC.COLLECTIVE R15, `(.L_x_2635) ;  /* 0x000000000f087348 */ /* 0x000fea0003c00000 */
[----:B------:R0:W1:Y:S02]  /*190b0*/  SHFL.UP P6, R14, R13, R12, R11 ;  /* 0x0400000c0d0e7389 */ /* 0x00006400000c000b */
[----:B01----:R-:W-:Y:S01]  /*190c0*/  ENDCOLLECTIVE ;  /* 0x000000000000791b */ /* 0x003fe20003800000 */
.L_x_2635:
        /* <DEDUP_REMOVED lines=8> */
.L_x_2636:
[----:B------:R-:W-:Y:S05]  /*19150*/  BRA `(.L_x_2637) ;  /* 0xffffffe000507947 */ /* 0x000fea000383ffff */
.L_x_2583:
[----:B------:R-:W-:Y:S01]  /*19160*/  BSSY B0, `(.L_x_2638) ;  /* 0x0000008000007945 */ /* 0x000fe20003800000 */
[----:B-----5:R-:W-:Y:S02]  /*19170*/  IMAD.MOV.U32 R13, RZ, RZ, R2 ;  /* 0x000000ffff0d7224 */ /* 0x020fe400078e0002 */
[----:B------:R-:W-:Y:S02]  /*19180*/  IMAD.MOV.U32 R12, RZ, RZ, 0x1 ;  /* 0x00000001ff0c7424 */ /* 0x000fe400078e00ff */
[----:B------:R-:W-:Y:S02]  /*19190*/  IMAD.MOV.U32 R11, RZ, RZ, RZ ;  /* 0x000000ffff0b7224 */ /* 0x000fe400078e00ff */
[----:B------:R-:W-:-:S07]  /*191a0*/  IMAD.MOV.U32 R15, RZ, RZ, -0x1 ;  /* 0xffffffffff0f7424 */ /* 0x000fce00078e00ff */
[----:B012---:R-:W-:Y:S05]  /*191b0*/  WARPSYNC.COLLECTIVE R15, `(.L_x_2639) ;  /* 0x000000000f087348 */ /* 0x007fea0003c00000 */
[----:B------:R3:W4:Y:S02]  /*191c0*/  SHFL.UP P6, R14, R13, R12, R11 ;  /* 0x0400000c0d0e7389 */ /* 0x00072400000c000b */
[----:B01234-:R-:W-:Y:S01]  /*191d0*/  ENDCOLLECTIVE ;  /* 0x000000000000791b */ /* 0x01ffe20003800000 */
.L_x_2639:
[----:B------:R-:W-:Y:S05]  /*191e0*/  BSYNC B0 ;  /* 0x0000000000007941 */ /* 0x000fea0003800000 */
.L_x_2638:
[----:B------:R-:W-:Y:S01]  /*191f0*/  SEL R13, R14, RZ, P1 ;  /* 0x000000ff0e0d7207 */ /* 0x000fe20000800000 */
[----:B------:R-:W-:Y:S02]  /*19200*/  IMAD.MOV.U32 R12, RZ, RZ, 0x2 ;  /* 0x00000002ff0c7424 */ /* 0x000fe400078e00ff */
[----:B------:R-:W-:Y:S02]  /*19210*/  IMAD.MOV.U32 R11, RZ, RZ, RZ ;  /* 0x000000ffff0b7224 */ /* 0x000fe400078e00ff */
[----:B------:R-:W-:Y:S02]  /*19220*/  IMAD.IADD R13, R2, 0x1, R13 ;  /* 0x00000001020d7824 */ /* 0x000fe400078e020d */
[----:B------:R-:W-:-:S07]  /*19230*/  IMAD.MOV.U32 R15, RZ, RZ, -0x1 ;  /* 0xffffffffff0f7424 */ /* 0x000fce00078e00ff */
[----:B------:R-:W-:Y:S05]  /*19240*/  WARPSYNC.COLLECTIVE R15, `(.L_x_2640) ;  /* 0x000000000f087348 */ /* 0x000fea0003c00000 */
[----:B------:R0:W1:Y:S02]  /*19250*/  SHFL.UP P6, R14, R13, R12, R11 ;  /* 0x0400000c0d0e7389 */ /* 0x00006400000c000b */
[----:B01----:R-:W-:Y:S01]  /*19260*/  ENDCOLLECTIVE ;  /* 0x000000000000791b */ /* 0x003fe20003800000 */
.L_x_2640:
[----:B------:R-:W-:Y:S01]  /*19270*/  IMAD.MOV.U32 R12, RZ, RZ, 0x4 ;  /* 0x00000004ff0c7424 */ /* 0x000fe200078e00ff */
[----:B------:R-:W-:-:S05]  /*19280*/  SEL R4, R14, RZ, P2 ;  /* 0x000000ff0e047207 */ /* 0x000fca0001000000 */
[----:B------:R-:W-:-:S04]  /*19290*/  IMAD.IADD R4, R13, 0x1, R4 ;  /* 0x000000010d047824 */ /* 0x000fc800078e0204 */
[----:B------:R-:W-:-:S07]  /*192a0*/  IMAD.MOV.U32 R13, RZ, RZ, R4 ;  /* 0x000000ffff0d7224 */ /* 0x000fce00078e0004 */
[----:B------:R-:W-:Y:S05]  /*192b0*/  WARPSYNC.COLLECTIVE R15, `(.L_x_2641) ;  /* 0x000000000f087348 */ /* 0x000fea0003c00000 */
[----:B------:R0:W1:Y:S02]  /*192c0*/  SHFL.UP P6, R14, R13, R12, R11 ;  /* 0x0400000c0d0e7389 */ /* 0x00006400000c000b */
[----:B01----:R-:W-:Y:S01]  /*192d0*/  ENDCOLLECTIVE ;  /* 0x000000000000791b */ /* 0x003fe20003800000 */
.L_x_2641:
[----:B------:R-:W-:Y:S01]  /*192e0*/  IMAD.MOV.U32 R12, RZ, RZ, 0x8 ;  /* 0x00000008ff0c7424 */ /* 0x000fe200078e00ff */
[----:B------:R-:W-:-:S05]  /*192f0*/  SEL R5, R14, RZ, P3 ;  /* 0x000000ff0e057207 */ /* 0x000fca0001800000 */
[----:B------:R-:W-:-:S04]  /*19300*/  IMAD.IADD R5, R4, 0x1, R5 ;  /* 0x0000000104057824 */ /* 0x000fc800078e0205 */
[----:B------:R-:W-:-:S07]  /*19310*/  IMAD.MOV.U32 R13, RZ, RZ, R5 ;  /* 0x000000ffff0d7224 */ /* 0x000fce00078e0005 */
[----:B------:R-:W-:Y:S05]  /*19320*/  WARPSYNC.COLLECTIVE R15, `(.L_x_2642) ;  /* 0x000000000f087348 */ /* 0x000fea0003c00000 */
[----:B------:R0:W1:Y:S02]  /*19330*/  SHFL.UP P6, R14, R13, R12, R11 ;  /* 0x0400000c0d0e7389 */ /* 0x00006400000c000b */
[----:B01----:R-:W-:Y:S01]  /*19340*/  ENDCOLLECTIVE ;  /* 0x000000000000791b */ /* 0x003fe20003800000 */
.L_x_2642:
[----:B------:R-:W-:Y:S01]  /*19350*/  IMAD.MOV.U32 R12, RZ, RZ, 0x10 ;  /* 0x00000010ff0c7424 */ /* 0x000fe200078e00ff */
[----:B------:R-:W-:-:S05]  /*19360*/  SEL R6, R14, RZ, P4 ;  /* 0x000000ff0e067207 */ /* 0x000fca0002000000 */
[----:B------:R-:W-:-:S04]  /*19370*/  IMAD.IADD R6, R5, 0x1, R6 ;  /* 0x0000000105067824 */ /* 0x000fc800078e0206 */
[----:B------:R-:W-:-:S07]  /*19380*/  IMAD.MOV.U32 R13, RZ, RZ, R6 ;  /* 0x000000ffff0d7224 */ /* 0x000fce00078e0006 */
[----:B------:R-:W-:Y:S05]  /*19390*/  WARPSYNC.COLLECTIVE R15, `(.L_x_2643) ;  /* 0x000000000f087348 */ /* 0x000fea0003c00000 */
[----:B------:R0:W1:Y:S02]  /*193a0*/  SHFL.UP P6, R14, R13, R12, R11 ;  /* 0x0400000c0d0e7389 */ /* 0x00006400000c000b */
[----:B01----:R-:W-:Y:S01]  /*193b0*/  ENDCOLLECTIVE ;  /* 0x000000000000791b */ /* 0x003fe20003800000 */
.L_x_2643:
        /* <DEDUP_REMOVED lines=8> */
.L_x_2644:
[----:B------:R-:W-:Y:S05]  /*19440*/  BRA `(.L_x_2645) ;  /* 0xffffffe000307947 */ /* 0x000fea000383ffff */
.L_x_2585:
[----:B------:R-:W-:Y:S01]  /*19450*/  BSSY B0, `(.L_x_2646) ;  /* 0x0000006000007945 */ /* 0x000fe20003800000 */
[----:B------:R-:W-:Y:S01]  /*19460*/  PLOP3.LUT P6, PT, P6, PT, PT, 0x8, 0x0 ;  /* 0x000000000000781c */ /* 0x000fe200037ce170 */
[----:B------:R-:W-:-:S12]  /*19470*/  IMAD.MOV.U32 R15, RZ, RZ, -0x1 ;  /* 0xffffffffff0f7424 */ /* 0x000fd800078e00ff */
[----:B01---5:R-:W-:Y:S05]  /*19480*/  WARPSYNC.COLLECTIVE R15, `(.L_x_2647) ;  /* 0x000000000f087348 */ /* 0x023fea0003c00000 */
[----:B------:R-:W-:Y:S01]  /*19490*/  VOTE.ANY R14, PT, P6 ;  /* 0x00000000000e7806 */ /* 0x000fe200030e0100 */
[----:B01---5:R-:W-:Y:S06]  /*194a0*/  ENDCOLLECTIVE ;  /* 0x000000000000791b */ /* 0x023fec0003800000 */
.L_x_2647:
[----:B------:R-:W-:Y:S05]  /*194b0*/  BSYNC B0 ;  /* 0x0000000000007941 */ /* 0x000fea0003800000 */
.L_x_2646:
        /* <DEDUP_REMOVED lines=9> */
.L_x_2648:
[----:B------:R-:W-:Y:S01]  /*19550*/  IMAD.MOV.U32 R17, RZ, RZ, R14 ;  /* 0x000000ffff117224 */ /* 0x000fe200078e000e */
[----:B------:R-:W-:Y:S06]  /*19560*/  BRA `(.L_x_2649) ;  /* 0xffffffe000207947 */ /* 0x000fec000383ffff */
.L_x_2587:
[----:B------:R-:W-:Y:S01]  /*19570*/  BSSY B0, `(.L_x_2650) ;  /* 0x0000007000007945 */ /* 0x000fe20003800000 */
[----:B------:R-:W-:Y:S02]  /*19580*/  IMAD.MOV.U32 R13, RZ, RZ, R3 ;  /* 0x000000ffff0d7224 */ /* 0x000fe400078e0003 */
[----:B------:R-:W-:Y:S02]  /*19590*/  IMAD.MOV.U32 R11, RZ, RZ, 0x1f ;  /* 0x0000001fff0b7424 */ /* 0x000fe400078e00ff */
[----:B------:R-:W-:-:S07]  /*195a0*/  IMAD.MOV.U32 R15, RZ, RZ, -0x1 ;  /* 0xffffffffff0f7424 */ /* 0x000fce00078e00ff */
[----:B012--5:R-:W-:Y:S05]  /*195b0*/  WARPSYNC.COLLECTIVE R15, `(.L_x_2651) ;  /* 0x000000000f087348 */ /* 0x027fea0003c00000 */
[----:B------:R3:W4:Y:S02]  /*195c0*/  SHFL.IDX P6, R14, R13, R12, R11 ;  /* 0x0000000c0d0e7389 */ /* 0x00072400000c000b */
[----:B012345:R-:W-:Y:S01]  /*195d0*/  ENDCOLLECTIVE ;  /* 0x000000000000791b */ /* 0x03ffe20003800000 */
.L_x_2651:
[----:B------:R-:W-:Y:S05]  /*195e0*/  BSYNC B0 ;  /* 0x0000000000007941 */ /* 0x000fea0003800000 */
.L_x_2650:
[----:B------:R-:W-:Y:S01]  /*195f0*/  IMAD.MOV.U32 R5, RZ, RZ, R14 ;  /* 0x000000ffff057224 */ /* 0x000fe200078e000e */
[----:B------:R-:W-:Y:S06]  /*19600*/  BRA `(.L_x_2586) ;  /* 0xffffffe000147947 */ /* 0x000fec000383ffff */
.L_x_2591:
[----:B0-----:R0:W1:Y:S02]  /*19610*/  SYNCS.PHASECHK.TRANS64.TRYWAIT P0, [R0+URZ+0x28c20], R3 ;  /* 0x028c2003000075a7 */ /* 0x001064000800017f */
[----:B-1----:R-:W-:Y:S05]  /*19620*/  @!P0 NANOSLEEP.SYNCS 0x989680 ;  /* 0x009896800000895d */ /* 0x002fea0003900000 */
[----:B------:R-:W1:Y:S02]  /*19630*/  @!P0 SYNCS.PHASECHK.TRANS64 P0, [R0+URZ+0x28c20], R3 ;  /* 0x028c2003000085a7 */ /* 0x000e64000800007f */
[----:B-1----:R-:W-:Y:S05]  /*19640*/  @!P0 BRA `(.L_x_2591) ;  /* 0xfffffffc00f08947 */ /* 0x002fea000383ffff */
[----:B------:R-:W-:Y:S05]  /*19650*/  BRA `(.L_x_2652) ;  /* 0xffffffe400947947 */ /* 0x000fea000383ffff */
.L_x_2592:
        /* <DEDUP_REMOVED lines=11> */
.L_x_2654:
[----:B------:R-:W-:Y:S05]  /*19710*/  BSYNC B0 ;  /* 0x0000000000007941 */ /* 0x000fea0003800000 */
.L_x_2653:
[----:B------:R-:W-:Y:S05]  /*19720*/  BRA `(.L_x_2655) ;  /* 0xffffffe4007c7947 */ /* 0x000fea000383ffff */
.L_x_2595:
[----:B------:R-:W-:Y:S01]  /*19730*/  BSSY B1, `(.L_x_2656) ;  /* 0x0000006000017945 */ /* 0x000fe20003800000 */
[----:B------:R-:W-:-:S07]  /*19740*/  IMAD.MOV.U32 R15, RZ, RZ, -0x1 ;  /* 0xffffffffff0f7424 */ /* 0x000fce00078e00ff */
[----:B01---5:R-:W-:Y:S05]  /*19750*/  WARPSYNC.COLLECTIVE R15, `(.L_x_2657) ;  /* 0x000000000f0c7348 */ /* 0x023fea0003c00000 */
[----:B------:R-:W-:Y:S02]  /*19760*/  ELECT P6, UR62, PT ;  /* 0x00000000003e782f */ /* 0x000fe400038c0000 */
[----:B------:R-:W-:Y:S01]  /*19770*/  MOV R14, UR62 ;  /* 0x0000003e000e7c02 */ /* 0x000fe20008000f00 */
[----:B01---5:R-:W-:Y:S10]  /*19780*/  ENDCOLLECTIVE ;  /* 0x000000000000791b */ /* 0x023ff40003800000 */
.L_x_2657:
[----:B------:R-:W-:Y:S05]  /*19790*/  BSYNC B1 ;  /* 0x0000000000017941 */ /* 0x000fea0003800000 */
.L_x_2656:
[----:B------:R-:W-:Y:S05]  /*197a0*/  BRA `(.L_x_2658) ;  /* 0xffffffe400747947 */ /* 0x000fea000383ffff */
.L_x_2597:
[----:B0-----:R0:W1:Y:S02]  /*197b0*/  SYNCS.PHASECHK.TRANS64.TRYWAIT P0, [R6+URZ], R5 ;  /* 0x00000005060075a7 */ /* 0x001064000800017f */
[----:B-1----:R-:W-:Y:S05]  /*197c0*/  @!P0 NANOSLEEP.SYNCS 0x989680 ;  /* 0x009896800000895d */ /* 0x002fea0003900000 */
[----:B------:R-:W1:Y:S02]  /*197d0*/  @!P0 SYNCS.PHASECHK.TRANS64 P0, [R6+URZ], R5 ;  /* 0x00000005060085a7 */ /* 0x000e64000800007f */
[----:B-1----:R-:W-:Y:S05]  /*197e0*/  @!P0 BRA `(.L_x_2597) ;  /* 0xfffffffc00f08947 */ /* 0x002fea000383ffff */
[----:B------:R-:W-:Y:S05]  /*197f0*/  BRA `(.L_x_2659) ;  /* 0xffffffe400b07947 */ /* 0x000fea000383ffff */
.L_x_2598:
[----:B-1----:R1:W2:Y:S02]  /*19800*/  SYNCS.PHASECHK.TRANS64.TRYWAIT P0, [R7+URZ], R2 ;  /* 0x00000002070075a7 */ /* 0x0022a4000800017f */
[----:B--2---:R-:W-:Y:S05]  /*19810*/  @!P0 NANOSLEEP.SYNCS 0x989680 ;  /* 0x009896800000895d */ /* 0x004fea0003900000 */
[----:B------:R-:W2:Y:S02]  /*19820*/  @!P0 SYNCS.PHASECHK.TRANS64 P0, [R7+URZ], R2 ;  /* 0x00000002070085a7 */ /* 0x000ea4000800007f */
[----:B--2---:R-:W-:Y:S05]  /*19830*/  @!P0 BRA `(.L_x_2598) ;  /* 0xfffffffc00f08947 */ /* 0x004fea000383ffff */
[----:B------:R-:W-:Y:S05]  /*19840*/  BRA `(.L_x_2660) ;  /* 0xffffffe400a47947 */ /* 0x000fea000383ffff */
.L_x_2600:
[----:B--2---:R2:W3:Y:S02]  /*19850*/  SYNCS.PHASECHK.TRANS64.TRYWAIT P0, [R4+URZ], R5 ;  /* 0x00000005040075a7 */ /* 0x0044e4000800017f */
[----:B---3--:R-:W-:Y:S05]  /*19860*/  @!P0 NANOSLEEP.SYNCS 0x989680 ;  /* 0x009896800000895d */ /* 0x008fea0003900000 */
[----:B------:R-:W3:Y:S02]  /*19870*/  @!P0 SYNCS.PHASECHK.TRANS64 P0, [R4+URZ], R5 ;  /* 0x00000005040085a7 */ /* 0x000ee4000800007f */
[----:B---3--:R-:W-:Y:S05]  /*19880*/  @!P0 BRA `(.L_x_2600) ;  /* 0xfffffffc00f08947 */ /* 0x008fea000383ffff */
[----:B------:R-:W-:Y:S05]  /*19890*/  BRA `(.L_x_2661) ;  /* 0xffffffe400ac7947 */ /* 0x000fea000383ffff */
.L_x_2662:
        /* <DEDUP_REMOVED lines=14> */
.L_x_6028:


//--------------------- .text._ZN7cutlass13device_kernelIN5flash11enable_sm90INS1_16FlashAttnFwdSm90INS1_25CollectiveMainloopFwdSm90ILi2EN4cute5tupleIJNS5_1CILi1EEES8_S8_EEENS6_IJNS7_ILi64EEESA_SA_EEELi512ENS_10bfloat16_tEfNS_4arch4Sm90ELb0ELb1ELb1ELb1ELb0ELb1ELb0ELb0ELb0ELb1ELb0ELb0EEENS1_21CollectiveEpilogueFwdINS6_IJSA_NS7_ILi512EEESA_EEES9_SC_SE_Li256ELb1ELb1ELb0ELb0EEENS1_36VarlenDynamicPersistentTileSchedulerILi64ELi64ELi256ELi128ELb0ELb1ELb1ELb1ELb0ELb1EEEEEEEEEvNT_6ParamsE --------------------------
	.section	.text._ZN7cutlass13device_kernelIN5flash11enable_sm90INS1_16FlashAttnFwdSm90INS1_25CollectiveMainloopFwdSm90ILi2EN4cute5tupleIJNS5_1CILi1EEES8_S8_EEENS6_IJNS7_ILi64EEESA_SA_EEELi512ENS_10bfloat16_tEfNS_4arch4Sm90ELb0ELb1ELb1ELb1ELb0ELb1ELb0ELb0ELb0ELb1ELb0ELb0EEENS1_21CollectiveEpilogueFwdINS6_IJSA_NS7_ILi512EEESA_EEES9_SC_SE_Li256ELb1ELb1ELb0ELb0EEENS1_36VarlenDynamicPersistentTileSchedulerILi64ELi64ELi256ELi128ELb0ELb1ELb1ELb1ELb0ELb1EEEEEEEEEvNT_6ParamsE,"ax",@progbits
	.align	128
.text._ZN7cutlass13device_kernelIN5flash11enable_sm90INS1_16FlashAttnFwdSm90INS1_25CollectiveMainloopFwdSm90ILi2EN4cute5tupleIJNS5_1CILi1EEES8_S8_EEENS6_IJNS7_ILi64EEESA_SA_EEELi512ENS_10bfloat16_tEfNS_4arch4Sm90ELb0ELb1ELb1ELb1ELb0ELb1ELb0ELb0ELb0ELb1ELb0ELb0EEENS1_21CollectiveEpilogueFwdINS6_IJSA_NS7_ILi512EEESA_EEES9_SC_SE_Li256ELb1ELb1ELb0ELb0EEENS1_36VarlenDynamicPersistentTileSchedulerILi64ELi64ELi256ELi128ELb0ELb1ELb1ELb1ELb0ELb1EEEEEEEEEvNT_6ParamsE:
        .type           _ZN7cutlass13device_kernelIN5flash11enable_sm90INS1_16FlashAttnFwdSm90INS1_25CollectiveMainloopFwdSm90ILi2EN4cute5tupleIJNS5_1CILi1EEES8_S8_EEENS6_IJNS7_ILi64EEESA_SA_EEELi512ENS_10bfloat16_tEfNS_4arch4Sm90ELb0ELb1ELb1ELb1ELb0ELb1ELb0ELb0ELb0ELb1ELb0ELb0EEENS1_21CollectiveEpilogueFwdINS6_IJSA_NS7_ILi512EEESA_EEES9_SC_SE_Li256ELb1ELb1ELb0ELb0EEENS1_36VarlenDynamicPersistentTileSchedulerILi64ELi64ELi256ELi128ELb0ELb1ELb1ELb1ELb0ELb1EEEEEEEEEvNT_6ParamsE,@function
        .size           _ZN7cutlass13device_kernelIN5flash11enable_sm90INS1_16FlashAttnFwdSm90INS1_25CollectiveMainloopFwdSm90ILi2EN4cute5tupleIJNS5_1CILi1EEES8_S8_EEENS6_IJNS7_ILi64EEESA_SA_EEELi512ENS_10bfloat16_tEfNS_4arch4Sm90ELb0ELb1ELb1ELb1ELb0ELb1ELb0ELb0ELb0ELb1ELb0ELb0EEENS1_21CollectiveEpilogueFwdINS6_IJSA_NS7_ILi512EEESA_EEES9_SC_SE_Li256ELb1ELb1ELb0ELb0EEENS1_36VarlenDynamicPersistentTileSchedulerILi64ELi64ELi256ELi128ELb0ELb1ELb1ELb1ELb0ELb1EEEEEEEEEvNT_6ParamsE,(.L_x_6029 - _ZN7cutlass13device_kernelIN5flash11enable_sm90INS1_16FlashAttnFwdSm90INS1_25CollectiveMainloopFwdSm90ILi2EN4cute5tupleIJNS5_1CILi1EEES8_S8_EEENS6_IJNS7_ILi64EEESA_SA_EEELi512ENS_10bfloat16_tEfNS_4arch4Sm90ELb0ELb1ELb1ELb1ELb0ELb1ELb0ELb0ELb0ELb1ELb0ELb0EEENS1_21CollectiveEpilogueFwdINS6_IJSA_NS7_ILi512EEESA_EEES9_SC_SE_Li256ELb1ELb1ELb0ELb0EEENS1_36VarlenDynamicPersistentTileSchedulerILi64ELi64ELi256ELi128ELb0ELb1ELb1ELb1ELb0ELb1EEEEEEEEEvNT_6ParamsE)
        .other          _ZN7cutlass13device_kernelIN5flash11enable_sm90INS1_16FlashAttnFwdSm90INS1_25CollectiveMainloopFwdSm90ILi2EN4cute5tupleIJNS5_1CILi1EEES8_S8_EEENS6_IJNS7_ILi64EEESA_SA_EEELi512ENS_10bfloat16_tEfNS_4arch4Sm90ELb0ELb1ELb1ELb1ELb0ELb1ELb0ELb0ELb0ELb1ELb0ELb0EEENS1_21CollectiveEpilogueFwdINS6_IJSA_NS7_ILi512EEESA_EEES9_SC_SE_Li256ELb1ELb1ELb0ELb0EEENS1_36VarlenDynamicPersistentTileSchedulerILi64ELi64ELi256ELi128ELb0ELb1ELb1ELb1ELb0ELb1EEEEEEEEEvNT_6ParamsE,@"STO_CUDA_ENTRY STV_DEFAULT"
_ZN7cutlass13device_kernelIN5flash11enable_sm90INS1_16FlashAttnFwdSm90INS1_25CollectiveMainloopFwdSm90ILi2EN4cute5tupleIJNS5_1CILi1EEES8_S8_EEENS6_IJNS7_ILi64EEESA_SA_EEELi512ENS_10bfloat16_tEfNS_4arch4Sm90ELb0ELb1ELb1ELb1ELb0ELb1ELb0ELb0ELb0ELb1ELb0ELb0EEENS1_21CollectiveEpilogueFwdINS6_IJSA_NS7_ILi512EEESA_EEES9_SC_SE_Li256ELb1ELb1ELb0ELb0EEENS1_36VarlenDynamicPersistentTileSchedulerILi64ELi64ELi256ELi128ELb0ELb1ELb1ELb1ELb0ELb1EEEEEEEEEvNT_6ParamsE:
        /* <DEDUP_REMOVED lines=24> */
.L_x_2664:
[----:B------:R-:W-:Y:S05]  /*0180*/  BSYNC B0 ;  /* 0x0000000000007941 */ /* 0x000fea0003800000 */
.L_x_2663:
        /* <DEDUP_REMOVED lines=37> */
.L_x_2665:
        /* <DEDUP_REMOVED lines=22> */
.L_x_2666:
        /* <DEDUP_REMOVED lines=18> */
.L_x_2667:
        /* <DEDUP_REMOVED lines=22> */
.L_x_2668:
        /* <DEDUP_REMOVED lines=22> */
.L_x_2669:
[----:B------:R-:W-:Y:S01]  /*0920*/  PLOP3.LUT P0, PT, PT, PT, UP0, 0x80, 0x0 ;  /* 0x000000000000781c */ /* 0x000fe20003f0f008 */
[----:B------:R-:W-:Y:S01]  /*0930*/  UMOV UR36, 0x1 ;  /* 0x0000000100247882 */ /* 0x000fe20000000000 */
[----:B------:R-:W-:Y:S01]  /*0940*/  NOP ;  /* 0x0000000000007918 */ /* 0x000fe20000000000 */
[----:B------:R-:W-:Y:S01]  /*0950*/  USEL UR36, UR36, 0x2, !UP0 ;  /* 0x0000000224247887 */ /* 0x000fe2000c000000 */
[----:B------:R-:W-:Y:S01]  /*0960*/  BSSY B9, `(.L_x_2670) ;  /* 0x0001fe2000097945 */ /* 0x000fe20003800000 */
[----:B------:R-:W-:Y:S01]  /*0970*/  ULDC.64 UR42, c[0x0][0x208] ;  /* 0x00008200002a7ab9 */ /* 0x000fe20000000a00 */
[----:B012-4-:R-:W-:Y:S07]  /*0980*/  BAR.SYNC.DEFER_BLOCKING 0x0 ;  /* 0x0000000000007b1d */ /* 0x017fee0000010000 */
[----:B------:R-:W-:Y:S05]  /*0990*/  @!P0 BRA `(.L_x_2671) ;  /* 0x0000016800c08947 */ /* 0x000fea0003800000 */
.L_x_2672:
[----:B------:R-:W-:-:S08]  /*09a0*/  NOP ;  /* 0x0000000000007918 */ /* 0x000fd00000000000 */
[----:B------:R-:W0:Y:S02]  /*09b0*/  USETMAXREG.TRY_ALLOC.CTAPOOL UP0, 0xf0 ;  /* 0x000000f0000079c8 */ /* 0x000e240008000600 */
[----:B0-----:R-:W-:-:S13]  /*09c0*/  PLOP3.LUT P0, PT, PT, PT, UP0, 0x80, 0x0 ;  /* 0x000000000000781c */ /* 0x001fda0003f0f008 */
[----:B------:R-:W-:Y:S05]  /*09d0*/  @!P0 BRA `(.L_x_2672) ;  /* 0xfffffffc00f08947 */ /* 0x000fea000383ffff */
[----:B------:R-:W-:Y:S01]  /*09e0*/  ISETP.NE.AND P0, PT, R2, 0x1, PT ;  /* 0x000000010200780c */ /* 0x000fe20003f05270 */
[----:B------:R-:W0:Y:S01]  /*09f0*/  S2UR UR5, SR_CgaCtaId ;  /* 0x00000000000579c3 */ /* 0x000e220000008800 */
[----:B------:R-:W-:-:S11]  /*0a00*/  UMOV UR4, 0x400 ;  /* 0x0000040000047882 */ /* 0x000fd60000000000 */
[----:B------:R-:W-:Y:S06]  /*0a10*/  @!P0 BAR.ARV 0x8, 0x100 ;  /* 0x0204000000008b1d */ /* 0x000fec0000002000 */
[----:B------:R-:W-:Y:S01]  /*0a20*/  ISETP.GE.U32.AND P0, PT, R4, 0x100, PT ;  /* 0x000001000400780c */ /* 0x000fe20003f06070 */
[----:B0-----:R-:W-:-:S06]  /*0a30*/  ULEA UR4, UR5, UR4, 0x18 ;  /* 0x0000000405047291 */ /* 0x001fcc000f8ec03f */
[----:B------:R-:W-:-:S06]  /*0a40*/  IMAD.U32 R2, RZ, RZ, UR4 ;  /* 0x00000004ff027e24 */ /* 0x000fcc000f8e00ff */
[----:B------:R-:W-:Y:S06]  /*0a50*/  @P0 BAR.ARV 0xf, 0x100 ;  /* 0x03c4000000000b1d */ /* 0x000fec0000002000 */
[----:B------:R-:W-:Y:S02]  /*0a60*/  ULDC UR4, c[0x0][0xc3c] ;  /* 0x00030f0000047ab9 */ /* 0x000fe40000000800 */
[----:B------:R-:W-:Y:S06]  /*0a70*/  BAR.SYNC.DEFER_BLOCKING 0x5, 0x180 ;  /* 0x0146000000007b1d */ /* 0x000fec0000010000 */
[----:B------:R-:W0:Y:S02]  /*0a80*/  LDS.128 R24, [R2+0x28cd0] ;  /* 0x028cd00002187984 */ /* 0x000e240000000c00 */
[----:B------:R-:W-:Y:S06]  /*0a90*/  BAR.ARV 0x4, 0x180 ;  /* 0x0106000000007b1d */ /* 0x000fec0000002000 */
[----:B0-----:R-:W-:-:S13]  /*0aa0*/  ISETP.GE.AND P0, PT, R27, UR4, PT ;  /* 0x000000041b007c0c */ /* 0x001fda000bf06270 */
[----:B------:R-:W-:Y:S05]  /*0ab0*/  @P0 BRA `(.L_x_2673) ;  /* 0x000001fc00300947 */ /* 0x000fea0003800000 */
[----:B------:R-:W-:Y:S01]  /*0ac0*/  VIADD R15, R4, 0xffffff80 ;  /* 0xffffff80040f7836 */ /* 0x000fe20000000000 */
[----:B------:R-:W-:Y:S01]  /*0ad0*/  CS2R R186, SRZ ;  /* 0x0000000000ba7805 */ /* 0x000fe2000001ff00 */
[----:B------:R-:W-:Y:S01]  /*0ae0*/  IMAD.MOV.U32 R197, RZ, RZ, 0x40 ;  /* 0x00000040ffc57424 */ /* 0x000fe200078e00ff */
[----:B------:R-:W-:Y:S01]  /*0af0*/  CS2R R18, SRZ ;  /* 0x0000000000127805 */ /* 0x000fe2000001ff00 */
[----:B------:R-:W-:Y:S01]  /*0b00*/  IMAD.MOV.U32 R217, RZ, RZ, RZ ;  /* 0x000000ffffd97224 */ /* 0x000fe200078e00ff */
[----:B------:R-:W-:Y:S01]  /*0b10*/  SHF.R.S32.HI R0, RZ, 0x1f, R15 ;  /* 0x0000001fff007819 */ /* 0x000fe2000001140f */
[----:B------:R-:W-:-:S03]  /*0b20*/  ULOP3.LUT UR37, UR36, 0x1, URZ, 0xfc, !UPT ;  /* 0x0000000124257892 */ /* 0x000fc6000f8efc3f */
[CC--:B------:R-:W-:Y:S02]  /*0b30*/  LEA.HI R3, R0.reuse, R15.reuse, RZ, 0x4 ;  /* 0x0000000f00037211 */ /* 0x0c0fe400078f20ff */
[----:B------:R-:W-:Y:S02]  /*0b40*/  LEA.HI R6, R0, R15, RZ, 0x5 ;  /* 0x0000000f00067211 */ /* 0x000fe400078f28ff */
[----:B------:R-:W-:Y:S02]  /*0b50*/  LOP3.LUT R4, R3, 0xfffffff0, RZ, 0xc0, !PT ;  /* 0xfffffff003047812 */ /* 0x000fe400078ec0ff */
[--C-:B------:R-:W-:Y:S02]  /*0b60*/  SHF.R.S32.HI R203, RZ, 0x5, R6.reuse ;  /* 0x00000005ffcb7819 */ /* 0x100fe40000011406 */
[----:B------:R-:W-:Y:S01]  /*0b70*/  SHF.R.S32.HI R6, RZ, 0x1f, R6 ;  /* 0x0000001fff067819 */ /* 0x000fe20000011406 */
[----:B------:R-:W-:Y:S01]  /*0b80*/  IMAD.IADD R5, R15, 0x1, -R4 ;  /* 0x000000010f057824 */ /* 0x000fe200078e0a04 */
[----:B------:R-:W-:-:S02]  /*0b90*/  SHF.R.S32.HI R4, RZ, 0x4, R3 ;  /* 0x00000004ff047819 */ /* 0x000fc40000011403 */
[----:B------:R-:W-:Y:S02]  /*0ba0*/  LEA.HI R7, R0, R15, RZ, 0x7 ;  /* 0x0000000f00077211 */ /* 0x000fe400078f38ff */
[----:B------:R-:W-:Y:S02]  /*0bb0*/  SHF.R.S32.HI R10, RZ, 0x1f, R5 ;  /* 0x0000001fff0a7819 */ /* 0x000fe40000011405 */
[----:B------:R-:W-:Y:S02]  /*0bc0*/  LEA.HI R3, R3, R4, RZ, 0x1 ;  /* 0x0000000403037211 */ /* 0x000fe400078f08ff */
[----:B------:R-:W-:Y:S02]  /*0bd0*/  LEA.HI R13, R10, R5, RZ, 0x3 ;  /* 0x000000050a0d7211 */ /* 0x000fe400078f18ff */
[----:B------:R-:W-:Y:S02]  /*0be0*/  LEA.HI R6, R6, R203, RZ, 0x2 ;  /* 0x000000cb06067211 */ /* 0x000fe400078f10ff */
[C---:B------:R-:W-:Y:S01]  /*0bf0*/  LOP3.LUT R14, R13.reuse, 0xfffffff8, RZ, 0xc0, !PT ;  /* 0xfffffff80d0e7812 */ /* 0x040fe200078ec0ff */
[----:B------:R-:W-:Y:S01]  /*0c00*/  IMAD.SHL.U32 R13, R13, 0x40, RZ ;  /* 0x000000400d0d7824 */ /* 0x000fe200078e00ff */
[----:B------:R-:W-:-:S02]  /*0c10*/  LOP3.LUT R3, R3, 0x1ffffffe, RZ, 0xc0, !PT ;  /* 0x1ffffffe03037812 */ /* 0x000fc400078ec0ff */
[----:B------:R-:W-:Y:S01]  /*0c20*/  SHF.R.S32.HI R220, RZ, 0x7, R7 ;  /* 0x00000007ffdc7819 */ /* 0x000fe20000011407 */
[----:B------:R-:W-:Y:S01]  /*0c30*/  IMAD.IADD R14, R5, 0x1, -R14 ;  /* 0x00000001050e7824 */ /* 0x000fe200078e0a0e */
[----:B------:R-:W-:Y:S01]  /*0c40*/  LOP3.LUT R6, R6, 0x3ffffc, RZ, 0xc0, !PT ;  /* 0x003ffffc06067812 */ /* 0x000fe200078ec0ff */
[----:B------:R-:W-:Y:S01]  /*0c50*/  IMAD.IADD R3, R4, 0x1, -R3 ;  /* 0x0000000104037824 */ /* 0x000fe200078e0a03 */
[----:B------:R-:W-:Y:S01]  /*0c60*/  LOP3.LUT R8, R7, 0xffffff80, RZ, 0xc0, !PT ;  /* 0xffffff8007087812 */ /* 0x000fe200078ec0ff */
[----:B------:R-:W-:Y:S01]  /*0c70*/  IMAD R5, R220, 0x100, R5 ;  /* 0x00000100dc057824 */ /* 0x000fe200078e0205 */
[C---:B------:R-:W-:Y:S01]  /*0c80*/  R2P PR, R14.reuse, 0x6 ;  /* 0x000000060e007804 */ /* 0x040fe20000000000 */
[----:B------:R-:W-:Y:S01]  /*0c90*/  IMAD.IADD R6, R203, 0x1, -R6 ;  /* 0x00000001cb067824 */ /* 0x000fe200078e0a06 */
[----:B------:R-:W-:Y:S01]  /*0ca0*/  LEA.HI R7, R7, R220, RZ, 0x1 ;  /* 0x000000dc07077211 */ /* 0x000fe200078f08ff */
[----:B------:R-:W-:Y:S02]  /*0cb0*/  IMAD.SHL.U32 R4, R14, 0x40, RZ ;  /* 0x000000400e047824 */ /* 0x000fe400078e00ff */
[----:B------:R-:W-:Y:S01]  /*0cc0*/  IMAD R6, R6, 0x10, R5 ;  /* 0x0000001006067824 */ /* 0x000fe200078e0205 */
[----:B------:R-:W-:Y:S01]  /*0cd0*/  LOP3.LUT R7, R7, 0xfffffe, RZ, 0xc0, !PT ;  /* 0x00fffffe07077812 */ /* 0x000fe200078ec0ff */
[----:B------:R-:W-:Y:S01]  /*0ce0*/  IMAD.SHL.U32 R3, R3, 0x8, RZ ;  /* 0x0000000803037824 */ /* 0x000fe200078e00ff */
[----:B------:R-:W-:Y:S01]  /*0cf0*/  LOP3.LUT R4, R4, 0x1c0, RZ, 0xc0, !PT ;  /* 0x000001c004047812 */ /* 0x000fe200078ec0ff */
[----:B------:R-:W-:Y:S01]  /*0d00*/  IMAD.IADD R8, R15, 0x1, -R8 ;  /* 0x000000010f087824 */ /* 0x000fe200078e0a08 */
[----:B------:R-:W-:Y:S01]  /*0d10*/  SEL R197, R197, 0xffffffc0, !P2 ;  /* 0xffffffc0c5c57807 */ /* 0x000fe20005000000 */
[--C-:B------:R-:W-:Y:S01]  /*0d20*/  IMAD.U32 R228, R6, 0x40, R3.reuse ;  /* 0x0000004006e47824 */ /* 0x100fe200078e0003 */
[----:B------:R-:W-:Y:S01]  /*0d30*/  LOP3.LUT R3, R4, 0x8, R3, 0xf8, !PT ;  /* 0x0000000804037812 */ /* 0x000fe200078ef803 */
[----:B------:R-:W-:Y:S01]  /*0d40*/  IMAD.IADD R7, R220, 0x1, -R7 ;  /* 0x00000001dc077824 */ /* 0x000fe200078e0a07 */
[----:B------:R-:W-:-:S02]  /*0d50*/  SHF.R.U32.HI R6, RZ, 0x3, R4 ;  /* 0x00000003ff067819 */ /* 0x000fc40000011604 */
[----:B------:R-:W-:Y:S01]  /*0d60*/  LOP3.LUT R4, R13, 0x7ffffe00, RZ, 0xc0, !PT ;  /* 0x7ffffe000d047812 */ /* 0x000fe200078ec0ff */
[----:B------:R-:W-:Y:S01]  /*0d70*/  IMAD.SHL.U32 R194, R7, 0x100, RZ ;  /* 0x0000010007c27824 */ /* 0x000fe200078e00ff */
[----:B------:R-:W-:Y:S02]  /*0d80*/  LOP3.LUT R3, R3, R6, RZ, 0x3c, !PT ;  /* 0x0000000603037212 */ /* 0x000fe400078e3cff */
[----:B------:R-:W-:Y:S01]  /*0d90*/  SHF.R.S32.HI R9, RZ, 0x1f, R8 ;  /* 0x0000001fff097819 */ /* 0x000fe20000011408 */
[----:B------:R-:W-:-:S03]  /*0da0*/  IMAD R4, R203, 0x400, R4 ;  /* 0x00000400cb047824 */ /* 0x000fc600078e0204 */
[-C--:B------:R-:W-:Y:S01]  /*0db0*/  LEA.HI R10, R9, R8.reuse, RZ, 0x2 ;  /* 0x00000008090a7211 */ /* 0x080fe200078f10ff */
[----:B------:R-:W-:Y:S01]  /*0dc0*/  IMAD.IADD R3, R4, 0x1, R3 ;  /* 0x0000000104037824 */ /* 0x000fe200078e0203 */
[CC--:B------:R-:W-:Y:S02]  /*0dd0*/  LEA.HI R4, R0.reuse, R15.reuse, RZ, 0x3 ;  /* 0x0000000f00047211 */ /* 0x0c0fe400078f18ff */
[----:B------:R-:W-:Y:S01]  /*0de0*/  LEA.HI R0, R0, R15, RZ, 0x2 ;  /* 0x0000000f00007211 */ /* 0x000fe200078f10ff */
[----:B------:R-:W-:Y:S01]  /*0df0*/  IMAD R195, R3, 0x2, R2 ;  /* 0x0000000203c37824 */ /* 0x000fe200078e0202 */
[----:B------:R-:W-:Y:S02]  /*0e00*/  SHF.R.S32.HI R219, RZ, 0x3, R4 ;  /* 0x00000003ffdb7819 */ /* 0x000fe40000011404 */
[--C-:B------:R-:W-:Y:S01]  /*0e10*/  SHF.R.S32.HI R185, RZ, 0x2, R0.reuse ;  /* 0x00000002ffb97819 */ /* 0x100fe20000011400 */
[C---:B------:R-:W-:Y:S01]  /*0e20*/  VIADD R198, R195.reuse, 0x26800 ;  /* 0x00026800c3c67836 */ /* 0x040fe20000000000 */
[----:B------:R-:W-:Y:S01]  /*0e30*/  LOP3.LUT R218, R4, 0xfffffff8, RZ, 0xc0, !PT ;  /* 0xfffffff804da7812 */ /* 0x000fe200078ec0ff */
[----:B------:R-:W-:Y:S01]  /*0e40*/  VIADD R196, R195, 0x26820 ;  /* 0x00026820c3c47836 */ /* 0x000fe20000000000 */
[----:B------:R-:W-:Y:S01]  /*0e50*/  SHF.R.S32.HI R4, RZ, 0x1f, R0 ;  /* 0x0000001fff047819 */ /* 0x000fe20000011400 */
[----:B------:R-:W-:Y:S01]  /*0e60*/  VIADD R235, R185, 0x20 ;  /* 0x00000020b9eb7836 */ /* 0x000fe20000000000 */
[----:B------:R-:W-:Y:S01]  /*0e70*/  LOP3.LUT R223, R0, 0xfffffffc, RZ, 0xc0, !PT ;  /* 0xfffffffc00df7812 */ /* 0x000fe200078ec0ff */
[----:B------:R-:W-:Y:S01]  /*0e80*/  IMAD.IADD R218, R15, 0x1, -R218 ;  /* 0x000000010fda7824 */ /* 0x000fe200078e0ada */
[--C-:B------:R-:W-:Y:S01]  /*0e90*/  SHF.R.S32.HI R11, RZ, 0x2, R10.reuse ;  /* 0x00000002ff0b7819 */ /* 0x100fe2000001140a */
[----:B------:R-:W-:Y:S01]  /*0ea0*/  IMAD.SHL.U32 R226, R235, 0x40, RZ ;  /* 0x00000040ebe27824 */ /* 0x000fe200078e00ff */
[----:B------:R-:W-:Y:S01]  /*0eb0*/  SHF.R.S32.HI R6, RZ, 0x1f, R235 ;  /* 0x0000001fff067819 */ /* 0x000fe200000114eb */
[----:B------:R-:W-:Y:S01]  /*0ec0*/  IMAD.IADD R223, R15, 0x1, -R223 ;  /* 0x000000010fdf7824 */ /* 0x000fe200078e0adf */
[----:B------:R-:W-:Y:S01]  /*0ed0*/  SHF.R.S32.HI R12, RZ, 0x1f, R10 ;  /* 0x0000001fff0c7819 */ /* 0x000fe2000001140a */
[----:B------:R-:W-:Y:S01]  /*0ee0*/  IMAD.SHL.U32 R200, R218, 0x8, RZ ;  /* 0x00000008dac87824 */ /* 0x000fe200078e00ff */
[----:B------:R-:W-:Y:S01]  /*0ef0*/  LEA.HI R4, R4, R185, RZ, 0x3 ;  /* 0x000000b904047211 */ /* 0x000fe200078f18ff */
[C---:B------:R-:W-:Y:S01]  /*0f00*/  IMAD.SHL.U32 R16, R223.reuse, 0x8, RZ ;  /* 0x00000008df107824 */ /* 0x040fe200078e00ff */
[----:B------:R-:W-:Y:S01]  /*0f10*/  LEA.HI R6, R6, R235, RZ, 0x3 ;  /* 0x000000eb06067211 */ /* 0x000fe200078f18ff */
[----:B------:R-:W-:Y:S01]  /*0f20*/  IMAD.SHL.U32 R188, R223, 0x4, RZ ;  /* 0x00000004dfbc7824 */ /* 0x000fe200078e00ff */
[----:B------:R-:W-:Y:S01]  /*0f30*/  LEA.HI R12, R12, R11, RZ, 0x3 ;  /* 0x0000000b0c0c7211 */ /* 0x000fe200078f18ff */
[----:B------:R-:W-:Y:S01]  /*0f40*/  VIADD R211, R200, 0x80 ;  /* 0x00000080c8d37836 */ /* 0x000fe20000000000 */
[----:B------:R-:W-:Y:S01]  /*0f50*/  LOP3.LUT R5, R10, 0x7ffffffc, RZ, 0xc0, !PT ;  /* 0x7ffffffc0a057812 */ /* 0x000fe200078ec0ff */
[----:B------:R-:W-:Y:S01]  /*0f60*/  IMAD.SHL.U32 R6, R6, 0x40, RZ ;  /* 0x0000004006067824 */ /* 0x000fe200078e00ff */
[----:B------:R-:W-:Y:S01]  /*0f70*/  LOP3.LUT R4, R4, 0xfffffff8, RZ, 0xc0, !PT ;  /* 0xfffffff804047812 */ /* 0x000fe200078ec0ff */
[----:B------:R-:W-:Y:S01]  /*0f80*/  VIADD R210, R200, 0xc0 ;  /* 0x000000c0c8d27836 */ /* 0x000fe20000000000 */
[----:B------:R-:W-:Y:S01]  /*0f90*/  LOP3.LUT R12, R12, 0xfffffff8, RZ, 0xc0, !PT ;  /* 0xfffffff80c0c7812 */ /* 0x000fe200078ec0ff */
[----:B------:R-:W-:Y:S01]  /*0fa0*/  IMAD.IADD R5, R8, 0x1, -R5 ;  /* 0x0000000108057824 */ /* 0x000fe200078e0a05 */
[----:B------:R-:W-:Y:S01]  /*0fb0*/  LEA.HI R9, R9, R8, RZ, 0x5 ;  /* 0x0000000809097211 */ /* 0x000fe200078f28ff */
[----:B------:R-:W-:Y:S01]  /*0fc0*/  IMAD.IADD R193, R185, 0x1, -R4 ;  /* 0x00000001b9c17824 */ /* 0x000fe200078e0a04 */
[----:B------:R-:W-:Y:S01]  /*0fd0*/  LEA.HI R0, R223, R223, RZ, 0x1 ;  /* 0x000000dfdf007211 */ /* 0x000fe200078f08ff */
[----:B------:R-:W-:Y:S01]  /*0fe0*/  IMAD.IADD R12, R11, 0x1, -R12 ;  /* 0x000000010b0c7824 */ /* 0x000fe200078e0a0c */
[----:B------:R-:W-:Y:S01]  /*0ff0*/  LOP3.LUT R226, R226, 0x1c0, RZ, 0xc0, !PT ;  /* 0x000001c0e2e27812 */ /* 0x000fe200078ec0ff */
[C---:B------:R-:W-:Y:S01]  /*1000*/  VIADD R212, R200.reuse, 0x40 ;  /* 0x00000040c8d47836 */ /* 0x040fe20000000000 */
[----:B------:R-:W-:Y:S01]  /*1010*/  SHF.R.S32.HI R9, RZ, 0x5, R9 ;  /* 0x00000005ff097819 */ /* 0x000fe20000011409 */
[----:B------:R-:W-:Y:S01]  /*1020*/  VIADD R209, R200, 0x100 ;  /* 0x00000100c8d17836 */ /* 0x000fe20000000000 */
[----:B------:R-:W-:Y:S01]  /*1030*/  LOP3.LUT R0, R0, 0x1ffffffe, RZ, 0xc0, !PT ;  /* 0x1ffffffe00007812 */ /* 0x000fe200078ec0ff */
[----:B------:R-:W-:Y:S01]  /*1040*/  VIADD R208, R200, 0x140 ;  /* 0x00000140c8d07836 */ /* 0x000fe20000000000 */
[----:B------:R-:W-:Y:S01]  /*1050*/  LOP3.LUT R4, R226, 0x38, R16, 0xf8, !PT ;  /* 0x00000038e2047812 */ /* 0x000fe200078ef810 */
[----:B------:R-:W-:Y:S01]  /*1060*/  VIADD R199, R188, 0x10 ;  /* 0x00000010bcc77836 */ /* 0x000fe20000000000 */
[----:B------:R-:W-:Y:S01]  /*1070*/  SHF.R.U32.HI R8, RZ, 0x3, R226 ;  /* 0x00000003ff087819 */ /* 0x000fe200000116e2 */
[----:B------:R-:W-:Y:S01]  /*1080*/  VIADD R222, R200, 0x180 ;  /* 0x00000180c8de7836 */ /* 0x000fe20000000000 */
[----:B------:R-:W-:Y:S01]  /*1090*/  LOP3.LUT R227, R6, 0xfffffe00, RZ, 0xc0, !PT ;  /* 0xfffffe0006e37812 */ /* 0x000fe200078ec0ff */
[----:B------:R-:W-:Y:S01]  /*10a0*/  VIADD R221, R200, 0x1c0 ;  /* 0x000001c0c8dd7836 */ /* 0x000fe20000000000 */
[----:B------:R-:W-:Y:S01]  /*10b0*/  SHF.R.S32.HI R7, RZ, 0x1f, R210 ;  /* 0x0000001fff077819 */ /* 0x000fe200000114d2 */
[----:B------:R-:W-:Y:S01]  /*10c0*/  IMAD R191, R9, 0x10, R12 ;  /* 0x0000001009bf7824 */ /* 0x000fe200078e020c */
[----:B------:R-:W-:Y:S01]  /*10d0*/  LOP3.LUT R225, R227, R4, R8, 0xf6, !PT ;  /* 0x00000004e3e17212 */ /* 0x000fe200078ef608 */
[----:B------:R-:W-:Y:S01]  /*10e0*/  IMAD.IADD R0, R223, 0x1, -R0 ;  /* 0x00000001df007824 */ /* 0x000fe200078e0a00 */
        /* <DEDUP_REMOVED lines=9> */
[----:B------:R-:W-:Y:S01]  /*1180*/  IMAD R201, R0, 0x8, R191 ;  /* 0x0000000800c97824 */ /* 0x000fe200078e02bf */
[----:B------:R-:W-:Y:S01]  /*1190*/  SHF.R.S32.HI R237, RZ, 0x1f, R222 ;  /* 0x0000001fffed7819 */ /* 0x000fe200000114de */
[----:B------:R-:W-:Y:S01]  /*11a0*/  IMAD.IADD R197, R197, 0x1, R196 ;  /* 0x00000001c5c57824 */ /* 0x000fe200078e02c4 */
[----:B------:R-:W-:-:S07]  /*11b0*/  SHF.R.S32.HI R236, RZ, 0x1f, R221 ;  /* 0x0000001fffec7819 */ /* 0x000fce00000114dd */
.L_x_2882:
[----:B------:R-:W-:Y:S01]  /*11c0*/  ULDC.64 UR4, c[0x0][0xa28] ;  /* 0x00028a0000047ab9 */ /* 0x000fe20000000a00 */
[----:B01-34-:R-:W0:Y:S01]  /*11d0*/  LDC.64 R6, c[0x0][0xa08] ;  /* 0x00028200ff067b82 */ /* 0x01be220000000a00 */
[----:B------:R-:W-:Y:S01]  /*11e0*/  ISETP.NE.U32.AND P0, PT, RZ, UR4, PT ;  /* 0x00000004ff007c0c */ /* 0x000fe2000bf05070 */
[----:B------:R-:W-:Y:S01]  /*11f0*/  IMAD.MOV.U32 R3, RZ, RZ, RZ ;  /* 0x000000ffff037224 */ /* 0x000fe200078e00ff */
[----:B------:R-:W-:Y:S01]  /*1200*/  ULDC.64 UR6, c[0x0][0xa20] ;  /* 0x0002880000067ab9 */ /* 0x000fe20000000a00 */
[----:B------:R-:W-:Y:S01]  /*1210*/  IMAD.MOV.U32 R29, RZ, RZ, RZ ;  /* 0x000000ffff1d7224 */ /* 0x000fe200078e00ff */
[----:B------:R-:W-:Y:S01]  /*1220*/  ISETP.NE.AND.EX P0, PT, RZ, UR5, PT, P0 ;  /* 0x00000005ff007c0c */ /* 0x000fe2000bf05300 */
[----:B------:R-:W-:Y:S02]  /*1230*/  ULDC.64 UR4, c[0x0][0xa18] ;  /* 0x0002860000047ab9 */ /* 0x000fe40000000a00 */
[----:B------:R-:W-:-:S04]  /*1240*/  ISETP.NE.U32.AND P1, PT, RZ, UR4, PT ;  /* 0x00000004ff007c0c */ /* 0x000fc8000bf25070 */
[----:B------:R-:W-:Y:S01]  /*1250*/  ISETP.NE.AND.EX P1, PT, RZ, UR5, PT, P1 ;  /* 0x00000005ff007c0c */ /* 0x000fe2000bf25310 */
[----:B------:R-:W-:Y:S02]  /*1260*/  ULDC.64 UR4, c[0x0][0xa08] ;  /* 0x0002820000047ab9 */ /* 0x000fe40000000a00 */
[----:B------:R-:W-:-:S03]  /*1270*/  ISETP.NE.U32.AND P3, PT, RZ, UR4, PT ;  /* 0x00000004ff007c0c */ /* 0x000fc6000bf65070 */
[----:B------:R-:W1:Y:S01]  /*1280*/  @P0 LDC.64 R4, c[0x0][0xa28] ;  /* 0x00028a00ff040b82 */ /* 0x000e620000000a00 */
[----:B------:R-:W-:Y:S01]  /*1290*/  ISETP.NE.AND.EX P3, PT, RZ, UR5, PT, P3 ;  /* 0x00000005ff007c0c */ /* 0x000fe2000bf65330 */
[----:B0-----:R-:W-:-:S06]  /*12a0*/  IMAD.WIDE R10, R27, 0x4, R6 ;  /* 0x000000041b0a7825 */ /* 0x001fcc00078e0206 */
[----:B------:R-:W0:Y:S01]  /*12b0*/  @P1 LDC.64 R8, c[0x0][0xa18] ;  /* 0x00028600ff081b82 */ /* 0x000e220000000a00 */
[----:B------:R-:W-:Y:S02]  /*12c0*/  ULDC UR4, c[0x0][0x288] ;  /* 0x0000a20000047ab9 */ /* 0x000fe40000000800 */
[----:B------:R-:W-:Y:S01]  /*12d0*/  IMAD.U32 R22, RZ, RZ, UR4 ;  /* 0x00000004ff167e24 */ /* 0x000fe2000f8e00ff */
[----:B------:R-:W-:Y:S02]  /*12e0*/  ULDC.64 UR4, c[0x0][0x418] ;  /* 0x0001060000047ab9 */ /* 0x000fe40000000a00 */
[----:B--2---:R2:W5:Y:S01]  /*12f0*/  @P3 LDG.E R29, desc[UR42][R10.64] ;  /* 0x0000002a0a1d3981 */ /* 0x004562000c1e1900 */
[----:B-1----:R-:W-:-:S05]  /*1300*/  @P0 IMAD.WIDE R4, R27, 0x4, R4 ;  /* 0x000000041b040825 */ /* 0x002fca00078e0204 */
[----:B------:R2:W5:Y:S01]  /*1310*/  @P0 LDG.E R3, desc[UR42][R4.64] ;  /* 0x0000002a04030981 */ /* 0x000562000c1e1900 */
[----:B0-----:R-:W-:-:S05]  /*1320*/  @P1 IMAD.WIDE R6, R27, 0x4, R8 ;  /* 0x000000041b061825 */ /* 0x001fca00078e0208 */
[----:B------:R2:W5:Y:S01]  /*1330*/  @P1 LDG.E R22, desc[UR42][R6.64] ;  /* 0x0000002a06161981 */ /* 0x000562000c1e1900 */
[----:B------:R-:W-:-:S03]  /*1340*/  UISETP.NE.U32.AND UP0, UPT, UR4, URZ, UPT ;  /* 0x0000003f0400728c */ /* 0x000fc6000bf05070 */
[----:B------:R-:W-:Y:S01]  /*1350*/  ULDC UR4, c[0x0][0x424] ;  /* 0x0001090000047ab9 */ /* 0x000fe20000000800 */
[----:B------:R-:W-:Y:S01]  /*1360*/  UISETP.NE.AND.EX UP0, UPT, UR5, URZ, UPT, UP0 ;  /* 0x0000003f0500728c */ /* 0x000fe2000bf05300 */
[----:B------:R-:W-:Y:S02]  /*1370*/  ISETP.NE.U32.AND P2, PT, RZ, UR6, PT ;  /* 0x00000006ff007c0c */ /* 0x000fe4000bf45070 */
[----:B------:R-:W-:Y:S01]  /*1380*/  ULDC UR5, c[0x0][0x2f0] ;  /* 0x0000bc0000057ab9 */ /* 0x000fe20000000800 */
[----:B------:R-:W-:Y:S01]  /*1390*/  USEL UR4, UR4, 0x1, UP0 ;  /* 0x0000000104047887 */ /* 0x000fe20008000000 */
[----:B------:R-:W-:-:S03]  /*13a0*/  ISETP.NE.AND.EX P2, PT, RZ, UR7, PT, P2 ;  /* 0x00000007ff007c0c */ /* 0x000fc6000bf45320 */
[----:B------:R-:W-:-:S03]  /*13b0*/  UIMAD UR4, UR4, UR5, URZ ;  /* 0x00000005040472a4 */ /* 0x000fc6000f8e023f */
[----:B------:R-:W-:Y:S01]  /*13c0*/  ULDC UR5, c[0x0][0x348] ;  /* 0x0000d20000057ab9 */ /* 0x000fe20000000800 */
[----:B------:R-:W-:Y:S02]  /*13d0*/  IMAD.MOV.U32 R204, RZ, RZ, R26 ;  /* 0x000000ffffcc7224 */ /* 0x000fe400078e001a */
[----:B------:R-:W-:Y:S01]  /*13e0*/  IMAD.MOV.U32 R205, RZ, RZ, R27 ;  /* 0x000000ffffcd7224 */ /* 0x000fe200078e001b */
[----:B--2---:R-:W-:Y:S06]  /*13f0*/  @P1 BRA `(.L_x_2674) ;  /* 0x0000000000241947 */ /* 0x004fec0003800000 */
        /* <DEDUP_REMOVED lines=9> */
.L_x_2674:
[----:B------:R-:W-:Y:S02]  /*1490*/  IMAD.U32 R36, RZ, RZ, UR5 ;  /* 0x00000005ff247e24 */ /* 0x000fe4000f8e00ff */
[----:B------:R-:W-:Y:S01]  /*14a0*/  IMAD.U32 R24, RZ, RZ, UR4 ;  /* 0x00000004ff187e24 */ /* 0x000fe2000f8e00ff */
[----:B------:R-:W-:Y:S06]  /*14b0*/  @!P2 BRA `(.L_x_2675) ;  /* 0x000000000010a947 */ /* 0x000fec0003800000 */
[----:B------:R-:W0:Y:S02]  /*14c0*/  LDC.64 R4, c[0x0][0xa20] ;  /* 0x00028800ff047b82 */ /* 0x000e240000000a00 */
[----:B0-----:R-:W-:-:S05]  /*14d0*/  IMAD.WIDE R4, R27, 0x4, R4 ;  /* 0x000000041b047825 */ /* 0x001fca00078e0204 */
[----:B------:R0:W5:Y:S01]  /*14e0*/  LDG.E R24, desc[UR42][R4.64] ;  /* 0x0000002a04187981 */ /* 0x000162000c1e1900 */
[----:B------:R-:W-:Y:S05]  /*14f0*/  BRA `(.L_x_2676) ;  /* 0x0000000000107947 */ /* 0x000fea0003800000 */
.L_x_2675:
[----:B------:R-:W-:Y:S05]  /*1500*/  @!P3 BRA `(.L_x_2676) ;  /* 0x00000000000cb947 */ /* 0x000fea0003800000 */
[----:B------:R-:W2:Y:S04]  /*1510*/  LDG.E R5, desc[UR42][R10.64] ;  /* 0x0000002a0a057981 */ /* 0x000ea8000c1e1900 */
[----:B------:R-:W2:Y:S02]  /*1520*/  LDG.E R24, desc[UR42][R10.64+0x4] ;  /* 0x0000042a0a187981 */ /* 0x000ea4000c1e1900 */
[----:B--2---:R-:W-:-:S07]  /*1530*/  IMAD.IADD R24, R24, 0x1, -R5 ;  /* 0x0000000118187824 */ /* 0x004fce00078e0a05 */
.L_x_2676:
[----:B------:R-:W-:Y:S01]  /*1540*/  ULDC.64 UR4, c[0x0][0xa10] ;  /* 0x0002840000047ab9 */ /* 0x000fe20000000a00 */
[----:B------:R-:W1:Y:S01]  /*1550*/  LDC R8, c[0x0][0x448] ;  /* 0x00011200ff087b82 */ /* 0x000e620000000800 */
[----:B------:R-:W-:-:S04]  /*1560*/  ISETP.NE.U32.AND P0, PT, RZ, UR4, PT ;  /* 0x00000004ff007c0c */ /* 0x000fc8000bf05070 */
[----:B------:R-:W-:Y:S01]  /*1570*/  ISETP.NE.AND.EX P0, PT, RZ, UR5, PT, P0 ;  /* 0x00000005ff007c0c */ /* 0x000fe2000bf05300 */
[----:B------:R-:W-:Y:S02]  /*1580*/  ULDC.64 UR4, c[0x0][0xa30] ;  /* 0x00028c0000047ab9 */ /* 0x000fe40000000a00 */
[----:B------:R-:W-:Y:S01]  /*1590*/  ISETP.NE.U32.AND P1, PT, RZ, UR4, PT ;  /* 0x00000004ff007c0c */ /* 0x000fe2000bf25070 */
[----:B-----5:R-:W-:Y:S01]  /*15a0*/  IMAD.MOV.U32 R37, RZ, RZ, R24 ;  /* 0x000000ffff257224 */ /* 0x020fe200078e0018 */
[----:B------:R-:W2:Y:S02]  /*15b0*/  LDC.64 R12, c[0x0][0x9e0] ;  /* 0x00027800ff0c7b82 */ /* 0x000ea40000000a00 */
[----:B------:R-:W-:-:S06]  /*15c0*/  ISETP.NE.AND.EX P1, PT, RZ, UR5, PT, P1 ;  /* 0x00000005ff007c0c */ /* 0x000fcc000bf25310 */
[----:B0-----:R-:W0:Y:S08]  /*15d0*/  @P0 LDC.64 R4, c[0x0][0xa10] ;  /* 0x00028400ff040b82 */ /* 0x001e300000000a00 */
[----:B------:R-:W3:Y:S01]  /*15e0*/  @P1 LDC.64 R6, c[0x0][0xa30] ;  /* 0x00028c00ff061b82 */ /* 0x000ee20000000a00 */
[----:B0-----:R-:W-:-:S05]  /*15f0*/  @P0 IMAD.WIDE R4, R27, 0x4, R4 ;  /* 0x000000041b040825 */ /* 0x001fca00078e0204 */
[----:B------:R-:W4:Y:S04]  /*1600*/  @P0 LDG.E R0, desc[UR42][R4.64] ;  /* 0x0000002a04000981 */ /* 0x000f28000c1e1900 */
[----:B------:R-:W4:Y:S01]  /*1610*/  @P0 LDG.E R9, desc[UR42][R4.64+0x4] ;  /* 0x0000042a04090981 */ /* 0x000f22000c1e1900 */
[----:B---3--:R-:W-:-:S05]  /*1620*/  @P1 IMAD.WIDE R6, R27, 0x4, R6 ;  /* 0x000000041b061825 */ /* 0x008fca00078e0206 */
[----:B------:R0:W5:Y:S01]  /*1630*/  @P1 LDG.E R37, desc[UR42][R6.64] ;  /* 0x0000002a06251981 */ /* 0x000162000c1e1900 */
[----:B-1----:R-:W-:Y:S01]  /*1640*/  ISETP.NE.AND P1, PT, R8, 0x1, PT ;  /* 0x000000010800780c */ /* 0x002fe20003f25270 */
[----:B------:R-:W-:Y:S01]  /*1650*/  IMAD.SHL.U32 R192, R25, 0x40, RZ ;  /* 0x0000004019c07824 */ /* 0x000fe200078e00ff */
[----:B--2---:R-:W-:Y:S01]  /*1660*/  ISETP.GE.AND P2, PT, R13, 0x1, PT ;  /* 0x000000010d00780c */ /* 0x004fe20003f46270 */
[----:B------:R-:W-:-:S10]  /*1670*/  IMAD.IADD R10, R24, 0x1, -R3 ;  /* 0x00000001180a7824 */ /* 0x000fd400078e0a03 */
[----:B------:R-:W1:Y:S08]  /*1680*/  @P1 LDC R11, c[0x0][0x44c] ;  /* 0x00011300ff0b1b82 */ /* 0x000e700000000800 */
[----:B------:R-:W2:Y:S01]  /*1690*/  @P1 LDC R8, c[0x0][0x450] ;  /* 0x00011400ff081b82 */ /* 0x000ea20000000800 */
[----:B----4-:R-:W-:Y:S02]  /*16a0*/  @P0 IMAD.IADD R36, R9, 0x1, -R0 ;  /* 0x0000000109240824 */ /* 0x010fe400078e0a00 */
[----:B------:R-:W-:-:S02]  /*16b0*/  VIADD R0, R192, 0x3f ;  /* 0x0000003fc0007836 */ /* 0x000fc40000000000 */
[----:B------:R-:W-:Y:S02]  /*16c0*/  IMAD.IADD R23, R10, 0x1, R36 ;  /* 0x000000010a177824 */ /* 0x000fe400078e0224 */
[----:B-1----:R-:W-:-:S03]  /*16d0*/  @P1 IMAD.HI.U32 R3, R0, R11, RZ ;  /* 0x0000000b00031227 */ /* 0x002fc600078e00ff */
[C---:B------:R-:W-:Y:S01]  /*16e0*/  IADD3 R5, R23.reuse, 0x1, -R22 ;  /* 0x0000000117057810 */ /* 0x040fe20007ffe816 */
[----:B------:R-:W-:Y:S01]  /*16f0*/  IMAD.MOV.U32 R4, RZ, RZ, R0 ;  /* 0x000000ffff047224 */ /* 0x000fe200078e0000 */
[----:B--2---:R-:W-:Y:S01]  /*1700*/  @P1 SHF.R.U32.HI R4, RZ, R8, R3 ;  /* 0x00000008ff041219 */ /* 0x004fe20000011603 */
[----:B------:R-:W-:-:S04]  /*1710*/  VIADD R0, R23, 0x3f ;  /* 0x0000003f17007836 */ /* 0x000fc80000000000 */
[----:B0-----:R-:W-:Y:S01]  /*1720*/  IMAD.IADD R7, R5, 0x1, R4 ;  /* 0x0000000105077824 */ /* 0x001fe200078e0204 */
[----:B------:R-:W-:-:S04]  /*1730*/  SHF.R.S32.HI R3, RZ, 0x1f, R0 ;  /* 0x0000001fff037819 */ /* 0x000fc80000011400 */
[----:B------:R-:W-:Y:S01]  /*1740*/  LEA.HI R3, R3, R0, RZ, 0x6 ;  /* 0x0000000003037211 */ /* 0x000fe200078f30ff */
[----:B------:R-:W-:-:S03]  /*1750*/  IMAD.IADD R0, R7, 0x1, R12 ;  /* 0x0000000107007824 */ /* 0x000fc600078e020c */
[----:B------:R-:W-:Y:S01]  /*1760*/  SHF.R.S32.HI R168, RZ, 0x6, R3 ;  /* 0x00000006ffa87819 */ /* 0x000fe20000011403 */
[----:B------:R-:W-:Y:S06]  /*1770*/  @!P2 BRA `(.L_x_2677) ;  /* 0x000000000048a947 */ /* 0x000fec0003800000 */
        /* <DEDUP_REMOVED lines=11> */
.L_x_2679:
[----:B------:R-:W-:-:S13]  /*1830*/  ISETP.NE.AND P0, PT, R13, 0x1, PT ;  /* 0x000000010d00780c */ /* 0x000fda0003f05270 */
[----:B------:R-:W0:Y:S02]  /*1840*/  @P0 LDC.64 R4, c[0x0][0x9e8] ;  /* 0x00027a00ff040b82 */ /* 0x000e240000000a00 */
[----:B0-----:R-:W-:-:S05]  /*1850*/  @P0 IMAD.HI.U32 R4, R3, R4, RZ ;  /* 0x0000000403040227 */ /* 0x001fca00078e00ff */
[----:B------:R-:W-:-:S07]  /*1860*/  @P0 SHF.R.U32.HI R3, RZ, R5, R4 ;  /* 0x00000005ff030219 */ /* 0x000fce0000011604 */
.L_x_2680:
[----:B------:R-:W-:Y:S05]  /*1870*/  BSYNC B0 ;  /* 0x0000000000007941 */ /* 0x000fea0003800000 */
.L_x_2678:
[----:B------:R-:W-:-:S05]  /*1880*/  IMAD R3, R3, R13, R13 ;  /* 0x0000000d03037224 */ /* 0x000fca00078e020d */
[----:B------:R-:W-:-:S07]  /*1890*/  VIMNMX R0, R0, R3, PT ;  /* 0x0000000300007248 */ /* 0x000fce0003fe0100 */
.L_x_2677:
[----:B------:R-:W0:Y:S01]  /*18a0*/  @P1 LDC R3, c[0x0][0x44c] ;  /* 0x00011300ff031b82 */ /* 0x000e220000000800 */
[----:B------:R-:W-:-:S07]  /*18b0*/  ULDC UR4, c[0x0][0x9dc] ;  /* 0x0002770000047ab9 */ /* 0x000fce0000000800 */
[----:B------:R-:W1:Y:S01]  /*18c0*/  @P1 LDC R5, c[0x0][0x450] ;  /* 0x00011400ff051b82 */ /* 0x000e620000000800 */
[----:B0-----:R-:W-:-:S04]  /*18d0*/  @P1 IMAD.HI.U32 R4, R192, R3, RZ ;  /* 0x00000003c0041227 */ /* 0x001fc800078e00ff */
[----:B------:R-:W-:Y:S01]  /*18e0*/  IMAD.MOV.U32 R3, RZ, RZ, R192 ;  /* 0x000000ffff037224 */ /* 0x000fe200078e00c0 */
[----:B-1----:R-:W-:-:S04]  /*18f0*/  @P1 SHF.R.U32.HI R3, RZ, R5, R4 ;  /* 0x00000005ff031219 */ /* 0x002fc80000011604 */
[----:B------:R-:W-:-:S05]  /*1900*/  IADD3 R3, R3, R23, -R22 ;  /* 0x0000001703037210 */ /* 0x000fca0007ffe816 */
[----:B------:R-:W-:Y:S01]  /*1910*/  VIADD R4, R3, -UR4 ;  /* 0x8000000403047c36 */ /* 0x000fe20008000000 */
[----:B------:R-:W-:Y:S06]  /*1920*/  @!P2 BRA `(.L_x_2681) ;  /* 0x000000000044a947 */ /* 0x000fec0003800000 */
        /* <DEDUP_REMOVED lines=10> */
.L_x_2683:
[----:B------:R-:W-:-:S13]  /*19d0*/  ISETP.NE.AND P0, PT, R13, 0x1, PT ;  /* 0x000000010d00780c */ /* 0x000fda0003f05270 */
[----:B------:R-:W0:Y:S02]  /*19e0*/  @P0 LDC.64 R6, c[0x0][0x9e8] ;  /* 0x00027a00ff060b82 */ /* 0x000e240000000a00 */
[----:B0-----:R-:W-:-:S05]  /*19f0*/  @P0 IMAD.HI.U32 R6, R3, R6, RZ ;  /* 0x0000000603060227 */ /* 0x001fca00078e00ff */
[----:B------:R-:W-:-:S07]  /*1a00*/  @P0 SHF.R.U32.HI R3, RZ, R7, R6 ;  /* 0x00000007ff030219 */ /* 0x000fce0000011606 */
.L_x_2684:
[----:B------:R-:W-:Y:S05]  /*1a10*/  BSYNC B0 ;  /* 0x0000000000007941 */ /* 0x000fea0003800000 */
.L_x_2682:
[----:B------:R-:W-:-:S05]  /*1a20*/  IMAD R3, R3, R13, RZ ;  /* 0x0000000d03037224 */ /* 0x000fca00078e02ff */
[----:B------:R-:W-:-:S07]  /*1a30*/  VIMNMX R4, R4, R3, !PT ;  /* 0x0000000304047248 */ /* 0x000fce0007fe0100 */
.L_x_2681:
[----:B------:R-:W-:Y:S01]  /*1a40*/  VIADD R0, R0, 0x3f ;  /* 0x0000003f00007836 */ /* 0x000fe20000000000 */
[----:B------:R-:W-:Y:S02]  /*1a50*/  SHF.R.S32.HI R5, RZ, 0x1f, R4 ;  /* 0x0000001fff057819 */ /* 0x000fe40000011404 */
[----:B------:R-:W-:Y:S02]  /*1a60*/  PLOP3.LUT P3, PT, PT, PT, PT, 0x80, 0x0 ;  /* 0x000000000000781c */ /* 0x000fe40003f6f070 */
[----:B------:R-:W-:Y:S02]  /*1a70*/  SHF.R.S32.HI R3, RZ, 0x1f, R0 ;  /* 0x0000001fff037819 */ /* 0x000fe40000011400 */
[----:B------:R-:W-:Y:S02]  /*1a80*/  LEA.HI R5, R5, R4, RZ, 0x6 ;  /* 0x0000000405057211 */ /* 0x000fe400078f30ff */
[----:B------:R-:W-:Y:S02]  /*1a90*/  LEA.HI R3, R3, R0, RZ, 0x6 ;  /* 0x0000000003037211 */ /* 0x000fe400078f30ff */
[----:B------:R-:W-:-:S02]  /*1aa0*/  SHF.R.S32.HI R5, RZ, 0x6, R5 ;  /* 0x00000006ff057819 */ /* 0x000fc40000011405 */
[----:B------:R-:W-:Y:S02]  /*1ab0*/  SHF.R.S32.HI R3, RZ, 0x6, R3 ;  /* 0x00000006ff037819 */ /* 0x000fe40000011403 */
[----:B------:R-:W-:Y:S02]  /*1ac0*/  VIMNMX R5, RZ, R5, !PT ;  /* 0x00000005ff057248 */ /* 0x000fe40007fe0100 */
[----:B------:R-:W-:-:S03]  /*1ad0*/  VIMNMX R3, R168, R3, PT ;  /* 0x00000003a8037248 */ /* 0x000fc60003fe0100 */
[--C-:B------:R-:W-:Y:S02]  /*1ae0*/  IMAD R5, R5, 0x40, -R10.reuse ;  /* 0x0000004005057824 */ /* 0x100fe400078e0a0a */
[----:B------:R-:W-:-:S03]  /*1af0*/  IMAD R3, R3, 0x40, -R10 ;  /* 0x0000004003037824 */ /* 0x000fc600078e0a0a */
[----:B------:R-:W-:Y:S02]  /*1b00*/  VIMNMX R5, RZ, R5, !PT ;  /* 0x00000005ff057248 */ /* 0x000fe40007fe0100 */
[----:B------:R-:W-:Y:S02]  /*1b10*/  VIMNMX R0, R3, R36, PT ;  /* 0x0000002403007248 */ /* 0x000fe40003fe0100 */
[----:B------:R-:W-:Y:S02]  /*1b20*/  SHF.R.U32.HI R44, RZ, 0x6, R5 ;  /* 0x00000006ff2c7819 */ /* 0x000fe40000011605 */
[----:B------:R-:W-:-:S03]  /*1b30*/  ISETP.GT.AND P0, PT, R0, R5, PT ;  /* 0x000000050000720c */ /* 0x000fc60003f04270 */
[----:B------:R-:W-:-:S10]  /*1b40*/  IMAD.MOV.U32 R45, RZ, RZ, R44 ;  /* 0x000000ffff2d7224 */ /* 0x000fd400078e002c */
[----:B------:R-:W-:-:S05]  /*1b50*/  @P0 VIADD R0, R0, 0x3f ;  /* 0x0000003f00000836 */ /* 0x000fca0000000000 */
[----:B------:R-:W-:-:S04]  /*1b60*/  @P0 SHF.R.S32.HI R3, RZ, 0x1f, R0 ;  /* 0x0000001fff030819 */ /* 0x000fc80000011400 */
[----:B------:R-:W-:-:S04]  /*1b70*/  @P0 LEA.HI R3, R3, R0, RZ, 0x6 ;  /* 0x0000000003030211 */ /* 0x000fc800078f30ff */
[----:B------:R-:W-:-:S04]  /*1b80*/  @P0 SHF.R.S32.HI R45, RZ, 0x6, R3 ;  /* 0x00000006ff2d0819 */ /* 0x000fc80000011403 */
[----:B------:R-:W-:-:S13]  /*1b90*/  ISETP.GT.AND P0, PT, R45, R44, PT ;  /* 0x0000002c2d00720c */ /* 0x000fda0003f04270 */
[----:B------:R-:W-:Y:S05]  /*1ba0*/  @!P0 BRA `(.L_x_2685) ;  /* 0x00000028009c8947 */ /* 0x000fea0003800000 */
        /* <DEDUP_REMOVED lines=20> */
.L_x_2687:
[----:B------:R-:W-:Y:S05]  /*1cf0*/  BSYNC B6 ;  /* 0x0000000000067941 */ /* 0x000fea0003800000 */
.L_x_2686:
        /* <DEDUP_REMOVED lines=20> */
.L_x_2689:
[----:B------:R-:W-:Y:S05]  /*1e40*/  BSYNC B6 ;  /* 0x0000000000067941 */ /* 0x000fea0003800000 */
.L_x_2688:
[----:B------:R-:W-:Y:S01]  /*1e50*/  ULDC.64 UR4, c[0x0][0x9f8] ;  /* 0x00027e0000047ab9 */ /* 0x000fe20000000a00 */
[----:B------:R-:W0:Y:S01]  /*1e60*/  LDC.64 R50, c[0x0][0x300] ;  /* 0x0000c000ff327b82 */ /* 0x000e220000000a00 */
[----:B------:R-:W-:Y:S01]  /*1e70*/  ISETP.NE.U32.AND P0, PT, RZ, UR4, PT ;  /* 0x00000004ff007c0c */ /* 0x000fe2000bf05070 */
[----:B------:R-:W-:Y:S01]  /*1e80*/  IMAD.IADD R40, R29, 0x1, R24 ;  /* 0x000000011d287824 */ /* 0x000fe200078e0218 */
[----:B------:R-:W-:Y:S01]  /*1e90*/  ULDC.64 UR8, c[0x0][0xa08] ;  /* 0x0002820000087ab9 */ /* 0x000fe20000000a00 */
[----:B------:R-:W-:Y:S01]  /*1ea0*/  ULDC.64 UR6, c[0x0][0x330] ;  /* 0x0000cc0000067ab9 */ /* 0x000fe20000000a00 */
[----:B------:R-:W-:Y:S01]  /*1eb0*/  ISETP.NE.AND.EX P0, PT, RZ, UR5, PT, P0 ;  /* 0x00000005ff007c0c */ /* 0x000fe2000bf05300 */
[----:B------:R-:W-:Y:S02]  /*1ec0*/  ULDC.64 UR4, c[0x0][0x308] ;  /* 0x0000c20000047ab9 */ /* 0x000fe40000000a00 */
[----:B------:R-:W1:Y:S01]  /*1ed0*/  LDC.64 R52, c[0x0][0x3f8] ;  /* 0x0000fe00ff347b82 */ /* 0x000e620000000a00 */
[----:B------:R-:W-:-:S07]  /*1ee0*/  SHF.R.S32.HI R17, RZ, 0x1f, R16 ;  /* 0x0000001fff117819 */ /* 0x000fce0000011410 */
[----:B------:R-:W2:Y:S08]  /*1ef0*/  LDC R41, c[0x0][0x3f4] ;  /* 0x0000fd00ff297b82 */ /* 0x000eb00000000800 */
[----:B------:R-:W3:Y:S02]  /*1f00*/  @P0 LDC.64 R4, c[0x0][0x9f8] ;  /* 0x00027e00ff040b82 */ /* 0x000ee40000000a00 */
[----:B---3--:R-:W-:-:S05]  /*1f10*/  @P0 IMAD.WIDE R4, R27, 0x4, R4 ;  /* 0x000000041b040825 */ /* 0x008fca00078e0204 */
[----:B------:R3:W4:Y:S01]  /*1f20*/  @P0 LDG.E R27, desc[UR42][R4.64] ;  /* 0x0000002a041b0981 */ /* 0x000722000c1e1900 */
[----:B------:R-:W-:Y:S01]  /*1f30*/  SHF.R.S32.HI R24, RZ, 0x1f, R40 ;  /* 0x0000001fff187819 */ /* 0x000fe20000011428 */
[-C--:B0-----:R-:W-:Y:S01]  /*1f40*/  IMAD.WIDE.U32 R6, R40, R50.reuse, RZ ;  /* 0x0000003228067225 */ /* 0x081fe200078e00ff */
[----:B------:R-:W-:Y:S01]  /*1f50*/  ISETP.NE.U32.AND P0, PT, RZ, UR8, PT ;  /* 0x00000008ff007c0c */ /* 0x000fe2000bf05070 */
[----:B------:R-:W0:Y:S01]  /*1f60*/  S2R R57, SR_TID.X ;  /* 0x0000000000397919 */ /* 0x000e220000002100 */
[----:B------:R-:W-:Y:S01]  /*1f70*/  SHF.R.S32.HI R189, RZ, 0x1f, R188 ;  /* 0x0000001fffbd7819 */ /* 0x000fe200000114bc */
[----:B------:R-:W-:Y:S01]  /*1f80*/  IMAD R0, R24, R50, RZ ;  /* 0x0000003218007224 */ /* 0x000fe200078e02ff */
[----:B------:R-:W-:Y:S01]  /*1f90*/  ISETP.NE.AND.EX P0, PT, RZ, UR9, PT, P0 ;  /* 0x00000009ff007c0c */ /* 0x000fe2000bf05300 */
[----:B------:R-:W-:Y:S01]  /*1fa0*/  IMAD.WIDE.U32 R10, R26, UR6, R16 ;  /* 0x000000061a0a7c25 */ /* 0x000fe2000f8e0010 */
[----:B--2---:R-:W-:Y:S02]  /*1fb0*/  ISETP.GE.AND P1, PT, R16, R41, PT ;  /* 0x000000291000720c */ /* 0x004fe40003f26270 */
[----:B------:R-:W-:Y:S01]  /*1fc0*/  SHF.L.U64.HI R49, R50, 0x6, R51 ;  /* 0x0000000632317819 */ /* 0x000fe20000010233 */
[----:B------:R-:W-:Y:S01]  /*1fd0*/  IMAD R3, R40, R51, R0 ;  /* 0x0000003328037224 */ /* 0x000fe200078e0200 */
[----:B------:R-:W-:Y:S01]  /*1fe0*/  SHF.R.S32.HI R0, RZ, 0x1f, R26 ;  /* 0x0000001fff007819 */ /* 0x000fe2000001141a */
[----:B------:R-:W-:Y:S01]  /*1ff0*/  IMAD.SHL.U32 R14, R193, 0x40, RZ ;  /* 0x00000040c10e7824 */ /* 0x000fe200078e00ff */
[----:B------:R-:W-:Y:S01]  /*2000*/  IADD3 R40, P2, R185, R40, RZ ;  /* 0x00000028b9287210 */ /* 0x000fe20007f5e0ff */
[----:B------:R-:W-:Y:S01]  /*2010*/  IMAD.IADD R7, R7, 0x1, R3 ;  /* 0x0000000107077824 */ /* 0x000fe200078e0203 */
[----:B------:R-:W-:Y:S01]  /*2020*/  P2R R66, PR, RZ, 0x2 ;  /* 0x00000002ff427803 */ /* 0x000fe20000000000 */
[----:B------:R-:W-:-:S02]  /*2030*/  IMAD R3, R0, UR4, RZ ;  /* 0x0000000400037c24 */ /* 0x000fc4000f8e02ff */
[----:B------:R-:W-:-:S04]  /*2040*/  IMAD.WIDE.U32 R6, R26, UR4, R6 ;  /* 0x000000041a067c25 */ /* 0x000fc8000f8e0006 */
[----:B---3--:R-:W-:Y:S01]  /*2050*/  IMAD R5, R26, UR5, R3 ;  /* 0x000000051a057c24 */ /* 0x008fe2000f8e0203 */
[----:B------:R-:W-:Y:S01]  /*2060*/  ULDC.64 UR4, c[0x0][0x310] ;  /* 0x0000c40000047ab9 */ /* 0x000fe20000000a00 */
[----:B------:R-:W-:Y:S01]  /*2070*/  IMAD R9, R0, UR6, RZ ;  /* 0x0000000600097c24 */ /* 0x000fe2000f8e02ff */
[----:B------:R-:W-:Y:S01]  /*2080*/  SHF.R.S32.HI R3, RZ, 0x1f, R185 ;  /* 0x0000001fff037819 */ /* 0x000fe200000114b9 */
[----:B------:R-:W-:Y:S02]  /*2090*/  IMAD.IADD R7, R7, 0x1, R5 ;  /* 0x0000000107077824 */ /* 0x000fe400078e0205 */
[----:B------:R-:W2:Y:S01]  /*20a0*/  LDC.64 R4, c[0x0][0x408] ;  /* 0x00010200ff047b82 */ /* 0x000ea20000000a00 */
[----:B------:R-:W-:Y:S02]  /*20b0*/  IMAD R15, R26, UR7, R9 ;  /* 0x000000071a0f7c24 */ /* 0x000fe4000f8e0209 */
[----:B-1----:R-:W-:Y:S02]  /*20c0*/  IMAD R12, R3, R52, RZ ;  /* 0x00000034030c7224 */ /* 0x002fe400078e02ff */
[----:B------:R-:W-:Y:S01]  /*20d0*/  IMAD.IADD R11, R11, 0x1, R15 ;  /* 0x000000010b0b7824 */ /* 0x000fe200078e020f */
[----:B------:R-:W-:Y:S01]  /*20e0*/  SEL R15, R41, RZ, P1 ;  /* 0x000000ff290f7207 */ /* 0x000fe20000800000 */
[----:B------:R-:W-:Y:S01]  /*20f0*/  IMAD R25, R185, R53, R12 ;  /* 0x00000035b9197224 */ /* 0x000fe200078e020c */
[----:B0-----:R-:W-:Y:S01]  /*2100*/  LEA.HI R57, R57, 0x8, RZ, 0x19 ;  /* 0x0000000839397811 */ /* 0x001fe200078fc8ff */
[----:B------:R-:W-:-:S02]  /*2110*/  VIADD R68, R16, 0x20 ;  /* 0x0000002010447836 */ /* 0x000fc40000000000 */
[----:B------:R-:W-:Y:S02]  /*2120*/  IMAD.IADD R15, R16, 0x1, R15 ;  /* 0x00000001100f7824 */ /* 0x000fe400078e020f */
[----:B------:R-:W-:Y:S02]  /*2130*/  IMAD.SHL.U32 R58, R41, 0x2, RZ ;  /* 0x00000002293a7824 */ /* 0x000fe400078e00ff */
[----:B------:R-:W-:Y:S01]  /*2140*/  IMAD.X R41, R24, 0x1, R3, P2 ;  /* 0x0000000118297824 */ /* 0x000fe200010e0603 */
[----:B------:R-:W-:-:S04]  /*2150*/  SHF.R.S32.HI R48, RZ, 0x1f, R15 ;  /* 0x0000001fff307819 */ /* 0x000fc8000001140f */
[----:B------:R-:W-:Y:S02]  /*2160*/  LEA.HI R48, R48, R15, RZ, 0x3 ;  /* 0x0000000f30307211 */ /* 0x000fe400078f18ff */
[C---:B--2---:R-:W-:Y:S01]  /*2170*/  SHF.L.U64.HI R54, R4.reuse, 0x6, R5 ;  /* 0x0000000604367819 */ /* 0x044fe20000010205 */
[----:B------:R-:W-:Y:S01]  /*2180*/  IMAD.SHL.U32 R55, R4, 0x40, RZ ;  /* 0x0000004004377824 */ /* 0x000fe200078e00ff */
[----:B------:R-:W-:-:S04]  /*2190*/  LOP3.LUT R63, R48, 0xfffffff8, RZ, 0xc0, !PT ;  /* 0xfffffff8303f7812 */ /* 0x000fc800078ec0ff */
[----:B------:R-:W-:Y:S02]  /*21a0*/  SHF.R.S32.HI R69, RZ, 0x1f, R63 ;  /* 0x0000001fff457819 */ /* 0x000fe4000001143f */
[----:B----4-:R-:W-:Y:S02]  /*21b0*/  SHF.R.S32.HI R0, RZ, 0x1f, R27 ;  /* 0x0000001fff007819 */ /* 0x010fe4000001141b */
[----:B------:R-:W-:Y:S02]  /*21c0*/  SEL R27, R27, RZ, !P0 ;  /* 0x000000ff1b1b7207 */ /* 0x000fe40004000000 */
[----:B------:R-:W-:-:S03]  /*21d0*/  SEL R0, R0, RZ, !P0 ;  /* 0x000000ff00007207 */ /* 0x000fc60004000000 */
[----:B------:R-:W-:-:S04]  /*21e0*/  IMAD.WIDE.U32 R28, R27, UR4, R6 ;  /* 0x000000041b1c7c25 */ /* 0x000fc8000f8e0006 */
[----:B------:R-:W-:Y:S02]  /*21f0*/  IMAD R8, R0, UR4, RZ ;  /* 0x0000000400087c24 */ /* 0x000fe4000f8e02ff */
[----:B------:R-:W-:-:S04]  /*2200*/  IMAD.WIDE.U32 R6, R185, R52, R188 ;  /* 0x00000034b9067225 */ /* 0x000fc800078e00bc */
[----:B------:R-:W-:Y:S01]  /*2210*/  IMAD R13, R27, UR5, R8 ;  /* 0x000000051b0d7c24 */ /* 0x000fe2000f8e0208 */
[----:B------:R-:W-:Y:S01]  /*2220*/  ULDC.64 UR4, c[0x0][0x338] ;  /* 0x0000ce0000047ab9 */ /* 0x000fe20000000a00 */
[----:B------:R-:W-:Y:S02]  /*2230*/  IMAD R8, R3, R50, RZ ;  /* 0x0000003203087224 */ /* 0x000fe400078e02ff */
[----:B------:R-:W-:-:S04]  /*2240*/  IMAD.WIDE.U32 R20, R27, UR4, R10 ;  /* 0x000000041b147c25 */ /* 0x000fc8000f8e000a */
[----:B------:R-:W-:-:S04]  /*2250*/  IMAD.WIDE.U32 R10, R185, R52, R16 ;  /* 0x00000034b90a7225 */ /* 0x000fc800078e0010 */
[----:B------:R-:W-:Y:S01]  /*2260*/  IMAD R47, R185, R51, R8 ;  /* 0x00000033b92f7224 */ /* 0x000fe200078e0208 */
[----:B------:R-:W-:Y:S01]  /*2270*/  SHF.L.U64.HI R51, R52, 0x6, R53 ;  /* 0x0000000634337819 */ /* 0x000fe20000010235 */
[----:B------:R-:W-:Y:S02]  /*2280*/  IMAD.IADD R7, R7, 0x1, R25 ;  /* 0x0000000107077824 */ /* 0x000fe400078e0219 */
[----:B------:R-:W-:Y:S01]  /*2290*/  IMAD.IADD R11, R25, 0x1, R11 ;  /* 0x00000001190b7824 */ /* 0x000fe200078e020b */
[----:B-----5:R-:W-:Y:S01]  /*22a0*/  SHF.R.S32.HI R25, RZ, 0x1f, R37 ;  /* 0x0000001fff197819 */ /* 0x020fe20000011425 */
[----:B------:R-:W-:-:S04]  /*22b0*/  IMAD.WIDE.U32 R8, R185, R50, R16 ;  /* 0x00000032b9087225 */ /* 0x000fc800078e0010 */
[----:B------:R-:W-:Y:S01]  /*22c0*/  IMAD R12, R0, UR4, RZ ;  /* 0x00000004000c7c24 */ /* 0x000fe2000f8e02ff */
[----:B------:R-:W-:Y:S01]  /*22d0*/  IADD3 R46, P0, R28, R8, RZ ;  /* 0x000000081c2e7210 */ /* 0x000fe20007f1e0ff */
[----:B------:R-:W-:Y:S01]  /*22e0*/  IMAD.IADD R0, R29, 0x1, R13 ;  /* 0x000000011d007824 */ /* 0x000fe200078e020d */
[----:B------:R-:W-:Y:S01]  /*22f0*/  ULDC UR4, c[0x0][0x2f4] ;  /* 0x0000bd0000047ab9 */ /* 0x000fe20000000800 */
[----:B------:R-:W-:Y:S01]  /*2300*/  IMAD R71, R27, UR5, R12 ;  /* 0x000000051b477c24 */ /* 0x000fe2000f8e020c */
[----:B------:R-:W-:Y:S01]  /*2310*/  ISETP.GE.AND P1, PT, R68, UR4, PT ;  /* 0x0000000444007c0c */ /* 0x000fe2000bf26270 */
[----:B------:R-:W-:Y:S01]  /*2320*/  IMAD R12, R3, R4, RZ ;  /* 0x00000004030c7224 */ /* 0x000fe200078e02ff */
[----:B------:R-:W-:Y:S01]  /*2330*/  IADD3.X R47, R0, R9, R47, P0, !PT ;  /* 0x00000009002f7210 */ /* 0x000fe200007fe42f */
[----:B------:R-:W-:Y:S01]  /*2340*/  IMAD R26, R25, R52, RZ ;  /* 0x00000034191a7224 */ /* 0x000fe200078e02ff */
[----:B------:R-:W-:Y:S01]  /*2350*/  ISETP.GE.AND P0, PT, R16, UR4, PT ;  /* 0x0000000410007c0c */ /* 0x000fe2000bf06270 */
[----:B------:R-:W-:-:S02]  /*2360*/  IMAD R27, R185, R5, R12 ;  /* 0x00000005b91b7224 */ /* 0x000fc400078e020c */
[----:B------:R-:W-:Y:S01]  /*2370*/  IMAD R61, R37, R53, R26 ;  /* 0x00000035253d7224 */ /* 0x000fe200078e021a */
[----:B------:R-:W-:Y:S01]  /*2380*/  LOP3.LUT R53, R14, 0x1c0, RZ, 0xc0, !PT ;  /* 0x000001c00e357812 */ /* 0x000fe200078ec0ff */
[----:B------:R-:W-:-:S03]  /*2390*/  IMAD.WIDE.U32 R8, R185, R4, R188 ;  /* 0x00000004b9087225 */ /* 0x000fc600078e00bc */
[----:B------:R-:W-:Y:S01]  /*23a0*/  SHF.R.U32.HI R56, RZ, 0x3, R53 ;  /* 0x00000003ff387819 */ /* 0x000fe20000011635 */
[----:B------:R-:W-:-:S04]  /*23b0*/  IMAD.WIDE.U32 R12, R185, R4, R16 ;  /* 0x00000004b90c7225 */ /* 0x000fc800078e0010 */
[-C--:B------:R-:W-:Y:S02]  /*23c0*/  IMAD R26, R25, R4.reuse, RZ ;  /* 0x00000004191a7224 */ /* 0x080fe400078e02ff */
[----:B------:R-:W-:Y:S02]  /*23d0*/  IMAD.IADD R9, R9, 0x1, R27 ;  /* 0x0000000109097824 */ /* 0x000fe400078e021b */
[----:B------:R-:W-:Y:S02]  /*23e0*/  IMAD.IADD R13, R27, 0x1, R13 ;  /* 0x000000011b0d7824 */ /* 0x000fe400078e020d */
[----:B------:R-:W-:Y:S01]  /*23f0*/  IMAD R67, R37, R5, R26 ;  /* 0x0000000525437224 */ /* 0x000fe200078e021a */
[----:B------:R-:W-:Y:S01]  /*2400*/  LOP3.LUT R5, R53, 0x18, R16, 0xf8, !PT ;  /* 0x0000001835057812 */ /* 0x000fe200078ef810 */
[----:B------:R-:W-:-:S04]  /*2410*/  IMAD.WIDE.U32 R34, R37, R4, R8 ;  /* 0x0000000425227225 */ /* 0x000fc800078e0008 */
[----:B------:R-:W-:Y:S01]  /*2420*/  IMAD.WIDE.U32 R38, R37, R4, R12 ;  /* 0x0000000425267225 */ /* 0x000fe200078e000c */
[----:B------:R-:W-:Y:S02]  /*2430*/  LOP3.LUT R4, R5, R56, RZ, 0x3c, !PT ;  /* 0x0000003805047212 */ /* 0x000fe400078e3cff */
[----:B------:R-:W-:Y:S01]  /*2440*/  LOP3.LUT R5, R53, 0x38, R48, 0xf8, !PT ;  /* 0x0000003835057812 */ /* 0x000fe200078ef830 */
[----:B------:R-:W-:-:S03]  /*2450*/  IMAD.WIDE.U32 R30, R37, R52, R6 ;  /* 0x00000034251e7225 */ /* 0x000fc600078e0006 */
[----:B------:R-:W-:Y:S01]  /*2460*/  LOP3.LUT R62, R5, R56, RZ, 0x3c, !PT ;  /* 0x00000038053e7212 */ /* 0x000fe200078e3cff */
[----:B------:R-:W-:-:S04]  /*2470*/  IMAD.WIDE.U32 R32, R37, R52, R10 ;  /* 0x0000003425207225 */ /* 0x000fc800078e000a */
[----:B------:R-:W-:Y:S02]  /*2480*/  IMAD.IADD R60, R31, 0x1, R61 ;  /* 0x000000011f3c7824 */ /* 0x000fe400078e023d */
[----:B------:R-:W-:Y:S02]  /*2490*/  IMAD.IADD R65, R35, 0x1, R67 ;  /* 0x0000000123417824 */ /* 0x000fe400078e0243 */
[----:B------:R-:W-:Y:S02]  /*24a0*/  IMAD.SHL.U32 R50, R50, 0x40, RZ ;  /* 0x0000004032327824 */ /* 0x000fe400078e00ff */
[----:B------:R-:W-:Y:S02]  /*24b0*/  IMAD.SHL.U32 R52, R52, 0x40, RZ ;  /* 0x0000004034347824 */ /* 0x000fe400078e00ff */
[----:B------:R-:W-:Y:S02]  /*24c0*/  IMAD R59, R203, 0x200, R4 ;  /* 0x00000200cb3b7824 */ /* 0x000fe400078e0204 */
[----:B------:R-:W-:-:S02]  /*24d0*/  IMAD.IADD R61, R61, 0x1, R33 ;  /* 0x000000013d3d7824 */ /* 0x000fc400078e0221 */
[----:B------:R-:W-:Y:S02]  /*24e0*/  IMAD.IADD R67, R67, 0x1, R39 ;  /* 0x0000000143437824 */ /* 0x000fe400078e0227 */
[----:B------:R-:W-:Y:S02]  /*24f0*/  IMAD R62, R203, 0x200, R62 ;  /* 0x00000200cb3e7824 */ /* 0x000fe400078e023e */
[----:B------:R-:W-:-:S07]  /*2500*/  IMAD.IADD R71, R21, 0x1, R71 ;  /* 0x0000000115477824 */ /* 0x000fce00078e0247 */
.L_x_2719:
        /* <DEDUP_REMOVED lines=10> */
[----:B------:R-:W-:Y:S02]  /*25b0*/  IMAD.SHL.U32 R24, R186, 0x1000, RZ ;  /* 0x00001000ba187824 */ /* 0x000fe400078e00ff */
        /* <DEDUP_REMOVED lines=34> */
[C---:B------:R-:W-:Y:S01]  /*27e0*/  LEA R72, P5, R4.reuse, UR6, 0x1 ;  /* 0x0000000604487c11 */ /* 0x040fe2000f8a08ff */
[----:B------:R-:W-:Y:S01]  /*27f0*/  IMAD.X R8, R43, 0x1, R60, P3 ;  /* 0x000000012b087824 */ /* 0x000fe200018e063c */
[C---:B------:R-:W-:Y:S02]  /*2800*/  LEA R6, P3, R7.reuse, UR4, 0x1 ;  /* 0x0000000407067c11 */ /* 0x040fe4000f8608ff */
        /* <DEDUP_REMOVED lines=9> */
.L_x_2694:
[----:B------:R-:W-:Y:S05]  /*28a0*/  BSYNC B1 ;  /* 0x0000000000017941 */ /* 0x000fea0003800000 */
.L_x_2693:
[----:B------:R-:W-:Y:S01]  /*28b0*/  UISETP.NE.AND UP0, UPT, UR37, 0x3, UPT ;  /* 0x000000032500788c */ /* 0x000fe2000bf05270 */
[----:B-----5:R-:W-:Y:S02]  /*28c0*/  IMAD.MOV.U32 R4, RZ, RZ, R8 ;  /* 0x000000ffff047224 */ /* 0x020fe400078e0008 */
[----:B------:R-:W-:Y:S02]  /*28d0*/  IMAD.MOV.U32 R5, RZ, RZ, R9 ;  /* 0x000000ffff057224 */ /* 0x000fe400078e0009 */
[----:B0-----:R-:W-:Y:S01]  /*28e0*/  IMAD.MOV.U32 R6, RZ, RZ, R26 ;  /* 0x000000ffff067224 */ /* 0x001fe200078e001a */
[----:B------:R-:W-:Y:S01]  /*28f0*/  PLOP3.LUT P3, PT, PT, PT, UP0, 0x80, 0x0 ;  /* 0x000000000000781c */ /* 0x000fe20003f6f008 */
        /* <DEDUP_REMOVED lines=11> */
[----:B------:R-:W-:Y:S02]  /*29b0*/  PRMT R83, R83, 0x5410, R4 ;  /* 0x0000541053537816 */ /* 0x000fe40000000004 */
[----:B------:R-:W-:Y:S01]  /*29c0*/  PRMT R78, R78, 0x5410, R7 ;  /* 0x000054104e4e7816 */ /* 0x000fe20000000007 */
[----:B------:R-:W-:Y:S06]  /*29d0*/  @!P3 BRA `(.L_x_2695) ;  /* 0x000000000004b947 */ /* 0x000fec0003800000 */
[----:B------:R-:W-:Y:S01]  /*29e0*/  BPT.TRAP 0x1 ;  /* 0x000000040000795c */ /* 0x000fe20000300000 */
.L_x_2695:
[----:B------:R-:W-:Y:S01]  /*29f0*/  IMAD R64, R186, 0x8, R2 ;  /* 0x00000008ba407824 */ /* 0x000fe200078e0202 */
[----:B------:R-:W-:Y:S01]  /*2a00*/  SHF.L.U32 R43, R187, 0x1f, RZ ;  /* 0x0000001fbb2b7819 */ /* 0x000fe200000006ff */
[----:B------:R-:W-:Y:S03]  /*2a10*/  BSSY B1, `(.L_x_2696) ;  /* 0x0000003000017945 */ /* 0x000fe60003800000 */
[----:B------:R-:W0:Y:S02]  /*2a20*/  SYNCS.PHASECHK.TRANS64.TRYWAIT P5, [R64+URZ+0x28c90], R43 ;  /* 0x028c902b400075a7 */ /* 0x000e2400080a017f */
[----:B0-----:R-:W-:Y:S05]  /*2a30*/  @!P5 BRA `(.L_x_2697) ;  /* 0x000001dc0058d947 */ /* 0x001fea0003800000 */
.L_x_3083:
[----:B------:R-:W-:Y:S05]  /*2a40*/  BSYNC B1 ;  /* 0x0000000000017941 */ /* 0x000fea0003800000 */
.L_x_2696:
        /* <DEDUP_REMOVED lines=8> */
[----:B--2---:R-:W-:Y:S01]  /*2ad0*/  IMAD.U32 R25, R7, 0x10000, RZ ;  /* 0x0001000007197824 */ /* 0x004fe200078e00ff */
        /* <DEDUP_REMOVED lines=17> */
[----:B------:R-:W-:Y:S01]  /*2bf0*/  FMUL.FTZ R79, R7, R75 ;  /* 0x0000004b074f7220 */ /* 0x000fe20000410000 */
[----:B------:R-:W-:-:S02]  /*2c00*/  IMAD.U32 R6, R5, 0x10000, RZ ;  /* 0x0001000005067824 */ /* 0x000fc400078e00ff */
[-C--:B------:R-:W-:Y:S01]  /*2c10*/  FMUL.FTZ R78, R7, R70.reuse ;  /* 0x00000046074e7220 */ /* 0x080fe20000410000 */
[----:B------:R-:W-:Y:S01]  /*2c20*/  LOP3.LUT R76, R76, 0xffff0000, RZ, 0xc0, !PT ;  /* 0xffff00004c4c7812 */ /* 0x000fe200078ec0ff */
[C---:B------:R-:W-:Y:S01]  /*2c30*/  FMUL.FTZ R7, R15.reuse, R77 ;  /* 0x0000004d0f077220 */ /* 0x040fe20000410000 */
[-C--:B------:R-:W-:Y:S01]  /*2c40*/  FMUL.FTZ R15, R15, R73.reuse ;  /* 0x000000490f0f7220 */ /* 0x080fe20000410000 */
[----:B------:R-:W-:Y:S01]  /*2c50*/  LOP3.LUT R72, R72, 0xffff0000, RZ, 0xc0, !PT ;  /* 0xffff000048487812 */ /* 0x000fe200078ec0ff */
[----:B------:R-:W-:Y:S02]  /*2c60*/  IMAD.U32 R5, R4, 0x10000, RZ ;  /* 0x0001000004057824 */ /* 0x000fe400078e00ff */
[----:B------:R-:W-:Y:S01]  /*2c70*/  FFMA.FTZ R73, R14, R73, -R7 ;  /* 0x000000490e497223 */ /* 0x000fe20000010807 */
[----:B------:R-:W-:Y:S01]  /*2c80*/  LOP3.LUT R4, R4, 0xffff0000, RZ, 0xc0, !PT ;  /* 0xffff000004047812 */ /* 0x000fe200078ec0ff */
[----:B------:R-:W-:Y:S01]  /*2c90*/  FFMA.FTZ R79, R6, R70, -R79 ;  /* 0x00000046064f7223 */ /* 0x000fe2000001084f */
[----:B------:R-:W-:Y:S01]  /*2ca0*/  FFMA.FTZ R14, R14, R77, R15 ;  /* 0x0000004d0e0e7223 */ /* 0x000fe2000001000f */
[C---:B------:R-:W-:Y:S01]  /*2cb0*/  FMUL.FTZ R70, R26.reuse, R76 ;  /* 0x0000004c1a467220 */ /* 0x040fe20000410000 */
[----:B------:R-:W-:Y:S01]  /*2cc0*/  FMUL.FTZ R15, R26, R72 ;  /* 0x000000481a0f7220 */ /* 0x000fe20000410000 */
[----:B------:R-:W-:Y:S01]  /*2cd0*/  FFMA.FTZ R78, R6, R75, R78 ;  /* 0x0000004b064e7223 */ /* 0x000fe2000001004e */
        /* <DEDUP_REMOVED lines=12> */
.L_x_2702:
[----:B------:R-:W-:Y:S05]  /*2da0*/  BSYNC B2 ;  /* 0x0000000000027941 */ /* 0x000fea0003800000 */
.L_x_2701:
[----:B--2---:R1:W-:Y:S02]  /*2db0*/  STG.E.128 desc[UR42][R12.64], R4 ;  /* 0x000000040c007986 */ /* 0x0043e4000c101d2a */
.L_x_2700:
[----:B------:R-:W-:Y:S05]  /*2dc0*/  BSYNC B1 ;  /* 0x0000000000017941 */ /* 0x000fea0003800000 */
.L_x_2699:
        /* <DEDUP_REMOVED lines=56> */
.L_x_2704:
[----:B------:R-:W-:Y:S05]  /*3150*/  BSYNC B1 ;  /* 0x0000000000017941 */ /* 0x000fea0003800000 */
.L_x_2703:
[----:B-1----:R2:W-:Y:S01]  /*3160*/  STG.E.128 desc[UR42][R12.64+0x40], R4 ;  /* 0x000040040c007986 */ /* 0x0025e2000c101d2a */
[----:B------:R-:W-:Y:S05]  /*3170*/  BRA `(.L_x_2698) ;  /* 0x0000000c003c7947 */ /* 0x000fea0003800000 */
.L_x_2692:
[----:B------:R-:W-:Y:S01]  /*3180*/  IMAD R42, R45, -0x40, R36 ;  /* 0xffffffc02d2a7824 */ /* 0x000fe200078e0224 */
[----:B------:R-:W-:-:S04]  /*3190*/  ISETP.GE.AND P4, PT, R16, R81, PT ;  /* 0x000000511000720c */ /* 0x000fc80003f86270 */
[----:B------:R-:W-:-:S04]  /*31a0*/  VIMNMX R42, R42, 0x40, PT ;  /* 0x000000402a2a7848 */ /* 0x000fc80003fe0100 */
[----:B------:R-:W-:-:S13]  /*31b0*/  ISETP.GE.OR P3, PT, R185, R42, P4 ;  /* 0x0000002ab900720c */ /* 0x000fda0002766670 */
[----:B------:R-:W0:Y:S01]  /*31c0*/  @!P3 LDC.64 R12, c[0x0][0x3e8] ;  /* 0x0000fa00ff0cbb82 */ /* 0x000e220000000a00 */
[----:B------:R-:W-:Y:S01]  /*31d0*/  @!P3 IMAD R4, R54, R45, RZ ;  /* 0x0000002d3604b224 */ /* 0x000fe200078e02ff */
[----:B------:R-:W-:Y:S01]  /*31e0*/  @!P3 IADD3 R6, P5, R32, R6, RZ ;  /* 0x000000062006b210 */ /* 0x000fe20007fbe0ff */
[----:B------:R-:W-:Y:S02]  /*31f0*/  @!P3 IMAD.MOV.U32 R5, RZ, RZ, R67 ;  /* 0x000000ffff05b224 */ /* 0x000fe400078e0043 */
[-C--:B------:R-:W-:Y:S02]  /*3200*/  @!P3 IMAD R11, R70, R55.reuse, R4 ;  /* 0x00000037460bb224 */ /* 0x080fe400078e0204 */
[----:B------:R-:W-:Y:S01]  /*3210*/  @!P3 IMAD.MOV.U32 R4, RZ, RZ, R38 ;  /* 0x000000ffff04b224 */ /* 0x000fe200078e0026 */
[----:B------:R-:W1:Y:S01]  /*3220*/  @!P3 LDC.64 R26, c[0x0][0x400] ;  /* 0x00010000ff1abb82 */ /* 0x000e620000000a00 */
[----:B------:R-:W-:Y:S02]  /*3230*/  @!P3 IMAD.X R7, R43, 0x1, R61, P5 ;  /* 0x000000012b07b824 */ /* 0x000fe400028e063d */
        /* <DEDUP_REMOVED lines=12> */
[----:B------:R-:W-:-:S06]  /*3300*/  UISETP.NE.AND UP0, UPT, UR37, 0x3, UPT ;  /* 0x000000032500788c */ /* 0x000fcc000bf05270 */
[----:B------:R-:W-:Y:S01]  /*3310*/  PLOP3.LUT P3, PT, PT, PT, UP0, 0x80, 0x0 ;  /* 0x000000000000781c */ /* 0x000fe20003f6f008 */
        /* <DEDUP_REMOVED lines=16> */
.L_x_2705:
[----:B------:R-:W-:Y:S01]  /*3420*/  IMAD R64, R186, 0x8, R2 ;  /* 0x00000008ba407824 */ /* 0x000fe200078e0202 */
[----:B------:R-:W-:Y:S01]  /*3430*/  SHF.L.U32 R43, R187, 0x1f, RZ ;  /* 0x0000001fbb2b7819 */ /* 0x000fe200000006ff */
[----:B------:R-:W-:Y:S03]  /*3440*/  BSSY B1, `(.L_x_2706) ;  /* 0x0000003000017945 */ /* 0x000fe60003800000 */
[----:B------:R-:W0:Y:S02]  /*3450*/  SYNCS.PHASECHK.TRANS64.TRYWAIT P5, [R64+URZ+0x28c90], R43 ;  /* 0x028c902b400075a7 */ /* 0x000e2400080a017f */
[----:B0-----:R-:W-:Y:S05]  /*3460*/  @!P5 BRA `(.L_x_2707) ;  /* 0x000001d000e0d947 */ /* 0x001fea0003800000 */
.L_x_3084:
[----:B------:R-:W-:Y:S05]  /*3470*/  BSYNC B1 ;  /* 0x0000000000017941 */ /* 0x000fea0003800000 */
.L_x_2706:
[----:B------:R-:W-:Y:S01]  /*3480*/  ISETP.GE.OR P5, PT, R185, R42, P0 ;  /* 0x0000002ab900720c */ /* 0x000fe200007a6670 */
[----:B------:R-:W-:Y:S01]  /*3490*/  ULDC.64 UR4, c[0x0][0x300] ;  /* 0x0000c00000047ab9 */ /* 0x000fe20000000a00 */
[----:B------:R-:W-:Y:S02]  /*34a0*/  IMAD.MOV.U32 R74, RZ, RZ, R14 ;  /* 0x000000ffff4a7224 */ /* 0x000fe400078e000e */
[----:B------:R-:W-:Y:S02]  /*34b0*/  IMAD R12, R3, UR4, RZ ;  /* 0x00000004030c7c24 */ /* 0x000fe4000f8e02ff */
[----:B------:R-:W-:-:S04]  /*34c0*/  IMAD.WIDE.U32 R74, R185, UR4, R74 ;  /* 0x00000004b94a7c25 */ /* 0x000fc8000f8e004a */
[----:B------:R-:W-:-:S03]  /*34d0*/  IMAD R79, R185, UR5, R12 ;  /* 0x00000005b94f7c24 */ /* 0x000fc6000f8e020c */
        /* <DEDUP_REMOVED lines=17> */
[----:B------:R-:W-:Y:S01]  /*35f0*/  LOP3.LUT R12, R13, R56, RZ, 0x3c, !PT ;  /* 0x000000380d0c7212 */ /* 0x000fe200078e3cff */
[----:B------:R-:W-:-:S04]  /*3600*/  IMAD.IADD R13, R62, 0x1, R24 ;  /* 0x000000013e0d7824 */ /* 0x000fc800078e0218 */
[----:B------:R-:W-:Y:S02]  /*3610*/  IMAD R15, R203, 0x200, R12 ;  /* 0x00000200cb0f7824 */ /* 0x000fe400078e020c */
[----:B------:R-:W-:Y:S02]  /*3620*/  IMAD R13, R13, 0x2, R2 ;  /* 0x000000020d0d7824 */ /* 0x000fe400078e0202 */
[----:B------:R-:W-:-:S04]  /*3630*/  IMAD.IADD R15, R24, 0x1, R15 ;  /* 0x00000001180f7824 */ /* 0x000fc800078e020f */
[----:B------:R-:W-:Y:S02]  /*3640*/  IMAD R24, R15, 0x2, R2 ;  /* 0x000000020f187824 */ /* 0x000fe400078e0202 */
        /* <DEDUP_REMOVED lines=94> */
.L_x_2709:
[----:B------:R-:W-:Y:S05]  /*3c30*/  BSYNC B1 ;  /* 0x0000000000017941 */ /* 0x000fea0003800000 */
.L_x_2708:
        /* <DEDUP_REMOVED lines=10> */
.L_x_2691:
[----:B------:R-:W-:-:S06]  /*3ce0*/  UISETP.NE.AND UP0, UPT, UR37, 0x3, UPT ;  /* 0x000000032500788c */ /* 0x000fcc000bf05270 */
[----:B------:R-:W-:-:S13]  /*3cf0*/  PLOP3.LUT P3, PT, PT, PT, UP0, 0x80, 0x0 ;  /* 0x000000000000781c */ /* 0x000fda0003f6f008 */
[----:B------:R-:W-:Y:S05]  /*3d00*/  @!P3 BRA `(.L_x_2710) ;  /* 0x000000000004b947 */ /* 0x000fea0003800000 */
[----:B------:R-:W-:Y:S01]  /*3d10*/  BPT.TRAP 0x1 ;  /* 0x000000040000795c */ /* 0x000fe20000300000 */
.L_x_2710:
        /* <DEDUP_REMOVED lines=8> */
.L_x_3085:
[----:B------:R-:W-:Y:S05]  /*3da0*/  BSYNC B1 ;  /* 0x0000000000017941 */ /* 0x000fea0003800000 */
.L_x_2711:
        /* <DEDUP_REMOVED lines=12> */
.L_x_2698:
[----:B------:R-:W-:Y:S05]  /*3e70*/  BSYNC B0 ;  /* 0x0000000000007941 */ /* 0x000fea0003800000 */
.L_x_2690:
[----:B-12---:R-:W1:Y:S01]  /*3e80*/  S2R R4, SR_TID.X ;  /* 0x0000000000047919 */ /* 0x006e620000002100 */
[----:B------:R-:W-:Y:S01]  /*3e90*/  @!PT LDS RZ, [RZ] ;  /* 0x00000000fffff984 */ /* 0x000fe20000000800 */
[----:B------:R-:W-:Y:S01]  /*3ea0*/  @!PT LDS RZ, [RZ] ;  /* 0x00000000fffff984 */ /* 0x000fe20000000800 */
[----:B------:R-:W-:Y:S01]  /*3eb0*/  @!PT LDS RZ, [RZ] ;  /* 0x00000000fffff984 */ /* 0x000fe20000000800 */
[----:B------:R-:W-:Y:S01]  /*3ec0*/  @!PT LDS RZ, [RZ] ;  /* 0x00000000fffff984 */ /* 0x000fe20000000800 */
[----:B------:R2:W-:Y:S06]  /*3ed0*/  MEMBAR.ALL.CTA ;  /* 0x0000000000007992 */ /* 0x0005ec0000008000 */
[----:B--2---:R-:W2:Y:S01]  /*3ee0*/  FENCE.VIEW.ASYNC.S ;  /* 0x00000000000073c6 */ /* 0x004ea20000000000 */
[----:B------:R-:W-:Y:S05]  /*3ef0*/  WARPSYNC.ALL ;  /* 0x0000000000007948 */ /* 0x000fea0003800000 */
[----:B------:R-:W-:Y:S01]  /*3f00*/  BSSY B0, `(.L_x_2713) ;  /* 0x0000009000007945 */ /* 0x000fe20003800000 */
[----:B-1----:R-:W-:Y:S01]  /*3f10*/  LOP3.LUT R4, R4, 0x7f, RZ, 0xc0, !PT ;  /* 0x0000007f04047812 */ /* 0x002fe200078ec0ff */
[----:B--2---:R1:W-:Y:S03]  /*3f20*/  BAR.SYNC.DEFER_BLOCKING R57, 0x80 ;  /* 0x000200390000751d */ /* 0x0043e60000010000 */
[----:B------:R-:W-:-:S13]  /*3f30*/  ISETP.NE.AND P4, PT, R4, RZ, PT ;  /* 0x000000ff0400720c */ /* 0x000fda0003f85270 */
[----:B------:R-:W-:-:S05]  /*3f40*/  @!P4 VIADD R4, R64, 0x28ca0 ;  /* 0x00028ca04004c836 */ /* 0x000fca0000000000 */
[----:B------:R-:W-:-:S04]  /*3f50*/  @!P4 PRMT R4, RZ, 0x654, R4 ;  /* 0x00000654ff04c816 */ /* 0x000fc80000000004 */
[----:B------:R1:W-:Y:S01]  /*3f60*/  @!P4 SYNCS.ARRIVE.TRANS64.RED.A1T0 RZ, [R4+URZ], RZ ;  /* 0x000000ff04ffc9a7 */ /* 0x0003e2000810043f */
[----:B------:R-:W-:Y:S05]  /*3f70*/  @!P3 BRA `(.L_x_2714) ;  /* 0x000000000004b947 */ /* 0x000fea0003800000 */
[----:B------:R-:W-:Y:S01]  /*3f80*/  BPT.TRAP 0x1 ;  /* 0x000000040000795c */ /* 0x000fe20000300000 */
.L_x_2714:
[----:B------:R-:W-:Y:S05]  /*3f90*/  BSYNC B0 ;  /* 0x0000000000007941 */ /* 0x000fea0003800000 */
.L_x_2713:
[----:B------:R-:W2:Y:S01]  /*3fa0*/  SYNCS.PHASECHK.TRANS64.TRYWAIT P5, [R64+URZ+0x28cb0], R43 ;  /* 0x028cb02b400075a7 */ /* 0x000ea200080a017f */
[----:B------:R-:W-:Y:S01]  /*3fb0*/  BSSY B0, `(.L_x_2715) ;  /* 0x0000003000007945 */ /* 0x000fe20003800000 */
[----:B------:R-:W-:-:S03]  /*3fc0*/  ISETP.GE.AND P3, PT, R185, R42, PT ;  /* 0x0000002ab900720c */ /* 0x000fc60003f66270 */
[----:B--2---:R-:W-:Y:S10]  /*3fd0*/  @!P5 BRA `(.L_x_2716) ;  /* 0x000001c8002cd947 */ /* 0x004ff40003800000 */
.L_x_3086:
[----:B------:R-:W-:Y:S05]  /*3fe0*/  BSYNC B0 ;  /* 0x0000000000007941 */ /* 0x000fea0003800000 */
.L_x_2715:
        /* <DEDUP_REMOVED lines=11> */
[----:B------:R-:W-:Y:S01]  /*40a0*/  LEA R42, P5, R6, UR4, 0x1 ;  /* 0x00000004062a7c11 */ /* 0x000fe2000f8a08ff */
[----:B------:R-:W-:Y:S01]  /*40b0*/  IMAD.IADD R5, R7, 0x1, R5 ;  /* 0x0000000107057824 */ /* 0x000fe200078e0205 */
[----:B------:R-:W-:Y:S01]  /*40c0*/  ULDC UR4, c[0x0][0x320] ;  /* 0x0000c80000047ab9 */ /* 0x000fe20000000800 */
[----:B------:R-:W-:Y:S02]  /*40d0*/  VIADD R4, R16, 0x40 ;  /* 0x0000004010047836 */ /* 0x000fe40000000000 */
[C---:B----4-:R-:W-:Y:S01]  /*40e0*/  VIADD R73, R9.reuse, 0x20 ;  /* 0x0000002009497836 */ /* 0x050fe20000000000 */
[----:B0-2---:R-:W-:Y:S01]  /*40f0*/  LEA.HI.X R43, R6, UR5, R5, 0x1, P5 ;  /* 0x00000005062b7c11 */ /* 0x005fe2000a8f0c05 */
[C---:B------:R-:W-:Y:S01]  /*4100*/  @P3 VIADD R73, R9.reuse, 0xffffffe0 ;  /* 0xffffffe009493836 */ /* 0x040fe20000000000 */
[----:B------:R-:W-:Y:S01]  /*4110*/  ISETP.GE.AND P5, PT, R16, UR4, PT ;  /* 0x0000000410007c0c */ /* 0x000fe2000bfa6270 */
[----:B------:R-:W-:Y:S01]  /*4120*/  IMAD R74, R9, 0x2, R2 ;  /* 0x00000002094a7824 */ /* 0x000fe200078e0202 */
[----:B------:R-:W-:Y:S01]  /*4130*/  ISETP.GE.AND P3, PT, R4, UR4, PT ;  /* 0x0000000404007c0c */ /* 0x000fe2000bf66270 */
[----:B---3--:R-:W-:-:S02]  /*4140*/  VIADD R12, R16, 0x80 ;  /* 0x00000080100c7836 */ /* 0x008fc40000000000 */
[C---:B------:R-:W-:Y:S02]  /*4150*/  VIADD R13, R16.reuse, 0xc0 ;  /* 0x000000c0100d7836 */ /* 0x040fe40000000000 */
[C---:B------:R-:W-:Y:S02]  /*4160*/  VIADD R70, R16.reuse, 0x100 ;  /* 0x0000010010467836 */ /* 0x040fe40000000000 */
[----:B------:R-:W-:Y:S02]  /*4170*/  VIADD R72, R16, 0x140 ;  /* 0x0000014010487836 */ /* 0x000fe40000000000 */
[----:B------:R-:W-:Y:S02]  /*4180*/  IMAD R73, R73, 0x2, R2 ;  /* 0x0000000249497824 */ /* 0x000fe400078e0202 */
[----:B------:R-:W0:Y:S04]  /*4190*/  @!P5 LDS.128 R4, [R74+0x400] ;  /* 0x000400004a04d984 */ /* 0x000e280000000c00 */
[----:B------:R-:W1:Y:S04]  /*41a0*/  @!P3 LDS.128 R8, [R74+0x2400] ;  /* 0x002400004a08b984 */ /* 0x000e680000000c00 */
[----:B0-----:R-:W-:Y:S01]  /*41b0*/  @!P5 STG.E.128 desc[UR42][R42.64], R4 ;  /* 0x000000042a00d986 */ /* 0x001fe2000c101d2a */
[----:B------:R-:W-:-:S03]  /*41c0*/  ISETP.GE.AND P5, PT, R12, UR4, PT ;  /* 0x000000040c007c0c */ /* 0x000fc6000bfa6270 */
[----:B-1----:R-:W-:Y:S01]  /*41d0*/  @!P3 STG.E.128 desc[UR42][R42.64+0x80], R8 ;  /* 0x000080082a00b986 */ /* 0x002fe2000c101d2a */
[----:B------:R-:W-:-:S09]  /*41e0*/  ISETP.GE.AND P3, PT, R13, UR4, PT ;  /* 0x000000040d007c0c */ /* 0x000fd2000bf66270 */
[----:B------:R-:W0:Y:S04]  /*41f0*/  @!P5 LDS.128 R12, [R74+0x4400] ;  /* 0x004400004a0cd984 */ /* 0x000e280000000c00 */
[----:B------:R-:W1:Y:S04]  /*4200*/  @!P3 LDS.128 R24, [R74+0x6400] ;  /* 0x006400004a18b984 */ /* 0x000e680000000c00 */
[----:B0-----:R-:W-:Y:S01]  /*4210*/  @!P5 STG.E.128 desc[UR42][R42.64+0x100], R12 ;  /* 0x0001000c2a00d986 */ /* 0x001fe2000c101d2a */
[----:B------:R-:W-:Y:S01]  /*4220*/  ISETP.GE.AND P5, PT, R70, UR4, PT ;  /* 0x0000000446007c0c */ /* 0x000fe2000bfa6270 */
[----:B------:R-:W-:-:S02]  /*4230*/  VIADD R70, R16, 0x180 ;  /* 0x0000018010467836 */ /* 0x000fc40000000000 */
[----:B-1----:R-:W-:Y:S01]  /*4240*/  @!P3 STG.E.128 desc[UR42][R42.64+0x180], R24 ;  /* 0x000180182a00b986 */ /* 0x002fe2000c101d2a */
[----:B------:R-:W-:Y:S01]  /*4250*/  ISETP.GE.AND P3, PT, R72, UR4, PT ;  /* 0x0000000448007c0c */ /* 0x000fe2000bf66270 */
[----:B------:R-:W-:-:S08]  /*4260*/  VIADD R72, R16, 0x1c0 ;  /* 0x000001c010487836 */ /* 0x000fd00000000000 */
        /* <DEDUP_REMOVED lines=11> */
[----:B------:R-:W-:-:S03]  /*4320*/  ISETP.GE.AND P5, PT, R68, UR4, PT ;  /* 0x0000000444007c0c */ /* 0x000fc6000bfa6270 */
        /* <DEDUP_REMOVED lines=27> */
[----:B0-----:R0:W-:Y:S04]  /*44e0*/  @!P5 STG.E.128 desc[UR42][R42.64+0x340], R12 ;  /* 0x0003400c2a00d986 */ /* 0x0011e8000c101d2a */
[----:B-1----:R0:W-:Y:S02]  /*44f0*/  @!P3 STG.E.128 desc[UR42][R42.64+0x3c0], R24 ;  /* 0x0003c0182a00b986 */ /* 0x0021e4000c101d2a */
.L_x_2718:
[----:B------:R-:W-:Y:S05]  /*4500*/  BSYNC B0 ;  /* 0x0000000000007941 */ /* 0x000fea0003800000 */
.L_x_2717:
[----:B------:R-:W-:Y:S01]  /*4510*/  @!PT LDS RZ, [RZ] ;  /* 0x00000000fffff984 */ /* 0x000fe20000000800 */
[----:B------:R-:W-:Y:S01]  /*4520*/  @!PT LDS RZ, [RZ] ;  /* 0x00000000fffff984 */ /* 0x000fe20000000800 */
[----:B------:R-:W-:Y:S01]  /*4530*/  @!PT LDS RZ, [RZ] ;  /* 0x00000000fffff984 */ /* 0x000fe20000000800 */
[----:B------:R-:W-:Y:S01]  /*4540*/  @!PT LDS RZ, [RZ] ;  /* 0x00000000fffff984 */ /* 0x000fe20000000800 */
[----:B------:R5:W-:Y:S06]  /*4550*/  MEMBAR.ALL.CTA ;  /* 0x0000000000007992 */ /* 0x000bec0000008000 */
[----:B-----5:R-:W5:Y:S01]  /*4560*/  FENCE.VIEW.ASYNC.S ;  /* 0x00000000000073c6 */ /* 0x020f620000000000 */
[----:B0-2---:R-:W-:Y:S01]  /*4570*/  @!P4 VIADD R64, R64, 0x28cc0 ;  /* 0x00028cc04040c836 */ /* 0x005fe20000000000 */
        /* <DEDUP_REMOVED lines=10> */
.L_x_2685:
[----:B------:R-:W-:Y:S04]  /*4620*/  BSSY B0, `(.L_x_2720) ;  /* 0x0000004000007945 */ /* 0x000fe80003800000 */
[----:B------:R-:W-:Y:S05]  /*4630*/  @P3 BRA `(.L_x_2721) ;  /* 0x0000000000083947 */ /* 0x000fea0003800000 */
[----:B------:R-:W0:Y:S02]  /*4640*/  FENCE.VIEW.ASYNC.G ;  /* 0x00000000000073c6 */ /* 0x000e240000000100 */
[----:B0-----:R-:W-:Y:S06]  /*4650*/  BAR.ARV 0xc, 0x180 ;  /* 0x0306000000007b1d */ /* 0x001fec0000002000 */
.L_x_2721:
[----:B------:R-:W-:Y:S05]  /*4660*/  BSYNC B0 ;  /* 0x0000000000007941 */ /* 0x000fea0003800000 */
.L_x_2720:
[----:B------:R-:W-:Y:S01]  /*4670*/  UISETP.NE.AND UP0, UPT, UR38, 0x1, UPT ;  /* 0x000000012600788c */ /* 0x000fe2000bf05270 */
[----:B------:R-:W-:Y:S05]  /*4680*/  BSSY B7, `(.L_x_2722) ;  /* 0x0000ff5000077945 */ /* 0x000fea0003800000 */
[----:B------:R-:W-:-:S13]  /*4690*/  PLOP3.LUT P0, PT, PT, PT, UP0, 0x80, 0x0 ;  /* 0x000000000000781c */ /* 0x000fda0003f0f008 */
[----:B------:R-:W-:Y:S05]  /*46a0*/  @!P0 BRA `(.L_x_2723) ;  /* 0x0000002000b08947 */ /* 0x000fea0003800000 */
[----:B------:R-:W0:Y:S01]  /*46b0*/  LDC R0, c[0x0][0x448] ;  /* 0x00011200ff007b82 */ /* 0x000e220000000800 */
[----:B------:R-:W-:-:S07]  /*46c0*/  IADD3 R5, R23, 0x1, -R22 ;  /* 0x0000000117057810 */ /* 0x000fce0007ffe816 */
[----:B------:R-:W1:Y:S01]  /*46d0*/  LDC.64 R6, c[0x0][0x9e0] ;  /* 0x00027800ff067b82 */ /* 0x000e620000000a00 */
[----:B0-----:R-:W-:Y:S01]  /*46e0*/  ISETP.NE.AND P1, PT, R0, 0x1, PT ;  /* 0x000000010000780c */ /* 0x001fe20003f25270 */
[----:B------:R-:W-:Y:S01]  /*46f0*/  VIADD R0, R192, 0x3f ;  /* 0x0000003fc0007836 */ /* 0x000fe20000000000 */
[----:B-1----:R-:W-:-:S11]  /*4700*/  ISETP.GE.AND P2, PT, R7, 0x1, PT ;  /* 0x000000010700780c */ /* 0x002fd60003f46270 */
[----:B------:R-:W0:Y:S08]  /*4710*/  @P1 LDC R3, c[0x0][0x44c] ;  /* 0x00011300ff031b82 */ /* 0x000e300000000800 */
[----:B------:R-:W1:Y:S01]  /*4720*/  @P1 LDC R4, c[0x0][0x450] ;  /* 0x00011400ff041b82 */ /* 0x000e620000000800 */
[----:B0-----:R-:W-:-:S05]  /*4730*/  @P1 IMAD.HI.U32 R3, R0, R3, RZ ;  /* 0x0000000300031227 */ /* 0x001fca00078e00ff */
[----:B-1----:R-:W-:-:S05]  /*4740*/  @P1 SHF.R.U32.HI R0, RZ, R4, R3 ;  /* 0x00000004ff001219 */ /* 0x002fca0000011603 */
[----:B------:R-:W-:-:S04]  /*4750*/  IMAD.IADD R5, R5, 0x1, R0 ;  /* 0x0000000105057824 */ /* 0x000fc800078e0200 */
[----:B------:R-:W-:Y:S01]  /*4760*/  IMAD.IADD R0, R5, 0x1, R6 ;  /* 0x0000000105007824 */ /* 0x000fe200078e0206 */
        /* <DEDUP_REMOVED lines=12> */
.L_x_2726:
[----:B------:R-:W-:-:S13]  /*4830*/  ISETP.NE.AND P0, PT, R7, 0x1, PT ;  /* 0x000000010700780c */ /* 0x000fda0003f05270 */
[----:B------:R-:W0:Y:S02]  /*4840*/  @P0 LDC.64 R4, c[0x0][0x9e8] ;  /* 0x00027a00ff040b82 */ /* 0x000e240000000a00 */
[----:B0-----:R-:W-:-:S05]  /*4850*/  @P0 IMAD.HI.U32 R4, R3, R4, RZ ;  /* 0x0000000403040227 */ /* 0x001fca00078e00ff */
[----:B------:R-:W-:-:S07]  /*4860*/  @P0 SHF.R.U32.HI R3, RZ, R5, R4 ;  /* 0x00000005ff030219 */ /* 0x000fce0000011604 */
.L_x_2727:
[----:B------:R-:W-:Y:S05]  /*4870*/  BSYNC B0 ;  /* 0x0000000000007941 */ /* 0x000fea0003800000 */
.L_x_2725:
[----:B------:R-:W-:-:S05]  /*4880*/  IMAD R3, R3, R7, R7 ;  /* 0x0000000703037224 */ /* 0x000fca00078e0207 */
[----:B------:R-:W-:-:S07]  /*4890*/  VIMNMX R0, R0, R3, PT ;  /* 0x0000000300007248 */ /* 0x000fce0003fe0100 */
.L_x_2724:
[----:B------:R-:W0:Y:S01]  /*48a0*/  @P1 LDC R5, c[0x0][0x44c] ;  /* 0x00011300ff051b82 */ /* 0x000e220000000800 */
[----:B------:R-:W-:Y:S01]  /*48b0*/  VIADD R0, R0, 0x3f ;  /* 0x0000003f00007836 */ /* 0x000fe20000000000 */
[----:B------:R-:W-:Y:S01]  /*48c0*/  ULDC UR4, c[0x0][0x9dc] ;  /* 0x0002770000047ab9 */ /* 0x000fe20000000800 */
[----:B------:R-:W-:-:S03]  /*48d0*/  IMAD.MOV.U32 R4, RZ, RZ, R192 ;  /* 0x000000ffff047224 */ /* 0x000fc600078e00c0 */
[----:B------:R-:W-:Y:S02]  /*48e0*/  SHF.R.S32.HI R3, RZ, 0x1f, R0 ;  /* 0x0000001fff037819 */ /* 0x000fe40000011400 */
[----:B------:R-:W1:Y:S02]  /*48f0*/  @P1 LDC R6, c[0x0][0x450] ;  /* 0x00011400ff061b82 */ /* 0x000e640000000800 */
[----:B------:R-:W-:-:S04]  /*4900*/  LEA.HI R3, R3, R0, RZ, 0x6 ;  /* 0x0000000003037211 */ /* 0x000fc800078f30ff */
[----:B------:R-:W-:-:S04]  /*4910*/  SHF.R.S32.HI R3, RZ, 0x6, R3 ;  /* 0x00000006ff037819 */ /* 0x000fc80000011403 */
[----:B---3--:R-:W-:Y:S01]  /*4920*/  VIMNMX R14, R168, R3, PT ;  /* 0x00000003a80e7248 */ /* 0x008fe20003fe0100 */
[----:B0-----:R-:W-:-:S05]  /*4930*/  @P1 IMAD.HI.U32 R5, R192, R5, RZ ;  /* 0x00000005c0051227 */ /* 0x001fca00078e00ff */
        /* <DEDUP_REMOVED lines=14> */
.L_x_2730:
[----:B------:R-:W-:-:S13]  /*4a20*/  ISETP.NE.AND P0, PT, R7, 0x1, PT ;  /* 0x000000010700780c */ /* 0x000fda0003f05270 */
[----:B------:R-:W0:Y:S02]  /*4a30*/  @P0 LDC.64 R4, c[0x0][0x9e8] ;  /* 0x00027a00ff040b82 */ /* 0x000e240000000a00 */
[----:B0-----:R-:W-:-:S05]  /*4a40*/  @P0 IMAD.HI.U32 R4, R22, R4, RZ ;  /* 0x0000000416040227 */ /* 0x001fca00078e00ff */
[----:B------:R-:W-:-:S07]  /*4a50*/  @P0 SHF.R.U32.HI R22, RZ, R5, R4 ;  /* 0x00000005ff160219 */ /* 0x000fce0000011604 */
.L_x_2731:
[----:B------:R-:W-:Y:S05]  /*4a60*/  BSYNC B0 ;  /* 0x0000000000007941 */ /* 0x000fea0003800000 */
.L_x_2729:
[----:B------:R-:W-:-:S05]  /*4a70*/  IMAD R3, R22, R7, RZ ;  /* 0x0000000716037224 */ /* 0x000fca00078e02ff */
[----:B------:R-:W-:-:S07]  /*4a80*/  VIMNMX R0, R0, R3, !PT ;  /* 0x0000000300007248 */ /* 0x000fce0007fe0100 */
.L_x_2728:
[----:B------:R-:W-:Y:S01]  /*4a90*/  SHF.R.S32.HI R5, RZ, 0x1f, R0 ;  /* 0x0000001fff057819 */ /* 0x000fe20000011400 */
[----:B------:R-:W-:Y:S01]  /*4aa0*/  IMAD.MOV.U32 R3, RZ, RZ, RZ ;  /* 0x000000ffff037224 */ /* 0x000fe200078e00ff */
[----:B------:R-:W-:Y:S02]  /*4ab0*/  PLOP3.LUT P0, PT, PT, PT, PT, 0x80, 0x0 ;  /* 0x000000000000781c */ /* 0x000fe40003f0f070 */
[----:B------:R-:W-:Y:S02]  /*4ac0*/  CS2R R32, SRZ ;  /* 0x0000000000207805 */ /* 0x000fe4000001ff00 */
[----:B------:R-:W-:Y:S02]  /*4ad0*/  LEA.HI R5, R5, R0, RZ, 0x6 ;  /* 0x0000000005057211 */ /* 0x000fe400078f30ff */
[----:B------:R-:W-:Y:S02]  /*4ae0*/  CS2R R150, SRZ ;  /* 0x0000000000967805 */ /* 0x000fe4000001ff00 */
[----:B------:R-:W-:-:S02]  /*4af0*/  CS2R R148, SRZ ;  /* 0x0000000000947805 */ /* 0x000fc4000001ff00 */
[----:B------:R-:W-:Y:S02]  /*4b00*/  CS2R R146, SRZ ;  /* 0x0000000000927805 */ /* 0x000fe4000001ff00 */
[----:B------:R-:W-:Y:S02]  /*4b10*/  SHF.R.S32.HI R4, RZ, 0x6, R5 ;  /* 0x00000006ff047819 */ /* 0x000fe40000011405 */
[----:B------:R-:W-:Y:S02]  /*4b20*/  CS2R R144, SRZ ;  /* 0x0000000000907805 */ /* 0x000fe4000001ff00 */
[----:B------:R-:W-:Y:S02]  /*4b30*/  CS2R R142, SRZ ;  /* 0x00000000008e7805 */ /* 0x000fe4000001ff00 */
[----:B------:R-:W-:Y:S02]  /*4b40*/  CS2R R140, SRZ ;  /* 0x00000000008c7805 */ /* 0x000fe4000001ff00 */
[----:B------:R-:W-:-:S02]  /*4b50*/  VIMNMX R4, RZ, R4, !PT ;  /* 0x00000004ff047248 */ /* 0x000fc40007fe0100 */
[----:B------:R-:W-:Y:S02]  /*4b60*/  CS2R R138, SRZ ;  /* 0x00000000008a7805 */ /* 0x000fe4000001ff00 */
[----:B------:R-:W-:Y:S02]  /*4b70*/  CS2R R136, SRZ ;  /* 0x0000000000887805 */ /* 0x000fe4000001ff00 */
[----:B------:R-:W-:Y:S02]  /*4b80*/  CS2R R134, SRZ ;  /* 0x0000000000867805 */ /* 0x000fe4000001ff00 */
[----:B------:R-:W-:Y:S02]  /*4b90*/  ISETP.GT.AND P1, PT, R14, R4, PT ;  /* 0x000000040e00720c */ /* 0x000fe40003f24270 */
        /* <DEDUP_REMOVED lines=51> */
[----:B------:R-:W-:Y:S01]  /*4ed0*/  CS2R R174, SRZ ;  /* 0x0000000000ae7805 */ /* 0x000fe2000001ff00 */
[----:B------:R-:W-:Y:S01]  /*4ee0*/  IMAD.MOV.U32 R31, RZ, RZ, RZ ;  /* 0x000000ffff1f7224 */ /* 0x000fe200078e00ff */
[----:B------:R-:W-:-:S02]  /*4ef0*/  CS2R R6, SRZ ;  /* 0x0000000000067805 */ /* 0x000fc4000001ff00 */
[----:B------:R-:W-:Y:S01]  /*4f00*/  CS2R R176, SRZ ;  /* 0x0000000000b07805 */ /* 0x000fe2000001ff00 */
[----:B------:R-:W-:Y:S02]  /*4f10*/  IMAD.MOV.U32 R0, RZ, RZ, RZ ;  /* 0x000000ffff007224 */ /* 0x000fe400078e00ff */
[----:B------:R-:W-:Y:S01]  /*4f20*/  IMAD.MOV.U32 R5, RZ, RZ, RZ ;  /* 0x000000ffff057224 */ /* 0x000fe200078e00ff */
[----:B------:R-:W-:Y:S06]  /*4f30*/  @!P1 BRA `(.L_x_2732) ;  /* 0x000000f400a49947 */ /* 0x000fec0003800000 */
[----:B------:R-:W0:Y:S02]  /*4f40*/  SHFL.IDX PT, R0, R220, RZ, 0x1f ;  /* 0x00001fffdc007589 */ /* 0x000e2400000e0000 */
[----:B0-----:R-:W-:-:S04]  /*4f50*/  LEA.HI R3, R0, R0, RZ, 0x1 ;  /* 0x0000000000037211 */ /* 0x001fc800078f08ff */
[----:B------:R-:W-:-:S05]  /*4f60*/  LOP3.LUT R3, R3, 0x1fffe, RZ, 0xc0, !PT ;  /* 0x0001fffe03037812 */ /* 0x000fca00078ec0ff */
[----:B------:R-:W-:Y:S02]  /*4f70*/  IMAD.IADD R3, R0, 0x1, -R3 ;  /* 0x0000000100037824 */ /* 0x000fe400078e0a03 */
[----:B------:R-:W-:Y:S02]  /*4f80*/  IMAD.U32 R0, RZ, RZ, UR37 ;  /* 0x00000025ff007e24 */ /* 0x000fe4000f8e00ff */
[----:B------:R-:W-:-:S03]  /*4f90*/  IMAD R3, R3, 0x8000, R2 ;  /* 0x0000800003037824 */ /* 0x000fc600078e0202 */
[----:B------:R-:W-:Y:S01]  /*4fa0*/  ISETP.NE.AND P0, PT, R0, 0x3, PT ;  /* 0x000000030000780c */ /* 0x000fe20003f05270 */
[----:B------:R-:W-:-:S05]  /*4fb0*/  VIADD R3, R3, 0x400 ;  /* 0x0000040003037836 */ /* 0x000fca0000000000 */
[----:B------:R-:W-:-:S04]  /*4fc0*/  SHF.R.U32.HI R3, RZ, 0x4, R3 ;  /* 0x00000004ff037819 */ /* 0x000fc80000011603 */
[----:B------:R-:W-:-:S04]  /*4fd0*/  LOP3.LUT R3, R3, 0x3fff, RZ, 0xc0, !PT ;  /* 0x00003fff03037812 */ /* 0x000fc800078ec0ff */
[----:B------:R-:W-:Y:S01]  /*4fe0*/  LOP3.LUT R23, R3, 0x2000000, RZ, 0xfc, !PT ;  /* 0x0200000003177812 */ /* 0x000fe200078efcff */
[----:B------:R-:W-:Y:S06]  /*4ff0*/  @!P0 BRA `(.L_x_2733) ;  /* 0x0000000000048947 */ /* 0x000fec0003800000 */
[----:B------:R-:W-:Y:S01]  /*5000*/  BPT.TRAP 0x1 ;  /* 0x000000040000795c */ /* 0x000fe20000300000 */
.L_x_2733:
        /* <DEDUP_REMOVED lines=11> */
.L_x_3087:
[----:B------:R-:W-:Y:S05]  /*50c0*/  BSYNC B0 ;  /* 0x0000000000007941 */ /* 0x000fea0003800000 */
.L_x_2734:
[----:B------:R-:W-:Y:S01]  /*50d0*/  BAR.SYNC.DEFER_BLOCKING 0xe, 0x100 ;  /* 0x0384000000007b1d */ /* 0x000fe20000010000 */
[----:B------:R-:W-:Y:S01]  /*50e0*/  IMAD.MOV.U32 R11, RZ, RZ, 0x40000040 ;  /* 0x40000040ff0b7424 */ /* 0x000fe200078e00ff */
[C---:B------:R-:W-:Y:S01]  /*50f0*/  R2UR UR6, R12.reuse ;  /* 0x000000000c0672ca */ /* 0x040fe200000e0000 */
[----:B------:R-:W-:Y:S01]  /*5100*/  VIADD R6, R12, 0x80 ;  /* 0x000000800c067836 */ /* 0x000fe20000000000 */
[----:B------:R-:W-:Y:S01]  /*5110*/  R2UR UR7, R13 ;  /* 0x000000000d0772ca */ /* 0x000fe200000e0000 */
[C---:B------:R-:W-:Y:S01]  /*5120*/  VIADD R8, R10.reuse, 0x2 ;  /* 0x000000020a087836 */ /* 0x040fe20000000000 */
[----:B------:R-:W-:Y:S01]  /*5130*/  R2UR UR4, R10 ;  /* 0x000000000a0472ca */ /* 0x000fe200000e0000 */
[----:B------:R-:W-:Y:S01]  /*5140*/  IMAD.MOV.U32 R7, RZ, RZ, 0x40000040 ;  /* 0x40000040ff077424 */ /* 0x000fe200078e00ff */
[----:B------:R-:W-:Y:S01]  /*5150*/  R2UR UR5, R11 ;  /* 0x000000000b0572ca */ /* 0x000fe200000e0000 */
[----:B------:R-:W-:Y:S01]  /*5160*/  IMAD.MOV.U32 R9, RZ, RZ, 0x40000040 ;  /* 0x40000040ff097424 */ /* 0x000fe200078e00ff */
[----:B------:R-:W1:Y:S01]  /*5170*/  S2R R0, SR_TID.X ;  /* 0x0000000000007919 */ /* 0x000e620000002100 */
[----:B------:R-:W-:Y:S01]  /*5180*/  VIADD R20, R12, 0x100 ;  /* 0x000001000c147836 */ /* 0x000fe20000000000 */
[----:B------:R-:W-:Y:S01]  /*5190*/  BSSY B0, `(.L_x_2736) ;  /* 0x00000ee000007945 */ /* 0x000fe20003800000 */
[----:B------:R-:W-:-:S02]  /*51a0*/  IMAD.MOV.U32 R21, RZ, RZ, 0x40000040 ;  /* 0x40000040ff157424 */ /* 0x000fc400078e00ff */
[----:B------:R-:W-:Y:S02]  /*51b0*/  IMAD.MOV.U32 R13, RZ, RZ, 0x40000040 ;  /* 0x40000040ff0d7424 */ /* 0x000fe400078e00ff */
[----:B0-----:R-:W-:-:S05]  /*51c0*/  VIADD R3, R14, 0xfffffffe ;  /* 0xfffffffe0e037836 */ /* 0x001fca0000000000 */
[----:B------:R-:W-:Y:S01]  /*51d0*/  ISETP.GE.AND P2, PT, R3, R4, PT ;  /* 0x000000040300720c */ /* 0x000fe20003f46270 */
[----:B----45:R-:W-:-:S06]  /*51e0*/  WARPGROUP.ARRIVE ;  /* 0x00000000000079c5 */ /* 0x030fcc0000000000 */
[----:B------:R-:W-:Y:S01]  /*51f0*/  HGMMA.64x256x16.F32.BF16 R24, gdesc[UR4].tnspB, RZ, !UPT, gsb0 ;  /* 0x43e00000041879f0 */ /* 0x000fe2000c0018ff */
[----:B------:R-:W-:Y:S01]  /*5200*/  R2UR UR6, R6 ;  /* 0x00000000060672ca */ /* 0x000fe200000e0000 */
[----:B------:R-:W-:Y:S01]  /*5210*/  VIADD R6, R10, 0x4 ;  /* 0x000000040a067836 */ /* 0x000fe20000000000 */
[----:B------:R-:W-:Y:S01]  /*5220*/  R2UR UR7, R7 ;  /* 0x00000000070772ca */ /* 0x000fe200000e0000 */
[----:B------:R-:W-:Y:S01]  /*5230*/  IMAD.MOV.U32 R7, RZ, RZ, 0x40000040 ;  /* 0x40000040ff077424 */ /* 0x000fe200078e00ff */
[----:B------:R-:W-:Y:S02]  /*5240*/  R2UR UR4, R8 ;  /* 0x00000000080472ca */ /* 0x000fe400000e0000 */
[----:B------:R-:W-:Y:S02]  /*5250*/  R2UR UR5, R9 ;  /* 0x00000000090572ca */ /* 0x000fe400000e0000 */
[----:B-1----:R-:W-:-:S04]  /*5260*/  LOP3.LUT R0, R0, 0x7f, RZ, 0xc0, !PT ;  /* 0x0000007f00007812 */ /* 0x002fc800078ec0ff */
[----:B------:R-:W-:-:S13]  /*5270*/  ISETP.NE.AND P1, PT, R0, RZ, PT ;  /* 0x000000ff0000720c */ /* 0x000fda0003f25270 */
[----:B------:R-:W-:-:S05]  /*5280*/  @!P1 VIADD R0, R22, 0x28c60 ;  /* 0x00028c6016009836 */ /* 0x000fca0000000000 */
[----:B------:R-:W-:Y:S01]  /*5290*/  @!P1 PRMT R0, RZ, 0x654, R0 ;  /* 0x00000654ff009816 */ /* 0x000fe20000000000 */
[----:B------:R-:W-:Y:S02]  /*52a0*/  WARPGROUP.DEPBAR.LE gsb0, 0x0 ;  /* 0x00008000000079c5 */ /* 0x000fe40000010000 */
[----:B------:R-:W-:-:S06]  /*52b0*/  WARPGROUP.ARRIVE ;  /* 0x00000000000079c5 */ /* 0x000fcc0000000000 */
        /* <DEDUP_REMOVED lines=24> */
.L_x_2743:
[----:B------:R-:W-:Y:S01]  /*5440*/  BAR.SYNC.DEFER_BLOCKING 0xe, 0x100 ;  /* 0x0384000000007b1d */ /* 0x000fe20000010000 */
[C---:B------:R-:W-:Y:S01]  /*5450*/  IMAD R5, R18.reuse, 0x40, R191 ;  /* 0x0000004012057824 */ /* 0x040fe200078e02bf */
[----:B------:R-:W-:Y:S01]  /*5460*/  ISETP.GT.AND P3, PT, R3, R4, PT ;  /* 0x000000040300720c */ /* 0x000fe20003f64270 */
[----:B------:R-:W-:Y:S02]  /*5470*/  VIADD R18, R18, 0x1 ;  /* 0x0000000112127836 */ /* 0x000fe40000000000 */
[----:B------:R-:W-:Y:S02]  /*5480*/  IMAD R5, R5, 0x4, R2 ;  /* 0x0000000405057824 */ /* 0x000fe400078e0202 */
[----:B------:R-:W-:Y:S01]  /*5490*/  VIADD R3, R3, 0xffffffff ;  /* 0xffffffff03037836 */ /* 0x000fe20000000000 */
[----:B------:R-:W-:-:S04]  /*54a0*/  ISETP.NE.AND P2, PT, R18, 0x2, PT ;  /* 0x000000021200780c */ /* 0x000fc80003f45270 */
[----:B------:R-:W-:Y:S02]  /*54b0*/  SEL R14, RZ, 0x1, P2 ;  /* 0x00000001ff0e7807 */ /* 0x000fe40001000000 */
[----:B------:R-:W-:Y:S02]  /*54c0*/  SEL R18, R18, RZ, P2 ;  /* 0x000000ff12127207 */ /* 0x000fe40001000000 */
[----:B------:R-:W-:Y:S01]  /*54d0*/  LOP3.LUT R19, R19, R14, RZ, 0x3c, !PT ;  /* 0x0000000e13137212 */ /* 0x000fe200078e3cff */
[----:B01----:R-:W0:Y:S04]  /*54e0*/  LDS R0, [R5+0x28800] ;  /* 0x0288000005007984 */ /* 0x003e280000000800 */
        /* <DEDUP_REMOVED lines=131> */
.L_x_2738:
[----:B------:R-:W-:Y:S01]  /*5d20*/  IMAD R0, R18, 0x8, R2 ;  /* 0x0000000812007824 */ /* 0x000fe200078e0202 */
[----:B------:R-:W-:-:S04]  /*5d30*/  SHF.L.U32 R5, R19, 0x1f, RZ ;  /* 0x0000001f13057819 */ /* 0x000fc800000006ff */
[----:B------:R0:W1:Y:S01]  /*5d40*/  SYNCS.PHASECHK.TRANS64.TRYWAIT P2, [R0+URZ+0x28c50], R5 ;  /* 0x028c5005000075a7 */ /* 0x000062000804017f */
[----:B------:R-:W-:Y:S05]  /*5d50*/  @!P0 BRA `(.L_x_2739) ;  /* 0x0000000000048947 */ /* 0x000fea0003800000 */
[----:B------:R-:W-:Y:S01]  /*5d60*/  BPT.TRAP 0x1 ;  /* 0x000000040000795c */ /* 0x000fe20000300000 */
.L_x_2739:
[----:B------:R-:W-:Y:S04]  /*5d70*/  BSSY B1, `(.L_x_2740) ;  /* 0x0000004000017945 */ /* 0x000fe80003800000 */
[----:B-1----:R-:W-:Y:S05]  /*5d80*/  @P2 BRA `(.L_x_2741) ;  /* 0x0000000000082947 */ /* 0x002fea0003800000 */
[----:B------:R-:W1:Y:S02]  /*5d90*/  SYNCS.PHASECHK.TRANS64.TRYWAIT P2, [R0+URZ+0x28c50], R5 ;  /* 0x028c5005000075a7 */ /* 0x000e64000804017f */
[----:B-1----:R-:W-:Y:S05]  /*5da0*/  @!P2 BRA `(.L_x_2742) ;  /* 0x000001a800e0a947 */ /* 0x002fea0003800000 */
.L_x_2741:
[----:B------:R-:W-:Y:S05]  /*5db0*/  BSYNC B1 ;  /* 0x0000000000017941 */ /* 0x000fea0003800000 */
.L_x_2740:
[----:B------:R-:W-:Y:S01]  /*5dc0*/  IMAD R14, R18, 0x1000, R23 ;  /* 0x00001000120e7824 */ /* 0x000fe200078e0217 */
[----:B------:R-:W-:Y:S01]  /*5dd0*/  R2UR UR4, R10 ;  /* 0x000000000a0472ca */ /* 0x000fe200000e0000 */
[----:B------:R-:W-:Y:S01]  /*5de0*/  IMAD.MOV.U32 R15, RZ, RZ, 0x40000040 ;  /* 0x40000040ff0f7424 */ /* 0x000fe200078e00ff */
[----:B------:R-:W-:Y:S01]  /*5df0*/  R2UR UR5, R11 ;  /* 0x000000000b0572ca */ /* 0x000fe200000e0000 */
[----:B------:R-:W-:Y:S01]  /*5e00*/  WARPGROUP.ARRIVE ;  /* 0x00000000000079c5 */ /* 0x000fe20000000000 */
[C---:B------:R-:W-:Y:S01]  /*5e10*/  R2UR UR6, R14.reuse ;  /* 0x000000000e0672ca */ /* 0x040fe200000e0000 */
[----:B------:R-:W-:Y:S01]  /*5e20*/  VIADD R20, R14, 0x80 ;  /* 0x000000800e147836 */ /* 0x000fe20000000000 */
[----:B------:R-:W-:Y:S01]  /*5e30*/  R2UR UR7, R15 ;  /* 0x000000000f0772ca */ /* 0x000fe200000e0000 */
[----:B------:R-:W-:Y:S02]  /*5e40*/  IMAD.MOV.U32 R21, RZ, RZ, 0x40000040 ;  /* 0x40000040ff157424 */ /* 0x000fe400078e00ff */
[----:B------:R-:W-:-:S02]  /*5e50*/  IMAD.MOV.U32 R15, RZ, RZ, 0x40000040 ;  /* 0x40000040ff0f7424 */ /* 0x000fc400078e00ff */
[----:B01----:R-:W-:-:S05]  /*5e60*/  @!P1 VIADD R0, R0, 0x28c60 ;  /* 0x00028c6000009836 */ /* 0x003fca0000000000 */
[----:B------:R-:W-:-:S03]  /*5e70*/  @!P1 PRMT R0, RZ, 0x654, R0 ;  /* 0x00000654ff009816 */ /* 0x000fc60000000000 */
[----:B------:R-:W-:Y:S01]  /*5e80*/  HGMMA.64x256x16.F32.BF16 R24, gdesc[UR4].tnspB, R24, gsb0 ;  /* 0x43e00000041879f0 */ /* 0x000fe20008001818 */
[----:B------:R-:W-:Y:S02]  /*5e90*/  R2UR UR4, R8 ;  /* 0x00000000080472ca */ /* 0x000fe400000e0000 */
[----:B------:R-:W-:Y:S02]  /*5ea0*/  R2UR UR5, R9 ;  /* 0x00000000090572ca */ /* 0x000fe400000e0000 */
[----:B------:R-:W-:Y:S01]  /*5eb0*/  R2UR UR6, R20 ;  /* 0x00000000140672ca */ /* 0x000fe200000e0000 */
[C---:B------:R-:W-:Y:S01]  /*5ec0*/  VIADD R20, R14.reuse, 0x100 ;  /* 0x000001000e147836 */ /* 0x040fe20000000000 */
[----:B------:R-:W-:Y:S01]  /*5ed0*/  R2UR UR7, R21 ;  /* 0x00000000150772ca */ /* 0x000fe200000e0000 */
[----:B------:R-:W-:Y:S02]  /*5ee0*/  IMAD.MOV.U32 R21, RZ, RZ, 0x40000040 ;  /* 0x40000040ff157424 */ /* 0x000fe400078e00ff */
        /* <DEDUP_REMOVED lines=24> */
.L_x_2737:
[----:B------:R-:W-:Y:S05]  /*6070*/  BSYNC B0 ;  /* 0x0000000000007941 */ /* 0x000fea0003800000 */
.L_x_2736:
        /* <DEDUP_REMOVED lines=9> */
[----:B01----:R-:W0:Y:S04]  /*6110*/  LDS R0, [R3+0x28800] ;  /* 0x0288000003007984 */ /* 0x003e280000000800 */
[----:B------:R1:W2:Y:S02]  /*6120*/  LDS R2, [R3+0x28820] ;  /* 0x0288200003027984 */ /* 0x0002a40000000800 */
[----:B-1----:R-:W-:-:S02]  /*6130*/  IMAD.MOV.U32 R3, RZ, RZ, RZ ;  /* 0x000000ffff037224 */ /* 0x002fc400078e00ff */
        /* <DEDUP_REMOVED lines=131> */
.L_x_2723:
        /* <DEDUP_REMOVED lines=24> */
.L_x_2746:
[----:B------:R-:W-:-:S13]  /*6af0*/  ISETP.NE.AND P0, PT, R7, 0x1, PT ;  /* 0x000000010700780c */ /* 0x000fda0003f05270 */
[----:B------:R-:W0:Y:S02]  /*6b00*/  @P0 LDC.64 R4, c[0x0][0x9e8] ;  /* 0x00027a00ff040b82 */ /* 0x000e240000000a00 */
[----:B0-----:R-:W-:-:S05]  /*6b10*/  @P0 IMAD.HI.U32 R4, R3, R4, RZ ;  /* 0x0000000403040227 */ /* 0x001fca00078e00ff */
[----:B------:R-:W-:-:S07]  /*6b20*/  @P0 SHF.R.U32.HI R3, RZ, R5, R4 ;  /* 0x00000005ff030219 */ /* 0x000fce0000011604 */
.L_x_2747:
[----:B------:R-:W-:Y:S05]  /*6b30*/  BSYNC B0 ;  /* 0x0000000000007941 */ /* 0x000fea0003800000 */
.L_x_2745:
[----:B------:R-:W-:-:S05]  /*6b40*/  IMAD R3, R3, R7, R7 ;  /* 0x0000000703037224 */ /* 0x000fca00078e0207 */
[----:B------:R-:W-:-:S07]  /*6b50*/  VIMNMX R0, R0, R3, PT ;  /* 0x0000000300007248 */ /* 0x000fce0003fe0100 */
.L_x_2744:
        /* <DEDUP_REMOVED lines=8> */
[----:B------:R-:W-:Y:S01]  /*6be0*/  VIMNMX R168, R168, R3, PT ;  /* 0x00000003a8a87248 */ /* 0x000fe20003fe0100 */
        /* <DEDUP_REMOVED lines=15> */
.L_x_2750:
[----:B------:R-:W-:-:S13]  /*6ce0*/  ISETP.NE.AND P0, PT, R7, 0x1, PT ;  /* 0x000000010700780c */ /* 0x000fda0003f05270 */
[----:B------:R-:W0:Y:S02]  /*6cf0*/  @P0 LDC.64 R8, c[0x0][0x9e8] ;  /* 0x00027a00ff080b82 */ /* 0x000e240000000a00 */
[----:B0-----:R-:W-:-:S05]  /*6d00*/  @P0 IMAD.HI.U32 R6, R0, R8, RZ ;  /* 0x0000000800060227 */ /* 0x001fca00078e00ff */
[----:B------:R-:W-:-:S07]  /*6d10*/  @P0 SHF.R.U32.HI R0, RZ, R9, R6 ;  /* 0x00000009ff000219 */ /* 0x000fce0000011606 */
.L_x_2751:
[----:B------:R-:W-:Y:S05]  /*6d20*/  BSYNC B0 ;  /* 0x0000000000007941 */ /* 0x000fea0003800000 */
.L_x_2749:
[----:B------:R-:W-:-:S05]  /*6d30*/  IMAD R3, R0, R7, RZ ;  /* 0x0000000700037224 */ /* 0x000fca00078e02ff */
[----:B------:R-:W-:-:S07]  /*6d40*/  VIMNMX R4, R4, R3, !PT ;  /* 0x0000000304047248 */ /* 0x000fce0007fe0100 */
.L_x_2748:
        /* <DEDUP_REMOVED lines=29> */
[----:B---3--:R-:W-:Y:S02]  /*6f20*/  CS2R R76, SRZ ;  /* 0x00000000004c7805 */ /* 0x008fe4000001ff00 */
        /* <DEDUP_REMOVED lines=55> */
[----:B------:R-:W-:-:S04]  /*72a0*/  LOP3.LUT R3, R3, 0x3fff, RZ, 0xc0, !PT ;  /* 0x00003fff03037812 */ /* 0x000fc800078ec0ff */
[----:B------:R-:W-:Y:S01]  /*72b0*/  LOP3.LUT R190, R3, 0x2000000, RZ, 0xfc, !PT ;  /* 0x0200000003be7812 */ /* 0x000fe200078efcff */
        /* <DEDUP_REMOVED lines=16> */
[----:B-1--45:R-:W-:Y:S05]  /*73c0*/  CALL.ABS.NOINC R14 ;  /* 0x000000000e007343 */ /* 0x032fea0003c00000 */
.L_x_2753:
[----:B------:R-:W-:Y:S05]  /*73d0*/  BSYNC B6 ;  /* 0x0000000000067941 */ /* 0x000fea0003800000 */
.L_x_2752:
        /* <DEDUP_REMOVED lines=12> */
.L_x_2757:
[----:B-1----:R1:W2:Y:S02]  /*74a0*/  SYNCS.PHASECHK.TRANS64.TRYWAIT P0, [R2+URZ+0x28c00], R3 ;  /* 0x028c0003020075a7 */ /* 0x0022a4000800017f */
[----:B--2---:R-:W-:Y:S05]  /*74b0*/  @!P0 NANOSLEEP.SYNCS 0x989680 ;  /* 0x009896800000895d */ /* 0x004fea0003900000 */
[----:B------:R-:W2:Y:S02]  /*74c0*/  @!P0 SYNCS.PHASECHK.TRANS64 P0, [R2+URZ+0x28c00], R3 ;  /* 0x028c0003020085a7 */ /* 0x000ea4000800007f */
[----:B--2---:R-:W-:Y:S05]  /*74d0*/  @!P0 BRA `(.L_x_2757) ;  /* 0xfffffffc00f08947 */ /* 0x004fea000383ffff */
.L_x_2756:
[----:B------:R-:W-:Y:S05]  /*74e0*/  BSYNC B0 ;  /* 0x0000000000007941 */ /* 0x000fea0003800000 */
.L_x_2755:
[----:B------:R-:W-:Y:S05]  /*74f0*/  BRA `(.L_x_2758) ;  /* 0x0000002c00687947 */ /* 0x000fea0003800000 */
.L_x_2754:
[----:B------:R-:W-:Y:S01]  /*7500*/  VIADD R3, R2, 0x20400 ;  /* 0x0002040002037836 */ /* 0x000fe20000000000 */
[----:B-----5:R-:W-:Y:S01]  /*7510*/  SHF.R.S32.HI R0, RZ, 0x1f, R37 ;  /* 0x0000001fff007819 */ /* 0x020fe20000011425 */
[----:B------:R-:W-:Y:S01]  /*7520*/  ULDC.64 UR4, c[0x0][0x3f8] ;  /* 0x0000fe0000047ab9 */ /* 0x000fe20000000a00 */
[----:B------:R-:W-:Y:S01]  /*7530*/  ULDC.64 UR6, c[0x0][0x408] ;  /* 0x0001020000067ab9 */ /* 0x000fe20000000a00 */
[----:B----4-:R-:W-:Y:S01]  /*7540*/  IMAD.WIDE.U32 R24, R37, UR4, RZ ;  /* 0x0000000425187c25 */ /* 0x010fe2000f8e00ff */
[----:B------:R-:W-:Y:S01]  /*7550*/  LOP3.LUT P0, RZ, R3, 0x3ff, RZ, 0xc0, !PT ;  /* 0x000003ff03ff7812 */ /* 0x000fe2000780c0ff */
[----:B------:R-:W-:Y:S02]  /*7560*/  BSSY B6, `(.L_x_2759) ;  /* 0x0000019000067945 */ /* 0x000fe40003800000 */
[C---:B------:R-:W-:Y:S02]  /*7570*/  IMAD R4, R0.reuse, UR4, RZ ;  /* 0x0000000400047c24 */ /* 0x040fe4000f8e02ff */
[----:B------:R-:W-:-:S02]  /*7580*/  IMAD R0, R0, UR6, RZ ;  /* 0x0000000600007c24 */ /* 0x000fc4000f8e02ff */
[C---:B------:R-:W-:Y:S02]  /*7590*/  IMAD R29, R37.reuse, UR5, R4 ;  /* 0x00000005251d7c24 */ /* 0x040fe4000f8e0204 */
[C---:B------:R-:W-:Y:S02]  /*75a0*/  IMAD R31, R37.reuse, UR7, R0 ;  /* 0x00000007251f7c24 */ /* 0x040fe4000f8e0200 */
[----:B------:R-:W-:-:S04]  /*75b0*/  IMAD.WIDE.U32 R26, R37, UR6, RZ ;  /* 0x00000006251a7c25 */ /* 0x000fc8000f8e00ff */
[----:B------:R-:W-:Y:S02]  /*75c0*/  IMAD.IADD R29, R29, 0x1, R25 ;  /* 0x000000011d1d7824 */ /* 0x000fe400078e0219 */
[----:B------:R-:W-:Y:S01]  /*75d0*/  IMAD.IADD R31, R31, 0x1, R27 ;  /* 0x000000011f1f7824 */ /* 0x000fe200078e021b */
        /* <DEDUP_REMOVED lines=17> */
.L_x_2760:
[----:B------:R-:W-:Y:S05]  /*76f0*/  BSYNC B6 ;  /* 0x0000000000067941 */ /* 0x000fea0003800000 */
.L_x_2759:
[----:B------:R-:W-:Y:S01]  /*7700*/  ULDC.U8 UR4, c[0x0][0x410] ;  /* 0x0001040000047ab9 */ /* 0x000fe20000000000 */
[----:B------:R-:W-:Y:S01]  /*7710*/  BSSY B0, `(.L_x_2761) ;  /* 0x00002b0000007945 */ /* 0x000fe20003800000 */
[----:B------:R-:W-:Y:S01]  /*7720*/  ISETP.NE.AND P0, PT, RZ, UR4, PT ;  /* 0x00000004ff007c0c */ /* 0x000fe2000bf05270 */
[----:B------:R-:W-:-:S12]  /*7730*/  IMAD.IADD R34, R185, 0x1, R192 ;  /* 0x00000001b9227824 */ /* 0x000fd800078e02c0 */
[----:B------:R-:W-:Y:S05]  /*7740*/  @!P0 BRA `(.L_x_2762) ;  /* 0x00000014008c8947 */ /* 0x000fea0003800000 */
[----:B------:R-:W0:Y:S01]  /*7750*/  LDC R37, c[0x0][0x448] ;  /* 0x00011200ff257b82 */ /* 0x000e220000000800 */
[----:B------:R-:W-:Y:S01]  /*7760*/  IMAD R3, R223, 0x20, R34 ;  /* 0x00000020df037824 */ /* 0x000fe200078e0222 */
[----:B------:R-:W-:Y:S01]  /*7770*/  ULDC.64 UR4, c[0x0][0x3f8] ;  /* 0x0000fe0000047ab9 */ /* 0x000fe20000000a00 */
[----:B------:R-:W-:Y:S01]  /*7780*/  ULDC.64 UR6, c[0x0][0x408] ;  /* 0x0001020000067ab9 */ /* 0x000fe20000000a00 */
[----:B------:R-:W-:Y:S02]  /*7790*/  IMAD.MOV.U32 R6, RZ, RZ, R24 ;  /* 0x000000ffff067224 */ /* 0x000fe400078e0018 */
[----:B------:R-:W-:Y:S02]  /*77a0*/  IMAD.MOV.U32 R7, RZ, RZ, R29 ;  /* 0x000000ffff077224 */ /* 0x000fe400078e001d */
[----:B------:R-:W-:Y:S02]  /*77b0*/  IMAD.MOV.U32 R8, RZ, RZ, R26 ;  /* 0x000000ffff087224 */ /* 0x000fe400078e001a */
[----:B------:R-:W-:Y:S01]  /*77c0*/  IMAD.MOV.U32 R9, RZ, RZ, R31 ;  /* 0x000000ffff097224 */ /* 0x000fe200078e001f */
[----:B0-----:R-:W-:-:S13]  /*77d0*/  ISETP.NE.AND P0, PT, R37, 0x1, PT ;  /* 0x000000012500780c */ /* 0x001fda0003f05270 */
[----:B------:R-:W0:Y:S08]  /*77e0*/  @P0 LDC R0, c[0x0][0x44c] ;  /* 0x00011300ff000b82 */ /* 0x000e300000000800 */
[----:B------:R-:W1:Y:S01]  /*77f0*/  @P0 LDC R5, c[0x0][0x450] ;  /* 0x00011400ff050b82 */ /* 0x000e620000000800 */
[----:B0-----:R-:W-:-:S05]  /*7800*/  @P0 IMAD.HI.U32 R0, R3, R0, RZ ;  /* 0x0000000003000227 */ /* 0x001fca00078e00ff */
[----:B-1----:R-:W-:-:S04]  /*7810*/  @P0 SHF.R.U32.HI R3, RZ, R5, R0 ;  /* 0x00000005ff030219 */ /* 0x002fc80000011600 */
[----:B------:R-:W-:Y:S01]  /*7820*/  SHF.R.S32.HI R0, RZ, 0x1f, R3 ;  /* 0x0000001fff007819 */ /* 0x000fe20000011403 */
[----:B------:R-:W-:-:S04]  /*7830*/  IMAD.WIDE.U32 R6, R3, UR4, R6 ;  /* 0x0000000403067c25 */ /* 0x000fc8000f8e0006 */
[C---:B------:R-:W-:Y:S02]  /*7840*/  IMAD R4, R0.reuse, UR4, RZ ;  /* 0x0000000400047c24 */ /* 0x040fe4000f8e02ff */
[----:B------:R-:W-:Y:S02]  /*7850*/  IMAD R0, R0, UR6, RZ ;  /* 0x0000000600007c24 */ /* 0x000fe4000f8e02ff */
[C---:B------:R-:W-:Y:S01]  /*7860*/  IMAD R5, R3.reuse, UR5, R4 ;  /* 0x0000000503057c24 */ /* 0x040fe2000f8e0204 */
[----:B------:R-:W-:Y:S01]  /*7870*/  ULDC.64 UR4, c[0x0][0x3e8] ;  /* 0x0000fa0000047ab9 */ /* 0x000fe20000000a00 */
[C---:B------:R-:W-:Y:S01]  /*7880*/  IMAD.WIDE.U32 R8, R3.reuse, UR6, R8 ;  /* 0x0000000603087c25 */ /* 0x040fe2000f8e0008 */
[----:B------:R-:W-:Y:S01]  /*7890*/  LEA R4, P0, R6, UR4, 0x1 ;  /* 0x0000000406047c11 */ /* 0x000fe2000f8008ff */
[----:B------:R-:W-:Y:S02]  /*78a0*/  UMOV UR4, 0xffffffff ;  /* 0xffffffff00047882 */ /* 0x000fe40000000000 */
[----:B------:R-:W-:Y:S01]  /*78b0*/  IMAD R3, R3, UR7, R0 ;  /* 0x0000000703037c24 */ /* 0x000fe2000f8e0200 */
[----:B------:R-:W-:Y:S01]  /*78c0*/  ULDC.64 UR6, c[0x0][0x400] ;  /* 0x0001000000067ab9 */ /* 0x000fe20000000a00 */
[----:B------:R-:W-:Y:S01]  /*78d0*/  IMAD.IADD R5, R7, 0x1, R5 ;  /* 0x0000000107057824 */ /* 0x000fe200078e0205 */
[----:B------:R-:W-:Y:S01]  /*78e0*/  LEA R7, P1, R8, UR6, 0x1 ;  /* 0x0000000608077c11 */ /* 0x000fe2000f8208ff */
[----:B------:R-:W-:-:S03]  /*78f0*/  IMAD.IADD R3, R9, 0x1, R3 ;  /* 0x0000000109037824 */ /* 0x000fc600078e0203 */
[----:B------:R-:W-:Y:S02]  /*7900*/  LEA.HI.X R6, R6, UR5, R5, 0x1, P0 ;  /* 0x0000000506067c11 */ /* 0x000fe400080f0c05 */
[----:B------:R-:W-:Y:S01]  /*7910*/  LEA.HI.X R8, R8, UR7, R3, 0x1, P1 ;  /* 0x0000000708087c11 */ /* 0x000fe200088f0c03 */
[----:B------:R-:W-:Y:S06]  /*7920*/  BRA.DIV UR4, `(.L_x_2763) ;  /* 0x0000019204147947 */ /* 0x000fec000b800000 */
[----:B------:R0:W1:Y:S04]  /*7930*/  SHFL.IDX PT, R3, R6, RZ, 0x1c1f ;  /* 0x001c1fff06037589 */ /* 0x00006800000e0000 */
[----:B------:R0:W2:Y:S04]  /*7940*/  SHFL.IDX PT, R0, R4, RZ, 0x1c1f ;  /* 0x001c1fff04007589 */ /* 0x0000a800000e0000 */
[----:B------:R0:W3:Y:S04]  /*7950*/  SHFL.IDX PT, R5, R8, RZ, 0x1c1f ;  /* 0x001c1fff08057589 */ /* 0x0000e800000e0000 */
[----:B------:R0:W4:Y:S02]  /*7960*/  SHFL.IDX PT, R14, R7, RZ, 0x1c1f ;  /* 0x001c1fff070e7589 */ /* 0x00012400000e0000 */
.L_x_3093:
[----:B------:R-:W-:Y:S01]  /*7970*/  IMAD R37, R22, R37, RZ ;  /* 0x0000002516257224 */ /* 0x000fe200078e02ff */
[----:B------:R-:W-:Y:S01]  /*7980*/  BSSY B1, `(.L_x_2764) ;  /* 0x000001d000017945 */ /* 0x000fe20003800000 */
[----:B------:R-:W-:Y:S02]  /*7990*/  CS2R R30, SRZ ;  /* 0x00000000001e7805 */ /* 0x000fe4000001ff00 */
[----:B------:R-:W-:Y:S02]  /*79a0*/  CS2R R20, SRZ ;  /* 0x0000000000147805 */ /* 0x000fe4000001ff00 */
[----:B------:R-:W-:Y:S02]  /*79b0*/  CS2R R28, SRZ ;  /* 0x00000000001c7805 */ /* 0x000fe4000001ff00 */
[----:B------:R-:W-:Y:S02]  /*79c0*/  ISETP.GE.AND P0, PT, R34, R37, PT ;  /* 0x000000252200720c */ /* 0x000fe40003f06270 */
[----:B------:R-:W-:-:S11]  /*79d0*/  CS2R R24, SRZ ;  /* 0x0000000000187805 */ /* 0x000fd6000001ff00 */
[----:B------:R-:W-:Y:S05]  /*79e0*/  @P0 BRA `(.L_x_2765) ;  /* 0x0000000000580947 */ /* 0x000fea0003800000 */
[----:B------:R-:W-:Y:S01]  /*79f0*/  ULDC UR4, c[0x0][0x3f4] ;  /* 0x0000fd0000047ab9 */ /* 0x000fe20000000800 */
[----:B--2---:R-:W-:Y:S01]  /*7a00*/  IMAD.MOV.U32 R10, RZ, RZ, R0 ;  /* 0x000000ffff0a7224 */ /* 0x004fe200078e0000 */
[----:B------:R-:W-:Y:S01]  /*7a10*/  ISETP.GE.AND P3, PT, R199, UR4, PT ;  /* 0x00000004c7007c0c */ /* 0x000fe2000bf66270 */
[----:B-1----:R-:W-:Y:S01]  /*7a20*/  IMAD.MOV.U32 R11, RZ, RZ, R3 ;  /* 0x000000ffff0b7224 */ /* 0x002fe200078e0003 */
[----:B------:R-:W-:Y:S01]  /*7a30*/  ISETP.GE.AND P2, PT, R188, UR4, PT ;  /* 0x00000004bc007c0c */ /* 0x000fe2000bf46270 */
[----:B---3--:R-:W-:Y:S01]  /*7a40*/  IMAD.MOV.U32 R15, RZ, RZ, R5 ;  /* 0x000000ffff0f7224 */ /* 0x008fe200078e0005 */
[----:B------:R-:W-:-:S09]  /*7a50*/  CS2R R28, SRZ ;  /* 0x00000000001c7805 */ /* 0x000fd2000001ff00 */
[C---:B------:R-:W-:Y:S01]  /*7a60*/  @!P3 IMAD.SHL.U32 R33, R199.reuse, 0x2, RZ ;  /* 0x00000002c721b824 */ /* 0x040fe200078e00ff */
[----:B------:R-:W-:Y:S02]  /*7a70*/  @!P3 SHF.L.U64.HI R20, R199, 0x1, R224 ;  /* 0x00000001c714b819 */ /* 0x000fe400000102e0 */
[----:B------:R-:W-:Y:S02]  /*7a80*/  CS2R R30, SRZ ;  /* 0x00000000001e7805 */ /* 0x000fe4000001ff00 */
[----:B------:R-:W-:Y:S01]  /*7a90*/  CS2R R24, SRZ ;  /* 0x0000000000187805 */ /* 0x000fe2000001ff00 */
[----:B------:R-:W-:Y:S01]  /*7aa0*/  @!P2 IMAD.WIDE R10, R188, 0x2, R10 ;  /* 0x00000002bc0aa825 */ /* 0x000fe200078e020a */
[-C--:B------:R-:W-:Y:S02]  /*7ab0*/  @!P3 IADD3 R26, P0, R0, R33.reuse, RZ ;  /* 0x00000021001ab210 */ /* 0x080fe40007f1e0ff */
[----:B----4-:R-:W-:Y:S01]  /*7ac0*/  @!P3 IADD3 R32, P1, R14, R33, RZ ;  /* 0x000000210e20b210 */ /* 0x010fe20007f3e0ff */
[----:B------:R-:W-:Y:S01]  /*7ad0*/  @!P2 IMAD.WIDE R12, R188, 0x2, R14 ;  /* 0x00000002bc0ca825 */ /* 0x000fe200078e020e */
[----:B------:R1:W5:Y:S03]  /*7ae0*/  @!P2 LD.E.64 R28, desc[UR42][R10.64] ;  /* 0x0000002a0a1ca980 */ /* 0x000366000c101b00 */
[--C-:B------:R-:W-:Y:S01]  /*7af0*/  @!P3 IMAD.X R27, R3, 0x1, R20.reuse, P0 ;  /* 0x00000001031bb824 */ /* 0x100fe200000e0614 */
[----:B------:R1:W5:Y:S01]  /*7b00*/  @!P2 LD.E.64 R30, desc[UR42][R12.64] ;  /* 0x0000002a0c1ea980 */ /* 0x000362000c101b00 */
[----:B------:R-:W-:Y:S01]  /*7b10*/  @!P3 IMAD.X R33, R5, 0x1, R20, P1 ;  /* 0x000000010521b824 */ /* 0x000fe200008e0614 */
[----:B------:R-:W-:-:S02]  /*7b20*/  CS2R R20, SRZ ;  /* 0x0000000000147805 */ /* 0x000fc4000001ff00 */
[----:B------:R1:W5:Y:S04]  /*7b30*/  @!P3 LD.E.64 R24, desc[UR42][R26.64] ;  /* 0x0000002a1a18b980 */ /* 0x000368000c101b00 */
[----:B------:R1:W5:Y:S02]  /*7b40*/  @!P3 LD.E.64 R20, desc[UR42][R32.64] ;  /* 0x0000002a2014b980 */ /* 0x000364000c101b00 */
.L_x_2765:
[----:B------:R-:W-:Y:S05]  /*7b50*/  BSYNC B1 ;  /* 0x0000000000017941 */ /* 0x000fea0003800000 */
.L_x_2764:
[----:B--2--5:R-:W-:Y:S01]  /*7b60*/  IMAD.MOV.U32 R0, RZ, RZ, R30 ;  /* 0x000000ffff007224 */ /* 0x024fe200078e001e */
[----:B------:R-:W-:Y:S01]  /*7b70*/  UMOV UR4, 0xffffffff ;  /* 0xffffffff00047882 */ /* 0x000fe20000000000 */
[----:B-1----:R-:W-:Y:S01]  /*7b80*/  IMAD.MOV.U32 R3, RZ, RZ, R31 ;  /* 0x000000ffff037224 */ /* 0x002fe200078e001f */
[----:B------:R-:W-:Y:S01]  /*7b90*/  CS2R R26, SRZ ;  /* 0x00000000001a7805 */ /* 0x000fe2000001ff00 */
[----:B---3--:R-:W-:Y:S02]  /*7ba0*/  IMAD.MOV.U32 R5, RZ, RZ, R20 ;  /* 0x000000ffff057224 */ /* 0x008fe400078e0014 */
[----:B------:R-:W-:Y:S01]  /*7bb0*/  IMAD.MOV.U32 R9, RZ, RZ, R21 ;  /* 0x000000ffff097224 */ /* 0x000fe200078e0015 */
[----:B------:R-:W-:Y:S01]  /*7bc0*/  PRMT R36, R0, 0x5410, R3 ;  /* 0x0000541000247816 */ /* 0x000fe20000000003 */
[----:B------:R-:W-:Y:S02]  /*7bd0*/  IMAD.MOV.U32 R0, RZ, RZ, R28 ;  /* 0x000000ffff007224 */ /* 0x000fe400078e001c */
[----:B------:R-:W-:Y:S01]  /*7be0*/  IMAD.MOV.U32 R3, RZ, RZ, R29 ;  /* 0x000000ffff037224 */ /* 0x000fe200078e001d */
[----:B------:R-:W-:Y:S01]  /*7bf0*/  PRMT R40, R5, 0x5410, R9 ;  /* 0x0000541005287816 */ /* 0x000fe20000000009 */
[----:B------:R-:W-:Y:S01]  /*7c00*/  IMAD.MOV.U32 R5, RZ, RZ, R24 ;  /* 0x000000ffff057224 */ /* 0x000fe200078e0018 */
[----:B------:R-:W-:Y:S01]  /*7c10*/  PRMT R39, R39, 0x5410, R0 ;  /* 0x0000541027277816 */ /* 0x000fe20000000000 */
[----:B------:R-:W-:-:S03]  /*7c20*/  IMAD.MOV.U32 R9, RZ, RZ, R25 ;  /* 0x000000ffff097224 */ /* 0x000fc600078e0019 */
[----:B------:R-:W-:Y:S02]  /*7c30*/  PRMT R42, R42, 0x5410, R5 ;  /* 0x000054102a2a7816 */ /* 0x000fe40000000005 */
[----:B------:R-:W-:Y:S01]  /*7c40*/  PRMT R41, R9, 0x5410, R3 ;  /* 0x0000541009297816 */ /* 0x000fe20000000003 */
[----:B------:R-:W-:Y:S06]  /*7c50*/  BRA.DIV UR4, `(.L_x_2766) ;  /* 0x0000018e04b87947 */ /* 0x000fec000b800000 */
[----:B------:R1:W2:Y:S04]  /*7c60*/  SHFL.IDX PT, R3, R6, 0x1, 0x1c1f ;  /* 0x003c1f0006037f89 */ /* 0x0002a800000e0000 */
[----:B------:R1:W3:Y:S04]  /*7c70*/  SHFL.IDX PT, R0, R4, 0x1, 0x1c1f ;  /* 0x003c1f0004007f89 */ /* 0x0002e800000e0000 */
[----:B------:R1:W0:Y:S04]  /*7c80*/  SHFL.IDX PT, R5, R8, 0x1, 0x1c1f ;  /* 0x003c1f0008057f89 */ /* 0x00022800000e0000 */
[----:B----4-:R1:W4:Y:S02]  /*7c90*/  SHFL.IDX PT, R14, R7, 0x1, 0x1c1f ;  /* 0x003c1f00070e7f89 */ /* 0x01032400000e0000 */
.L_x_3099:
[----:B01----:R-:W-:Y:S01]  /*7ca0*/  VIADD R4, R34, 0x20 ;  /* 0x0000002022047836 */ /* 0x003fe20000000000 */
[----:B------:R-:W-:Y:S01]  /*7cb0*/  LEA.HI R6, R217, R217, RZ, 0x1 ;  /* 0x000000d9d9067211 */ /* 0x000fe200078f08ff */
[----:B------:R-:W-:Y:S01]  /*7cc0*/  BSSY B1, `(.L_x_2767) ;  /* 0x0000020000017945 */ /* 0x000fe20003800000 */
[----:B------:R-:W-:Y:S01]  /*7cd0*/  IMAD.SHL.U32 R34, R193, 0x40, RZ ;  /* 0x00000040c1227824 */ /* 0x000fe200078e00ff */
[----:B------:R-:W-:Y:S02]  /*7ce0*/  CS2R R8, SRZ ;  /* 0x0000000000087805 */ /* 0x000fe4000001ff00 */
[----:B------:R-:W-:Y:S02]  /*7cf0*/  ISETP.GE.AND P0, PT, R4, R37, PT ;  /* 0x000000250400720c */ /* 0x000fe40003f06270 */
[----:B------:R-:W-:Y:S02]  /*7d00*/  CS2R R12, SRZ ;  /* 0x00000000000c7805 */ /* 0x000fe4000001ff00 */
[----:B------:R-:W-:-:S02]  /*7d10*/  LOP3.LUT R6, R6, 0xfffffffe, RZ, 0xc0, !PT ;  /* 0xfffffffe06067812 */ /* 0x000fc400078ec0ff */
[----:B------:R-:W-:-:S03]  /*7d20*/  CS2R R10, SRZ ;  /* 0x00000000000a7805 */ /* 0x000fc6000001ff00 */
[----:B------:R-:W-:-:S05]  /*7d30*/  IMAD.IADD R6, R217, 0x1, -R6 ;  /* 0x00000001d9067824 */ /* 0x000fca00078e0a06 */
[----:B------:R-:W-:Y:S01]  /*7d40*/  SHF.L.U32 R35, R6, 0x1f, RZ ;  /* 0x0000001f06237819 */ /* 0x000fe200000006ff */
[----:B------:R-:W-:Y:S06]  /*7d50*/  @P0 BRA `(.L_x_2768) ;  /* 0x0000000000580947 */ /* 0x000fec0003800000 */
[----:B------:R-:W-:Y:S01]  /*7d60*/  ULDC UR4, c[0x0][0x3f4] ;  /* 0x0000fd0000047ab9 */ /* 0x000fe20000000800 */
[----:B---3--:R-:W-:Y:S01]  /*7d70*/  IMAD.MOV.U32 R6, RZ, RZ, R0 ;  /* 0x000000ffff067224 */ /* 0x008fe200078e0000 */
[----:B------:R-:W-:Y:S01]  /*7d80*/  ISETP.GE.AND P3, PT, R199, UR4, PT ;  /* 0x00000004c7007c0c */ /* 0x000fe2000bf66270 */
[----:B--2---:R-:W-:Y:S01]  /*7d90*/  IMAD.MOV.U32 R7, RZ, RZ, R3 ;  /* 0x000000ffff077224 */ /* 0x004fe200078e0003 */
[----:B------:R-:W-:Y:S01]  /*7da0*/  ISETP.GE.AND P2, PT, R188, UR4, PT ;  /* 0x00000004bc007c0c */ /* 0x000fe2000bf46270 */
[----:B------:R-:W-:Y:S01]  /*7db0*/  IMAD.MOV.U32 R15, RZ, RZ, R5 ;  /* 0x000000ffff0f7224 */ /* 0x000fe200078e0005 */
        /* <DEDUP_REMOVED lines=16> */
.L_x_2768:
[----:B------:R-:W-:Y:S05]  /*7ec0*/  BSYNC B1 ;  /* 0x0000000000017941 */ /* 0x000fea0003800000 */
.L_x_2767:
[----:B------:R-:W1:Y:S01]  /*7ed0*/  SYNCS.PHASECHK.TRANS64.TRYWAIT P0, [R2+URZ+0x28c00], R35 ;  /* 0x028c0023020075a7 */ /* 0x000e62000800017f */
[----:B--2---:R-:W-:Y:S01]  /*7ee0*/  LOP3.LUT R3, R34, 0x1c0, RZ, 0xc0, !PT ;  /* 0x000001c022037812 */ /* 0x004fe200078ec0ff */
[----:B0----5:R-:W-:Y:S01]  /*7ef0*/  IMAD.MOV.U32 R4, RZ, RZ, R26 ;  /* 0x000000ffff047224 */ /* 0x021fe200078e001a */
[----:B------:R-:W-:Y:S01]  /*7f00*/  VIADDMNMX R38, R37, -R192, 0x40, PT ;  /* 0x0000004025267446 */ /* 0x000fe200038009c0 */
[----:B------:R-:W-:Y:S01]  /*7f10*/  IMAD.MOV.U32 R5, RZ, RZ, R9 ;  /* 0x000000ffff057224 */ /* 0x000fe200078e0009 */
[----:B---3--:R-:W-:Y:S01]  /*7f20*/  LOP3.LUT R0, R3, 0x18, R16, 0xf8, !PT ;  /* 0x0000001803007812 */ /* 0x008fe200078ef810 */
[----:B------:R-:W-:Y:S01]  /*7f30*/  IMAD.MOV.U32 R6, RZ, RZ, R12 ;  /* 0x000000ffff067224 */ /* 0x000fe200078e000c */
[----:B------:R-:W-:Y:S01]  /*7f40*/  SHF.R.U32.HI R3, RZ, 0x3, R3 ;  /* 0x00000003ff037819 */ /* 0x000fe20000011603 */
[----:B------:R-:W-:Y:S01]  /*7f50*/  BSSY B1, `(.L_x_2769) ;  /* 0x0000014000017945 */ /* 0x000fe20003800000 */
[----:B------:R-:W-:Y:S01]  /*7f60*/  PRMT R42, R4, 0x7610, R42 ;  /* 0x00007610042a7816 */ /* 0x000fe2000000002a */
[----:B------:R-:W-:Y:S01]  /*7f70*/  IMAD.MOV.U32 R4, RZ, RZ, R8 ;  /* 0x000000ffff047224 */ /* 0x000fe200078e0008 */
[----:B------:R-:W-:Y:S01]  /*7f80*/  LOP3.LUT R0, R0, R3, RZ, 0x3c, !PT ;  /* 0x0000000300007212 */ /* 0x000fe200078e3cff */
[----:B------:R-:W-:Y:S01]  /*7f90*/  IMAD.MOV.U32 R3, RZ, RZ, R27 ;  /* 0x000000ffff037224 */ /* 0x000fe200078e001b */
[----:B------:R-:W-:-:S02]  /*7fa0*/  PRMT R45, R45, 0x5410, R6 ;  /* 0x000054102d2d7816 */ /* 0x000fc40000000006 */
[----:B------:R-:W-:Y:S01]  /*7fb0*/  PRMT R44, R44, 0x5410, R4 ;  /* 0x000054102c2c7816 */ /* 0x000fe20000000004 */
[----:B------:R-:W-:Y:S01]  /*7fc0*/  IMAD.MOV.U32 R4, RZ, RZ, R10 ;  /* 0x000000ffff047224 */ /* 0x000fe200078e000a */
[----:B------:R-:W-:Y:S01]  /*7fd0*/  PRMT R43, R5, 0x5410, R3 ;  /* 0x00005410052b7816 */ /* 0x000fe20000000003 */
[----:B------:R-:W-:Y:S01]  /*7fe0*/  IMAD R3, R203, 0x200, R0 ;  /* 0x00000200cb037824 */ /* 0x000fe200078e0200 */
[----:B------:R-:W-:Y:S01]  /*7ff0*/  LOP3.LUT P2, RZ, R193, 0x4, RZ, 0xc0, !PT ;  /* 0x00000004c1ff7812 */ /* 0x000fe2000784c0ff */
[----:B------:R-:W-:Y:S01]  /*8000*/  IMAD.MOV.U32 R0, RZ, RZ, R13 ;  /* 0x000000ffff007224 */ /* 0x000fe200078e000d */
[----:B------:R-:W-:Y:S01]  /*8010*/  PRMT R45, R4, 0x7610, R45 ;  /* 0x00007610042d7816 */ /* 0x000fe2000000002d */
[----:B------:R-:W-:Y:S01]  /*8020*/  IMAD R3, R3, 0x2, R2 ;  /* 0x0000000203037824 */ /* 0x000fe200078e0202 */
[----:B------:R-:W-:Y:S01]  /*8030*/  ISETP.GE.AND P1, PT, R185, R38, PT ;  /* 0x00000026b900720c */ /* 0x000fe20003f26270 */
[----:B------:R-:W-:Y:S01]  /*8040*/  IMAD.MOV.U32 R5, RZ, RZ, R11 ;  /* 0x000000ffff057224 */ /* 0x000fe200078e000b */
[----:B------:R-:W-:Y:S01]  /*8050*/  PRMT R44, R0, 0x7610, R44 ;  /* 0x00007610002c7816 */ /* 0x000fe2000000002c */
[----:B------:R-:W-:-:S02]  /*8060*/  VIADD R4, R3, 0x20400 ;  /* 0x0002040003047836 */ /* 0x000fc40000000000 */
[----:B------:R-:W-:Y:S01]  /*8070*/  VIADD R0, R3, 0x20440 ;  /* 0x0002044003007836 */ /* 0x000fe20000000000 */
[----:B-1----:R-:W-:Y:S07]  /*8080*/  @!P0 BRA `(.L_x_2770) ;  /* 0x0000018c001c8947 */ /* 0x002fee0003800000 */
.L_x_3100:
[----:B------:R-:W-:Y:S05]  /*8090*/  BSYNC B1 ;  /* 0x0000000000017941 */ /* 0x000fea0003800000 */
.L_x_2769:
[----:B------:R-:W-:Y:S01]  /*80a0*/  BSSY B1, `(.L_x_2771) ;  /* 0x0000067000017945 */ /* 0x000fe20003800000 */
[----:B------:R-:W-:Y:S01]  /*80b0*/  PRMT R46, R46, 0x5410, R5 ;  /* 0x000054102e2e7816 */ /* 0x000fe20000000005 */
[----:B------:R-:W-:Y:S02]  /*80c0*/  @P2 VIADD R0, R4, 0xffffffc0 ;  /* 0xffffffc004002836 */ /* 0x000fe40000000000 */
[----:B------:R-:W-:Y:S05]  /*80d0*/  @P1 BRA `(.L_x_2772) ;  /* 0x00000004008c1947 */ /* 0x000fea0003800000 */
[----:B------:R-:W1:Y:S01]  /*80e0*/  LDC R4, c[0x0][0x3f4] ;  /* 0x0000fd00ff047b82 */ /* 0x000e620000000800 */
[----:B------:R-:W-:Y:S01]  /*80f0*/  BSSY B2, `(.L_x_2773) ;  /* 0x0000032000027945 */ /* 0x000fe20003800000 */
[-C--:B-1----:R-:W-:Y:S02]  /*8100*/  ISETP.GE.AND P0, PT, R188, R4.reuse, PT ;  /* 0x00000004bc00720c */ /* 0x082fe40003f06270 */
[----:B------:R-:W-:-:S11]  /*8110*/  ISETP.GE.AND P1, PT, R199, R4, PT ;  /* 0x00000004c700720c */ /* 0x000fd60003f26270 */
[----:B------:R-:W-:Y:S05]  /*8120*/  @P0 BRA `(.L_x_2774) ;  /* 0x0000000000b80947 */ /* 0x000fea0003800000 */
[----:B------:R-:W1:Y:S01]  /*8130*/  LDS.128 R4, [R3+0x20400] ;  /* 0x0204000003047984 */ /* 0x000e620000000c00 */
[----:B----4-:R-:W-:Y:S02]  /*8140*/  SHF.R.U64 R14, R28, 0x10, R29 ;  /* 0x000000101c0e7819 */ /* 0x010fe4000000121d */
[----:B------:R-:W-:Y:S02]  /*8150*/  SHF.R.U32.HI R34, RZ, 0x10, R31 ;  /* 0x00000010ff227819 */ /* 0x000fe4000001161f */
[----:B------:R-:W-:Y:S02]  /*8160*/  SHF.R.U32.HI R28, RZ, 0x10, R29 ;  /* 0x00000010ff1c7819 */ /* 0x000fe4000001161d */
[----:B------:R-:W-:Y:S02]  /*8170*/  SHF.R.U64 R33, R30, 0x10, R31 ;  /* 0x000000101e217819 */ /* 0x000fe4000000121f */
[----:B------:R-:W-:Y:S02]  /*8180*/  PRMT R34, R36, 0x5432, R34 ;  /* 0x0000543224227816 */ /* 0x000fe40000000022 */
[----:B------:R-:W-:-:S02]  /*8190*/  PRMT R31, R41, 0x5432, R28 ;  /* 0x00005432291f7816 */ /* 0x000fc4000000001c */
[----:B------:R-:W-:Y:S01]  /*81a0*/  PRMT R30, R39, 0x5432, R14 ;  /* 0x00005432271e7816 */ /* 0x000fe2000000000e */
[C---:B0-----:R-:W-:Y:S01]  /*81b0*/  IMAD.U32 R35, R34.reuse, 0x10000, RZ ;  /* 0x0001000022237824 */ /* 0x041fe200078e00ff */
[----:B------:R-:W-:Y:S01]  /*81c0*/  LOP3.LUT R34, R34, 0xffff0000, RZ, 0xc0, !PT ;  /* 0xffff000022227812 */ /* 0x000fe200078ec0ff */
[C---:B------:R-:W-:Y:S01]  /*81d0*/  IMAD.U32 R32, R31.reuse, 0x10000, RZ ;  /* 0x000100001f207824 */ /* 0x040fe200078e00ff */
[----:B------:R-:W-:Y:S02]  /*81e0*/  PRMT R33, R36, 0x5410, R33 ;  /* 0x0000541024217816 */ /* 0x000fe40000000021 */
[----:B------:R-:W-:Y:S02]  /*81f0*/  LOP3.LUT R31, R31, 0xffff0000, RZ, 0xc0, !PT ;  /* 0xffff00001f1f7812 */ /* 0x000fe400078ec0ff */
[C---:B-1----:R-:W-:Y:S01]  /*8200*/  LOP3.LUT R15, R6.reuse, 0xffff0000, RZ, 0xc0, !PT ;  /* 0xffff0000060f7812 */ /* 0x042fe200078ec0ff */
[----:B------:R-:W-:Y:S01]  /*8210*/  IMAD.U32 R14, R6, 0x10000, RZ ;  /* 0x00010000060e7824 */ /* 0x000fe200078e00ff */
[C---:B------:R-:W-:Y:S01]  /*8220*/  LOP3.LUT R29, R7.reuse, 0xffff0000, RZ, 0xc0, !PT ;  /* 0xffff0000071d7812 */ /* 0x040fe200078ec0ff */
[----:B------:R-:W-:-:S02]  /*8230*/  IMAD.U32 R28, R7, 0x10000, RZ ;  /* 0x00010000071c7824 */ /* 0x000fc400078e00ff */
[CC--:B------:R-:W-:Y:S01]  /*8240*/  FMUL.FTZ R37, R15.reuse, R35.reuse ;  /* 0x000000230f257220 */ /* 0x0c0fe20000410000 */
[----:B------:R-:W-:Y:S01]  /*8250*/  FMUL.FTZ R36, R15, R32 ;  /* 0x000000200f247220 */ /* 0x000fe20000410000 */
[----:B------:R-:W-:Y:S01]  /*8260*/  FMUL.FTZ R15, R29, R34 ;  /* 0x000000221d0f7220 */ /* 0x000fe20000410000 */
[----:B------:R-:W-:Y:S02]  /*8270*/  IMAD.U32 R6, R4, 0x10000, RZ ;  /* 0x0001000004067824 */ /* 0x000fe400078e00ff */
[C---:B------:R-:W-:Y:S01]  /*8280*/  FFMA.FTZ R37, R14.reuse, R32, -R37 ;  /* 0x000000200e257223 */ /* 0x040fe20000010825 */
[----:B------:R-:W-:Y:S01]  /*8290*/  FFMA.FTZ R36, R14, R35, R36 ;  /* 0x000000230e247223 */ /* 0x000fe20000010024 */
[-C--:B------:R-:W-:Y:S01]  /*82a0*/  FFMA.FTZ R35, R28, R31.reuse, -R15 ;  /* 0x0000001f1c237223 */ /* 0x080fe2000001080f */
[C---:B------:R-:W-:Y:S01]  /*82b0*/  IMAD.U32 R7, R5.reuse, 0x10000, RZ ;  /* 0x0001000005077824 */ /* 0x040fe200078e00ff */
[----:B------:R-:W-:Y:S01]  /*82c0*/  LOP3.LUT R4, R4, 0xffff0000, RZ, 0xc0, !PT ;  /* 0xffff000004047812 */ /* 0x000fe200078ec0ff */
[C---:B------:R-:W-:Y:S01]  /*82d0*/  IMAD.U32 R15, R30.reuse, 0x10000, RZ ;  /* 0x000100001e0f7824 */ /* 0x040fe200078e00ff */
[----:B------:R-:W-:Y:S01]  /*82e0*/  LOP3.LUT R5, R5, 0xffff0000, RZ, 0xc0, !PT ;  /* 0xffff000005057812 */ /* 0x000fe200078ec0ff */
[----:B------:R-:W-:Y:S01]  /*82f0*/  FMUL.FTZ R39, R29, R31 ;  /* 0x0000001f1d277220 */ /* 0x000fe20000410000 */
[C---:B------:R-:W-:Y:S01]  /*8300*/  LOP3.LUT R14, R33.reuse, 0xffff0000, RZ, 0xc0, !PT ;  /* 0xffff0000210e7812 */ /* 0x040fe200078ec0ff */
[----:B------:R-:W-:Y:S01]  /*8310*/  IMAD.U32 R29, R33, 0x10000, RZ ;  /* 0x00010000211d7824 */ /* 0x000fe200078e00ff */
[----:B------:R-:W-:Y:S01]  /*8320*/  LOP3.LUT R30, R30, 0xffff0000, RZ, 0xc0, !PT ;  /* 0xffff00001e1e7812 */ /* 0x000fe200078ec0ff */
[----:B------:R-:W-:Y:S01]  /*8330*/  FFMA.FTZ R34, R28, R34, R39 ;  /* 0x000000221c227223 */ /* 0x000fe20000010027 */
[C---:B------:R-:W-:Y:S01]  /*8340*/  FMUL.FTZ R28, R4.reuse, R15 ;  /* 0x0000000f041c7220 */ /* 0x040fe20000410000 */
[-C--:B------:R-:W-:Y:S01]  /*8350*/  FMUL.FTZ R31, R4, R29.reuse ;  /* 0x0000001d041f7220 */ /* 0x080fe20000410000 */
[C---:B------:R-:W-:Y:S01]  /*8360*/  FMUL.FTZ R32, R5.reuse, R14 ;  /* 0x0000000e05207220 */ /* 0x040fe20000410000 */
[-C--:B------:R-:W-:Y:S01]  /*8370*/  FMUL.FTZ R33, R5, R30.reuse ;  /* 0x0000001e05217220 */ /* 0x080fe20000410000 */
[C---:B------:R-:W-:Y:S01]  /*8380*/  FFMA.FTZ R29, R6.reuse, R29, R28 ;  /* 0x0000001d061d7223 */ /* 0x040fe2000001001c */
[----:B------:R-:W-:Y:S01]  /*8390*/  FFMA.FTZ R4, R6, R15, -R31 ;  /* 0x0000000f06047223 */ /* 0x000fe2000001081f */
[C---:B------:R-:W-:Y:S01]  /*83a0*/  FFMA.FTZ R5, R7.reuse, R30, -R32 ;  /* 0x0000001e07057223 */ /* 0x040fe20000010820 */
[----:B------:R-:W-:Y:S01]  /*83b0*/  FFMA.FTZ R14, R7, R14, R33 ;  /* 0x0000000e070e7223 */ /* 0x000fe20000010021 */
[----:B------:R-:W-:-:S02]  /*83c0*/  F2FP.BF16.F32.PACK_AB R6, R36, R37 ;  /* 0x000000252406723e */ /* 0x000fc400000010ff */
[----:B------:R-:W-:Y:S02]  /*83d0*/  F2FP.BF16.F32.PACK_AB R7, R34, R35 ;  /* 0x000000232207723e */ /* 0x000fe400000010ff */
[----:B------:R-:W-:Y:S02]  /*83e0*/  F2FP.BF16.F32.PACK_AB R4, R29, R4 ;  /* 0x000000041d04723e */ /* 0x000fe400000010ff */
[----:B------:R-:W-:-:S05]  /*83f0*/  F2FP.BF16.F32.PACK_AB R5, R14, R5 ;  /* 0x000000050e05723e */ /* 0x000fca00000010ff */
[----:B------:R1:W-:Y:S02]  /*8400*/  STS.128 [R3+0x20400], R4 ;  /* 0x0204000403007388 */ /* 0x0003e40000000c00 */
.L_x_2774:
[----:B------:R-:W-:Y:S05]  /*8410*/  BSYNC B2 ;  /* 0x0000000000027941 */ /* 0x000fea0003800000 */
.L_x_2773:
[----:B------:R-:W-:Y:S05]  /*8420*/  @P1 BRA `(.L_x_2772) ;  /* 0x0000000000b81947 */ /* 0x000fea0003800000 */
[----:B-1----:R-:W1:Y:S01]  /*8430*/  LDS.128 R4, [R0] ;  /* 0x0000000000047984 */ /* 0x002e620000000c00 */
[----:B------:R-:W-:Y:S02]  /*8440*/  SHF.R.U64 R24, R24, 0x10, R25 ;  /* 0x0000001018187819 */ /* 0x000fe40000001219 */
[----:B------:R-:W-:Y:S02]  /*8450*/  SHF.R.U32.HI R30, RZ, 0x10, R21 ;  /* 0x00000010ff1e7819 */ /* 0x000fe40000011615 */
[----:B------:R-:W-:Y:S02]  /*8460*/  SHF.R.U32.HI R25, RZ, 0x10, R25 ;  /* 0x00000010ff197819 */ /* 0x000fe40000011619 */
[----:B------:R-:W-:Y:S02]  /*8470*/  PRMT R30, R40, 0x5432, R30 ;  /* 0x00005432281e7816 */ /* 0x000fe4000000001e */
[----:B------:R-:W-:Y:S02]  /*8480*/  PRMT R25, R41, 0x5410, R25 ;  /* 0x0000541029197816 */ /* 0x000fe40000000019 */
[----:B------:R-:W-:Y:S01]  /*8490*/  SHF.R.U64 R29, R20, 0x10, R21 ;  /* 0x00000010141d7819 */ /* 0x000fe20000001215 */
[C---:B------:R-:W-:Y:S01]  /*84a0*/  IMAD.U32 R31, R30.reuse, 0x10000, RZ ;  /* 0x000100001e1f7824 */ /* 0x040fe200078e00ff */
[----:B------:R-:W-:Y:S01]  /*84b0*/  LOP3.LUT R30, R30, 0xffff0000, RZ, 0xc0, !PT ;  /* 0xffff00001e1e7812 */ /* 0x000fe200078ec0ff */
[C---:B------:R-:W-:Y:S01]  /*84c0*/  IMAD.U32 R28, R25.reuse, 0x10000, RZ ;  /* 0x00010000191c7824 */ /* 0x040fe200078e00ff */
[----:B------:R-:W-:-:S02]  /*84d0*/  LOP3.LUT R25, R25, 0xffff0000, RZ, 0xc0, !PT ;  /* 0xffff000019197812 */ /* 0x000fc400078ec0ff */
[----:B------:R-:W-:Y:S02]  /*84e0*/  PRMT R24, R42, 0x5432, R24 ;  /* 0x000054322a187816 */ /* 0x000fe40000000018 */
[----:B------:R-:W-:Y:S02]  /*84f0*/  PRMT R29, R40, 0x5410, R29 ;  /* 0x00005410281d7816 */ /* 0x000fe4000000001d */
[C---:B-1----:R-:W-:Y:S01]  /*8500*/  LOP3.LUT R15, R6.reuse, 0xffff0000, RZ, 0xc0, !PT ;  /* 0xffff0000060f7812 */ /* 0x042fe200078ec0ff */
[----:B----4-:R-:W-:Y:S01]  /*8510*/  IMAD.U32 R14, R6, 0x10000, RZ ;  /* 0x00010000060e7824 */ /* 0x010fe200078e00ff */
[C---:B------:R-:W-:Y:S01]  /*8520*/  LOP3.LUT R21, R7.reuse, 0xffff0000, RZ, 0xc0, !PT ;  /* 0xffff000007157812 */ /* 0x040fe200078ec0ff */
[----:B------:R-:W-:Y:S02]  /*8530*/  IMAD.U32 R20, R7, 0x10000, RZ ;  /* 0x0001000007147824 */ /* 0x000fe400078e00ff */
[C---:B------:R-:W-:Y:S01]  /*8540*/  FMUL.FTZ R33, R15.reuse, R31 ;  /* 0x0000001f0f217220 */ /* 0x040fe20000410000 */
[----:B------:R-:W-:Y:S01]  /*8550*/  FMUL.FTZ R32, R15, R28 ;  /* 0x0000001c0f207220 */ /* 0x000fe20000410000 */
[----:B------:R-:W-:Y:S01]  /*8560*/  FMUL.FTZ R15, R21, R30 ;  /* 0x0000001e150f7220 */ /* 0x000fe20000410000 */
[----:B------:R-:W-:-:S02]  /*8570*/  IMAD.U32 R6, R4, 0x10000, RZ ;  /* 0x0001000004067824 */ /* 0x000fc400078e00ff */
[C---:B------:R-:W-:Y:S01]  /*8580*/  FFMA.FTZ R33, R14.reuse, R28, -R33 ;  /* 0x0000001c0e217223 */ /* 0x040fe20000010821 */
[----:B------:R-:W-:Y:S01]  /*8590*/  FFMA.FTZ R32, R14, R31, R32 ;  /* 0x0000001f0e207223 */ /* 0x000fe20000010020 */
[-C--:B------:R-:W-:Y:S01]  /*85a0*/  FFMA.FTZ R31, R20, R25.reuse, -R15 ;  /* 0x00000019141f7223 */ /* 0x080fe2000001080f */
[C---:B------:R-:W-:Y:S01]  /*85b0*/  IMAD.U32 R7, R5.reuse, 0x10000, RZ ;  /* 0x0001000005077824 */ /* 0x040fe200078e00ff */
[----:B------:R-:W-:Y:S01]  /*85c0*/  LOP3.LUT R4, R4, 0xffff0000, RZ, 0xc0, !PT ;  /* 0xffff000004047812 */ /* 0x000fe200078ec0ff */
[C---:B------:R-:W-:Y:S01]  /*85d0*/  IMAD.U32 R15, R24.reuse, 0x10000, RZ ;  /* 0x00010000180f7824 */ /* 0x040fe200078e00ff */
[----:B------:R-:W-:Y:S01]  /*85e0*/  LOP3.LUT R5, R5, 0xffff0000, RZ, 0xc0, !PT ;  /* 0xffff000005057812 */ /* 0x000fe200078ec0ff */
[----:B0-----:R-:W-:Y:S01]  /*85f0*/  FMUL.FTZ R35, R21, R25 ;  /* 0x0000001915237220 */ /* 0x001fe20000410000 */
        /* <DEDUP_REMOVED lines=16> */
[----:B------:R2:W-:Y:S02]  /*8700*/  STS.128 [R0], R4 ;  /* 0x0000000400007388 */ /* 0x0005e40000000c00 */
.L_x_2772:
[----:B------:R-:W-:Y:S05]  /*8710*/  BSYNC B1 ;  /* 0x0000000000017941 */ /* 0x000fea0003800000 */
.L_x_2771:
        /* <DEDUP_REMOVED lines=8> */
[--C-:B------:R-:W-:Y:S02]  /*87a0*/  SHF.R.U64 R25, R26, 0x10, R27.reuse ;  /* 0x000000101a197819 */ /* 0x100fe4000000121b */
        /* <DEDUP_REMOVED lines=12> */
[----:B------:R-:W-:Y:S01]  /*8870*/  IMAD.U32 R12, R6, 0x10000, RZ ;  /* 0x00010000060c7824 */ /* 0x000fe200078e00ff */
[C---:B------:R-:W-:Y:S01]  /*8880*/  LOP3.LUT R15, R7.reuse, 0xffff0000, RZ, 0xc0, !PT ;  /* 0xffff0000070f7812 */ /* 0x040fe200078ec0ff */
[----:B----4-:R-:W-:Y:S02]  /*8890*/  IMAD.U32 R14, R7, 0x10000, RZ ;  /* 0x00010000070e7824 */ /* 0x010fe400078e00ff */
        /* <DEDUP_REMOVED lines=29> */
.L_x_2777:
[----:B------:R-:W-:Y:S05]  /*8a70*/  BSYNC B1 ;  /* 0x0000000000017941 */ /* 0x000fea0003800000 */
.L_x_2776:
[----:B------:R-:W-:Y:S05]  /*8a80*/  @P1 BRA `(.L_x_2775) ;  /* 0x0000001400e01947 */ /* 0x000fea0003800000 */
[----:B-1----:R-:W1:Y:S01]  /*8a90*/  LDS.128 R4, [R0+0x1000] ;  /* 0x0010000000047984 */ /* 0x002e620000000c00 */
[----:B------:R-:W-:Y:S02]  /*8aa0*/  SHF.R.U32.HI R15, RZ, 0x10, R9 ;  /* 0x00000010ff0f7819 */ /* 0x000fe40000011609 */
[----:B------:R-:W-:Y:S02]  /*8ab0*/  SHF.R.U32.HI R12, RZ, 0x10, R11 ;  /* 0x00000010ff0c7819 */ /* 0x000fe4000001160b */
[----:B------:R-:W-:Y:S02]  /*8ac0*/  PRMT R15, R43, 0x5410, R15 ;  /* 0x000054102b0f7816 */ /* 0x000fe4000000000f */
[----:B------:R-:W-:Y:S02]  /*8ad0*/  PRMT R12, R46, 0x5432, R12 ;  /* 0x000054322e0c7816 */ /* 0x000fe4000000000c */
[----:B----4-:R-:W-:Y:S01]  /*8ae0*/  SHF.R.U64 R14, R8, 0x10, R9 ;  /* 0x00000010080e7819 */ /* 0x010fe20000001209 */
[C---:B------:R-:W-:Y:S01]  /*8af0*/  IMAD.U32 R20, R15.reuse, 0x10000, RZ ;  /* 0x000100000f147824 */ /* 0x040fe200078e00ff */
[----:B------:R-:W-:Y:S01]  /*8b00*/  SHF.R.U64 R3, R10, 0x10, R11 ;  /* 0x000000100a037819 */ /* 0x000fe2000000120b */
[----:B------:R-:W-:Y:S01]  /*8b10*/  IMAD.U32 R13, R12, 0x10000, RZ ;  /* 0x000100000c0d7824 */ /* 0x000fe200078e00ff */
[----:B------:R-:W-:-:S02]  /*8b20*/  LOP3.LUT R15, R15, 0xffff0000, RZ, 0xc0, !PT ;  /* 0xffff00000f0f7812 */ /* 0x000fc400078ec0ff */
[----:B------:R-:W-:Y:S02]  /*8b30*/  LOP3.LUT R12, R12, 0xffff0000, RZ, 0xc0, !PT ;  /* 0xffff00000c0c7812 */ /* 0x000fe400078ec0ff */
[----:B------:R-:W-:Y:S02]  /*8b40*/  PRMT R11, R45, 0x5410, R3 ;  /* 0x000054102d0b7816 */ /* 0x000fe40000000003 */
[----:B------:R-:W-:Y:S02]  /*8b50*/  PRMT R14, R44, 0x5432, R14 ;  /* 0x000054322c0e7816 */ /* 0x000fe4000000000e */
[C---:B-1----:R-:W-:Y:S01]  /*8b60*/  LOP3.LUT R9, R6.reuse, 0xffff0000, RZ, 0xc0, !PT ;  /* 0xffff000006097812 */ /* 0x042fe200078ec0ff */
[C---:B------:R-:W-:Y:S01]  /*8b70*/  IMAD.U32 R10, R7.reuse, 0x10000, RZ ;  /* 0x00010000070a7824 */ /* 0x040fe200078e00ff */
[----:B------:R-:W-:Y:S01]  /*8b80*/  LOP3.LUT R7, R7, 0xffff0000, RZ, 0xc0, !PT ;  /* 0xffff000007077812 */ /* 0x000fe200078ec0ff */
[----:B------:R-:W-:Y:S02]  /*8b90*/  IMAD.U32 R8, R6, 0x10000, RZ ;  /* 0x0001000006087824 */ /* 0x000fe400078e00ff */
[C---:B------:R-:W-:Y:S01]  /*8ba0*/  FMUL.FTZ R21, R9.reuse, R20 ;  /* 0x0000001409157220 */ /* 0x040fe20000410000 */
[----:B------:R-:W-:Y:S01]  /*8bb0*/  FMUL.FTZ R9, R9, R13 ;  /* 0x0000000d09097220 */ /* 0x000fe20000410000 */
[----:B------:R-:W-:Y:S01]  /*8bc0*/  FMUL.FTZ R25, R7, R15 ;  /* 0x0000000f07197220 */ /* 0x000fe20000410000 */
[----:B------:R-:W-:-:S02]  /*8bd0*/  IMAD.U32 R3, R4, 0x10000, RZ ;  /* 0x0001000004037824 */ /* 0x000fc400078e00ff */
[C---:B------:R-:W-:Y:S01]  /*8be0*/  FFMA.FTZ R21, R8.reuse, R13, -R21 ;  /* 0x0000000d08157223 */ /* 0x040fe20000010815 */
[----:B------:R-:W-:Y:S01]  /*8bf0*/  FFMA.FTZ R20, R8, R20, R9 ;  /* 0x0000001408147223 */ /* 0x000fe20000010009 */
[-C--:B------:R-:W-:Y:S01]  /*8c00*/  FMUL.FTZ R9, R7, R12.reuse ;  /* 0x0000000c07097220 */ /* 0x080fe20000410000 */
[C---:B------:R-:W-:Y:S01]  /*8c10*/  IMAD.U32 R6, R5.reuse, 0x10000, RZ ;  /* 0x0001000005067824 */ /* 0x040fe200078e00ff */
[----:B------:R-:W-:Y:S01]  /*8c20*/  LOP3.LUT R4, R4, 0xffff0000, RZ, 0xc0, !PT ;  /* 0xffff000004047812 */ /* 0x000fe200078ec0ff */
[C---:B------:R-:W-:Y:S01]  /*8c30*/  IMAD.U32 R8, R14.reuse, 0x10000, RZ ;  /* 0x000100000e087824 */ /* 0x040fe200078e00ff */
[----:B------:R-:W-:Y:S01]  /*8c40*/  LOP3.LUT R5, R5, 0xffff0000, RZ, 0xc0, !PT ;  /* 0xffff000005057812 */ /* 0x000fe200078ec0ff */
[C---:B------:R-:W-:Y:S01]  /*8c50*/  IMAD.U32 R7, R11.reuse, 0x10000, RZ ;  /* 0x000100000b077824 */ /* 0x040fe200078e00ff */
[----:B------:R-:W-:Y:S01]  /*8c60*/  LOP3.LUT R14, R14, 0xffff0000, RZ, 0xc0, !PT ;  /* 0xffff00000e0e7812 */ /* 0x000fe200078ec0ff */
[C---:B------:R-:W-:Y:S01]  /*8c70*/  FFMA.FTZ R25, R10.reuse, R12, -R25 ;  /* 0x0000000c0a197223 */ /* 0x040fe20000010819 */
[----:B------:R-:W-:Y:S01]  /*8c80*/  LOP3.LUT R11, R11, 0xffff0000, RZ, 0xc0, !PT ;  /* 0xffff00000b0b7812 */ /* 0x000fe200078ec0ff */
[----:B------:R-:W-:Y:S01]  /*8c90*/  FFMA.FTZ R12, R10, R15, R9 ;  /* 0x0000000f0a0c7223 */ /* 0x000fe20000010009 */
[C---:B------:R-:W-:Y:S01]  /*8ca0*/  FMUL.FTZ R10, R4.reuse, R8 ;  /* 0x00000008040a7220 */ /* 0x040fe20000410000 */
[----:B------:R-:W-:Y:S01]  /*8cb0*/  FMUL.FTZ R9, R4, R7 ;  /* 0x0000000704097220 */ /* 0x000fe20000410000 */
[C---:B------:R-:W-:Y:S01]  /*8cc0*/  FMUL.FTZ R13, R5.reuse, R14 ;  /* 0x0000000e050d7220 */ /* 0x040fe20000410000 */
[----:B------:R-:W-:Y:S01]  /*8cd0*/  FMUL.FTZ R15, R5, R11 ;  /* 0x0000000b050f7220 */ /* 0x000fe20000410000 */
        /* <DEDUP_REMOVED lines=8> */
[----:B------:R3:W-:Y:S01]  /*8d60*/  STS.128 [R0+0x1000], R4 ;  /* 0x0010000400007388 */ /* 0x0007e20000000c00 */
[----:B------:R-:W-:Y:S05]  /*8d70*/  BRA `(.L_x_2775) ;  /* 0x0000001400247947 */ /* 0x000fea0003800000 */
.L_x_2762:
[----:B------:R-:W0:Y:S01]  /*8d80*/  LDC R21, c[0x0][0x448] ;  /* 0x00011200ff157b82 */ /* 0x000e220000000800 */
[----:B------:R-:W-:Y:S01]  /*8d90*/  IMAD R3, R223, 0x20, R34 ;  /* 0x00000020df037824 */ /* 0x000fe200078e0222 */
[----:B------:R-:W-:Y:S01]  /*8da0*/  ULDC.64 UR4, c[0x0][0x3f8] ;  /* 0x0000fe0000047ab9 */ /* 0x000fe20000000a00 */
[----:B------:R-:W-:Y:S01]  /*8db0*/  ULDC.64 UR6, c[0x0][0x408] ;  /* 0x0001020000067ab9 */ /* 0x000fe20000000a00 */
[----:B------:R-:W-:Y:S02]  /*8dc0*/  IMAD.MOV.U32 R8, RZ, RZ, R24 ;  /* 0x000000ffff087224 */ /* 0x000fe400078e0018 */
[----:B------:R-:W-:Y:S02]  /*8dd0*/  IMAD.MOV.U32 R9, RZ, RZ, R29 ;  /* 0x000000ffff097224 */ /* 0x000fe400078e001d */
[----:B------:R-:W-:Y:S01]  /*8de0*/  IMAD.MOV.U32 R4, RZ, RZ, R26 ;  /* 0x000000ffff047224 */ /* 0x000fe200078e001a */
[----:B0-----:R-:W-:-:S13]  /*8df0*/  ISETP.NE.AND P0, PT, R21, 0x1, PT ;  /* 0x000000011500780c */ /* 0x001fda0003f05270 */
[----:B------:R-:W0:Y:S08]  /*8e00*/  @P0 LDC R0, c[0x0][0x44c] ;  /* 0x00011300ff000b82 */ /* 0x000e300000000800 */
[----:B------:R-:W1:Y:S01]  /*8e10*/  @P0 LDC R5, c[0x0][0x450] ;  /* 0x00011400ff050b82 */ /* 0x000e620000000800 */
[----:B0-----:R-:W-:-:S05]  /*8e20*/  @P0 IMAD.HI.U32 R0, R3, R0, RZ ;  /* 0x0000000003000227 */ /* 0x001fca00078e00ff */
[----:B-1----:R-:W-:Y:S01]  /*8e30*/  @P0 SHF.R.U32.HI R3, RZ, R5, R0 ;  /* 0x00000005ff030219 */ /* 0x002fe20000011600 */
[----:B------:R-:W-:-:S03]  /*8e40*/  IMAD.MOV.U32 R5, RZ, RZ, R31 ;  /* 0x000000ffff057224 */ /* 0x000fc600078e001f */
        /* <DEDUP_REMOVED lines=17> */
[----:B------:R-:W0:Y:S04]  /*8f60*/  SHFL.IDX PT, R3, R8, RZ, 0x1c1f ;  /* 0x001c1fff08037589 */ /* 0x000e2800000e0000 */
[----:B------:R-:W1:Y:S04]  /*8f70*/  SHFL.IDX PT, R0, R6, RZ, 0x1c1f ;  /* 0x001c1fff06007589 */ /* 0x000e6800000e0000 */
[----:B------:R2:W3:Y:S04]  /*8f80*/  SHFL.IDX PT, R5, R7, RZ, 0x1c1f ;  /* 0x001c1fff07057589 */ /* 0x0004e800000e0000 */
[----:B------:R2:W4:Y:S01]  /*8f90*/  SHFL.IDX PT, R14, R9, RZ, 0x1c1f ;  /* 0x001c1fff090e7589 */ /* 0x00052200000e0000 */
[----:B0-----:R-:W-:-:S02]  /*8fa0*/  IMAD.MOV.U32 R11, RZ, RZ, R3 ;  /* 0x000000ffff0b7224 */ /* 0x001fc400078e0003 */
[----:B-12---:R-:W-:-:S07]  /*8fb0*/  IMAD.MOV.U32 R10, RZ, RZ, R0 ;  /* 0x000000ffff0a7224 */ /* 0x006fce00078e0000 */
.L_x_3106:
[----:B------:R-:W-:Y:S01]  /*8fc0*/  IMAD R21, R22, R21, RZ ;  /* 0x0000001516157224 */ /* 0x000fe200078e02ff */
[----:B------:R-:W-:Y:S01]  /*8fd0*/  BSSY B1, `(.L_x_2779) ;  /* 0x000000f000017945 */ /* 0x000fe20003800000 */
[----:B---3--:R-:W-:Y:S01]  /*8fe0*/  IMAD.MOV.U32 R15, RZ, RZ, R5 ;  /* 0x000000ffff0f7224 */ /* 0x008fe200078e0005 */
[----:B------:R-:W-:Y:S02]  /*8ff0*/  CS2R R28, SRZ ;  /* 0x00000000001c7805 */ /* 0x000fe4000001ff00 */
[----:B------:R-:W-:Y:S02]  /*9000*/  CS2R R30, SRZ ;  /* 0x00000000001e7805 */ /* 0x000fe4000001ff00 */
[----:B------:R-:W-:Y:S02]  /*9010*/  ISETP.GE.AND P0, PT, R34, R21, PT ;  /* 0x000000152200720c */ /* 0x000fe40003f06270 */
[----:B------:R-:W-:Y:S02]  /*9020*/  CS2R R24, SRZ ;  /* 0x0000000000187805 */ /* 0x000fe4000001ff00 */
[----:B------:R-:W-:-:S09]  /*9030*/  CS2R R26, SRZ ;  /* 0x00000000001a7805 */ /* 0x000fd2000001ff00 */
[----:B------:R-:W-:Y:S05]  /*9040*/  @P0 BRA `(.L_x_2780) ;  /* 0x00000000001c0947 */ /* 0x000fea0003800000 */
[----:B------:R-:W-:Y:S02]  /*9050*/  ULDC UR4, c[0x0][0x3f4] ;  /* 0x0000fd0000047ab9 */ /* 0x000fe40000000800 */
[----:B------:R-:W-:-:S13]  /*9060*/  ISETP.GE.AND P0, PT, R16, UR4, PT ;  /* 0x0000000410007c0c */ /* 0x000fda000bf06270 */
[----:B------:R-:W-:Y:S05]  /*9070*/  @P0 BRA `(.L_x_2780) ;  /* 0x0000000000100947 */ /* 0x000fea0003800000 */
[----:B------:R-:W-:-:S04]  /*9080*/  IMAD.WIDE R10, R16, 0x2, R10 ;  /* 0x00000002100a7825 */ /* 0x000fc800078e020a */
[----:B----4-:R-:W-:Y:S01]  /*9090*/  IMAD.WIDE R14, R16, 0x2, R14 ;  /* 0x00000002100e7825 */ /* 0x010fe200078e020e */
[----:B------:R0:W5:Y:S04]  /*90a0*/  LD.E.128 R24, desc[UR42][R10.64] ;  /* 0x0000002a0a187980 */ /* 0x000168000c101d00 */
[----:B------:R0:W5:Y:S02]  /*90b0*/  LD.E.128 R28, desc[UR42][R14.64] ;  /* 0x0000002a0e1c7980 */ /* 0x000164000c101d00 */
.L_x_2780:
[----:B------:R-:W-:Y:S05]  /*90c0*/  BSYNC B1 ;  /* 0x0000000000017941 */ /* 0x000fea0003800000 */
.L_x_2779:
[----:B-----5:R-:W-:Y:S01]  /*90d0*/  IMAD.MOV.U32 R0, RZ, RZ, R28 ;  /* 0x000000ffff007224 */ /* 0x020fe200078e001c */
[----:B------:R-:W-:Y:S01]  /*90e0*/  UMOV UR4, 0xffffffff ;  /* 0xffffffff00047882 */ /* 0x000fe20000000000 */
[----:B------:R-:W-:Y:S02]  /*90f0*/  IMAD.MOV.U32 R3, RZ, RZ, R29 ;  /* 0x000000ffff037224 */ /* 0x000fe400078e001d */
[----:B------:R-:W-:Y:S02]  /*9100*/  IMAD.MOV.U32 R4, RZ, RZ, R30 ;  /* 0x000000ffff047224 */ /* 0x000fe400078e001e */
[----:B------:R-:W-:Y:S01]  /*9110*/  IMAD.MOV.U32 R5, RZ, RZ, R31 ;  /* 0x000000ffff057224 */ /* 0x000fe200078e001f */
[----:B------:R-:W-:Y:S01]  /*9120*/  PRMT R20, R0, 0x5410, R3 ;  /* 0x0000541000147816 */ /* 0x000fe20000000003 */
[----:B------:R-:W-:Y:S02]  /*9130*/  IMAD.MOV.U32 R0, RZ, RZ, R24 ;  /* 0x000000ffff007224 */ /* 0x000fe400078e0018 */
[----:B------:R-:W-:Y:S01]  /*9140*/  IMAD.MOV.U32 R3, RZ, RZ, R25 ;  /* 0x000000ffff037224 */ /* 0x000fe200078e0019 */
[----:B------:R-:W-:Y:S01]  /*9150*/  PRMT R40, R5, 0x5410, R4 ;  /* 0x0000541005287816 */ /* 0x000fe20000000004 */
[----:B------:R-:W-:-:S02]  /*9160*/  IMAD.MOV.U32 R4, RZ, RZ, R26 ;  /* 0x000000ffff047224 */ /* 0x000fc400078e001a */
[----:B------:R-:W-:Y:S01]  /*9170*/  IMAD.MOV.U32 R5, RZ, RZ, R27 ;  /* 0x000000ffff057224 */ /* 0x000fe200078e001b */
[----:B------:R-:W-:Y:S02]  /*9180*/  PRMT R45, R45, 0x5410, R3 ;  /* 0x000054102d2d7816 */ /* 0x000fe40000000003 */
[----:B------:R-:W-:Y:S02]  /*9190*/  PRMT R44, R4, 0x5410, R0 ;  /* 0x00005410042c7816 */ /* 0x000fe40000000000 */
[----:B------:R-:W-:Y:S02]  /*91a0*/  PRMT R48, R48, 0x5410, R5 ;  /* 0x0000541030307816 */ /* 0x000fe40000000005 */
[----:B------:R-:W-:Y:S01]  /*91b0*/  CS2R R4, SRZ ;  /* 0x0000000000047805 */ /* 0x000fe2000001ff00 */
[----:B------:R-:W-:Y:S06]  /*91c0*/  BRA.DIV UR4, `(.L_x_2781) ;  /* 0x0000017e04587947 */ /* 0x000fec000b800000 */
[----:B------:R-:W1:Y:S04]  /*91d0*/  SHFL.IDX PT, R3, R8, 0x1, 0x1c1f ;  /* 0x003c1f0008037f89 */ /* 0x000e6800000e0000 */
[----:B------:R-:W2:Y:S04]  /*91e0*/  SHFL.IDX PT, R0, R6, 0x1, 0x1c1f ;  /* 0x003c1f0006007f89 */ /* 0x000ea800000e0000 */
[----:B------:R-:W3:Y:S04]  /*91f0*/  SHFL.IDX PT, R7, R7, 0x1, 0x1c1f ;  /* 0x003c1f0007077f89 */ /* 0x000ee800000e0000 */
[----:B0---4-:R0:W4:Y:S01]  /*9200*/  SHFL.IDX PT, R14, R9, 0x1, 0x1c1f ;  /* 0x003c1f00090e7f89 */ /* 0x01112200000e0000 */
[----:B-1----:R-:W-:-:S02]  /*9210*/  IMAD.MOV.U32 R13, RZ, RZ, R3 ;  /* 0x000000ffff0d7224 */ /* 0x002fc400078e0003 */
[----:B0-2---:R-:W-:-:S07]  /*9220*/  IMAD.MOV.U32 R12, RZ, RZ, R0 ;  /* 0x000000ffff0c7224 */ /* 0x005fce00078e0000 */
.L_x_3112:
[----:B------:R-:W0:Y:S01]  /*9230*/  LDC R49, c[0x0][0x3f4] ;  /* 0x0000fd00ff317b82 */ /* 0x000e220000000800 */
[----:B------:R-:W-:Y:S01]  /*9240*/  VIADD R34, R34, 0x20 ;  /* 0x0000002022227836 */ /* 0x000fe20000000000 */
[----:B------:R-:W-:Y:S01]  /*9250*/  LEA.HI R0, R217, R217, RZ, 0x1 ;  /* 0x000000d9d9007211 */ /* 0x000fe200078f08ff */
[----:B------:R-:W-:Y:S01]  /*9260*/  BSSY B1, `(.L_x_2782) ;  /* 0x0000014000017945 */ /* 0x000fe20003800000 */
[----:B---3--:R-:W-:Y:S01]  /*9270*/  IMAD.MOV.U32 R15, RZ, RZ, R7 ;  /* 0x000000ffff0f7224 */ /* 0x008fe200078e0007 */
        /* <DEDUP_REMOVED lines=9> */
[----:B------:R-:W-:Y:S02]  /*9310*/  CS2R R6, SRZ ;  /* 0x0000000000067805 */ /* 0x000fe4000001ff00 */
[----:B------:R-:W-:Y:S02]  /*9320*/  ISETP.GE.AND P0, PT, R16, UR4, PT ;  /* 0x0000000410007c0c */ /* 0x000fe4000bf06270 */
[----:B------:R-:W-:Y:S02]  /*9330*/  CS2R R8, SRZ ;  /* 0x0000000000087805 */ /* 0x000fe4000001ff00 */
[----:B------:R-:W-:-:S09]  /*9340*/  CS2R R10, SRZ ;  /* 0x00000000000a7805 */ /* 0x000fd2000001ff00 */
[----:B------:R-:W-:Y:S05]  /*9350*/  @P0 BRA `(.L_x_2783) ;  /* 0x0000000000100947 */ /* 0x000fea0003800000 */
[----:B------:R-:W-:-:S04]  /*9360*/  IMAD.WIDE R12, R16, 0x2, R12 ;  /* 0x00000002100c7825 */ /* 0x000fc800078e020c */
[----:B----4-:R-:W-:Y:S01]  /*9370*/  IMAD.WIDE R14, R16, 0x2, R14 ;  /* 0x00000002100e7825 */ /* 0x010fe200078e020e */
[----:B------:R1:W5:Y:S04]  /*9380*/  LD.E.128 R8, desc[UR42][R12.64] ;  /* 0x0000002a0c087980 */ /* 0x000368000c101d00 */
[----:B------:R1:W5:Y:S02]  /*9390*/  LD.E.128 R4, desc[UR42][R14.64] ;  /* 0x0000002a0e047980 */ /* 0x000364000c101d00 */
.L_x_2783:
[----:B------:R-:W-:Y:S05]  /*93a0*/  BSYNC B1 ;  /* 0x0000000000017941 */ /* 0x000fea0003800000 */
.L_x_2782:
[----:B------:R-:W2:Y:S01]  /*93b0*/  SYNCS.PHASECHK.TRANS64.TRYWAIT P1, [R2+URZ+0x28c00], R3 ;  /* 0x028c0003020075a7 */ /* 0x000ea2000802017f */
[----:B------:R-:W-:Y:S01]  /*93c0*/  VIADDMNMX R0, R21, -R192, 0x40, PT ;  /* 0x0000004015007446 */ /* 0x000fe200038009c0 */
[----:B-1---5:R-:W-:Y:S01]  /*93d0*/  IMAD.MOV.U32 R12, RZ, RZ, R4 ;  /* 0x000000ffff0c7224 */ /* 0x022fe200078e0004 */
[----:B0-----:R-:W-:Y:S01]  /*93e0*/  ISETP.GE.AND P0, PT, R16, R49, PT ;  /* 0x000000311000720c */ /* 0x001fe20003f06270 */
[----:B------:R-:W-:Y:S01]  /*93f0*/  IMAD.MOV.U32 R13, RZ, RZ, R5 ;  /* 0x000000ffff0d7224 */ /* 0x000fe200078e0005 */
[----:B------:R-:W-:Y:S01]  /*9400*/  BSSY B1, `(.L_x_2784) ;  /* 0x0000010000017945 */ /* 0x000fe20003800000 */
[----:B----4-:R-:W-:Y:S01]  /*9410*/  IMAD.MOV.U32 R14, RZ, RZ, R9 ;  /* 0x000000ffff0e7224 */ /* 0x010fe200078e0009 */
[-C--:B------:R-:W-:Y:S01]  /*9420*/  ISETP.GE.OR P2, PT, R185, R0.reuse, P0 ;  /* 0x00000000b900720c */ /* 0x080fe20000746670 */
[----:B------:R-:W-:Y:S01]  /*9430*/  IMAD.MOV.U32 R53, RZ, RZ, R10 ;  /* 0x000000ffff357224 */ /* 0x000fe200078e000a */
[----:B------:R-:W-:Y:S01]  /*9440*/  PRMT R50, R50, 0x5410, R12 ;  /* 0x0000541032327816 */ /* 0x000fe2000000000c */
[----:B------:R-:W-:Y:S01]  /*9450*/  IMAD.MOV.U32 R12, RZ, RZ, R7 ;  /* 0x000000ffff0c7224 */ /* 0x000fe200078e0007 */
[----:B------:R-:W-:Y:S01]  /*9460*/  PRMT R51, R51, 0x5410, R13 ;  /* 0x0000541033337816 */ /* 0x000fe2000000000d */
[----:B------:R-:W-:Y:S01]  /*9470*/  IMAD.MOV.U32 R13, RZ, RZ, R8 ;  /* 0x000000ffff0d7224 */ /* 0x000fe200078e0008 */
[----:B------:R-:W-:Y:S01]  /*9480*/  ISETP.GE.OR P0, PT, R235, R0, P0 ;  /* 0x00000000eb00720c */ /* 0x000fe20000706670 */
[----:B------:R-:W-:Y:S01]  /*9490*/  IMAD.MOV.U32 R0, RZ, RZ, R6 ;  /* 0x000000ffff007224 */ /* 0x000fe200078e0006 */
[----:B------:R-:W-:Y:S01]  /*94a0*/  PRMT R50, R12, 0x7610, R50 ;  /* 0x000076100c327816 */ /* 0x000fe20000000032 */
[----:B------:R-:W-:Y:S01]  /*94b0*/  IMAD.MOV.U32 R54, RZ, RZ, R11 ;  /* 0x000000ffff367224 */ /* 0x000fe200078e000b */
[----:B------:R-:W-:-:S02]  /*94c0*/  PRMT R51, R13, 0x7610, R51 ;  /* 0x000076100d337816 */ /* 0x000fc40000000033 */
[----:B------:R-:W-:Y:S02]  /*94d0*/  PRMT R48, R0, 0x7610, R48 ;  /* 0x0000761000307816 */ /* 0x000fe40000000030 */
[----:B------:R-:W-:Y:S01]  /*94e0*/  PRMT R52, R52, 0x5410, R14 ;  /* 0x0000541034347816 */ /* 0x000fe2000000000e */
[----:B--2---:R-:W-:Y:S06]  /*94f0*/  @!P1 BRA `(.L_x_2785) ;  /* 0x0000017c00049947 */ /* 0x004fec0003800000 */
.L_x_3113:
[----:B------:R-:W-:Y:S05]  /*9500*/  BSYNC B1 ;  /* 0x0000000000017941 */ /* 0x000fea0003800000 */
.L_x_2784:
[----:B------:R-:W-:Y:S04]  /*9510*/  BSSY B1, `(.L_x_2786) ;  /* 0x000006a000017945 */ /* 0x000fe80003800000 */
[----:B------:R-:W-:Y:S05]  /*9520*/  @P2 BRA `(.L_x_2787) ;  /* 0x0000000400a02947 */ /* 0x000fea0003800000 */
[----:B------:R-:W-:Y:S01]  /*9530*/  IMAD.SHL.U32 R0, R193, 0x40, RZ ;  /* 0x00000040c1007824 */ /* 0x000fe200078e00ff */
[----:B------:R-:W-:Y:S01]  /*9540*/  SHF.R.U64 R39, R28, 0x10, R29 ;  /* 0x000000101c277819 */ /* 0x000fe2000000121d */
[----:B0-----:R-:W-:Y:S01]  /*9550*/  IMAD.IADD R3, R16, 0x1, R49 ;  /* 0x0000000110037824 */ /* 0x001fe200078e0231 */
[----:B------:R-:W-:Y:S02]  /*9560*/  SHF.R.U64 R42, R30, 0x10, R31 ;  /* 0x000000101e2a7819 */ /* 0x000fe4000000121f */
[----:B------:R-:W-:Y:S02]  /*9570*/  LOP3.LUT R12, R0, 0x1c0, RZ, 0xc0, !PT ;  /* 0x000001c0000c7812 */ /* 0x000fe400078ec0ff */
[----:B------:R-:W-:Y:S02]  /*9580*/  PRMT R39, R20, 0x5410, R39 ;  /* 0x0000541014277816 */ /* 0x000fe40000000027 */
[----:B------:R-:W-:Y:S02]  /*9590*/  LOP3.LUT R0, R12, 0x38, R16, 0xf8, !PT ;  /* 0x000000380c007812 */ /* 0x000fe400078ef810 */
[----:B------:R-:W-:-:S02]  /*95a0*/  SHF.R.U32.HI R13, RZ, 0x3, R12 ;  /* 0x00000003ff0d7819 */ /* 0x000fc4000001160c */
[----:B------:R-:W-:Y:S02]  /*95b0*/  LOP3.LUT R12, R12, 0x38, R3, 0xf8, !PT ;  /* 0x000000380c0c7812 */ /* 0x000fe400078ef803 */
[-C--:B------:R-:W-:Y:S02]  /*95c0*/  LOP3.LUT R0, R0, R13.reuse, RZ, 0x3c, !PT ;  /* 0x0000000d00007212 */ /* 0x080fe400078e3cff */
[----:B------:R-:W-:Y:S02]  /*95d0*/  LOP3.LUT R12, R12, R13, RZ, 0x3c, !PT ;  /* 0x0000000d0c0c7212 */ /* 0x000fe400078e3cff */
[--C-:B------:R-:W-:Y:S01]  /*95e0*/  SHF.R.U32.HI R36, RZ, 0x10, R25.reuse ;  /* 0x00000010ff247819 */ /* 0x100fe20000011619 */
[----:B------:R-:W-:Y:S01]  /*95f0*/  IMAD R3, R203, 0x200, R0 ;  /* 0x00000200cb037824 */ /* 0x000fe200078e0200 */
[----:B------:R-:W-:Y:S02]  /*9600*/  SHF.R.U64 R0, R24, 0x10, R25 ;  /* 0x0000001018007819 */ /* 0x000fe40000001219 */
[----:B------:R-:W-:Y:S01]  /*9610*/  SHF.R.U64 R37, R26, 0x10, R27 ;  /* 0x000000101a257819 */ /* 0x000fe2000000121b */
[----:B------:R-:W-:Y:S01]  /*9620*/  IMAD R46, R3, 0x2, R2 ;  /* 0x00000002032e7824 */ /* 0x000fe200078e0202 */
[----:B------:R-:W-:Y:S01]  /*9630*/  PRMT R30, R44, 0x5432, R0 ;  /* 0x000054322c1e7816 */ /* 0x000fe20000000000 */
[----:B------:R-:W-:Y:S01]  /*9640*/  IMAD R3, R203, 0x200, R12 ;  /* 0x00000200cb037824 */ /* 0x000fe200078e020c */
[----:B------:R-:W-:-:S02]  /*9650*/  SHF.R.U32.HI R41, RZ, 0x10, R29 ;  /* 0x00000010ff297819 */ /* 0x000fc4000001161d */
[----:B------:R-:W0:Y:S01]  /*9660*/  LDS.128 R12, [R46+0x20400] ;  /* 0x020400002e0c7984 */ /* 0x000e220000000c00 */
[----:B------:R-:W-:Y:S01]  /*9670*/  IMAD R47, R3, 0x2, R2 ;  /* 0x00000002032f7824 */ /* 0x000fe200078e0202 */
[----:B------:R-:W-:Y:S01]  /*9680*/  SHF.R.U32.HI R43, RZ, 0x10, R31 ;  /* 0x00000010ff2b7819 */ /* 0x000fe2000001161f */
[----:B------:R-:W-:Y:S01]  /*9690*/  IMAD.U32 R31, R30, 0x10000, RZ ;  /* 0x000100001e1f7824 */ /* 0x000fe200078e00ff */
[----:B------:R-:W-:Y:S02]  /*96a0*/  PRMT R36, R45, 0x5432, R36 ;  /* 0x000054322d247816 */ /* 0x000fe40000000024 */
[----:B------:R-:W1:Y:S01]  /*96b0*/  LDS.128 R32, [R47+0x20400] ;  /* 0x020400002f207984 */ /* 0x000e620000000c00 */
[----:B------:R-:W-:Y:S02]  /*96c0*/  PRMT R41, R20, 0x5432, R41 ;  /* 0x0000543214297816 */ /* 0x000fe40000000029 */
[C---:B------:R-:W-:Y:S02]  /*96d0*/  PRMT R42, R40.reuse, 0x5432, R42 ;  /* 0x00005432282a7816 */ /* 0x040fe4000000002a */
[----:B------:R-:W-:-:S02]  /*96e0*/  PRMT R43, R40, 0x5410, R43 ;  /* 0x00005410282b7816 */ /* 0x000fc4000000002b */
[----:B------:R-:W-:Y:S02]  /*96f0*/  LOP3.LUT R40, R39, 0xffff0000, RZ, 0xc0, !PT ;  /* 0xffff000027287812 */ /* 0x000fe400078ec0ff */
[----:B------:R-:W-:Y:S02]  /*9700*/  SHF.R.U32.HI R38, RZ, 0x10, R27 ;  /* 0x00000010ff267819 */ /* 0x000fe4000001161b */
[----:B------:R-:W-:Y:S02]  /*9710*/  LOP3.LUT R30, R30, 0xffff0000, RZ, 0xc0, !PT ;  /* 0xffff00001e1e7812 */ /* 0x000fe400078ec0ff */
[----:B------:R-:W-:Y:S02]  /*9720*/  PRMT R37, R44, 0x5410, R37 ;  /* 0x000054102c257816 */ /* 0x000fe40000000025 */
[----:B------:R-:W-:Y:S01]  /*9730*/  PRMT R38, R48, 0x5432, R38 ;  /* 0x0000543230267816 */ /* 0x000fe20000000026 */
[C---:B0-----:R-:W-:Y:S01]  /*9740*/  IMAD.U32 R0, R12.reuse, 0x10000, RZ ;  /* 0x000100000c007824 */ /* 0x041fe200078e00ff */
        /* <DEDUP_REMOVED lines=9> */
[----:B------:R-:W-:-:S02]  /*97e0*/  IMAD.U32 R33, R39, 0x10000, RZ ;  /* 0x0001000027217824 */ /* 0x000fc400078e00ff */
[----:B------:R-:W-:Y:S01]  /*97f0*/  FMUL.FTZ R39, R24, R31 ;  /* 0x0000001f18277220 */ /* 0x000fe20000410000 */
[C---:B------:R-:W-:Y:S01]  /*9800*/  IMAD.U32 R27, R34.reuse, 0x10000, RZ ;  /* 0x00010000221b7824 */ /* 0x040fe200078e00ff */
[----:B------:R-:W-:Y:S01]  /*9810*/  LOP3.LUT R28, R34, 0xffff0000, RZ, 0xc0, !PT ;  /* 0xffff0000221c7812 */ /* 0x000fe200078ec0ff */
[----:B------:R-:W-:Y:S01]  /*9820*/  FMUL.FTZ R45, R24, R33 ;  /* 0x00000021182d7220 */ /* 0x000fe20000410000 */
[C---:B------:R-:W-:Y:S01]  /*9830*/  IMAD.U32 R29, R35.reuse, 0x10000, RZ ;  /* 0x00010000231d7824 */ /* 0x040fe200078e00ff */
[----:B------:R-:W-:Y:S01]  /*9840*/  LOP3.LUT R34, R35, 0xffff0000, RZ, 0xc0, !PT ;  /* 0xffff000023227812 */ /* 0x000fe200078ec0ff */
[----:B------:R-:W-:Y:S02]  /*9850*/  IMAD.U32 R35, R41, 0x10000, RZ ;  /* 0x0001000029237824 */ /* 0x000fe400078e00ff */
[C---:B------:R-:W-:Y:S01]  /*9860*/  FFMA.FTZ R45, R0.reuse, R31, -R45 ;  /* 0x0000001f002d7223 */ /* 0x040fe2000001082d */
[----:B------:R-:W-:Y:S01]  /*9870*/  FFMA.FTZ R39, R0, R33, R39 ;  /* 0x0000002100277223 */ /* 0x000fe20000010027 */
[----:B------:R-:W-:-:S02]  /*9880*/  IMAD.U32 R31, R36, 0x10000, RZ ;  /* 0x00010000241f7824 */ /* 0x000fc400078e00ff */
[C---:B------:R-:W-:Y:S01]  /*9890*/  FMUL.FTZ R0, R25.reuse, R30 ;  /* 0x0000001e19007220 */ /* 0x040fe20000410000 */
[-C--:B------:R-:W-:Y:S01]  /*98a0*/  FMUL.FTZ R24, R25, R40.reuse ;  /* 0x0000002819187220 */ /* 0x080fe20000410000 */
[C---:B------:R-:W-:Y:S01]  /*98b0*/  FMUL.FTZ R25, R26.reuse, R35 ;  /* 0x000000231a197220 */ /* 0x040fe20000410000 */
[----:B------:R-:W-:Y:S01]  /*98c0*/  LOP3.LUT R41, R41, 0xffff0000, RZ, 0xc0, !PT ;  /* 0xffff000029297812 */ /* 0x000fe200078ec0ff */
[-C--:B------:R-:W-:Y:S01]  /*98d0*/  FMUL.FTZ R26, R26, R31.reuse ;  /* 0x0000001f1a1a7220 */ /* 0x080fe20000410000 */
[----:B------:R-:W-:Y:S01]  /*98e0*/  FFMA.FTZ R40, R3, R40, R0 ;  /* 0x0000002803287223 */ /* 0x000fe20000010000 */
[----:B------:R-:W-:Y:S01]  /*98f0*/  LOP3.LUT R36, R36, 0xffff0000, RZ, 0xc0, !PT ;  /* 0xffff000024247812 */ /* 0x000fe200078ec0ff */
[----:B------:R-:W-:Y:S02]  /*9900*/  IMAD.U32 R0, R37, 0x10000, RZ ;  /* 0x0001000025007824 */ /* 0x000fe400078e00ff */
[C---:B------:R-:W-:Y:S01]  /*9910*/  FFMA.FTZ R25, R12.reuse, R31, -R25 ;  /* 0x0000001f0c197223 */ /* 0x040fe20000010819 */
[----:B------:R-:W-:Y:S01]  /*9920*/  FFMA.FTZ R26, R12, R35, R26 ;  /* 0x000000230c1a7223 */ /* 0x000fe2000001001a */
[----:B------:R-:W-:Y:S01]  /*9930*/  FFMA.FTZ R30, R3, R30, -R24 ;  /* 0x0000001e031e7223 */ /* 0x000fe20000010818 */
[----:B------:R-:W-:Y:S01]  /*9940*/  FMUL.FTZ R12, R32, R41 ;  /* 0x00000029200c7220 */ /* 0x000fe20000410000 */
[----:B------:R-:W-:-:S02]  /*9950*/  IMAD.U32 R3, R42, 0x10000, RZ ;  /* 0x000100002a037824 */ /* 0x000fc400078e00ff */
[----:B------:R-:W-:Y:S01]  /*9960*/  FMUL.FTZ R32, R32, R36 ;  /* 0x0000002420207220 */ /* 0x000fe20000410000 */
[----:B------:R-:W-:Y:S01]  /*9970*/  FMUL.FTZ R44, R27, R0 ;  /* 0x000000001b2c7220 */ /* 0x000fe20000410000 */
[----:B------:R-:W-:Y:S02]  /*9980*/  IMAD.U32 R24, R43, 0x10000, RZ ;  /* 0x000100002b187824 */ /* 0x000fe400078e00ff */
[----:B------:R-:W-:Y:S01]  /*9990*/  FFMA.FTZ R36, R13, R36, -R12 ;  /* 0x000000240d247223 */ /* 0x000fe2000001080c */
[----:B------:R-:W-:Y:S01]  /*99a0*/  FMUL.FTZ R31, R27, R3 ;  /* 0x000000031b1f7220 */ /* 0x000fe20000410000 */
[----:B------:R-:W-:Y:S01]  /*99b0*/  FFMA.FTZ R41, R13, R41, R32 ;  /* 0x000000290d297223 */ /* 0x000fe20000010020 */
[----:B------:R-:W-:Y:S01]  /*99c0*/  FFMA.FTZ R44, R20, R3, R44 ;  /* 0x00000003142c7223 */ /* 0x000fe2000001002c */
[----:B------:R-:W-:Y:S02]  /*99d0*/  IMAD.U32 R21, R15, 0x10000, RZ ;  /* 0x000100000f157824 */ /* 0x000fe400078e00ff */
[----:B------:R-:W-:Y:S01]  /*99e0*/  FMUL.FTZ R32, R29, R24 ;  /* 0x000000181d207220 */ /* 0x000fe20000410000 */
[----:B------:R-:W-:Y:S01]  /*99f0*/  IMAD.U32 R12, R38, 0x10000, RZ ;  /* 0x00010000260c7824 */ /* 0x000fe200078e00ff */
[----:B------:R-:W-:Y:S01]  /*9a00*/  LOP3.LUT R3, R42, 0xffff0000, RZ, 0xc0, !PT ;  /* 0xffff00002a037812 */ /* 0x000fe200078ec0ff */
[----:B------:R-:W-:Y:S01]  /*9a10*/  FFMA.FTZ R31, R20, R0, -R31 ;  /* 0x00000000141f7223 */ /* 0x000fe2000001081f */
[----:B------:R-:W-:Y:S01]  /*9a20*/  LOP3.LUT R43, R43, 0xffff0000, RZ, 0xc0, !PT ;  /* 0xffff00002b2b7812 */ /* 0x000fe200078ec0ff */
[-C--:B------:R-:W-:Y:S01]  /*9a30*/  FMUL.FTZ R0, R29, R12.reuse ;  /* 0x0000000c1d007220 */ /* 0x080fe20000410000 */
[----:B------:R-:W-:Y:S01]  /*9a40*/  LOP3.LUT R37, R37, 0xffff0000, RZ, 0xc0, !PT ;  /* 0xffff000025257812 */ /* 0x000fe200078ec0ff */
[----:B------:R-:W-:Y:S01]  /*9a50*/  FFMA.FTZ R32, R21, R12, -R32 ;  /* 0x0000000c15207223 */ /* 0x000fe20000010820 */
[----:B------:R-:W-:Y:S01]  /*9a60*/  LOP3.LUT R38, R38, 0xffff0000, RZ, 0xc0, !PT ;  /* 0xffff000026267812 */ /* 0x000fe200078ec0ff */
[----:B------:R-:W-:Y:S01]  /*9a70*/  FMUL.FTZ R13, R28, R3 ;  /* 0x000000031c0d7220 */ /* 0x000fe20000410000 */
[----:B------:R-:W-:Y:S01]  /*9a80*/  LOP3.LUT R15, R15, 0xffff0000, RZ, 0xc0, !PT ;  /* 0xffff00000f0f7812 */ /* 0x000fe200078ec0ff */
[----:B------:R-:W-:Y:S01]  /*9a90*/  FMUL.FTZ R12, R34, R43 ;  /* 0x0000002b220c7220 */ /* 0x000fe20000410000 */
[-C--:B------:R-:W-:Y:S01]  /*9aa0*/  FMUL.FTZ R28, R28, R37.reuse ;  /* 0x000000251c1c7220 */ /* 0x080fe20000410000 */
[----:B------:R-:W-:Y:S01]  /*9ab0*/  FMUL.FTZ R34, R34, R38 ;  /* 0x0000002622227220 */ /* 0x000fe20000410000 */
[----:B------:R-:W-:Y:S01]  /*9ac0*/  FFMA.FTZ R27, R21, R24, R0 ;  /* 0x00000018151b7223 */ /* 0x000fe20000010000 */
[C---:B------:R-:W-:Y:S01]  /*9ad0*/  FFMA.FTZ R0, R14.reuse, R37, -R13 ;  /* 0x000000250e007223 */ /* 0x040fe2000001080d */
[C---:B------:R-:W-:Y:S01]  /*9ae0*/  FFMA.FTZ R21, R15.reuse, R38, -R12 ;  /* 0x000000260f157223 */ /* 0x040fe2000001080c */
[----:B------:R-:W-:Y:S01]  /*9af0*/  FFMA.FTZ R3, R14, R3, R28 ;  /* 0x000000030e037223 */ /* 0x000fe2000001001c */
[----:B------:R-:W-:Y:S01]  /*9b00*/  FFMA.FTZ R34, R15, R43, R34 ;  /* 0x0000002b0f227223 */ /* 0x000fe20000010022 */
[----:B------:R-:W-:-:S02]  /*9b10*/  F2FP.BF16.F32.PACK_AB R13, R36, R25 ;  /* 0x00000019240d723e */ /* 0x000fc400000010ff */
[----:B------:R-:W-:Y:S02]  /*9b20*/  F2FP.BF16.F32.PACK_AB R12, R30, R45 ;  /* 0x0000002d1e0c723e */ /* 0x000fe400000010ff */
[----:B------:R-:W-:Y:S02]  /*9b30*/  F2FP.BF16.F32.PACK_AB R25, R41, R26 ;  /* 0x0000001a2919723e */ /* 0x000fe400000010ff */
[----:B------:R-:W-:Y:S02]  /*9b40*/  F2FP.BF16.F32.PACK_AB R14, R0, R31 ;  /* 0x0000001f000e723e */ /* 0x000fe400000010ff */
[----:B------:R-:W-:Y:S02]  /*9b50*/  F2FP.BF16.F32.PACK_AB R15, R21, R32 ;  /* 0x00000020150f723e */ /* 0x000fe400000010ff */
[----:B------:R-:W-:Y:S02]  /*9b60*/  F2FP.BF16.F32.PACK_AB R24, R40, R39 ;  /* 0x000000272818723e */ /* 0x000fe400000010ff */
[----:B------:R-:W-:Y:S01]  /*9b70*/  F2FP.BF16.F32.PACK_AB R26, R3, R44 ;  /* 0x0000002c031a723e */ /* 0x000fe200000010ff */
[----:B------:R1:W-:Y:S01]  /*9b80*/  STS.128 [R46+0x20400], R12 ;  /* 0x0204000c2e007388 */ /* 0x0003e20000000c00 */
[----:B------:R-:W-:-:S05]  /*9b90*/  F2FP.BF16.F32.PACK_AB R27, R34, R27 ;  /* 0x0000001b221b723e */ /* 0x000fca00000010ff */
[----:B------:R1:W-:Y:S02]  /*9ba0*/  STS.128 [R47+0x20400], R24 ;  /* 0x020400182f007388 */ /* 0x0003e40000000c00 */
.L_x_2787:
[----:B------:R-:W-:Y:S05]  /*9bb0*/  BSYNC B1 ;  /* 0x0000000000017941 */ /* 0x000fea0003800000 */
.L_x_2786:
[----:B------:R-:W-:Y:S02]  /*9bc0*/  PRMT R20, R53, 0x7610, R20 ;  /* 0x0000761035147816 */ /* 0x000fe40000000014 */
[----:B------:R-:W-:Y:S01]  /*9bd0*/  PRMT R30, R54, 0x7610, R30 ;  /* 0x00007610361e7816 */ /* 0x000fe2000000001e */
[----:B------:R-:W-:Y:S06]  /*9be0*/  @P0 BRA `(.L_x_2775) ;  /* 0x0000000400880947 */ /* 0x000fec0003800000 */
[----:B------:R-:W-:Y:S01]  /*9bf0*/  IMAD.IADD R49, R16, 0x1, R49 ;  /* 0x0000000110317824 */ /* 0x000fe200078e0231 */
[----:B0-----:R-:W-:Y:S01]  /*9c00*/  SHF.R.U32.HI R3, RZ, 0x3, R226 ;  /* 0x00000003ff037819 */ /* 0x001fe200000116e2 */
[----:B-1----:R-:W0:Y:S01]  /*9c10*/  LDS.128 R12, [R225+0x20400] ;  /* 0x02040000e10c7984 */ /* 0x002e220000000c00 */
[----:B------:R-:W-:Y:S02]  /*9c20*/  SHF.R.U64 R32, R4, 0x10, R5 ;  /* 0x0000001004207819 */ /* 0x000fe40000001205 */
[----:B------:R-:W-:Y:S02]  /*9c30*/  LOP3.LUT R0, R226, 0x38, R49, 0xf8, !PT ;  /* 0x00000038e2007812 */ /* 0x000fe400078ef831 */
[----:B------:R-:W-:Y:S02]  /*9c40*/  SHF.R.U64 R21, R8, 0x10, R9 ;  /* 0x0000001008157819 */ /* 0x000fe40000001209 */
[----:B------:R-:W-:Y:S02]  /*9c50*/  LOP3.LUT R0, R0, R3, RZ, 0x3c, !PT ;  /* 0x0000000300007212 */ /* 0x000fe400078e3cff */
[----:B------:R-:W-:-:S02]  /*9c60*/  PRMT R32, R50, 0x5432, R32 ;  /* 0x0000543232207816 */ /* 0x000fc40000000020 */
[----:B------:R-:W-:Y:S01]  /*9c70*/  PRMT R21, R51, 0x5410, R21 ;  /* 0x0000541033157816 */ /* 0x000fe20000000015 */
[----:B------:R-:W-:Y:S01]  /*9c80*/  IMAD.IADD R3, R227, 0x1, R0 ;  /* 0x00000001e3037824 */ /* 0x000fe200078e0200 */
[----:B------:R-:W-:Y:S01]  /*9c90*/  SHF.R.U32.HI R28, RZ, 0x10, R9 ;  /* 0x00000010ff1c7819 */ /* 0x000fe20000011609 */
[----:B------:R-:W-:Y:S01]  /*9ca0*/  IMAD.U32 R33, R32, 0x10000, RZ ;  /* 0x0001000020217824 */ /* 0x000fe200078e00ff */
[--C-:B------:R-:W-:Y:S01]  /*9cb0*/  SHF.R.U64 R29, R10, 0x10, R11.reuse ;  /* 0x000000100a1d7819 */ /* 0x100fe2000000120b */
[----:B------:R-:W-:Y:S01]  /*9cc0*/  IMAD R3, R3, 0x2, R2 ;  /* 0x0000000203037824 */ /* 0x000fe200078e0202 */
[----:B------:R-:W-:Y:S02]  /*9cd0*/  SHF.R.U32.HI R31, RZ, 0x10, R11 ;  /* 0x00000010ff1f7819 */ /* 0x000fe4000001160b */
[----:B------:R-:W-:Y:S02]  /*9ce0*/  SHF.R.U32.HI R34, RZ, 0x10, R5 ;  /* 0x00000010ff227819 */ /* 0x000fe40000011605 */
[----:B------:R-:W1:Y:S01]  /*9cf0*/  LDS.128 R24, [R3+0x20400] ;  /* 0x0204000003187984 */ /* 0x000e620000000c00 */
[----:B------:R-:W-:-:S02]  /*9d00*/  SHF.R.U32.HI R37, RZ, 0x10, R7 ;  /* 0x00000010ff257819 */ /* 0x000fc40000011607 */
[----:B------:R-:W-:Y:S02]  /*9d10*/  PRMT R34, R51, 0x5432, R34 ;  /* 0x0000543233227816 */ /* 0x000fe40000000022 */
[----:B------:R-:W-:Y:S02]  /*9d20*/  PRMT R37, R50, 0x5410, R37 ;  /* 0x0000541032257816 */ /* 0x000fe40000000025 */
[----:B------:R-:W-:Y:S01]  /*9d30*/  PRMT R31, R30, 0x5410, R31 ;  /* 0x000054101e1f7816 */ /* 0x000fe2000000001f */
[----:B------:R-:W-:Y:S01]  /*9d40*/  IMAD.U32 R36, R34, 0x10000, RZ ;  /* 0x0001000022247824 */ /* 0x000fe200078e00ff */
[----:B------:R-:W-:Y:S02]  /*9d50*/  PRMT R28, R52, 0x5432, R28 ;  /* 0x00005432341c7816 */ /* 0x000fe4000000001c */
[----:B------:R-:W-:Y:S02]  /*9d60*/  SHF.R.U64 R35, R6, 0x10, R7 ;  /* 0x0000001006237819 */ /* 0x000fe40000001207 */
[----:B------:R-:W-:Y:S01]  /*9d70*/  PRMT R29, R20, 0x5410, R29 ;  /* 0x00005410141d7816 */ /* 0x000fe2000000001d */
[----:B------:R-:W-:Y:S01]  /*9d80*/  IMAD.U32 R30, R28, 0x10000, RZ ;  /* 0x000100001c1e7824 */ /* 0x000fe200078e00ff */
[----:B------:R-:W-:Y:S01]  /*9d90*/  PRMT R35, R48, 0x5410, R35 ;  /* 0x0000541030237816 */ /* 0x000fe20000000023 */
[C---:B0-----:R-:W-:Y:S01]  /*9da0*/  IMAD.U32 R0, R12.reuse, 0x10000, RZ ;  /* 0x000100000c007824 */ /* 0x041fe200078e00ff */
[----:B------:R-:W-:Y:S01]  /*9db0*/  LOP3.LUT R4, R12, 0xffff0000, RZ, 0xc0, !PT ;  /* 0xffff00000c047812 */ /* 0x000fe200078ec0ff */
        /* <DEDUP_REMOVED lines=12> */
[----:B------:R-:W-:Y:S01]  /*9e80*/  IMAD.U32 R20, R27, 0x10000, RZ ;  /* 0x000100001b147824 */ /* 0x000fe200078e00ff */
[----:B------:R-:W-:Y:S01]  /*9e90*/  LOP3.LUT R15, R26, 0xffff0000, RZ, 0xc0, !PT ;  /* 0xffff00001a0f7812 */ /* 0x000fe200078ec0ff */
[-C--:B------:R-:W-:Y:S01]  /*9ea0*/  FMUL.FTZ R9, R9, R25.reuse ;  /* 0x0000001909097220 */ /* 0x080fe20000410000 */
[C---:B------:R-:W-:Y:S01]  /*9eb0*/  FFMA.FTZ R39, R0.reuse, R25, -R39 ;  /* 0x0000001900277223 */ /* 0x040fe20000010827 */
[----:B------:R-:W-:Y:S02]  /*9ec0*/  IMAD.U32 R25, R37, 0x10000, RZ ;  /* 0x0001000025197824 */ /* 0x000fe400078e00ff */
[----:B------:R-:W-:Y:S01]  /*9ed0*/  FMUL.FTZ R38, R11, R36 ;  /* 0x000000240b267220 */ /* 0x000fe20000410000 */
[----:B------:R-:W-:Y:S01]  /*9ee0*/  FFMA.FTZ R33, R0, R33, R9 ;  /* 0x0000002100217223 */ /* 0x000fe20000010009 */
[----:B------:R-:W-:Y:S01]  /*9ef0*/  IMAD.U32 R9, R31, 0x10000, RZ ;  /* 0x000100001f097824 */ /* 0x000fe200078e00ff */
[----:B------:R-:W-:Y:S01]  /*9f00*/  LOP3.LUT R21, R21, 0xffff0000, RZ, 0xc0, !PT ;  /* 0xffff000015157812 */ /* 0x000fe200078ec0ff */
[----:B------:R-:W-:Y:S01]  /*9f10*/  IMAD.U32 R13, R26, 0x10000, RZ ;  /* 0x000100001a0d7824 */ /* 0x000fe200078e00ff */
[----:B------:R-:W-:Y:S01]  /*9f20*/  LOP3.LUT R26, R27, 0xffff0000, RZ, 0xc0, !PT ;  /* 0xffff00001b1a7812 */ /* 0x000fe200078ec0ff */
[C---:B------:R-:W-:Y:S01]  /*9f30*/  FMUL.FTZ R27, R20.reuse, R25 ;  /* 0x00000019141b7220 */ /* 0x040fe20000410000 */
[-C--:B------:R-:W-:Y:S01]  /*9f40*/  FMUL.FTZ R20, R20, R9.reuse ;  /* 0x0000000914147220 */ /* 0x080fe20000410000 */
[-C--:B------:R-:W-:Y:S01]  /*9f50*/  FMUL.FTZ R0, R11, R30.reuse ;  /* 0x0000001e0b007220 */ /* 0x080fe20000410000 */
[----:B------:R-:W-:Y:S01]  /*9f60*/  FFMA.FTZ R38, R5, R30, -R38 ;  /* 0x0000001e05267223 */ /* 0x000fe20000010826 */
[----:B------:R-:W-:Y:S01]  /*9f70*/  LOP3.LUT R11, R32, 0xffff0000, RZ, 0xc0, !PT ;  /* 0xffff0000200b7812 */ /* 0x000fe200078ec0ff */
[C---:B------:R-:W-:Y:S01]  /*9f80*/  FFMA.FTZ R30, R8.reuse, R9, -R27 ;  /* 0x00000009081e7223 */ /* 0x040fe2000001081b */
[----:B------:R-:W-:Y:S01]  /*9f90*/  FFMA.FTZ R32, R8, R25, R20 ;  /* 0x0000001908207223 */ /* 0x000fe20000010014 */
[----:B------:R-:W-:Y:S01]  /*9fa0*/  FMUL.FTZ R27, R10, R21 ;  /* 0x000000150a1b7220 */ /* 0x000fe20000410000 */
[----:B------:R-:W-:-:S02]  /*9fb0*/  IMAD.U32 R8, R35, 0x10000, RZ ;  /* 0x0001000023087824 */ /* 0x000fc400078e00ff */
[----:B------:R-:W-:Y:S01]  /*9fc0*/  FFMA.FTZ R36, R5, R36, R0 ;  /* 0x0000002405247223 */ /* 0x000fe20000010000 */
[-C--:B------:R-:W-:Y:S01]  /*9fd0*/  FMUL.FTZ R25, R10, R11.reuse ;  /* 0x0000000b0a197220 */ /* 0x080fe20000410000 */
[----:B------:R-:W-:Y:S01]  /*9fe0*/  FFMA.FTZ R20, R4, R11, R27 ;  /* 0x0000000b04147223 */ /* 0x000fe2000001001b */
[----:B------:R-:W-:Y:S02]  /*9ff0*/  IMAD.U32 R0, R29, 0x10000, RZ ;  /* 0x000100001d007824 */ /* 0x000fe400078e00ff */
[C---:B------:R-:W-:Y:S01]  /*a000*/  FMUL.FTZ R11, R13.reuse, R8 ;  /* 0x000000080d0b7220 */ /* 0x040fe20000410000 */
[----:B------:R-:W-:Y:S01]  /*a010*/  LOP3.LUT R9, R34, 0xffff0000, RZ, 0xc0, !PT ;  /* 0xffff000022097812 */ /* 0x000fe200078ec0ff */
[----:B------:R-:W-:Y:S01]  /*a020*/  FFMA.FTZ R10, R4, R21, -R25 ;  /* 0x00000015040a7223 */ /* 0x000fe20000010819 */
[----:B------:R-:W-:Y:S01]  /*a030*/  LOP3.LUT R5, R28, 0xffff0000, RZ, 0xc0, !PT ;  /* 0xffff00001c057812 */ /* 0x000fe200078ec0ff */
[-C--:B------:R-:W-:Y:S01]  /*a040*/  FMUL.FTZ R13, R13, R0.reuse ;  /* 0x000000000d0d7220 */ /* 0x080fe20000410000 */
[----:B------:R-:W-:Y:S01]  /*a050*/  FFMA.FTZ R11, R6, R0, -R11 ;  /* 0x00000000060b7223 */ /* 0x000fe2000001080b */
[----:B------:R-:W-:Y:S01]  /*a060*/  LOP3.LUT R4, R35, 0xffff0000, RZ, 0xc0, !PT ;  /* 0xffff000023047812 */ /* 0x000fe200078ec0ff */
[----:B------:R-:W-:Y:S01]  /*a070*/  FMUL.FTZ R21, R24, R9 ;  /* 0x0000000918157220 */ /* 0x000fe20000410000 */
[----:B------:R-:W-:Y:S01]  /*a080*/  LOP3.LUT R0, R29, 0xffff0000, RZ, 0xc0, !PT ;  /* 0xffff00001d007812 */ /* 0x000fe200078ec0ff */
[----:B------:R-:W-:Y:S01]  /*a090*/  FFMA.FTZ R13, R6, R8, R13 ;  /* 0x00000008060d7223 */ /* 0x000fe2000001000d */
[----:B------:R-:W-:Y:S01]  /*a0a0*/  LOP3.LUT R37, R37, 0xffff0000, RZ, 0xc0, !PT ;  /* 0xffff000025257812 */ /* 0x000fe200078ec0ff */
[-C--:B------:R-:W-:Y:S01]  /*a0b0*/  FMUL.FTZ R24, R24, R5.reuse ;  /* 0x0000000518187220 */ /* 0x080fe20000410000 */
[----:B------:R-:W-:Y:S01]  /*a0c0*/  LOP3.LUT R31, R31, 0xffff0000, RZ, 0xc0, !PT ;  /* 0xffff00001f1f7812 */ /* 0x000fe200078ec0ff */
[C---:B------:R-:W-:Y:S01]  /*a0d0*/  FMUL.FTZ R6, R15.reuse, R4 ;  /* 0x000000040f067220 */ /* 0x040fe20000410000 */
[----:B------:R-:W-:Y:S01]  /*a0e0*/  FFMA.FTZ R5, R12, R5, -R21 ;  /* 0x000000050c057223 */ /* 0x000fe20000010815 */
[-C--:B------:R-:W-:Y:S01]  /*a0f0*/  FMUL.FTZ R15, R15, R0.reuse ;  /* 0x000000000f0f7220 */ /* 0x080fe20000410000 */
[C---:B------:R-:W-:Y:S01]  /*a100*/  FMUL.FTZ R21, R26.reuse, R37 ;  /* 0x000000251a157220 */ /* 0x040fe20000410000 */
[-C--:B------:R-:W-:Y:S01]  /*a110*/  FMUL.FTZ R26, R26, R31.reuse ;  /* 0x0000001f1a1a7220 */ /* 0x080fe20000410000 */
[C---:B------:R-:W-:Y:S01]  /*a120*/  FFMA.FTZ R6, R7.reuse, R0, -R6 ;  /* 0x0000000007067223 */ /* 0x040fe20000010806 */
[----:B------:R-:W-:Y:S01]  /*a130*/  FFMA.FTZ R0, R7, R4, R15 ;  /* 0x0000000407007223 */ /* 0x000fe2000001000f */
        /* <DEDUP_REMOVED lines=13> */
.L_x_2775:
[----:B------:R-:W-:Y:S05]  /*a210*/  BSYNC B0 ;  /* 0x0000000000007941 */ /* 0x000fea0003800000 */
.L_x_2761:
        /* <DEDUP_REMOVED lines=8> */
.L_x_2758:
[----:B--23--:R-:W-:-:S05]  /*a2a0*/  IMAD.U32 R0, RZ, RZ, UR37 ;  /* 0x00000025ff007e24 */ /* 0x00cfca000f8e00ff */
[----:B------:R-:W-:-:S13]  /*a2b0*/  ISETP.NE.AND P0, PT, R0, 0x3, PT ;  /* 0x000000030000780c */ /* 0x000fda0003f05270 */
[----:B------:R-:W-:Y:S05]  /*a2c0*/  @!P0 BRA `(.L_x_2788) ;  /* 0x0000000000048947 */ /* 0x000fea0003800000 */
[----:B------:R-:W-:Y:S01]  /*a2d0*/  BPT.TRAP 0x1 ;  /* 0x000000040000795c */ /* 0x000fe20000300000 */
.L_x_2788:
[----:B-1----:R-:W-:Y:S01]  /*a2e0*/  IMAD R12, R18, 0x8, R2 ;  /* 0x00000008120c7824 */ /* 0x002fe200078e0202 */
[----:B------:R-:W-:-:S04]  /*a2f0*/  SHF.L.U32 R21, R19, 0x1f, RZ ;  /* 0x0000001f13157819 */ /* 0x000fc800000006ff */
[----:B------:R1:W2:Y:S01]  /*a300*/  SYNCS.PHASECHK.TRANS64.TRYWAIT P2, [R12+URZ+0x28c30], R21 ;  /* 0x028c30150c0075a7 */ /* 0x0002a2000804017f */
[----:B------:R-:W-:Y:S05]  /*a310*/  @!P0 BRA `(.L_x_2789) ;  /* 0x0000000000048947 */ /* 0x000fea0003800000 */
[----:B------:R-:W-:Y:S01]  /*a320*/  BPT.TRAP 0x1 ;  /* 0x000000040000795c */ /* 0x000fe20000300000 */
.L_x_2789:
[----:B------:R-:W3:Y:S02]  /*a330*/  S2R R0, SR_TID.X ;  /* 0x0000000000007919 */ /* 0x000ee40000002100 */
[----:B---3--:R-:W-:-:S04]  /*a340*/  LOP3.LUT R0, R0, 0x7f, RZ, 0xc0, !PT ;  /* 0x0000007f00007812 */ /* 0x008fc800078ec0ff */
[----:B------:R-:W-:Y:S01]  /*a350*/  ISETP.NE.AND P1, PT, R0, RZ, PT ;  /* 0x000000ff0000720c */ /* 0x000fe20003f25270 */
[----:B------:R-:W-:-:S05]  /*a360*/  VIADD R0, R2, 0x22400 ;  /* 0x0002240002007836 */ /* 0x000fca0000000000 */
[----:B------:R-:W-:Y:S01]  /*a370*/  SHF.R.U32.HI R0, RZ, 0x4, R0 ;  /* 0x00000004ff007819 */ /* 0x000fe20000011600 */
[----:B--2---:R-:W-:Y:S06]  /*a380*/  @P2 BRA `(.L_x_2790) ;  /* 0x0000000000082947 */ /* 0x004fec0003800000 */
[----:B------:R-:W2:Y:S02]  /*a390*/  SYNCS.PHASECHK.TRANS64.TRYWAIT P2, [R12+URZ+0x28c30], R21 ;  /* 0x028c30150c0075a7 */ /* 0x000ea4000804017f */
[----:B--2---:R-:W-:Y:S05]  /*a3a0*/  @!P2 BRA `(.L_x_2791) ;  /* 0x0000016c006ca947 */ /* 0x004fea0003800000 */
.L_x_2790:
[----:B------:R-:W-:Y:S01]  /*a3b0*/  LOP3.LUT R0, R0, 0x3fff, RZ, 0xc0, !PT ;  /* 0x00003fff00007812 */ /* 0x000fe200078ec0ff */
[----:B------:R-:W-:Y:S05]  /*a3c0*/  WARPSYNC.ALL ;  /* 0x0000000000007948 */ /* 0x000fea0003800000 */
[----:B------:R-:W-:Y:S01]  /*a3d0*/  LOP3.LUT R13, R0, 0x10000, RZ, 0xfc, !PT ;  /* 0x00010000000d7812 */ /* 0x000fe200078efcff */
[----:B------:R-:W-:Y:S01]  /*a3e0*/  VIADD R0, R2, 0x20400 ;  /* 0x0002040002007836 */ /* 0x000fe20000000000 */
[----:B0---45:R-:W-:-:S03]  /*a3f0*/  WARPGROUP.ARRIVE ;  /* 0x00000000000079c5 */ /* 0x031fc60000000000 */
[----:B------:R-:W-:Y:S01]  /*a400*/  IMAD R6, R18, 0x200, R13 ;  /* 0x0000020012067824 */ /* 0x000fe200078e020d */
[----:B------:R-:W-:Y:S01]  /*a410*/  ULDC.64 UR46, c[0x0][0x9e0] ;  /* 0x00027800002e7ab9 */ /* 0x000fe20000000a00 */
[----:B------:R-:W-:Y:S01]  /*a420*/  IMAD.MOV.U32 R7, RZ, RZ, 0x40000040 ;  /* 0x40000040ff077424 */ /* 0x000fe200078e00ff */
[----:B------:R-:W-:Y:S01]  /*a430*/  SHF.R.U32.HI R0, RZ, 0x4, R0 ;  /* 0x00000004ff007819 */ /* 0x000fe20000011600 */
[----:B------:R-:W-:Y:S01]  /*a440*/  IMAD.MOV.U32 R5, RZ, RZ, 0x40000040 ;  /* 0x40000040ff057424 */ /* 0x000fe200078e00ff */
[C---:B------:R-:W-:Y:S01]  /*a450*/  R2UR UR6, R6.reuse ;  /* 0x00000000060672ca */ /* 0x040fe200000e0000 */
[----:B------:R-:W-:Y:S01]  /*a460*/  VIADD R8, R6, 0x2 ;  /* 0x0000000206087836 */ /* 0x000fe20000000000 */
[----:B------:R-:W-:Y:S01]  /*a470*/  LOP3.LUT R0, R0, 0x3fff, RZ, 0xc0, !PT ;  /* 0x00003fff00007812 */ /* 0x000fe200078ec0ff */
[----:B------:R-:W-:Y:S01]  /*a480*/  IMAD.MOV.U32 R9, RZ, RZ, 0x40000040 ;  /* 0x40000040ff097424 */ /* 0x000fe200078e00ff */
[----:B------:R-:W-:Y:S01]  /*a490*/  R2UR UR7, R7 ;  /* 0x00000000070772ca */ /* 0x000fe200000e0000 */
[----:B------:R-:W-:Y:S01]  /*a4a0*/  IMAD.MOV.U32 R11, RZ, RZ, 0x40000040 ;  /* 0x40000040ff0b7424 */ /* 0x000fe200078e00ff */
[----:B------:R-:W-:Y:S01]  /*a4b0*/  LOP3.LUT R4, R0, 0x10000, RZ, 0xfc, !PT ;  /* 0x0001000000047812 */ /* 0x000fe200078efcff */
[----:B------:R-:W-:Y:S01]  /*a4c0*/  VIADD R14, R6, 0x4 ;  /* 0x00000004060e7836 */ /* 0x000fe20000000000 */
[----:B------:R-:W-:Y:S01]  /*a4d0*/  R2UR UR5, R5 ;  /* 0x00000000050572ca */ /* 0x000fe200000e0000 */
[----:B------:R-:W-:Y:S01]  /*a4e0*/  IMAD.MOV.U32 R15, RZ, RZ, 0x40000040 ;  /* 0x40000040ff0f7424 */ /* 0x000fe200078e00ff */
[C---:B------:R-:W-:Y:S01]  /*a4f0*/  R2UR UR4, R4.reuse ;  /* 0x00000000040472ca */ /* 0x040fe200000e0000 */
[----:B------:R-:W-:Y:S01]  /*a500*/  VIADD R10, R4, 0x2 ;  /* 0x00000002040a7836 */ /* 0x000fe20000000000 */
[----:B------:R-:W0:Y:S01]  /*a510*/  LDC R0, c[0x0][0x448] ;  /* 0x00011200ff007b82 */ /* 0x000e220000000800 */
[----:B------:R-:W-:Y:S01]  /*a520*/  IMAD.MOV.U32 R7, RZ, RZ, 0x40000040 ;  /* 0x40000040ff077424 */ /* 0x000fe200078e00ff */
[----:B------:R-:W-:Y:S01]  /*a530*/  UISETP.GE.AND UP0, UPT, UR47, 0x1, UPT ;  /* 0x000000012f00788c */ /* 0x000fe2000bf06270 */
[----:B------:R-:W-:Y:S01]  /*a540*/  LEA R20, R168, 0xffffffc0, 0x6 ;  /* 0xffffffc0a8147811 */ /* 0x000fe200078e30ff */
[----:B------:R-:W-:-:S02]  /*a550*/  ULDC UR45, c[0x0][0x9dc] ;  /* 0x00027700002d7ab9 */ /* 0x000fc40000000800 */
[----:B------:R-:W-:Y:S01]  /*a560*/  ULOP3.LUT UR45, URZ, UR45, URZ, 0x33, !UPT ;  /* 0x0000002d3f2d7292 */ /* 0x000fe2000f8e333f */
[----:B------:R-:W-:Y:S01]  /*a570*/  IADD3 R57, -R184, R23, -R20 ;  /* 0x00000017b8397210 */ /* 0x000fe20007ffe914 */
[----:B------:R-:W-:Y:S01]  /*a580*/  UP2UR UR48, UPR, URZ, 0x1 ;  /* 0x000000013f307883 */ /* 0x000fe20008000000 */
[----:B------:R-:W-:Y:S02]  /*a590*/  PLOP3.LUT P3, PT, PT, PT, UP0, 0x40, 0x0 ;  /* 0x000000000000781c */ /* 0x000fe40003f6e808 */
[----:B------:R-:W-:Y:S01]  /*a5a0*/  HGMMA.64x64x16.F32.BF16 R24, gdesc[UR4], RZ, !UPT, gsb0 ;  /* 0x00e00000041879f0 */ /* 0x000fe2000c0018ff */
[----:B------:R-:W-:Y:S01]  /*a5b0*/  R2UR UR6, R8 ;  /* 0x00000000080672ca */ /* 0x000fe200000e0000 */
[----:B------:R-:W-:Y:S01]  /*a5c0*/  VIADD R8, R4, 0x4 ;  /* 0x0000000404087836 */ /* 0x000fe20000000000 */
[----:B------:R-:W-:Y:S01]  /*a5d0*/  R2UR UR7, R9 ;  /* 0x00000000090772ca */ /* 0x000fe200000e0000 */
[----:B------:R-:W-:Y:S01]  /*a5e0*/  IMAD.MOV.U32 R9, RZ, RZ, 0x40000040 ;  /* 0x40000040ff097424 */ /* 0x000fe200078e00ff */
[----:B------:R-:W-:-:S02]  /*a5f0*/  R2UR UR4, R10 ;  /* 0x000000000a0472ca */ /* 0x000fc400000e0000 */
[----:B------:R-:W-:Y:S02]  /*a600*/  R2UR UR5, R11 ;  /* 0x000000000b0572ca */ /* 0x000fe400000e0000 */
[----:B0-----:R-:W-:Y:S01]  /*a610*/  ISETP.NE.AND P2, PT, R0, 0x1, PT ;  /* 0x000000010000780c */ /* 0x001fe20003f45270 */
[----:B------:R-:W-:-:S12]  /*a620*/  IMAD.IADD R0, R201, 0x1, R192 ;  /* 0x00000001c9007824 */ /* 0x000fd800078e02c0 */
[----:B------:R-:W0:Y:S01]  /*a630*/  @P2 LDC R3, c[0x0][0x44c] ;  /* 0x00011300ff032b82 */ /* 0x000e220000000800 */
[----:B------:R-:W-:Y:S02]  /*a640*/  WARPGROUP.DEPBAR.LE gsb0, 0x0 ;  /* 0x00008000000079c5 */ /* 0x000fe40000010000 */
[----:B------:R-:W-:-:S06]  /*a650*/  WARPGROUP.ARRIVE ;  /* 0x00000000000079c5 */ /* 0x000fcc0000000000 */
[----:B------:R-:W-:Y:S01]  /*a660*/  HGMMA.64x64x16.F32.BF16 R24, gdesc[UR4], R24, gsb0 ;  /* 0x00e00000041879f0 */ /* 0x000fe20008001818 */
        /* <DEDUP_REMOVED lines=8> */
[----:B------:R-:W-:-:S10]  /*a6f0*/  WARPGROUP.ARRIVE ;  /* 0x00000000000079c5 */ /* 0x000fd40000000000 */
[----:B------:R-:W-:Y:S01]  /*a700*/  HGMMA.64x64x16.F32.BF16 R24, gdesc[UR4], R24, gsb0 ;  /* 0x00e00000041879f0 */ /* 0x000fe20008001818 */
[----:B------:R-:W-:Y:S01]  /*a710*/  R2UR UR6, R14 ;  /* 0x000000000e0672ca */ /* 0x000fe200000e0000 */
[----:B0-----:R-:W-:Y:S01]  /*a720*/  @P2 IMAD.HI.U32 R14, R0, R3, RZ ;  /* 0x00000003000e2227 */ /* 0x001fe200078e00ff */
[----:B------:R-:W-:Y:S02]  /*a730*/  R2UR UR7, R15 ;  /* 0x000000000f0772ca */ /* 0x000fe400000e0000 */
[----:B------:R-:W-:Y:S01]  /*a740*/  R2UR UR4, R6 ;  /* 0x00000000060472ca */ /* 0x000fe200000e0000 */
[----:B------:R-:W0:Y:S01]  /*a750*/  @P2 LDC R15, c[0x0][0x450] ;  /* 0x00011400ff0f2b82 */ /* 0x000e220000000800 */
[----:B------:R-:W-:Y:S01]  /*a760*/  R2UR UR5, R7 ;  /* 0x00000000070572ca */ /* 0x000fe200000e0000 */
[----:B------:R-:W-:Y:S02]  /*a770*/  IMAD.MOV.U32 R3, RZ, RZ, R0 ;  /* 0x000000ffff037224 */ /* 0x000fe400078e0000 */
[----:B------:R-:W-:-:S05]  /*a780*/  @!P1 VIADD R0, R12, 0x28c40 ;  /* 0x00028c400c009836 */ /* 0x000fca0000000000 */
[----:B------:R-:W-:Y:S02]  /*a790*/  @!P1 PRMT R0, RZ, 0x654, R0 ;  /* 0x00000654ff009816 */ /* 0x000fe40000000000 */
[----:B0-----:R-:W-:Y:S01]  /*a7a0*/  @P2 SHF.R.U32.HI R3, RZ, R15, R14 ;  /* 0x0000000fff032219 */ /* 0x001fe2000001160e */
[----:B------:R-:W-:-:S04]  /*a7b0*/  IMAD.MOV.U32 R15, RZ, RZ, -0x40 ;  /* 0xffffffc0ff0f7424 */ /* 0x000fc800078e00ff */
[----:B------:R-:W0:Y:S01]  /*a7c0*/  SHFL.IDX PT, R62, R3, RZ, 0x1c1f ;  /* 0x001c1fff033e7589 */ /* 0x000e2200000e0000 */
[----:B------:R-:W-:Y:S02]  /*a7d0*/  WARPGROUP.DEPBAR.LE gsb0, 0x0 ;  /* 0x00008000000079c5 */ /* 0x000fe40000010000 */
[----:B------:R-:W-:-:S06]  /*a7e0*/  WARPGROUP.ARRIVE ;  /* 0x00000000000079c5 */ /* 0x000fcc0000000000 */
[----:B------:R-:W-:Y:S01]  /*a7f0*/  HGMMA.64x64x16.F32.BF16 R24, gdesc[UR4], R24, gsb0 ;  /* 0x00e00000041879f0 */ /* 0x000fe20008001818 */
[----:B------:R-:W-:Y:S02]  /*a800*/  ULDC UR4, c[0x0][0x9d8] ;  /* 0x0002760000047ab9 */ /* 0x000fe40000000800 */
        /* <DEDUP_REMOVED lines=35> */
[----:B------:R-:W-:Y:S01]  /*aa40*/  IADD3 R15, -R184, R0, R23 ;  /* 0x00000000b80f7210 */ /* 0x000fe20007ffe117 */
[----:B------:R-:W3:Y:S01]  /*aa50*/  MUFU.TANH R24, R24 ;  /* 0x0000001800187308 */ /* 0x000ee20000002400 */
[----:B------:R-:W-:-:S03]  /*aa60*/  VIADD R60, R0, 0xffffffff ;  /* 0xffffffff003c7836 */ /* 0x000fc60000000000 */
[----:B------:R-:W-:-:S04]  /*aa70*/  IMAD.IADD R15, R15, 0x1, -R22 ;  /* 0x000000010f0f7824 */ /* 0x000fc800078e0a16 */
[----:B------:R-:W4:Y:S01]  /*aa80*/  MUFU.TANH R25, R25 ;  /* 0x0000001900197308 */ /* 0x000f220000002400 */
[C---:B------:R-:W-:Y:S02]  /*aa90*/  VIADD R58, R15.reuse, UR46 ;  /* 0x0000002e0f3a7c36 */ /* 0x040fe40008000000 */
[----:B------:R-:W-:-:S03]  /*aaa0*/  VIADD R59, R15, UR45 ;  /* 0x0000002d0f3b7c36 */ /* 0x000fc60008000000 */
[----:B0-----:R-:W-:Y:S01]  /*aab0*/  VIADDMNMX R0, R62, R58, R57, PT ;  /* 0x0000003a3e007246 */ /* 0x001fe20003800139 */
        /* <DEDUP_REMOVED lines=30> */
[----:B------:R0:W0:Y:S01]  /*aca0*/  MUFU.TANH R56, R55 ;  /* 0x0000003700387308 */ /* 0x0000220000002400 */
[----:B---34-:R-:W-:Y:S05]  /*acb0*/  @P3 BRA `(.L_x_2792) ;  /* 0x0000000000583947 */ /* 0x018fea0003800000 */
[----:B------:R-:W-:Y:S01]  /*acc0*/  IADD3 R15, -R22, R23, R62 ;  /* 0x00000017160f7210 */ /* 0x000fe20007ffe13e */
[----:B------:R-:W-:Y:S03]  /*acd0*/  BSSY B0, `(.L_x_2793) ;  /* 0x0000010000007945 */ /* 0x000fe60003800000 */
[----:B------:R-:W-:-:S13]  /*ace0*/  ISETP.GT.AND P3, PT, R15, -0x1, PT ;  /* 0xffffffff0f00780c */ /* 0x000fda0003f64270 */
[----:B------:R-:W-:Y:S05]  /*acf0*/  @P3 BRA `(.L_x_2794) ;  /* 0x0000000000203947 */ /* 0x000fea0003800000 */
[----:B------:R-:W-:Y:S01]  /*ad00*/  UISETP.NE.AND UP0, UPT, UR47, 0x1, UPT ;  /* 0x000000012f00788c */ /* 0x000fe2000bf05270 */
[----:B------:R-:W-:-:S05]  /*ad10*/  LOP3.LUT R15, RZ, R15, RZ, 0x33, !PT ;  /* 0x0000000fff0f7212 */ /* 0x000fca00078e33ff */
[----:B------:R-:W-:-:S05]  /*ad20*/  PLOP3.LUT P3, PT, PT, PT, UP0, 0x80, 0x0 ;  /* 0x000000000000781c */ /* 0x000fca0003f6f008 */
[----:B------:R-:W-:-:S08]  /*ad30*/  @UP0 ULDC.64 UR4, c[0x0][0x9e8] ;  /* 0x00027a0000040ab9 */ /* 0x000fd00000000a00 */
[----:B0-----:R-:W-:-:S05]  /*ad40*/  @P3 IMAD.HI.U32 R55, R15, UR4, RZ ;  /* 0x000000040f373c27 */ /* 0x001fca000f8e00ff */
[----:B------:R-:W-:-:S04]  /*ad50*/  @P3 SHF.R.U32.HI R15, RZ, UR5, R55 ;  /* 0x00000005ff0f3c19 */ /* 0x000fc80008011637 */
[----:B------:R-:W-:Y:S01]  /*ad60*/  LOP3.LUT R15, RZ, R15, RZ, 0x33, !PT ;  /* 0x0000000fff0f7212 */ /* 0x000fe200078e33ff */
[----:B------:R-:W-:Y:S06]  /*ad70*/  BRA `(.L_x_2795) ;  /* 0x0000000000147947 */ /* 0x000fec0003800000 */
.L_x_2794:
[----:B------:R-:W-:-:S06]  /*ad80*/  UISETP.NE.AND UP0, UPT, UR47, 0x1, UPT ;  /* 0x000000012f00788c */ /* 0x000fcc000bf05270 */
[----:B------:R-:W-:-:S05]  /*ad90*/  PLOP3.LUT P3, PT, PT, PT, UP0, 0x80, 0x0 ;  /* 0x000000000000781c */ /* 0x000fca0003f6f008 */
[----:B------:R-:W-:-:S08]  /*ada0*/  @UP0 ULDC.64 UR4, c[0x0][0x9e8] ;  /* 0x00027a0000040ab9 */ /* 0x000fd00000000a00 */
[----:B0-----:R-:W-:-:S05]  /*adb0*/  @P3 IMAD.HI.U32 R55, R15, UR4, RZ ;  /* 0x000000040f373c27 */ /* 0x001fca000f8e00ff */
[----:B------:R-:W-:-:S07]  /*adc0*/  @P3 SHF.R.U32.HI R15, RZ, UR5, R55 ;  /* 0x00000005ff0f3c19 */ /* 0x000fce0008011637 */
.L_x_2795:
[----:B------:R-:W-:Y:S05]  /*add0*/  BSYNC B0 ;  /* 0x0000000000007941 */ /* 0x000fea0003800000 */
.L_x_2793:
[----:B------:R-:W-:-:S04]  /*ade0*/  IMAD R15, R15, UR47, -R20 ;  /* 0x0000002f0f0f7c24 */ /* 0x000fc8000f8e0a14 */
[----:B------:R-:W-:-:S05]  /*adf0*/  IMAD.IADD R15, R15, 0x1, -R184 ;  /* 0x000000010f0f7824 */ /* 0x000fca00078e0ab8 */
[----:B------:R-:W-:Y:S02]  /*ae00*/  VIMNMX R14, R14, R15, !PT ;  /* 0x0000000f0e0e7248 */ /* 0x000fe40007fe0100 */
[----:B------:R-:W-:-:S07]  /*ae10*/  VIADDMNMX R0, R15, UR47, R0, PT ;  /* 0x0000002f0f007c46 */ /* 0x000fce000b800100 */
.L_x_2792:
[C---:B------:R-:W-:Y:S01]  /*ae20*/  ISETP.GE.AND P3, PT, R60.reuse, 0x2, PT ;  /* 0x000000023c00780c */ /* 0x040fe20003f66270 */
[----:B------:R-:W-:Y:S01]  /*ae30*/  UISETP.NE.AND UP0, UPT, UR48, URZ, UPT ;  /* 0x0000003f3000728c */ /* 0x000fe2000bf05270 */
[----:B------:R-:W-:Y:S02]  /*ae40*/  ISETP.GE.AND P4, PT, R60, 0x9, PT ;  /* 0x000000093c00780c */ /* 0x000fe40003f86270 */
[C---:B------:R-:W-:Y:S02]  /*ae50*/  ISETP.GT.AND P6, PT, R14.reuse, 0x1, !P3 ;  /* 0x000000010e00780c */ /* 0x040fe40005fc4270 */
[----:B------:R-:W-:Y:S02]  /*ae60*/  ISETP.GT.AND P5, PT, R14, 0x8, !P4 ;  /* 0x000000080e00780c */ /* 0x000fe400067a4270 */
[C---:B------:R-:W-:Y:S02]  /*ae70*/  ISETP.LT.OR P6, PT, R0.reuse, 0x2, P6 ;  /* 0x000000020000780c */ /* 0x040fe400037c1670 */
[----:B------:R-:W-:-:S02]  /*ae80*/  ISETP.LT.OR P5, PT, R0, 0x9, P5 ;  /* 0x000000090000780c */ /* 0x000fc40002fa1670 */
[----:B------:R-:W-:Y:S02]  /*ae90*/  FSEL R62, R25, -INF , !P6 ;  /* 0xff800000193e7808 */ /* 0x000fe40007000000 */
[----:B------:R-:W-:Y:S02]  /*aea0*/  ISETP.GE.AND P6, PT, R60, 0xa, PT ;  /* 0x0000000a3c00780c */ /* 0x000fe40003fc6270 */
[----:B0-----:R-:W-:Y:S02]  /*aeb0*/  FSEL R64, R28, -INF , !P5 ;  /* 0xff8000001c407808 */ /* 0x001fe40006800000 */
        /* <DEDUP_REMOVED lines=86> */
.L_x_2798:
[----:B------:R-:W-:-:S06]  /*b420*/  UISETP.NE.AND UP0, UPT, UR47, 0x1, UPT ;  /* 0x000000012f00788c */ /* 0x000fcc000bf05270 */
[----:B------:R-:W-:-:S05]  /*b430*/  PLOP3.LUT P6, PT, PT, PT, UP0, 0x80, 0x0 ;  /* 0x000000000000781c */ /* 0x000fca0003fcf008 */
[----:B------:R-:W-:-:S08]  /*b440*/  @UP0 ULDC.64 UR4, c[0x0][0x9e8] ;  /* 0x00027a0000040ab9 */ /* 0x000fd00000000a00 */
[----:B------:R-:W-:Y:S01]  /*b450*/  @P6 IMAD.HI.U32 R14, R3, UR4, RZ ;  /* 0x00000004030e6c27 */ /* 0x000fe2000f8e00ff */
[----:B------:R-:W-:-:S13]  /*b460*/  PLOP3.LUT P6, PT, PT, PT, UP0, 0x80, 0x0 ;  /* 0x000000000000781c */ /* 0x000fda0003fcf008 */
[----:B------:R-:W-:-:S07]  /*b470*/  @P6 SHF.R.U32.HI R3, RZ, UR5, R14 ;  /* 0x00000005ff036c19 */ /* 0x000fce000801160e */
.L_x_2799:
[----:B------:R-:W-:Y:S05]  /*b480*/  BSYNC B0 ;  /* 0x0000000000007941 */ /* 0x000fea0003800000 */
.L_x_2797:
[----:B------:R-:W-:-:S04]  /*b490*/  IMAD R3, R3, UR47, -R20 ;  /* 0x0000002f03037c24 */ /* 0x000fc8000f8e0a14 */
[----:B------:R-:W-:-:S05]  /*b4a0*/  IMAD.IADD R3, R3, 0x1, -R184 ;  /* 0x0000000103037824 */ /* 0x000fca00078e0ab8 */
[----:B------:R-:W-:Y:S02]  /*b4b0*/  VIMNMX R15, R15, R3, !PT ;  /* 0x000000030f0f7248 */ /* 0x000fe40007fe0100 */
[----:B------:R-:W-:-:S07]  /*b4c0*/  VIADDMNMX R0, R3, UR47, R0, PT ;  /* 0x0000002f03007c46 */ /* 0x000fce000b800100 */
.L_x_2796:
[----:B------:R-:W-:Y:S01]  /*b4d0*/  BAR.SYNC.DEFER_BLOCKING 0xf, 0x100 ;  /* 0x03c4000000007b1d */ /* 0x000fe20000010000 */
[----:B------:R-:W-:Y:S02]  /*b4e0*/  ISETP.GT.AND P3, PT, R15, 0x1, !P3 ;  /* 0x000000010f00780c */ /* 0x000fe40005f64270 */
[----:B------:R-:W-:Y:S02]  /*b4f0*/  FMNMX.FTZ R14, R32, R62, !PT ;  /* 0x0000003e200e7209 */ /* 0x000fe40007810000 */
[----:B------:R-:W-:Y:S01]  /*b500*/  ISETP.LT.OR P3, PT, R0, 0x2, P3 ;  /* 0x000000020000780c */ /* 0x000fe20001f61670 */
[----:B------:R-:W-:Y:S01]  /*b510*/  ULDC UR4, c[0x0][0x988] ;  /* 0x0002620000047ab9 */ /* 0x000fe20000000800 */
[----:B------:R-:W-:Y:S01]  /*b520*/  FMNMX.FTZ R14, R64, R14, !PT ;  /* 0x0000000e400e7209 */ /* 0x000fe20007810000 */
[----:B------:R-:W-:Y:S01]  /*b530*/  IMAD.U32 R20, RZ, RZ, UR4 ;  /* 0x00000004ff147e24 */ /* 0x000fe2000f8e00ff */
        /* <DEDUP_REMOVED lines=14> */
[----:B------:R-:W-:Y:S02]  /*b620*/  FSEL R29, R34, -INF , !P3 ;  /* 0xff800000221d7808 */ /* 0x000fe40005800000 */
[----:B------:R-:W-:Y:S02]  /*b630*/  ISETP.NE.AND P3, PT, R55, RZ, PT ;  /* 0x000000ff3700720c */ /* 0x000fe40003f65270 */
[----:B------:R-:W-:Y:S02]  /*b640*/  FMNMX.FTZ R14, R74, R14, !PT ;  /* 0x0000000e4a0e7209 */ /* 0x000fe40007810000 */
[----:B------:R-:W-:Y:S02]  /*b650*/  ISETP.GT.AND P3, PT, R15, 0x11, !P3 ;  /* 0x000000110f00780c */ /* 0x000fe40005f64270 */
[----:B------:R-:W-:Y:S02]  /*b660*/  FMNMX.FTZ R14, R44, R14, !PT ;  /* 0x0000000e2c0e7209 */ /* 0x000fe40007810000 */
[----:B------:R-:W-:-:S02]  /*b670*/  ISETP.LT.OR P3, PT, R0, 0x12, P3 ;  /* 0x000000120000780c */ /* 0x000fc40001f61670 */
[----:B------:R-:W-:Y:S02]  /*b680*/  FMNMX.FTZ R14, R76, R14, !PT ;  /* 0x0000000e4c0e7209 */ /* 0x000fe40007810000 */
[----:B------:R-:W-:Y:S02]  /*b690*/  FSEL R31, R35, -INF , !P3 ;  /* 0xff800000231f7808 */ /* 0x000fe40005800000 */
[----:B------:R-:W-:Y:S02]  /*b6a0*/  ISETP.NE.AND P3, PT, R33, RZ, PT ;  /* 0x000000ff2100720c */ /* 0x000fe40003f65270 */
[----:B------:R-:W-:Y:S02]  /*b6b0*/  FMNMX.FTZ R14, R48, R14, !PT ;  /* 0x0000000e300e7209 */ /* 0x000fe40007810000 */
[C---:B------:R-:W-:Y:S02]  /*b6c0*/  ISETP.GT.AND P3, PT, R15.reuse, 0x18, !P3 ;  /* 0x000000180f00780c */ /* 0x040fe40005f64270 */
[----:B------:R-:W-:-:S02]  /*b6d0*/  ISETP.GT.AND P4, PT, R15, 0x8, !P4 ;  /* 0x000000080f00780c */ /* 0x000fc40006784270 */
[----:B------:R-:W-:Y:S02]  /*b6e0*/  ISETP.LT.OR P3, PT, R0, 0x19, P3 ;  /* 0x000000190000780c */ /* 0x000fe40001f61670 */
[----:B------:R-:W-:Y:S02]  /*b6f0*/  FMNMX.FTZ R14, R78, R14, !PT ;  /* 0x0000000e4e0e7209 */ /* 0x000fe40007810000 */
[----:B------:R-:W-:Y:S02]  /*b700*/  FSEL R33, R38, -INF , !P3 ;  /* 0xff80000026217808 */ /* 0x000fe40005800000 */
[----:B------:R-:W-:Y:S02]  /*b710*/  ISETP.NE.AND P3, PT, R61, RZ, PT ;  /* 0x000000ff3d00720c */ /* 0x000fe40003f65270 */
[----:B------:R-:W-:Y:S02]  /*b720*/  ISETP.LT.OR P4, PT, R0, 0x9, P4 ;  /* 0x000000090000780c */ /* 0x000fe40002781670 */
[----:B------:R-:W-:-:S02]  /*b730*/  ISETP.GT.AND P3, PT, R15, 0x19, !P3 ;  /* 0x000000190f00780c */ /* 0x000fc40005f64270 */
[----:B------:R-:W-:Y:S02]  /*b740*/  FMNMX.FTZ R14, R52, R14, !PT ;  /* 0x0000000e340e7209 */ /* 0x000fe40007810000 */
[----:B------:R-:W-:Y:S02]  /*b750*/  ISETP.LT.OR P3, PT, R0, 0x1a, P3 ;  /* 0x0000001a0000780c */ /* 0x000fe40001f61670 */
[----:B------:R-:W-:Y:S02]  /*b760*/  ISETP.NE.AND P6, PT, R25, RZ, PT ;  /* 0x000000ff1900720c */ /* 0x000fe40003fc5270 */
[----:B------:R-:W-:Y:S02]  /*b770*/  FSEL R35, R39, -INF , !P3 ;  /* 0xff80000027237808 */ /* 0x000fe40005800000 */
[----:B------:R-:W-:Y:S02]  /*b780*/  ISETP.NE.AND P3, PT, R37, RZ, PT ;  /* 0x000000ff2500720c */ /* 0x000fe40003f65270 */
[----:B------:R-:W-:-:S02]  /*b790*/  FSEL R25, R30, -INF , !P4 ;  /* 0xff8000001e197808 */ /* 0x000fc40006000000 */
[----:B------:R-:W-:Y:S02]  /*b7a0*/  ISETP.GT.AND P3, PT, R15, 0x20, !P3 ;  /* 0x000000200f00780c */ /* 0x000fe40005f64270 */
[----:B------:R-:W-:Y:S02]  /*b7b0*/  ISETP.NE.AND P4, PT, R65, RZ, PT ;  /* 0x000000ff4100720c */ /* 0x000fe40003f85270 */
[----:B------:R-:W-:Y:S02]  /*b7c0*/  ISETP.LT.OR P3, PT, R0, 0x21, P3 ;  /* 0x000000210000780c */ /* 0x000fe40001f61670 */
[----:B------:R-:W-:Y:S02]  /*b7d0*/  FMNMX.FTZ R28, R60, R14, !PT ;  /* 0x0000000e3c1c7209 */ /* 0x000fe40007810000 */
[----:B------:R-:W-:Y:S02]  /*b7e0*/  FSEL R37, R42, -INF , !P3 ;  /* 0xff8000002a257808 */ /* 0x000fe40005800000 */
[----:B------:R-:W-:-:S02]  /*b7f0*/  ISETP.NE.AND P3, PT, R63, RZ, PT ;  /* 0x000000ff3f00720c */ /* 0x000fc40003f65270 */
[C---:B------:R-:W-:Y:S02]  /*b800*/  ISETP.GT.AND P5, PT, R15.reuse, 0x38, !P5 ;  /* 0x000000380f00780c */ /* 0x040fe40006fa4270 */
[----:B------:R-:W-:Y:S02]  /*b810*/  ISETP.GT.AND P3, PT, R15, 0x21, !P3 ;  /* 0x000000210f00780c */ /* 0x000fe40005f64270 */
[C---:B------:R-:W-:Y:S02]  /*b820*/  ISETP.LT.OR P5, PT, R0.reuse, 0x39, P5 ;  /* 0x000000390000780c */ /* 0x040fe40002fa1670 */
        /* <DEDUP_REMOVED lines=8> */
[----:B------:R-:W0:Y:S01]  /*b8b0*/  SHFL.BFLY PT, R45, R28, 0x2, 0x1f ;  /* 0x0c401f001c2d7f89 */ /* 0x000e2200000e0000 */
[----:B------:R-:W-:Y:S02]  /*b8c0*/  ISETP.LT.OR P3, PT, R0, 0x2a, P3 ;  /* 0x0000002a0000780c */ /* 0x000fe40001f61670 */
[----:B------:R-:W-:Y:S02]  /*b8d0*/  ISETP.GT.AND P4, PT, R15, 0x31, !P4 ;  /* 0x000000310f00780c */ /* 0x000fe40006784270 */
[----:B------:R-:W-:-:S02]  /*b8e0*/  FSEL R43, R47, -INF , !P3 ;  /* 0xff8000002f2b7808 */ /* 0x000fc40005800000 */
[----:B------:R-:W-:Y:S02]  /*b8f0*/  ISETP.GT.AND P3, PT, R15, RZ, !P6 ;  /* 0x000000ff0f00720c */ /* 0x000fe40007764270 */
[----:B------:R-:W-:Y:S02]  /*b900*/  ISETP.NE.AND P6, PT, R49, RZ, PT ;  /* 0x000000ff3100720c */ /* 0x000fe40003fc5270 */
[C---:B------:R-:W-:Y:S02]  /*b910*/  ISETP.LT.OR P3, PT, R0.reuse, 0x1, P3 ;  /* 0x000000010000780c */ /* 0x040fe40001f61670 */
[----:B------:R-:W-:Y:S02]  /*b920*/  ISETP.LT.OR P4, PT, R0, 0x32, P4 ;  /* 0x000000320000780c */ /* 0x000fe40002781670 */
[----:B------:R-:W-:Y:S02]  /*b930*/  FSEL R3, R26, -INF , !P3 ;  /* 0xff8000001a037808 */ /* 0x000fe40005800000 */
[----:B------:R-:W-:-:S02]  /*b940*/  ISETP.GT.AND P6, PT, R15, 0x39, !P6 ;  /* 0x000000390f00780c */ /* 0x000fc400077c4270 */
[----:B------:R-:W-:Y:S02]  /*b950*/  FSEL R47, R51, -INF , !P4 ;  /* 0xff800000332f7808 */ /* 0x000fe40006000000 */
[----:B------:R-:W-:Y:S02]  /*b960*/  ISETP.LT.OR P6, PT, R0, 0x3a, P6 ;  /* 0x0000003a0000780c */ /* 0x000fe400037c1670 */
[----:B------:R-:W-:Y:S02]  /*b970*/  FSEL R49, R54, -INF , !P5 ;  /* 0xff80000036317808 */ /* 0x000fe40006800000 */
[----:B0-----:R-:W-:Y:S02]  /*b980*/  FMNMX.FTZ R45, R28, R45, !PT ;  /* 0x0000002d1c2d7209 */ /* 0x001fe40007810000 */
[----:B------:R-:W-:-:S03]  /*b990*/  FSEL R51, R56, -INF , !P6 ;  /* 0xff80000038337808 */ /* 0x000fc60007000000 */
[----:B------:R-:W0:Y:S02]  /*b9a0*/  SHFL.BFLY PT, R14, R45, 0x1, 0x1f ;  /* 0x0c201f002d0e7f89 */ /* 0x000e2400000e0000 */
[----:B0-----:R-:W-:-:S04]  /*b9b0*/  FMNMX.FTZ R14, R45, R14, !PT ;  /* 0x0000000e2d0e7209 */ /* 0x001fc80007810000 */
[C---:B------:R-:W-:Y:S01]  /*b9c0*/  FSETP.NEU.FTZ.AND P3, PT, R14.reuse, -INF , PT ;  /* 0xff8000000e00780b */ /* 0x040fe20003f7d000 */
[----:B------:R-:W-:-:S05]  /*b9d0*/  FMUL.FTZ R26, R14, R20 ;  /* 0x000000140e1a7220 */ /* 0x000fca0000410000 */
[----:B------:R-:W-:Y:S02]  /*b9e0*/  FSEL R53, R26, RZ, P3 ;  /* 0x000000ff1a357208 */ /* 0x000fe40001800000 */
[----:B------:R-:W-:Y:S02]  /*b9f0*/  FMNMX.FTZ R26, R3, R24, !PT ;  /* 0x00000018031a7209 */ /* 0x000fe40007810000 */
[----:B------:R-:W-:Y:S01]  /*ba00*/  ISETP.NE.AND P3, PT, R67, RZ, PT ;  /* 0x000000ff4300720c */ /* 0x000fe20003f65270 */
[--C-:B------:R-:W-:Y:S01]  /*ba10*/  FFMA.FTZ R28, R62, R20, -R53.reuse ;  /* 0x000000143e1c7223 */ /* 0x100fe20000010835 */
[----:B------:R-:W-:Y:S01]  /*ba20*/  FMNMX.FTZ R26, R25, R26, !PT ;  /* 0x0000001a191a7209 */ /* 0x000fe20007810000 */
[-CC-:B------:R-:W-:Y:S01]  /*ba30*/  FFMA.FTZ R30, R66, R20.reuse, -R53.reuse ;  /* 0x00000014421e7223 */ /* 0x180fe20000010835 */
[----:B------:R-:W-:Y:S01]  /*ba40*/  ISETP.GT.AND P3, PT, R15, 0x30, !P3 ;  /* 0x000000300f00780c */ /* 0x000fe20005f64270 */
[--C-:B------:R-:W-:Y:S01]  /*ba50*/  FFMA.FTZ R15, R32, R20, -R53.reuse ;  /* 0x00000014200f7223 */ /* 0x100fe20000010835 */
[----:B------:R-:W-:Y:S01]  /*ba60*/  FMNMX.FTZ R26, R27, R26, !PT ;  /* 0x0000001a1b1a7209 */ /* 0x000fe20007810000 */
[----:B------:R0:W-:Y:S01]  /*ba70*/  MUFU.EX2 R55, R28 ;  /* 0x0000001c00377308 */ /* 0x0001e20000000800 */
[----:B------:R-:W-:Y:S01]  /*ba80*/  ISETP.LT.OR P3, PT, R0, 0x31, P3 ;  /* 0x000000310000780c */ /* 0x000fe20001f61670 */
[--C-:B------:R-:W-:Y:S01]  /*ba90*/  FFMA.FTZ R0, R64, R20, -R53.reuse ;  /* 0x0000001440007223 */ /* 0x100fe20000010835 */
[----:B------:R-:W-:Y:S01]  /*baa0*/  FMNMX.FTZ R26, R29, R26, !PT ;  /* 0x0000001a1d1a7209 */ /* 0x000fe20007810000 */
[-CC-:B------:R-:W-:Y:S01]  /*bab0*/  FFMA.FTZ R32, R68, R20.reuse, -R53.reuse ;  /* 0x0000001444207223 */ /* 0x180fe20000010835 */
[----:B------:R-:W-:Y:S01]  /*bac0*/  FSEL R45, R50, -INF , !P3 ;  /* 0xff800000322d7808 */ /* 0x000fe20005800000 */
[--C-:B------:R-:W-:Y:S01]  /*bad0*/  FFMA.FTZ R38, R40, R20, -R53.reuse ;  /* 0x0000001428267223 */ /* 0x100fe20000010835 */
[----:B------:R-:W-:Y:S01]  /*bae0*/  FMNMX.FTZ R26, R31, R26, !PT ;  /* 0x0000001a1f1a7209 */ /* 0x000fe20007810000 */
[----:B------:R-:W-:Y:S01]  /*baf0*/  MUFU.EX2 R164, R15 ;  /* 0x0000000f00a47308 */ /* 0x000fe20000000800 */
[-CC-:B------:R-:W-:Y:S01]  /*bb00*/  FFMA.FTZ R34, R36, R20.reuse, -R53.reuse ;  /* 0x0000001424227223 */ /* 0x180fe20000010835 */
[--C-:B------:R-:W-:Y:S01]  /*bb10*/  FFMA.FTZ R40, R78, R20, -R53.reuse ;  /* 0x000000144e287223 */ /* 0x100fe20000010835 */
[----:B------:R-:W-:Y:S01]  /*bb20*/  FMNMX.FTZ R26, R33, R26, !PT ;  /* 0x0000001a211a7209 */ /* 0x000fe20007810000 */
[-CC-:B------:R-:W-:Y:S01]  /*bb30*/  FFMA.FTZ R36, R72, R20.reuse, -R53.reuse ;  /* 0x0000001448247223 */ /* 0x180fe20000010835 */
[----:B0-----:R-:W-:-:S02]  /*bb40*/  FFMA.FTZ R28, R70, R20, -R53 ;  /* 0x00000014461c7223 */ /* 0x001fc40000010835 */
[----:B------:R-:W-:Y:S01]  /*bb50*/  FMNMX.FTZ R26, R35, R26, !PT ;  /* 0x0000001a231a7209 */ /* 0x000fe20007810000 */
[----:B------:R-:W-:Y:S03]  /*bb60*/  MUFU.EX2 R166, R0 ;  /* 0x0000000000a67308 */ /* 0x000fe60000000800 */
[----:B------:R-:W-:-:S04]  /*bb70*/  FMNMX.FTZ R26, R37, R26, !PT ;  /* 0x0000001a251a7209 */ /* 0x000fc80007810000 */
[----:B------:R-:W-:Y:S01]  /*bb80*/  FMNMX.FTZ R26, R39, R26, !PT ;  /* 0x0000001a271a7209 */ /* 0x000fe20007810000 */
[----:B------:R0:W-:Y:S03]  /*bb90*/  MUFU.EX2 R57, R30 ;  /* 0x0000001e00397308 */ /* 0x0001e60000000800 */
[----:B------:R-:W-:-:S04]  /*bba0*/  FMNMX.FTZ R26, R41, R26, !PT ;  /* 0x0000001a291a7209 */ /* 0x000fc80007810000 */
[----:B------:R-:W-:Y:S01]  /*bbb0*/  FMNMX.FTZ R26, R43, R26, !PT ;  /* 0x0000001a2b1a7209 */ /* 0x000fe20007810000 */
[----:B------:R-:W-:Y:S01]  /*bbc0*/  MUFU.EX2 R32, R32 ;  /* 0x0000002000207308 */ /* 0x000fe20000000800 */
[----:B0-----:R-:W-:Y:S02]  /*bbd0*/  FFMA.FTZ R30, R76, R20, -R53 ;  /* 0x000000144c1e7223 */ /* 0x001fe40000010835 */
[----:B------:R-:W-:-:S04]  /*bbe0*/  FMNMX.FTZ R26, R45, R26, !PT ;  /* 0x0000001a2d1a7209 */ /* 0x000fc80007810000 */
[----:B------:R-:W-:Y:S01]  /*bbf0*/  FMNMX.FTZ R26, R47, R26, !PT ;  /* 0x0000001a2f1a7209 */ /* 0x000fe20007810000 */
[----:B------:R-:W-:Y:S03]  /*bc00*/  MUFU.EX2 R65, R30 ;  /* 0x0000001e00417308 */ /* 0x000fe60000000800 */
[----:B------:R-:W-:-:S04]  /*bc10*/  FMNMX.FTZ R26, R49, R26, !PT ;  /* 0x0000001a311a7209 */ /* 0x000fc80007810000 */
[----:B------:R-:W-:Y:S01]  /*bc20*/  FMNMX.FTZ R26, R51, R26, !PT ;  /* 0x0000001a331a7209 */ /* 0x000fe20007810000 */
[----:B------:R0:W-:Y:S04]  /*bc30*/  MUFU.EX2 R61, R36 ;  /* 0x00000024003d7308 */ /* 0x0001e80000000800 */
[----:B------:R-:W3:Y:S04]  /*bc40*/  SHFL.BFLY PT, R15, R26, 0x2, 0x1f ;  /* 0x0c401f001a0f7f89 */ /* 0x000ee800000e0000 */
[----:B------:R-:W-:Y:S01]  /*bc50*/  MUFU.EX2 R67, R40 ;  /* 0x0000002800437308 */ /* 0x000fe20000000800 */
[----:B0-----:R-:W-:-:S07]  /*bc60*/  FFMA.FTZ R36, R48, R20, -R53 ;  /* 0x0000001430247223 */ /* 0x001fce0000010835 */
[----:B------:R0:W4:Y:S08]  /*bc70*/  MUFU.EX2 R59, R28 ;  /* 0x0000001c003b7308 */ /* 0x0001300000000800 */
[----:B------:R-:W5:Y:S01]  /*bc80*/  MUFU.EX2 R34, R34 ;  /* 0x0000002200227308 */ /* 0x000f620000000800 */
[-CC-:B0-----:R-:W-:Y:S01]  /*bc90*/  FFMA.FTZ R28, R44, R20.reuse, -R53.reuse ;  /* 0x000000142c1c7223 */ /* 0x181fe20000010835 */
[----:B---3--:R-:W-:Y:S01]  /*bca0*/  FMNMX.FTZ R0, R26, R15, !PT ;  /* 0x0000000f1a007209 */ /* 0x008fe20007810000 */
[----:B------:R-:W-:-:S05]  /*bcb0*/  FFMA.FTZ R26, R74, R20, -R53 ;  /* 0x000000144a1a7223 */ /* 0x000fca0000010835 */
[----:B------:R-:W-:Y:S01]  /*bcc0*/  MUFU.EX2 R38, R38 ;  /* 0x0000002600267308 */ /* 0x000fe20000000800 */
[----:B------:R-:W0:Y:S01]  /*bcd0*/  SHFL.BFLY PT, R15, R0, 0x1, 0x1f ;  /* 0x0c201f00000f7f89 */ /* 0x000e2200000e0000 */
[----:B----4-:R-:W-:-:S06]  /*bce0*/  F2FP.BF16.F32.PACK_AB R160, R59, R32 ;  /* 0x000000203ba0723e */ /* 0x010fcc00000010ff */
[----:B------:R-:W3:Y:S01]  /*bcf0*/  MUFU.EX2 R63, R26 ;  /* 0x0000001a003f7308 */ /* 0x000ee20000000800 */
[----:B-----5:R-:W-:-:S07]  /*bd00*/  F2FP.BF16.F32.PACK_AB R162, R61, R34 ;  /* 0x000000223da2723e */ /* 0x020fce00000010ff */
[----:B------:R-:W4:Y:S08]  /*bd10*/  MUFU.EX2 R28, R28 ;  /* 0x0000001c001c7308 */ /* 0x000f300000000800 */
[----:B------:R-:W5:Y:S01]  /*bd20*/  MUFU.EX2 R36, R36 ;  /* 0x0000002400247308 */ /* 0x000f620000000800 */
[----:B0-----:R-:W-:Y:S01]  /*bd30*/  FMNMX.FTZ R15, R0, R15, !PT ;  /* 0x0000000f000f7209 */ /* 0x001fe20007810000 */
[-CC-:B------:R-:W-:Y:S01]  /*bd40*/  FFMA.FTZ R0, R52, R20.reuse, -R53.reuse ;  /* 0x0000001434007223 */ /* 0x180fe20000010835 */
[----:B------:R-:W-:Y:S01]  /*bd50*/  FFMA.FTZ R53, R60, R20, -R53 ;  /* 0x000000143c357223 */ /* 0x000fe20000010835 */
[----:B---3--:R-:W-:-:S02]  /*bd60*/  F2FP.BF16.F32.PACK_AB R156, R63, R38 ;  /* 0x000000263f9c723e */ /* 0x008fc400000010ff */
[C---:B------:R-:W-:Y:S01]  /*bd70*/  FMUL.FTZ R26, R15.reuse, R20 ;  /* 0x000000140f1a7220 */ /* 0x040fe20000410000 */
[----:B------:R-:W-:Y:S01]  /*bd80*/  FSETP.NEU.FTZ.AND P3, PT, R15, -INF , PT ;  /* 0xff8000000f00780b */ /* 0x000fe20003f7d000 */
[----:B------:R-:W-:Y:S01]  /*bd90*/  MUFU.EX2 R0, R0 ;  /* 0x0000000000007308 */ /* 0x000fe20000000800 */
[----:B----4-:R-:W-:Y:S02]  /*bda0*/  F2FP.BF16.F32.PACK_AB R158, R65, R28 ;  /* 0x0000001c419e723e */ /* 0x010fe400000010ff */
[----:B------:R-:W-:-:S05]  /*bdb0*/  FSEL R26, R26, RZ, P3 ;  /* 0x000000ff1a1a7208 */ /* 0x000fca0001800000 */
        /* <DEDUP_REMOVED lines=14> */
[----:B------:R-:W0:Y:S01]  /*bea0*/  MUFU.EX2 R24, R24 ;  /* 0x0000001800187308 */ /* 0x000e220000000800 */
[-CC-:B------:R-:W-:Y:S01]  /*beb0*/  FFMA.FTZ R47, R47, R20.reuse, -R26.reuse ;  /* 0x000000142f2f7223 */ /* 0x180fe2000001081a */
[-CC-:B------:R-:W-:Y:S01]  /*bec0*/  FFMA.FTZ R49, R49, R20.reuse, -R26.reuse ;  /* 0x0000001431317223 */ /* 0x180fe2000001081a */
[----:B------:R-:W-:Y:S01]  /*bed0*/  FFMA.FTZ R26, R51, R20, -R26 ;  /* 0x00000014331a7223 */ /* 0x000fe2000001081a */
[----:B-----5:R-:W-:-:S04]  /*bee0*/  F2FP.BF16.F32.PACK_AB R152, R67, R36 ;  /* 0x000000244398723e */ /* 0x020fc800000010ff */
[----:B------:R-:W3:Y:S08]  /*bef0*/  MUFU.EX2 R25, R25 ;  /* 0x0000001900197308 */ /* 0x000ef00000000800 */
[----:B------:R4:W5:Y:S01]  /*bf00*/  MUFU.EX2 R30, R27 ;  /* 0x0000001b001e7308 */ /* 0x0009620000000800 */
[----:B0-----:R-:W-:Y:S01]  /*bf10*/  FADD.FTZ R48, R3, R24 ;  /* 0x0000001803307221 */ /* 0x001fe20000010000 */
[----:B------:R-:W-:-:S06]  /*bf20*/  F2FP.BF16.F32.PACK_AB R165, R24, R3 ;  /* 0x0000000318a5723e */ /* 0x000fcc00000010ff */
[----:B------:R-:W0:Y:S01]  /*bf30*/  MUFU.EX2 R29, R29 ;  /* 0x0000001d001d7308 */ /* 0x000e220000000800 */
[----:B----4-:R-:W-:Y:S01]  /*bf40*/  FADD.FTZ R27, R164, R55 ;  /* 0x00000037a41b7221 */ /* 0x010fe20000010000 */
[----:B------:R-:W-:-:S03]  /*bf50*/  F2FP.BF16.F32.PACK_AB R164, R55, R164 ;  /* 0x000000a437a4723e */ /* 0x000fc600000010ff */
[----:B------:R-:W-:Y:S01]  /*bf60*/  FADD.FTZ R50, R166, R27 ;  /* 0x0000001ba6327221 */ /* 0x000fe20000010000 */
[----:B---3--:R-:W-:Y:S01]  /*bf70*/  FADD.FTZ R27, R25, R48 ;  /* 0x00000030191b7221 */ /* 0x008fe20000010000 */
[----:B------:R-:W-:Y:S01]  /*bf80*/  F2FP.BF16.F32.PACK_AB R166, R57, R166 ;  /* 0x000000a639a6723e */ /* 0x000fe200000010ff */
[----:B------:R3:W4:Y:S01]  /*bf90*/  MUFU.EX2 R40, R31 ;  /* 0x0000001f00287308 */ /* 0x0007220000000800 */
[----:B-----5:R-:W-:-:S05]  /*bfa0*/  F2FP.BF16.F32.PACK_AB R167, R30, R25 ;  /* 0x000000191ea7723e */ /* 0x020fca00000010ff */
[----:B------:R1:W-:Y:S02]  /*bfb0*/  STSM.16.M88.4 [R195+0x26800], R164 ;  /* 0x026800a4c3007844 */ /* 0x0003e40000000200 */
[----:B------:R-:W5:Y:S01]  /*bfc0*/  MUFU.EX2 R33, R33 ;  /* 0x0000002100217308 */ /* 0x000f620000000800 */
[----:B---3--:R-:W-:Y:S01]  /*bfd0*/  FADD.FTZ R31, R57, R50 ;  /* 0x00000032391f7221 */ /* 0x008fe20000010000 */
[----:B------:R-:W-:-:S03]  /*bfe0*/  FADD.FTZ R50, R30, R27 ;  /* 0x0000001b1e327221 */ /* 0x000fc60000010000 */
[----:B------:R-:W-:Y:S01]  /*bff0*/  FADD.FTZ R52, R32, R31 ;  /* 0x0000001f20347221 */ /* 0x000fe20000010000 */
[----:B0-----:R-:W-:Y:S02]  /*c000*/  FADD.FTZ R27, R29, R50 ;  /* 0x000000321d1b7221 */ /* 0x001fe40000010000 */
[----:B------:R-:W0:Y:S01]  /*c010*/  MUFU.EX2 R42, R35 ;  /* 0x00000023002a7308 */ /* 0x000e220000000800 */
[----:B------:R-:W-:Y:S01]  /*c020*/  FADD.FTZ R31, R59, R52 ;  /* 0x000000343b1f7221 */ /* 0x000fe20000010000 */
[C---:B----4-:R-:W-:Y:S01]  /*c030*/  FADD.FTZ R50, R40.reuse, R27 ;  /* 0x0000001b28327221 */ /* 0x050fe20000010000 */
[----:B------:R-:W-:Y:S02]  /*c040*/  F2FP.BF16.F32.PACK_AB R161, R40, R29 ;  /* 0x0000001d28a1723e */ /* 0x000fe400000010ff */
[----:B------:R-:W-:-:S03]  /*c050*/  FADD.FTZ R52, R34, R31 ;  /* 0x0000001f22347221 */ /* 0x000fc60000010000 */
[----:B------:R-:W3:Y:S01]  /*c060*/  MUFU.EX2 R37, R37 ;  /* 0x0000002500257308 */ /* 0x000ee20000000800 */
[----:B-----5:R-:W-:Y:S01]  /*c070*/  FADD.FTZ R27, R33, R50 ;  /* 0x00000032211b7221 */ /* 0x020fe20000010000 */
[----:B------:R-:W-:-:S04]  /*c080*/  FADD.FTZ R31, R61, R52 ;  /* 0x000000343d1f7221 */ /* 0x000fc80000010000 */
[----:B------:R-:W-:Y:S02]  /*c090*/  FADD.FTZ R50, R38, R31 ;  /* 0x0000001f26327221 */ /* 0x000fe40000010000 */
[----:B------:R-:W4:Y:S01]  /*c0a0*/  MUFU.EX2 R44, R39 ;  /* 0x00000027002c7308 */ /* 0x000f220000000800 */
[C---:B0-----:R-:W-:Y:S01]  /*c0b0*/  FADD.FTZ R32, R42.reuse, R27 ;  /* 0x0000001b2a207221 */ /* 0x041fe20000010000 */
[----:B------:R-:W-:Y:S01]  /*c0c0*/  FADD.FTZ R27, R63, R50 ;  /* 0x000000323f1b7221 */ /* 0x000fe20000010000 */
[----:B------:R-:W-:-:S03]  /*c0d0*/  F2FP.BF16.F32.PACK_AB R163, R42, R33 ;  /* 0x000000212aa3723e */ /* 0x000fc600000010ff */
[----:B------:R-:W-:Y:S02]  /*c0e0*/  FADD.FTZ R30, R28, R27 ;  /* 0x0000001b1c1e7221 */ /* 0x000fe40000010000 */
[----:B------:R-:W0:Y:S01]  /*c0f0*/  MUFU.EX2 R41, R41 ;  /* 0x0000002900297308 */ /* 0x000e220000000800 */
[----:B---3--:R-:W-:Y:S01]  /*c100*/  FADD.FTZ R3, R37, R32 ;  /* 0x0000002025037221 */ /* 0x008fe20000010000 */
[----:B------:R-:W-:Y:S01]  /*c110*/  FADD.FTZ R65, R65, R30 ;  /* 0x0000001e41417221 */ /* 0x000fe20000010000 */
[----:B------:R1:W-:Y:S03]  /*c120*/  STSM.16.M88.4 [R196], R160 ;  /* 0x000000a0c4007844 */ /* 0x0003e60000000200 */
[----:B------:R-:W-:Y:S02]  /*c130*/  FADD.FTZ R36, R36, R65 ;  /* 0x0000004124247221 */ /* 0x000fe40000010000 */
[----:B------:R-:W3:Y:S01]  /*c140*/  MUFU.EX2 R46, R43 ;  /* 0x0000002b002e7308 */ /* 0x000ee20000000800 */
[C---:B----4-:R-:W-:Y:S01]  /*c150*/  FADD.FTZ R24, R44.reuse, R3 ;  /* 0x000000032c187221 */ /* 0x050fe20000010000 */
[----:B------:R-:W-:Y:S01]  /*c160*/  F2FP.BF16.F32.PACK_AB R157, R44, R37 ;  /* 0x000000252c9d723e */ /* 0x000fe200000010ff */
[----:B------:R-:W-:-:S05]  /*c170*/  FADD.FTZ R67, R67, R36 ;  /* 0x0000002443437221 */ /* 0x000fca0000010000 */
[----:B------:R-:W-:Y:S01]  /*c180*/  MUFU.EX2 R45, R45 ;  /* 0x0000002d002d7308 */ /* 0x000fe20000000800 */
[----:B0-----:R-:W-:-:S07]  /*c190*/  FADD.FTZ R3, R41, R24 ;  /* 0x0000001829037221 */ /* 0x001fce0000010000 */
[----:B------:R-:W0:Y:S01]  /*c1a0*/  MUFU.EX2 R48, R47 ;  /* 0x0000002f00307308 */ /* 0x000e220000000800 */
[C---:B---3--:R-:W-:Y:S01]  /*c1b0*/  F2FP.BF16.F32.PACK_AB R159, R46.reuse, R41 ;  /* 0x000000292e9f723e */ /* 0x048fe200000010ff */
[----:B------:R-:W-:-:S04]  /*c1c0*/  FADD.FTZ R46, R46, R3 ;  /* 0x000000032e2e7221 */ /* 0x000fc80000010000 */
[----:B------:R1:W-:Y:S02]  /*c1d0*/  STSM.16.M88.4 [R198], R156 ;  /* 0x0000009cc6007844 */ /* 0x0003e40000000200 */
[----:B------:R-:W3:Y:S08]  /*c1e0*/  MUFU.EX2 R53, R53 ;  /* 0x0000003500357308 */ /* 0x000ef00000000800 */
[----:B------:R-:W4:Y:S01]  /*c1f0*/  MUFU.EX2 R49, R49 ;  /* 0x0000003100317308 */ /* 0x000f220000000800 */
[----:B0-----:R-:W-:Y:S01]  /*c200*/  F2FP.BF16.F32.PACK_AB R153, R48, R45 ;  /* 0x0000002d3099723e */ /* 0x001fe200000010ff */
[----:B------:R-:W-:-:S04]  /*c210*/  FADD.FTZ R45, R45, R46 ;  /* 0x0000002e2d2d7221 */ /* 0x000fc80000010000 */
[----:B------:R-:W-:Y:S02]  /*c220*/  FADD.FTZ R48, R48, R45 ;  /* 0x0000002d30307221 */ /* 0x000fe40000010000 */
[----:B------:R-:W0:Y:S01]  /*c230*/  MUFU.EX2 R26, R26 ;  /* 0x0000001a001a7308 */ /* 0x000e220000000800 */
[----:B---3--:R-:W-:Y:S01]  /*c240*/  F2FP.BF16.F32.PACK_AB R154, R53, R0 ;  /* 0x00000000359a723e */ /* 0x008fe200000010ff */
[----:B------:R-:W-:-:S04]  /*c250*/  FADD.FTZ R0, R0, R67 ;  /* 0x0000004300007221 */ /* 0x000fc80000010000 */
[----:B------:R-:W-:Y:S01]  /*c260*/  FADD.FTZ R0, R53, R0 ;  /* 0x0000000035007221 */ /* 0x000fe20000010000 */
[----:B----4-:R-:W-:Y:S01]  /*c270*/  FADD.FTZ R3, R49, R48 ;  /* 0x0000003031037221 */ /* 0x010fe20000010000 */
[----:B0-----:R-:W-:-:S03]  /*c280*/  F2FP.BF16.F32.PACK_AB R155, R26, R49 ;  /* 0x000000311a9b723e */ /* 0x001fc600000010ff */
[----:B------:R-:W-:Y:S02]  /*c290*/  FADD.FTZ R3, R26, R3 ;  /* 0x000000031a037221 */ /* 0x000fe40000010000 */
[----:B------:R1:W-:Y:S01]  /*c2a0*/  STSM.16.M88.4 [R197], R152 ;  /* 0x00000098c5007844 */ /* 0x0003e20000000200 */
[----:B------:R-:W-:Y:S05]  /*c2b0*/  @!P0 BRA `(.L_x_2800) ;  /* 0x0000000000048947 */ /* 0x000fea0003800000 */
[----:B------:R-:W-:Y:S01]  /*c2c0*/  BPT.TRAP 0x1 ;  /* 0x000000040000795c */ /* 0x000fe20000300000 */
.L_x_2800:
[----:B------:R0:W3:Y:S01]  /*c2d0*/  SYNCS.PHASECHK.TRANS64.TRYWAIT P3, [R12+URZ+0x28c50], R21 ;  /* 0x028c50150c0075a7 */ /* 0x0000e2000806017f */
[----:B------:R-:W-:Y:S05]  /*c2e0*/  @!P0 BRA `(.L_x_2801) ;  /* 0x0000000000048947 */ /* 0x000fea0003800000 */
[----:B------:R-:W-:Y:S01]  /*c2f0*/  BPT.TRAP 0x1 ;  /* 0x000000040000795c */ /* 0x000fe20000300000 */
.L_x_2801:
[----:B------:R-:W-:Y:S01]  /*c300*/  ULDC UR40, c[0x0][0x9e4] ;  /* 0x0002790000287ab9 */ /* 0x000fe20000000800 */
[----:B------:R-:W-:Y:S01]  /*c310*/  ULDC UR44, c[0x0][0x9d8] ;  /* 0x00027600002c7ab9 */ /* 0x000fe20000000800 */
[----:B------:R-:W-:Y:S01]  /*c320*/  ULDC UR39, c[0x0][0x988] ;  /* 0x0002620000277ab9 */ /* 0x000fe20000000800 */
[----:B------:R-:W-:Y:S01]  /*c330*/  ULDC UR41, c[0x0][0x9e0] ;  /* 0x0002780000297ab9 */ /* 0x000fe20000000800 */
[----:B------:R-:W-:Y:S01]  /*c340*/  BSSY B0, `(.L_x_2802) ;  /* 0x0000006000007945 */ /* 0x000fe20003800000 */
[----:B------:R-:W-:Y:S02]  /*c350*/  IMAD R170, R18, 0x1000, R190 ;  /* 0x0000100012aa7824 */ /* 0x000fe400078e02be */
[----:B------:R-:W-:Y:S01]  /*c360*/  IMAD.MOV.U32 R171, RZ, RZ, 0x40000040 ;  /* 0x40000040ffab7424 */ /* 0x000fe200078e00ff */
[----:B---3--:R-:W-:Y:S06]  /*c370*/  @P3 BRA `(.L_x_2803) ;  /* 0x0000000000083947 */ /* 0x008fec0003800000 */
[----:B------:R-:W3:Y:S02]  /*c380*/  SYNCS.PHASECHK.TRANS64.TRYWAIT P3, [R12+URZ+0x28c50], R21 ;  /* 0x028c50150c0075a7 */ /* 0x000ee4000806017f */
[----:B---3--:R-:W-:Y:S05]  /*c390*/  @!P3 BRA `(.L_x_2804) ;  /* 0x0000014c0084b947 */ /* 0x008fea0003800000 */
.L_x_2803:
[----:B------:R-:W-:Y:S05]  /*c3a0*/  BSYNC B0 ;  /* 0x0000000000007941 */ /* 0x000fea0003800000 */
.L_x_2802:
[----:B------:R-:W-:Y:S01]  /*c3b0*/  R2UR UR6, R170 ;  /* 0x00000000aa0672ca */ /* 0x000fe200000e0000 */
[----:B------:R-:W-:Y:S01]  /*c3c0*/  WARPGROUP.ARRIVE ;  /* 0x00000000000079c5 */ /* 0x000fe20000000000 */
[----:B------:R-:W-:Y:S01]  /*c3d0*/  R2UR UR7, R171 ;  /* 0x00000000ab0772ca */ /* 0x000fe200000e0000 */
[----:B------:R-:W-:Y:S01]  /*c3e0*/  IMAD.MOV.U32 R171, RZ, RZ, 0x40000040 ;  /* 0x40000040ffab7424 */ /* 0x000fe200078e00ff */
[----:B0123--:R-:W0:Y:S01]  /*c3f0*/  @P2 LDC R21, c[0x0][0x44c] ;  /* 0x00011300ff152b82 */ /* 0x00fe220000000800 */
[----:B------:R-:W-:Y:S01]  /*c400*/  UISETP.NE.AND UP0, UPT, UR48, URZ, UPT ;  /* 0x0000003f3000728c */ /* 0x000fe2000bf05270 */
[----:B------:R-:W-:-:S05]  /*c410*/  @!P1 VIADD R12, R12, 0x28c60 ;  /* 0x00028c600c0c9836 */ /* 0x000fca0000000000 */
[----:B------:R-:W-:Y:S02]  /*c420*/  @!P1 PRMT R12, RZ, 0x654, R12 ;  /* 0x00000654ff0c9816 */ /* 0x000fe4000000000c */
[----:B------:R-:W-:Y:S02]  /*c430*/  PLOP3.LUT P3, PT, PT, PT, UP0, 0x40, 0x0 ;  /* 0x000000000000781c */ /* 0x000fe40003f6e808 */
[----:B------:R-:W-:Y:S01]  /*c440*/  HGMMA.64x256x16.F32.BF16 R24, R164, gdesc[UR4].tnspB, RZ, !UPT, gsb0 ;  /* 0x43e00004a4187df0 */ /* 0x000fe2000c0018ff */
[----:B0-----:R-:W-:Y:S02]  /*c450*/  @P2 IMAD.HI.U32 R21, R192, R21, RZ ;  /* 0x00000015c0152227 */ /* 0x001fe400078e00ff */
[----:B------:R-:W-:Y:S02]  /*c460*/  WARPGROUP.DEPBAR.LE gsb0, 0x0 ;  /* 0x00008000000079c5 */ /* 0x000fe40000010000 */
[----:B------:R-:W-:Y:S01]  /*c470*/  VIADD R164, R170, 0x80 ;  /* 0x00000080aaa47836 */ /* 0x000fe20000000000 */
[----:B------:R-:W-:Y:S01]  /*c480*/  WARPGROUP.ARRIVE ;  /* 0x00000000000079c5 */ /* 0x000fe20000000000 */
[----:B------:R-:W-:-:S03]  /*c490*/  IMAD.MOV.U32 R165, RZ, RZ, 0x40000040 ;  /* 0x40000040ffa57424 */ /* 0x000fc600078e00ff */
[----:B------:R-:W-:Y:S02]  /*c4a0*/  R2UR UR6, R164 ;  /* 0x00000000a40672ca */ /* 0x000fe400000e0000 */
[----:B------:R-:W-:-:S15]  /*c4b0*/  R2UR UR7, R165 ;  /* 0x00000000a50772ca */ /* 0x000fde00000e0000 */
[----:B------:R-:W-:-:S01]  /*c4c0*/  NOP ;  /* 0x0000000000007918 */ /* 0x000fc20000000000 */
[----:B------:R-:W-:Y:S03]  /*c4d0*/  HGMMA.64x256x16.F32.BF16 R24, R160, gdesc[UR4].tnspB, R24, gsb0 ;  /* 0x43e00004a0187df0 */ /* 0x000fe60008001818 */
[----:B------:R-:W-:Y:S02]  /*c4e0*/  WARPGROUP.DEPBAR.LE gsb0, 0x0 ;  /* 0x00008000000079c5 */ /* 0x000fe40000010000 */
[C---:B------:R-:W-:Y:S01]  /*c4f0*/  VIADD R160, R170.reuse, 0x100 ;  /* 0x00000100aaa07836 */ /* 0x040fe20000000000 */
[----:B------:R-:W-:Y:S01]  /*c500*/  WARPGROUP.ARRIVE ;  /* 0x00000000000079c5 */ /* 0x000fe20000000000 */
[----:B------:R-:W-:Y:S02]  /*c510*/  IMAD.MOV.U32 R161, RZ, RZ, 0x40000040 ;  /* 0x40000040ffa17424 */ /* 0x000fe400078e00ff */
[----:B------:R-:W-:Y:S01]  /*c520*/  VIADD R170, R170, 0x180 ;  /* 0x00000180aaaa7836 */ /* 0x000fe20000000000 */
[----:B------:R-:W-:-:S02]  /*c530*/  R2UR UR6, R160 ;  /* 0x00000000a00672ca */ /* 0x000fc400000e0000 */
[----:B------:R-:W-:-:S15]  /*c540*/  R2UR UR7, R161 ;  /* 0x00000000a10772ca */ /* 0x000fde00000e0000 */
[----:B------:R-:W-:-:S01]  /*c550*/  NOP ;  /* 0x0000000000007918 */ /* 0x000fc20000000000 */
        /* <DEDUP_REMOVED lines=13> */
[----:B0-----:R-:W0:Y:S01]  /*c630*/  FENCE.VIEW.ASYNC.S ;  /* 0x00000000000073c6 */ /* 0x001e220000000000 */
[----:B------:R-:W1:Y:S01]  /*c640*/  @P2 LDC R152, c[0x0][0x450] ;  /* 0x00011400ff982b82 */ /* 0x000e620000000800 */
[----:B0-----:R-:W-:-:S07]  /*c650*/  NOP ;  /* 0x0000000000007918 */ /* 0x001fce0000000000 */
[----:B------:R-:W-:Y:S06]  /*c660*/  BAR.ARV 0xe, 0x100 ;  /* 0x0384000000007b1d */ /* 0x000fec0000002000 */
[----:B------:R0:W-:Y:S02]  /*c670*/  @!P1 SYNCS.ARRIVE.TRANS64.RED.A1T0 RZ, [R12+URZ], RZ ;  /* 0x000000ff0cff99a7 */ /* 0x0001e4000810043f */
[----:B0-----:R-:W-:Y:S01]  /*c680*/  IMAD.MOV.U32 R12, RZ, RZ, R192 ;  /* 0x000000ffff0c7224 */ /* 0x001fe200078e00c0 */
[----:B-1----:R-:W-:-:S04]  /*c690*/  @P2 SHF.R.U32.HI R12, RZ, R152, R21 ;  /* 0x00000098ff0c2219 */ /* 0x002fc80000011615 */
[----:B------:R-:W-:Y:S01]  /*c6a0*/  IADD3 R153, R12, R23, -R22 ;  /* 0x000000170c997210 */ /* 0x000fe20007ffe816 */
[----:B------:R-:W-:-:S04]  /*c6b0*/  VIADD R12, R168, 0xfffffffe ;  /* 0xfffffffea80c7836 */ /* 0x000fc80000000000 */
[----:B------:R-:W-:Y:S01]  /*c6c0*/  VIADD R21, R153, UR46 ;  /* 0x0000002e99157c36 */ /* 0x000fe20008000000 */
[----:B------:R-:W-:Y:S06]  /*c6d0*/  @P3 BRA `(.L_x_2805) ;  /* 0x0000000000543947 */ /* 0x000fec0003800000 */
[C---:B------:R-:W-:Y:S01]  /*c6e0*/  ISETP.GT.AND P3, PT, R153.reuse, RZ, PT ;  /* 0x000000ff9900720c */ /* 0x040fe20003f64270 */
[----:B------:R-:W-:Y:S01]  /*c6f0*/  BSSY B0, `(.L_x_2806) ;  /* 0x0000010000007945 */ /* 0x000fe20003800000 */
[----:B------:R-:W-:-:S11]  /*c700*/  VIADD R152, R153, 0xffffffff ;  /* 0xffffffff99987836 */ /* 0x000fd60000000000 */
[----:B------:R-:W-:Y:S05]  /*c710*/  @P3 BRA `(.L_x_2807) ;  /* 0x0000000000203947 */ /* 0x000fea0003800000 */
[----:B------:R-:W-:Y:S01]  /*c720*/  UISETP.NE.AND UP0, UPT, UR47, 0x1, UPT ;  /* 0x000000012f00788c */ /* 0x000fe2000bf05270 */
[----:B------:R-:W-:-:S05]  /*c730*/  IMAD.MOV R152, RZ, RZ, -R153 ;  /* 0x000000ffff987224 */ /* 0x000fca00078e0a99 */
[----:B------:R-:W-:-:S05]  /*c740*/  PLOP3.LUT P3, PT, PT, PT, UP0, 0x80, 0x0 ;  /* 0x000000000000781c */ /* 0x000fca0003f6f008 */
[----:B------:R-:W-:-:S08]  /*c750*/  @UP0 ULDC.64 UR4, c[0x0][0x9e8] ;  /* 0x00027a0000040ab9 */ /* 0x000fd00000000a00 */
[----:B------:R-:W-:-:S05]  /*c760*/  @P3 IMAD.HI.U32 R153, R152, UR4, RZ ;  /* 0x0000000498993c27 */ /* 0x000fca000f8e00ff */
[----:B------:R-:W-:-:S04]  /*c770*/  @P3 SHF.R.U32.HI R152, RZ, UR5, R153 ;  /* 0x00000005ff983c19 */ /* 0x000fc80008011699 */
[----:B------:R-:W-:Y:S01]  /*c780*/  LOP3.LUT R152, RZ, R152, RZ, 0x33, !PT ;  /* 0x00000098ff987212 */ /* 0x000fe200078e33ff */
[----:B------:R-:W-:Y:S06]  /*c790*/  BRA `(.L_x_2808) ;  /* 0x0000000000147947 */ /* 0x000fec0003800000 */
.L_x_2807:
[----:B------:R-:W-:-:S06]  /*c7a0*/  UISETP.NE.AND UP0, UPT, UR47, 0x1, UPT ;  /* 0x000000012f00788c */ /* 0x000fcc000bf05270 */
[----:B------:R-:W-:-:S05]  /*c7b0*/  PLOP3.LUT P3, PT, PT, PT, UP0, 0x80, 0x0 ;  /* 0x000000000000781c */ /* 0x000fca0003f6f008 */
[----:B------:R-:W-:-:S08]  /*c7c0*/  @UP0 ULDC.64 UR4, c[0x0][0x9e8] ;  /* 0x00027a0000040ab9 */ /* 0x000fd00000000a00 */
[----:B------:R-:W-:-:S05]  /*c7d0*/  @P3 IMAD.HI.U32 R153, R152, UR4, RZ ;  /* 0x0000000498993c27 */ /* 0x000fca000f8e00ff */
[----:B------:R-:W-:-:S07]  /*c7e0*/  @P3 SHF.R.U32.HI R152, RZ, UR5, R153 ;  /* 0x00000005ff983c19 */ /* 0x000fce0008011699 */
.L_x_2808:
[----:B------:R-:W-:Y:S05]  /*c7f0*/  BSYNC B0 ;  /* 0x0000000000007941 */ /* 0x000fea0003800000 */
.L_x_2806:
[----:B------:R-:W-:-:S04]  /*c800*/  IMAD.U32 R153, RZ, RZ, UR47 ;  /* 0x0000002fff997e24 */ /* 0x000fc8000f8e00ff */
[----:B------:R-:W-:-:S05]  /*c810*/  IMAD R152, R152, R153, UR47 ;  /* 0x0000002f98987e24 */ /* 0x000fca000f8e0299 */
[----:B------:R-:W-:-:S07]  /*c820*/  VIMNMX R21, R21, R152, PT ;  /* 0x0000009815157248 */ /* 0x000fce0003fe0100 */
.L_x_2805:
[----:B------:R-:W-:Y:S01]  /*c830*/  SHF.R.S32.HI R152, RZ, 0x1f, R21 ;  /* 0x0000001fff987819 */ /* 0x000fe20000011415 */
[----:B------:R-:W-:Y:S03]  /*c840*/  BSSY B1, `(.L_x_2809) ;  /* 0x0000291000017945 */ /* 0x000fe60003800000 */
[----:B------:R-:W-:-:S04]  /*c850*/  LEA.HI R152, R152, R21, RZ, 0x6 ;  /* 0x0000001598987211 */ /* 0x000fc800078f30ff */
[----:B------:R-:W-:-:S04]  /*c860*/  SHF.R.S32.HI R213, RZ, 0x6, R152 ;  /* 0x00000006ffd57819 */ /* 0x000fc80000011498 */
[----:B------:R-:W-:-:S04]  /*c870*/  VIMNMX R213, R202, R213, !PT ;  /* 0x000000d5cad57248 */ /* 0x000fc80007fe0100 */
[----:B------:R-:W-:-:S13]  /*c880*/  ISETP.GE.AND P3, PT, R12, R213, PT ;  /* 0x000000d50c00720c */ /* 0x000fda0003f66270 */
[----:B------:R-:W-:Y:S05]  /*c890*/  @!P3 BRA `(.L_x_2810) ;  /* 0x00000028002cb947 */ /* 0x000fea0003800000 */
[----:B------:R-:W-:Y:S01]  /*c8a0*/  BSSY B0, `(.L_x_2811) ;  /* 0x0000287000007945 */ /* 0x000fe20003800000 */
.L_x_2830:
[----:B------:R-:W-:-:S05]  /*c8b0*/  VIADD R214, R18, 0x1 ;  /* 0x0000000112d67836 */ /* 0x000fca0000000000 */
[----:B------:R-:W-:-:S04]  /*c8c0*/  ISETP.NE.AND P3, PT, R214, 0x2, PT ;  /* 0x00000002d600780c */ /* 0x000fc80003f65270 */
[----:B------:R-:W-:Y:S02]  /*c8d0*/  SEL R20, RZ, 0x1, P3 ;  /* 0x00000001ff147807 */ /* 0x000fe40001800000 */
[----:B------:R-:W-:Y:S02]  /*c8e0*/  SEL R214, R214, RZ, P3 ;  /* 0x000000ffd6d67207 */ /* 0x000fe40001800000 */
[----:B------:R-:W-:Y:S01]  /*c8f0*/  LOP3.LUT R19, R19, R20, RZ, 0x3c, !PT ;  /* 0x0000001413137212 */ /* 0x000fe200078e3cff */
[----:B0-----:R-:W-:Y:S06]  /*c900*/  @!P0 BRA `(.L_x_2812) ;  /* 0x0000000000048947 */ /* 0x001fec0003800000 */
[----:B------:R-:W-:Y:S01]  /*c910*/  BPT.TRAP 0x1 ;  /* 0x000000040000795c */ /* 0x000fe20000300000 */
.L_x_2812:
[----:B------:R-:W-:Y:S01]  /*c920*/  IMAD R215, R214, 0x8, R2 ;  /* 0x00000008d6d77824 */ /* 0x000fe200078e0202 */
[----:B------:R-:W-:-:S04]  /*c930*/  SHF.L.U32 R216, R19, 0x1f, RZ ;  /* 0x0000001f13d87819 */ /* 0x000fc800000006ff */
[----:B------:R0:W1:Y:S01]  /*c940*/  SYNCS.PHASECHK.TRANS64.TRYWAIT P3, [R215+URZ+0x28c30], R216 ;  /* 0x028c30d8d70075a7 */ /* 0x000062000806017f */
[----:B------:R-:W-:Y:S05]  /*c950*/  @!P0 BRA `(.L_x_2813) ;  /* 0x0000000000048947 */ /* 0x000fea0003800000 */
[----:B------:R-:W-:Y:S01]  /*c960*/  BPT.TRAP 0x1 ;  /* 0x000000040000795c */ /* 0x000fe20000300000 */
.L_x_2813:
[----:B------:R-:W-:Y:S01]  /*c970*/  BSSY B2, `(.L_x_2814) ;  /* 0x0000006000027945 */ /* 0x000fe20003800000 */
[----:B------:R-:W-:Y:S02]  /*c980*/  IMAD R20, R214, 0x200, R13 ;  /* 0x00000200d6147824 */ /* 0x000fe400078e020d */
[----:B------:R-:W-:Y:S01]  /*c990*/  IMAD.MOV.U32 R21, RZ, RZ, 0x40000040 ;  /* 0x40000040ff157424 */ /* 0x000fe200078e00ff */
[----:B-1----:R-:W-:Y:S06]  /*c9a0*/  @P3 BRA `(.L_x_2815) ;  /* 0x0000000000083947 */ /* 0x002fec0003800000 */
[----:B------:R-:W1:Y:S02]  /*c9b0*/  SYNCS.PHASECHK.TRANS64.TRYWAIT P3, [R215+URZ+0x28c30], R216 ;  /* 0x028c30d8d70075a7 */ /* 0x000e64000806017f */
[----:B-1----:R-:W-:Y:S05]  /*c9c0*/  @!P3 BRA `(.L_x_2816) ;  /* 0x00000148000cb947 */ /* 0x002fea0003800000 */
.L_x_2815:
[----:B------:R-:W-:Y:S05]  /*c9d0*/  BSYNC B2 ;  /* 0x0000000000027941 */ /* 0x000fea0003800000 */
.L_x_2814:
[C---:B------:R-:W-:Y:S01]  /*c9e0*/  R2UR UR6, R20.reuse ;  /* 0x00000000140672ca */ /* 0x040fe200000e0000 */
[----:B------:R-:W-:Y:S01]  /*c9f0*/  WARPGROUP.ARRIVE ;  /* 0x00000000000079c5 */ /* 0x000fe20000000000 */
[----:B------:R-:W-:Y:S01]  /*ca00*/  R2UR UR7, R21 ;  /* 0x00000000150772ca */ /* 0x000fe200000e0000 */
[----:B------:R-:W-:Y:S01]  /*ca10*/  VIADD R206, R20, 0x2 ;  /* 0x0000000214ce7836 */ /* 0x000fe20000000000 */
[----:B------:R-:W-:Y:S01]  /*ca20*/  R2UR UR4, R4 ;  /* 0x00000000040472ca */ /* 0x000fe200000e0000 */
[----:B------:R-:W-:Y:S01]  /*ca30*/  IMAD.MOV.U32 R207, RZ, RZ, 0x40000040 ;  /* 0x40000040ffcf7424 */ /* 0x000fe200078e00ff */
[----:B------:R-:W-:Y:S01]  /*ca40*/  R2UR UR5, R5 ;  /* 0x00000000050572ca */ /* 0x000fe200000e0000 */
[----:B------:R-:W-:Y:S01]  /*ca50*/  IMAD.MOV.U32 R21, RZ, RZ, 0x40000040 ;  /* 0x40000040ff157424 */ /* 0x000fe200078e00ff */
[----:B------:R-:W-:-:S06]  /*ca60*/  UISETP.NE.AND UP0, UPT, UR48, URZ, UPT ;  /* 0x0000003f3000728c */ /* 0x000fcc000bf05270 */
[----:B------:R-:W-:-:S05]  /*ca70*/  PLOP3.LUT P3, PT, PT, PT, UP0, 0x40, 0x0 ;  /* 0x000000000000781c */ /* 0x000fca0003f6e808 */
[----:B------:R-:W-:Y:S01]  /*ca80*/  HGMMA.64x64x16.F32.BF16 R152, gdesc[UR4], RZ, !UPT, gsb0 ;  /* 0x00e00000049879f0 */ /* 0x000fe2000c0018ff */
[----:B------:R-:W-:Y:S01]  /*ca90*/  R2UR UR6, R206 ;  /* 0x00000000ce0672ca */ /* 0x000fe200000e0000 */
[----:B------:R-:W-:Y:S01]  /*caa0*/  VIADD R206, R20, 0x4 ;  /* 0x0000000414ce7836 */ /* 0x000fe20000000000 */
        /* <DEDUP_REMOVED lines=10> */
[----:B------:R-:W-:Y:S02]  /*cb50*/  R2UR UR7, R207 ;  /* 0x00000000cf0772ca */ /* 0x000fe400000e0000 */
[----:B------:R-:W-:Y:S02]  /*cb60*/  R2UR UR4, R8 ;  /* 0x00000000080472ca */ /* 0x000fe400000e0000 */
[----:B------:R-:W-:Y:S01]  /*cb70*/  R2UR UR5, R9 ;  /* 0x00000000090572ca */ /* 0x000fe200000e0000 */
[----:B------:R-:W-:Y:S02]  /*cb80*/  WARPGROUP.DEPBAR.LE gsb0, 0x0 ;  /* 0x00008000000079c5 */ /* 0x000fe40000010000 */
[----:B------:R-:W-:-:S10]  /*cb90*/  WARPGROUP.ARRIVE ;  /* 0x00000000000079c5 */ /* 0x000fd40000000000 */
[----:B------:R-:W-:Y:S01]  /*cba0*/  HGMMA.64x64x16.F32.BF16 R152, gdesc[UR4], R152, gsb0 ;  /* 0x00e00000049879f0 */ /* 0x000fe20008001898 */
[----:B------:R-:W-:Y:S02]  /*cbb0*/  R2UR UR6, R20 ;  /* 0x00000000140672ca */ /* 0x000fe400000e0000 */
[----:B------:R-:W-:Y:S01]  /*cbc0*/  R2UR UR7, R21 ;  /* 0x00000000150772ca */ /* 0x000fe200000e0000 */
[----:B------:R-:W2:Y:S01]  /*cbd0*/  @P2 LDC R20, c[0x0][0x450] ;  /* 0x00011400ff142b82 */ /* 0x000ea20000000800 */
[----:B------:R-:W-:Y:S02]  /*cbe0*/  R2UR UR4, R6 ;  /* 0x00000000060472ca */ /* 0x000fe400000e0000 */
[----:B------:R-:W-:-:S05]  /*cbf0*/  R2UR UR5, R7 ;  /* 0x00000000070572ca */ /* 0x000fca00000e0000 */
[----:B------:R-:W3:Y:S02]  /*cc00*/  @P2 LDC R21, c[0x0][0x44c] ;  /* 0x00011300ff152b82 */ /* 0x000ee40000000800 */
[----:B---3--:R-:W-:-:S05]  /*cc10*/  @P2 IMAD.HI.U32 R21, R206, R21, RZ ;  /* 0x00000015ce152227 */ /* 0x008fca00078e00ff */
[----:B--2---:R-:W-:Y:S01]  /*cc20*/  @P2 SHF.R.U32.HI R206, RZ, R20, R21 ;  /* 0x00000014ffce2219 */ /* 0x004fe20000011615 */
[----:B------:R-:W-:-:S04]  /*cc30*/  @!P1 VIADD R20, R215, 0x28c40 ;  /* 0x00028c40d7149836 */ /* 0x000fc80000000000 */
[----:B------:R-:W2:Y:S01]  /*cc40*/  SHFL.IDX PT, R233, R206, RZ, 0x1c1f ;  /* 0x001c1fffcee97589 */ /* 0x000ea200000e0000 */
[----:B------:R-:W-:Y:S01]  /*cc50*/  @!P1 PRMT R20, RZ, 0x654, R20 ;  /* 0x00000654ff149816 */ /* 0x000fe20000000014 */
        /* <DEDUP_REMOVED lines=30> */
[----:B------:R-:W-:-:S02]  /*ce40*/  IMAD.SHL.U32 R178, R12, 0x40, RZ ;  /* 0x000000400cb27824 */ /* 0x000fc400078e00ff */
[----:B------:R-:W-:Y:S01]  /*ce50*/  FMUL.FTZ R152, R152, UR44 ;  /* 0x0000002c98987c20 */ /* 0x000fe20008410000 */
[----:B------:R-:W-:Y:S01]  /*ce60*/  FMUL.FTZ R169, R169, UR44 ;  /* 0x0000002ca9a97c20 */ /* 0x000fe20008410000 */
[----:B------:R-:W-:Y:S01]  /*ce70*/  FMUL.FTZ R177, R177, UR44 ;  /* 0x0000002cb1b17c20 */ /* 0x000fe20008410000 */
[----:B------:R-:W-:Y:S01]  /*ce80*/  FMUL.FTZ R180, R181, UR44 ;  /* 0x0000002cb5b47c20 */ /* 0x000fe20008410000 */
[----:B------:R-:W-:Y:S01]  /*ce90*/  FMUL.FTZ R175, R182, UR44 ;  /* 0x0000002cb6af7c20 */ /* 0x000fe20008410000 */
[----:B------:R-:W-:Y:S01]  /*cea0*/  FMUL.FTZ R176, R183, UR44 ;  /* 0x0000002cb7b07c20 */ /* 0x000fe20008410000 */
[----:B------:R-:W-:Y:S01]  /*ceb0*/  IADD3 R183, -R184, 0x1, -R178 ;  /* 0x00000001b8b77810 */ /* 0x000fe20007ffe9b2 */
[----:B------:R-:W3:Y:S01]  /*cec0*/  MUFU.TANH R152, R152 ;  /* 0x0000009800987308 */ /* 0x000ee20000002400 */
[----:B------:R4:W-:Y:S02]  /*ced0*/  @!P1 SYNCS.ARRIVE.TRANS64.RED.A1T0 RZ, [R20+URZ], RZ ;  /* 0x000000ff14ff99a7 */ /* 0x0009e4000810043f */
[----:B------:R-:W-:-:S05]  /*cee0*/  IADD3 R183, -R22, R183, R23 ;  /* 0x000000b716b77210 */ /* 0x000fca0007ffe117 */
[----:B------:R-:W0:Y:S01]  /*cef0*/  MUFU.TANH R207, R207 ;  /* 0x000000cf00cf7308 */ /* 0x000e220000002400 */
[C---:B------:R-:W-:Y:S02]  /*cf00*/  VIADD R232, R183.reuse, UR41 ;  /* 0x00000029b7e87c36 */ /* 0x040fe40008000000 */
[----:B------:R-:W-:Y:S02]  /*cf10*/  VIADD R183, R183, UR45 ;  /* 0x0000002db7b77c36 */ /* 0x000fe40008000000 */
[C---:B--2---:R-:W-:Y:S02]  /*cf20*/  IMAD.IADD R182, R233.reuse, 0x1, R232 ;  /* 0x00000001e9b67824 */ /* 0x044fe400078e02e8 */
[----:B------:R-:W-:Y:S01]  /*cf30*/  IMAD.IADD R181, R233, 0x1, R183 ;  /* 0x00000001e9b57824 */ /* 0x000fe200078e02b7 */
[----:B------:R-:W2:Y:S08]  /*cf40*/  MUFU.TANH R153, R153 ;  /* 0x0000009900997308 */ /* 0x000eb00000002400 */
        /* <DEDUP_REMOVED lines=29> */
[----:B--234-:R-:W-:Y:S05]  /*d120*/  @P3 BRA `(.L_x_2817) ;  /* 0x0000000000583947 */ /* 0x01cfea0003800000 */
[----:B------:R-:W-:Y:S01]  /*d130*/  IADD3 R233, -R22, R23, R233 ;  /* 0x0000001716e97210 */ /* 0x000fe20007ffe1e9 */
[----:B------:R-:W-:Y:S03]  /*d140*/  BSSY B2, `(.L_x_2818) ;  /* 0x0000010000027945 */ /* 0x000fe60003800000 */
        /* <DEDUP_REMOVED lines=10> */
.L_x_2819:
[----:B------:R-:W-:-:S05]  /*d1f0*/  IMAD.U32 R234, RZ, RZ, UR40 ;  /* 0x00000028ffea7e24 */ /* 0x000fca000f8e00ff */
[----:B------:R-:W-:-:S13]  /*d200*/  ISETP.NE.AND P3, PT, R234, 0x1, PT ;  /* 0x00000001ea00780c */ /* 0x000fda0003f65270 */
[----:B------:R-:W2:Y:S02]  /*d210*/  @P3 LDC.64 R20, c[0x0][0x9e8] ;  /* 0x00027a00ff143b82 */ /* 0x000ea40000000a00 */
[----:B--2---:R-:W-:-:S05]  /*d220*/  @P3 IMAD.HI.U32 R20, R233, R20, RZ ;  /* 0x00000014e9143227 */ /* 0x004fca00078e00ff */
[----:B------:R-:W-:-:S07]  /*d230*/  @P3 SHF.R.U32.HI R233, RZ, R21, R20 ;  /* 0x00000015ffe93219 */ /* 0x000fce0000011614 */
.L_x_2820:
[----:B------:R-:W-:Y:S05]  /*d240*/  BSYNC B2 ;  /* 0x0000000000027941 */ /* 0x000fea0003800000 */
.L_x_2818:
[----:B------:R-:W-:-:S04]  /*d250*/  IMAD R233, R233, R234, -R178 ;  /* 0x000000eae9e97224 */ /* 0x000fc800078e0ab2 */
[----:B------:R-:W-:-:S05]  /*d260*/  IMAD.IADD R233, R233, 0x1, -R184 ;  /* 0x00000001e9e97824 */ /* 0x000fca00078e0ab8 */
[----:B------:R-:W-:Y:S02]  /*d270*/  VIMNMX R181, R181, R233, !PT ;  /* 0x000000e9b5b57248 */ /* 0x000fe40007fe0100 */
[----:B------:R-:W-:-:S07]  /*d280*/  VIADDMNMX R182, R233, R234, R182, PT ;  /* 0x000000eae9b67246 */ /* 0x000fce00038001b6 */
.L_x_2817:
[----:B------:R-:W-:Y:S01]  /*d290*/  ISETP.GT.AND P3, PT, R12, -0x1, PT ;  /* 0xffffffff0c00780c */ /* 0x000fe20003f64270 */
[----:B------:R-:W2:Y:S01]  /*d2a0*/  SHFL.IDX PT, R206, R206, 0x1, 0x1c1f ;  /* 0x003c1f00cece7f89 */ /* 0x000ea200000e0000 */
[----:B------:R-:W-:Y:S02]  /*d2b0*/  UISETP.NE.AND UP0, UPT, UR48, URZ, UPT ;  /* 0x0000003f3000728c */ /* 0x000fe4000bf05270 */
[C---:B------:R-:W-:Y:S02]  /*d2c0*/  ISETP.GT.AND P4, PT, R181.reuse, RZ, P3 ;  /* 0x000000ffb500720c */ /* 0x040fe40001f84270 */
[C---:B------:R-:W-:Y:S02]  /*d2d0*/  ISETP.GT.AND P6, PT, R181.reuse, 0x8, P3 ;  /* 0x00000008b500780c */ /* 0x040fe40001fc4270 */
[----:B------:R-:W-:Y:S02]  /*d2e0*/  ISETP.LT.OR P5, PT, R182, 0x1, P4 ;  /* 0x00000001b600780c */ /* 0x000fe400027a1670 */
[----:B------:R-:W-:-:S02]  /*d2f0*/  ISETP.GT.AND P4, PT, R181, 0x1, P3 ;  /* 0x00000001b500780c */ /* 0x000fc40001f84270 */
[----:B------:R-:W-:Y:S02]  /*d300*/  FSEL R152, R152, -INF , !P5 ;  /* 0xff80000098987808 */ /* 0x000fe40006800000 */
[C---:B------:R-:W-:Y:S02]  /*d310*/  ISETP.LT.OR P4, PT, R182.reuse, 0x2, P4 ;  /* 0x00000002b600780c */ /* 0x040fe40002781670 */
[----:B------:R-:W-:Y:S02]  /*d320*/  ISETP.GT.AND P5, PT, R181, 0x9, P3 ;  /* 0x00000009b500780c */ /* 0x000fe40001fa4270 */
[----:B0-----:R-:W-:Y:S02]  /*d330*/  FSEL R207, R207, -INF , !P4 ;  /* 0xff800000cfcf7808 */ /* 0x001fe40006000000 */
[----:B------:R-:W-:Y:S02]  /*d340*/  ISETP.GT.AND P4, PT, R181, 0x10, P3 ;  /* 0x00000010b500780c */ /* 0x000fe40001f84270 */
[----:B------:R-:W-:-:S02]  /*d350*/  ISETP.LT.OR P6, PT, R182, 0x9, P6 ;  /* 0x00000009b600780c */ /* 0x000fc400037c1670 */
[----:B------:R-:W-:Y:S01]  /*d360*/  ISETP.LT.OR P4, PT, R182, 0x11, P4 ;  /* 0x00000011b600780c */ /* 0x000fe20002781670 */
[--C-:B--2---:R-:W-:Y:S01]  /*d370*/  IMAD.IADD R232, R232, 0x1, R206.reuse ;  /* 0x00000001e8e87824 */ /* 0x104fe200078e02ce */
[C---:B------:R-:W-:Y:S01]  /*d380*/  ISETP.LT.OR P5, PT, R182.reuse, 0xa, P5 ;  /* 0x0000000ab600780c */ /* 0x040fe20002fa1670 */
[----:B------:R-:W-:Y:S01]  /*d390*/  IMAD.IADD R183, R183, 0x1, R206 ;  /* 0x00000001b7b77824 */ /* 0x000fe200078e02ce */
[----:B------:R-:W-:Y:S02]  /*d3a0*/  FSEL R159, R159, -INF , !P4 ;  /* 0xff8000009f9f7808 */ /* 0x000fe40006000000 */
[----:B------:R-:W-:Y:S02]  /*d3b0*/  ISETP.GT.AND P4, PT, R181, 0x19, P3 ;  /* 0x00000019b500780c */ /* 0x000fe40001f84270 */
[----:B------:R-:W-:Y:S02]  /*d3c0*/  FSEL R229, R229, -INF , !P6 ;  /* 0xff800000e5e57808 */ /* 0x000fe40007000000 */
[----:B------:R-:W-:-:S02]  /*d3d0*/  ISETP.LT.OR P4, PT, R182, 0x1a, P4 ;  /* 0x0000001ab600780c */ /* 0x000fc40002781670 */
[----:B------:R-:W-:Y:S02]  /*d3e0*/  FSEL R230, R230, -INF , !P5 ;  /* 0xff800000e6e67808 */ /* 0x000fe40006800000 */
[C---:B------:R-:W-:Y:S02]  /*d3f0*/  ISETP.GT.AND P6, PT, R181.reuse, 0x11, P3 ;  /* 0x00000011b500780c */ /* 0x040fe40001fc4270 */
[C---:B------:R-:W-:Y:S02]  /*d400*/  ISETP.GT.AND P5, PT, R181.reuse, 0x18, P3 ;  /* 0x00000018b500780c */ /* 0x040fe40001fa4270 */
[----:B------:R-:W-:Y:S02]  /*d410*/  FSEL R164, R164, -INF , !P4 ;  /* 0xff800000a4a47808 */ /* 0x000fe40006000000 */
[----:B------:R-:W-:Y:S02]  /*d420*/  ISETP.GT.AND P4, PT, R181, 0x28, P3 ;  /* 0x00000028b500780c */ /* 0x000fe40001f84270 */
[----:B------:R-:W-:-:S02]  /*d430*/  ISETP.LT.OR P6, PT, R182, 0x12, P6 ;  /* 0x00000012b600780c */ /* 0x000fc400037c1670 */
[C---:B------:R-:W-:Y:S02]  /*d440*/  ISETP.LT.OR P5, PT, R182.reuse, 0x19, P5 ;  /* 0x00000019b600780c */ /* 0x040fe40002fa1670 */
[----:B------:R-:W-:Y:S02]  /*d450*/  ISETP.LT.OR P4, PT, R182, 0x29, P4 ;  /* 0x00000029b600780c */ /* 0x000fe40002781670 */
[----:B------:R-:W-:Y:S02]  /*d460*/  FSEL R231, R231, -INF , !P6 ;  /* 0xff800000e7e77808 */ /* 0x000fe40007000000 */
[----:B------:R-:W-:Y:S02]  /*d470*/  FSEL R163, R163, -INF , !P5 ;  /* 0xff800000a3a37808 */ /* 0x000fe40006800000 */
[C---:B------:R-:W-:Y:S02]  /*d480*/  ISETP.GT.AND P6, PT, R181.reuse, 0x20, P3 ;  /* 0x00000020b500780c */ /* 0x040fe40001fc4270 */
[----:B------:R-:W-:-:S02]  /*d490*/  ISETP.GT.AND P5, PT, R181, 0x21, P3 ;  /* 0x00000021b500780c */ /* 0x000fc40001fa4270 */
[----:B------:R-:W-:Y:S02]  /*d4a0*/  FSEL R171, R171, -INF , !P4 ;  /* 0xff800000abab7808 */ /* 0x000fe40006000000 */
[----:B------:R-:W-:Y:S02]  /*d4b0*/  ISETP.GT.AND P4, PT, R181, 0x31, P3 ;  /* 0x00000031b500780c */ /* 0x000fe40001f84270 */
[C---:B------:R-:W-:Y:S02]  /*d4c0*/  ISETP.LT.OR P6, PT, R182.reuse, 0x21, P6 ;  /* 0x00000021b600780c */ /* 0x040fe400037c1670 */
[C---:B------:R-:W-:Y:S02]  /*d4d0*/  ISETP.LT.OR P5, PT, R182.reuse, 0x22, P5 ;  /* 0x00000022b600780c */ /* 0x040fe40002fa1670 */
[----:B------:R-:W-:Y:S02]  /*d4e0*/  ISETP.LT.OR P4, PT, R182, 0x32, P4 ;  /* 0x00000032b600780c */ /* 0x000fe40002781670 */
[----:B------:R-:W-:-:S02]  /*d4f0*/  FSEL R166, R166, -INF , !P6 ;  /* 0xff800000a6a67808 */ /* 0x000fc40007000000 */
[----:B------:R-:W-:Y:S02]  /*d500*/  FSEL R169, R169, -INF , !P5 ;  /* 0xff800000a9a97808 */ /* 0x000fe40006800000 */
[C---:B------:R-:W-:Y:S02]  /*d510*/  ISETP.GT.AND P6, PT, R181.reuse, 0x29, P3 ;  /* 0x00000029b500780c */ /* 0x040fe40001fc4270 */
[----:B------:R-:W-:Y:S02]  /*d520*/  ISETP.GT.AND P5, PT, R181, 0x30, P3 ;  /* 0x00000030b500780c */ /* 0x000fe40001fa4270 */
[----:B------:R-:W-:Y:S02]  /*d530*/  FSEL R177, R177, -INF , !P4 ;  /* 0xff800000b1b17808 */ /* 0x000fe40006000000 */
[----:B------:R-:W-:Y:S02]  /*d540*/  PLOP3.LUT P4, PT, PT, PT, UP0, 0x40, 0x0 ;  /* 0x000000000000781c */ /* 0x000fe40003f8e808 */
[----:B------:R-:W-:-:S02]  /*d550*/  ISETP.LT.OR P6, PT, R182, 0x2a, P6 ;  /* 0x0000002ab600780c */ /* 0x000fc400037c1670 */
[----:B------:R-:W-:Y:S02]  /*d560*/  ISETP.LT.OR P5, PT, R182, 0x31, P5 ;  /* 0x00000031b600780c */ /* 0x000fe40002fa1670 */
[----:B------:R-:W-:Y:S02]  /*d570*/  FSEL R172, R172, -INF , !P6 ;  /* 0xff800000acac7808 */ /* 0x000fe40007000000 */
[----:B------:R-:W-:Y:S02]  /*d580*/  FSEL R174, R174, -INF , !P5 ;  /* 0xff800000aeae7808 */ /* 0x000fe40006800000 */
[C---:B------:R-:W-:Y:S02]  /*d590*/  ISETP.GT.AND P6, PT, R181.reuse, 0x38, P3 ;  /* 0x00000038b500780c */ /* 0x040fe40001fc4270 */
[----:B------:R-:W-:Y:S02]  /*d5a0*/  ISETP.GT.AND P5, PT, R181, 0x39, P3 ;  /* 0x00000039b500780c */ /* 0x000fe40001fa4270 */
[----:B------:R-:W-:-:S02]  /*d5b0*/  ISETP.LT.OR P6, PT, R182, 0x39, P6 ;  /* 0x00000039b600780c */ /* 0x000fc400037c1670 */
[----:B------:R-:W-:Y:S02]  /*d5c0*/  ISETP.LT.OR P5, PT, R182, 0x3a, P5 ;  /* 0x0000003ab600780c */ /* 0x000fe40002fa1670 */
[----:B------:R-:W-:Y:S02]  /*d5d0*/  FSEL R179, R179, -INF , !P6 ;  /* 0xff800000b3b37808 */ /* 0x000fe40007000000 */
[----:B------:R-:W-:Y:S01]  /*d5e0*/  FSEL R180, R180, -INF , !P5 ;  /* 0xff800000b4b47808 */ /* 0x000fe20006800000 */
[----:B------:R-:W-:Y:S08]  /*d5f0*/  @P4 BRA `(.L_x_2821) ;  /* 0x0000000000584947 */ /* 0x000ff00003800000 */
[----:B------:R-:W-:Y:S01]  /*d600*/  IADD3 R206, -R22, R23, R206 ;  /* 0x0000001716ce7210 */ /* 0x000fe20007ffe1ce */
[----:B------:R-:W-:Y:S03]  /*d610*/  BSSY B2, `(.L_x_2822) ;  /* 0x0000010000027945 */ /* 0x000fe60003800000 */
        /* <DEDUP_REMOVED lines=10> */
.L_x_2823:
[----:B------:R-:W-:-:S05]  /*d6c0*/  IMAD.U32 R181, RZ, RZ, UR40 ;  /* 0x00000028ffb57e24 */ /* 0x000fca000f8e00ff */
[----:B------:R-:W-:-:S13]  /*d6d0*/  ISETP.NE.AND P4, PT, R181, 0x1, PT ;  /* 0x00000001b500780c */ /* 0x000fda0003f85270 */
[----:B------:R-:W0:Y:S02]  /*d6e0*/  @P4 LDC.64 R20, c[0x0][0x9e8] ;  /* 0x00027a00ff144b82 */ /* 0x000e240000000a00 */
[----:B0-----:R-:W-:-:S05]  /*d6f0*/  @P4 IMAD.HI.U32 R20, R206, R20, RZ ;  /* 0x00000014ce144227 */ /* 0x001fca00078e00ff */
[----:B------:R-:W-:-:S07]  /*d700*/  @P4 SHF.R.U32.HI R206, RZ, R21, R20 ;  /* 0x00000015ffce4219 */ /* 0x000fce0000011614 */
.L_x_2824:
[----:B------:R-:W-:Y:S05]  /*d710*/  BSYNC B2 ;  /* 0x0000000000027941 */ /* 0x000fea0003800000 */
.L_x_2822:
[----:B------:R-:W-:-:S04]  /*d720*/  IMAD R178, R206, R181, -R178 ;  /* 0x000000b5ceb27224 */ /* 0x000fc800078e0ab2 */
[----:B------:R-:W-:-:S05]  /*d730*/  IMAD.IADD R178, R178, 0x1, -R184 ;  /* 0x00000001b2b27824 */ /* 0x000fca00078e0ab8 */
[----:B------:R-:W-:Y:S02]  /*d740*/  VIMNMX R183, R183, R178, !PT ;  /* 0x000000b2b7b77248 */ /* 0x000fe40007fe0100 */
[----:B------:R-:W-:-:S07]  /*d750*/  VIADDMNMX R232, R178, R181, R232, PT ;  /* 0x000000b5b2e87246 */ /* 0x000fce00038001e8 */
.L_x_2821:
        /* <DEDUP_REMOVED lines=19> */
[----:B------:R-:W-:Y:S02]  /*d890*/  ISETP.GT.AND P6, PT, R183, RZ, P3 ;  /* 0x000000ffb700720c */ /* 0x000fe40001fc4270 */
        /* <DEDUP_REMOVED lines=9> */
[----:B------:R-:W-:-:S02]  /*d930*/  FSEL R154, R154, -INF , !P5 ;  /* 0xff8000009a9a7808 */ /* 0x000fc40006800000 */
[----:B------:R-:W-:Y:S02]  /*d940*/  FMNMX.FTZ R20, R180, R20, !PT ;  /* 0x00000014b4147209 */ /* 0x000fe40007810000 */
[----:B------:R-:W-:Y:S02]  /*d950*/  FMNMX.FTZ R181, R153, R15, !PT ;  /* 0x0000000f99b57209 */ /* 0x000fe40007810000 */
[C---:B------:R-:W-:Y:S01]  /*d960*/  ISETP.GT.AND P5, PT, R183.reuse, 0x10, P3 ;  /* 0x00000010b700780c */ /* 0x040fe20001fa4270 */
[----:B------:R-:W0:Y:S01]  /*d970*/  SHFL.BFLY PT, R21, R20, 0x2, 0x1f ;  /* 0x0c401f0014157f89 */ /* 0x000e2200000e0000 */
[----:B------:R-:W-:Y:S02]  /*d980*/  ISETP.GT.AND P6, PT, R183, 0x38, P3 ;  /* 0x00000038b700780c */ /* 0x000fe40001fc4270 */
[C---:B------:R-:W-:Y:S02]  /*d990*/  ISETP.LT.OR P5, PT, R232.reuse, 0x11, P5 ;  /* 0x00000011e800780c */ /* 0x040fe40002fa1670 */
[----:B------:R-:W-:-:S02]  /*d9a0*/  ISETP.LT.OR P6, PT, R232, 0x39, P6 ;  /* 0x00000039e800780c */ /* 0x000fc400037c1670 */
[----:B------:R-:W-:Y:S02]  /*d9b0*/  FSEL R157, R157, -INF , !P5 ;  /* 0xff8000009d9d7808 */ /* 0x000fe40006800000 */
[----:B------:R-:W-:Y:S02]  /*d9c0*/  ISETP.GT.AND P5, PT, R183, 0x19, P3 ;  /* 0x00000019b700780c */ /* 0x000fe40001fa4270 */
[----:B------:R-:W-:Y:S02]  /*d9d0*/  FSEL R175, R175, -INF , !P6 ;  /* 0xff800000afaf7808 */ /* 0x000fe40007000000 */
[----:B------:R-:W-:-:S04]  /*d9e0*/  ISETP.LT.OR P5, PT, R232, 0x1a, P5 ;  /* 0x0000001ae800780c */ /* 0x000fc80002fa1670 */
[----:B------:R-:W-:Y:S02]  /*d9f0*/  FSEL R161, R161, -INF , !P5 ;  /* 0xff800000a1a17808 */ /* 0x000fe40006800000 */
[----:B------:R-:W-:-:S04]  /*da00*/  ISETP.GT.AND P5, PT, R183, 0x28, P3 ;  /* 0x00000028b700780c */ /* 0x000fc80001fa4270 */
[----:B------:R-:W-:Y:S02]  /*da10*/  ISETP.LT.OR P5, PT, R232, 0x29, P5 ;  /* 0x00000029e800780c */ /* 0x000fe40002fa1670 */
[----:B0-----:R-:W-:Y:S02]  /*da20*/  FMNMX.FTZ R21, R20, R21, !PT ;  /* 0x0000001514157209 */ /* 0x001fe40007810000 */
[----:B------:R-:W-:Y:S02]  /*da30*/  FSEL R167, R167, -INF , !P5 ;  /* 0xff800000a7a77808 */ /* 0x000fe40006800000 */
[----:B------:R-:W-:Y:S01]  /*da40*/  ISETP.GT.AND P5, PT, R183, 0x30, P3 ;  /* 0x00000030b700780c */ /* 0x000fe20001fa4270 */
[----:B------:R-:W0:Y:S03]  /*da50*/  SHFL.BFLY PT, R20, R21, 0x1, 0x1f ;  /* 0x0c201f0015147f89 */ /* 0x000e2600000e0000 */
[----:B------:R-:W-:-:S04]  /*da60*/  ISETP.LT.OR P5, PT, R232, 0x31, P5 ;  /* 0x00000031e800780c */ /* 0x000fc80002fa1670 */
[----:B------:R-:W-:Y:S02]  /*da70*/  FSEL R170, R170, -INF , !P5 ;  /* 0xff800000aaaa7808 */ /* 0x000fe40006800000 */
[----:B0-----:R-:W-:Y:S01]  /*da80*/  FMNMX.FTZ R21, R21, R20, !PT ;  /* 0x0000001415157209 */ /* 0x001fe20007810000 */
[----:B------:R-:W-:-:S03]  /*da90*/  IMAD.U32 R20, RZ, RZ, UR39 ;  /* 0x00000027ff147e24 */ /* 0x000fc6000f8e00ff */
[----:B------:R-:W-:-:S04]  /*daa0*/  FSETP.NEU.FTZ.AND P4, PT, R21, -INF , PT ;  /* 0xff8000001500780b */ /* 0x000fc80003f9d000 */
[----:B------:R-:W-:-:S05]  /*dab0*/  FSEL R178, R21, RZ, P4 ;  /* 0x000000ff15b27208 */ /* 0x000fca0002000000 */
[----:B------:R-:W-:Y:S01]  /*dac0*/  FADD.FTZ R178, -R178, R14 ;  /* 0x0000000eb2b27221 */ /* 0x000fe20000010100 */
[----:B------:R-:W-:-:S05]  /*dad0*/  FMUL.FTZ R14, R21, R20 ;  /* 0x00000014150e7220 */ /* 0x000fca0000410000 */
[----:B------:R-:W-:Y:S02]  /*dae0*/  FSEL R14, R14, RZ, P4 ;  /* 0x000000ff0e0e7208 */ /* 0x000fe40002000000 */
[----:B------:R-:W-:-:S03]  /*daf0*/  ISETP.GT.AND P4, PT, R183, 0x8, P3 ;  /* 0x00000008b700780c */ /* 0x000fc60001f84270 */
[-CC-:B------:R-:W-:Y:S01]  /*db00*/  FFMA.FTZ R152, R152, R20.reuse, -R14.reuse ;  /* 0x0000001498987223 */ /* 0x180fe2000001080e */
[----:B------:R-:W-:Y:S01]  /*db10*/  ISETP.LT.OR P4, PT, R232, 0x9, P4 ;  /* 0x00000009e800780c */ /* 0x000fe20002781670 */
[-CC-:B------:R-:W-:Y:S01]  /*db20*/  FFMA.FTZ R207, R207, R20.reuse, -R14.reuse ;  /* 0x00000014cfcf7223 */ /* 0x180fe2000001080e */
[-CC-:B------:R-:W-:Y:S01]  /*db30*/  FFMA.FTZ R229, R229, R20.reuse, -R14.reuse ;  /* 0x00000014e5e57223 */ /* 0x180fe2000001080e */
[-CC-:B------:R-:W-:Y:S01]  /*db40*/  FFMA.FTZ R230, R230, R20.reuse, -R14.reuse ;  /* 0x00000014e6e67223 */ /* 0x180fe2000001080e */
[----:B------:R-:W-:Y:S01]  /*db50*/  FSEL R155, R155, -INF , !P4 ;  /* 0xff8000009b9b7808 */ /* 0x000fe20006000000 */
[-CC-:B------:R-:W-:Y:S01]  /*db60*/  FFMA.FTZ R159, R159, R20.reuse, -R14.reuse ;  /* 0x000000149f9f7223 */ /* 0x180fe2000001080e */
[----:B------:R-:W-:Y:S01]  /*db70*/  ISETP.GT.AND P4, PT, R183, 0x11, P3 ;  /* 0x00000011b700780c */ /* 0x000fe20001f84270 */
[-CC-:B------:R-:W-:Y:S01]  /*db80*/  FFMA.FTZ R231, R231, R20.reuse, -R14.reuse ;  /* 0x00000014e7e77223 */ /* 0x180fe2000001080e */
[-CC-:B------:R-:W-:Y:S01]  /*db90*/  FFMA.FTZ R163, R163, R20.reuse, -R14.reuse ;  /* 0x00000014a3a37223 */ /* 0x180fe2000001080e */
        /* <DEDUP_REMOVED lines=12> */
[-C--:B------:R-:W-:Y:S01]  /*dc60*/  FFMA.FTZ R180, R180, R20.reuse, -R14 ;  /* 0x00000014b4b47223 */ /* 0x080fe2000001080e */
[----:B------:R-:W-:Y:S01]  /*dc70*/  FMUL.FTZ R14, R178, R20 ;  /* 0x00000014b20e7220 */ /* 0x000fe20000410000 */
[----:B------:R-:W-:Y:S01]  /*dc80*/  MUFU.EX2 R152, R152 ;  /* 0x0000009800987308 */ /* 0x000fe20000000800 */
[----:B------:R-:W-:-:S02]  /*dc90*/  FSEL R162, R162, -INF , !P4 ;  /* 0xff800000a2a27808 */ /* 0x000fc40006000000 */
[----:B------:R-:W-:-:S04]  /*dca0*/  ISETP.GT.AND P4, PT, R183, 0x29, P3 ;  /* 0x00000029b700780c */ /* 0x000fc80001f84270 */
[----:B------:R-:W-:Y:S01]  /*dcb0*/  ISETP.LT.OR P4, PT, R232, 0x2a, P4 ;  /* 0x0000002ae800780c */ /* 0x000fe20002781670 */
[----:B------:R-:W0:Y:S03]  /*dcc0*/  MUFU.EX2 R14, R14 ;  /* 0x0000000e000e7308 */ /* 0x000e260000000800 */
[----:B------:R-:W-:Y:S02]  /*dcd0*/  FSEL R178, R168, -INF , !P4 ;  /* 0xff800000a8b27808 */ /* 0x000fe40006000000 */
[----:B------:R-:W-:Y:S02]  /*dce0*/  FMNMX.FTZ R168, R154, R181, !PT ;  /* 0x000000b59aa87209 */ /* 0x000fe40007810000 */
[----:B------:R-:W-:Y:S01]  /*dcf0*/  ISETP.GT.AND P4, PT, R183, 0x31, P3 ;  /* 0x00000031b700780c */ /* 0x000fe20001f84270 */
[----:B------:R-:W2:Y:S01]  /*dd00*/  MUFU.EX2 R207, R207 ;  /* 0x000000cf00cf7308 */ /* 0x000ea20000000800 */
[----:B------:R-:W-:-:S02]  /*dd10*/  FMNMX.FTZ R181, R155, R168, !PT ;  /* 0x000000a89bb57209 */ /* 0x000fc40007810000 */
[----:B------:R-:W-:Y:S02]  /*dd20*/  ISETP.LT.OR P4, PT, R232, 0x32, P4 ;  /* 0x00000032e800780c */ /* 0x000fe40002781670 */
[----:B------:R-:W-:Y:S02]  /*dd30*/  FMNMX.FTZ R168, R156, R181, !PT ;  /* 0x000000b59ca87209 */ /* 0x000fe40007810000 */
[----:B------:R-:W-:Y:S01]  /*dd40*/  ISETP.GT.AND P3, PT, R183, 0x39, P3 ;  /* 0x00000039b700780c */ /* 0x000fe20001f64270 */
[----:B------:R-:W3:Y:S01]  /*dd50*/  MUFU.EX2 R229, R229 ;  /* 0x000000e500e57308 */ /* 0x000ee20000000800 */
[----:B------:R-:W-:Y:S01]  /*dd60*/  FMNMX.FTZ R181, R157, R168, !PT ;  /* 0x000000a89db57209 */ /* 0x000fe20007810000 */
[----:B0-----:R-:W-:Y:S01]  /*dd70*/  FFMA.FTZ R0, R14, R0, R152 ;  /* 0x000000000e007223 */ /* 0x001fe20000010098 */
[----:B------:R-:W-:Y:S01]  /*dd80*/  FSEL R173, R173, -INF , !P4 ;  /* 0xff800000adad7808 */ /* 0x000fe20006000000 */
[-C--:B------:R-:W-:Y:S01]  /*dd90*/  FMUL.FTZ R24, R24, R14.reuse ;  /* 0x0000000e18187220 */ /* 0x080fe20000410000 */
[----:B------:R-:W-:Y:S01]  /*dda0*/  FMNMX.FTZ R181, R158, R181, !PT ;  /* 0x000000b59eb57209 */ /* 0x000fe20007810000 */
[-C--:B------:R-:W-:Y:S01]  /*ddb0*/  FMUL.FTZ R25, R25, R14.reuse ;  /* 0x0000000e19197220 */ /* 0x080fe20000410000 */
[----:B------:R-:W-:Y:S01]  /*ddc0*/  ISETP.LT.OR P3, PT, R232, 0x3a, P3 ;  /* 0x0000003ae800780c */ /* 0x000fe20001f61670 */
[----:B------:R-:W0:Y:S01]  /*ddd0*/  MUFU.EX2 R230, R230 ;  /* 0x000000e600e67308 */ /* 0x000e220000000800 */
[----:B------:R-:W-:Y:S01]  /*dde0*/  FMNMX.FTZ R168, R160, R181, !PT ;  /* 0x000000b5a0a87209 */ /* 0x000fe20007810000 */
[----:B--2---:R-:W-:Y:S01]  /*ddf0*/  FADD.FTZ R0, R207, R0 ;  /* 0x00000000cf007221 */ /* 0x004fe20000010000 */
[----:B------:R-:W-:Y:S01]  /*de00*/  FSEL R176, R176, -INF , !P3 ;  /* 0xff800000b0b07808 */ /* 0x000fe20005800000 */
[----:B------:R-:W-:Y:S01]  /*de10*/  FMUL.FTZ R28, R28, R14 ;  /* 0x0000000e1c1c7220 */ /* 0x000fe20000410000 */
[----:B------:R-:W-:Y:S01]  /*de20*/  FMNMX.FTZ R181, R161, R168, !PT ;  /* 0x000000a8a1b57209 */ /* 0x000fe20007810000 */
[----:B------:R-:W-:Y:S01]  /*de30*/  FMUL.FTZ R29, R29, R14 ;  /* 0x0000000e1d1d7220 */ /* 0x000fe20000410000 */
[----:B------:R-:W-:Y:S01]  /*de40*/  F2FP.BF16.F32.PACK_AB R152, R207, R152 ;  /* 0x00000098cf98723e */ /* 0x000fe200000010ff */
[----:B------:R-:W2:Y:S01]  /*de50*/  MUFU.EX2 R159, R159 ;  /* 0x0000009f009f7308 */ /* 0x000ea20000000800 */
[----:B------:R-:W-:Y:S01]  /*de60*/  FMNMX.FTZ R168, R162, R181, !PT ;  /* 0x000000b5a2a87209 */ /* 0x000fe20007810000 */
[----:B---3--:R-:W-:Y:S01]  /*de70*/  FADD.FTZ R233, R229, R0 ;  /* 0x00000000e5e97221 */ /* 0x008fe20000010000 */
[-C--:B------:R-:W-:Y:S01]  /*de80*/  FMUL.FTZ R32, R32, R14.reuse ;  /* 0x0000000e20207220 */ /* 0x080fe20000410000 */
[----:B------:R-:W-:Y:S01]  /*de90*/  FMUL.FTZ R33, R33, R14 ;  /* 0x0000000e21217220 */ /* 0x000fe20000410000 */
[----:B------:R-:W-:Y:S01]  /*dea0*/  FMNMX.FTZ R168, R165, R168, !PT ;  /* 0x000000a8a5a87209 */ /* 0x000fe20007810000 */
[-C--:B------:R-:W-:Y:S01]  /*deb0*/  FMUL.FTZ R36, R36, R14.reuse ;  /* 0x0000000e24247220 */ /* 0x080fe20000410000 */
[----:B------:R-:W-:Y:S01]  /*dec0*/  FMUL.FTZ R37, R37, R14 ;  /* 0x0000000e25257220 */ /* 0x000fe20000410000 */
[----:B------:R-:W3:Y:S01]  /*ded0*/  MUFU.EX2 R231, R231 ;  /* 0x000000e700e77308 */ /* 0x000ee20000000800 */
[----:B------:R-:W-:Y:S01]  /*dee0*/  FMNMX.FTZ R168, R167, R168, !PT ;  /* 0x000000a8a7a87209 */ /* 0x000fe20007810000 */
[----:B0-----:R-:W-:Y:S01]  /*def0*/  FADD.FTZ R0, R230, R233 ;  /* 0x000000e9e6007221 */ /* 0x001fe20000010000 */
[-C--:B------:R-:W-:Y:S01]  /*df00*/  FMUL.FTZ R40, R40, R14.reuse ;  /* 0x0000000e28287220 */ /* 0x080fe20000410000 */
[----:B------:R-:W-:Y:S01]  /*df10*/  FMUL.FTZ R41, R41, R14 ;  /* 0x0000000e29297220 */ /* 0x000fe20000410000 */
[----:B------:R-:W-:Y:S01]  /*df20*/  FMNMX.FTZ R168, R178, R168, !PT ;  /* 0x000000a8b2a87209 */ /* 0x000fe20007810000 */
[-C--:B------:R-:W-:Y:S01]  /*df30*/  FMUL.FTZ R44, R44, R14.reuse ;  /* 0x0000000e2c2c7220 */ /* 0x080fe20000410000 */
[----:B------:R-:W-:Y:S01]  /*df40*/  FMUL.FTZ R45, R45, R14 ;  /* 0x0000000e2d2d7220 */ /* 0x000fe20000410000 */
[----:B------:R-:W0:Y:S01]  /*df50*/  MUFU.EX2 R163, R163 ;  /* 0x000000a300a37308 */ /* 0x000e220000000800 */
[----:B------:R-:W-:Y:S01]  /*df60*/  FMNMX.FTZ R168, R170, R168, !PT ;  /* 0x000000a8aaa87209 */ /* 0x000fe20007810000 */
[----:B--2---:R-:W-:Y:S01]  /*df70*/  FADD.FTZ R0, R159, R0 ;  /* 0x000000009f007221 */ /* 0x004fe20000010000 */
[-C--:B------:R-:W-:Y:S01]  /*df80*/  FMUL.FTZ R48, R48, R14.reuse ;  /* 0x0000000e30307220 */ /* 0x080fe20000410000 */
[----:B------:R-:W-:Y:S01]  /*df90*/  FMUL.FTZ R49, R49, R14 ;  /* 0x0000000e31317220 */ /* 0x000fe20000410000 */
[----:B------:R-:W-:Y:S01]  /*dfa0*/  FMNMX.FTZ R168, R173, R168, !PT ;  /* 0x000000a8ada87209 */ /* 0x000fe20007810000 */
[-C--:B------:R-:W-:Y:S01]  /*dfb0*/  FMUL.FTZ R52, R52, R14.reuse ;  /* 0x0000000e34347220 */ /* 0x080fe20000410000 */
[----:B------:R-:W-:Y:S01]  /*dfc0*/  FMUL.FTZ R53, R53, R14 ;  /* 0x0000000e35357220 */ /* 0x000fe20000410000 */
[----:B------:R-:W2:Y:S01]  /*dfd0*/  MUFU.EX2 R164, R164 ;  /* 0x000000a400a47308 */ /* 0x000ea20000000800 */
[----:B------:R-:W-:Y:S01]  /*dfe0*/  FMNMX.FTZ R181, R175, R168, !PT ;  /* 0x000000a8afb57209 */ /* 0x000fe20007810000 */
[----:B---3--:R-:W-:Y:S01]  /*dff0*/  FADD.FTZ R0, R231, R0 ;  /* 0x00000000e7007221 */ /* 0x008fe20000010000 */
[-C--:B------:R-:W-:Y:S01]  /*e000*/  FMUL.FTZ R56, R56, R14.reuse ;  /* 0x0000000e38387220 */ /* 0x080fe20000410000 */
[-C--:B------:R-:W-:Y:S01]  /*e010*/  FMUL.FTZ R57, R57, R14.reuse ;  /* 0x0000000e39397220 */ /* 0x080fe20000410000 */
[----:B------:R-:W-:Y:S01]  /*e020*/  FMNMX.FTZ R168, R176, R181, !PT ;  /* 0x000000b5b0a87209 */ /* 0x000fe20007810000 */
[-C--:B------:R-:W-:Y:S01]  /*e030*/  FMUL.FTZ R60, R60, R14.reuse ;  /* 0x0000000e3c3c7220 */ /* 0x080fe20000410000 */
[-C--:B------:R-:W-:Y:S01]  /*e040*/  FMUL.FTZ R61, R61, R14.reuse ;  /* 0x0000000e3d3d7220 */ /* 0x080fe20000410000 */
[----:B------:R-:W3:Y:S01]  /*e050*/  MUFU.EX2 R166, R166 ;  /* 0x000000a600a67308 */ /* 0x000ee20000000800 */
[-C--:B------:R-:W-:Y:S01]  /*e060*/  FMUL.FTZ R64, R64, R14.reuse ;  /* 0x0000000e40407220 */ /* 0x080fe20000410000 */
[----:B------:R-:W4:Y:S01]  /*e070*/  SHFL.BFLY PT, R181, R168, 0x2, 0x1f ;  /* 0x0c401f00a8b57f89 */ /* 0x000f2200000e0000 */
        /* <DEDUP_REMOVED lines=23> */
[----:B----4-:R-:W-:Y:S01]  /*e1f0*/  FMNMX.FTZ R168, R168, R181, !PT ;  /* 0x000000b5a8a87209 */ /* 0x010fe20007810000 */
[-C--:B------:R-:W-:Y:S01]  /*e200*/  FMUL.FTZ R105, R105, R14.reuse ;  /* 0x0000000e69697220 */ /* 0x080fe20000410000 */
[-C--:B------:R-:W-:Y:S01]  /*e210*/  FMUL.FTZ R108, R108, R14.reuse ;  /* 0x0000000e6c6c7220 */ /* 0x080fe20000410000 */
[-C--:B------:R-:W-:Y:S01]  /*e220*/  FMUL.FTZ R109, R109, R14.reuse ;  /* 0x0000000e6d6d7220 */ /* 0x080fe20000410000 */
[-C--:B------:R-:W-:Y:S01]  /*e230*/  FMUL.FTZ R112, R112, R14.reuse ;  /* 0x0000000e70707220 */ /* 0x080fe20000410000 */
[----:B------:R-:W4:Y:S01]  /*e240*/  SHFL.BFLY PT, R181, R168, 0x1, 0x1f ;  /* 0x0c201f00a8b57f89 */ /* 0x000f2200000e0000 */
        /* <DEDUP_REMOVED lines=22> */
[----:B----4-:R-:W-:Y:S01]  /*e3b0*/  FMNMX.FTZ R168, R168, R181, !PT ;  /* 0x000000b5a8a87209 */ /* 0x010fe20007810000 */
[----:B------:R-:W-:Y:S01]  /*e3c0*/  IMAD.MOV R181, RZ, RZ, -R194 ;  /* 0x000000ffffb57224 */ /* 0x000fe200078e0ac2 */
[----:B------:R-:W-:Y:S02]  /*e3d0*/  MUFU.EX2 R180, R180 ;  /* 0x000000b400b47308 */ /* 0x000fe40000000800 */
[C---:B------:R-:W-:Y:S01]  /*e3e0*/  FSETP.NEU.FTZ.AND P4, PT, R168.reuse, -INF , PT ;  /* 0xff800000a800780b */ /* 0x040fe20003f9d000 */
[----:B------:R-:W-:Y:S01]  /*e3f0*/  FMUL.FTZ R206, R168, R20 ;  /* 0x00000014a8ce7220 */ /* 0x000fe20000410000 */
[----:B------:R-:W-:-:S02]  /*e400*/  ISETP.NE.AND P3, PT, R184, R181, PT ;  /* 0x000000b5b800720c */ /* 0x000fc40003f65270 */
[----:B------:R-:W-:Y:S02]  /*e410*/  FSEL R181, R168, RZ, P4 ;  /* 0x000000ffa8b57208 */ /* 0x000fe40002000000 */
[----:B------:R-:W-:-:S03]  /*e420*/  FSEL R206, R206, RZ, P4 ;  /* 0x000000ffcece7208 */ /* 0x000fc60002000000 */
[----:B------:R-:W-:Y:S02]  /*e430*/  FADD.FTZ R181, -R181, R15 ;  /* 0x0000000fb5b57221 */ /* 0x000fe40000010100 */
[-CC-:B------:R-:W-:Y:S01]  /*e440*/  FFMA.FTZ R153, R153, R20.reuse, -R206.reuse ;  /* 0x0000001499997223 */ /* 0x180fe200000108ce */
[-CC-:B------:R-:W-:Y:S01]  /*e450*/  FFMA.FTZ R155, R155, R20.reuse, -R206.reuse ;  /* 0x000000149b9b7223 */ /* 0x180fe200000108ce */
[-C--:B------:R-:W-:Y:S01]  /*e460*/  FMUL.FTZ R15, R181, R20.reuse ;  /* 0x00000014b50f7220 */ /* 0x080fe20000410000 */
[-CC-:B------:R-:W-:Y:S01]  /*e470*/  FFMA.FTZ R181, R154, R20.reuse, -R206.reuse ;  /* 0x000000149ab57223 */ /* 0x180fe200000108ce */
[----:B------:R-:W-:Y:S02]  /*e480*/  @!P3 IMAD R18, R18, 0x40, R191 ;  /* 0x000000401212b824 */ /* 0x000fe400078e02bf */
[-CC-:B------:R-:W-:Y:S01]  /*e490*/  FFMA.FTZ R157, R157, R20.reuse, -R206.reuse ;  /* 0x000000149d9d7223 */ /* 0x180fe200000108ce */
[-CC-:B------:R-:W-:Y:S01]  /*e4a0*/  FFMA.FTZ R182, R158, R20.reuse, -R206.reuse ;  /* 0x000000149eb67223 */ /* 0x180fe200000108ce */
[----:B------:R-:W-:Y:S01]  /*e4b0*/  FFMA.FTZ R161, R161, R20, -R206 ;  /* 0x00000014a1a17223 */ /* 0x000fe200000108ce */
[----:B------:R-:W-:-:S02]  /*e4c0*/  @!P3 IMAD R183, R18, 0x4, R2 ;  /* 0x0000000412b7b824 */ /* 0x000fc400078e0202 */
[-C--:B------:R-:W-:Y:S01]  /*e4d0*/  FFMA.FTZ R18, R156, R20.reuse, -R206 ;  /* 0x000000149c127223 */ /* 0x080fe200000108ce */
[----:B------:R-:W-:Y:S01]  /*e4e0*/  F2FP.BF16.F32.PACK_AB R156, R231, R159 ;  /* 0x0000009fe79c723e */ /* 0x000fe200000010ff */
[----:B0-----:R-:W-:Y:S01]  /*e4f0*/  FADD.FTZ R159, R163, R0 ;  /* 0x00000000a39f7221 */ /* 0x001fe20000010000 */
[----:B------:R-:W0:Y:S01]  /*e500*/  MUFU.EX2 R15, R15 ;  /* 0x0000000f000f7308 */ /* 0x000e220000000800 */
[----:B------:R-:W-:Y:S01]  /*e510*/  @!P3 STS [R183+0x28800], R14 ;  /* 0x0288000eb700b388 */ /* 0x000fe20000000800 */
[-CC-:B------:R-:W-:Y:S01]  /*e520*/  FFMA.FTZ R207, R162, R20.reuse, -R206.reuse ;  /* 0x00000014a2cf7223 */ /* 0x180fe200000108ce */
[----:B--2---:R-:W-:Y:S01]  /*e530*/  FADD.FTZ R159, R164, R159 ;  /* 0x0000009fa49f7221 */ /* 0x004fe20000010000 */
[-CC-:B------:R-:W-:Y:S01]  /*e540*/  FFMA.FTZ R165, R165, R20.reuse, -R206.reuse ;  /* 0x00000014a5a57223 */ /* 0x180fe200000108ce */
[-CC-:B------:R-:W-:Y:S01]  /*e550*/  FFMA.FTZ R167, R167, R20.reuse, -R206.reuse ;  /* 0x00000014a7a77223 */ /* 0x180fe200000108ce */
[-CC-:B------:R-:W-:Y:S01]  /*e560*/  FFMA.FTZ R178, R178, R20.reuse, -R206.reuse ;  /* 0x00000014b2b27223 */ /* 0x180fe200000108ce */
[----:B---3--:R-:W-:Y:S01]  /*e570*/  FADD.FTZ R0, R166, R159 ;  /* 0x0000009fa6007221 */ /* 0x008fe20000010000 */
[-CC-:B------:R-:W-:Y:S01]  /*e580*/  FFMA.FTZ R170, R170, R20.reuse, -R206.reuse ;  /* 0x00000014aaaa7223 */ /* 0x180fe200000108ce */
[-CC-:B------:R-:W-:Y:S01]  /*e590*/  FFMA.FTZ R173, R173, R20.reuse, -R206.reuse ;  /* 0x00000014adad7223 */ /* 0x180fe200000108ce */
[-C--:B------:R-:W-:Y:S01]  /*e5a0*/  FFMA.FTZ R175, R175, R20.reuse, -R206 ;  /* 0x00000014afaf7223 */ /* 0x080fe200000108ce */
[----:B-----5:R-:W-:Y:S01]  /*e5b0*/  FADD.FTZ R0, R169, R0 ;  /* 0x00000000a9007221 */ /* 0x020fe20000010000 */
[----:B------:R-:W-:Y:S01]  /*e5c0*/  FFMA.FTZ R176, R176, R20, -R206 ;  /* 0x00000014b0b07223 */ /* 0x000fe200000108ce */
[----:B------:R-:W-:Y:S01]  /*e5d0*/  MUFU.EX2 R181, R181 ;  /* 0x000000b500b57308 */ /* 0x000fe20000000800 */
[----:B-1----:R-:W-:Y:S01]  /*e5e0*/  F2FP.BF16.F32.PACK_AB R162, R172, R171 ;  /* 0x000000abaca2723e */ /* 0x002fe200000010ff */
[----:B------:R-:W-:Y:S01]  /*e5f0*/  FADD.FTZ R159, R171, R0 ;  /* 0x00000000ab9f7221 */ /* 0x000fe20000010000 */
[----:B------:R-:W-:Y:S01]  /*e600*/  F2FP.BF16.F32.PACK_AB R158, R164, R163 ;  /* 0x000000a3a49e723e */ /* 0x000fe200000010ff */
[----:B0-----:R0:W-:Y:S01]  /*e610*/  @!P3 STS [R183+0x28820], R15 ;  /* 0x0288200fb700b388 */ /* 0x0011e20000000800 */
[----:B------:R-:W-:Y:S01]  /*e620*/  F2FP.BF16.F32.PACK_AB R164, R177, R174 ;  /* 0x000000aeb1a4723e */ /* 0x000fe200000010ff */
[----:B------:R-:W-:Y:S01]  /*e630*/  FADD.FTZ R159, R172, R159 ;  /* 0x0000009fac9f7221 */ /* 0x000fe20000010000 */
[----:B------:R-:W-:Y:S01]  /*e640*/  F2FP.BF16.F32.PACK_AB R154, R230, R229 ;  /* 0x000000e5e69a723e */ /* 0x000fe200000010ff */
[----:B------:R-:W-:Y:S01]  /*e650*/  MUFU.EX2 R155, R155 ;  /* 0x0000009b009b7308 */ /* 0x000fe20000000800 */
[-C--:B------:R-:W-:Y:S01]  /*e660*/  FMUL.FTZ R26, R26, R15.reuse ;  /* 0x0000000f1a1a7220 */ /* 0x080fe20000410000 */
[----:B------:R-:W-:Y:S01]  /*e670*/  FADD.FTZ R0, R174, R159 ;  /* 0x0000009fae007221 */ /* 0x000fe20000010000 */
[-C--:B------:R-:W-:Y:S01]  /*e680*/  FMUL.FTZ R27, R27, R15.reuse ;  /* 0x0000000f1b1b7220 */ /* 0x080fe20000410000 */
[-C--:B------:R-:W-:Y:S01]  /*e690*/  FMUL.FTZ R30, R30, R15.reuse ;  /* 0x0000000f1e1e7220 */ /* 0x080fe20000410000 */
[-C--:B------:R-:W-:Y:S01]  /*e6a0*/  FMUL.FTZ R31, R31, R15.reuse ;  /* 0x0000000f1f1f7220 */ /* 0x080fe20000410000 */
[----:B0-----:R-:W-:Y:S01]  /*e6b0*/  FFMA.FTZ R183, R160, R20, -R206 ;  /* 0x00000014a0b77223 */ /* 0x001fe200000108ce */
[----:B------:R-:W-:Y:S01]  /*e6c0*/  FADD.FTZ R0, R177, R0 ;  /* 0x00000000b1007221 */ /* 0x000fe20000010000 */
[----:B------:R-:W0:Y:S01]  /*e6d0*/  MUFU.EX2 R206, R153 ;  /* 0x0000009900ce7308 */ /* 0x000e220000000800 */
[----:B------:R-:W-:Y:S01]  /*e6e0*/  F2FP.BF16.F32.PACK_AB R160, R169, R166 ;  /* 0x000000a6a9a0723e */ /* 0x000fe200000010ff */
[----:B------:R-:W-:Y:S01]  /*e6f0*/  FMUL.FTZ R34, R34, R15 ;  /* 0x0000000f22227220 */ /* 0x000fe20000410000 */
[----:B------:R-:W-:Y:S01]  /*e700*/  FADD.FTZ R159, R179, R0 ;  /* 0x00000000b39f7221 */ /* 0x000fe20000010000 */
[----:B------:R-:W-:Y:S01]  /*e710*/  F2FP.BF16.F32.PACK_AB R166, R180, R179 ;  /* 0x000000b3b4a6723e */ /* 0x000fe200000010ff */
[-C--:B------:R-:W-:Y:S01]  /*e720*/  FMUL.FTZ R35, R35, R15.reuse ;  /* 0x0000000f23237220 */ /* 0x080fe20000410000 */
[-C--:B------:R-:W-:Y:S01]  /*e730*/  FMUL.FTZ R38, R38, R15.reuse ;  /* 0x0000000f26267220 */ /* 0x080fe20000410000 */
[----:B------:R-:W-:Y:S01]  /*e740*/  FADD.FTZ R0, R180, R159 ;  /* 0x0000009fb4007221 */ /* 0x000fe20000010000 */
[----:B------:R-:W1:Y:S01]  /*e750*/  MUFU.EX2 R18, R18 ;  /* 0x0000001200127308 */ /* 0x000e620000000800 */
[-C--:B------:R-:W-:Y:S01]  /*e760*/  FMUL.FTZ R39, R39, R15.reuse ;  /* 0x0000000f27277220 */ /* 0x080fe20000410000 */
[-C--:B------:R-:W-:Y:S01]  /*e770*/  FMUL.FTZ R42, R42, R15.reuse ;  /* 0x0000000f2a2a7220 */ /* 0x080fe20000410000 */
[-C--:B------:R-:W-:Y:S01]  /*e780*/  FMUL.FTZ R43, R43, R15.reuse ;  /* 0x0000000f2b2b7220 */ /* 0x080fe20000410000 */
[-C--:B------:R-:W-:Y:S01]  /*e790*/  FMUL.FTZ R46, R46, R15.reuse ;  /* 0x0000000f2e2e7220 */ /* 0x080fe20000410000 */
[-C--:B------:R-:W-:Y:S01]  /*e7a0*/  FMUL.FTZ R47, R47, R15.reuse ;  /* 0x0000000f2f2f7220 */ /* 0x080fe20000410000 */
[-C--:B------:R-:W-:Y:S01]  /*e7b0*/  FMUL.FTZ R50, R50, R15.reuse ;  /* 0x0000000f32327220 */ /* 0x080fe20000410000 */
[----:B------:R-:W-:Y:S01]  /*e7c0*/  FMUL.FTZ R51, R51, R15 ;  /* 0x0000000f33337220 */ /* 0x000fe20000410000 */
[----:B------:R-:W2:Y:S01]  /*e7d0*/  MUFU.EX2 R157, R157 ;  /* 0x0000009d009d7308 */ /* 0x000ea20000000800 */
[----:B0-----:R-:W-:Y:S01]  /*e7e0*/  FFMA.FTZ R180, R15, R3, R206 ;  /* 0x000000030fb47223 */ /* 0x001fe200000100ce */
[----:B------:R-:W-:Y:S01]  /*e7f0*/  F2FP.BF16.F32.PACK_AB R153, R181, R206 ;  /* 0x000000ceb599723e */ /* 0x000fe200000010ff */
[-C--:B------:R-:W-:Y:S01]  /*e800*/  FMUL.FTZ R54, R54, R15.reuse ;  /* 0x0000000f36367220 */ /* 0x080fe20000410000 */
[-C--:B------:R-:W-:Y:S01]  /*e810*/  FMUL.FTZ R55, R55, R15.reuse ;  /* 0x0000000f37377220 */ /* 0x080fe20000410000 */
[----:B------:R-:W-:Y:S01]  /*e820*/  FADD.FTZ R180, R181, R180 ;  /* 0x000000b4b5b47221 */ /* 0x000fe20000010000 */
[-C--:B------:R-:W-:Y:S01]  /*e830*/  FMUL.FTZ R58, R58, R15.reuse ;  /* 0x0000000f3a3a7220 */ /* 0x080fe20000410000 */
[----:B------:R-:W-:Y:S01]  /*e840*/  FMUL.FTZ R59, R59, R15 ;  /* 0x0000000f3b3b7220 */ /* 0x000fe20000410000 */
[----:B------:R-:W0:Y:S01]  /*e850*/  MUFU.EX2 R182, R182 ;  /* 0x000000b600b67308 */ /* 0x000e220000000800 */
[----:B------:R-:W-:Y:S01]  /*e860*/  FADD.FTZ R3, R155, R180 ;  /* 0x000000b49b037221 */ /* 0x000fe20000010000 */
[----:B-1----:R-:W-:Y:S01]  /*e870*/  F2FP.BF16.F32.PACK_AB R155, R18, R155 ;  /* 0x0000009b129b723e */ /* 0x002fe200000010ff */
[----:B------:R-:W-:Y:S01]  /*e880*/  BAR.SYNC.DEFER_BLOCKING 0xf, 0x100 ;  /* 0x03c4000000007b1d */ /* 0x000fe20000010000 */
[-C--:B------:R-:W-:Y:S01]  /*e890*/  FMUL.FTZ R62, R62, R15.reuse ;  /* 0x0000000f3e3e7220 */ /* 0x080fe20000410000 */
[----:B------:R-:W-:Y:S01]  /*e8a0*/  FADD.FTZ R180, R18, R3 ;  /* 0x0000000312b47221 */ /* 0x000fe20000010000 */
        /* <DEDUP_REMOVED lines=18> */
[-C--:B------:R-:W-:Y:S01]  /*e9d0*/  FMUL.FTZ R90, R90, R15.reuse ;  /* 0x0000000f5a5a7220 */ /* 0x080fe20000410000 */
[----:B------:R-:W0:Y:S01]  /*e9e0*/  MUFU.EX2 R207, R207 ;  /* 0x000000cf00cf7308 */ /* 0x000e220000000800 */
[----:B-1----:R-:W-:Y:S01]  /*e9f0*/  FADD.FTZ R3, R159, R180 ;  /* 0x000000b49f037221 */ /* 0x002fe20000010000 */
[----:B------:R1:W-:Y:S01]  /*ea00*/  STSM.16.M88.4 [R195+0x26800], R152 ;  /* 0x02680098c3007844 */ /* 0x0003e20000000200 */
[-C--:B------:R-:W-:Y:S01]  /*ea10*/  FMUL.FTZ R91, R91, R15.reuse ;  /* 0x0000000f5b5b7220 */ /* 0x080fe20000410000 */
[-C--:B------:R-:W-:Y:S01]  /*ea20*/  FMUL.FTZ R94, R94, R15.reuse ;  /* 0x0000000f5e5e7220 */ /* 0x080fe20000410000 */
[-C--:B------:R-:W-:Y:S01]  /*ea30*/  FMUL.FTZ R95, R95, R15.reuse ;  /* 0x0000000f5f5f7220 */ /* 0x080fe20000410000 */
[-C--:B------:R-:W-:Y:S01]  /*ea40*/  FMUL.FTZ R98, R98, R15.reuse ;  /* 0x0000000f62627220 */ /* 0x080fe20000410000 */
[----:B------:R-:W-:Y:S01]  /*ea50*/  FMUL.FTZ R99, R99, R15 ;  /* 0x0000000f63637220 */ /* 0x000fe20000410000 */
[----:B------:R-:W3:Y:S01]  /*ea60*/  MUFU.EX2 R174, R165 ;  /* 0x000000a500ae7308 */ /* 0x000ee20000000800 */
[C---:B--2---:R-:W-:Y:S01]  /*ea70*/  FADD.FTZ R180, R172.reuse, R3 ;  /* 0x00000003acb47221 */ /* 0x044fe20000010000 */
[----:B------:R-:W-:Y:S01]  /*ea80*/  F2FP.BF16.F32.PACK_AB R159, R172, R159 ;  /* 0x0000009fac9f723e */ /* 0x000fe200000010ff */
[-C--:B------:R-:W-:Y:S01]  /*ea90*/  FMUL.FTZ R102, R102, R15.reuse ;  /* 0x0000000f66667220 */ /* 0x080fe20000410000 */
[-C--:B------:R-:W-:Y:S01]  /*eaa0*/  FMUL.FTZ R103, R103, R15.reuse ;  /* 0x0000000f67677220 */ /* 0x080fe20000410000 */
[-C--:B------:R-:W-:Y:S01]  /*eab0*/  FMUL.FTZ R106, R106, R15.reuse ;  /* 0x0000000f6a6a7220 */ /* 0x080fe20000410000 */
[-C--:B------:R-:W-:Y:S01]  /*eac0*/  FMUL.FTZ R107, R107, R15.reuse ;  /* 0x0000000f6b6b7220 */ /* 0x080fe20000410000 */
[----:B------:R1:W-:Y:S01]  /*ead0*/  STSM.16.M88.4 [R196], R156 ;  /* 0x0000009cc4007844 */ /* 0x0003e20000000200 */
[----:B------:R-:W2:Y:S01]  /*eae0*/  MUFU.EX2 R163, R167 ;  /* 0x000000a700a37308 */ /* 0x000ea20000000800 */
[----:B0-----:R-:W-:Y:S01]  /*eaf0*/  FADD.FTZ R3, R207, R180 ;  /* 0x000000b4cf037221 */ /* 0x001fe20000010000 */
[-C--:B------:R-:W-:Y:S01]  /*eb00*/  FMUL.FTZ R110, R110, R15.reuse ;  /* 0x0000000f6e6e7220 */ /* 0x080fe20000410000 */
[-C--:B------:R-:W-:Y:S01]  /*eb10*/  FMUL.FTZ R111, R111, R15.reuse ;  /* 0x0000000f6f6f7220 */ /* 0x080fe20000410000 */
[-C--:B------:R-:W-:Y:S01]  /*eb20*/  FMUL.FTZ R114, R114, R15.reuse ;  /* 0x0000000f72727220 */ /* 0x080fe20000410000 */
[-C--:B------:R-:W-:Y:S01]  /*eb30*/  FMUL.FTZ R115, R115, R15.reuse ;  /* 0x0000000f73737220 */ /* 0x080fe20000410000 */
[-C--:B------:R-:W-:Y:S01]  /*eb40*/  FMUL.FTZ R118, R118, R15.reuse ;  /* 0x0000000f76767220 */ /* 0x080fe20000410000 */
[----:B------:R-:W-:Y:S01]  /*eb50*/  FMUL.FTZ R119, R119, R15 ;  /* 0x0000000f77777220 */ /* 0x000fe20000410000 */
[----:B------:R-:W0:Y:S01]  /*eb60*/  MUFU.EX2 R178, R178 ;  /* 0x000000b200b27308 */ /* 0x000e220000000800 */
[----:B---3--:R-:W-:Y:S01]  /*eb70*/  F2FP.BF16.F32.PACK_AB R161, R174, R207 ;  /* 0x000000cfaea1723e */ /* 0x008fe200000010ff */
[-C--:B------:R-:W-:Y:S01]  /*eb80*/  FMUL.FTZ R122, R122, R15.reuse ;  /* 0x0000000f7a7a7220 */ /* 0x080fe20000410000 */
[-C--:B------:R-:W-:Y:S01]  /*eb90*/  FMUL.FTZ R123, R123, R15.reuse ;  /* 0x0000000f7b7b7220 */ /* 0x080fe20000410000 */
[-C--:B------:R-:W-:Y:S01]  /*eba0*/  FMUL.FTZ R126, R126, R15.reuse ;  /* 0x0000000f7e7e7220 */ /* 0x080fe20000410000 */
        /* <DEDUP_REMOVED lines=13> */
[-C--:B------:R-:W-:Y:S01]  /*ec80*/  FMUL.FTZ R147, R147, R15.reuse ;  /* 0x0000000f93937220 */ /* 0x080fe20000410000 */
[-C--:B------:R-:W-:Y:S01]  /*ec90*/  FMUL.FTZ R150, R150, R15.reuse ;  /* 0x0000000f96967220 */ /* 0x080fe20000410000 */
[----:B------:R-:W-:Y:S01]  /*eca0*/  FMUL.FTZ R151, R151, R15 ;  /* 0x0000000f97977220 */ /* 0x000fe20000410000 */
[----:B--2---:R-:W-:Y:S01]  /*ecb0*/  FADD.FTZ R3, R163, R170 ;  /* 0x000000aaa3037221 */ /* 0x004fe20000010000 */
[----:B0-----:R-:W-:-:S02]  /*ecc0*/  F2FP.BF16.F32.PACK_AB R163, R178, R163 ;  /* 0x000000a3b2a3723e */ /* 0x001fc400000010ff */
[----:B------:R-:W0:Y:S01]  /*ecd0*/  MUFU.EX2 R167, R175 ;  /* 0x000000af00a77308 */ /* 0x000e220000000800 */
[----:B------:R-:W-:Y:S02]  /*ece0*/  FADD.FTZ R18, R178, R3 ;  /* 0x00000003b2127221 */ /* 0x000fe40000010000 */
[----:B------:R1:W-:Y:S02]  /*ecf0*/  STSM.16.M88.4 [R198], R160 ;  /* 0x000000a0c6007844 */ /* 0x0003e40000000200 */
[----:B----4-:R-:W-:-:S03]  /*ed00*/  FADD.FTZ R3, R165, R18 ;  /* 0x00000012a5037221 */ /* 0x010fc60000010000 */
[----:B------:R-:W2:Y:S01]  /*ed10*/  MUFU.EX2 R176, R176 ;  /* 0x000000b000b07308 */ /* 0x000ea20000000800 */
[C---:B-----5:R-:W-:Y:S01]  /*ed20*/  FADD.FTZ R18, R14.reuse, R3 ;  /* 0x000000030e127221 */ /* 0x060fe20000010000 */
[----:B------:R-:W-:-:S03]  /*ed30*/  F2FP.BF16.F32.PACK_AB R165, R14, R165 ;  /* 0x000000a50ea5723e */ /* 0x000fc600000010ff */
[----:B0-----:R-:W-:Y:S01]  /*ed40*/  FADD.FTZ R3, R167, R18 ;  /* 0x00000012a7037221 */ /* 0x001fe20000010000 */
[----:B--2---:R-:W-:-:S03]  /*ed50*/  F2FP.BF16.F32.PACK_AB R167, R176, R167 ;  /* 0x000000a7b0a7723e */ /* 0x004fc600000010ff */
[----:B------:R-:W-:Y:S02]  /*ed60*/  FADD.FTZ R3, R176, R3 ;  /* 0x00000003b0037221 */ /* 0x000fe40000010000 */
[----:B------:R1:W-:Y:S01]  /*ed70*/  STSM.16.M88.4 [R197], R164 ;  /* 0x000000a4c5007844 */ /* 0x0003e20000000200 */
[----:B------:R-:W-:Y:S05]  /*ed80*/  @!P0 BRA `(.L_x_2825) ;  /* 0x0000000000048947 */ /* 0x000fea0003800000 */
[----:B------:R-:W-:Y:S01]  /*ed90*/  BPT.TRAP 0x1 ;  /* 0x000000040000795c */ /* 0x000fe20000300000 */
.L_x_2825:
[----:B------:R0:W2:Y:S01]  /*eda0*/  SYNCS.PHASECHK.TRANS64.TRYWAIT P3, [R215+URZ+0x28c50], R216 ;  /* 0x028c50d8d70075a7 */ /* 0x0000a2000806017f */
[----:B------:R-:W-:Y:S05]  /*edb0*/  @!P0 BRA `(.L_x_2826) ;  /* 0x0000000000048947 */ /* 0x000fea0003800000 */
[----:B------:R-:W-:Y:S01]  /*edc0*/  BPT.TRAP 0x1 ;  /* 0x000000040000795c */ /* 0x000fe20000300000 */
.L_x_2826:
[----:B------:R-:W-:Y:S04]  /*edd0*/  BSSY B2, `(.L_x_2827) ;  /* 0x0000004000027945 */ /* 0x000fe80003800000 */
[----:B--2---:R-:W-:Y:S05]  /*ede0*/  @P3 BRA `(.L_x_2828) ;  /* 0x0000000000083947 */ /* 0x004fea0003800000 */
[----:B------:R-:W2:Y:S02]  /*edf0*/  SYNCS.PHASECHK.TRANS64.TRYWAIT P3, [R215+URZ+0x28c50], R216 ;  /* 0x028c50d8d70075a7 */ /* 0x000ea4000806017f */
[----:B--2---:R-:W-:Y:S05]  /*ee00*/  @!P3 BRA `(.L_x_2829) ;  /* 0x000001240010b947 */ /* 0x004fea0003800000 */
.L_x_2828:
[----:B------:R-:W-:Y:S05]  /*ee10*/  BSYNC B2 ;  /* 0x0000000000027941 */ /* 0x000fea0003800000 */
.L_x_2827:
[----:B------:R-:W-:Y:S01]  /*ee20*/  IMAD R14, R214, 0x1000, R190 ;  /* 0x00001000d60e7824 */ /* 0x000fe200078e02be */
[----:B------:R-:W-:Y:S01]  /*ee30*/  WARPGROUP.ARRIVE ;  /* 0x00000000000079c5 */ /* 0x000fe20000000000 */
[----:B------:R-:W-:Y:S01]  /*ee40*/  IMAD.MOV.U32 R15, RZ, RZ, 0x40000040 ;  /* 0x40000040ff0f7424 */ /* 0x000fe200078e00ff */
[----:B------:R-:W-:Y:S01]  /*ee50*/  ISETP.GT.AND P3, PT, R12, R213, PT ;  /* 0x000000d50c00720c */ /* 0x000fe20003f64270 */
[----:B0-2---:R-:W-:Y:S01]  /*ee60*/  @!P1 VIADD R215, R215, 0x28c60 ;  /* 0x00028c60d7d79836 */ /* 0x005fe20000000000 */
[----:B------:R-:W-:Y:S01]  /*ee70*/  R2UR UR6, R14 ;  /* 0x000000000e0672ca */ /* 0x000fe200000e0000 */
[----:B------:R-:W-:Y:S01]  /*ee80*/  VIADD R12, R12, 0xffffffff ;  /* 0xffffffff0c0c7836 */ /* 0x000fe20000000000 */
[----:B------:R-:W-:Y:S01]  /*ee90*/  R2UR UR7, R15 ;  /* 0x000000000f0772ca */ /* 0x000fe200000e0000 */
[----:B------:R-:W-:Y:S01]  /*eea0*/  IMAD.MOV.U32 R15, RZ, RZ, 0x40000040 ;  /* 0x40000040ff0f7424 */ /* 0x000fe200078e00ff */
[----:B------:R-:W-:Y:S01]  /*eeb0*/  @!P1 PRMT R215, RZ, 0x654, R215 ;  /* 0x00000654ffd79816 */ /* 0x000fe200000000d7 */
[----:B------:R-:W-:-:S10]  /*eec0*/  IMAD.MOV.U32 R18, RZ, RZ, R214 ;  /* 0x000000ffff127224 */ /* 0x000fd400078e00d6 */
[----:B------:R-:W-:Y:S03]  /*eed0*/  HGMMA.64x256x16.F32.BF16 R24, R152, gdesc[UR4].tnspB, R24, gsb0 ;  /* 0x43e0000498187df0 */ /* 0x000fe60008001818 */
[----:B------:R-:W-:Y:S02]  /*eee0*/  WARPGROUP.DEPBAR.LE gsb0, 0x0 ;  /* 0x00008000000079c5 */ /* 0x000fe40000010000 */
[----:B-1----:R-:W-:Y:S01]  /*eef0*/  VIADD R152, R14, 0x80 ;  /* 0x000000800e987836 */ /* 0x002fe20000000000 */
        /* <DEDUP_REMOVED lines=33> */
[----:B------:R-:W-:Y:S05]  /*f110*/  BSYNC B0 ;  /* 0x0000000000007941 */ /* 0x000fea0003800000 */
.L_x_2811:
[----:B------:R-:W-:Y:S02]  /*f120*/  IMAD.MOV.U32 R15, RZ, RZ, R168 ;  /* 0x000000ffff0f7224 */ /* 0x000fe400078e00a8 */
[----:B------:R-:W-:Y:S02]  /*f130*/  IMAD.MOV.U32 R14, RZ, RZ, R21 ;  /* 0x000000ffff0e7224 */ /* 0x000fe400078e0015 */
[----:B------:R-:W-:-:S07]  /*f140*/  IMAD.MOV.U32 R18, RZ, RZ, R214 ;  /* 0x000000ffff127224 */ /* 0x000fce00078e00d6 */
.L_x_2810:
[----:B------:R-:W-:Y:S05]  /*f150*/  BSYNC B1 ;  /* 0x0000000000017941 */ /* 0x000fea0003800000 */
.L_x_2809:
[----:B------:R-:W1:Y:S01]  /*f160*/  LDC R21, c[0x0][0x448] ;  /* 0x00011200ff157b82 */ /* 0x000e620000000800 */
[----:B------:R-:W-:Y:S01]  /*f170*/  IADD3 R154, R23, 0x1, -R22 ;  /* 0x00000001179a7810 */ /* 0x000fe20007ffe816 */
[----:B------:R-:W-:-:S06]  /*f180*/  ULDC UR4, c[0x0][0x9dc] ;  /* 0x0002770000047ab9 */ /* 0x000fcc0000000800 */
[----:B------:R-:W2:Y:S01]  /*f190*/  LDC R156, c[0x0][0x9e4] ;  /* 0x00027900ff9c7b82 */ /* 0x000ea20000000800 */
[----:B-1----:R-:W-:Y:S01]  /*f1a0*/  ISETP.NE.AND P5, PT, R21, 0x1, PT ;  /* 0x000000011500780c */ /* 0x002fe20003fa5270 */
[----:B------:R-:W-:Y:S01]  /*f1b0*/  VIADD R21, R192, 0x3f ;  /* 0x0000003fc0157836 */ /* 0x000fe20000000000 */
[----:B--2---:R-:W-:-:S11]  /*f1c0*/  ISETP.GE.AND P6, PT, R156, 0x1, PT ;  /* 0x000000019c00780c */ /* 0x004fd60003fc6270 */
[----:B------:R-:W1:Y:S08]  /*f1d0*/  @P5 LDC R152, c[0x0][0x44c] ;  /* 0x00011300ff985b82 */ /* 0x000e700000000800 */
[----:B------:R-:W2:Y:S01]  /*f1e0*/  @P5 LDC R153, c[0x0][0x450] ;  /* 0x00011400ff995b82 */ /* 0x000ea20000000800 */
[----:B-1----:R-:W-:-:S05]  /*f1f0*/  @P5 IMAD.HI.U32 R152, R21, R152, RZ ;  /* 0x0000009815985227 */ /* 0x002fca00078e00ff */
[----:B--2---:R-:W-:-:S05]  /*f200*/  @P5 SHF.R.U32.HI R21, RZ, R153, R152 ;  /* 0x00000099ff155219 */ /* 0x004fca0000011698 */
[----:B------:R-:W-:-:S04]  /*f210*/  IMAD.IADD R21, R154, 0x1, R21 ;  /* 0x000000019a157824 */ /* 0x000fc800078e0215 */
[----:B------:R-:W-:Y:S01]  /*f220*/  VIADD R154, R21, -UR4 ;  /* 0x80000004159a7c36 */ /* 0x000fe20008000000 */
[----:B------:R-:W-:Y:S06]  /*f230*/  @!P6 BRA `(.L_x_2831) ;  /* 0x000000000044e947 */ /* 0x000fec0003800000 */
[----:B------:R-:W-:Y:S01]  /*f240*/  ISETP.GT.AND P2, PT, R21, -0x1, PT ;  /* 0xffffffff1500780c */ /* 0x000fe20003f44270 */
[----:B------:R-:W-:-:S12]  /*f250*/  BSSY B0, `(.L_x_2832) ;  /* 0x000000d000007945 */ /* 0x000fd80003800000 */
[----:B------:R-:W-:Y:S05]  /*f260*/  @P2 BRA `(.L_x_2833) ;  /* 0x00000000001c2947 */ /* 0x000fea0003800000 */
[----:B------:R-:W-:Y:S02]  /*f270*/  ISETP.NE.AND P2, PT, R156, 0x1, PT ;  /* 0x000000019c00780c */ /* 0x000fe40003f45270 */
[----:B------:R-:W-:-:S11]  /*f280*/  LOP3.LUT R21, RZ, R21, RZ, 0x33, !PT ;  /* 0x00000015ff157212 */ /* 0x000fd600078e33ff */
[----:B------:R-:W1:Y:S02]  /*f290*/  @P2 LDC.64 R152, c[0x0][0x9e8] ;  /* 0x00027a00ff982b82 */ /* 0x000e640000000a00 */
[----:B-1----:R-:W-:-:S05]  /*f2a0*/  @P2 IMAD.HI.U32 R152, R21, R152, RZ ;  /* 0x0000009815982227 */ /* 0x002fca00078e00ff */
[----:B------:R-:W-:-:S04]  /*f2b0*/  @P2 SHF.R.U32.HI R21, RZ, R153, R152 ;  /* 0x00000099ff152219 */ /* 0x000fc80000011698 */
[----:B------:R-:W-:Y:S01]  /*f2c0*/  LOP3.LUT R21, RZ, R21, RZ, 0x33, !PT ;  /* 0x00000015ff157212 */ /* 0x000fe200078e33ff */
[----:B------:R-:W-:Y:S06]  /*f2d0*/  BRA `(.L_x_2834) ;  /* 0x0000000000107947 */ /* 0x000fec0003800000 */
.L_x_2833:
[----:B------:R-:W-:-:S13]  /*f2e0*/  ISETP.NE.AND P2, PT, R156, 0x1, PT ;  /* 0x000000019c00780c */ /* 0x000fda0003f45270 */
[----:B------:R-:W1:Y:S02]  /*f2f0*/  @P2 LDC.64 R152, c[0x0][0x9e8] ;  /* 0x00027a00ff982b82 */ /* 0x000e640000000a00 */
[----:B-1----:R-:W-:-:S05]  /*f300*/  @P2 IMAD.HI.U32 R152, R21, R152, RZ ;  /* 0x0000009815982227 */ /* 0x002fca00078e00ff */
[----:B------:R-:W-:-:S07]  /*f310*/  @P2 SHF.R.U32.HI R21, RZ, R153, R152 ;  /* 0x00000099ff152219 */ /* 0x000fce0000011698 */
.L_x_2834:
[----:B------:R-:W-:Y:S05]  /*f320*/  BSYNC B0 ;  /* 0x0000000000007941 */ /* 0x000fea0003800000 */
.L_x_2832:
[----:B------:R-:W-:-:S05]  /*f330*/  IMAD R21, R21, R156, RZ ;  /* 0x0000009c15157224 */ /* 0x000fca00078e02ff */
[----:B------:R-:W-:-:S07]  /*f340*/  VIMNMX R154, R154, R21, !PT ;  /* 0x000000159a9a7248 */ /* 0x000fce0007fe0100 */
.L_x_2831:
[----:B------:R-:W-:Y:S01]  /*f350*/  VIADD R154, R154, 0x3f ;  /* 0x0000003f9a9a7836 */ /* 0x000fe20000000000 */
[----:B------:R-:W-:Y:S04]  /*f360*/  BSSY B0, `(.L_x_2835) ;  /* 0x00001ee000007945 */ /* 0x000fe80003800000 */
[----:B------:R-:W-:-:S04]  /*f370*/  SHF.R.S32.HI R21, RZ, 0x1f, R154 ;  /* 0x0000001fff157819 */ /* 0x000fc8000001149a */
[----:B------:R-:W-:-:S04]  /*f380*/  LEA.HI R21, R21, R154, RZ, 0x6 ;  /* 0x0000009a15157211 */ /* 0x000fc800078f30ff */
[----:B------:R-:W-:-:S04]  /*f390*/  SHF.R.S32.HI R21, RZ, 0x6, R21 ;  /* 0x00000006ff157819 */ /* 0x000fc80000011415 */
[----:B------:R-:W-:-:S04]  /*f3a0*/  VIMNMX R21, R202, R21, !PT ;  /* 0x00000015ca157248 */ /* 0x000fc80007fe0100 */
[----:B------:R-:W-:-:S13]  /*f3b0*/  ISETP.GE.AND P2, PT, R12, R21, PT ;  /* 0x000000150c00720c */ /* 0x000fda0003f46270 */
[----:B------:R-:W-:Y:S05]  /*f3c0*/  @!P2 BRA `(.L_x_2836) ;  /* 0x0000001c009ca947 */ /* 0x000fea0003800000 */
[----:B------:R-:W-:Y:S01]  /*f3d0*/  BSSY B1, `(.L_x_2837) ;  /* 0x00001e5000017945 */ /* 0x000fe20003800000 */
[----:B------:R-:W-:Y:S02]  /*f3e0*/  IMAD.MOV.U32 R213, RZ, RZ, R15 ;  /* 0x000000ffffd57224 */ /* 0x000fe400078e000f */
[----:B------:R-:W-:Y:S02]  /*f3f0*/  IMAD.MOV.U32 R214, RZ, RZ, R14 ;  /* 0x000000ffffd67224 */ /* 0x000fe400078e000e */
[----:B------:R-:W-:Y:S02]  /*f400*/  IMAD.MOV.U32 R206, RZ, RZ, R12 ;  /* 0x000000ffffce7224 */ /* 0x000fe400078e000c */
[----:B0-----:R-:W-:-:S07]  /*f410*/  IMAD.MOV.U32 R215, RZ, RZ, R18 ;  /* 0x000000ffffd77224 */ /* 0x001fce00078e0012 */
.L_x_2848:
[----:B------:R-:W-:Y:S02]  /*f420*/  VIADD R18, R215, 0x1 ;  /* 0x00000001d7127836 */ /* 0x000fe40000000000 */
[----:B0-----:R-:W-:Y:S02]  /*f430*/  IMAD.MOV.U32 R12, RZ, RZ, R206 ;  /* 0x000000ffff0c7224 */ /* 0x001fe400078e00ce */
[----:B------:R-:W-:Y:S01]  /*f440*/  VIADD R206, R206, 0xffffffff ;  /* 0xffffffffcece7836 */ /* 0x000fe20000000000 */
[----:B------:R-:W-:Y:S02]  /*f450*/  ISETP.NE.AND P3, PT, R18, 0x2, PT ;  /* 0x000000021200780c */ /* 0x000fe40003f65270 */
[----:B------:R-:W-:Y:S02]  /*f460*/  ISETP.GT.AND P2, PT, R12, R21, PT ;  /* 0x000000150c00720c */ /* 0x000fe40003f44270 */
[----:B------:R-:W-:Y:S02]  /*f470*/  SEL R12, RZ, 0x1, P3 ;  /* 0x00000001ff0c7807 */ /* 0x000fe40001800000 */
[----:B------:R-:W-:-:S02]  /*f480*/  SEL R18, R18, RZ, P3 ;  /* 0x000000ff12127207 */ /* 0x000fc40001800000 */
[----:B------:R-:W-:Y:S01]  /*f490*/  LOP3.LUT R19, R19, R12, RZ, 0x3c, !PT ;  /* 0x0000000c13137212 */ /* 0x000fe200078e3cff */
[----:B------:R-:W-:Y:S06]  /*f4a0*/  @!P0 BRA `(.L_x_2838) ;  /* 0x0000000000048947 */ /* 0x000fec0003800000 */
[----:B------:R-:W-:Y:S01]  /*f4b0*/  BPT.TRAP 0x1 ;  /* 0x000000040000795c */ /* 0x000fe20000300000 */
.L_x_2838:
[----:B------:R-:W-:Y:S01]  /*f4c0*/  IMAD R12, R18, 0x8, R2 ;  /* 0x00000008120c7824 */ /* 0x000fe200078e0202 */
[----:B------:R-:W-:-:S04]  /*f4d0*/  SHF.L.U32 R207, R19, 0x1f, RZ ;  /* 0x0000001f13cf7819 */ /* 0x000fc800000006ff */
[----:B------:R0:W1:Y:S01]  /*f4e0*/  SYNCS.PHASECHK.TRANS64.TRYWAIT P3, [R12+URZ+0x28c30], R207 ;  /* 0x028c30cf0c0075a7 */ /* 0x000062000806017f */
[----:B------:R-:W-:Y:S05]  /*f4f0*/  @!P0 BRA `(.L_x_2839) ;  /* 0x0000000000048947 */ /* 0x000fea0003800000 */
[----:B------:R-:W-:Y:S01]  /*f500*/  BPT.TRAP 0x1 ;  /* 0x000000040000795c */ /* 0x000fe20000300000 */
.L_x_2839:
[----:B------:R-:W-:Y:S01]  /*f510*/  BSSY B2, `(.L_x_2840) ;  /* 0x0000006000027945 */ /* 0x000fe20003800000 */
[----:B------:R-:W-:Y:S02]  /*f520*/  IMAD R154, R18, 0x200, R13 ;  /* 0x00000200129a7824 */ /* 0x000fe400078e020d */
[----:B------:R-:W-:Y:S01]  /*f530*/  IMAD.MOV.U32 R155, RZ, RZ, 0x40000040 ;  /* 0x40000040ff9b7424 */ /* 0x000fe200078e00ff */
[----:B-1----:R-:W-:Y:S06]  /*f540*/  @P3 BRA `(.L_x_2841) ;  /* 0x0000000000083947 */ /* 0x002fec0003800000 */
[----:B------:R-:W1:Y:S02]  /*f550*/  SYNCS.PHASECHK.TRANS64.TRYWAIT P3, [R12+URZ+0x28c30], R207 ;  /* 0x028c30cf0c0075a7 */ /* 0x000e64000806017f */
[----:B-1----:R-:W-:Y:S05]  /*f560*/  @!P3 BRA `(.L_x_2842) ;  /* 0x0000011c004cb947 */ /* 0x002fea0003800000 */
.L_x_2841:
[----:B------:R-:W-:Y:S05]  /*f570*/  BSYNC B2 ;  /* 0x0000000000027941 */ /* 0x000fea0003800000 */
.L_x_2840:
[C---:B------:R-:W-:Y:S01]  /*f580*/  R2UR UR6, R154.reuse ;  /* 0x000000009a0672ca */ /* 0x040fe200000e0000 */
[C---:B------:R-:W-:Y:S01]  /*f590*/  VIADD R152, R154.reuse, 0x2 ;  /* 0x000000029a987836 */ /* 0x040fe20000000000 */
[----:B------:R-:W-:Y:S01]  /*f5a0*/  R2UR UR7, R155 ;  /* 0x000000009b0772ca */ /* 0x000fe200000e0000 */
[----:B------:R-:W-:Y:S01]  /*f5b0*/  VIADD R14, R154, 0x4 ;  /* 0x000000049a0e7836 */ /* 0x000fe20000000000 */
[----:B------:R-:W-:Y:S01]  /*f5c0*/  R2UR UR4, R4 ;  /* 0x00000000040472ca */ /* 0x000fe200000e0000 */
[----:B------:R-:W-:Y:S01]  /*f5d0*/  VIADD R154, R154, 0x6 ;  /* 0x000000069a9a7836 */ /* 0x000fe20000000000 */
[----:B------:R-:W-:Y:S01]  /*f5e0*/  R2UR UR5, R5 ;  /* 0x00000000050572ca */ /* 0x000fe200000e0000 */
[----:B------:R-:W-:Y:S01]  /*f5f0*/  IMAD.MOV.U32 R153, RZ, RZ, 0x40000040 ;  /* 0x40000040ff997424 */ /* 0x000fe200078e00ff */
[----:B------:R-:W-:Y:S01]  /*f600*/  R2UR UR10, R152 ;  /* 0x00000000980a72ca */ /* 0x000fe200000e0000 */
[----:B------:R-:W-:Y:S01]  /*f610*/  IMAD.MOV.U32 R155, RZ, RZ, 0x40000040 ;  /* 0x40000040ff9b7424 */ /* 0x000fe200078e00ff */
[----:B------:R-:W-:Y:S01]  /*f620*/  R2UR UR18, R154 ;  /* 0x000000009a1272ca */ /* 0x000fe200000e0000 */
[----:B------:R-:W-:Y:S01]  /*f630*/  IMAD.MOV.U32 R15, RZ, RZ, 0x40000040 ;  /* 0x40000040ff0f7424 */ /* 0x000fe200078e00ff */
[----:B------:R-:W-:-:S02]  /*f640*/  R2UR UR11, R153 ;  /* 0x00000000990b72ca */ /* 0x000fc400000e0000 */
[----:B------:R-:W-:Y:S02]  /*f650*/  R2UR UR19, R155 ;  /* 0x000000009b1372ca */ /* 0x000fe400000e0000 */
[----:B------:R-:W-:Y:S01]  /*f660*/  WARPGROUP.ARRIVE ;  /* 0x00000000000079c5 */ /* 0x000fe20000000000 */
[----:B------:R-:W-:Y:S02]  /*f670*/  R2UR UR8, R10 ;  /* 0x000000000a0872ca */ /* 0x000fe400000e0000 */
[----:B------:R-:W-:Y:S02]  /*f680*/  R2UR UR9, R11 ;  /* 0x000000000b0972ca */ /* 0x000fe400000e0000 */
[----:B------:R-:W-:Y:S01]  /*f690*/  R2UR UR14, R14 ;  /* 0x000000000e0e72ca */ /* 0x000fe200000e0000 */
[----:B------:R-:W-:Y:S01]  /*f6a0*/  HGMMA.64x64x16.F32.BF16 R152, gdesc[UR4], RZ, !UPT, gsb0 ;  /* 0x00e00000049879f0 */ /* 0x000fe2000c0018ff */
[----:B------:R-:W-:Y:S01]  /*f6b0*/  R2UR UR15, R15 ;  /* 0x000000000f0f72ca */ /* 0x000fe200000e0000 */
[----:B------:R-:W-:Y:S01]  /*f6c0*/  ULDC UR4, c[0x0][0x9d8] ;  /* 0x0002760000047ab9 */ /* 0x000fe20000000800 */
[----:B------:R-:W-:Y:S01]  /*f6d0*/  R2UR UR12, R8 ;  /* 0x00000000080c72ca */ /* 0x000fe200000e0000 */
[----:B------:R-:W-:Y:S01]  /*f6e0*/  ULDC UR5, c[0x0][0x988] ;  /* 0x0002620000057ab9 */ /* 0x000fe20000000800 */
[----:B------:R-:W-:-:S02]  /*f6f0*/  R2UR UR13, R9 ;  /* 0x00000000090d72ca */ /* 0x000fc400000e0000 */
        /* <DEDUP_REMOVED lines=48> */
[----:B------:R-:W-:-:S02]  /*fa00*/  FMUL.FTZ R183, R183, UR4 ;  /* 0x00000004b7b77c20 */ /* 0x000fc40008410000 */
        /* <DEDUP_REMOVED lines=57> */
[----:B------:R-:W4:Y:S01]  /*fda0*/  MUFU.EX2 R15, R15 ;  /* 0x0000000f000f7308 */ /* 0x000f220000000800 */
[-CC-:B------:R-:W-:Y:S01]  /*fdb0*/  FFMA.FTZ R173, R173, R20.reuse, -R181.reuse ;  /* 0x00000014adad7223 */ /* 0x180fe200000108b5 */
[-CC-:B------:R-:W-:Y:S01]  /*fdc0*/  FFMA.FTZ R176, R176, R20.reuse, -R181.reuse ;  /* 0x00000014b0b07223 */ /* 0x180fe200000108b5 */
[-CC-:B------:R-:W-:Y:S01]  /*fdd0*/  FFMA.FTZ R177, R177, R20.reuse, -R181.reuse ;  /* 0x00000014b1b17223 */ /* 0x180fe200000108b5 */
[----:B------:R-:W-:Y:S01]  /*fde0*/  FFMA.FTZ R180, R180, R20, -R181 ;  /* 0x00000014b4b47223 */ /* 0x000fe200000108b5 */
[----:B------:R-:W-:Y:S01]  /*fdf0*/  FMUL.FTZ R181, R170, UR4 ;  /* 0x00000004aab57c20 */ /* 0x000fe20008410000 */
[----:B---3--:R-:W-:-:S02]  /*fe00*/  FMNMX.FTZ R170, R154, R213, !PT ;  /* 0x000000d59aaa7209 */ /* 0x008fc40007810000 */
[----:B------:R-:W3:Y:S01]  /*fe10*/  MUFU.EX2 R152, R152 ;  /* 0x0000009800987308 */ /* 0x000ee20000000800 */
        /* <DEDUP_REMOVED lines=8> */
[----:B----4-:R-:W-:Y:S01]  /*fea0*/  FFMA.FTZ R0, R214, R0, R15 ;  /* 0x00000000d6007223 */ /* 0x010fe2000001000f */
[-C--:B------:R-:W-:Y:S01]  /*feb0*/  FMUL.FTZ R37, R37, R214.reuse ;  /* 0x000000d625257220 */ /* 0x080fe20000410000 */
[-C--:B------:R-:W-:Y:S01]  /*fec0*/  FMUL.FTZ R40, R40, R214.reuse ;  /* 0x000000d628287220 */ /* 0x080fe20000410000 */
[-C--:B------:R-:W-:Y:S01]  /*fed0*/  FMUL.FTZ R41, R41, R214.reuse ;  /* 0x000000d629297220 */ /* 0x080fe20000410000 */
[-C--:B------:R-:W-:Y:S01]  /*fee0*/  FMUL.FTZ R44, R44, R214.reuse ;  /* 0x000000d62c2c7220 */ /* 0x080fe20000410000 */
[-C--:B------:R-:W-:Y:S01]  /*fef0*/  FMUL.FTZ R45, R45, R214.reuse ;  /* 0x000000d62d2d7220 */ /* 0x080fe20000410000 */
[----:B------:R-:W-:Y:S01]  /*ff00*/  FMUL.FTZ R48, R48, R214 ;  /* 0x000000d630307220 */ /* 0x000fe20000410000 */
[----:B------:R-:W-:Y:S01]  /*ff10*/  MUFU.TANH R175, R175 ;  /* 0x000000af00af7308 */ /* 0x000fe20000002400 */
[C---:B---3--:R-:W-:Y:S01]  /*ff20*/  FADD.FTZ R0, R152.reuse, R0 ;  /* 0x0000000098007221 */ /* 0x048fe20000010000 */
[----:B------:R-:W-:Y:S01]  /*ff30*/  F2FP.BF16.F32.PACK_AB R152, R152, R15 ;  /* 0x0000000f9898723e */ /* 0x000fe200000010ff */
[----:B------:R-:W-:-:S02]  /*ff40*/  @!P1 VIADD R15, R12, 0x28c40 ;  /* 0x00028c400c0f9836 */ /* 0x000fc40000000000 */
[-C--:B------:R-:W-:Y:S01]  /*ff50*/  FMUL.FTZ R49, R49, R214.reuse ;  /* 0x000000d631317220 */ /* 0x080fe20000410000 */
[-C--:B------:R-:W-:Y:S01]  /*ff60*/  FMUL.FTZ R52, R52, R214.reuse ;  /* 0x000000d634347220 */ /* 0x080fe20000410000 */
[-C--:B------:R-:W-:Y:S01]  /*ff70*/  FMUL.FTZ R53, R53, R214.reuse ;  /* 0x000000d635357220 */ /* 0x080fe20000410000 */
[-C--:B------:R-:W-:Y:S01]  /*ff80*/  FMUL.FTZ R56, R56, R214.reuse ;  /* 0x000000d638387220 */ /* 0x080fe20000410000 */
[----:B------:R-:W-:Y:S01]  /*ff90*/  @!P1 PRMT R15, RZ, 0x654, R15 ;  /* 0x00000654ff0f9816 */ /* 0x000fe2000000000f */
[----:B------:R-:W-:Y:S01]  /*ffa0*/  MUFU.TANH R178, R178 ;  /* 0x000000b200b27308 */ /* 0x000fe20000002400 */
[-C--:B------:R-:W-:Y:S01]  /*ffb0*/  FMUL.FTZ R57, R57, R214.reuse ;  /* 0x000000d639397220 */ /* 0x080fe20000410000 */
[-C--:B------:R-:W-:Y:S01]  /*ffc0*/  FMUL.FTZ R60, R60, R214.reuse ;  /* 0x000000d63c3c7220 */ /* 0x080fe20000410000 */
[----:B------:R3:W-:Y:S01]  /*ffd0*/  @!P1 SYNCS.ARRIVE.TRANS64.RED.A1T0 RZ, [R15+URZ], RZ ;  /* 0x000000ff0fff99a7 */ /* 0x0007e2000810043f */
[-C--:B------:R-:W-:Y:S01]  /*ffe0*/  FMUL.FTZ R61, R61, R214.reuse ;  /* 0x000000d63d3d7220 */ /* 0x080fe20000410000 */
[-C--:B------:R-:W-:Y:S01]  /*fff0*/  FMUL.FTZ R64, R64, R214.reuse ;  /* 0x000000d640407220 */ /* 0x080fe20000410000 */
[-C--:B------:R-:W-:Y:S01]  /*10000*/  FMUL.FTZ R65, R65, R214.reuse ;  /* 0x000000d641417220 */ /* 0x080fe20000410000 */
[-C--:B------:R-:W-:Y:S01]  /*10010*/  FMUL.FTZ R68, R68, R214.reuse ;  /* 0x000000d644447220 */ /* 0x080fe20000410000 */
[----:B------:R-:W-:Y:S01]  /*10020*/  MUFU.TANH R179, R179 ;  /* 0x000000b300b37308 */ /* 0x000fe20000002400 */
[-C--:B------:R-:W-:Y:S01]  /*10030*/  FMUL.FTZ R69, R69, R214.reuse ;  /* 0x000000d645457220 */ /* 0x080fe20000410000 */
[----:B------:R-:W-:Y:S01]  /*10040*/  FMUL.FTZ R72, R72, R214 ;  /* 0x000000d648487220 */ /* 0x000fe20000410000 */
[----:B---3--:R-:W-:-:S02]  /*10050*/  IMAD.MOV R15, RZ, RZ, -R194 ;  /* 0x000000ffff0f7224 */ /* 0x008fc400078e0ac2 */
[-C--:B------:R-:W-:Y:S01]  /*10060*/  FMUL.FTZ R73, R73, R214.reuse ;  /* 0x000000d649497220 */ /* 0x080fe20000410000 */
[-C--:B------:R-:W-:Y:S01]  /*10070*/  FMUL.FTZ R76, R76, R214.reuse ;  /* 0x000000d64c4c7220 */ /* 0x080fe20000410000 */
[-C--:B------:R-:W-:Y:S01]  /*10080*/  FMUL.FTZ R77, R77, R214.reuse ;  /* 0x000000d64d4d7220 */ /* 0x080fe20000410000 */
[----:B------:R-:W-:Y:S01]  /*10090*/  FMUL.FTZ R80, R80, R214 ;  /* 0x000000d650507220 */ /* 0x000fe20000410000 */
[----:B------:R-:W-:Y:S01]  /*100a0*/  ISETP.NE.AND P3, PT, R184, R15, PT ;  /* 0x0000000fb800720c */ /* 0x000fe20003f65270 */
[----:B------:R-:W-:Y:S01]  /*100b0*/  MUFU.TANH R182, R182 ;  /* 0x000000b600b67308 */ /* 0x000fe20000002400 */
[----:B------:R-:W-:Y:S01]  /*100c0*/  FMNMX.FTZ R15, R155, R170, !PT ;  /* 0x000000aa9b0f7209 */ /* 0x000fe20007810000 */
[-C--:B------:R-:W-:Y:S01]  /*100d0*/  FMUL.FTZ R81, R81, R214.reuse ;  /* 0x000000d651517220 */ /* 0x080fe20000410000 */
[-C--:B------:R-:W-:Y:S01]  /*100e0*/  FMUL.FTZ R84, R84, R214.reuse ;  /* 0x000000d654547220 */ /* 0x080fe20000410000 */
[-C--:B------:R-:W-:Y:S01]  /*100f0*/  FMUL.FTZ R85, R85, R214.reuse ;  /* 0x000000d655557220 */ /* 0x080fe20000410000 */
[----:B------:R-:W-:Y:S01]  /*10100*/  FMNMX.FTZ R15, R158, R15, !PT ;  /* 0x0000000f9e0f7209 */ /* 0x000fe20007810000 */
[-C--:B------:R-:W-:Y:S01]  /*10110*/  FMUL.FTZ R88, R88, R214.reuse ;  /* 0x000000d658587220 */ /* 0x080fe20000410000 */
[-C--:B------:R-:W-:Y:S01]  /*10120*/  FMUL.FTZ R89, R89, R214.reuse ;  /* 0x000000d659597220 */ /* 0x080fe20000410000 */
[----:B------:R-:W-:Y:S01]  /*10130*/  MUFU.TANH R183, R183 ;  /* 0x000000b700b77308 */ /* 0x000fe20000002400 */
[----:B------:R-:W-:Y:S01]  /*10140*/  FMNMX.FTZ R15, R159, R15, !PT ;  /* 0x0000000f9f0f7209 */ /* 0x000fe20007810000 */
[-C--:B------:R-:W-:Y:S01]  /*10150*/  FMUL.FTZ R92, R92, R214.reuse ;  /* 0x000000d65c5c7220 */ /* 0x080fe20000410000 */
[-C--:B------:R-:W-:Y:S01]  /*10160*/  FMUL.FTZ R93, R93, R214.reuse ;  /* 0x000000d65d5d7220 */ /* 0x080fe20000410000 */
[----:B------:R-:W-:Y:S01]  /*10170*/  @!P3 IMAD R215, R215, 0x40, R191 ;  /* 0x00000040d7d7b824 */ /* 0x000fe200078e02bf */
[----:B------:R-:W-:Y:S01]  /*10180*/  FMNMX.FTZ R15, R162, R15, !PT ;  /* 0x0000000fa20f7209 */ /* 0x000fe20007810000 */
[-C--:B------:R-:W-:Y:S01]  /*10190*/  FMUL.FTZ R96, R96, R214.reuse ;  /* 0x000000d660607220 */ /* 0x080fe20000410000 */
[----:B------:R-:W-:Y:S01]  /*101a0*/  FMUL.FTZ R97, R97, R214 ;  /* 0x000000d661617220 */ /* 0x000fe20000410000 */
[----:B------:R-:W3:Y:S01]  /*101b0*/  MUFU.EX2 R153, R153 ;  /* 0x0000009900997308 */ /* 0x000ee20000000800 */
[----:B------:R-:W-:Y:S01]  /*101c0*/  FMNMX.FTZ R15, R163, R15, !PT ;  /* 0x0000000fa30f7209 */ /* 0x000fe20007810000 */
[----:B------:R-:W-:-:S02]  /*101d0*/  @!P3 IMAD R215, R215, 0x4, R2 ;  /* 0x00000004d7d7b824 */ /* 0x000fc400078e0202 */
[-C--:B------:R-:W-:Y:S01]  /*101e0*/  FMUL.FTZ R100, R100, R214.reuse ;  /* 0x000000d664647220 */ /* 0x080fe20000410000 */
[-C--:B------:R-:W-:Y:S01]  /*101f0*/  FMUL.FTZ R101, R101, R214.reuse ;  /* 0x000000d665657220 */ /* 0x080fe20000410000 */
[----:B------:R-:W-:Y:S01]  /*10200*/  FMNMX.FTZ R15, R166, R15, !PT ;  /* 0x0000000fa60f7209 */ /* 0x000fe20007810000 */
[-C--:B------:R-:W-:Y:S01]  /*10210*/  FMUL.FTZ R104, R104, R214.reuse ;  /* 0x000000d668687220 */ /* 0x080fe20000410000 */
[-C--:B------:R-:W-:Y:S01]  /*10220*/  FMUL.FTZ R105, R105, R214.reuse ;  /* 0x000000d669697220 */ /* 0x080fe20000410000 */
[----:B------:R-:W4:Y:S01]  /*10230*/  MUFU.EX2 R156, R156 ;  /* 0x0000009c009c7308 */ /* 0x000f220000000800 */
[----:B------:R-:W-:Y:S01]  /*10240*/  FMNMX.FTZ R15, R167, R15, !PT ;  /* 0x0000000fa70f7209 */ /* 0x000fe20007810000 */
[-C--:B------:R-:W-:Y:S01]  /*10250*/  FMUL.FTZ R108, R108, R214.reuse ;  /* 0x000000d66c6c7220 */ /* 0x080fe20000410000 */
[-C--:B------:R-:W-:Y:S01]  /*10260*/  FMUL.FTZ R109, R109, R214.reuse ;  /* 0x000000d66d6d7220 */ /* 0x080fe20000410000 */
[-C--:B------:R-:W-:Y:S01]  /*10270*/  FMUL.FTZ R112, R112, R214.reuse ;  /* 0x000000d670707220 */ /* 0x080fe20000410000 */
[----:B--2---:R-:W-:Y:S01]  /*10280*/  FMNMX.FTZ R15, R181, R15, !PT ;  /* 0x0000000fb50f7209 */ /* 0x004fe20007810000 */
[-C--:B------:R-:W-:Y:S01]  /*10290*/  FMUL.FTZ R113, R113, R214.reuse ;  /* 0x000000d671717220 */ /* 0x080fe20000410000 */
[-C--:B------:R-:W-:Y:S01]  /*102a0*/  FMUL.FTZ R116, R116, R214.reuse ;  /* 0x000000d674747220 */ /* 0x080fe20000410000 */
        /* <DEDUP_REMOVED lines=9> */
[----:B------:R-:W-:Y:S01]  /*10340*/  FMNMX.FTZ R15, R175, R15, !PT ;  /* 0x0000000faf0f7209 */ /* 0x000fe20007810000 */
[-C--:B------:R-:W-:Y:S01]  /*10350*/  FMUL.FTZ R125, R125, R214.reuse ;  /* 0x000000d67d7d7220 */ /* 0x080fe20000410000 */
[-C--:B------:R-:W-:Y:S01]  /*10360*/  FMUL.FTZ R128, R128, R214.reuse ;  /* 0x000000d680807220 */ /* 0x080fe20000410000 */
[-C--:B------:R-:W-:Y:S01]  /*10370*/  FMUL.FTZ R129, R129, R214.reuse ;  /* 0x000000d681817220 */ /* 0x080fe20000410000 */
[----:B------:R-:W-:Y:S01]  /*10380*/  FMNMX.FTZ R170, R178, R15, !PT ;  /* 0x0000000fb2aa7209 */ /* 0x000fe20007810000 */
[-C--:B------:R-:W-:Y:S01]  /*10390*/  FMUL.FTZ R132, R132, R214.reuse ;  /* 0x000000d684847220 */ /* 0x080fe20000410000 */
[----:B------:R-:W-:Y:S01]  /*103a0*/  FMUL.FTZ R133, R133, R214 ;  /* 0x000000d685857220 */ /* 0x000fe20000410000 */
[----:B------:R-:W-:Y:S01]  /*103b0*/  MUFU.EX2 R161, R161 ;  /* 0x000000a100a17308 */ /* 0x000fe20000000800 */
[----:B------:R-:W-:Y:S01]  /*103c0*/  FMNMX.FTZ R15, R179, R170, !PT ;  /* 0x000000aab30f7209 */ /* 0x000fe20007810000 */
[-C--:B------:R-:W-:Y:S01]  /*103d0*/  FMUL.FTZ R136, R136, R214.reuse ;  /* 0x000000d688887220 */ /* 0x080fe20000410000 */
[-C--:B------:R-:W-:Y:S01]  /*103e0*/  FMUL.FTZ R137, R137, R214.reuse ;  /* 0x000000d689897220 */ /* 0x080fe20000410000 */
[-C--:B------:R-:W-:Y:S01]  /*103f0*/  FMUL.FTZ R140, R140, R214.reuse ;  /* 0x000000d68c8c7220 */ /* 0x080fe20000410000 */
[----:B------:R-:W-:Y:S01]  /*10400*/  FMNMX.FTZ R170, R182, R15, !PT ;  /* 0x0000000fb6aa7209 */ /* 0x000fe20007810000 */
[-C--:B------:R-:W-:Y:S01]  /*10410*/  FMUL.FTZ R141, R141, R214.reuse ;  /* 0x000000d68d8d7220 */ /* 0x080fe20000410000 */
[-C--:B------:R-:W-:Y:S01]  /*10420*/  FMUL.FTZ R144, R144, R214.reuse ;  /* 0x000000d690907220 */ /* 0x080fe20000410000 */
[----:B------:R-:W-:Y:S01]  /*10430*/  FMUL.FTZ R145, R145, R214 ;  /* 0x000000d691917220 */ /* 0x000fe20000410000 */
[----:B------:R-:W-:Y:S01]  /*10440*/  FMNMX.FTZ R15, R183, R170, !PT ;  /* 0x000000aab70f7209 */ /* 0x000fe20007810000 */
[-C--:B------:R-:W-:Y:S01]  /*10450*/  FMUL.FTZ R148, R148, R214.reuse ;  /* 0x000000d694947220 */ /* 0x080fe20000410000 */
[----:B------:R-:W-:Y:S01]  /*10460*/  FMUL.FTZ R149, R149, R214 ;  /* 0x000000d695957220 */ /* 0x000fe20000410000 */
[----:B------:R-:W-:Y:S01]  /*10470*/  @!P3 STS [R215+0x28800], R214 ;  /* 0x028800d6d700b388 */ /* 0x000fe20000000800 */
[----:B------:R-:W-:Y:S01]  /*10480*/  MUFU.EX2 R164, R164 ;  /* 0x000000a400a47308 */ /* 0x000fe20000000800 */
[----:B----4-:R-:W-:-:S02]  /*10490*/  FADD.FTZ R0, R156, R229 ;  /* 0x000000e59c007221 */ /* 0x010fc40000010000 */
[----:B------:R-:W4:Y:S05]  /*104a0*/  SHFL.BFLY PT, R170, R15, 0x2, 0x1f ;  /* 0x0c401f000faa7f89 */ /* 0x000f2a00000e0000 */
[----:B------:R-:W-:Y:S08]  /*104b0*/  MUFU.EX2 R165, R165 ;  /* 0x000000a500a57308 */ /* 0x000ff00000000800 */
[----:B------:R-:W5:Y:S08]  /*104c0*/  MUFU.EX2 R168, R168 ;  /* 0x000000a800a87308 */ /* 0x000f700000000800 */
[----:B------:R-:W-:Y:S01]  /*104d0*/  MUFU.EX2 R169, R169 ;  /* 0x000000a900a97308 */ /* 0x000fe20000000800 */
[----:B----4-:R-:W-:-:S05]  /*104e0*/  FMNMX.FTZ R15, R15, R170, !PT ;  /* 0x000000aa0f0f7209 */ /* 0x010fca0007810000 */
[----:B------:R-:W4:Y:S02]  /*104f0*/  SHFL.BFLY PT, R170, R15, 0x1, 0x1f ;  /* 0x0c201f000faa7f89 */ /* 0x000f2400000e0000 */
[----:B------:R-:W-:Y:S08]  /*10500*/  MUFU.EX2 R172, R172 ;  /* 0x000000ac00ac7308 */ /* 0x000ff00000000800 */
[----:B------:R-:W-:Y:S08]  /*10510*/  MUFU.EX2 R173, R173 ;  /* 0x000000ad00ad7308 */ /* 0x000ff00000000800 */
[----:B------:R-:W-:Y:S01]  /*10520*/  MUFU.EX2 R176, R176 ;  /* 0x000000b000b07308 */ /* 0x000fe20000000800 */
[----:B----4-:R-:W-:-:S07]  /*10530*/  FMNMX.FTZ R15, R15, R170, !PT ;  /* 0x000000aa0f0f7209 */ /* 0x010fce0007810000 */
[----:B------:R-:W-:Y:S01]  /*10540*/  MUFU.EX2 R177, R177 ;  /* 0x000000b100b17308 */ /* 0x000fe20000000800 */
[C---:B------:R-:W-:Y:S01]  /*10550*/  FADD.FTZ R170, -R15.reuse, R213 ;  /* 0x000000d50faa7221 */ /* 0x040fe20000010100 */
[----:B------:R-:W-:-:S03]  /*10560*/  FMUL.FTZ R213, R15, R20 ;  /* 0x000000140fd57220 */ /* 0x000fc60000410000 */
[-C--:B------:R-:W-:Y:S01]  /*10570*/  FMUL.FTZ R170, R170, R20.reuse ;  /* 0x00000014aaaa7220 */ /* 0x080fe20000410000 */
        /* <DEDUP_REMOVED lines=14> */
[-CC-:B------:R-:W-:Y:S01]  /*10660*/  FFMA.FTZ R178, R178, R20.reuse, -R213.reuse ;  /* 0x00000014b2b27223 */ /* 0x180fe200000108d5 */
[-CC-:B------:R-:W-:Y:S01]  /*10670*/  FFMA.FTZ R179, R179, R20.reuse, -R213.reuse ;  /* 0x00000014b3b37223 */ /* 0x180fe200000108d5 */
[-CC-:B------:R-:W-:Y:S01]  /*10680*/  FFMA.FTZ R182, R182, R20.reuse, -R213.reuse ;  /* 0x00000014b6b67223 */ /* 0x180fe200000108d5 */
[----:B------:R-:W-:-:S02]  /*10690*/  FFMA.FTZ R183, R183, R20, -R213 ;  /* 0x00000014b7b77223 */ /* 0x000fc400000108d5 */
[----:B------:R-:W0:Y:S01]  /*106a0*/  MUFU.EX2 R170, R170 ;  /* 0x000000aa00aa7308 */ /* 0x000e220000000800 */
[----:B----4-:R-:W-:Y:S01]  /*106b0*/  F2FP.BF16.F32.PACK_AB R154, R156, R153 ;  /* 0x000000999c9a723e */ /* 0x010fe200000010ff */
[----:B--2---:R-:W-:Y:S01]  /*106c0*/  FADD.FTZ R153, R157, R0 ;  /* 0x000000009d997221 */ /* 0x004fe20000010000 */
[----:B---3--:R-:W-:-:S03]  /*106d0*/  F2FP.BF16.F32.PACK_AB R156, R160, R157 ;  /* 0x0000009da09c723e */ /* 0x008fc600000010ff */
[----:B------:R-:W-:Y:S01]  /*106e0*/  FADD.FTZ R0, R160, R153 ;  /* 0x00000099a0007221 */ /* 0x000fe20000010000 */
[----:B-----5:R-:W-:Y:S01]  /*106f0*/  F2FP.BF16.F32.PACK_AB R160, R168, R165 ;  /* 0x000000a5a8a0723e */ /* 0x020fe200000010ff */
[----:B------:R-:W2:Y:S02]  /*10700*/  MUFU.EX2 R155, R155 ;  /* 0x0000009b009b7308 */ /* 0x000ea40000000800 */
[----:B------:R-:W-:-:S04]  /*10710*/  FADD.FTZ R153, R161, R0 ;  /* 0x00000000a1997221 */ /* 0x000fc80000010000 */
[----:B------:R-:W-:Y:S02]  /*10720*/  FADD.FTZ R0, R164, R153 ;  /* 0x00000099a4007221 */ /* 0x000fe40000010000 */
[----:B------:R3:W4:Y:S01]  /*10730*/  MUFU.EX2 R213, R158 ;  /* 0x0000009e00d57308 */ /* 0x0007220000000800 */
[----:B0-----:R0:W-:Y:S01]  /*10740*/  @!P3 STS [R215+0x28820], R170 ;  /* 0x028820aad700b388 */ /* 0x0011e20000000800 */
[----:B------:R-:W-:Y:S01]  /*10750*/  FADD.FTZ R153, R165, R0 ;  /* 0x00000000a5997221 */ /* 0x000fe20000010000 */
[-C--:B------:R-:W-:Y:S01]  /*10760*/  FMUL.FTZ R26, R26, R170.reuse ;  /* 0x000000aa1a1a7220 */ /* 0x080fe20000410000 */
[-C--:B------:R-:W-:Y:S01]  /*10770*/  FMUL.FTZ R27, R27, R170.reuse ;  /* 0x000000aa1b1b7220 */ /* 0x080fe20000410000 */
[-C--:B------:R-:W-:Y:S01]  /*10780*/  FMUL.FTZ R30, R30, R170.reuse ;  /* 0x000000aa1e1e7220 */ /* 0x080fe20000410000 */
[----:B------:R-:W-:Y:S01]  /*10790*/  FADD.FTZ R0, R168, R153 ;  /* 0x00000099a8007221 */ /* 0x000fe20000010000 */
[-C--:B------:R-:W-:Y:S01]  /*107a0*/  FMUL.FTZ R31, R31, R170.reuse ;  /* 0x000000aa1f1f7220 */ /* 0x080fe20000410000 */
[----:B------:R-:W5:Y:S01]  /*107b0*/  MUFU.EX2 R159, R159 ;  /* 0x0000009f009f7308 */ /* 0x000f620000000800 */
[----:B---3--:R-:W-:Y:S01]  /*107c0*/  F2FP.BF16.F32.PACK_AB R158, R164, R161 ;  /* 0x000000a1a49e723e */ /* 0x008fe200000010ff */
[----:B------:R-:W-:Y:S01]  /*107d0*/  FADD.FTZ R153, R169, R0 ;  /* 0x00000000a9997221 */ /* 0x000fe20000010000 */
[----:B------:R-:W-:Y:S01]  /*107e0*/  FFMA.FTZ R0, R170, R3, R180 ;  /* 0x00000003aa007223 */ /* 0x000fe200000100b4 */
[-C--:B------:R-:W-:Y:S01]  /*107f0*/  FMUL.FTZ R34, R34, R170.reuse ;  /* 0x000000aa22227220 */ /* 0x080fe20000410000 */
[----:B------:R-:W-:Y:S01]  /*10800*/  FMUL.FTZ R35, R35, R170 ;  /* 0x000000aa23237220 */ /* 0x000fe20000410000 */
[----:B------:R-:W-:Y:S01]  /*10810*/  FADD.FTZ R164, R172, R153 ;  /* 0x00000099aca47221 */ /* 0x000fe20000010000 */
[C---:B--2---:R-:W-:Y:S01]  /*10820*/  FADD.FTZ R0, R155.reuse, R0 ;  /* 0x000000009b007221 */ /* 0x044fe20000010000 */
[----:B0-----:R0:W2:Y:S01]  /*10830*/  MUFU.EX2 R215, R162 ;  /* 0x000000a200d77308 */ /* 0x0010a20000000800 */
[----:B------:R-:W-:Y:S01]  /*10840*/  F2FP.BF16.F32.PACK_AB R153, R155, R180 ;  /* 0x000000b49b99723e */ /* 0x000fe200000010ff */
[----:B------:R-:W-:Y:S01]  /*10850*/  FADD.FTZ R3, R173, R164 ;  /* 0x000000a4ad037221 */ /* 0x000fe20000010000 */
[----:B----4-:R-:W-:Y:S01]  /*10860*/  FADD.FTZ R0, R213, R0 ;  /* 0x00000000d5007221 */ /* 0x010fe20000010000 */
[----:B------:R-:W-:Y:S01]  /*10870*/  F2FP.BF16.F32.PACK_AB R164, R176, R173 ;  /* 0x000000adb0a4723e */ /* 0x000fe200000010ff */
[-C--:B------:R-:W-:Y:S01]  /*10880*/  FMUL.FTZ R38, R38, R170.reuse ;  /* 0x000000aa26267220 */ /* 0x080fe20000410000 */
[----:B------:R-:W-:Y:S01]  /*10890*/  FADD.FTZ R168, R176, R3 ;  /* 0x00000003b0a87221 */ /* 0x000fe20000010000 */
[-C--:B------:R-:W-:Y:S01]  /*108a0*/  FMUL.FTZ R39, R39, R170.reuse ;  /* 0x000000aa27277220 */ /* 0x080fe20000410000 */
[----:B------:R-:W3:Y:S01]  /*108b0*/  MUFU.EX2 R163, R163 ;  /* 0x000000a300a37308 */ /* 0x000ee20000000800 */
[----:B0-----:R-:W-:Y:S01]  /*108c0*/  F2FP.BF16.F32.PACK_AB R162, R172, R169 ;  /* 0x000000a9aca2723e */ /* 0x001fe200000010ff */
[----:B------:R-:W-:Y:S01]  /*108d0*/  FADD.FTZ R3, R177, R168 ;  /* 0x000000a8b1037221 */ /* 0x000fe20000010000 */
[C---:B-----5:R-:W-:Y:S01]  /*108e0*/  FADD.FTZ R168, R159.reuse, R0 ;  /* 0x000000009fa87221 */ /* 0x060fe20000010000 */
[----:B------:R-:W-:Y:S01]  /*108f0*/  F2FP.BF16.F32.PACK_AB R155, R159, R213 ;  /* 0x000000d59f9b723e */ /* 0x000fe200000010ff */
[----:B------:R-:W-:Y:S01]  /*10900*/  BAR.SYNC.DEFER_BLOCKING 0xf, 0x100 ;  /* 0x03c4000000007b1d */ /* 0x000fe20000010000 */
[C---:B------:R-:W-:Y:S01]  /*10910*/  FADD.FTZ R0, R166.reuse, R3 ;  /* 0x00000003a6007221 */ /* 0x040fe20000010000 */
[----:B------:R-:W-:Y:S01]  /*10920*/  F2FP.BF16.F32.PACK_AB R166, R166, R177 ;  /* 0x000000b1a6a6723e */ /* 0x000fe200000010ff */
[-C--:B------:R-:W-:Y:S01]  /*10930*/  FMUL.FTZ R42, R42, R170.reuse ;  /* 0x000000aa2a2a7220 */ /* 0x080fe20000410000 */
[----:B--2---:R-:W-:Y:S01]  /*10940*/  FADD.FTZ R168, R215, R168 ;  /* 0x000000a8d7a87221 */ /* 0x004fe20000010000 */
[-C--:B------:R-:W-:Y:S01]  /*10950*/  FMUL.FTZ R43, R43, R170.reuse ;  /* 0x000000aa2b2b7220 */ /* 0x080fe20000410000 */
[----:B------:R-:W0:Y:S01]  /*10960*/  MUFU.EX2 R214, R214 ;  /* 0x000000d600d67308 */ /* 0x000e220000000800 */
[-C--:B------:R-:W-:Y:S01]  /*10970*/  FMUL.FTZ R46, R46, R170.reuse ;  /* 0x000000aa2e2e7220 */ /* 0x080fe20000410000 */
[-C--:B------:R-:W-:Y:S01]  /*10980*/  FMUL.FTZ R47, R47, R170.reuse ;  /* 0x000000aa2f2f7220 */ /* 0x080fe20000410000 */
[-C--:B------:R-:W-:Y:S01]  /*10990*/  FMUL.FTZ R50, R50, R170.reuse ;  /* 0x000000aa32327220 */ /* 0x080fe20000410000 */
[-C--:B------:R-:W-:Y:S01]  /*109a0*/  FMUL.FTZ R51, R51, R170.reuse ;  /* 0x000000aa33337220 */ /* 0x080fe20000410000 */
[-C--:B------:R-:W-:Y:S01]  /*109b0*/  FMUL.FTZ R54, R54, R170.reuse ;  /* 0x000000aa36367220 */ /* 0x080fe20000410000 */
[C---:B---3--:R-:W-:Y:S01]  /*109c0*/  FADD.FTZ R3, R163.reuse, R168 ;  /* 0x000000a8a3037221 */ /* 0x048fe20000010000 */
[----:B------:R-:W-:Y:S01]  /*109d0*/  F2FP.BF16.F32.PACK_AB R157, R163, R215 ;  /* 0x000000d7a39d723e */ /* 0x000fe200000010ff */
[----:B------:R-:W2:Y:S01]  /*109e0*/  MUFU.EX2 R167, R167 ;  /* 0x000000a700a77308 */ /* 0x000ea20000000800 */
[-C--:B------:R-:W-:Y:S01]  /*109f0*/  FMUL.FTZ R55, R55, R170.reuse ;  /* 0x000000aa37377220 */ /* 0x080fe20000410000 */
        /* <DEDUP_REMOVED lines=8> */
[----:B------:R0:W-:Y:S01]  /*10a80*/  STSM.16.M88.4 [R195+0x26800], R152 ;  /* 0x02680098c3007844 */ /* 0x0001e20000000200 */
        /* <DEDUP_REMOVED lines=44> */
[----:B------:R0:W-:Y:S01]  /*10d50*/  STSM.16.M88.4 [R198], R160 ;  /* 0x000000a0c6007844 */ /* 0x0001e20000000200 */
[----:B------:R-:W3:Y:S01]  /*10d60*/  MUFU.EX2 R182, R182 ;  /* 0x000000b600b67308 */ /* 0x000ee20000000800 */
        /* <DEDUP_REMOVED lines=8> */
[C---:B--2---:R-:W-:Y:S01]  /*10df0*/  FADD.FTZ R3, R168.reuse, R3 ;  /* 0x00000003a8037221 */ /* 0x044fe20000010000 */
[----:B------:R-:W-:Y:S01]  /*10e00*/  F2FP.BF16.F32.PACK_AB R165, R168, R165 ;  /* 0x000000a5a8a5723e */ /* 0x000fe200000010ff */
[-C--:B------:R-:W-:Y:S01]  /*10e10*/  FMUL.FTZ R142, R142, R170.reuse ;  /* 0x000000aa8e8e7220 */ /* 0x080fe20000410000 */
[-C--:B------:R-:W-:Y:S01]  /*10e20*/  FMUL.FTZ R143, R143, R170.reuse ;  /* 0x000000aa8f8f7220 */ /* 0x080fe20000410000 */
[-C--:B------:R-:W-:Y:S01]  /*10e30*/  FMUL.FTZ R146, R146, R170.reuse ;  /* 0x000000aa92927220 */ /* 0x080fe20000410000 */
[-C--:B------:R-:W-:Y:S01]  /*10e40*/  FMUL.FTZ R147, R147, R170.reuse ;  /* 0x000000aa93937220 */ /* 0x080fe20000410000 */
[-C--:B------:R-:W-:Y:S01]  /*10e50*/  FMUL.FTZ R150, R150, R170.reuse ;  /* 0x000000aa96967220 */ /* 0x080fe20000410000 */
[----:B------:R-:W-:Y:S01]  /*10e60*/  FMUL.FTZ R151, R151, R170 ;  /* 0x000000aa97977220 */ /* 0x000fe20000410000 */
[----:B---3--:R-:W-:Y:S01]  /*10e70*/  FADD.FTZ R172, R182, R3 ;  /* 0x00000003b6ac7221 */ /* 0x008fe20000010000 */
[----:B----4-:R-:W-:-:S03]  /*10e80*/  F2FP.BF16.F32.PACK_AB R167, R183, R182 ;  /* 0x000000b6b7a7723e */ /* 0x010fc600000010ff */
[----:B------:R-:W-:Y:S02]  /*10e90*/  FADD.FTZ R3, R183, R172 ;  /* 0x000000acb7037221 */ /* 0x000fe40000010000 */
[----:B------:R0:W-:Y:S01]  /*10ea0*/  STSM.16.M88.4 [R197], R164 ;  /* 0x000000a4c5007844 */ /* 0x0001e20000000200 */
[----:B------:R-:W-:Y:S05]  /*10eb0*/  @!P0 BRA `(.L_x_2843) ;  /* 0x0000000000048947 */ /* 0x000fea0003800000 */
[----:B------:R-:W-:Y:S01]  /*10ec0*/  BPT.TRAP 0x1 ;  /* 0x000000040000795c */ /* 0x000fe20000300000 */
.L_x_2843:
[----:B------:R2:W3:Y:S01]  /*10ed0*/  SYNCS.PHASECHK.TRANS64.TRYWAIT P3, [R12+URZ+0x28c50], R207 ;  /* 0x028c50cf0c0075a7 */ /* 0x0004e2000806017f */
[----:B------:R-:W-:Y:S05]  /*10ee0*/  @!P0 BRA `(.L_x_2844) ;  /* 0x0000000000048947 */ /* 0x000fea0003800000 */
[----:B------:R-:W-:Y:S01]  /*10ef0*/  BPT.TRAP 0x1 ;  /* 0x000000040000795c */ /* 0x000fe20000300000 */
.L_x_2844:
[----:B------:R-:W-:Y:S04]  /*10f00*/  BSSY B2, `(.L_x_2845) ;  /* 0x0000004000027945 */ /* 0x000fe80003800000 */
[----:B---3--:R-:W-:Y:S05]  /*10f10*/  @P3 BRA `(.L_x_2846) ;  /* 0x0000000000083947 */ /* 0x008fea0003800000 */
[----:B------:R-:W3:Y:S02]  /*10f20*/  SYNCS.PHASECHK.TRANS64.TRYWAIT P3, [R12+URZ+0x28c50], R207 ;  /* 0x028c50cf0c0075a7 */ /* 0x000ee4000806017f */
[----:B---3--:R-:W-:Y:S05]  /*10f30*/  @!P3 BRA `(.L_x_2847) ;  /* 0x0000010000ecb947 */ /* 0x008fea0003800000 */
.L_x_2846:
[----:B------:R-:W-:Y:S05]  /*10f40*/  BSYNC B2 ;  /* 0x0000000000027941 */ /* 0x000fea0003800000 */
.L_x_2845:
[----:B------:R-:W-:Y:S01]  /*10f50*/  IMAD R168, R18, 0x1000, R190 ;  /* 0x0000100012a87824 */ /* 0x000fe200078e02be */
[----:B------:R-:W-:Y:S01]  /*10f60*/  WARPGROUP.ARRIVE ;  /* 0x00000000000079c5 */ /* 0x000fe20000000000 */
[----:B------:R-:W-:Y:S02]  /*10f70*/  IMAD.MOV.U32 R169, RZ, RZ, 0x40000040 ;  /* 0x40000040ffa97424 */ /* 0x000fe400078e00ff */
[----:B-123--:R-:W-:Y:S01]  /*10f80*/  @!P1 VIADD R12, R12, 0x28c60 ;  /* 0x00028c600c0c9836 */ /* 0x00efe20000000000 */
[----:B------:R-:W-:Y:S01]  /*10f90*/  R2UR UR6, R168 ;  /* 0x00000000a80672ca */ /* 0x000fe200000e0000 */
[----:B------:R-:W-:Y:S01]  /*10fa0*/  IMAD.MOV.U32 R213, RZ, RZ, R15 ;  /* 0x000000ffffd57224 */ /* 0x000fe200078e000f */
[----:B------:R-:W-:Y:S01]  /*10fb0*/  R2UR UR7, R169 ;  /* 0x00000000a90772ca */ /* 0x000fe200000e0000 */
[----:B------:R-:W-:Y:S01]  /*10fc0*/  IMAD.MOV.U32 R169, RZ, RZ, 0x40000040 ;  /* 0x40000040ffa97424 */ /* 0x000fe200078e00ff */
[----:B------:R-:W-:Y:S01]  /*10fd0*/  @!P1 PRMT R12, RZ, 0x654, R12 ;  /* 0x00000654ff0c9816 */ /* 0x000fe2000000000c */
[----:B------:R-:W-:-:S02]  /*10fe0*/  IMAD.MOV.U32 R214, RZ, RZ, R14 ;  /* 0x000000ffffd67224 */ /* 0x000fc400078e000e */
[----:B------:R-:W-:-:S08]  /*10ff0*/  IMAD.MOV.U32 R215, RZ, RZ, R18 ;  /* 0x000000ffffd77224 */ /* 0x000fd000078e0012 */
        /* <DEDUP_REMOVED lines=35> */
.L_x_2837:
[----:B0-----:R-:W-:-:S07]  /*11230*/  IMAD.MOV.U32 R12, RZ, RZ, R206 ;  /* 0x000000ffff0c7224 */ /* 0x001fce00078e00ce */
.L_x_2836:
[----:B------:R-:W-:Y:S05]  /*11240*/  BSYNC B0 ;  /* 0x0000000000007941 */ /* 0x000fea0003800000 */
.L_x_2835:
[----:B------:R-:W-:Y:S01]  /*11250*/  ISETP.GE.AND P2, PT, R12, R202, PT ;  /* 0x000000ca0c00720c */ /* 0x000fe20003f46270 */
[----:B------:R-:W-:-:S12]  /*11260*/  BSSY B0, `(.L_x_2849) ;  /* 0x000028e000007945 */ /* 0x000fd80003800000 */
[----:B------:R-:W-:Y:S05]  /*11270*/  @!P2 BRA `(.L_x_2850) ;  /* 0x000000280030a947 */ /* 0x000fea0003800000 */
[----:B------:R-:W-:Y:S02]  /*11280*/  IMAD.MOV.U32 R213, RZ, RZ, R15 ;  /* 0x000000ffffd57224 */ /* 0x000fe400078e000f */
[----:B0-----:R-:W-:Y:S02]  /*11290*/  IMAD.MOV.U32 R215, RZ, RZ, R14 ;  /* 0x000000ffffd77224 */ /* 0x001fe400078e000e */
[----:B------:R-:W-:-:S07]  /*112a0*/  IMAD.MOV.U32 R214, RZ, RZ, R18 ;  /* 0x000000ffffd67224 */ /* 0x000fce00078e0012 */
.L_x_2869:
[----:B------:R-:W-:-:S05]  /*112b0*/  VIADD R18, R214, 0x1 ;  /* 0x00000001d6127836 */ /* 0x000fca0000000000 */
[----:B------:R-:W-:-:S04]  /*112c0*/  ISETP.NE.AND P2, PT, R18, 0x2, PT ;  /* 0x000000021200780c */ /* 0x000fc80003f45270 */
[----:B------:R-:W-:Y:S02]  /*112d0*/  SEL R14, RZ, 0x1, P2 ;  /* 0x00000001ff0e7807 */ /* 0x000fe40001000000 */
[----:B------:R-:W-:Y:S02]  /*112e0*/  SEL R18, R18, RZ, P2 ;  /* 0x000000ff12127207 */ /* 0x000fe40001000000 */
[----:B------:R-:W-:Y:S01]  /*112f0*/  LOP3.LUT R19, R19, R14, RZ, 0x3c, !PT ;  /* 0x0000000e13137212 */ /* 0x000fe200078e3cff */
[----:B-1----:R-:W-:Y:S06]  /*11300*/  @!P0 BRA `(.L_x_2851) ;  /* 0x0000000000048947 */ /* 0x002fec0003800000 */
[----:B------:R-:W-:Y:S01]  /*11310*/  BPT.TRAP 0x1 ;  /* 0x000000040000795c */ /* 0x000fe20000300000 */
.L_x_2851:
[----:B------:R-:W-:Y:S01]  /*11320*/  IMAD R206, R18, 0x8, R2 ;  /* 0x0000000812ce7824 */ /* 0x000fe200078e0202 */
[----:B------:R-:W-:-:S04]  /*11330*/  SHF.L.U32 R207, R19, 0x1f, RZ ;  /* 0x0000001f13cf7819 */ /* 0x000fc800000006ff */
[----:B------:R0:W1:Y:S01]  /*11340*/  SYNCS.PHASECHK.TRANS64.TRYWAIT P2, [R206+URZ+0x28c30], R207 ;  /* 0x028c30cfce0075a7 */ /* 0x000062000804017f */
[----:B------:R-:W-:Y:S05]  /*11350*/  @!P0 BRA `(.L_x_2852) ;  /* 0x0000000000048947 */ /* 0x000fea0003800000 */
[----:B------:R-:W-:Y:S01]  /*11360*/  BPT.TRAP 0x1 ;  /* 0x000000040000795c */ /* 0x000fe20000300000 */
.L_x_2852:
[----:B------:R-:W-:Y:S01]  /*11370*/  BSSY B1, `(.L_x_2853) ;  /* 0x0000006000017945 */ /* 0x000fe20003800000 */
[----:B------:R-:W-:Y:S02]  /*11380*/  IMAD R14, R18, 0x200, R13 ;  /* 0x00000200120e7824 */ /* 0x000fe400078e020d */
[----:B------:R-:W-:Y:S01]  /*11390*/  IMAD.MOV.U32 R15, RZ, RZ, 0x40000040 ;  /* 0x40000040ff0f7424 */ /* 0x000fe200078e00ff */
[----:B-1----:R-:W-:Y:S06]  /*113a0*/  @P2 BRA `(.L_x_2854) ;  /* 0x0000000000082947 */ /* 0x002fec0003800000 */
[----:B------:R-:W1:Y:S02]  /*113b0*/  SYNCS.PHASECHK.TRANS64.TRYWAIT P2, [R206+URZ+0x28c30], R207 ;  /* 0x028c30cfce0075a7 */ /* 0x000e64000804017f */
[----:B-1----:R-:W-:Y:S05]  /*113c0*/  @!P2 BRA `(.L_x_2855) ;  /* 0x000000fc00dca947 */ /* 0x002fea0003800000 */
.L_x_2854:
[----:B------:R-:W-:Y:S05]  /*113d0*/  BSYNC B1 ;  /* 0x0000000000017941 */ /* 0x000fea0003800000 */
.L_x_2853:
[C---:B------:R-:W-:Y:S01]  /*113e0*/  R2UR UR6, R14.reuse ;  /* 0x000000000e0672ca */ /* 0x040fe200000e0000 */
[----:B------:R-:W-:Y:S01]  /*113f0*/  WARPGROUP.ARRIVE ;  /* 0x00000000000079c5 */ /* 0x000fe20000000000 */
[----:B------:R-:W-:Y:S01]  /*11400*/  R2UR UR7, R15 ;  /* 0x000000000f0772ca */ /* 0x000fe200000e0000 */
[----:B------:R-:W-:Y:S01]  /*11410*/  VIADD R20, R14, 0x2 ;  /* 0x000000020e147836 */ /* 0x000fe20000000000 */
[----:B------:R-:W-:Y:S01]  /*11420*/  R2UR UR4, R4 ;  /* 0x00000000040472ca */ /* 0x000fe200000e0000 */
[----:B------:R-:W-:Y:S01]  /*11430*/  IMAD.MOV.U32 R21, RZ, RZ, 0x40000040 ;  /* 0x40000040ff157424 */ /* 0x000fe200078e00ff */
[----:B------:R-:W-:Y:S01]  /*11440*/  R2UR UR5, R5 ;  /* 0x00000000050572ca */ /* 0x000fe200000e0000 */
[----:B------:R-:W-:-:S12]  /*11450*/  IMAD.MOV.U32 R15, RZ, RZ, 0x40000040 ;  /* 0x40000040ff0f7424 */ /* 0x000fd800078e00ff */
        /* <DEDUP_REMOVED lines=32> */
[----:B------:R-:W-:Y:S01]  /*11660*/  HGMMA.64x64x16.F32.BF16 R152, gdesc[UR4], R152, gsb0 ;  /* 0x00e00000049879f0 */ /* 0x000fe20008001898 */
[----:B------:R-:W-:Y:S02]  /*11670*/  ULDC UR4, c[0x0][0x9d8] ;  /* 0x0002760000047ab9 */ /* 0x000fe40000000800 */
        /* <DEDUP_REMOVED lines=36> */
[----:B------:R-:W-:Y:S01]  /*118c0*/  ULDC UR4, c[0x0][0x9e0] ;  /* 0x0002780000047ab9 */ /* 0x000fe20000000800 */
[----:B------:R4:W-:Y:S01]  /*118d0*/  @!P1 SYNCS.ARRIVE.TRANS64.RED.A1T0 RZ, [R14+URZ], RZ ;  /* 0x000000ff0eff99a7 */ /* 0x0009e2000810043f */
[----:B------:R-:W-:-:S05]  /*118e0*/  IADD3 R183, -R22, R183, R23 ;  /* 0x000000b716b77210 */ /* 0x000fca0007ffe117 */
[----:B------:R-:W0:Y:S01]  /*118f0*/  MUFU.TANH R229, R229 ;  /* 0x000000e500e57308 */ /* 0x000e220000002400 */
[C---:B------:R-:W-:Y:S02]  /*11900*/  VIADD R231, R183.reuse, UR45 ;  /* 0x0000002db7e77c36 */ /* 0x040fe40008000000 */
[----:B------:R-:W-:Y:S02]  /*11910*/  VIADD R183, R183, UR4 ;  /* 0x00000004b7b77c36 */ /* 0x000fe40008000000 */
[--C-:B--2---:R-:W-:Y:S02]  /*11920*/  IMAD.IADD R182, R231, 0x1, R232.reuse ;  /* 0x00000001e7b67824 */ /* 0x104fe400078e02e8 */
        /* <DEDUP_REMOVED lines=32> */
[----:B------:R-:W-:Y:S01]  /*11b30*/  IADD3 R232, -R22, R23, R232 ;  /* 0x0000001716e87210 */ /* 0x000fe20007ffe1e8 */
[----:B------:R-:W-:Y:S03]  /*11b40*/  BSSY B1, `(.L_x_2857) ;  /* 0x0000012000017945 */ /* 0x000fe60003800000 */
[----:B------:R-:W-:-:S13]  /*11b50*/  ISETP.GT.AND P2, PT, R232, -0x1, PT ;  /* 0xffffffffe800780c */ /* 0x000fda0003f44270 */
[----:B------:R-:W-:Y:S05]  /*11b60*/  @P2 BRA `(.L_x_2858) ;  /* 0x0000000000242947 */ /* 0x000fea0003800000 */
[----:B------:R-:W-:Y:S01]  /*11b70*/  ULDC UR4, c[0x0][0x9e4] ;  /* 0x0002790000047ab9 */ /* 0x000fe20000000800 */
[----:B------:R-:W-:Y:S01]  /*11b80*/  LOP3.LUT R232, RZ, R232, RZ, 0x33, !PT ;  /* 0x000000e8ffe87212 */ /* 0x000fe200078e33ff */
[----:B------:R-:W-:-:S05]  /*11b90*/  IMAD.U32 R233, RZ, RZ, UR4 ;  /* 0x00000004ffe97e24 */ /* 0x000fca000f8e00ff */
[----:B------:R-:W-:-:S13]  /*11ba0*/  ISETP.NE.AND P2, PT, R233, 0x1, PT ;  /* 0x00000001e900780c */ /* 0x000fda0003f45270 */
[----:B------:R-:W2:Y:S02]  /*11bb0*/  @P2 LDC.64 R14, c[0x0][0x9e8] ;  /* 0x00027a00ff0e2b82 */ /* 0x000ea40000000a00 */
[----:B--2---:R-:W-:-:S05]  /*11bc0*/  @P2 IMAD.HI.U32 R14, R232, R14, RZ ;  /* 0x0000000ee80e2227 */ /* 0x004fca00078e00ff */
[----:B------:R-:W-:-:S04]  /*11bd0*/  @P2 SHF.R.U32.HI R232, RZ, R15, R14 ;  /* 0x0000000fffe82219 */ /* 0x000fc8000001160e */
[----:B------:R-:W-:Y:S01]  /*11be0*/  LOP3.LUT R232, RZ, R232, RZ, 0x33, !PT ;  /* 0x000000e8ffe87212 */ /* 0x000fe200078e33ff */
[----:B------:R-:W-:Y:S06]  /*11bf0*/  BRA `(.L_x_2859) ;  /* 0x0000000000187947 */ /* 0x000fec0003800000 */
.L_x_2858:
[----:B------:R-:W-:Y:S02]  /*11c00*/  ULDC UR4, c[0x0][0x9e4] ;  /* 0x0002790000047ab9 */ /* 0x000fe40000000800 */
[----:B------:R-:W-:-:S05]  /*11c10*/  IMAD.U32 R233, RZ, RZ, UR4 ;  /* 0x00000004ffe97e24 */ /* 0x000fca000f8e00ff */
[----:B------:R-:W-:-:S13]  /*11c20*/  ISETP.NE.AND P2, PT, R233, 0x1, PT ;  /* 0x00000001e900780c */ /* 0x000fda0003f45270 */
[----:B------:R-:W2:Y:S02]  /*11c30*/  @P2 LDC.64 R14, c[0x0][0x9e8] ;  /* 0x00027a00ff0e2b82 */ /* 0x000ea40000000a00 */
[----:B--2---:R-:W-:-:S05]  /*11c40*/  @P2 IMAD.HI.U32 R14, R232, R14, RZ ;  /* 0x0000000ee80e2227 */ /* 0x004fca00078e00ff */
[----:B------:R-:W-:-:S07]  /*11c50*/  @P2 SHF.R.U32.HI R232, RZ, R15, R14 ;  /* 0x0000000fffe82219 */ /* 0x000fce000001160e */
.L_x_2859:
[----:B------:R-:W-:Y:S05]  /*11c60*/  BSYNC B1 ;  /* 0x0000000000017941 */ /* 0x000fea0003800000 */
.L_x_2857:
[----:B------:R-:W-:-:S04]  /*11c70*/  IMAD R232, R232, R233, -R178 ;  /* 0x000000e9e8e87224 */ /* 0x000fc800078e0ab2 */
[----:B------:R-:W-:-:S05]  /*11c80*/  IMAD.IADD R232, R232, 0x1, -R184 ;  /* 0x00000001e8e87824 */ /* 0x000fca00078e0ab8 */
[----:B------:R-:W-:Y:S02]  /*11c90*/  VIMNMX R182, R182, R232, !PT ;  /* 0x000000e8b6b67248 */ /* 0x000fe40007fe0100 */
[----:B------:R-:W-:-:S07]  /*11ca0*/  VIADDMNMX R181, R232, R233, R181, PT ;  /* 0x000000e9e8b57246 */ /* 0x000fce00038001b5 */
.L_x_2856:
[----:B------:R-:W-:Y:S01]  /*11cb0*/  ISETP.GT.AND P2, PT, R12, -0x1, PT ;  /* 0xffffffff0c00780c */ /* 0x000fe20003f44270 */
[----:B------:R-:W2:Y:S03]  /*11cc0*/  SHFL.IDX PT, R20, R20, 0x1, 0x1c1f ;  /* 0x003c1f0014147f89 */ /* 0x000ea600000e0000 */
[C---:B------:R-:W-:Y:S02]  /*11cd0*/  ISETP.GT.AND P4, PT, R182.reuse, RZ, P2 ;  /* 0x000000ffb600720c */ /* 0x040fe40001784270 */
[----:B------:R-:W-:Y:S02]  /*11ce0*/  ISETP.GT.AND P3, PT, R182, 0x1, P2 ;  /* 0x00000001b600780c */ /* 0x000fe40001764270 */
[C---:B------:R-:W-:Y:S02]  /*11cf0*/  ISETP.LT.OR P4, PT, R181.reuse, 0x1, P4 ;  /* 0x00000001b500780c */ /* 0x040fe40002781670 */
[----:B------:R-:W-:-:S02]  /*11d00*/  ISETP.LT.OR P3, PT, R181, 0x2, P3 ;  /* 0x00000002b500780c */ /* 0x000fc40001f61670 */
[----:B------:R-:W-:Y:S02]  /*11d10*/  FSEL R216, R216, -INF , !P4 ;  /* 0xff800000d8d87808 */ /* 0x000fe40006000000 */
[----:B0-----:R-:W-:Y:S02]  /*11d20*/  FSEL R229, R229, -INF , !P3 ;  /* 0xff800000e5e57808 */ /* 0x001fe40005800000 */
[C---:B------:R-:W-:Y:S02]  /*11d30*/  ISETP.GT.AND P4, PT, R182.reuse, 0x8, P2 ;  /* 0x00000008b600780c */ /* 0x040fe40001784270 */
[----:B------:R-:W-:Y:S02]  /*11d40*/  ISETP.GT.AND P3, PT, R182, 0x9, P2 ;  /* 0x00000009b600780c */ /* 0x000fe40001764270 */
[C---:B------:R-:W-:Y:S02]  /*11d50*/  ISETP.LT.OR P4, PT, R181.reuse, 0x9, P4 ;  /* 0x00000009b500780c */ /* 0x040fe40002781670 */
[----:B------:R-:W-:-:S02]  /*11d60*/  ISETP.LT.OR P3, PT, R181, 0xa, P3 ;  /* 0x0000000ab500780c */ /* 0x000fc40001f61670 */
[----:B------:R-:W-:Y:S01]  /*11d70*/  FSEL R155, R155, -INF , !P4 ;  /* 0xff8000009b9b7808 */ /* 0x000fe20006000000 */
[--C-:B--2---:R-:W-:Y:S01]  /*11d80*/  IMAD.IADD R183, R183, 0x1, R20.reuse ;  /* 0x00000001b7b77824 */ /* 0x104fe200078e0214 */
[----:B------:R-:W-:Y:S01]  /*11d90*/  FSEL R230, R230, -INF , !P3 ;  /* 0xff800000e6e67808 */ /* 0x000fe20005800000 */
[----:B------:R-:W-:Y:S01]  /*11da0*/  IMAD.IADD R231, R231, 0x1, R20 ;  /* 0x00000001e7e77824 */ /* 0x000fe200078e0214 */
[C---:B------:R-:W-:Y:S02]  /*11db0*/  ISETP.GT.AND P4, PT, R182.reuse, 0x10, P2 ;  /* 0x00000010b600780c */ /* 0x040fe40001784270 */
[----:B------:R-:W-:Y:S02]  /*11dc0*/  ISETP.GT.AND P3, PT, R182, 0x11, P2 ;  /* 0x00000011b600780c */ /* 0x000fe40001764270 */
[C---:B------:R-:W-:Y:S02]  /*11dd0*/  ISETP.LT.OR P4, PT, R181.reuse, 0x11, P4 ;  /* 0x00000011b500780c */ /* 0x040fe40002781670 */
[----:B------:R-:W-:-:S02]  /*11de0*/  ISETP.LT.OR P3, PT, R181, 0x12, P3 ;  /* 0x00000012b500780c */ /* 0x000fc40001f61670 */
[----:B------:R-:W-:Y:S02]  /*11df0*/  FSEL R159, R159, -INF , !P4 ;  /* 0xff8000009f9f7808 */ /* 0x000fe40006000000 */
[----:B------:R-:W-:Y:S02]  /*11e00*/  FSEL R160, R160, -INF , !P3 ;  /* 0xff800000a0a07808 */ /* 0x000fe40005800000 */
        /* <DEDUP_REMOVED lines=29> */
[----:B------:R-:W-:Y:S01]  /*11fe0*/  FSEL R180, R180, -INF , !P3 ;  /* 0xff800000b4b47808 */ /* 0x000fe20005800000 */
[----:B------:R-:W-:Y:S08]  /*11ff0*/  @!P6 BRA `(.L_x_2860) ;  /* 0x000000000060e947 */ /* 0x000ff00003800000 */
        /* <DEDUP_REMOVED lines=8> */
[----:B------:R-:W0:Y:S02]  /*12080*/  @P3 LDC.64 R14, c[0x0][0x9e8] ;  /* 0x00027a00ff0e3b82 */ /* 0x000e240000000a00 */
[----:B0-----:R-:W-:-:S05]  /*12090*/  @P3 IMAD.HI.U32 R14, R20, R14, RZ ;  /* 0x0000000e140e3227 */ /* 0x001fca00078e00ff */
[----:B------:R-:W-:-:S04]  /*120a0*/  @P3 SHF.R.U32.HI R20, RZ, R15, R14 ;  /* 0x0000000fff143219 */ /* 0x000fc8000001160e */
[----:B------:R-:W-:Y:S01]  /*120b0*/  LOP3.LUT R20, RZ, R20, RZ, 0x33, !PT ;  /* 0x00000014ff147212 */ /* 0x000fe200078e33ff */
[----:B------:R-:W-:Y:S06]  /*120c0*/  BRA `(.L_x_2863) ;  /* 0x0000000000187947 */ /* 0x000fec0003800000 */
.L_x_2862:
[----:B------:R-:W-:Y:S02]  /*120d0*/  ULDC UR4, c[0x0][0x9e4] ;  /* 0x0002790000047ab9 */ /* 0x000fe40000000800 */
[----:B------:R-:W-:-:S05]  /*120e0*/  IMAD.U32 R181, RZ, RZ, UR4 ;  /* 0x00000004ffb57e24 */ /* 0x000fca000f8e00ff */
[----:B------:R-:W-:-:S13]  /*120f0*/  ISETP.NE.AND P3, PT, R181, 0x1, PT ;  /* 0x00000001b500780c */ /* 0x000fda0003f65270 */
[----:B------:R-:W0:Y:S02]  /*12100*/  @P3 LDC.64 R14, c[0x0][0x9e8] ;  /* 0x00027a00ff0e3b82 */ /* 0x000e240000000a00 */
[----:B0-----:R-:W-:-:S05]  /*12110*/  @P3 IMAD.HI.U32 R14, R20, R14, RZ ;  /* 0x0000000e140e3227 */ /* 0x001fca00078e00ff */
[----:B------:R-:W-:-:S07]  /*12120*/  @P3 SHF.R.U32.HI R20, RZ, R15, R14 ;  /* 0x0000000fff143219 */ /* 0x000fce000001160e */
.L_x_2863:
[----:B------:R-:W-:Y:S05]  /*12130*/  BSYNC B1 ;  /* 0x0000000000017941 */ /* 0x000fea0003800000 */
.L_x_2861:
[----:B------:R-:W-:-:S04]  /*12140*/  IMAD R20, R20, R181, -R178 ;  /* 0x000000b514147224 */ /* 0x000fc800078e0ab2 */
[----:B------:R-:W-:-:S05]  /*12150*/  IMAD.IADD R20, R20, 0x1, -R184 ;  /* 0x0000000114147824 */ /* 0x000fca00078e0ab8 */
[----:B------:R-:W-:Y:S02]  /*12160*/  VIMNMX R231, R231, R20, !PT ;  /* 0x00000014e7e77248 */ /* 0x000fe40007fe0100 */
[----:B------:R-:W-:-:S07]  /*12170*/  VIADDMNMX R183, R20, R181, R183, PT ;  /* 0x000000b514b77246 */ /* 0x000fce00038001b7 */
.L_x_2860:
[----:B------:R-:W-:Y:S01]  /*12180*/  FMNMX.FTZ R14, R216, R215, !PT ;  /* 0x000000d7d80e7209 */ /* 0x000fe20007810000 */
[----:B------:R-:W-:Y:S02]  /*12190*/  ULDC UR4, c[0x0][0x988] ;  /* 0x0002620000047ab9 */ /* 0x000fe40000000800 */
[----:B------:R-:W-:Y:S01]  /*121a0*/  IMAD.U32 R20, RZ, RZ, UR4 ;  /* 0x00000004ff147e24 */ /* 0x000fe2000f8e00ff */
        /* <DEDUP_REMOVED lines=18> */
[----:B0-----:R-:W-:-:S04]  /*122d0*/  FMNMX.FTZ R14, R14, R15, !PT ;  /* 0x0000000f0e0e7209 */ /* 0x001fc80007810000 */
[C---:B------:R-:W-:Y:S01]  /*122e0*/  FSETP.NEU.FTZ.AND P3, PT, R14.reuse, -INF , PT ;  /* 0xff8000000e00780b */ /* 0x040fe20003f7d000 */
[----:B------:R-:W-:-:S03]  /*122f0*/  FMUL.FTZ R15, R14, R20 ;  /* 0x000000140e0f7220 */ /* 0x000fc60000410000 */
[----:B------:R-:W-:Y:S02]  /*12300*/  FSEL R178, R14, RZ, P3 ;  /* 0x000000ff0eb27208 */ /* 0x000fe40001800000 */
[----:B------:R-:W-:Y:S02]  /*12310*/  FSEL R15, R15, RZ, P3 ;  /* 0x000000ff0f0f7208 */ /* 0x000fe40001800000 */
[----:B------:R-:W-:Y:S01]  /*12320*/  ISETP.GT.AND P3, PT, R231, 0x1, P2 ;  /* 0x00000001e700780c */ /* 0x000fe20001764270 */
[----:B------:R-:W-:Y:S01]  /*12330*/  FADD.FTZ R178, -R178, R215 ;  /* 0x000000d7b2b27221 */ /* 0x000fe20000010100 */
[----:B------:R-:W-:Y:S02]  /*12340*/  IMAD.MOV R215, RZ, RZ, -R194 ;  /* 0x000000ffffd77224 */ /* 0x000fe400078e0ac2 */
[-CC-:B------:R-:W-:Y:S01]  /*12350*/  FFMA.FTZ R216, R216, R20.reuse, -R15.reuse ;  /* 0x00000014d8d87223 */ /* 0x180fe2000001080f */
[----:B------:R-:W-:Y:S01]  /*12360*/  ISETP.LT.OR P4, PT, R183, 0x2, P3 ;  /* 0x00000002b700780c */ /* 0x000fe20001f81670 */
[-CC-:B------:R-:W-:Y:S01]  /*12370*/  FFMA.FTZ R229, R229, R20.reuse, -R15.reuse ;  /* 0x00000014e5e57223 */ /* 0x180fe2000001080f */
[----:B------:R-:W-:Y:S01]  /*12380*/  ISETP.GT.AND P3, PT, R231, 0x8, P2 ;  /* 0x00000008e700780c */ /* 0x000fe20001764270 */
[-CC-:B------:R-:W-:Y:S01]  /*12390*/  FFMA.FTZ R155, R155, R20.reuse, -R15.reuse ;  /* 0x000000149b9b7223 */ /* 0x180fe2000001080f */
[----:B------:R-:W-:Y:S01]  /*123a0*/  FSEL R181, R152, -INF , !P4 ;  /* 0xff80000098b57808 */ /* 0x000fe20006000000 */
[-CC-:B------:R-:W-:Y:S01]  /*123b0*/  FFMA.FTZ R230, R230, R20.reuse, -R15.reuse ;  /* 0x00000014e6e67223 */ /* 0x180fe2000001080f */
[----:B------:R-:W-:Y:S01]  /*123c0*/  ISETP.GT.AND P4, PT, R231, 0x9, P2 ;  /* 0x00000009e700780c */ /* 0x000fe20001784270 */
[-CC-:B------:R-:W-:Y:S01]  /*123d0*/  FFMA.FTZ R159, R159, R20.reuse, -R15.reuse ;  /* 0x000000149f9f7223 */ /* 0x180fe2000001080f */
[C---:B------:R-:W-:Y:S01]  /*123e0*/  ISETP.LT.OR P3, PT, R183.reuse, 0x9, P3 ;  /* 0x00000009b700780c */ /* 0x040fe20001f61670 */
[-CC-:B------:R-:W-:Y:S01]  /*123f0*/  FFMA.FTZ R160, R160, R20.reuse, -R15.reuse ;  /* 0x00000014a0a07223 */ /* 0x180fe2000001080f */
[----:B------:R-:W-:Y:S01]  /*12400*/  ISETP.LT.OR P4, PT, R183, 0xa, P4 ;  /* 0x0000000ab700780c */ /* 0x000fe20002781670 */
[-CC-:B------:R-:W-:Y:S01]  /*12410*/  FFMA.FTZ R162, R162, R20.reuse, -R15.reuse ;  /* 0x00000014a2a27223 */ /* 0x180fe2000001080f */
[----:B------:R-:W-:Y:S01]  /*12420*/  FSEL R153, R153, -INF , !P3 ;  /* 0xff80000099997808 */ /* 0x000fe20005800000 */
[-CC-:B------:R-:W-:Y:S01]  /*12430*/  FFMA.FTZ R165, R165, R20.reuse, -R15.reuse ;  /* 0x00000014a5a57223 */ /* 0x180fe2000001080f */
[----:B------:R-:W-:Y:S01]  /*12440*/  FSEL R154, R154, -INF , !P4 ;  /* 0xff8000009a9a7808 */ /* 0x000fe20006000000 */
[-CC-:B------:R-:W-:Y:S01]  /*12450*/  FFMA.FTZ R166, R166, R20.reuse, -R15.reuse ;  /* 0x00000014a6a67223 */ /* 0x180fe2000001080f */
[C---:B------:R-:W-:Y:S01]  /*12460*/  ISETP.GT.AND P4, PT, R231.reuse, 0x11, P2 ;  /* 0x00000011e700780c */ /* 0x040fe20001784270 */
[-CC-:B------:R-:W-:Y:S01]  /*12470*/  FFMA.FTZ R168, R168, R20.reuse, -R15.reuse ;  /* 0x00000014a8a87223 */ /* 0x180fe2000001080f */
[----:B------:R-:W-:Y:S01]  /*12480*/  ISETP.GT.AND P3, PT, R231, 0x10, P2 ;  /* 0x00000010e700780c */ /* 0x000fe20001764270 */
[-CC-:B------:R-:W-:Y:S01]  /*12490*/  FFMA.FTZ R172, R172, R20.reuse, -R15.reuse ;  /* 0x00000014acac7223 */ /* 0x180fe2000001080f */
[----:B------:R-:W-:Y:S01]  /*124a0*/  ISETP.LT.OR P4, PT, R183, 0x12, P4 ;  /* 0x00000012b700780c */ /* 0x000fe20002781670 */
[-CC-:B------:R-:W-:Y:S01]  /*124b0*/  FFMA.FTZ R173, R173, R20.reuse, -R15.reuse ;  /* 0x00000014adad7223 */ /* 0x180fe2000001080f */
[----:B------:R-:W-:Y:S01]  /*124c0*/  ISETP.LT.OR P3, PT, R183, 0x11, P3 ;  /* 0x00000011b700780c */ /* 0x000fe20001f61670 */
[-CC-:B------:R-:W-:Y:S01]  /*124d0*/  FFMA.FTZ R175, R175, R20.reuse, -R15.reuse ;  /* 0x00000014afaf7223 */ /* 0x180fe2000001080f */
[----:B------:R-:W-:Y:S01]  /*124e0*/  FSEL R182, R157, -INF , !P4 ;  /* 0xff8000009db67808 */ /* 0x000fe20006000000 */
[-C--:B------:R-:W-:Y:S01]  /*124f0*/  FMUL.FTZ R157, R178, R20.reuse ;  /* 0x00000014b29d7220 */ /* 0x080fe20000410000 */
[----:B------:R-:W-:Y:S01]  /*12500*/  ISETP.GT.AND P4, PT, R231, 0x19, P2 ;  /* 0x00000019e700780c */ /* 0x000fe20001784270 */
[-CC-:B------:R-:W-:Y:S01]  /*12510*/  FFMA.FTZ R177, R177, R20.reuse, -R15.reuse ;  /* 0x00000014b1b17223 */ /* 0x180fe2000001080f */
[----:B------:R-:W-:Y:S01]  /*12520*/  FSEL R156, R156, -INF , !P3 ;  /* 0xff8000009c9c7808 */ /* 0x000fe20005800000 */
[-CC-:B------:R-:W-:Y:S01]  /*12530*/  FFMA.FTZ R179, R179, R20.reuse, -R15.reuse ;  /* 0x00000014b3b37223 */ /* 0x180fe2000001080f */
[----:B------:R-:W-:Y:S01]  /*12540*/  ISETP.LT.OR P4, PT, R183, 0x1a, P4 ;  /* 0x0000001ab700780c */ /* 0x000fe20002781670 */
[----:B------:R-:W-:Y:S01]  /*12550*/  FFMA.FTZ R180, R180, R20, -R15 ;  /* 0x00000014b4b47223 */ /* 0x000fe2000001080f */
[----:B------:R-:W-:Y:S01]  /*12560*/  ISETP.GT.AND P3, PT, R231, 0x18, P2 ;  /* 0x00000018e700780c */ /* 0x000fe20001764270 */
[----:B------:R-:W-:Y:S01]  /*12570*/  MUFU.EX2 R152, R216 ;  /* 0x000000d800987308 */ /* 0x000fe20000000800 */
[----:B------:R-:W-:-:S02]  /*12580*/  FSEL R161, R161, -INF , !P4 ;  /* 0xff800000a1a17808 */ /* 0x000fc40006000000 */
[----:B------:R-:W-:Y:S02]  /*12590*/  ISETP.GT.AND P4, PT, R231, 0x21, P2 ;  /* 0x00000021e700780c */ /* 0x000fe40001784270 */
[C---:B------:R-:W-:Y:S02]  /*125a0*/  ISETP.LT.OR P3, PT, R183.reuse, 0x19, P3 ;  /* 0x00000019b700780c */ /* 0x040fe40001f61670 */
[----:B------:R-:W-:Y:S01]  /*125b0*/  ISETP.LT.OR P4, PT, R183, 0x22, P4 ;  /* 0x00000022b700780c */ /* 0x000fe20002781670 */
[----:B------:R-:W0:Y:S01]  /*125c0*/  MUFU.EX2 R157, R157 ;  /* 0x0000009d009d7308 */ /* 0x000e220000000800 */
[----:B------:R-:W-:Y:S02]  /*125d0*/  FSEL R158, R158, -INF , !P3 ;  /* 0xff8000009e9e7808 */ /* 0x000fe40005800000 */
[----:B------:R-:W-:Y:S02]  /*125e0*/  FSEL R164, R164, -INF , !P4 ;  /* 0xff800000a4a47808 */ /* 0x000fe40006000000 */
[----:B------:R-:W-:-:S02]  /*125f0*/  ISETP.GT.AND P4, PT, R231, 0x29, P2 ;  /* 0x00000029e700780c */ /* 0x000fc40001784270 */
[----:B------:R-:W-:Y:S01]  /*12600*/  ISETP.GT.AND P3, PT, R231, 0x20, P2 ;  /* 0x00000020e700780c */ /* 0x000fe20001764270 */
[----:B------:R-:W2:Y:S01]  /*12610*/  MUFU.EX2 R229, R229 ;  /* 0x000000e500e57308 */ /* 0x000ea20000000800 */
[C---:B------:R-:W-:Y:S02]  /*12620*/  ISETP.LT.OR P4, PT, R183.reuse, 0x2a, P4 ;  /* 0x0000002ab700780c */ /* 0x040fe40002781670 */
[----:B------:R-:W-:Y:S02]  /*12630*/  ISETP.LT.OR P3, PT, R183, 0x21, P3 ;  /* 0x00000021b700780c */ /* 0x000fe40001f61670 */
[----:B------:R-:W-:Y:S02]  /*12640*/  FSEL R169, R169, -INF , !P4 ;  /* 0xff800000a9a97808 */ /* 0x000fe40006000000 */
[----:B------:R-:W-:Y:S01]  /*12650*/  ISETP.GT.AND P4, PT, R231, RZ, P2 ;  /* 0x000000ffe700720c */ /* 0x000fe20001784270 */
[----:B------:R-:W3:Y:S01]  /*12660*/  MUFU.EX2 R155, R155 ;  /* 0x0000009b009b7308 */ /* 0x000ee20000000800 */
[----:B------:R-:W-:Y:S01]  /*12670*/  FSEL R163, R163, -INF , !P3 ;  /* 0xff800000a3a37808 */ /* 0x000fe20005800000 */
[----:B0-----:R-:W-:Y:S01]  /*12680*/  FFMA.FTZ R0, R157, R0, R152 ;  /* 0x000000009d007223 */ /* 0x001fe20000010098 */
[----:B------:R-:W-:Y:S01]  /*12690*/  ISETP.LT.OR P4, PT, R183, 0x1, P4 ;  /* 0x00000001b700780c */ /* 0x000fe20002781670 */
[-C--:B------:R-:W-:Y:S01]  /*126a0*/  FMUL.FTZ R24, R24, R157.reuse ;  /* 0x0000009d18187220 */ /* 0x080fe20000410000 */
[----:B------:R-:W-:Y:S01]  /*126b0*/  ISETP.GT.AND P3, PT, R231, 0x28, P2 ;  /* 0x00000028e700780c */ /* 0x000fe20001764270 */
[----:B------:R-:W-:Y:S01]  /*126c0*/  FMUL.FTZ R25, R25, R157 ;  /* 0x0000009d19197220 */ /* 0x000fe20000410000 */
[----:B------:R-:W-:Y:S01]  /*126d0*/  FSEL R21, R21, -INF , !P4 ;  /* 0xff80000015157808 */ /* 0x000fe20006000000 */
[----:B------:R-:W0:Y:S01]  /*126e0*/  MUFU.EX2 R230, R230 ;  /* 0x000000e600e67308 */ /* 0x000e220000000800 */
[----:B------:R-:W-:Y:S01]  /*126f0*/  ISETP.LT.OR P3, PT, R183, 0x29, P3 ;  /* 0x00000029b700780c */ /* 0x000fe20001f61670 */
[----:B--2---:R-:W-:Y:S01]  /*12700*/  FADD.FTZ R0, R229, R0 ;  /* 0x00000000e5007221 */ /* 0x004fe20000010000 */
[----:B------:R-:W-:Y:S01]  /*12710*/  FMNMX.FTZ R178, R21, R213, !PT ;  /* 0x000000d515b27209 */ /* 0x000fe20007810000 */
[-C--:B------:R-:W-:Y:S01]  /*12720*/  FMUL.FTZ R28, R28, R157.reuse ;  /* 0x0000009d1c1c7220 */ /* 0x080fe20000410000 */
[----:B------:R-:W-:Y:S01]  /*12730*/  FSEL R167, R167, -INF , !P3 ;  /* 0xff800000a7a77808 */ /* 0x000fe20005800000 */
[-C--:B------:R-:W-:Y:S01]  /*12740*/  FMUL.FTZ R29, R29, R157.reuse ;  /* 0x0000009d1d1d7220 */ /* 0x080fe20000410000 */
[----:B------:R-:W-:Y:S01]  /*12750*/  FMNMX.FTZ R178, R181, R178, !PT ;  /* 0x000000b2b5b27209 */ /* 0x000fe20007810000 */
[----:B------:R-:W-:Y:S01]  /*12760*/  MUFU.EX2 R159, R159 ;  /* 0x0000009f009f7308 */ /* 0x000fe20000000800 */
[----:B------:R-:W-:Y:S01]  /*12770*/  ISETP.GT.AND P3, PT, R231, 0x30, P2 ;  /* 0x00000030e700780c */ /* 0x000fe20001764270 */
[-C--:B------:R-:W-:Y:S01]  /*12780*/  FMUL.FTZ R32, R32, R157.reuse ;  /* 0x0000009d20207220 */ /* 0x080fe20000410000 */
[----:B------:R-:W-:Y:S01]  /*12790*/  FMNMX.FTZ R15, R153, R178, !PT ;  /* 0x000000b2990f7209 */ /* 0x000fe20007810000 */
[-C--:B------:R-:W-:Y:S01]  /*127a0*/  FMUL.FTZ R33, R33, R157.reuse ;  /* 0x0000009d21217220 */ /* 0x080fe20000410000 */
[----:B------:R-:W-:Y:S01]  /*127b0*/  ISETP.LT.OR P3, PT, R183, 0x31, P3 ;  /* 0x00000031b700780c */ /* 0x000fe20001f61670 */
[----:B------:R-:W-:Y:S01]  /*127c0*/  FMUL.FTZ R36, R36, R157 ;  /* 0x0000009d24247220 */ /* 0x000fe20000410000 */
[----:B------:R-:W-:Y:S01]  /*127d0*/  FMNMX.FTZ R15, R154, R15, !PT ;  /* 0x0000000f9a0f7209 */ /* 0x000fe20007810000 */
[----:B------:R-:W2:Y:S01]  /*127e0*/  MUFU.EX2 R160, R160 ;  /* 0x000000a000a07308 */ /* 0x000ea20000000800 */
[----:B------:R-:W-:Y:S01]  /*127f0*/  FSEL R171, R171, -INF , !P3 ;  /* 0xff800000abab7808 */ /* 0x000fe20005800000 */
[----:B------:R-:W-:Y:S01]  /*12800*/  FMUL.FTZ R37, R37, R157 ;  /* 0x0000009d25257220 */ /* 0x000fe20000410000 */
[----:B------:R-:W-:Y:S01]  /*12810*/  FMNMX.FTZ R15, R156, R15, !PT ;  /* 0x0000000f9c0f7209 */ /* 0x000fe20007810000 */
[-C--:B------:R-:W-:Y:S01]  /*12820*/  FMUL.FTZ R40, R40, R157.reuse ;  /* 0x0000009d28287220 */ /* 0x080fe20000410000 */
[----:B------:R-:W-:Y:S01]  /*12830*/  ISETP.GT.AND P3, PT, R231, 0x31, P2 ;  /* 0x00000031e700780c */ /* 0x000fe20001764270 */
[----:B------:R-:W-:Y:S01]  /*12840*/  FMUL.FTZ R41, R41, R157 ;  /* 0x0000009d29297220 */ /* 0x000fe20000410000 */
[----:B------:R-:W-:Y:S01]  /*12850*/  FMNMX.FTZ R15, R182, R15, !PT ;  /* 0x0000000fb60f7209 */ /* 0x000fe20007810000 */
[----:B------:R-:W-:Y:S01]  /*12860*/  MUFU.EX2 R162, R162 ;  /* 0x000000a200a27308 */ /* 0x000fe20000000800 */
[----:B------:R-:W-:Y:S01]  /*12870*/  ISETP.GT.AND P4, PT, R231, 0x38, P2 ;  /* 0x00000038e700780c */ /* 0x000fe20001784270 */
[----:B------:R-:W-:Y:S01]  /*12880*/  FMUL.FTZ R44, R44, R157 ;  /* 0x0000009d2c2c7220 */ /* 0x000fe20000410000 */
[----:B------:R-:W-:Y:S01]  /*12890*/  FMNMX.FTZ R178, R158, R15, !PT ;  /* 0x0000000f9eb27209 */ /* 0x000fe20007810000 */
[-C--:B------:R-:W-:Y:S01]  /*128a0*/  FMUL.FTZ R45, R45, R157.reuse ;  /* 0x0000009d2d2d7220 */ /* 0x080fe20000410000 */
[----:B------:R-:W-:Y:S01]  /*128b0*/  ISETP.LT.OR P3, PT, R183, 0x32, P3 ;  /* 0x00000032b700780c */ /* 0x000fe20001f61670 */
[-C--:B------:R-:W-:Y:S01]  /*128c0*/  FMUL.FTZ R48, R48, R157.reuse ;  /* 0x0000009d30307220 */ /* 0x080fe20000410000 */
[----:B------:R-:W-:Y:S01]  /*128d0*/  FMNMX.FTZ R178, R161, R178, !PT ;  /* 0x000000b2a1b27209 */ /* 0x000fe20007810000 */
[----:B------:R-:W4:Y:S01]  /*128e0*/  MUFU.EX2 R165, R165 ;  /* 0x000000a500a57308 */ /* 0x000f220000000800 */
[----:B------:R-:W-:Y:S01]  /*128f0*/  ISETP.GT.AND P2, PT, R231, 0x39, P2 ;  /* 0x00000039e700780c */ /* 0x000fe20001744270 */
[----:B---3--:R-:W-:Y:S01]  /*12900*/  FADD.FTZ R231, R155, R0 ;  /* 0x000000009be77221 */ /* 0x008fe20000010000 */
[----:B------:R-:W-:Y:S01]  /*12910*/  FMNMX.FTZ R15, R163, R178, !PT ;  /* 0x000000b2a30f7209 */ /* 0x000fe20007810000 */
[----:B------:R-:W-:Y:S01]  /*12920*/  FMUL.FTZ R49, R49, R157 ;  /* 0x0000009d31317220 */ /* 0x000fe20000410000 */
[----:B------:R-:W-:Y:S01]  /*12930*/  ISETP.LT.OR P4, PT, R183, 0x39, P4 ;  /* 0x00000039b700780c */ /* 0x000fe20002781670 */
[----:B0-----:R-:W-:Y:S01]  /*12940*/  FADD.FTZ R0, R230, R231 ;  /* 0x000000e7e6007221 */ /* 0x001fe20000010000 */
[----:B------:R-:W-:Y:S01]  /*12950*/  FMNMX.FTZ R178, R164, R15, !PT ;  /* 0x0000000fa4b27209 */ /* 0x000fe20007810000 */
[----:B------:R-:W-:Y:S01]  /*12960*/  MUFU.EX2 R166, R166 ;  /* 0x000000a600a67308 */ /* 0x000fe20000000800 */
[----:B------:R-:W-:Y:S01]  /*12970*/  FSEL R170, R170, -INF , !P3 ;  /* 0xff800000aaaa7808 */ /* 0x000fe20005800000 */
[-C--:B------:R-:W-:Y:S01]  /*12980*/  FMUL.FTZ R52, R52, R157.reuse ;  /* 0x0000009d34347220 */ /* 0x080fe20000410000 */
[----:B------:R-:W-:Y:S01]  /*12990*/  FMNMX.FTZ R178, R167, R178, !PT ;  /* 0x000000b2a7b27209 */ /* 0x000fe20007810000 */
[-C--:B------:R-:W-:Y:S01]  /*129a0*/  FMUL.FTZ R53, R53, R157.reuse ;  /* 0x0000009d35357220 */ /* 0x080fe20000410000 */
[----:B------:R-:W-:Y:S01]  /*129b0*/  ISETP.LT.OR P2, PT, R183, 0x3a, P2 ;  /* 0x0000003ab700780c */ /* 0x000fe20001741670 */
[-C--:B------:R-:W-:Y:S01]  /*129c0*/  FMUL.FTZ R56, R56, R157.reuse ;  /* 0x0000009d38387220 */ /* 0x080fe20000410000 */
[----:B------:R-:W-:Y:S01]  /*129d0*/  FMNMX.FTZ R178, R169, R178, !PT ;  /* 0x000000b2a9b27209 */ /* 0x000fe20007810000 */
[----:B------:R-:W0:Y:S01]  /*129e0*/  MUFU.EX2 R168, R168 ;  /* 0x000000a800a87308 */ /* 0x000e220000000800 */
[----:B------:R-:W-:Y:S01]  /*129f0*/  FSEL R174, R174, -INF , !P4 ;  /* 0xff800000aeae7808 */ /* 0x000fe20006000000 */
[-C--:B------:R-:W-:Y:S01]  /*12a00*/  FMUL.FTZ R57, R57, R157.reuse ;  /* 0x0000009d39397220 */ /* 0x080fe20000410000 */
[----:B------:R-:W-:Y:S01]  /*12a10*/  FMNMX.FTZ R15, R171, R178, !PT ;  /* 0x000000b2ab0f7209 */ /* 0x000fe20007810000 */
[-C--:B------:R-:W-:Y:S01]  /*12a20*/  FMUL.FTZ R60, R60, R157.reuse ;  /* 0x0000009d3c3c7220 */ /* 0x080fe20000410000 */
[----:B------:R-:W-:Y:S01]  /*12a30*/  FSEL R176, R176, -INF , !P2 ;  /* 0xff800000b0b07808 */ /* 0x000fe20005000000 */
[----:B------:R-:W-:Y:S01]  /*12a40*/  FMUL.FTZ R61, R61, R157 ;  /* 0x0000009d3d3d7220 */ /* 0x000fe20000410000 */
[----:B------:R-:W-:Y:S01]  /*12a50*/  FMNMX.FTZ R15, R170, R15, !PT ;  /* 0x0000000faa0f7209 */ /* 0x000fe20007810000 */
[----:B------:R-:W-:Y:S01]  /*12a60*/  MUFU.EX2 R172, R172 ;  /* 0x000000ac00ac7308 */ /* 0x000fe20000000800 */
[----:B------:R-:W-:Y:S01]  /*12a70*/  F2FP.BF16.F32.PACK_AB R152, R229, R152 ;  /* 0x00000098e598723e */ /* 0x000fe200000010ff */
[----:B------:R-:W-:Y:S01]  /*12a80*/  FMUL.FTZ R64, R64, R157 ;  /* 0x0000009d40407220 */ /* 0x000fe20000410000 */
[----:B------:R-:W-:Y:S01]  /*12a90*/  FMNMX.FTZ R15, R174, R15, !PT ;  /* 0x0000000fae0f7209 */ /* 0x000fe20007810000 */
[----:B------:R-:W-:Y:S01]  /*12aa0*/  FMUL.FTZ R65, R65, R157 ;  /* 0x0000009d41417220 */ /* 0x000fe20000410000 */
[----:B------:R-:W-:Y:S01]  /*12ab0*/  ISETP.NE.AND P3, PT, R184, R215, PT ;  /* 0x000000d7b800720c */ /* 0x000fe20003f65270 */
[----:B------:R-:W-:Y:S01]  /*12ac0*/  FMUL.FTZ R68, R68, R157 ;  /* 0x0000009d44447220 */ /* 0x000fe20000410000 */
[----:B------:R-:W-:Y:S01]  /*12ad0*/  FMNMX.FTZ R183, R176, R15, !PT ;  /* 0x0000000fb0b77209 */ /* 0x000fe20007810000 */
[----:B------:R-:W-:Y:S01]  /*12ae0*/  MUFU.EX2 R173, R173 ;  /* 0x000000ad00ad7308 */ /* 0x000fe20000000800 */
[-C--:B------:R-:W-:Y:S01]  /*12af0*/  FMUL.FTZ R69, R69, R157.reuse ;  /* 0x0000009d45457220 */ /* 0x080fe20000410000 */
[-C--:B------:R-:W-:Y:S01]  /*12b00*/  FMUL.FTZ R72, R72, R157.reuse ;  /* 0x0000009d48487220 */ /* 0x080fe20000410000 */
[-C--:B------:R-:W-:Y:S01]  /*12b10*/  FMUL.FTZ R73, R73, R157.reuse ;  /* 0x0000009d49497220 */ /* 0x080fe20000410000 */
[----:B------:R-:W3:Y:S01]  /*12b20*/  SHFL.BFLY PT, R178, R183, 0x2, 0x1f ;  /* 0x0c401f00b7b27f89 */ /* 0x000ee200000e0000 */
[-C--:B------:R-:W-:Y:S01]  /*12b30*/  FMUL.FTZ R76, R76, R157.reuse ;  /* 0x0000009d4c4c7220 */ /* 0x080fe20000410000 */
[-C--:B------:R-:W-:Y:S01]  /*12b40*/  FMUL.FTZ R77, R77, R157.reuse ;  /* 0x0000009d4d4d7220 */ /* 0x080fe20000410000 */
[-C--:B------:R-:W-:Y:S01]  /*12b50*/  FMUL.FTZ R80, R80, R157.reuse ;  /* 0x0000009d50507220 */ /* 0x080fe20000410000 */
[----:B------:R-:W-:Y:S01]  /*12b60*/  MUFU.EX2 R177, R177 ;  /* 0x000000b100b17308 */ /* 0x000fe20000000800 */
[----:B------:R-:W-:Y:S01]  /*12b70*/  FMUL.FTZ R81, R81, R157 ;  /* 0x0000009d51517220 */ /* 0x000fe20000410000 */
[----:B------:R-:W-:-:S02]  /*12b80*/  @!P3 IMAD R215, R214, 0x40, R191 ;  /* 0x00000040d6d7b824 */ /* 0x000fc400078e02bf */
[-C--:B------:R-:W-:Y:S01]  /*12b90*/  FMUL.FTZ R84, R84, R157.reuse ;  /* 0x0000009d54547220 */ /* 0x080fe20000410000 */
[-C--:B------:R-:W-:Y:S01]  /*12ba0*/  FMUL.FTZ R85, R85, R157.reuse ;  /* 0x0000009d55557220 */ /* 0x080fe20000410000 */
[-C--:B------:R-:W-:Y:S01]  /*12bb0*/  FMUL.FTZ R88, R88, R157.reuse ;  /* 0x0000009d58587220 */ /* 0x080fe20000410000 */
[----:B------:R-:W-:Y:S02]  /*12bc0*/  @!P3 IMAD R215, R215, 0x4, R2 ;  /* 0x00000004d7d7b824 */ /* 0x000fe400078e0202 */
[-C--:B------:R-:W-:Y:S01]  /*12bd0*/  FMUL.FTZ R89, R89, R157.reuse ;  /* 0x0000009d59597220 */ /* 0x080fe20000410000 */
[----:B------:R-:W-:Y:S01]  /*12be0*/  MUFU.EX2 R179, R179 ;  /* 0x000000b300b37308 */ /* 0x000fe20000000800 */
[-C--:B------:R-:W-:Y:S01]  /*12bf0*/  FMUL.FTZ R92, R92, R157.reuse ;  /* 0x0000009d5c5c7220 */ /* 0x080fe20000410000 */
[-C--:B------:R-:W-:Y:S01]  /*12c00*/  FMUL.FTZ R93, R93, R157.reuse ;  /* 0x0000009d5d5d7220 */ /* 0x080fe20000410000 */
[----:B------:R-:W-:Y:S01]  /*12c10*/  @!P3 STS [R215+0x28800], R157 ;  /* 0x0288009dd700b388 */ /* 0x000fe20000000800 */
        /* <DEDUP_REMOVED lines=8> */
[----:B---3--:R-:W-:Y:S01]  /*12ca0*/  FMNMX.FTZ R15, R183, R178, !PT ;  /* 0x000000b2b70f7209 */ /* 0x008fe20007810000 */
[-C--:B------:R-:W-:Y:S01]  /*12cb0*/  FMUL.FTZ R109, R109, R157.reuse ;  /* 0x0000009d6d6d7220 */ /* 0x080fe20000410000 */
[-C--:B------:R-:W-:Y:S01]  /*12cc0*/  FMUL.FTZ R112, R112, R157.reuse ;  /* 0x0000009d70707220 */ /* 0x080fe20000410000 */
[-C--:B------:R-:W-:Y:S01]  /*12cd0*/  FMUL.FTZ R113, R113, R157.reuse ;  /* 0x0000009d71717220 */ /* 0x080fe20000410000 */
[-C--:B------:R-:W-:Y:S01]  /*12ce0*/  FMUL.FTZ R116, R116, R157.reuse ;  /* 0x0000009d74747220 */ /* 0x080fe20000410000 */
[----:B------:R-:W3:Y:S01]  /*12cf0*/  SHFL.BFLY PT, R178, R15, 0x1, 0x1f ;  /* 0x0c201f000fb27f89 */ /* 0x000ee200000e0000 */
        /* <DEDUP_REMOVED lines=17> */
[----:B---3--:R-:W-:-:S04]  /*12e10*/  FMNMX.FTZ R15, R15, R178, !PT ;  /* 0x000000b20f0f7209 */ /* 0x008fc80007810000 */
[C---:B------:R-:W-:Y:S01]  /*12e20*/  FSETP.NEU.FTZ.AND P2, PT, R15.reuse, -INF , PT ;  /* 0xff8000000f00780b */ /* 0x040fe20003f5d000 */
[----:B------:R-:W-:-:S03]  /*12e30*/  FMUL.FTZ R216, R15, R20 ;  /* 0x000000140fd87220 */ /* 0x000fc60000410000 */
[----:B------:R-:W-:Y:S02]  /*12e40*/  FSEL R183, R15, RZ, P2 ;  /* 0x000000ff0fb77208 */ /* 0x000fe40001000000 */
[----:B------:R-:W-:-:S03]  /*12e50*/  FSEL R216, R216, RZ, P2 ;  /* 0x000000ffd8d87208 */ /* 0x000fc60001000000 */
[----:B------:R-:W-:Y:S02]  /*12e60*/  FADD.FTZ R183, -R183, R213 ;  /* 0x000000d5b7b77221 */ /* 0x000fe40000010100 */
[-CC-:B------:R-:W-:Y:S01]  /*12e70*/  FFMA.FTZ R178, R21, R20.reuse, -R216.reuse ;  /* 0x0000001415b27223 */ /* 0x180fe200000108d8 */
[-CC-:B------:R-:W-:Y:S01]  /*12e80*/  FFMA.FTZ R229, R164, R20.reuse, -R216.reuse ;  /* 0x00000014a4e57223 */ /* 0x180fe200000108d8 */
[-C--:B------:R-:W-:Y:S01]  /*12e90*/  FMUL.FTZ R183, R183, R20.reuse ;  /* 0x00000014b7b77220 */ /* 0x080fe20000410000 */
[----:B------:R-:W-:Y:S01]  /*12ea0*/  MUFU.EX2 R164, R175 ;  /* 0x000000af00a47308 */ /* 0x000fe20000000800 */
[-CC-:B------:R-:W-:Y:S01]  /*12eb0*/  FFMA.FTZ R181, R181, R20.reuse, -R216.reuse ;  /* 0x00000014b5b57223 */ /* 0x180fe200000108d8 */
[-CC-:B------:R-:W-:Y:S01]  /*12ec0*/  FFMA.FTZ R213, R156, R20.reuse, -R216.reuse ;  /* 0x000000149cd57223 */ /* 0x180fe200000108d8 */
[----:B--2---:R-:W-:Y:S01]  /*12ed0*/  F2FP.BF16.F32.PACK_AB R156, R160, R159 ;  /* 0x0000009fa09c723e */ /* 0x004fe200000010ff */
[-CC-:B------:R-:W-:Y:S01]  /*12ee0*/  FFMA.FTZ R214, R158, R20.reuse, -R216.reuse ;  /* 0x000000149ed67223 */ /* 0x180fe200000108d8 */
[-CC-:B------:R-:W-:Y:S01]  /*12ef0*/  FFMA.FTZ R182, R182, R20.reuse, -R216.reuse ;  /* 0x00000014b6b67223 */ /* 0x180fe200000108d8 */
[-CC-:B------:R-:W-:Y:S01]  /*12f00*/  FFMA.FTZ R161, R161, R20.reuse, -R216.reuse ;  /* 0x00000014a1a17223 */ /* 0x180fe200000108d8 */
[--C-:B------:R-:W-:Y:S01]  /*12f10*/  FFMA.FTZ R163, R163, R20, -R216.reuse ;  /* 0x00000014a3a37223 */ /* 0x100fe200000108d8 */
[----:B------:R2:W3:Y:S01]  /*12f20*/  MUFU.EX2 R21, R183 ;  /* 0x000000b700157308 */ /* 0x0004e20000000800 */
[----:B----4-:R-:W-:Y:S01]  /*12f30*/  F2FP.BF16.F32.PACK_AB R158, R165, R162 ;  /* 0x000000a2a59e723e */ /* 0x010fe200000010ff */
[-CC-:B------:R-:W-:Y:S01]  /*12f40*/  FFMA.FTZ R167, R167, R20.reuse, -R216.reuse ;  /* 0x00000014a7a77223 */ /* 0x180fe200000108d8 */
[-CC-:B------:R-:W-:Y:S01]  /*12f50*/  FFMA.FTZ R169, R169, R20.reuse, -R216.reuse ;  /* 0x00000014a9a97223 */ /* 0x180fe200000108d8 */
[-CC-:B------:R-:W-:Y:S01]  /*12f60*/  FFMA.FTZ R171, R171, R20.reuse, -R216.reuse ;  /* 0x00000014abab7223 */ /* 0x180fe200000108d8 */
[-CC-:B------:R-:W-:Y:S01]  /*12f70*/  FFMA.FTZ R170, R170, R20.reuse, -R216.reuse ;  /* 0x00000014aaaa7223 */ /* 0x180fe200000108d8 */
[-CC-:B------:R-:W-:Y:S01]  /*12f80*/  FFMA.FTZ R174, R174, R20.reuse, -R216.reuse ;  /* 0x00000014aeae7223 */ /* 0x180fe200000108d8 */
[-CC-:B------:R-:W-:Y:S01]  /*12f90*/  FFMA.FTZ R176, R176, R20.reuse, -R216.reuse ;  /* 0x00000014b0b07223 */ /* 0x180fe200000108d8 */
[----:B------:R-:W-:Y:S01]  /*12fa0*/  MUFU.EX2 R178, R178 ;  /* 0x000000b200b27308 */ /* 0x000fe20000000800 */
[-CC-:B--2---:R-:W-:Y:S01]  /*12fb0*/  FFMA.FTZ R183, R153, R20.reuse, -R216.reuse ;  /* 0x0000001499b77223 */ /* 0x184fe200000108d8 */
[----:B------:R-:W-:Y:S01]  /*12fc0*/  FFMA.FTZ R153, R154, R20, -R216 ;  /* 0x000000149a997223 */ /* 0x000fe200000108d8 */
[----:B------:R-:W-:Y:S01]  /*12fd0*/  F2FP.BF16.F32.PACK_AB R154, R230, R155 ;  /* 0x0000009be69a723e */ /* 0x000fe200000010ff */
[----:B------:R-:W-:-:S04]  /*12fe0*/  FADD.FTZ R155, R159, R0 ;  /* 0x000000009f9b7221 */ /* 0x000fc80000010000 */
[----:B------:R-:W-:Y:S01]  /*12ff0*/  FADD.FTZ R155, R160, R155 ;  /* 0x0000009ba09b7221 */ /* 0x000fe20000010000 */
[----:B------:R-:W2:Y:S01]  /*13000*/  MUFU.EX2 R181, R181 ;  /* 0x000000b500b57308 */ /* 0x000ea20000000800 */
[----:B0-----:R-:W-:Y:S01]  /*13010*/  F2FP.BF16.F32.PACK_AB R160, R168, R166 ;  /* 0x000000a6a8a0723e */ /* 0x001fe200000010ff */
[----:B---3--:R0:W-:Y:S01]  /*13020*/  @!P3 STS [R215+0x28820], R21 ;  /* 0x02882015d700b388 */ /* 0x0081e20000000800 */
[----:B------:R-:W-:Y:S01]  /*13030*/  FADD.FTZ R0, R162, R155 ;  /* 0x0000009ba2007221 */ /* 0x000fe20000010000 */
[----:B------:R-:W-:Y:S01]  /*13040*/  F2FP.BF16.F32.PACK_AB R162, R173, R172 ;  /* 0x000000acada2723e */ /* 0x000fe200000010ff */
[-C--:B------:R-:W-:Y:S01]  /*13050*/  FMUL.FTZ R26, R26, R21.reuse ;  /* 0x000000151a1a7220 */ /* 0x080fe20000410000 */
[-C--:B------:R-:W-:Y:S01]  /*13060*/  FMUL.FTZ R27, R27, R21.reuse ;  /* 0x000000151b1b7220 */ /* 0x080fe20000410000 */
[----:B------:R-:W-:Y:S01]  /*13070*/  FADD.FTZ R155, R165, R0 ;  /* 0x00000000a59b7221 */ /* 0x000fe20000010000 */
[----:B------:R-:W-:Y:S01]  /*13080*/  MUFU.EX2 R213, R213 ;  /* 0x000000d500d57308 */ /* 0x000fe20000000800 */
[-C--:B------:R-:W-:Y:S01]  /*13090*/  FMUL.FTZ R30, R30, R21.reuse ;  /* 0x000000151e1e7220 */ /* 0x080fe20000410000 */
[----:B------:R-:W-:Y:S01]  /*130a0*/  FMUL.FTZ R31, R31, R21 ;  /* 0x000000151f1f7220 */ /* 0x000fe20000410000 */
[----:B------:R-:W-:Y:S01]  /*130b0*/  FADD.FTZ R155, R166, R155 ;  /* 0x0000009ba69b7221 */ /* 0x000fe20000010000 */
[----:B------:R-:W-:Y:S01]  /*130c0*/  F2FP.BF16.F32.PACK_AB R166, R180, R179 ;  /* 0x000000b3b4a6723e */ /* 0x000fe200000010ff */
[-C--:B------:R-:W-:Y:S01]  /*130d0*/  FMUL.FTZ R34, R34, R21.reuse ;  /* 0x0000001522227220 */ /* 0x080fe20000410000 */
[-C--:B------:R-:W-:Y:S01]  /*130e0*/  FMUL.FTZ R35, R35, R21.reuse ;  /* 0x0000001523237220 */ /* 0x080fe20000410000 */
[----:B------:R-:W-:Y:S01]  /*130f0*/  FADD.FTZ R155, R168, R155 ;  /* 0x0000009ba89b7221 */ /* 0x000fe20000010000 */
[----:B------:R-:W3:Y:S01]  /*13100*/  MUFU.EX2 R182, R182 ;  /* 0x000000b600b67308 */ /* 0x000ee20000000800 */
[-C--:B------:R-:W-:Y:S01]  /*13110*/  FMUL.FTZ R38, R38, R21.reuse ;  /* 0x0000001526267220 */ /* 0x080fe20000410000 */
[-C--:B------:R-:W-:Y:S01]  /*13120*/  FMUL.FTZ R39, R39, R21.reuse ;  /* 0x0000001527277220 */ /* 0x080fe20000410000 */
[----:B------:R-:W-:Y:S01]  /*13130*/  FADD.FTZ R0, R172, R155 ;  /* 0x0000009bac007221 */ /* 0x000fe20000010000 */
[-C--:B------:R-:W-:Y:S01]  /*13140*/  FMUL.FTZ R42, R42, R21.reuse ;  /* 0x000000152a2a7220 */ /* 0x080fe20000410000 */
[-C--:B------:R-:W-:Y:S01]  /*13150*/  FMUL.FTZ R43, R43, R21.reuse ;  /* 0x000000152b2b7220 */ /* 0x080fe20000410000 */
[-C--:B------:R-:W-:Y:S01]  /*13160*/  FMUL.FTZ R46, R46, R21.reuse ;  /* 0x000000152e2e7220 */ /* 0x080fe20000410000 */
[----:B------:R-:W-:Y:S01]  /*13170*/  FADD.FTZ R155, R173, R0 ;  /* 0x00000000ad9b7221 */ /* 0x000fe20000010000 */
[----:B------:R2:W-:Y:S01]  /*13180*/  MUFU.EX2 R168, R153 ;  /* 0x0000009900a87308 */ /* 0x0005e20000000800 */
[-C--:B------:R-:W-:Y:S01]  /*13190*/  FMUL.FTZ R47, R47, R21.reuse ;  /* 0x000000152f2f7220 */ /* 0x080fe20000410000 */
[-C--:B------:R-:W-:Y:S01]  /*131a0*/  FMUL.FTZ R50, R50, R21.reuse ;  /* 0x0000001532327220 */ /* 0x080fe20000410000 */
[----:B------:R-:W-:Y:S01]  /*131b0*/  FADD.FTZ R0, R164, R155 ;  /* 0x0000009ba4007221 */ /* 0x000fe20000010000 */
[----:B------:R-:W-:Y:S01]  /*131c0*/  F2FP.BF16.F32.PACK_AB R164, R177, R164 ;  /* 0x000000a4b1a4723e */ /* 0x000fe200000010ff */
[-C--:B------:R-:W-:Y:S01]  /*131d0*/  FMUL.FTZ R51, R51, R21.reuse ;  /* 0x0000001533337220 */ /* 0x080fe20000410000 */
[-C--:B------:R-:W-:Y:S01]  /*131e0*/  FMUL.FTZ R54, R54, R21.reuse ;  /* 0x0000001536367220 */ /* 0x080fe20000410000 */
[----:B------:R-:W-:Y:S01]  /*131f0*/  FADD.FTZ R0, R177, R0 ;  /* 0x00000000b1007221 */ /* 0x000fe20000010000 */
[----:B------:R-:W4:Y:S01]  /*13200*/  MUFU.EX2 R155, R183 ;  /* 0x000000b7009b7308 */ /* 0x000f220000000800 */
[----:B--2---:R-:W-:Y:S01]  /*13210*/  F2FP.BF16.F32.PACK_AB R153, R181, R178 ;  /* 0x000000b2b599723e */ /* 0x004fe200000010ff */
[----:B------:R-:W-:Y:S01]  /*13220*/  FMUL.FTZ R55, R55, R21 ;  /* 0x0000001537377220 */ /* 0x000fe20000410000 */
[----:B------:R-:W-:Y:S01]  /*13230*/  FADD.FTZ R159, R179, R0 ;  /* 0x00000000b39f7221 */ /* 0x000fe20000010000 */
[----:B---3--:R-:W-:Y:S01]  /*13240*/  F2FP.BF16.F32.PACK_AB R157, R182, R213 ;  /* 0x000000d5b69d723e */ /* 0x008fe200000010ff */
[-C--:B------:R-:W-:Y:S01]  /*13250*/  FMUL.FTZ R58, R58, R21.reuse ;  /* 0x000000153a3a7220 */ /* 0x080fe20000410000 */
[-C--:B------:R-:W-:Y:S01]  /*13260*/  FMUL.FTZ R59, R59, R21.reuse ;  /* 0x000000153b3b7220 */ /* 0x080fe20000410000 */
[----:B------:R-:W-:Y:S01]  /*13270*/  FADD.FTZ R0, R180, R159 ;  /* 0x0000009fb4007221 */ /* 0x000fe20000010000 */
        /* <DEDUP_REMOVED lines=8> */
[----:B------:R2:W3:Y:S01]  /*13300*/  MUFU.EX2 R159, R214 ;  /* 0x000000d6009f7308 */ /* 0x0004e20000000800 */
        /* <DEDUP_REMOVED lines=16> */
[----:B----4-:R-:W-:Y:S01]  /*13410*/  FADD.FTZ R3, R155, R214 ;  /* 0x000000d69b037221 */ /* 0x010fe20000010000 */
[C---:B------:R-:W-:Y:S01]  /*13420*/  F2FP.BF16.F32.PACK_AB R155, R168.reuse, R155 ;  /* 0x0000009ba89b723e */ /* 0x040fe200000010ff */
[----:B------:R-:W-:Y:S01]  /*13430*/  BAR.SYNC.DEFER_BLOCKING 0xf, 0x100 ;  /* 0x03c4000000007b1d */ /* 0x000fe20000010000 */
[-C--:B------:R-:W-:Y:S01]  /*13440*/  FMUL.FTZ R99, R99, R21.reuse ;  /* 0x0000001563637220 */ /* 0x080fe20000410000 */
[----:B------:R-:W-:Y:S01]  /*13450*/  FADD.FTZ R216, R168, R3 ;  /* 0x00000003a8d87221 */ /* 0x000fe20000010000 */
[-C--:B------:R-:W-:Y:S01]  /*13460*/  FMUL.FTZ R102, R102, R21.reuse ;  /* 0x0000001566667220 */ /* 0x080fe20000410000 */
[-C--:B------:R-:W-:Y:S01]  /*13470*/  FMUL.FTZ R103, R103, R21.reuse ;  /* 0x0000001567677220 */ /* 0x080fe20000410000 */
[-C--:B------:R-:W-:Y:S01]  /*13480*/  FMUL.FTZ R106, R106, R21.reuse ;  /* 0x000000156a6a7220 */ /* 0x080fe20000410000 */
[----:B------:R-:W-:Y:S01]  /*13490*/  FADD.FTZ R3, R213, R216 ;  /* 0x000000d8d5037221 */ /* 0x000fe20000010000 */
[----:B------:R-:W4:Y:S01]  /*134a0*/  MUFU.EX2 R167, R167 ;  /* 0x000000a700a77308 */ /* 0x000f220000000800 */
[-C--:B------:R-:W-:Y:S01]  /*134b0*/  FMUL.FTZ R107, R107, R21.reuse ;  /* 0x000000156b6b7220 */ /* 0x080fe20000410000 */
[-C--:B------:R-:W-:Y:S01]  /*134c0*/  FMUL.FTZ R110, R110, R21.reuse ;  /* 0x000000156e6e7220 */ /* 0x080fe20000410000 */
[----:B------:R-:W-:Y:S01]  /*134d0*/  FADD.FTZ R216, R182, R3 ;  /* 0x00000003b6d87221 */ /* 0x000fe20000010000 */
[-C--:B------:R-:W-:Y:S01]  /*134e0*/  FMUL.FTZ R111, R111, R21.reuse ;  /* 0x000000156f6f7220 */ /* 0x080fe20000410000 */
[-C--:B------:R-:W-:Y:S01]  /*134f0*/  FMUL.FTZ R114, R114, R21.reuse ;  /* 0x0000001572727220 */ /* 0x080fe20000410000 */
[----:B------:R-:W-:Y:S01]  /*13500*/  FMUL.FTZ R115, R115, R21 ;  /* 0x0000001573737220 */ /* 0x000fe20000410000 */
[----:B---3--:R-:W-:Y:S01]  /*13510*/  FADD.FTZ R3, R159, R216 ;  /* 0x000000d89f037221 */ /* 0x008fe20000010000 */
[----:B------:R-:W3:Y:S01]  /*13520*/  MUFU.EX2 R214, R169 ;  /* 0x000000a900d67308 */ /* 0x000ee20000000800 */
[----:B------:R-:W-:Y:S01]  /*13530*/  F2FP.BF16.F32.PACK_AB R159, R172, R159 ;  /* 0x0000009fac9f723e */ /* 0x000fe200000010ff */
[----:B------:R-:W-:Y:S01]  /*13540*/  FMUL.FTZ R118, R118, R21 ;  /* 0x0000001576767220 */ /* 0x000fe20000410000 */
[----:B------:R-:W-:Y:S01]  /*13550*/  FADD.FTZ R216, R172, R3 ;  /* 0x00000003acd87221 */ /* 0x000fe20000010000 */
[----:B--2---:R-:W-:Y:S01]  /*13560*/  F2FP.BF16.F32.PACK_AB R161, R180, R163 ;  /* 0x000000a3b4a1723e */ /* 0x004fe200000010ff */
[-C--:B------:R-:W-:Y:S01]  /*13570*/  FMUL.FTZ R119, R119, R21.reuse ;  /* 0x0000001577777220 */ /* 0x080fe20000410000 */
[-C--:B------:R-:W-:Y:S01]  /*13580*/  FMUL.FTZ R122, R122, R21.reuse ;  /* 0x000000157a7a7220 */ /* 0x080fe20000410000 */
[----:B------:R-:W-:Y:S01]  /*13590*/  FADD.FTZ R3, R163, R216 ;  /* 0x000000d8a3037221 */ /* 0x000fe20000010000 */
[----:B------:R-:W2:Y:S01]  /*135a0*/  MUFU.EX2 R165, R171 ;  /* 0x000000ab00a57308 */ /* 0x000ea20000000800 */
[----:B------:R0:W-:Y:S01]  /*135b0*/  STSM.16.M88.4 [R195+0x26800], R152 ;  /* 0x02680098c3007844 */ /* 0x0001e20000000200 */
[-C--:B------:R-:W-:Y:S01]  /*135c0*/  FMUL.FTZ R123, R123, R21.reuse ;  /* 0x000000157b7b7220 */ /* 0x080fe20000410000 */
[----:B------:R-:W-:Y:S01]  /*135d0*/  FADD.FTZ R178, R180, R3 ;  /* 0x00000003b4b27221 */ /* 0x000fe20000010000 */
[-C--:B------:R-:W-:Y:S01]  /*135e0*/  FMUL.FTZ R126, R126, R21.reuse ;  /* 0x000000157e7e7220 */ /* 0x080fe20000410000 */
[----:B------:R0:W-:Y:S01]  /*135f0*/  STSM.16.M88.4 [R196], R156 ;  /* 0x0000009cc4007844 */ /* 0x0001e20000000200 */
[----:B------:R-:W-:Y:S01]  /*13600*/  FMUL.FTZ R127, R127, R21 ;  /* 0x000000157f7f7220 */ /* 0x000fe20000410000 */
[----:B----4-:R-:W-:Y:S01]  /*13610*/  FADD.FTZ R3, R167, R178 ;  /* 0x000000b2a7037221 */ /* 0x010fe20000010000 */
[----:B------:R-:W4:Y:S01]  /*13620*/  MUFU.EX2 R170, R170 ;  /* 0x000000aa00aa7308 */ /* 0x000f220000000800 */
[----:B---3--:R-:W-:Y:S01]  /*13630*/  F2FP.BF16.F32.PACK_AB R163, R214, R167 ;  /* 0x000000a7d6a3723e */ /* 0x008fe200000010ff */
[-C--:B------:R-:W-:Y:S01]  /*13640*/  FMUL.FTZ R130, R130, R21.reuse ;  /* 0x0000001582827220 */ /* 0x080fe20000410000 */
[----:B------:R-:W-:Y:S01]  /*13650*/  FADD.FTZ R168, R214, R3 ;  /* 0x00000003d6a87221 */ /* 0x000fe20000010000 */
[-C--:B------:R-:W-:Y:S01]  /*13660*/  FMUL.FTZ R131, R131, R21.reuse ;  /* 0x0000001583837220 */ /* 0x080fe20000410000 */
[-C--:B------:R-:W-:Y:S01]  /*13670*/  FMUL.FTZ R134, R134, R21.reuse ;  /* 0x0000001586867220 */ /* 0x080fe20000410000 */
[----:B------:R0:W-:Y:S01]  /*13680*/  STSM.16.M88.4 [R198], R160 ;  /* 0x000000a0c6007844 */ /* 0x0001e20000000200 */
        /* <DEDUP_REMOVED lines=10> */
[C---:B----4-:R-:W-:Y:S01]  /*13730*/  FADD.FTZ R3, R170.reuse, R3 ;  /* 0x00000003aa037221 */ /* 0x050fe20000010000 */
[----:B------:R-:W-:Y:S01]  /*13740*/  F2FP.BF16.F32.PACK_AB R165, R170, R165 ;  /* 0x000000a5aaa5723e */ /* 0x000fe200000010ff */
[-C--:B------:R-:W-:Y:S01]  /*13750*/  FMUL.FTZ R150, R150, R21.reuse ;  /* 0x0000001596967220 */ /* 0x080fe20000410000 */
[----:B------:R-:W-:Y:S01]  /*13760*/  FMUL.FTZ R151, R151, R21 ;  /* 0x0000001597977220 */ /* 0x000fe20000410000 */
[----:B---3--:R-:W-:Y:S01]  /*13770*/  FADD.FTZ R168, R174, R3 ;  /* 0x00000003aea87221 */ /* 0x008fe20000010000 */
[----:B--2---:R-:W-:-:S03]  /*13780*/  F2FP.BF16.F32.PACK_AB R167, R169, R174 ;  /* 0x000000aea9a7723e */ /* 0x004fc600000010ff */
[----:B------:R-:W-:Y:S02]  /*13790*/  FADD.FTZ R3, R169, R168 ;  /* 0x000000a8a9037221 */ /* 0x000fe40000010000 */
[----:B------:R0:W-:Y:S01]  /*137a0*/  STSM.16.M88.4 [R197], R164 ;  /* 0x000000a4c5007844 */ /* 0x0001e20000000200 */
[----:B------:R-:W-:Y:S05]  /*137b0*/  @!P0 BRA `(.L_x_2864) ;  /* 0x0000000000048947 */ /* 0x000fea0003800000 */
[----:B------:R-:W-:Y:S01]  /*137c0*/  BPT.TRAP 0x1 ;  /* 0x000000040000795c */ /* 0x000fe20000300000 */
.L_x_2864:
[----:B------:R2:W3:Y:S01]  /*137d0*/  SYNCS.PHASECHK.TRANS64.TRYWAIT P2, [R206+URZ+0x28c50], R207 ;  /* 0x028c50cfce0075a7 */ /* 0x0004e2000804017f */
[----:B------:R-:W-:Y:S05]  /*137e0*/  @!P0 BRA `(.L_x_2865) ;  /* 0x0000000000048947 */ /* 0x000fea0003800000 */
[----:B------:R-:W-:Y:S01]  /*137f0*/  BPT.TRAP 0x1 ;  /* 0x000000040000795c */ /* 0x000fe20000300000 */
.L_x_2865:
[----:B------:R-:W-:Y:S04]  /*13800*/  BSSY B1, `(.L_x_2866) ;  /* 0x0000004000017945 */ /* 0x000fe80003800000 */
[----:B---3--:R-:W-:Y:S05]  /*13810*/  @P2 BRA `(.L_x_2867) ;  /* 0x0000000000082947 */ /* 0x008fea0003800000 */
[----:B------:R-:W3:Y:S02]  /*13820*/  SYNCS.PHASECHK.TRANS64.TRYWAIT P2, [R206+URZ+0x28c50], R207 ;  /* 0x028c50cfce0075a7 */ /* 0x000ee4000804017f */
[----:B---3--:R-:W-:Y:S05]  /*13830*/  @!P2 BRA `(.L_x_2868) ;  /* 0x000000d800d4a947 */ /* 0x008fea0003800000 */
.L_x_2867:
[----:B------:R-:W-:Y:S05]  /*13840*/  BSYNC B1 ;  /* 0x0000000000017941 */ /* 0x000fea0003800000 */
.L_x_2866:
[----:B------:R-:W-:Y:S01]  /*13850*/  IMAD R168, R18, 0x1000, R190 ;  /* 0x0000100012a87824 */ /* 0x000fe200078e02be */
[----:B------:R-:W-:Y:S01]  /*13860*/  WARPGROUP.ARRIVE ;  /* 0x00000000000079c5 */ /* 0x000fe20000000000 */
[----:B------:R-:W-:Y:S01]  /*13870*/  IMAD.MOV.U32 R169, RZ, RZ, 0x40000040 ;  /* 0x40000040ffa97424 */ /* 0x000fe200078e00ff */
[----:B------:R-:W-:Y:S01]  /*13880*/  ISETP.GT.AND P2, PT, R12, R202, PT ;  /* 0x000000ca0c00720c */ /* 0x000fe20003f44270 */
[----:B-123--:R-:W-:Y:S01]  /*13890*/  @!P1 VIADD R206, R206, 0x28c60 ;  /* 0x00028c60cece9836 */ /* 0x00efe20000000000 */
[----:B------:R-:W-:Y:S01]  /*138a0*/  R2UR UR6, R168 ;  /* 0x00000000a80672ca */ /* 0x000fe200000e0000 */
[----:B------:R-:W-:Y:S01]  /*138b0*/  VIADD R12, R12, 0xffffffff ;  /* 0xffffffff0c0c7836 */ /* 0x000fe20000000000 */
[----:B------:R-:W-:Y:S01]  /*138c0*/  R2UR UR7, R169 ;  /* 0x00000000a90772ca */ /* 0x000fe200000e0000 */
[----:B------:R-:W-:Y:S01]  /*138d0*/  IMAD.MOV.U32 R169, RZ, RZ, 0x40000040 ;  /* 0x40000040ffa97424 */ /* 0x000fe200078e00ff */
[----:B------:R-:W-:Y:S01]  /*138e0*/  @!P1 PRMT R206, RZ, 0x654, R206 ;  /* 0x00000654ffce9816 */ /* 0x000fe200000000ce */
[----:B------:R-:W-:-:S02]  /*138f0*/  IMAD.MOV.U32 R213, RZ, RZ, R15 ;  /* 0x000000ffffd57224 */ /* 0x000fc400078e000f */
[----:B0-----:R-:W-:Y:S02]  /*13900*/  IMAD.MOV.U32 R215, RZ, RZ, R14 ;  /* 0x000000ffffd77224 */ /* 0x001fe400078e000e */
[----:B------:R-:W-:-:S06]  /*13910*/  IMAD.MOV.U32 R214, RZ, RZ, R18 ;  /* 0x000000ffffd67224 */ /* 0x000fcc00078e0012 */
[----:B------:R-:W-:Y:S03]  /*13920*/  HGMMA.64x256x16.F32.BF16 R24, R152, gdesc[UR4].tnspB, R24, gsb0 ;  /* 0x43e0000498187df0 */ /* 0x000fe60008001818 */
        /* <DEDUP_REMOVED lines=33> */
.L_x_2850:
[----:B------:R-:W-:Y:S05]  /*13b40*/  BSYNC B0 ;  /* 0x0000000000007941 */ /* 0x000fea0003800000 */
.L_x_2849:
[----:B------:R-:W2:Y:S01]  /*13b50*/  SHFL.BFLY PT, R5, R0, 0x2, 0x1f ;  /* 0x0c401f0000057f89 */ /* 0x000ea200000e0000 */
[----:B------:R-:W-:Y:S02]  /*13b60*/  VIADD R22, R18, 0x1 ;  /* 0x0000000112167836 */ /* 0x000fe40000000000 */
[----:B------:R-:W-:Y:S01]  /*13b70*/  VIADD R217, R217, 0x1 ;  /* 0x00000001d9d97836 */ /* 0x000fe20000000000 */
[----:B------:R-:W3:Y:S01]  /*13b80*/  SHFL.BFLY PT, R6, R3, 0x2, 0x1f ;  /* 0x0c401f0003067f89 */ /* 0x000ee200000e0000 */
[----:B------:R-:W-:Y:S08]  /*13b90*/  BAR.ARV 0x8, 0x100 ;  /* 0x0204000000007b1d */ /* 0x000ff00000002000 */
[----:B------:R-:W-:Y:S01]  /*13ba0*/  BAR.SYNC.DEFER_BLOCKING 0xf, 0x100 ;  /* 0x03c4000000007b1d */ /* 0x000fe20000010000 */
[----:B------:R-:W-:Y:S01]  /*13bb0*/  ISETP.NE.AND P1, PT, R22, 0x2, PT ;  /* 0x000000021600780c */ /* 0x000fe20003f25270 */
[----:B--2---:R-:W-:Y:S01]  /*13bc0*/  FADD.FTZ R5, R5, R0 ;  /* 0x0000000005057221 */ /* 0x004fe20000010000 */
[----:B---3--:R-:W-:-:S04]  /*13bd0*/  FADD.FTZ R6, R6, R3 ;  /* 0x0000000306067221 */ /* 0x008fc80000010000 */
[----:B------:R-:W2:Y:S01]  /*13be0*/  SHFL.BFLY PT, R4, R5, 0x1, 0x1f ;  /* 0x0c201f0005047f89 */ /* 0x000ea200000e0000 */
[----:B------:R-:W-:-:S03]  /*13bf0*/  IMAD.MOV.U32 R3, RZ, RZ, RZ ;  /* 0x000000ffff037224 */ /* 0x000fc600078e00ff */
[----:B------:R-:W3:Y:S01]  /*13c00*/  SHFL.BFLY PT, R7, R6, 0x1, 0x1f ;  /* 0x0c201f0006077f89 */ /* 0x000ee200000e0000 */
[----:B--2---:R-:W-:Y:S01]  /*13c10*/  FADD.FTZ R9, R5, R4 ;  /* 0x0000000405097221 */ /* 0x004fe20000010000 */
[----:B------:R-:W-:Y:S02]  /*13c20*/  IMAD.MOV.U32 R4, RZ, RZ, RZ ;  /* 0x000000ffff047224 */ /* 0x000fe400078e00ff */
[----:B---3--:R-:W-:Y:S02]  /*13c30*/  FADD.FTZ R0, R6, R7 ;  /* 0x0000000706007221 */ /* 0x008fe40000010000 */
[----:B------:R-:W-:Y:S01]  /*13c40*/  FSETP.NE.FTZ.AND P2, PT, R9, RZ, PT ;  /* 0x000000ff0900720b */ /* 0x000fe20003f55000 */
[----:B------:R-:W-:Y:S01]  /*13c50*/  IMAD.MOV R7, RZ, RZ, -R194 ;  /* 0x000000ffff077224 */ /* 0x000fe200078e0ac2 */
[----:B------:R-:W-:Y:S02]  /*13c60*/  SEL R6, RZ, 0x1, P1 ;  /* 0x00000001ff067807 */ /* 0x000fe40000800000 */
[----:B------:R-:W-:-:S02]  /*13c70*/  FSETP.NE.FTZ.AND P3, PT, R0, RZ, PT ;  /* 0x000000ff0000720b */ /* 0x000fc40003f75000 */
[----:B------:R-:W-:Y:S02]  /*13c80*/  ISETP.NE.AND P0, PT, R184, R7, PT ;  /* 0x00000007b800720c */ /* 0x000fe40003f05270 */
[----:B------:R-:W-:-:S05]  /*13c90*/  LOP3.LUT R19, R19, R6, RZ, 0x3c, !PT ;  /* 0x0000000613137212 */ /* 0x000fca00078e3cff */
[----:B------:R-:W2:Y:S06]  /*13ca0*/  @P2 MUFU.RCP R3, R9 ;  /* 0x0000000900032308 */ /* 0x000eac0000001000 */
[----:B------:R-:W-:Y:S02]  /*13cb0*/  @!P0 IMAD R5, R18, 0x40, R191 ;  /* 0x0000004012058824 */ /* 0x000fe400078e02bf */
[C---:B------:R-:W-:Y:S01]  /*13cc0*/  @P2 FMUL.FTZ R18, R20.reuse, 0.69314718246459960938 ;  /* 0x3f31721814122820 */ /* 0x040fe20000410000 */
[----:B------:R-:W3:Y:S01]  /*13cd0*/  @P3 MUFU.RCP R4, R0 ;  /* 0x0000000000043308 */ /* 0x000ee20000001000 */
[----:B------:R-:W-:Y:S01]  /*13ce0*/  @P3 FMUL.FTZ R20, R20, 0.69314718246459960938 ;  /* 0x3f31721814143820 */ /* 0x000fe20000410000 */
[----:B------:R-:W-:-:S06]  /*13cf0*/  @!P0 IMAD R5, R5, 0x4, R2 ;  /* 0x0000000405058824 */ /* 0x000fcc00078e0202 */
        /* <DEDUP_REMOVED lines=8> */
[----:B------:R-:W5:Y:S01]  /*13d80*/  @P3 MUFU.LG2 R23, R0 ;  /* 0x0000000000173308 */ /* 0x000f620000000c00 */
        /* <DEDUP_REMOVED lines=10> */
[-C--:B------:R-:W-:Y:S01]  /*13e30*/  FMUL.FTZ R166, R52, R3.reuse ;  /* 0x0000000334a67220 */ /* 0x080fe20000410000 */
[-C--:B------:R-:W-:Y:S01]  /*13e40*/  FMUL.FTZ R164, R53, R3.reuse ;  /* 0x0000000335a47220 */ /* 0x080fe20000410000 */
[-C--:B------:R-:W-:Y:S01]  /*13e50*/  FMUL.FTZ R165, R56, R3.reuse ;  /* 0x0000000338a57220 */ /* 0x080fe20000410000 */
[-C--:B------:R-:W-:Y:S01]  /*13e60*/  FMUL.FTZ R162, R57, R3.reuse ;  /* 0x0000000339a27220 */ /* 0x080fe20000410000 */
[-C--:B------:R-:W-:Y:S01]  /*13e70*/  FMUL.FTZ R163, R60, R3.reuse ;  /* 0x000000033ca37220 */ /* 0x080fe20000410000 */
[-C--:B------:R-:W-:Y:S01]  /*13e80*/  FMUL.FTZ R160, R61, R3.reuse ;  /* 0x000000033da07220 */ /* 0x080fe20000410000 */
[----:B-----5:R-:W-:Y:S01]  /*13e90*/  @P3 FMUL.FTZ R23, R23, 0.69314718246459960938 ;  /* 0x3f31721817173820 */ /* 0x020fe20000410000 */
        /* <DEDUP_REMOVED lines=44> */
[----:B------:R-:W-:-:S02]  /*14160*/  IMAD.MOV.U32 R32, RZ, RZ, -0x800000 ;  /* 0xff800000ff207424 */ /* 0x000fc400078e00ff */
[-C--:B------:R-:W-:Y:S01]  /*14170*/  FMUL.FTZ R9, R42, R4.reuse ;  /* 0x000000042a097220 */ /* 0x080fe20000410000 */
[----:B--2---:R-:W-:Y:S02]  /*14180*/  IMAD.MOV.U32 R3, RZ, RZ, -0x800000 ;  /* 0xff800000ff037424 */ /* 0x004fe400078e00ff */
[-C--:B------:R-:W-:Y:S01]  /*14190*/  FMUL.FTZ R11, R46, R4.reuse ;  /* 0x000000042e0b7220 */ /* 0x080fe20000410000 */
[-C--:B------:R-:W-:Y:S01]  /*141a0*/  FMUL.FTZ R13, R50, R4.reuse ;  /* 0x00000004320d7220 */ /* 0x080fe20000410000 */
[-C--:B------:R-:W-:Y:S01]  /*141b0*/  FMUL.FTZ R21, R58, R4.reuse ;  /* 0x000000043a157220 */ /* 0x080fe20000410000 */
[----:B------:R-:W-:Y:S01]  /*141c0*/  FMUL.FTZ R29, R66, R4 ;  /* 0x00000004421d7220 */ /* 0x000fe20000410000 */
[----:B------:R-:W-:Y:S01]  /*141d0*/  @P2 FFMA.FTZ R32, R18, R14, R25 ;  /* 0x0000000e12202223 */ /* 0x000fe20000010019 */
[----:B------:R-:W-:Y:S01]  /*141e0*/  PLOP3.LUT P0, PT, PT, PT, PT, 0x8, 0x0 ;  /* 0x000000000000781c */ /* 0x000fe20003f0e170 */
        /* <DEDUP_REMOVED lines=62> */
.L_x_2732:
[----:B------:R-:W-:Y:S05]  /*145d0*/  BSYNC B7 ;  /* 0x0000000000077941 */ /* 0x000fea0003800000 */
.L_x_2722:
[----:B------:R-:W2:Y:S08]  /*145e0*/  S2UR UR5, SR_CgaCtaId ;  /* 0x00000000000579c3 */ /* 0x000eb00000008800 */
[----:B------:R-:W-:Y:S06]  /*145f0*/  BAR.SYNC.DEFER_BLOCKING 0x5, 0x180 ;  /* 0x0146000000007b1d */ /* 0x000fec0000010000 */
[----:B------:R-:W-:Y:S01]  /*14600*/  UMOV UR4, 0x400 ;  /* 0x0000040000047882 */ /* 0x000fe20000000000 */
[----:B------:R-:W-:Y:S01]  /*14610*/  BSSY B0, `(.L_x_2870) ;  /* 0x00002e4000007945 */ /* 0x000fe20003800000 */
[----:B--2---:R-:W-:-:S06]  /*14620*/  ULEA UR4, UR5, UR4, 0x18 ;  /* 0x0000000405047291 */ /* 0x004fcc000f8ec03f */
[----:B------:R-:W-:-:S05]  /*14630*/  IMAD.U32 R2, RZ, RZ, UR4 ;  /* 0x00000004ff027e24 */ /* 0x000fca000f8e00ff */
[----:B----4-:R2:W3:Y:S01]  /*14640*/  LDS.128 R24, [R2+0x28cd0] ;  /* 0x028cd00002187984 */ /* 0x0104e20000000c00 */
[----:B------:R-:W-:Y:S06]  /*14650*/  BAR.ARV 0x4, 0x180 ;  /* 0x0106000000007b1d */ /* 0x000fec0000002000 */
[----:B------:R-:W-:Y:S05]  /*14660*/  @P0 BRA `(.L_x_2871) ;  /* 0x0000002000080947 */ /* 0x000fea0003800000 */
[----:B------:R-:W4:Y:S01]  /*14670*/  S2R R15, SR_SWINHI ;  /* 0x00000000000f7919 */ /* 0x000f220000002f00 */
        /* <DEDUP_REMOVED lines=17> */
[----:B----45:R-:W-:-:S02]  /*14790*/  MOV R37, R15 ;  /* 0x0000000f00257202 */ /* 0x030fc40000000f00 */
[----:B------:R-:W-:Y:S02]  /*147a0*/  F2FP.BF16.F32.PACK_AB R81, R83, R82 ;  /* 0x000000525351723e */ /* 0x000fe400000010ff */
[----:B------:R-:W-:Y:S01]  /*147b0*/  F2FP.BF16.F32.PACK_AB R88, R89, R88 ;  /* 0x000000585958723e */ /* 0x000fe200000010ff */
[----:B------:R-:W-:Y:S01]  /*147c0*/  IMAD.WIDE R114, R228, 0x2, R36 ;  /* 0x00000002e4727825 */ /* 0x000fe200078e0224 */
[----:B------:R-:W-:Y:S02]  /*147d0*/  F2FP.BF16.F32.PACK_AB R82, R85, R84 ;  /* 0x000000545552723e */ /* 0x000fe400000010ff */
[----:B------:R-:W-:Y:S02]  /*147e0*/  F2FP.BF16.F32.PACK_AB R83, R87, R86 ;  /* 0x000000565753723e */ /* 0x000fe400000010ff */
[C---:B------:R-:W-:Y:S02]  /*147f0*/  IADD3 R15, P1, R114.reuse, 0x20, RZ ;  /* 0x00000020720f7810 */ /* 0x040fe40007f3e0ff */
[----:B------:R-:W-:-:S02]  /*14800*/  IADD3 R41, P0, R114, 0x40, RZ ;  /* 0x0000004072297810 */ /* 0x000fc40007f1e0ff */
[----:B------:R-:W-:Y:S02]  /*14810*/  LOP3.LUT R14, R15, 0x380, RZ, 0xc0, !PT ;  /* 0x000003800f0e7812 */ /* 0x000fe400078ec0ff */
[C---:B------:R-:W-:Y:S02]  /*14820*/  IADD3 R53, P6, R114.reuse, 0x2020, RZ ;  /* 0x0000202072357810 */ /* 0x040fe40007fde0ff */
[C---:B------:R-:W-:Y:S02]  /*14830*/  IADD3 R45, P4, R114.reuse, 0x60, RZ ;  /* 0x00000060722d7810 */ /* 0x040fe40007f9e0ff */
[----:B------:R-:W-:Y:S02]  /*14840*/  IADD3 R49, P3, R114, 0x2000, RZ ;  /* 0x0000200072317810 */ /* 0x000fe40007f7e0ff */
[----:B------:R-:W-:Y:S02]  /*14850*/  SHF.R.U64 R14, R14, 0x3, RZ ;  /* 0x000000030e0e7819 */ /* 0x000fe400000012ff */
[----:B------:R-:W-:-:S02]  /*14860*/  LOP3.LUT R40, R41, 0x380, RZ, 0xc0, !PT ;  /* 0x0000038029287812 */ /* 0x000fc400078ec0ff */
[----:B------:R-:W-:Y:S02]  /*14870*/  LOP3.LUT R52, R53, 0x380, RZ, 0xc0, !PT ;  /* 0x0000038035347812 */ /* 0x000fe400078ec0ff */
[----:B------:R-:W-:Y:S02]  /*14880*/  LOP3.LUT R44, R45, 0x380, RZ, 0xc0, !PT ;  /* 0x000003802d2c7812 */ /* 0x000fe400078ec0ff */
[----:B------:R-:W-:Y:S02]  /*14890*/  LOP3.LUT R48, R49, 0x380, RZ, 0xc0, !PT ;  /* 0x0000038031307812 */ /* 0x000fe400078ec0ff */
[----:B------:R-:W-:Y:S01]  /*148a0*/  LOP3.LUT R14, R14, R15, RZ, 0x3c, !PT ;  /* 0x0000000f0e0e7212 */ /* 0x000fe200078e3cff */
[----:B------:R-:W-:Y:S01]  /*148b0*/  IMAD.X R15, RZ, RZ, R115, P1 ;  /* 0x000000ffff0f7224 */ /* 0x000fe200008e0673 */
[----:B------:R-:W-:Y:S02]  /*148c0*/  SHF.R.U64 R40, R40, 0x3, RZ ;  /* 0x0000000328287819 */ /* 0x000fe400000012ff */
[----:B------:R-:W-:-:S02]  /*148d0*/  SHF.R.U64 R52, R52, 0x3, RZ ;  /* 0x0000000334347819 */ /* 0x000fc400000012ff */
[----:B------:R-:W-:Y:S02]  /*148e0*/  IADD3 R65, P1, R114, 0x4000, RZ ;  /* 0x0000400072417810 */ /* 0x000fe40007f3e0ff */
[----:B------:R-:W-:Y:S02]  /*148f0*/  SHF.R.U64 R44, R44, 0x3, RZ ;  /* 0x000000032c2c7819 */ /* 0x000fe400000012ff */
[C---:B------:R-:W-:Y:S02]  /*14900*/  IADD3 R57, P5, R114.reuse, 0x2040, RZ ;  /* 0x0000204072397810 */ /* 0x040fe40007fbe0ff */
[----:B------:R-:W-:Y:S02]  /*14910*/  IADD3 R61, P2, R114, 0x2060, RZ ;  /* 0x00002060723d7810 */ /* 0x000fe40007f5e0ff */
[----:B------:R-:W-:Y:S02]  /*14920*/  SHF.R.U64 R48, R48, 0x3, RZ ;  /* 0x0000000330307819 */ /* 0x000fe400000012ff */
[----:B------:R-:W-:Y:S01]  /*14930*/  LOP3.LUT R40, R40, R41, RZ, 0x3c, !PT ;  /* 0x0000002928287212 */ /* 0x000fe200078e3cff */
[--C-:B------:R-:W-:Y:S01]  /*14940*/  IMAD.X R41, RZ, RZ, R115.reuse, P0 ;  /* 0x000000ffff297224 */ /* 0x100fe200000e0673 */
[----:B------:R-:W-:Y:S01]  /*14950*/  LOP3.LUT R52, R52, R53, RZ, 0x3c, !PT ;  /* 0x0000003534347212 */ /* 0x000fe200078e3cff */
[----:B------:R-:W-:Y:S01]  /*14960*/  IMAD.X R53, RZ, RZ, R115, P6 ;  /* 0x000000ffff357224 */ /* 0x000fe200030e0673 */
[----:B------:R-:W-:-:S02]  /*14970*/  LOP3.LUT R64, R65, 0x380, RZ, 0xc0, !PT ;  /* 0x0000038041407812 */ /* 0x000fc400078ec0ff */
[----:B------:R-:W-:Y:S01]  /*14980*/  LOP3.LUT R44, R44, R45, RZ, 0x3c, !PT ;  /* 0x0000002d2c2c7212 */ /* 0x000fe200078e3cff */
[--C-:B------:R-:W-:Y:S01]  /*14990*/  IMAD.X R45, RZ, RZ, R115.reuse, P4 ;  /* 0x000000ffff2d7224 */ /* 0x100fe200020e0673 */
[----:B------:R-:W-:Y:S02]  /*149a0*/  LOP3.LUT R56, R57, 0x380, RZ, 0xc0, !PT ;  /* 0x0000038039387812 */ /* 0x000fe400078ec0ff */
[----:B------:R-:W-:Y:S02]  /*149b0*/  LOP3.LUT R60, R61, 0x380, RZ, 0xc0, !PT ;  /* 0x000003803d3c7812 */ /* 0x000fe400078ec0ff */
[----:B------:R-:W-:Y:S01]  /*149c0*/  LOP3.LUT R48, R48, R49, RZ, 0x3c, !PT ;  /* 0x0000003130307212 */ /* 0x000fe200078e3cff */
[----:B------:R-:W-:Y:S01]  /*149d0*/  IMAD.X R49, RZ, RZ, R115, P3 ;  /* 0x000000ffff317224 */ /* 0x000fe200018e0673 */
[C---:B------:R-:W-:Y:S02]  /*149e0*/  IADD3 R69, P0, R114.reuse, 0x4020, RZ ;  /* 0x0000402072457810 */ /* 0x040fe40007f1e0ff */
[----:B------:R-:W-:-:S02]  /*149f0*/  IADD3 R179, P6, R114, 0x6000, RZ ;  /* 0x0000600072b37810 */ /* 0x000fc40007fde0ff */
[C---:B------:R-:W-:Y:S02]  /*14a00*/  IADD3 R73, P4, R114.reuse, 0x4040, RZ ;  /* 0x0000404072497810 */ /* 0x040fe40007f9e0ff */
[----:B------:R-:W-:Y:S01]  /*14a10*/  IADD3 R99, P3, R114, 0x4060, RZ ;  /* 0x0000406072637810 */ /* 0x000fe20007f7e0ff */
[----:B------:R-:W-:Y:S01]  /*14a20*/  IMAD.X R103, RZ, RZ, R115, P6 ;  /* 0x000000ffff677224 */ /* 0x000fe200030e0673 */
[----:B------:R-:W-:Y:S02]  /*14a30*/  SHF.R.U64 R64, R64, 0x3, RZ ;  /* 0x0000000340407819 */ /* 0x000fe400000012ff */
[----:B------:R-:W-:Y:S02]  /*14a40*/  SHF.R.U64 R56, R56, 0x3, RZ ;  /* 0x0000000338387819 */ /* 0x000fe400000012ff */
[----:B------:R-:W-:Y:S02]  /*14a50*/  SHF.R.U64 R60, R60, 0x3, RZ ;  /* 0x000000033c3c7819 */ /* 0x000fe400000012ff */
[----:B------:R-:W-:-:S02]  /*14a60*/  LOP3.LUT R68, R69, 0x380, RZ, 0xc0, !PT ;  /* 0x0000038045447812 */ /* 0x000fc400078ec0ff */
[----:B------:R-:W-:Y:S02]  /*14a70*/  LOP3.LUT R23, R114, 0x380, RZ, 0xc0, !PT ;  /* 0x0000038072177812 */ /* 0x000fe400078ec0ff */
[----:B------:R-:W-:Y:S02]  /*14a80*/  LOP3.LUT R4, R179, 0x380, RZ, 0xc0, !PT ;  /* 0x00000380b3047812 */ /* 0x000fe400078ec0ff */
[----:B------:R-:W-:Y:S02]  /*14a90*/  LOP3.LUT R72, R73, 0x380, RZ, 0xc0, !PT ;  /* 0x0000038049487812 */ /* 0x000fe400078ec0ff */
[----:B------:R-:W-:Y:S02]  /*14aa0*/  LOP3.LUT R98, R99, 0x380, RZ, 0xc0, !PT ;  /* 0x0000038063627812 */ /* 0x000fe400078ec0ff */
[----:B------:R-:W-:Y:S01]  /*14ab0*/  LOP3.LUT R64, R64, R65, RZ, 0x3c, !PT ;  /* 0x0000004140407212 */ /* 0x000fe200078e3cff */
[--C-:B------:R-:W-:Y:S01]  /*14ac0*/  IMAD.X R65, RZ, RZ, R115.reuse, P1 ;  /* 0x000000ffff417224 */ /* 0x100fe200008e0673 */
[----:B------:R-:W-:Y:S01]  /*14ad0*/  LOP3.LUT R56, R56, R57, RZ, 0x3c, !PT ;  /* 0x0000003938387212 */ /* 0x000fe200078e3cff */
[--C-:B------:R-:W-:Y:S01]  /*14ae0*/  IMAD.X R57, RZ, RZ, R115.reuse, P5 ;  /* 0x000000ffff397224 */ /* 0x100fe200028e0673 */
[----:B------:R-:W-:Y:S01]  /*14af0*/  LOP3.LUT R60, R60, R61, RZ, 0x3c, !PT ;  /* 0x0000003d3c3c7212 */ /* 0x000fe200078e3cff */
[----:B------:R-:W-:Y:S01]  /*14b00*/  IMAD.X R61, RZ, RZ, R115, P2 ;  /* 0x000000ffff3d7224 */ /* 0x000fe200010e0673 */
[----:B------:R-:W-:-:S02]  /*14b10*/  SHF.R.U64 R68, R68, 0x3, RZ ;  /* 0x0000000344447819 */ /* 0x000fc400000012ff */
[----:B------:R-:W-:Y:S02]  /*14b20*/  SHF.R.U64 R23, R23, 0x3, RZ ;  /* 0x0000000317177819 */ /* 0x000fe400000012ff */
[----:B------:R-:W-:Y:S02]  /*14b30*/  SHF.R.U64 R4, R4, 0x3, RZ ;  /* 0x0000000304047819 */ /* 0x000fe400000012ff */
[----:B------:R-:W-:Y:S02]  /*14b40*/  IADD3 R22, P1, R114, 0x6060, RZ ;  /* 0x0000606072167810 */ /* 0x000fe40007f3e0ff */
[----:B------:R-:W-:Y:S02]  /*14b50*/  SHF.R.U64 R72, R72, 0x3, RZ ;  /* 0x0000000348487819 */ /* 0x000fe400000012ff */
[----:B------:R-:W-:Y:S02]  /*14b60*/  SHF.R.U64 R98, R98, 0x3, RZ ;  /* 0x0000000362627819 */ /* 0x000fe400000012ff */
[----:B------:R-:W-:-:S02]  /*14b70*/  IADD3 R20, P5, R114, 0x6020, RZ ;  /* 0x0000602072147810 */ /* 0x000fc40007fbe0ff */
[----:B---3--:R-:W-:Y:S02]  /*14b80*/  IADD3 R24, P2, R114, 0x6040, RZ ;  /* 0x0000604072187810 */ /* 0x008fe40007f5e0ff */
[----:B------:R-:W-:Y:S01]  /*14b90*/  LOP3.LUT R68, R68, R69, RZ, 0x3c, !PT ;  /* 0x0000004544447212 */ /* 0x000fe200078e3cff */
[--C-:B------:R-:W-:Y:S01]  /*14ba0*/  IMAD.X R69, RZ, RZ, R115.reuse, P0 ;  /* 0x000000ffff457224 */ /* 0x100fe200000e0673 */
[----:B------:R-:W-:Y:S01]  /*14bb0*/  LOP3.LUT R114, R23, R114, RZ, 0x3c, !PT ;  /* 0x0000007217727212 */ /* 0x000fe200078e3cff */
[--C-:B------:R-:W-:Y:S01]  /*14bc0*/  IMAD.X R107, RZ, RZ, R115.reuse, P5 ;  /* 0x000000ffff6b7224 */ /* 0x100fe200028e0673 */
[----:B------:R-:W-:Y:S01]  /*14bd0*/  LOP3.LUT R102, R4, R179, RZ, 0x3c, !PT ;  /* 0x000000b304667212 */ /* 0x000fe200078e3cff */
[--C-:B------:R-:W-:Y:S01]  /*14be0*/  IMAD.X R111, RZ, RZ, R115.reuse, P2 ;  /* 0x000000ffff6f7224 */ /* 0x100fe200010e0673 */
[----:B------:R-:W-:Y:S01]  /*14bf0*/  LOP3.LUT R179, R22, 0x380, RZ, 0xc0, !PT ;  /* 0x0000038016b37812 */ /* 0x000fe200078ec0ff */
[--C-:B------:R-:W-:Y:S01]  /*14c00*/  IMAD.X R23, RZ, RZ, R115.reuse, P1 ;  /* 0x000000ffff177224 */ /* 0x100fe200008e0673 */
[----:B------:R-:W-:Y:S01]  /*14c10*/  LOP3.LUT R72, R72, R73, RZ, 0x3c, !PT ;  /* 0x0000004948487212 */ /* 0x000fe200078e3cff */
[--C-:B------:R-:W-:Y:S01]  /*14c20*/  IMAD.X R73, RZ, RZ, R115.reuse, P4 ;  /* 0x000000ffff497224 */ /* 0x100fe200020e0673 */
[----:B------:R-:W-:Y:S01]  /*14c30*/  LOP3.LUT R98, R98, R99, RZ, 0x3c, !PT ;  /* 0x0000006362627212 */ /* 0x000fe200078e3cff */
[----:B------:R-:W-:Y:S01]  /*14c40*/  IMAD.X R99, RZ, RZ, R115, P3 ;  /* 0x000000ffff637224 */ /* 0x000fe200018e0673 */
[----:B------:R-:W-:-:S02]  /*14c50*/  ISETP.NE.U32.AND P0, PT, RZ, UR4, PT ;  /* 0x00000004ff007c0c */ /* 0x000fc4000bf05070 */
[----:B------:R-:W-:Y:S02]  /*14c60*/  MOV R115, R114 ;  /* 0x0000007200737202 */ /* 0x000fe40000000f00 */
[----:B------:R-:W-:Y:S01]  /*14c70*/  F2FP.BF16.F32.PACK_AB R4, R175, R177 ;  /* 0x000000b1af04723e */ /* 0x000fe200000010ff */
[----:B------:R-:W-:Y:S01]  /*14c80*/  BAR.SYNC.DEFER_BLOCKING 0x1, 0x100 ;  /* 0x0044000000007b1d */ /* 0x000fe20000010000 */
[----:B------:R-:W-:Y:S02]  /*14c90*/  LOP3.LUT R175, R20, 0x380, RZ, 0xc0, !PT ;  /* 0x0000038014af7812 */ /* 0x000fe400078ec0ff */
[----:B------:R-:W-:Y:S02]  /*14ca0*/  SHF.R.U64 R179, R179, 0x3, RZ ;  /* 0x00000003b3b37819 */ /* 0x000fe400000012ff */
[----:B------:R-:W-:Y:S01]  /*14cb0*/  ISETP.NE.AND.EX P0, PT, RZ, UR5, PT, P0 ;  /* 0x00000005ff007c0c */ /* 0x000fe2000bf05300 */
[----:B------:R-:W-:Y:S01]  /*14cc0*/  ULDC.64 UR4, c[0x0][0xc08] ;  /* 0x0003020000047ab9 */ /* 0x000fe20000000a00 */
[----:B------:R-:W-:-:S02]  /*14cd0*/  LOP3.LUT R177, R24, 0x380, RZ, 0xc0, !PT ;  /* 0x0000038018b17812 */ /* 0x000fc400078ec0ff */
[----:B------:R-:W-:Y:S02]  /*14ce0*/  SHF.R.U64 R175, R175, 0x3, RZ ;  /* 0x00000003afaf7819 */ /* 0x000fe400000012ff */
[----:B------:R-:W-:Y:S02]  /*14cf0*/  LOP3.LUT R22, R179, R22, RZ, 0x3c, !PT ;  /* 0x00000016b3167212 */ /* 0x000fe400078e3cff */
[----:B------:R-:W-:Y:S02]  /*14d00*/  ISETP.NE.U32.AND P6, PT, RZ, UR4, PT ;  /* 0x00000004ff007c0c */ /* 0x000fe4000bfc5070 */
[----:B------:R-:W-:Y:S02]  /*14d10*/  MOV R114, R14 ;  /* 0x0000000e00727202 */ /* 0x000fe40000000f00 */
[----:B------:R-:W-:Y:S02]  /*14d20*/  MOV R40, R40 ;  /* 0x0000002800287202 */ /* 0x000fe40000000f00 */
[----:B------:R-:W-:-:S02]  /*14d30*/  SHF.R.U64 R177, R177, 0x3, RZ ;  /* 0x00000003b1b17819 */ /* 0x000fc400000012ff */
[----:B------:R-:W-:Y:S02]  /*14d40*/  LOP3.LUT R106, R175, R20, RZ, 0x3c, !PT ;  /* 0x00000014af6a7212 */ /* 0x000fe400078e3cff */
[----:B------:R-:W-:Y:S01]  /*14d50*/  MOV R44, R44 ;  /* 0x0000002c002c7202 */ /* 0x000fe20000000f00 */
[----:B------:R3:W-:Y:S01]  /*14d60*/  STSM.16.M88.4 [R115], R4 ;  /* 0x0000000473007844 */ /* 0x0007e20000000200 */
[----:B------:R-:W-:Y:S02]  /*14d70*/  F2FP.BF16.F32.PACK_AB R14, R164, R166 ;  /* 0x000000a6a40e723e */ /* 0x000fe400000010ff */
[----:B------:R-:W-:Y:S02]  /*14d80*/  F2FP.BF16.F32.PACK_AB R15, R55, R54 ;  /* 0x00000036370f723e */ /* 0x000fe400000010ff */
[----:B------:R-:W-:Y:S02]  /*14d90*/  ISETP.NE.AND.EX P6, PT, RZ, UR5, PT, P6 ;  /* 0x00000005ff007c0c */ /* 0x000fe4000bfc5360 */
[----:B------:R-:W-:-:S02]  /*14da0*/  MOV R48, R48 ;  /* 0x0000003000307202 */ /* 0x000fc40000000f00 */
[----:B------:R-:W-:Y:S02]  /*14db0*/  F2FP.BF16.F32.PACK_AB R20, R162, R165 ;  /* 0x000000a5a214723e */ /* 0x000fe400000010ff */
[----:B------:R-:W-:Y:S02]  /*14dc0*/  MOV R52, R52 ;  /* 0x0000003400347202 */ /* 0x000fe40000000f00 */
[----:B------:R-:W-:Y:S02]  /*14dd0*/  MOV R56, R56 ;  /* 0x0000003800387202 */ /* 0x000fe40000000f00 */
[----:B------:R-:W-:Y:S02]  /*14de0*/  LOP3.LUT R110, R177, R24, RZ, 0x3c, !PT ;  /* 0x00000018b16e7212 */ /* 0x000fe400078e3cff */
[----:B---3--:R-:W-:Y:S02]  /*14df0*/  F2FP.BF16.F32.PACK_AB R4, R172, R174 ;  /* 0x000000aeac04723e */ /* 0x008fe400000010ff */
[----:B------:R-:W-:-:S02]  /*14e00*/  F2FP.BF16.F32.PACK_AB R5, R35, R34 ;  /* 0x000000222305723e */ /* 0x000fc400000010ff */
[----:B------:R-:W-:Y:S02]  /*14e10*/  F2FP.BF16.F32.PACK_AB R6, R170, R173 ;  /* 0x000000adaa06723e */ /* 0x000fe400000010ff */
[----:B------:R-:W-:Y:S02]  /*14e20*/  F2FP.BF16.F32.PACK_AB R7, R39, R38 ;  /* 0x000000262707723e */ /* 0x000fe400000010ff */
[----:B------:R-:W-:Y:S02]  /*14e30*/  MOV R34, R22 ;  /* 0x0000001600227202 */ /* 0x000fe40000000f00 */
[----:B------:R-:W-:Y:S01]  /*14e40*/  F2FP.BF16.F32.PACK_AB R22, R160, R163 ;  /* 0x000000a3a016723e */ /* 0x000fe200000010ff */
[----:B------:R3:W-:Y:S01]  /*14e50*/  STSM.16.M88.4 [R114], R4 ;  /* 0x0000000472007844 */ /* 0x0007e20000000200 */
[----:B------:R-:W-:Y:S02]  /*14e60*/  F2FP.BF16.F32.PACK_AB R23, R63, R62 ;  /* 0x0000003e3f17723e */ /* 0x000fe400000010ff */
[----:B------:R-:W-:Y:S01]  /*14e70*/  MOV R60, R60 ;  /* 0x0000003c003c7202 */ /* 0x000fe20000000f00 */
[----:B------:R-:W-:Y:S01]  /*14e80*/  STSM.16.M88.4 [R40], R8 ;  /* 0x0000000828007844 */ /* 0x000fe20000000200 */
[----:B------:R-:W-:-:S02]  /*14e90*/  F2FP.BF16.F32.PACK_AB R89, R91, R90 ;  /* 0x0000005a5b59723e */ /* 0x000fc400000010ff */
[----:B------:R-:W-:Y:S01]  /*14ea0*/  MOV R64, R64 ;  /* 0x0000004000407202 */ /* 0x000fe20000000f00 */
[----:B------:R-:W-:Y:S01]  /*14eb0*/  STSM.16.M88.4 [R44], R12 ;  /* 0x0000000c2c007844 */ /* 0x000fe20000000200 */
[----:B------:R-:W-:Y:S02]  /*14ec0*/  MOV R24, R98 ;  /* 0x0000006200187202 */ /* 0x000fe40000000f00 */
[----:B------:R-:W-:Y:S01]  /*14ed0*/  F2FP.BF16.F32.PACK_AB R90, R93, R92 ;  /* 0x0000005c5d5a723e */ /* 0x000fe200000010ff */
[----:B------:R-:W-:Y:S01]  /*14ee0*/  STSM.16.M88.4 [R48], R20 ;  /* 0x0000001430007844 */ /* 0x000fe20000000200 */
[----:B------:R-:W-:Y:S02]  /*14ef0*/  F2FP.BF16.F32.PACK_AB R91, R95, R94 ;  /* 0x0000005e5f5b723e */ /* 0x000fe400000010ff */
[----:B------:R-:W-:Y:S01]  /*14f00*/  F2FP.BF16.F32.PACK_AB R96, R97, R96 ;  /* 0x000000606160723e */ /* 0x000fe200000010ff */
[----:B------:R-:W-:Y:S01]  /*14f10*/  STSM.16.M88.4 [R52], R28 ;  /* 0x0000001c34007844 */ /* 0x000fe20000000200 */
[----:B---3--:R-:W-:-:S02]  /*14f20*/  F2FP.BF16.F32.PACK_AB R4, R155, R158 ;  /* 0x0000009e9b04723e */ /* 0x008fc400000010ff */
[----:B------:R-:W-:Y:S02]  /*14f30*/  F2FP.BF16.F32.PACK_AB R5, R75, R74 ;  /* 0x0000004a4b05723e */ /* 0x000fe400000010ff */
[----:B------:R-:W-:Y:S02]  /*14f40*/  F2FP.BF16.F32.PACK_AB R6, R77, R156 ;  /* 0x0000009c4d06723e */ /* 0x000fe400000010ff */
[----:B------:R-:W-:Y:S02]  /*14f50*/  F2FP.BF16.F32.PACK_AB R7, R79, R78 ;  /* 0x0000004e4f07723e */ /* 0x000fe400000010ff */
[----:B------:R-:W-:Y:S02]  /*14f60*/  MOV R68, R68 ;  /* 0x0000004400447202 */ /* 0x000fe40000000f00 */
[----:B------:R-:W-:Y:S01]  /*14f70*/  MOV R0, R106 ;  /* 0x0000006a00007202 */ /* 0x000fe20000000f00 */
[----:B------:R3:W-:Y:S01]  /*14f80*/  STSM.16.M88.4 [R56], R4 ;  /* 0x0000000438007844 */ /* 0x0007e20000000200 */
[----:B------:R-:W-:-:S02]  /*14f90*/  F2FP.BF16.F32.PACK_AB R97, R42, R33 ;  /* 0x000000212a61723e */ /* 0x000fc400000010ff */
[----:B------:R-:W-:Y:S01]  /*14fa0*/  F2FP.BF16.F32.PACK_AB R98, R101, R100 ;  /* 0x000000646562723e */ /* 0x000fe200000010ff */
[----:B------:R-:W-:Y:S01]  /*14fb0*/  STSM.16.M88.4 [R60], R80 ;  /* 0x000000503c007844 */ /* 0x000fe20000000200 */
[----:B------:R-:W-:Y:S02]  /*14fc0*/  F2FP.BF16.F32.PACK_AB R99, R50, R46 ;  /* 0x0000002e3263723e */ /* 0x000fe400000010ff */
[----:B------:R-:W-:Y:S01]  /*14fd0*/  F2FP.BF16.F32.PACK_AB R104, R105, R104 ;  /* 0x000000686968723e */ /* 0x000fe200000010ff */
[----:B------:R-:W-:Y:S01]  /*14fe0*/  STSM.16.M88.4 [R64], R88 ;  /* 0x0000005840007844 */ /* 0x000fe20000000200 */
[----:B------:R-:W-:Y:S02]  /*14ff0*/  MOV R72, R72 ;  /* 0x0000004800487202 */ /* 0x000fe40000000f00 */
[----:B------:R-:W-:Y:S01]  /*15000*/  F2FP.BF16.F32.PACK_AB R105, R66, R58 ;  /* 0x0000003a4269723e */ /* 0x000fe200000010ff */
[----:B------:R-:W-:Y:S01]  /*15010*/  STSM.16.M88.4 [R68], R96 ;  /* 0x0000006044007844 */ /* 0x000fe20000000200 */
[----:B------:R-:W-:-:S02]  /*15020*/  F2FP.BF16.F32.PACK_AB R106, R109, R108 ;  /* 0x0000006c6d6a723e */ /* 0x000fc400000010ff */
[----:B------:R-:W-:Y:S01]  /*15030*/  F2FP.BF16.F32.PACK_AB R107, R152, R76 ;  /* 0x0000004c986b723e */ /* 0x000fe200000010ff */
[----:B---3--:R-:W3:Y:S01]  /*15040*/  LDC.64 R4, c[0x0][0xc00] ;  /* 0x00030000ff047b82 */ /* 0x008ee20000000a00 */
[----:B------:R-:W-:Y:S02]  /*15050*/  F2FP.BF16.F32.PACK_AB R112, R113, R112 ;  /* 0x000000707170723e */ /* 0x000fe400000010ff */
[----:B------:R-:W-:Y:S01]  /*15060*/  F2FP.BF16.F32.PACK_AB R120, R121, R120 ;  /* 0x000000787978723e */ /* 0x000fe200000010ff */
[----:B------:R-:W-:Y:S01]  /*15070*/  STSM.16.M88.4 [R72], R104 ;  /* 0x0000006848007844 */ /* 0x000fe20000000200 */
[----:B------:R-:W-:Y:S02]  /*15080*/  F2FP.BF16.F32.PACK_AB R113, R154, R153 ;  /* 0x000000999a71723e */ /* 0x000fe400000010ff */
[----:B------:R-:W-:Y:S01]  /*15090*/  F2FP.BF16.F32.PACK_AB R114, R117, R116 ;  /* 0x000000747572723e */ /* 0x000fe200000010ff */
[----:B------:R-:W4:Y:S01]  /*150a0*/  @P6 LDC.64 R6, c[0x0][0xc08] ;  /* 0x00030200ff066b82 */ /* 0x000f220000000a00 */
[----:B------:R-:W-:-:S02]  /*150b0*/  F2FP.BF16.F32.PACK_AB R115, R119, R118 ;  /* 0x000000767773723e */ /* 0x000fc400000010ff */
[----:B------:R-:W-:Y:S02]  /*150c0*/  F2FP.BF16.F32.PACK_AB R121, R123, R122 ;  /* 0x0000007a7b79723e */ /* 0x000fe400000010ff */
[----:B------:R-:W-:Y:S01]  /*150d0*/  F2FP.BF16.F32.PACK_AB R128, R129, R128 ;  /* 0x000000808180723e */ /* 0x000fe200000010ff */
[----:B------:R0:W-:Y:S01]  /*150e0*/  STSM.16.M88.4 [R24], R112 ;  /* 0x0000007018007844 */ /* 0x0001e20000000200 */
[----:B------:R-:W-:Y:S02]  /*150f0*/  MOV R102, R102 ;  /* 0x0000006600667202 */ /* 0x000fe40000000f00 */
[----:B------:R-:W-:Y:S02]  /*15100*/  F2FP.BF16.F32.PACK_AB R122, R125, R124 ;  /* 0x0000007c7d7a723e */ /* 0x000fe400000010ff */
[----:B------:R-:W-:Y:S02]  /*15110*/  F2FP.BF16.F32.PACK_AB R123, R127, R126 ;  /* 0x0000007e7f7b723e */ /* 0x000fe400000010ff */
[----:B------:R-:W-:-:S02]  /*15120*/  F2FP.BF16.F32.PACK_AB R129, R131, R130 ;  /* 0x000000828381723e */ /* 0x000fc400000010ff */
[----:B------:R-:W-:Y:S01]  /*15130*/  F2FP.BF16.F32.PACK_AB R136, R137, R136 ;  /* 0x000000888988723e */ /* 0x000fe200000010ff */
[----:B------:R-:W-:Y:S01]  /*15140*/  STSM.16.M88.4 [R102], R120 ;  /* 0x0000007866007844 */ /* 0x000fe20000000200 */
[----:B------:R-:W-:Y:S02]  /*15150*/  F2FP.BF16.F32.PACK_AB R130, R133, R132 ;  /* 0x000000848582723e */ /* 0x000fe400000010ff */
[----:B------:R-:W-:Y:S01]  /*15160*/  F2FP.BF16.F32.PACK_AB R144, R145, R144 ;  /* 0x000000909190723e */ /* 0x000fe200000010ff */
[----:B------:R-:W-:Y:S01]  /*15170*/  ULDC UR4, c[0x0][0xa88] ;  /* 0x0002a20000047ab9 */ /* 0x000fe20000000800 */
[----:B------:R-:W-:Y:S01]  /*15180*/  F2FP.BF16.F32.PACK_AB R131, R135, R134 ;  /* 0x000000868783723e */ /* 0x000fe200000010ff */
[----:B0-----:R-:W-:Y:S01]  /*15190*/  IMAD.MOV.U32 R24, RZ, RZ, RZ ;  /* 0x000000ffff187224 */ /* 0x001fe200078e00ff */
[----:B------:R-:W-:Y:S01]  /*151a0*/  F2FP.BF16.F32.PACK_AB R137, R139, R138 ;  /* 0x0000008a8b89723e */ /* 0x000fe200000010ff */
[----:B---3--:R-:W-:Y:S01]  /*151b0*/  IMAD.WIDE R10, R205, 0x4, R4 ;  /* 0x00000004cd0a7825 */ /* 0x008fe200078e0204 */
[----:B------:R-:W-:Y:S01]  /*151c0*/  MOV R110, R110 ;  /* 0x0000006e006e7202 */ /* 0x000fe20000000f00 */
[----:B------:R0:W-:Y:S01]  /*151d0*/  STSM.16.M88.4 [R0], R128 ;  /* 0x0000008000007844 */ /* 0x0001e20000000200 */
[----:B------:R-:W-:-:S02]  /*151e0*/  F2FP.BF16.F32.PACK_AB R138, R141, R140 ;  /* 0x0000008c8d8a723e */ /* 0x000fc400000010ff */
[----:B------:R-:W-:Y:S02]  /*151f0*/  F2FP.BF16.F32.PACK_AB R139, R143, R142 ;  /* 0x0000008e8f8b723e */ /* 0x000fe400000010ff */
[----:B------:R-:W-:Y:S02]  /*15200*/  F2FP.BF16.F32.PACK_AB R145, R147, R146 ;  /* 0x000000929391723e */ /* 0x000fe400000010ff */
[----:B------:R-:W-:Y:S01]  /*15210*/  F2FP.BF16.F32.PACK_AB R146, R149, R148 ;  /* 0x000000949592723e */ /* 0x000fe200000010ff */
[----:B------:R-:W-:Y:S01]  /*15220*/  STSM.16.M88.4 [R110], R136 ;  /* 0x000000886e007844 */ /* 0x000fe20000000200 */
[----:B------:R-:W-:-:S05]  /*15230*/  F2FP.BF16.F32.PACK_AB R147, R151, R150 ;  /* 0x000000969793723e */ /* 0x000fca00000010ff */
[----:B------:R3:W-:Y:S01]  /*15240*/  STSM.16.M88.4 [R34], R144 ;  /* 0x0000009022007844 */ /* 0x0007e20000000200 */
[----:B------:R-:W-:Y:S01]  /*15250*/  BAR.SYNC.DEFER_BLOCKING 0x1, 0x100 ;  /* 0x0044000000007b1d */ /* 0x000fe20000010000 */
[----:B0-----:R-:W-:Y:S02]  /*15260*/  IMAD.U32 R0, RZ, RZ, UR4 ;  /* 0x00000004ff007e24 */ /* 0x001fe4000f8e00ff */
[----:B----4-:R-:W-:-:S03]  /*15270*/  @P6 IMAD.WIDE R6, R205, 0x4, R6 ;  /* 0x00000004cd066825 */ /* 0x010fc600078e0206 */
        /* <DEDUP_REMOVED lines=24> */
[C---:B------:R-:W-:Y:S02]  /*15400*/  IADD3 R35, P5, R4.reuse, 0x5000, RZ ;  /* 0x0000500004237810 */ /* 0x040fe40007fbe0ff */
[----:B------:R-:W-:-:S02]  /*15410*/  IADD3 R37, P1, R4, 0x6000, RZ ;  /* 0x0000600004257810 */ /* 0x000fc40007f3e0ff */
[C---:B------:R-:W-:Y:S02]  /*15420*/  IADD3 R41, P2, R4.reuse, 0x7000, RZ ;  /* 0x0000700004297810 */ /* 0x040fe40007f5e0ff */
[C---:B------:R-:W-:Y:S02]  /*15430*/  IADD3 R45, P3, R4.reuse, 0x8000, RZ ;  /* 0x00008000042d7810 */ /* 0x040fe40007f7e0ff */
[----:B------:R-:W-:Y:S02]  /*15440*/  IADD3 R49, P4, R4, 0x9000, RZ ;  /* 0x0000900004317810 */ /* 0x000fe40007f9e0ff */
[----:B------:R-:W-:Y:S02]  /*15450*/  P2R R14, PR, RZ, 0x20 ;  /* 0x00000020ff0e7803 */ /* 0x000fe40000000000 */
[----:B---3--:R-:W-:Y:S02]  /*15460*/  LOP3.LUT R34, R35, 0x380, RZ, 0xc0, !PT ;  /* 0x0000038023227812 */ /* 0x008fe400078ec0ff */
[----:B------:R-:W-:-:S02]  /*15470*/  LOP3.LUT R36, R37, 0x380, RZ, 0xc0, !PT ;  /* 0x0000038025247812 */ /* 0x000fc400078ec0ff */
[----:B------:R-:W-:Y:S02]  /*15480*/  LOP3.LUT R40, R41, 0x380, RZ, 0xc0, !PT ;  /* 0x0000038029287812 */ /* 0x000fe400078ec0ff */
[----:B------:R-:W-:Y:S02]  /*15490*/  LOP3.LUT R44, R45, 0x380, RZ, 0xc0, !PT ;  /* 0x000003802d2c7812 */ /* 0x000fe400078ec0ff */
[----:B------:R-:W-:Y:S02]  /*154a0*/  LOP3.LUT R48, R49, 0x380, RZ, 0xc0, !PT ;  /* 0x0000038031307812 */ /* 0x000fe400078ec0ff */
[----:B------:R-:W-:Y:S02]  /*154b0*/  IADD3 R53, P5, R4, 0xa000, RZ ;  /* 0x0000a00004357810 */ /* 0x000fe40007fbe0ff */
[----:B------:R-:W-:Y:S02]  /*154c0*/  SHF.R.U64 R34, R34, 0x3, RZ ;  /* 0x0000000322227819 */ /* 0x000fe400000012ff */
[----:B------:R-:W-:-:S02]  /*154d0*/  SHF.R.U64 R36, R36, 0x3, RZ ;  /* 0x0000000324247819 */ /* 0x000fc400000012ff */
[----:B------:R-:W-:Y:S02]  /*154e0*/  LOP3.LUT R52, R53, 0x380, RZ, 0xc0, !PT ;  /* 0x0000038035347812 */ /* 0x000fe400078ec0ff */
[----:B------:R-:W-:Y:S02]  /*154f0*/  SHF.R.U64 R40, R40, 0x3, RZ ;  /* 0x0000000328287819 */ /* 0x000fe400000012ff */
[----:B------:R-:W-:Y:S02]  /*15500*/  SHF.R.U64 R44, R44, 0x3, RZ ;  /* 0x000000032c2c7819 */ /* 0x000fe400000012ff */
[----:B------:R-:W-:Y:S02]  /*15510*/  SHF.R.U64 R48, R48, 0x3, RZ ;  /* 0x0000000330307819 */ /* 0x000fe400000012ff */
[----:B------:R-:W-:Y:S02]  /*15520*/  LOP3.LUT R34, R34, R35, RZ, 0x3c, !PT ;  /* 0x0000002322227212 */ /* 0x000fe400078e3cff */
[----:B------:R-:W-:-:S02]  /*15530*/  LOP3.LUT R36, R36, R37, RZ, 0x3c, !PT ;  /* 0x0000002524247212 */ /* 0x000fc400078e3cff */
[----:B------:R-:W-:Y:S02]  /*15540*/  LOP3.LUT R40, R40, R41, RZ, 0x3c, !PT ;  /* 0x0000002928287212 */ /* 0x000fe400078e3cff */
[----:B------:R-:W-:Y:S02]  /*15550*/  LOP3.LUT R44, R44, R45, RZ, 0x3c, !PT ;  /* 0x0000002d2c2c7212 */ /* 0x000fe400078e3cff */
[----:B------:R-:W-:Y:S02]  /*15560*/  LOP3.LUT R48, R48, R49, RZ, 0x3c, !PT ;  /* 0x0000003130307212 */ /* 0x000fe400078e3cff */
[----:B------:R-:W-:Y:S01]  /*15570*/  SHF.R.U64 R52, R52, 0x3, RZ ;  /* 0x0000000334347819 */ /* 0x000fe200000012ff */
[----:B0-----:R-:W-:Y:S06]  /*15580*/  @P6 BRA `(.L_x_2872) ;  /* 0x0000000000106947 */ /* 0x001fec0003800000 */
[----:B------:R-:W-:Y:S05]  /*15590*/  @!P0 BRA `(.L_x_2872) ;  /* 0x00000000000c8947 */ /* 0x000fea0003800000 */
[----:B------:R-:W3:Y:S04]  /*155a0*/  LDG.E R7, desc[UR42][R10.64] ;  /* 0x0000002a0a077981 */ /* 0x000ee8000c1e1900 */
[----:B-----5:R-:W3:Y:S02]  /*155b0*/  LDG.E R0, desc[UR42][R10.64+0x4] ;  /* 0x0000042a0a007981 */ /* 0x020ee4000c1e1900 */
[----:B---3--:R-:W-:-:S07]  /*155c0*/  IMAD.IADD R0, R0, 0x1, -R7 ;  /* 0x0000000100007824 */ /* 0x008fce00078e0a07 */
.L_x_2872:
[----:B------:R-:W0:Y:S01]  /*155d0*/  SHFL.IDX PT, R6, R220, RZ, 0x1f ;  /* 0x00001fffdc067589 */ /* 0x000e2200000e0000 */
[----:B------:R-:W-:Y:S01]  /*155e0*/  ISETP.NE.AND P6, PT, R14, RZ, PT ;  /* 0x000000ff0e00720c */ /* 0x000fe20003fc5270 */
[--C-:B------:R-:W-:Y:S01]  /*155f0*/  IMAD.X R49, RZ, RZ, R5.reuse, P4 ;  /* 0x000000ffff317224 */ /* 0x100fe200020e0605 */
[----:B------:R-:W-:Y:S01]  /*15600*/  LOP3.LUT R52, R52, R53, RZ, 0x3c, !PT ;  /* 0x0000003534347212 */ /* 0x000fe200078e3cff */
        /* <DEDUP_REMOVED lines=9> */
[----:B------:R-:W-:-:S02]  /*156a0*/  LOP3.LUT R7, R4, 0x380, RZ, 0xc0, !PT ;  /* 0x0000038004077812 */ /* 0x000fc400078ec0ff */
[----:B------:R-:W-:Y:S02]  /*156b0*/  IADD3 R11, P5, R4, 0xf000, RZ ;  /* 0x0000f000040b7810 */ /* 0x000fe40007fbe0ff */
[----:B------:R-:W-:Y:S02]  /*156c0*/  LOP3.LUT R56, R57, 0x380, RZ, 0xc0, !PT ;  /* 0x0000038039387812 */ /* 0x000fe400078ec0ff */
[----:B------:R-:W-:Y:S01]  /*156d0*/  LOP3.LUT R60, R61, 0x380, RZ, 0xc0, !PT ;  /* 0x000003803d3c7812 */ /* 0x000fe200078ec0ff */
[----:B------:R-:W-:Y:S01]  /*156e0*/  IMAD.X R73, RZ, RZ, R5, P5 ;  /* 0x000000ffff497224 */ /* 0x000fe200028e0605 */
[----:B------:R-:W-:Y:S02]  /*156f0*/  LOP3.LUT R64, R65, 0x380, RZ, 0xc0, !PT ;  /* 0x0000038041407812 */ /* 0x000fe400078ec0ff */
[----:B------:R-:W-:Y:S02]  /*15700*/  LOP3.LUT R68, R69, 0x380, RZ, 0xc0, !PT ;  /* 0x0000038045447812 */ /* 0x000fe400078ec0ff */
[----:B0-----:R-:W-:-:S02]  /*15710*/  ISETP.NE.AND P4, PT, R6, RZ, PT ;  /* 0x000000ff0600720c */ /* 0x001fc40003f85270 */
[----:B------:R-:W-:Y:S02]  /*15720*/  SHF.R.U64 R7, R7, 0x3, RZ ;  /* 0x0000000307077819 */ /* 0x000fe400000012ff */
[----:B------:R-:W-:Y:S02]  /*15730*/  LOP3.LUT R10, R11, 0x380, RZ, 0xc0, !PT ;  /* 0x000003800b0a7812 */ /* 0x000fe400078ec0ff */
[----:B------:R-:W-:Y:S02]  /*15740*/  SHF.R.U64 R56, R56, 0x3, RZ ;  /* 0x0000000338387819 */ /* 0x000fe400000012ff */
[----:B------:R-:W-:Y:S02]  /*15750*/  SHF.R.U64 R60, R60, 0x3, RZ ;  /* 0x000000033c3c7819 */ /* 0x000fe400000012ff */
[----:B------:R-:W-:Y:S02]  /*15760*/  SHF.R.U64 R64, R64, 0x3, RZ ;  /* 0x0000000340407819 */ /* 0x000fe400000012ff */
[----:B------:R-:W-:-:S02]  /*15770*/  SHF.R.U64 R68, R68, 0x3, RZ ;  /* 0x0000000344447819 */ /* 0x000fc400000012ff */
[----:B------:R-:W-:Y:S01]  /*15780*/  LOP3.LUT R6, R7, R4, RZ, 0x3c, !PT ;  /* 0x0000000407067212 */ /* 0x000fe200078e3cff */
[----:B------:R-:W-:Y:S01]  /*15790*/  IMAD.MOV.U32 R7, RZ, RZ, R5 ;  /* 0x000000ffff077224 */ /* 0x000fe200078e0005 */
[----:B------:R-:W-:Y:S02]  /*157a0*/  SHF.R.U64 R10, R10, 0x3, RZ ;  /* 0x000000030a0a7819 */ /* 0x000fe400000012ff */
[----:B------:R-:W-:Y:S02]  /*157b0*/  SHF.R.S32.HI R4, RZ, 0x1f, R205 ;  /* 0x0000001fff047819 */ /* 0x000fe400000114cd */
        /* <DEDUP_REMOVED lines=9> */
[----:B------:R-:W-:Y:S02]  /*15850*/  SHF.R.S32.HI R79, RZ, 0x1f, R204 ;  /* 0x0000001fff4f7819 */ /* 0x000fe400000114cc */
[----:B------:R-:W-:Y:S02]  /*15860*/  SEL R81, R205, RZ, !P0 ;  /* 0x000000ffcd517207 */ /* 0x000fe40004000000 */
[----:B------:R-:W-:Y:S02]  /*15870*/  SEL R78, R4, RZ, !P0 ;  /* 0x000000ff044e7207 */ /* 0x000fe40004000000 */
[----:B-----5:R-:W-:Y:S01]  /*15880*/  SHF.R.S32.HI R77, RZ, 0x1f, R24 ;  /* 0x0000001fff4d7819 */ /* 0x020fe20000011418 */
[----:B------:R-:W-:Y:S06]  /*15890*/  @P4 BRA `(.L_x_2873) ;  /* 0x0000000000b84947 */ /* 0x000fec0003800000 */
[----:B------:R-:W0:Y:S01]  /*158a0*/  LDC R31, c[0x0][0xbe8] ;  /* 0x0002fa00ff1f7b82 */ /* 0x000e220000000800 */
[----:B------:R-:W-:Y:S01]  /*158b0*/  IMAD.IADD R33, R201, 0x1, R192 ;  /* 0x00000001c9217824 */ /* 0x000fe200078e02c0 */
[----:B------:R-:W-:Y:S01]  /*158c0*/  ULDC.64 UR4, c[0x0][0xb90] ;  /* 0x0002e40000047ab9 */ /* 0x000fe20000000a00 */
[----:B------:R-:W-:Y:S02]  /*158d0*/  IMAD.MOV.U32 R4, RZ, RZ, R24 ;  /* 0x000000ffff047224 */ /* 0x000fe400078e0018 */
[----:B------:R-:W-:Y:S02]  /*158e0*/  IMAD R11, R79, UR4, RZ ;  /* 0x000000044f0b7c24 */ /* 0x000fe4000f8e02ff */
[----:B------:R-:W-:Y:S02]  /*158f0*/  IMAD.MOV.U32 R5, RZ, RZ, R77 ;  /* 0x000000ffff057224 */ /* 0x000fe400078e004d */
[----:B------:R-:W-:Y:S02]  /*15900*/  IMAD R15, R204, UR5, R11 ;  /* 0x00000005cc0f7c24 */ /* 0x000fe4000f8e020b */
[----:B------:R-:W-:-:S02]  /*15910*/  IMAD.MOV.U32 R11, RZ, RZ, R33 ;  /* 0x000000ffff0b7224 */ /* 0x000fc400078e0021 */
[----:B------:R-:W-:Y:S01]  /*15920*/  IMAD.WIDE.U32 R4, R204, UR4, R4 ;  /* 0x00000004cc047c25 */ /* 0x000fe2000f8e0004 */
[----:B------:R-:W-:-:S03]  /*15930*/  ULDC.64 UR4, c[0x0][0xb98] ;  /* 0x0002e60000047ab9 */ /* 0x000fc60000000a00 */
[----:B------:R-:W-:Y:S02]  /*15940*/  IMAD.IADD R5, R5, 0x1, R15 ;  /* 0x0000000105057824 */ /* 0x000fe400078e020f */
[----:B------:R-:W-:Y:S02]  /*15950*/  IMAD.IADD R30, R191, 0x1, R192 ;  /* 0x00000001bf1e7824 */ /* 0x000fe400078e02c0 */
[----:B------:R-:W-:Y:S01]  /*15960*/  IMAD.WIDE.U32 R4, R81, UR4, R4 ;  /* 0x0000000451047c25 */ /* 0x000fe2000f8e0004 */
[----:B0-----:R-:W-:-:S13]  /*15970*/  ISETP.NE.AND P0, PT, R31, 0x1, PT ;  /* 0x000000011f00780c */ /* 0x001fda0003f05270 */
[----:B------:R-:W0:Y:S08]  /*15980*/  @P0 LDC R10, c[0x0][0xbec] ;  /* 0x0002fb00ff0a0b82 */ /* 0x000e300000000800 */
[----:B------:R-:W3:Y:S01]  /*15990*/  @P0 LDC R23, c[0x0][0xbf0] ;  /* 0x0002fc00ff170b82 */ /* 0x000ee20000000800 */
[----:B0-----:R-:W-:-:S05]  /*159a0*/  @P0 IMAD.HI.U32 R10, R33, R10, RZ ;  /* 0x0000000a210a0227 */ /* 0x001fca00078e00ff */
[----:B---3--:R-:W-:Y:S01]  /*159b0*/  @P0 SHF.R.U32.HI R11, RZ, R23, R10 ;  /* 0x00000017ff0b0219 */ /* 0x008fe2000001160a */
[----:B------:R-:W-:-:S03]  /*159c0*/  IMAD R10, R78, UR4, RZ ;  /* 0x000000044e0a7c24 */ /* 0x000fc6000f8e02ff */
[--C-:B------:R-:W-:Y:S01]  /*159d0*/  SHF.R.S32.HI R23, RZ, 0x1f, R11.reuse ;  /* 0x0000001fff177819 */ /* 0x100fe2000001140b */
[----:B------:R-:W-:Y:S01]  /*159e0*/  IMAD.MOV R14, RZ, RZ, -R11 ;  /* 0x000000ffff0e7224 */ /* 0x000fe200078e0a0b */
[----:B------:R-:W-:-:S03]  /*159f0*/  IADD3 R4, P0, R11, R4, RZ ;  /* 0x000000040b047210 */ /* 0x000fc60007f1e0ff */
[----:B------:R-:W-:Y:S02]  /*15a00*/  IMAD R15, R31, R14, R33 ;  /* 0x0000000e1f0f7224 */ /* 0x000fe400078e0221 */
[----:B------:R-:W-:Y:S01]  /*15a10*/  IMAD R14, R81, UR5, R10 ;  /* 0x00000005510e7c24 */ /* 0x000fe2000f8e020a */
[----:B------:R-:W-:Y:S01]  /*15a20*/  ULDC.64 UR4, c[0x0][0xb88] ;  /* 0x0002e20000047ab9 */ /* 0x000fe20000000a00 */
[----:B------:R-:W-:Y:S01]  /*15a30*/  IMAD R31, R0, R31, RZ ;  /* 0x0000001f001f7224 */ /* 0x000fe200078e02ff */
[----:B------:R-:W-:Y:S02]  /*15a40*/  SHF.R.S32.HI R10, RZ, 0x1f, R15 ;  /* 0x0000001fff0a7819 */ /* 0x000fe4000001140f */
[----:B------:R-:W-:Y:S01]  /*15a50*/  IADD3.X R5, R23, R5, R14, P0, !PT ;  /* 0x0000000517057210 */ /* 0x000fe200007fe40e */
[----:B------:R-:W-:Y:S02]  /*15a60*/  IMAD.MOV R23, RZ, RZ, -R194 ;  /* 0x000000ffff177224 */ /* 0x000fe400078e0ac2 */
[----:B------:R-:W-:-:S02]  /*15a70*/  IMAD R10, R10, UR4, RZ ;  /* 0x000000040a0a7c24 */ /* 0x000fc4000f8e02ff */
[----:B------:R-:W-:-:S04]  /*15a80*/  IMAD.WIDE.U32 R4, R15, UR4, R4 ;  /* 0x000000040f047c25 */ /* 0x000fc8000f8e0004 */
[----:B------:R-:W-:Y:S01]  /*15a90*/  IMAD R15, R15, UR5, R10 ;  /* 0x000000050f0f7c24 */ /* 0x000fe2000f8e020a */
[----:B------:R-:W-:Y:S01]  /*15aa0*/  ULDC.64 UR4, c[0x0][0xb50] ;  /* 0x0002d40000047ab9 */ /* 0x000fe20000000a00 */
[----:B------:R-:W-:Y:S02]  /*15ab0*/  VIADD R14, R30, 0x8 ;  /* 0x000000081e0e7836 */ /* 0x000fe40000000000 */
[----:B------:R-:W-:Y:S01]  /*15ac0*/  IMAD.IADD R5, R5, 0x1, R15 ;  /* 0x0000000105057824 */ /* 0x000fe200078e020f */
[----:B------:R-:W-:-:S04]  /*15ad0*/  LEA R15, P0, R4, UR4, 0x2 ;  /* 0x00000004040f7c11 */ /* 0x000fc8000f8010ff */
[----:B------:R-:W-:Y:S01]  /*15ae0*/  LEA.HI.X R22, R4, UR5, R5, 0x2, P0 ;  /* 0x0000000504167c11 */ /* 0x000fe200080f1405 */
[----:B------:R-:W-:Y:S01]  /*15af0*/  SHFL.IDX PT, R10, R15, 0x1, 0x1c1f ;  /* 0x003c1f000f0a7f89 */ /* 0x000fe200000e0000 */
[----:B------:R-:W-:-:S03]  /*15b00*/  ISETP.NE.AND P0, PT, R184, R23, PT ;  /* 0x00000017b800720c */ /* 0x000fc60003f05270 */
[----:B------:R-:W-:Y:S01]  /*15b10*/  SHFL.IDX PT, R4, R15, RZ, 0x1c1f ;  /* 0x001c1fff0f047589 */ /* 0x000fe200000e0000 */
[-C--:B------:R-:W-:Y:S02]  /*15b20*/  ISETP.GE.OR P1, PT, R30, R31.reuse, P0 ;  /* 0x0000001f1e00720c */ /* 0x080fe40000726670 */
[----:B------:R-:W-:Y:S01]  /*15b30*/  ISETP.GE.OR P0, PT, R14, R31, P0 ;  /* 0x0000001f0e00720c */ /* 0x000fe20000706670 */
[----:B------:R-:W0:Y:S04]  /*15b40*/  SHFL.IDX PT, R5, R22, RZ, 0x1c1f ;  /* 0x001c1fff16057589 */ /* 0x000e2800000e0000 */
[----:B------:R-:W3:Y:S06]  /*15b50*/  SHFL.IDX PT, R11, R22, 0x1, 0x1c1f ;  /* 0x003c1f00160b7f89 */ /* 0x000eec00000e0000 */
[----:B0-----:R0:W-:Y:S04]  /*15b60*/  @!P1 ST.E desc[UR42][R4.64], R32 ;  /* 0x0000002004009985 */ /* 0x0011e8000c10192a */
[----:B---3--:R0:W-:Y:S02]  /*15b70*/  @!P0 ST.E desc[UR42][R10.64], R3 ;  /* 0x000000030a008985 */ /* 0x0081e4000c10192a */
.L_x_2873:
[----:B------:R-:W3:Y:S01]  /*15b80*/  LDC R83, c[0x0][0xbe8] ;  /* 0x0002fa00ff537b82 */ /* 0x000ee20000000800 */
[----:B------:R-:W-:Y:S01]  /*15b90*/  ULDC.64 UR4, c[0x0][0xaa0] ;  /* 0x0002a80000047ab9 */ /* 0x000fe20000000a00 */
[----:B0-----:R-:W5:Y:S01]  /*15ba0*/  LD.E.128 R4, desc[UR42][R6.64] ;  /* 0x0000002a06047980 */ /* 0x001f62000c101d00 */
[----:B------:R-:W-:Y:S02]  /*15bb0*/  IMAD R3, R77, UR4, RZ ;  /* 0x000000044d037c24 */ /* 0x000fe4000f8e02ff */
[C---:B------:R-:W-:Y:S01]  /*15bc0*/  IMAD.WIDE.U32 R76, R24.reuse, UR4, RZ ;  /* 0x00000004184c7c25 */ /* 0x040fe2000f8e00ff */
[----:B------:R-:W5:Y:S02]  /*15bd0*/  LD.E.128 R8, desc[UR42][R8.64] ;  /* 0x0000002a08087980 */ /* 0x000f64000c101d00 */
[----:B------:R-:W0:Y:S01]  /*15be0*/  LDC R87, c[0x0][0xac8] ;  /* 0x0002b200ff577b82 */ /* 0x000e220000000800 */
[----:B------:R-:W-:Y:S01]  /*15bf0*/  IMAD R3, R24, UR5, R3 ;  /* 0x0000000518037c24 */ /* 0x000fe2000f8e0203 */
[----:B------:R-:W-:Y:S01]  /*15c00*/  ULDC.64 UR4, c[0x0][0xae8] ;  /* 0x0002ba0000047ab9 */ /* 0x000fe20000000a00 */
[----:B------:R-:W5:Y:S04]  /*15c10*/  LD.E.128 R12, desc[UR42][R12.64] ;  /* 0x0000002a0c0c7980 */ /* 0x000f68000c101d00 */
[----:B------:R-:W5:Y:S04]  /*15c20*/  LD.E.128 R20, desc[UR42][R20.64] ;  /* 0x0000002a14147980 */ /* 0x000f68000c101d00 */
[----:B------:R-:W5:Y:S04]  /*15c30*/  LD.E.128 R28, desc[UR42][R28.64] ;  /* 0x0000002a1c1c7980 */ /* 0x000f68000c101d00 */
[----:B------:R-:W5:Y:S01]  /*15c40*/  LD.E.128 R32, desc[UR42][R34.64] ;  /* 0x0000002a22207980 */ /* 0x000f62000c101d00 */
[----:B---3--:R-:W-:Y:S01]  /*15c50*/  ISETP.NE.AND P1, PT, R83, 0x1, PT ;  /* 0x000000015300780c */ /* 0x008fe20003f25270 */
[----:B------:R-:W-:-:S02]  /*15c60*/  IMAD.IADD R77, R77, 0x1, R3 ;  /* 0x000000014d4d7824 */ /* 0x000fc400078e0203 */
[----:B------:R-:W-:Y:S01]  /*15c70*/  IMAD R3, R79, UR4, RZ ;  /* 0x000000044f037c24 */ /* 0x000fe2000f8e02ff */
[----:B------:R-:W5:Y:S04]  /*15c80*/  LD.E.128 R36, desc[UR42][R36.64] ;  /* 0x0000002a24247980 */ /* 0x000f68000c101d00 */
[----:B------:R-:W5:Y:S04]  /*15c90*/  LD.E.128 R40, desc[UR42][R40.64] ;  /* 0x0000002a28287980 */ /* 0x000f68000c101d00 */
[----:B------:R-:W5:Y:S01]  /*15ca0*/  LD.E.128 R44, desc[UR42][R44.64] ;  /* 0x0000002a2c2c7980 */ /* 0x000f62000c101d00 */
[----:B------:R-:W3:Y:S01]  /*15cb0*/  @P1 LDC R85, c[0x0][0xbec] ;  /* 0x0002fb00ff551b82 */ /* 0x000ee20000000800 */
[----:B------:R-:W-:-:S02]  /*15cc0*/  IMAD R3, R204, UR5, R3 ;  /* 0x00000005cc037c24 */ /* 0x000fc4000f8e0203 */
[----:B------:R-:W5:Y:S04]  /*15cd0*/  LD.E.128 R48, desc[UR42][R48.64] ;  /* 0x0000002a30307980 */ /* 0x000f68000c101d00 */
[----:B------:R-:W5:Y:S01]  /*15ce0*/  LD.E.128 R52, desc[UR42][R52.64] ;  /* 0x0000002a34347980 */ /* 0x000f62000c101d00 */
[----:B------:R-:W4:Y:S01]  /*15cf0*/  @P1 LDC R89, c[0x0][0xbf0] ;  /* 0x0002fc00ff591b82 */ /* 0x000f220000000800 */
[----:B------:R-:W-:Y:S01]  /*15d00*/  IMAD.WIDE.U32 R76, R204, UR4, R76 ;  /* 0x00000004cc4c7c25 */ /* 0x000fe2000f8e004c */
[----:B------:R-:W-:Y:S01]  /*15d10*/  ULDC.64 UR4, c[0x0][0xaf0] ;  /* 0x0002bc0000047ab9 */ /* 0x000fe20000000a00 */
[----:B------:R-:W5:Y:S02]  /*15d20*/  LD.E.128 R56, desc[UR42][R56.64] ;  /* 0x0000002a38387980 */ /* 0x000f64000c101d00 */
[----:B------:R-:W-:-:S02]  /*15d30*/  IMAD.IADD R77, R77, 0x1, R3 ;  /* 0x000000014d4d7824 */ /* 0x000fc400078e0203 */
[----:B------:R-:W-:Y:S01]  /*15d40*/  IMAD R3, R218, 0x20, R219 ;  /* 0x00000020da037824 */ /* 0x000fe200078e02db */
[----:B------:R-:W5:Y:S01]  /*15d50*/  LD.E.128 R60, desc[UR42][R60.64] ;  /* 0x0000002a3c3c7980 */ /* 0x000f62000c101d00 */
[----:B------:R-:W-:Y:S02]  /*15d60*/  IMAD R24, R78, UR4, RZ ;  /* 0x000000044e187c24 */ /* 0x000fe4000f8e02ff */
[----:B------:R-:W-:Y:S01]  /*15d70*/  IMAD.IADD R80, R192, 0x1, R3 ;  /* 0x00000001c0507824 */ /* 0x000fe200078e0203 */
[----:B0-----:R-:W-:Y:S01]  /*15d80*/  ISETP.GE.AND P0, PT, R212, R87, PT ;  /* 0x00000057d400720c */ /* 0x001fe20003f06270 */
[----:B------:R-:W-:Y:S01]  /*15d90*/  IMAD R79, R81, UR5, R24 ;  /* 0x00000005514f7c24 */ /* 0x000fe2000f8e0218 */
[----:B------:R-:W5:Y:S01]  /*15da0*/  LD.E.128 R64, desc[UR42][R64.64] ;  /* 0x0000002a40407980 */ /* 0x000f62000c101d00 */
[----:B---3--:R-:W-:Y:S01]  /*15db0*/  @P1 IMAD.HI.U32 R24, R80, R85, RZ ;  /* 0x0000005550181227 */ /* 0x008fe200078e00ff */
[----:B------:R-:W-:Y:S02]  /*15dc0*/  SEL R78, RZ, 0xffffffff, P0 ;  /* 0xffffffffff4e7807 */ /* 0x000fe40000000000 */
[----:B------:R-:W5:Y:S01]  /*15dd0*/  LD.E.128 R68, desc[UR42][R68.64] ;  /* 0x0000002a44447980 */ /* 0x000f62000c101d00 */
[----:B------:R-:W-:Y:S01]  /*15de0*/  IMAD.MOV.U32 R3, RZ, RZ, R80 ;  /* 0x000000ffff037224 */ /* 0x000fe200078e0050 */
[----:B------:R-:W-:-:S02]  /*15df0*/  ISETP.GE.AND P0, PT, R211, R87, PT ;  /* 0x00000057d300720c */ /* 0x000fc40003f06270 */
[----:B------:R-:W5:Y:S01]  /*15e00*/  LD.E.128 R72, desc[UR42][R72.64] ;  /* 0x0000002a48487980 */ /* 0x000f62000c101d00 */
[----:B------:R-:W-:Y:S01]  /*15e10*/  IMAD.WIDE.U32 R76, R81, UR4, R76 ;  /* 0x00000004514c7c25 */ /* 0x000fe2000f8e004c */
[----:B----4-:R-:W-:Y:S01]  /*15e20*/  @P1 SHF.R.U32.HI R3, RZ, R89, R24 ;  /* 0x00000059ff031219 */ /* 0x010fe20000011618 */
[----:B------:R-:W-:Y:S01]  /*15e30*/  ULDC.64 UR4, c[0x0][0xae0] ;  /* 0x0002b80000047ab9 */ /* 0x000fe20000000a00 */
[-C--:B------:R-:W-:Y:S01]  /*15e40*/  ISETP.GE.AND P1, PT, R200, R87.reuse, PT ;  /* 0x00000057c800720c */ /* 0x080fe20003f26270 */
[----:B------:R-:W-:Y:S01]  /*15e50*/  IMAD.SHL.U32 R81, R78, 0x2, RZ ;  /* 0x000000024e517824 */ /* 0x000fe200078e00ff */
[----:B------:R-:W-:Y:S01]  /*15e60*/  SEL R78, RZ, 0xffffffff, P0 ;  /* 0xffffffffff4e7807 */ /* 0x000fe20000000000 */
[----:B------:R-:W-:Y:S01]  /*15e70*/  IMAD.IADD R77, R77, 0x1, R79 ;  /* 0x000000014d4d7824 */ /* 0x000fe200078e024f */
[----:B------:R-:W-:Y:S01]  /*15e80*/  SEL R24, RZ, 0x1, P1 ;  /* 0x00000001ff187807 */ /* 0x000fe20000800000 */
[----:B------:R-:W-:Y:S01]  /*15e90*/  IMAD.MOV R79, RZ, RZ, -R3 ;  /* 0x000000ffff4f7224 */ /* 0x000fe200078e0a03 */
[----:B------:R-:W-:Y:S01]  /*15ea0*/  ISETP.GE.AND P0, PT, R210, R87, PT ;  /* 0x00000057d200720c */ /* 0x000fe20003f06270 */
[----:B------:R-:W-:Y:S01]  /*15eb0*/  @!PT LDS RZ, [RZ] ;  /* 0x00000000fffff984 */ /* 0x000fe20000000800 */
[----:B------:R-:W-:Y:S01]  /*15ec0*/  @!PT LDS RZ, [RZ] ;  /* 0x00000000fffff984 */ /* 0x000fe20000000800 */
[----:B------:R-:W-:Y:S01]  /*15ed0*/  @!PT LDS RZ, [RZ] ;  /* 0x00000000fffff984 */ /* 0x000fe20000000800 */
[----:B------:R-:W-:Y:S01]  /*15ee0*/  @!PT LDS RZ, [RZ] ;  /* 0x00000000fffff984 */ /* 0x000fe20000000800 */
[----:B------:R0:W-:Y:S06]  /*15ef0*/  MEMBAR.ALL.CTA ;  /* 0x0000000000007992 */ /* 0x0001ec0000008000 */
[----:B0-----:R-:W0:Y:S01]  /*15f00*/  FENCE.VIEW.ASYNC.S ;  /* 0x00000000000073c6 */ /* 0x001e220000000000 */
[----:B------:R-:W-:Y:S01]  /*15f10*/  LOP3.LUT R24, R81, 0x2, R24, 0xe2, !PT ;  /* 0x0000000251187812 */ /* 0x000fe200078ee218 */
[----:B------:R-:W-:Y:S01]  /*15f20*/  IMAD.SHL.U32 R81, R78, 0x4, RZ ;  /* 0x000000044e517824 */ /* 0x000fe200078e00ff */
[----:B------:R-:W-:Y:S01]  /*15f30*/  SEL R78, RZ, 0xffffffff, P0 ;  /* 0xffffffffff4e7807 */ /* 0x000fe20000000000 */
[----:B------:R-:W-:Y:S01]  /*15f40*/  IMAD R79, R83, R79, R80 ;  /* 0x0000004f534f7224 */ /* 0x000fe200078e0250 */
[-C--:B------:R-:W-:Y:S01]  /*15f50*/  ISETP.GE.AND P0, PT, R209, R87.reuse, PT ;  /* 0x00000057d100720c */ /* 0x080fe20003f06270 */
[----:B------:R-:W-:Y:S01]  /*15f60*/  IMAD.WIDE.U32 R76, R3, UR4, R76 ;  /* 0x00000004034c7c25 */ /* 0x000fe2000f8e004c */
[----:B------:R-:W-:Y:S01]  /*15f70*/  SHF.R.S32.HI R80, RZ, 0x1f, R3 ;  /* 0x0000001fff507819 */ /* 0x000fe20000011403 */
[----:B------:R-:W-:Y:S01]  /*15f80*/  BSSY B1, `(.L_x_2874) ;  /* 0x000004a000017945 */ /* 0x000fe20003800000 */
[----:B------:R-:W-:Y:S01]  /*15f90*/  LOP3.LUT R24, R81, 0x4, R24, 0xe2, !PT ;  /* 0x0000000451187812 */ /* 0x000fe200078ee218 */
[----:B------:R-:W-:Y:S01]  /*15fa0*/  IMAD.SHL.U32 R81, R78, 0x8, RZ ;  /* 0x000000084e517824 */ /* 0x000fe200078e00ff */
[----:B------:R-:W-:Y:S01]  /*15fb0*/  SEL R78, RZ, 0xffffffff, P0 ;  /* 0xffffffffff4e7807 */ /* 0x000fe20000000000 */
[----:B------:R-:W-:Y:S01]  /*15fc0*/  IMAD R80, R80, UR4, RZ ;  /* 0x0000000450507c24 */ /* 0x000fe2000f8e02ff */
[----:B------:R-:W-:Y:S01]  /*15fd0*/  ISETP.GE.AND P0, PT, R208, R87, PT ;  /* 0x00000057d000720c */ /* 0x000fe20003f06270 */
[----:B------:R-:W-:Y:S01]  /*15fe0*/  IMAD R89, R0, R83, RZ ;  /* 0x0000005300597224 */ /* 0x000fe200078e02ff */
[----:B------:R-:W-:Y:S01]  /*15ff0*/  LOP3.LUT R24, R81, 0x8, R24, 0xe2, !PT ;  /* 0x0000000851187812 */ /* 0x000fe200078ee218 */
[----:B------:R-:W-:Y:S01]  /*16000*/  IMAD.SHL.U32 R85, R78, 0x10, RZ ;  /* 0x000000104e557824 */ /* 0x000fe200078e00ff */
[----:B------:R-:W-:Y:S01]  /*16010*/  SHF.R.S32.HI R78, RZ, 0x1f, R79 ;  /* 0x0000001fff4e7819 */ /* 0x000fe2000001144f */
[----:B------:R-:W-:Y:S01]  /*16020*/  IMAD R81, R3, UR5, R80 ;  /* 0x0000000503517c24 */ /* 0x000fe2000f8e0250 */
[----:B------:R-:W-:Y:S01]  /*16030*/  ULDC.64 UR4, c[0x0][0xad8] ;  /* 0x0002b60000047ab9 */ /* 0x000fe20000000a00 */
[----:B------:R-:W-:Y:S01]  /*16040*/  SEL R3, RZ, 0xffffffff, P0 ;  /* 0xffffffffff037807 */ /* 0x000fe20000000000 */
[----:B------:R-:W-:Y:S01]  /*16050*/  IMAD.IADD R192, R219, 0x1, R192 ;  /* 0x00000001dbc07824 */ /* 0x000fe200078e02c0 */
[----:B------:R-:W-:Y:S01]  /*16060*/  LOP3.LUT R24, R85, 0x10, R24, 0xe2, !PT ;  /* 0x0000001055187812 */ /* 0x000fe200078ee218 */
[----:B------:R-:W-:Y:S01]  /*16070*/  IMAD.IADD R77, R77, 0x1, R81 ;  /* 0x000000014d4d7824 */ /* 0x000fe200078e0251 */
[----:B------:R-:W-:Y:S01]  /*16080*/  ISETP.GE.AND P0, PT, R222, R87, PT ;  /* 0x00000057de00720c */ /* 0x000fe20003f06270 */
[----:B------:R-:W-:Y:S01]  /*16090*/  IMAD R78, R78, UR4, RZ ;  /* 0x000000044e4e7c24 */ /* 0x000fe2000f8e02ff */
[----:B------:R-:W-:Y:S01]  /*160a0*/  ISETP.GE.AND P1, PT, R192, R89, PT ;  /* 0x00000059c000720c */ /* 0x000fe20003f26270 */
[----:B------:R-:W-:Y:S01]  /*160b0*/  IMAD.WIDE.U32 R76, R79, UR4, R76 ;  /* 0x000000044f4c7c25 */ /* 0x000fe2000f8e004c */
[----:B------:R-:W-:-:S02]  /*160c0*/  SHF.R.S32.HI R90, RZ, 0x1f, R208 ;  /* 0x0000001fff5a7819 */ /* 0x000fc400000114d0 */
[----:B------:R-:W-:Y:S01]  /*160d0*/  SHF.R.S32.HI R91, RZ, 0x1f, R209 ;  /* 0x0000001fff5b7819 */ /* 0x000fe200000114d1 */
[----:B------:R-:W-:Y:S01]  /*160e0*/  IMAD R81, R79, UR5, R78 ;  /* 0x000000054f517c24 */ /* 0x000fe2000f8e024e */
[----:B------:R-:W-:Y:S01]  /*160f0*/  ULDC.64 UR4, c[0x0][0xa80] ;  /* 0x0002a00000047ab9 */ /* 0x000fe20000000a00 */
[----:B------:R-:W-:Y:S01]  /*16100*/  IMAD.SHL.U32 R3, R3, 0x20, RZ ;  /* 0x0000002003037824 */ /* 0x000fe200078e00ff */
[----:B------:R-:W-:Y:S01]  /*16110*/  LEA R86, P2, R76, UR4, 0x1 ;  /* 0x000000044c567c11 */ /* 0x000fe2000f8408ff */
[----:B------:R-:W-:Y:S01]  /*16120*/  IMAD.IADD R77, R77, 0x1, R81 ;  /* 0x000000014d4d7824 */ /* 0x000fe200078e0251 */
[----:B------:R-:W-:Y:S01]  /*16130*/  SHF.R.S32.HI R92, RZ, 0x1f, R210 ;  /* 0x0000001fff5c7819 */ /* 0x000fe200000114d2 */
[----:B------:R-:W-:Y:S01]  /*16140*/  VIADD R0, R2, 0x28c20 ;  /* 0x00028c2002007836 */ /* 0x000fe20000000000 */
[----:B------:R-:W-:Y:S01]  /*16150*/  LOP3.LUT R24, R3, 0x20, R24, 0xe2, !PT ;  /* 0x0000002003187812 */ /* 0x000fe200078ee218 */
[----:B0-----:R0:W3:Y:S01]  /*16160*/  SHFL.IDX PT, R78, R86, RZ, 0x181f ;  /* 0x00181fff564e7589 */ /* 0x0010e200000e0000 */
[----:B------:R-:W-:-:S02]  /*16170*/  SEL R3, RZ, 0x40, P0 ;  /* 0x00000040ff037807 */ /* 0x000fc40000000000 */
[----:B------:R-:W-:Y:S02]  /*16180*/  ISETP.GE.AND P0, PT, R221, R87, PT ;  /* 0x00000057dd00720c */ /* 0x000fe40003f06270 */
[----:B------:R-:W-:Y:S02]  /*16190*/  LEA.HI.X R88, R76, UR5, R77, 0x1, P2 ;  /* 0x000000054c587c11 */ /* 0x000fe400090f0c4d */
[----:B------:R-:W-:Y:S02]  /*161a0*/  PRMT R0, RZ, 0x654, R0 ;  /* 0x00000654ff007816 */ /* 0x000fe40000000000 */
[----:B------:R-:W-:Y:S01]  /*161b0*/  LOP3.LUT R3, R24, R3, RZ, 0xfc, !PT ;  /* 0x0000000318037212 */ /* 0x000fe200078efcff */
[----:B------:R0:W4:Y:S01]  /*161c0*/  SHFL.IDX PT, R79, R88, RZ, 0x181f ;  /* 0x00181fff584f7589 */ /* 0x00012200000e0000 */
[----:B------:R-:W-:Y:S01]  /*161d0*/  SEL R24, RZ, 0x80, P0 ;  /* 0x00000080ff187807 */ /* 0x000fe20000000000 */
[----:B------:R0:W-:Y:S01]  /*161e0*/  SYNCS.ARRIVE.TRANS64.RED.A1T0 RZ, [R0+URZ], RZ ;  /* 0x000000ff00ff79a7 */ /* 0x0001e2000810043f */
[----:B------:R-:W-:-:S02]  /*161f0*/  SHF.R.S32.HI R93, RZ, 0x1f, R211 ;  /* 0x0000001fff5d7819 */ /* 0x000fc400000114d3 */
[----:B------:R-:W-:Y:S02]  /*16200*/  LOP3.LUT R24, R3, R24, RZ, 0xfc, !PT ;  /* 0x0000001803187212 */ /* 0x000fe400078efcff */
[----:B------:R-:W-:Y:S01]  /*16210*/  SHF.R.S32.HI R94, RZ, 0x1f, R212 ;  /* 0x0000001fff5e7819 */ /* 0x000fe200000114d4 */
[----:B------:R-:W-:Y:S06]  /*16220*/  @P1 BRA `(.L_x_2875) ;  /* 0x00000000007c1947 */ /* 0x000fec0003800000 */
[-C--:B------:R-:W-:Y:S02]  /*16230*/  ISETP.GE.AND P1, PT, R212, R87.reuse, PT ;  /* 0x00000057d400720c */ /* 0x080fe40003f26270 */
[-C--:B------:R-:W-:Y:S02]  /*16240*/  ISETP.GE.AND P0, PT, R200, R87.reuse, PT ;  /* 0x00000057c800720c */ /* 0x080fe40003f06270 */
[-C--:B------:R-:W-:Y:S02]  /*16250*/  ISETP.GE.AND P5, PT, R211, R87.reuse, PT ;  /* 0x00000057d300720c */ /* 0x080fe40003fa6270 */
[----:B------:R-:W-:-:S07]  /*16260*/  ISETP.GE.AND P3, PT, R210, R87, PT ;  /* 0x00000057d200720c */ /* 0x000fce0003f66270 */
[-C--:B---3--:R-:W-:Y:S02]  /*16270*/  @!P1 LEA R80, P2, R212, R78.reuse, 0x1 ;  /* 0x0000004ed4509211 */ /* 0x088fe400078408ff */
[----:B----4-:R-:W-:Y:S02]  /*16280*/  @!P0 IMAD.WIDE R76, R200, 0x2, R78 ;  /* 0x00000002c84c8825 */ /* 0x010fe400078e024e */
[----:B------:R-:W-:Y:S02]  /*16290*/  @!P1 LEA.HI.X R81, R212, R79, R94, 0x1, P2 ;  /* 0x0000004fd4519211 */ /* 0x000fe400010f0c5e */
[-C--:B------:R-:W-:Y:S01]  /*162a0*/  ISETP.GE.AND P2, PT, R209, R87.reuse, PT ;  /* 0x00000057d100720c */ /* 0x080fe20003f46270 */
        /* <DEDUP_REMOVED lines=10> */
[----:B---3--:R-:W-:-:S03]  /*16350*/  @!P2 LEA R4, P5, R209, R78, 0x1 ;  /* 0x0000004ed104a211 */ /* 0x008fc600078a08ff */
[----:B------:R0:W-:Y:S01]  /*16360*/  @!P3 ST.E.128 desc[UR42][R84.64], R36 ;  /* 0x000000245400b985 */ /* 0x0001e2000c101d2a */
[-C--:B------:R-:W-:Y:S02]  /*16370*/  @!P1 LEA R6, P6, R208, R78.reuse, 0x1 ;  /* 0x0000004ed0069211 */ /* 0x080fe400078c08ff */
[-C--:B----4-:R-:W-:Y:S02]  /*16380*/  @P0 LEA R12, P3, R222, R78.reuse, 0x1 ;  /* 0x0000004ede0c0211 */ /* 0x090fe400078608ff */
        /* <DEDUP_REMOVED lines=9> */
.L_x_2875:
[----:B------:R-:W-:Y:S05]  /*16420*/  BSYNC B1 ;  /* 0x0000000000017941 */ /* 0x000fea0003800000 */
.L_x_2874:
[----:B0-----:R-:W-:Y:S01]  /*16430*/  VIADD R0, R192, 0x20 ;  /* 0x00000020c0007836 */ /* 0x001fe20000000000 */
[----:B-----5:R0:W0:Y:S04]  /*16440*/  SHFL.IDX PT, R7, R88, 0x1, 0x181f ;  /* 0x00381f0058077f89 */ /* 0x02002800000e0000 */
[----:B------:R-:W-:Y:S01]  /*16450*/  ISETP.GE.AND P0, PT, R0, R89, PT ;  /* 0x000000590000720c */ /* 0x000fe20003f06270 */
[----:B------:R0:W0:-:S12]  /*16460*/  SHFL.IDX PT, R6, R86, 0x1, 0x181f ;  /* 0x00381f0056067f89 */ /* 0x00001800000e0000 */
[----:B------:R-:W-:Y:S05]  /*16470*/  @P0 BRA `(.L_x_2876) ;  /* 0x0000000c00f40947 */ /* 0x000fea0003800000 */
[-C--:B------:R-:W-:Y:S02]  /*16480*/  ISETP.GE.AND P5, PT, R212, R87.reuse, PT ;  /* 0x00000057d400720c */ /* 0x080fe40003fa6270 */
[-C--:B------:R-:W-:Y:S02]  /*16490*/  ISETP.GE.AND P6, PT, R200, R87.reuse, PT ;  /* 0x00000057c800720c */ /* 0x080fe40003fc6270 */
[-C--:B------:R-:W-:Y:S02]  /*164a0*/  ISETP.GE.AND P3, PT, R211, R87.reuse, PT ;  /* 0x00000057d300720c */ /* 0x080fe40003f66270 */
[-C--:B------:R-:W-:Y:S02]  /*164b0*/  ISETP.GE.AND P2, PT, R210, R87.reuse, PT ;  /* 0x00000057d200720c */ /* 0x080fe40003f46270 */
[-C--:B------:R-:W-:Y:S02]  /*164c0*/  ISETP.GE.AND P1, PT, R209, R87.reuse, PT ;  /* 0x00000057d100720c */ /* 0x080fe40003f26270 */
[----:B------:R-:W-:-:S03]  /*164d0*/  ISETP.GE.AND P0, PT, R208, R87, PT ;  /* 0x00000057d000720c */ /* 0x000fc60003f06270 */
[-C--:B0-----:R-:W-:Y:S02]  /*164e0*/  @!P5 LEA R12, P4, R212, R6.reuse, 0x1 ;  /* 0x00000006d40cd211 */ /* 0x081fe400078808ff */
[----:B------:R-:W-:Y:S02]  /*164f0*/  @!P6 IMAD.WIDE R4, R200, 0x2, R6 ;  /* 0x00000002c804e825 */ /* 0x000fe400078e0206 */
        /* <DEDUP_REMOVED lines=25> */
.L_x_2871:
[----:B------:R-:W-:Y:S01]  /*16690*/  ULDC.64 UR4, c[0x0][0xc00] ;  /* 0x0003000000047ab9 */ /* 0x000fe20000000a00 */
[----:B------:R-:W4:Y:S01]  /*166a0*/  LDC.64 R4, c[0x0][0xc00] ;  /* 0x00030000ff047b82 */ /* 0x000f220000000a00 */
[----:B------:R-:W-:Y:S01]  /*166b0*/  ISETP.NE.U32.AND P0, PT, RZ, UR4, PT ;  /* 0x00000004ff007c0c */ /* 0x000fe2000bf05070 */
[----:B------:R-:W-:-:S03]  /*166c0*/  IMAD.MOV.U32 R3, RZ, RZ, RZ ;  /* 0x000000ffff037224 */ /* 0x000fc600078e00ff */
[----:B------:R-:W-:Y:S01]  /*166d0*/  ISETP.NE.AND.EX P0, PT, RZ, UR5, PT, P0 ;  /* 0x00000005ff007c0c */ /* 0x000fe2000bf05300 */
[----:B------:R-:W-:Y:S02]  /*166e0*/  ULDC.64 UR4, c[0x0][0xc08] ;  /* 0x0003020000047ab9 */ /* 0x000fe40000000a00 */
[----:B------:R-:W-:Y:S01]  /*166f0*/  ISETP.NE.U32.AND P1, PT, RZ, UR4, PT ;  /* 0x00000004ff007c0c */ /* 0x000fe2000bf25070 */
[----:B------:R-:W0:Y:S01]  /*16700*/  S2R R8, SR_TID.X ;  /* 0x0000000000087919 */ /* 0x000e220000002100 */
[----:B------:R-:W0:Y:S02]  /*16710*/  LDC R23, c[0x0][0xbe8] ;  /* 0x0002fa00ff177b82 */ /* 0x000e240000000800 */
[----:B------:R-:W-:Y:S01]  /*16720*/  ISETP.NE.AND.EX P1, PT, RZ, UR5, PT, P1 ;  /* 0x00000005ff007c0c */ /* 0x000fe2000bf25310 */
[----:B----4-:R-:W-:-:S12]  /*16730*/  IMAD.WIDE R4, R205, 0x4, R4 ;  /* 0x00000004cd047825 */ /* 0x010fd800078e0204 */
[----:B------:R-:W4:Y:S01]  /*16740*/  @P1 LDC.64 R6, c[0x0][0xc08] ;  /* 0x00030200ff061b82 */ /* 0x000f220000000a00 */
[----:B------:R-:W-:Y:S02]  /*16750*/  ULDC UR4, c[0x0][0xa88] ;  /* 0x0002a20000047ab9 */ /* 0x000fe40000000800 */
[----:B------:R-:W-:Y:S01]  /*16760*/  IMAD.U32 R0, RZ, RZ, UR4 ;  /* 0x00000004ff007e24 */ /* 0x000fe2000f8e00ff */
[----:B------:R1:W5:Y:S01]  /*16770*/  @P0 LDG.E R3, desc[UR42][R4.64] ;  /* 0x0000002a04030981 */ /* 0x000362000c1e1900 */
[----:B0-----:R-:W-:Y:S02]  /*16780*/  VIADD R8, R8, 0xffffff80 ;  /* 0xffffff8008087836 */ /* 0x001fe40000000000 */
[----:B----4-:R-:W-:-:S05]  /*16790*/  @P1 IMAD.WIDE R6, R205, 0x4, R6 ;  /* 0x00000004cd061825 */ /* 0x010fca00078e0206 */
[----:B------:R1:W5:Y:S01]  /*167a0*/  @P1 LDG.E R0, desc[UR42][R6.64] ;  /* 0x0000002a06001981 */ /* 0x000362000c1e1900 */
[----:B------:R-:W-:Y:S02]  /*167b0*/  ISETP.GE.AND P2, PT, R8, 0x40, PT ;  /* 0x000000400800780c */ /* 0x000fe40003f46270 */
[----:B------:R-:W-:Y:S01]  /*167c0*/  SHF.R.S32.HI R8, RZ, 0x1f, R205 ;  /* 0x0000001fff087819 */ /* 0x000fe200000114cd */
[----:B------:R-:W-:Y:S10]  /*167d0*/  @P1 BRA `(.L_x_2877) ;  /* 0x0000000000101947 */ /* 0x000ff40003800000 */
[----:B------:R-:W-:Y:S05]  /*167e0*/  @!P0 BRA `(.L_x_2877) ;  /* 0x00000000000c8947 */ /* 0x000fea0003800000 */
[----:B-1----:R-:W4:Y:S04]  /*167f0*/  LDG.E R7, desc[UR42][R4.64] ;  /* 0x0000002a04077981 */ /* 0x002f28000c1e1900 */
[----:B-----5:R-:W4:Y:S02]  /*16800*/  LDG.E R0, desc[UR42][R4.64+0x4] ;  /* 0x0000042a04007981 */ /* 0x020f24000c1e1900 */
[----:B----4-:R-:W-:-:S07]  /*16810*/  IMAD.IADD R0, R0, 0x1, -R7 ;  /* 0x0000000100007824 */ /* 0x010fce00078e0a07 */
.L_x_2877:
[----:B------:R-:W-:Y:S01]  /*16820*/  BSSY B1, `(.L_x_2878) ;  /* 0x000002d000017945 */ /* 0x000fe20003800000 */
[----:B------:R-:W-:Y:S02]  /*16830*/  SHF.R.S32.HI R12, RZ, 0x1f, R204 ;  /* 0x0000001fff0c7819 */ /* 0x000fe400000114cc */
[----:B------:R-:W-:Y:S02]  /*16840*/  SEL R13, R205, RZ, !P0 ;  /* 0x000000ffcd0d7207 */ /* 0x000fe40004000000 */
[----:B------:R-:W-:Y:S02]  /*16850*/  SEL R14, R8, RZ, !P0 ;  /* 0x000000ff080e7207 */ /* 0x000fe40004000000 */
[----:B-----5:R-:W-:Y:S01]  /*16860*/  SHF.R.S32.HI R10, RZ, 0x1f, R3 ;  /* 0x0000001fff0a7819 */ /* 0x020fe20000011403 */
[----:B------:R-:W-:Y:S06]  /*16870*/  @P2 BRA `(.L_x_2879) ;  /* 0x00000000009c2947 */ /* 0x000fec0003800000 */
[----:B-1----:R-:W0:Y:S01]  /*16880*/  S2R R5, SR_TID.X ;  /* 0x0000000000057919 */ /* 0x002e220000002100 */
[----:B------:R-:W1:Y:S02]  /*16890*/  LDC R11, c[0x0][0xbe8] ;  /* 0x0002fa00ff0b7b82 */ /* 0x000e640000000800 */
[----:B-1----:R-:W-:Y:S01]  /*168a0*/  IMAD R4, R0, R11, RZ ;  /* 0x0000000b00047224 */ /* 0x002fe200078e02ff */
[----:B0-----:R-:W-:-:S04]  /*168b0*/  IADD3 R8, R192, -0x80, R5 ;  /* 0xffffff80c0087810 */ /* 0x001fc80007ffe005 */
        /* <DEDUP_REMOVED lines=9> */
[----:B------:R-:W0:Y:S01]  /*16950*/  @P0 LDC R15, c[0x0][0xbec] ;  /* 0x0002fb00ff0f0b82 */ /* 0x000e220000000800 */
[----:B------:R-:W-:Y:S01]  /*16960*/  IMAD R9, R204, UR5, R9 ;  /* 0x00000005cc097c24 */ /* 0x000fe2000f8e0209 */
[----:B------:R-:W-:-:S03]  /*16970*/  ULDC.64 UR4, c[0x0][0xb98] ;  /* 0x0002e60000047ab9 */ /* 0x000fc60000000a00 */
[----:B------:R-:W-:-:S03]  /*16980*/  IMAD.IADD R5, R5, 0x1, R9 ;  /* 0x0000000105057824 */ /* 0x000fc600078e0209 */
[----:B------:R-:W1:Y:S01]  /*16990*/  @P0 LDC R21, c[0x0][0xbf0] ;  /* 0x0002fc00ff150b82 */ /* 0x000e620000000800 */
[----:B------:R-:W-:-:S04]  /*169a0*/  IMAD.WIDE.U32 R4, R13, UR4, R4 ;  /* 0x000000040d047c25 */ /* 0x000fc8000f8e0004 */
[----:B0-----:R-:W-:-:S05]  /*169b0*/  @P0 IMAD.HI.U32 R6, R8, R15, RZ ;  /* 0x0000000f08060227 */ /* 0x001fca00078e00ff */
[----:B-1----:R-:W-:Y:S01]  /*169c0*/  @P0 SHF.R.U32.HI R7, RZ, R21, R6 ;  /* 0x00000015ff070219 */ /* 0x002fe20000011606 */
[----:B------:R-:W-:-:S03]  /*169d0*/  IMAD R6, R14, UR4, RZ ;  /* 0x000000040e067c24 */ /* 0x000fc6000f8e02ff */
[----:B------:R-:W-:Y:S01]  /*169e0*/  IADD3 R4, P0, R7, R4, RZ ;  /* 0x0000000407047210 */ /* 0x000fe20007f1e0ff */
[----:B------:R-:W-:-:S04]  /*169f0*/  IMAD.MOV R9, RZ, RZ, -R7 ;  /* 0x000000ffff097224 */ /* 0x000fc800078e0a07 */
[----:B------:R-:W-:Y:S01]  /*16a00*/  IMAD R9, R11, R9, R8 ;  /* 0x000000090b097224 */ /* 0x000fe200078e0208 */
[----:B------:R-:W-:Y:S01]  /*16a10*/  SHF.R.S32.HI R11, RZ, 0x1f, R7 ;  /* 0x0000001fff0b7819 */ /* 0x000fe20000011407 */
[----:B------:R-:W-:Y:S01]  /*16a20*/  IMAD R8, R13, UR5, R6 ;  /* 0x000000050d087c24 */ /* 0x000fe2000f8e0206 */
[----:B------:R-:W-:Y:S02]  /*16a30*/  ULDC.64 UR4, c[0x0][0xb88] ;  /* 0x0002e20000047ab9 */ /* 0x000fe40000000a00 */
        /* <DEDUP_REMOVED lines=11> */
.L_x_2879:
[----:B------:R-:W-:Y:S05]  /*16af0*/  BSYNC B1 ;  /* 0x0000000000017941 */ /* 0x000fea0003800000 */
.L_x_2878:
[----:B------:R-:W-:Y:S01]  /*16b00*/  ISETP.NE.AND P0, PT, R23, 0x1, PT ;  /* 0x000000011700780c */ /* 0x000fe20003f05270 */
[----:B------:R-:W4:Y:S01]  /*16b10*/  LDC R21, c[0x0][0xac8] ;  /* 0x0002b200ff157b82 */ /* 0x000f220000000800 */
[----:B------:R-:W-:Y:S01]  /*16b20*/  ULDC.64 UR4, c[0x0][0xaa0] ;  /* 0x0002a80000047ab9 */ /* 0x000fe20000000a00 */
[----:B01----:R-:W-:Y:S01]  /*16b30*/  IMAD R7, R218, 0x20, R219 ;  /* 0x00000020da077824 */ /* 0x003fe200078e02db */
[----:B------:R-:W-:Y:S01]  /*16b40*/  BSSY B1, `(.L_x_2880) ;  /* 0x000006c000017945 */ /* 0x000fe20003800000 */
[----:B------:R-:W-:Y:S01]  /*16b50*/  IMAD R6, R10, UR4, RZ ;  /* 0x000000040a067c24 */ /* 0x000fe2000f8e02ff */
[----:B---3--:R-:W-:Y:S01]  /*16b60*/  SHF.R.S32.HI R24, RZ, 0x1f, R208 ;  /* 0x0000001fff187819 */ /* 0x008fe200000114d0 */
[C---:B------:R-:W-:Y:S01]  /*16b70*/  IMAD.WIDE.U32 R4, R3.reuse, UR4, RZ ;  /* 0x0000000403047c25 */ /* 0x040fe2000f8e00ff */
[----:B------:R-:W-:Y:S02]  /*16b80*/  SHF.R.S32.HI R28, RZ, 0x1f, R209 ;  /* 0x0000001fff1c7819 */ /* 0x000fe400000114d1 */
[----:B------:R-:W-:Y:S01]  /*16b90*/  SHF.R.S32.HI R30, RZ, 0x1f, R210 ;  /* 0x0000001fff1e7819 */ /* 0x000fe200000114d2 */
[----:B------:R-:W-:Y:S01]  /*16ba0*/  IMAD R3, R3, UR5, R6 ;  /* 0x0000000503037c24 */ /* 0x000fe2000f8e0206 */
[----:B------:R-:W-:Y:S01]  /*16bb0*/  ULDC.64 UR4, c[0x0][0xae8] ;  /* 0x0002ba0000047ab9 */ /* 0x000fe20000000a00 */
[----:B------:R-:W0:Y:S01]  /*16bc0*/  @P0 LDC R9, c[0x0][0xbec] ;  /* 0x0002fb00ff090b82 */ /* 0x000e220000000800 */
[----:B------:R-:W-:Y:S01]  /*16bd0*/  IMAD.IADD R8, R192, 0x1, R7 ;  /* 0x00000001c0087824 */ /* 0x000fe200078e0207 */
[----:B------:R-:W-:Y:S01]  /*16be0*/  SHF.R.S32.HI R31, RZ, 0x1f, R211 ;  /* 0x0000001fff1f7819 */ /* 0x000fe200000114d3 */
[----:B------:R-:W-:Y:S01]  /*16bf0*/  IMAD.IADD R5, R5, 0x1, R3 ;  /* 0x0000000105057824 */ /* 0x000fe200078e0203 */
[----:B------:R-:W-:Y:S01]  /*16c00*/  SHF.R.S32.HI R32, RZ, 0x1f, R212 ;  /* 0x0000001fff207819 */ /* 0x000fe200000114d4 */
[----:B------:R-:W-:-:S02]  /*16c10*/  IMAD R3, R12, UR4, RZ ;  /* 0x000000040c037c24 */ /* 0x000fc4000f8e02ff */
[C---:B------:R-:W-:Y:S01]  /*16c20*/  IMAD.WIDE.U32 R4, R204.reuse, UR4, R4 ;  /* 0x00000004cc047c25 */ /* 0x040fe2000f8e0004 */
[----:B------:R-:W1:Y:S03]  /*16c30*/  @P0 LDC R11, c[0x0][0xbf0] ;  /* 0x0002fc00ff0b0b82 */ /* 0x000e660000000800 */
[----:B------:R-:W-:Y:S01]  /*16c40*/  IMAD R3, R204, UR5, R3 ;  /* 0x00000005cc037c24 */ /* 0x000fe2000f8e0203 */
[-C--:B----4-:R-:W-:Y:S01]  /*16c50*/  ISETP.GE.AND P1, PT, R212, R21.reuse, PT ;  /* 0x00000015d400720c */ /* 0x090fe20003f26270 */
[----:B------:R-:W-:Y:S01]  /*16c60*/  ULDC.64 UR4, c[0x0][0xaf0] ;  /* 0x0002bc0000047ab9 */ /* 0x000fe20000000a00 */
[-C--:B------:R-:W-:Y:S01]  /*16c70*/  ISETP.GE.AND P2, PT, R200, R21.reuse, PT ;  /* 0x00000015c800720c */ /* 0x080fe20003f46270 */
[----:B------:R-:W-:Y:S01]  /*16c80*/  IMAD.IADD R5, R5, 0x1, R3 ;  /* 0x0000000105057824 */ /* 0x000fe200078e0203 */
[----:B------:R-:W-:Y:S01]  /*16c90*/  SEL R10, RZ, 0xffffffff, P1 ;  /* 0xffffffffff0a7807 */ /* 0x000fe20000800000 */
[----:B------:R-:W-:Y:S01]  /*16ca0*/  IMAD R3, R14, UR4, RZ ;  /* 0x000000040e037c24 */ /* 0x000fe2000f8e02ff */
[----:B------:R-:W-:Y:S01]  /*16cb0*/  SEL R7, RZ, 0x1, P2 ;  /* 0x00000001ff077807 */ /* 0x000fe20001000000 */
[----:B------:R-:W-:Y:S01]  /*16cc0*/  IMAD.WIDE.U32 R4, R13, UR4, R4 ;  /* 0x000000040d047c25 */ /* 0x000fe2000f8e0004 */
[----:B------:R-:W-:-:S02]  /*16cd0*/  ISETP.GE.AND P2, PT, R211, R21, PT ;  /* 0x00000015d300720c */ /* 0x000fc40003f46270 */
[----:B------:R-:W-:Y:S01]  /*16ce0*/  ISETP.GE.AND P1, PT, R210, R21, PT ;  /* 0x00000015d200720c */ /* 0x000fe20003f26270 */
[----:B------:R-:W-:Y:S01]  /*16cf0*/  IMAD R3, R13, UR5, R3 ;  /* 0x000000050d037c24 */ /* 0x000fe2000f8e0203 */
[----:B------:R-:W-:Y:S01]  /*16d00*/  ULDC.64 UR4, c[0x0][0xae0] ;  /* 0x0002b80000047ab9 */ /* 0x000fe20000000a00 */
[----:B0-----:R-:W-:-:S04]  /*16d10*/  @P0 IMAD.HI.U32 R6, R8, R9, RZ ;  /* 0x0000000908060227 */ /* 0x001fc800078e00ff */
[----:B------:R-:W-:Y:S02]  /*16d20*/  IMAD.SHL.U32 R10, R10, 0x2, RZ ;  /* 0x000000020a0a7824 */ /* 0x000fe400078e00ff */
[----:B------:R-:W-:Y:S02]  /*16d30*/  IMAD.IADD R5, R5, 0x1, R3 ;  /* 0x0000000105057824 */ /* 0x000fe400078e0203 */
[----:B------:R-:W-:Y:S01]  /*16d40*/  IMAD.MOV.U32 R3, RZ, RZ, R8 ;  /* 0x000000ffff037224 */ /* 0x000fe200078e0008 */
[----:B-1----:R-:W-:Y:S01]  /*16d50*/  @P0 SHF.R.U32.HI R3, RZ, R11, R6 ;  /* 0x0000000bff030219 */ /* 0x002fe20000011606 */
[----:B------:R-:W-:Y:S01]  /*16d60*/  IMAD R29, R0, R23, RZ ;  /* 0x00000017001d7224 */ /* 0x000fe200078e02ff */
[----:B------:R-:W-:Y:S02]  /*16d70*/  LOP3.LUT R9, R10, 0x2, R7, 0xe2, !PT ;  /* 0x000000020a097812 */ /* 0x000fe400078ee207 */
[----:B------:R-:W-:Y:S01]  /*16d80*/  SEL R10, RZ, 0xffffffff, P2 ;  /* 0xffffffffff0a7807 */ /* 0x000fe20001000000 */
[--C-:B------:R-:W-:Y:S01]  /*16d90*/  IMAD.MOV R7, RZ, RZ, -R3.reuse ;  /* 0x000000ffff077224 */ /* 0x100fe200078e0a03 */
[----:B------:R-:W-:Y:S01]  /*16da0*/  SHF.R.S32.HI R6, RZ, 0x1f, R3 ;  /* 0x0000001fff067819 */ /* 0x000fe20000011403 */
[----:B------:R-:W-:Y:S01]  /*16db0*/  IMAD.WIDE.U32 R4, R3, UR4, R4 ;  /* 0x0000000403047c25 */ /* 0x000fe2000f8e0004 */
[----:B------:R-:W-:-:S02]  /*16dc0*/  SEL R11, RZ, 0xffffffff, P1 ;  /* 0xffffffffff0b7807 */ /* 0x000fc40000800000 */
[-C--:B------:R-:W-:Y:S01]  /*16dd0*/  ISETP.GE.AND P0, PT, R209, R21.reuse, PT ;  /* 0x00000015d100720c */ /* 0x080fe20003f06270 */
[----:B------:R-:W-:Y:S01]  /*16de0*/  IMAD.SHL.U32 R10, R10, 0x4, RZ ;  /* 0x000000040a0a7824 */ /* 0x000fe200078e00ff */
[----:B------:R-:W-:Y:S01]  /*16df0*/  ISETP.GE.AND P2, PT, R221, R21, PT ;  /* 0x00000015dd00720c */ /* 0x000fe20003f46270 */
[----:B------:R-:W-:Y:S02]  /*16e00*/  IMAD R6, R6, UR4, RZ ;  /* 0x0000000406067c24 */ /* 0x000fe4000f8e02ff */
[----:B------:R-:W-:Y:S01]  /*16e10*/  IMAD.SHL.U32 R11, R11, 0x8, RZ ;  /* 0x000000080b0b7824 */ /* 0x000fe200078e00ff */
[----:B------:R-:W-:Y:S01]  /*16e20*/  LOP3.LUT R0, R10, 0x4, R9, 0xe2, !PT ;  /* 0x000000040a007812 */ /* 0x000fe200078ee209 */
[----:B------:R-:W-:Y:S02]  /*16e30*/  IMAD R7, R23, R7, R8 ;  /* 0x0000000717077224 */ /* 0x000fe400078e0208 */
        /* <DEDUP_REMOVED lines=9> */
[----:B------:R-:W-:Y:S01]  /*16ed0*/  LOP3.LUT R6, R6, 0x10, R3, 0xe2, !PT ;  /* 0x0000001006067812 */ /* 0x000fe200078ee203 */
[----:B------:R-:W-:Y:S01]  /*16ee0*/  IMAD R0, R0, UR4, RZ ;  /* 0x0000000400007c24 */ /* 0x000fe2000f8e02ff */
[----:B------:R-:W-:Y:S02]  /*16ef0*/  SEL R8, RZ, 0xffffffff, P0 ;  /* 0xffffffffff087807 */ /* 0x000fe40000000000 */
[----:B------:R-:W-:Y:S01]  /*16f00*/  ISETP.GE.AND P0, PT, R222, R21, PT ;  /* 0x00000015de00720c */ /* 0x000fe20003f06270 */
[----:B------:R-:W-:Y:S01]  /*16f10*/  IMAD R3, R7, UR5, R0 ;  /* 0x0000000507037c24 */ /* 0x000fe2000f8e0200 */
[----:B------:R-:W-:Y:S01]  /*16f20*/  ULDC.64 UR4, c[0x0][0xa80] ;  /* 0x0002a00000047ab9 */ /* 0x000fe20000000a00 */
[----:B------:R-:W-:Y:S01]  /*16f30*/  IMAD.IADD R0, R219, 0x1, R192 ;  /* 0x00000001db007824 */ /* 0x000fe200078e02c0 */
[----:B------:R-:W-:Y:S01]  /*16f40*/  SEL R7, RZ, 0x40, P0 ;  /* 0x00000040ff077807 */ /* 0x000fe20000000000 */
[----:B------:R-:W-:Y:S01]  /*16f50*/  IMAD.SHL.U32 R9, R8, 0x20, RZ ;  /* 0x0000002008097824 */ /* 0x000fe200078e00ff */
[----:B------:R-:W-:Y:S01]  /*16f60*/  LEA R20, P1, R4, UR4, 0x1 ;  /* 0x0000000404147c11 */ /* 0x000fe2000f8208ff */
[----:B------:R-:W-:Y:S01]  /*16f70*/  IMAD.IADD R3, R5, 0x1, R3 ;  /* 0x0000000105037824 */ /* 0x000fe200078e0203 */
[----:B------:R-:W-:-:S02]  /*16f80*/  ISETP.GE.AND P0, PT, R0, R29, PT ;  /* 0x0000001d0000720c */ /* 0x000fc40003f06270 */
[----:B------:R-:W-:Y:S02]  /*16f90*/  LOP3.LUT R6, R9, 0x20, R6, 0xe2, !PT ;  /* 0x0000002009067812 */ /* 0x000fe400078ee206 */
[----:B------:R-:W-:Y:S02]  /*16fa0*/  LEA.HI.X R3, R4, UR5, R3, 0x1, P1 ;  /* 0x0000000504037c11 */ /* 0x000fe400088f0c03 */
[----:B------:R-:W-:Y:S02]  /*16fb0*/  LOP3.LUT R22, R6, R7, RZ, 0xfc, !PT ;  /* 0x0000000706167212 */ /* 0x000fe400078efcff */
[----:B------:R-:W-:Y:S01]  /*16fc0*/  SEL R5, RZ, 0x80, P2 ;  /* 0x00000080ff057807 */ /* 0x000fe20001000000 */
[----:B------:R0:W1:Y:S03]  /*16fd0*/  SHFL.IDX PT, R6, R20, RZ, 0x181f ;  /* 0x00181fff14067589 */ /* 0x00006600000e0000 */
[----:B------:R-:W-:Y:S01]  /*16fe0*/  LOP3.LUT R23, R22, R5, RZ, 0xfc, !PT ;  /* 0x0000000516177212 */ /* 0x000fe200078efcff */
[----:B------:R0:W3:Y:S01]  /*16ff0*/  SHFL.IDX PT, R7, R3, RZ, 0x181f ;  /* 0x00181fff03077589 */ /* 0x0000e200000e0000 */
[----:B------:R-:W-:Y:S05]  /*17000*/  @P0 BRA `(.L_x_2881) ;  /* 0x00000000007c0947 */ /* 0x000fea0003800000 */
[-C--:B------:R-:W-:Y:S02]  /*17010*/  ISETP.GE.AND P2, PT, R212, R21.reuse, PT ;  /* 0x00000015d400720c */ /* 0x080fe40003f46270 */
[-C--:B------:R-:W-:Y:S02]  /*17020*/  ISETP.GE.AND P1, PT, R200, R21.reuse, PT ;  /* 0x00000015c800720c */ /* 0x080fe40003f26270 */
[-C--:B------:R-:W-:Y:S02]  /*17030*/  ISETP.GE.AND P5, PT, R211, R21.reuse, PT ;  /* 0x00000015d300720c */ /* 0x080fe40003fa6270 */
[----:B------:R-:W-:-:S07]  /*17040*/  ISETP.GE.AND P3, PT, R210, R21, PT ;  /* 0x00000015d200720c */ /* 0x000fce0003f66270 */
[-C--:B-1----:R-:W-:Y:S02]  /*17050*/  @!P2 LEA R8, P0, R212, R6.reuse, 0x1 ;  /* 0x00000006d408a211 */ /* 0x082fe400078008ff */
        /* <DEDUP_REMOVED lines=26> */
.L_x_2881:
[----:B------:R-:W-:Y:S05]  /*17200*/  BSYNC B1 ;  /* 0x0000000000017941 */ /* 0x000fea0003800000 */
.L_x_2880:
[----:B------:R-:W-:Y:S01]  /*17210*/  VIADD R0, R0, 0x20 ;  /* 0x0000002000007836 */ /* 0x000fe20000000000 */
[----:B---34-:R3:W4:Y:S04]  /*17220*/  SHFL.IDX PT, R7, R3, 0x1, 0x181f ;  /* 0x00381f0003077f89 */ /* 0x01872800000e0000 */
[----:B------:R-:W-:Y:S01]  /*17230*/  ISETP.GE.AND P0, PT, R0, R29, PT ;  /* 0x0000001d0000720c */ /* 0x000fe20003f06270 */
[----:B-1----:R3:W1:-:S12]  /*17240*/  SHFL.IDX PT, R6, R20, 0x1, 0x181f ;  /* 0x00381f0014067f89 */ /* 0x00265800000e0000 */
[----:B---3--:R-:W-:Y:S05]  /*17250*/  @P0 BRA `(.L_x_2876) ;  /* 0x00000000007c0947 */ /* 0x008fea0003800000 */
[-C--:B------:R-:W-:Y:S02]  /*17260*/  ISETP.GE.AND P6, PT, R200, R21.reuse, PT ;  /* 0x00000015c800720c */ /* 0x080fe40003fc6270 */
[-C--:B------:R-:W-:Y:S02]  /*17270*/  ISETP.GE.AND P5, PT, R212, R21.reuse, PT ;  /* 0x00000015d400720c */ /* 0x080fe40003fa6270 */
[-C--:B------:R-:W-:Y:S02]  /*17280*/  ISETP.GE.AND P4, PT, R211, R21.reuse, PT ;  /* 0x00000015d300720c */ /* 0x080fe40003f86270 */
[-C--:B------:R-:W-:Y:S02]  /*17290*/  ISETP.GE.AND P3, PT, R210, R21.reuse, PT ;  /* 0x00000015d200720c */ /* 0x080fe40003f66270 */
[-C--:B------:R-:W-:Y:S02]  /*172a0*/  ISETP.GE.AND P2, PT, R209, R21.reuse, PT ;  /* 0x00000015d100720c */ /* 0x080fe40003f46270 */
[----:B------:R-:W-:-:S03]  /*172b0*/  ISETP.GE.AND P1, PT, R208, R21, PT ;  /* 0x00000015d000720c */ /* 0x000fc60003f26270 */
[----:B-1--4-:R-:W-:Y:S02]  /*172c0*/  @!P6 IMAD.WIDE R4, R200, 0x2, R6 ;  /* 0x00000002c804e825 */ /* 0x012fe400078e0206 */
        /* <DEDUP_REMOVED lines=12> */
[-C--:B-1----:R-:W-:Y:S02]  /*17390*/  @!P1 LEA R4, P5, R208, R6.reuse, 0x1 ;  /* 0x00000006d0049211 */ /* 0x082fe400078a08ff */
[-C--:B------:R-:W-:Y:S01]  /*173a0*/  @!P2 LEA.HI.X R15, R209, R7.reuse, R28, 0x1, P4 ;  /* 0x00000007d10fa211 */ /* 0x080fe200020f0c1c */
[----:B------:R3:W-:Y:S01]  /*173b0*/  @!P3 ST.E.128 desc[UR42][R12.64], RZ ;  /* 0x000000ff0c00b985 */ /* 0x0007e2000c101d2a */
[-C--:B0-----:R-:W-:Y:S02]  /*173c0*/  @P0 LEA R20, P3, R222, R6.reuse, 0x1 ;  /* 0x00000006de140211 */ /* 0x081fe400078608ff */
        /* <DEDUP_REMOVED lines=8> */
.L_x_2876:
[----:B------:R-:W-:Y:S05]  /*17450*/  BSYNC B0 ;  /* 0x0000000000007941 */ /* 0x000fea0003800000 */
.L_x_2870:
[----:B------:R-:W-:Y:S02]  /*17460*/  ULDC UR4, c[0x0][0xc3c] ;  /* 0x00030f0000047ab9 */ /* 0x000fe40000000800 */
[----:B------:R-:W-:-:S13]  /*17470*/  ISETP.GE.AND P0, PT, R27, UR4, PT ;  /* 0x000000041b007c0c */ /* 0x000fda000bf06270 */
[----:B------:R-:W-:Y:S05]  /*17480*/  @!P0 BRA `(.L_x_2882) ;  /* 0xfffffe9c004c8947 */ /* 0x000fea000383ffff */
[----:B------:R-:W-:Y:S05]  /*17490*/  BRA `(.L_x_2673) ;  /* 0x0000009000b87947 */ /* 0x000fea0003800000 */
.L_x_2671:
        /* <DEDUP_REMOVED lines=18> */
.L_x_2883:
        /* <DEDUP_REMOVED lines=41> */
.L_x_2889:
        /* <DEDUP_REMOVED lines=12> */
.L_x_2888:
[----:B------:R-:W-:Y:S05]  /*17910*/  BSYNC B0 ;  /* 0x0000000000007941 */ /* 0x000fea0003800000 */
.L_x_2887:
        /* <DEDUP_REMOVED lines=21> */
.L_x_2885:
        /* <DEDUP_REMOVED lines=20> */
.L_x_2890:
        /* <DEDUP_REMOVED lines=57> */
.L_x_2886:
[----:B------:R-:W-:Y:S02]  /*17f40*/  IMAD.MOV.U32 R17, RZ, RZ, RZ ;  /* 0x000000ffff117224 */ /* 0x000fe400078e00ff */
[----:B------:R-:W-:Y:S02]  /*17f50*/  IMAD.U32 R16, RZ, RZ, UR6 ;  /* 0x00000006ff107e24 */ /* 0x000fe4000f8e00ff */
[----:B------:R-:W-:-:S07]  /*17f60*/  IMAD.MOV.U32 R18, RZ, RZ, RZ ;  /* 0x000000ffff127224 */ /* 0x000fce00078e00ff */
.L_x_2891:
[----:B------:R-:W-:-:S13]  /*17f70*/  ISETP.NE.AND P0, PT, R0, RZ, PT ;  /* 0x000000ff0000720c */ /* 0x000fda0003f05270 */
[----:B------:R-:W1:Y:S01]  /*17f80*/  @!P0 S2R R3, SR_CgaCtaId ;  /* 0x0000000000038919 */ /* 0x000e620000008800 */
[----:B------:R-:W-:-:S04]  /*17f90*/  @!P0 MOV R0, 0x400 ;  /* 0x0000040000008802 */ /* 0x000fc80000000f00 */
[----:B-1----:R-:W-:-:S05]  /*17fa0*/  @!P0 LEA R0, R3, R0, 0x18 ;  /* 0x0000000003008211 */ /* 0x002fca00078ec0ff */
[----:B------:R2:W-:Y:S01]  /*17fb0*/  @!P0 STS.128 [R0+0x28cd0], R16 ;  /* 0x028cd01000008388 */ /* 0x0005e20000000c00 */
[----:B------:R-:W-:Y:S06]  /*17fc0*/  BAR.ARV 0x5, 0x180 ;  /* 0x0146000000007b1d */ /* 0x000fec0000002000 */
.L_x_2884:
[----:B--2---:R-:W-:Y:S01]  /*17fd0*/  IMAD.MOV.U32 R0, RZ, RZ, 0x1 ;  /* 0x00000001ff007424 */ /* 0x004fe200078e00ff */
[----:B------:R2:W-:Y:S01]  /*17fe0*/  STL [R1+0x4], RZ ;  /* 0x000004ff01007387 */ /* 0x0005e20000100800 */
[----:B------:R-:W-:Y:S02]  /*17ff0*/  ULDC UR4, c[0x0][0xc3c] ;  /* 0x00030f0000047ab9 */ /* 0x000fe40000000800 */
[----:B-1----:R-:W-:Y:S01]  /*18000*/  ISETP.GE.AND P0, PT, R19, UR4, PT ;  /* 0x0000000413007c0c */ /* 0x002fe2000bf06270 */
[----:B------:R2:W-:Y:S04]  /*18010*/  STL [R1+0x10], R0 ;  /* 0x0000100001007387 */ /* 0x0005e80000100800 */
[----:B------:R2:W-:Y:S08]  /*18020*/  STL [R1+0x48], RZ ;  /* 0x000048ff01007387 */ /* 0x0005f00000100800 */
[----:B--2---:R-:W-:Y:S05]  /*18030*/  @P0 BRA `(.L_x_2892) ;  /* 0x0000008000e80947 */ /* 0x004fea0003800000 */
[----:B------:R-:W1:Y:S01]  /*18040*/  S2UR UR5, SR_CgaCtaId ;  /* 0x00000000000579c3 */ /* 0x000e620000008800 */
[C---:B------:R-:W-:Y:S01]  /*18050*/  IMAD.SHL.U32 R0, R4.reuse, 0x8, RZ ;  /* 0x0000000804007824 */ /* 0x040fe200078e00ff */
[----:B------:R-:W-:Y:S01]  /*18060*/  LOP3.LUT R5, R4, 0x7f, RZ, 0xc0, !PT ;  /* 0x0000007f04057812 */ /* 0x000fe200078ec0ff */
[----:B------:R-:W-:Y:S01]  /*18070*/  UMOV UR4, 0x400 ;  /* 0x0000040000047882 */ /* 0x000fe20000000000 */
[----:B------:R-:W-:Y:S01]  /*18080*/  BSSY B8, `(.L_x_2892) ;  /* 0x0000835000087945 */ /* 0x000fe20003800000 */
[----:B------:R-:W-:Y:S01]  /*18090*/  ULDC.64 UR40, c[0x0][0x198] ;  /* 0x0000660000287ab9 */ /* 0x000fe20000000a00 */
[----:B------:R-:W-:Y:S01]  /*180a0*/  LOP3.LUT R3, R0, 0x1f8, RZ, 0xc0, !PT ;  /* 0x000001f800037812 */ /* 0x000fe200078ec0ff */
[----:B0-----:R-:W-:Y:S01]  /*180b0*/  IMAD.SHL.U32 R2, R5, 0x8, RZ ;  /* 0x0000000805027824 */ /* 0x001fe200078e00ff */
[----:B------:R-:W-:Y:S01]  /*180c0*/  SHF.R.U32.HI R5, RZ, 0x3, R5 ;  /* 0x00000003ff057819 */ /* 0x000fe20000011605 */
[----:B------:R-:W-:Y:S01]  /*180d0*/  ULDC UR37, c[0x0][0xc] ;  /* 0x0000030000257ab9 */ /* 0x000fe20000000800 */
        /* <DEDUP_REMOVED lines=12> */
[----:B------:R0:W-:Y:S04]  /*181a0*/  STL [R1+0x8], RZ ;  /* 0x000008ff01007387 */ /* 0x0001e80000100800 */
[----:B------:R0:W-:Y:S04]  /*181b0*/  STL [R1+0x4], RZ ;  /* 0x000004ff01007387 */ /* 0x0001e80000100800 */
[----:B------:R0:W-:Y:S02]  /*181c0*/  STL [R1+0x10], R0 ;  /* 0x0000100001007387 */ /* 0x0001e40000100800 */
.L_x_3072:
[----:B------:R-:W-:Y:S05]  /*181d0*/  YIELD ;  /* 0x0000000000007946 */ /* 0x000fea0003800000 */
[----:B------:R-:W-:Y:S01]  /*181e0*/  ULDC.64 UR4, c[0x0][0xa28] ;  /* 0x00028a0000047ab9 */ /* 0x000fe20000000a00 */
[----:B------:R-:W-:Y:S01]  /*181f0*/  IMAD.MOV.U32 R9, RZ, RZ, RZ ;  /* 0x000000ffff097224 */ /* 0x000fe200078e00ff */
[----:B------:R-:W-:Y:S01]  /*18200*/  ISETP.NE.U32.AND P0, PT, RZ, UR4, PT ;  /* 0x00000004ff007c0c */ /* 0x000fe2000bf05070 */
[----:B-1----:R-:W1:Y:S01]  /*18210*/  LDC.64 R12, c[0x0][0xa00] ;  /* 0x00028000ff0c7b82 */ /* 0x002e620000000a00 */
[----:B0-----:R-:W-:Y:S01]  /*18220*/  CS2R R6, SRZ ;  /* 0x0000000000067805 */ /* 0x001fe2000001ff00 */
[----:B------:R-:W-:Y:S01]  /*18230*/  ULDC.64 UR6, c[0x0][0xa08] ;  /* 0x0002820000067ab9 */ /* 0x000fe20000000a00 */
[----:B------:R-:W-:Y:S01]  /*18240*/  ISETP.NE.AND.EX P0, PT, RZ, UR5, PT, P0 ;  /* 0x00000005ff007c0c */ /* 0x000fe2000bf05300 */
[----:B------:R-:W-:Y:S01]  /*18250*/  ULDC.64 UR4, c[0x0][0xa18] ;  /* 0x0002860000047ab9 */ /* 0x000fe20000000a00 */
[----:B------:R-:W-:-:S03]  /*18260*/  ULDC.64 UR8, c[0x0][0xa10] ;  /* 0x0002840000087ab9 */ /* 0x000fc60000000a00 */
[----:B--2---:R-:W2:Y:S08]  /*18270*/  LDC.64 R4, c[0x0][0xa08] ;  /* 0x00028200ff047b82 */ /* 0x004eb00000000a00 */
[----:B0-----:R-:W0:Y:S02]  /*18280*/  @P0 LDC.64 R2, c[0x0][0xa28] ;  /* 0x00028a00ff020b82 */ /* 0x001e240000000a00 */
[----:B0-----:R-:W-:-:S05]  /*18290*/  @P0 IMAD.WIDE R2, R19, 0x4, R2 ;  /* 0x0000000413020825 */ /* 0x001fca00078e0202 */
[----:B-----5:R0:W5:Y:S01]  /*182a0*/  @P0 LDG.E R9, desc[UR42][R2.64] ;  /* 0x0000002a02090981 */ /* 0x020162000c1e1900 */
[----:B------:R-:W-:Y:S01]  /*182b0*/  ISETP.NE.U32.AND P0, PT, RZ, UR4, PT ;  /* 0x00000004ff007c0c */ /* 0x000fe2000bf05070 */
[C---:B-1----:R-:W-:Y:S01]  /*182c0*/  IMAD.WIDE R12, R19.reuse, 0x4, R12 ;  /* 0x00000004130c7825 */ /* 0x042fe200078e020c */
[----:B------:R-:W-:Y:S02]  /*182d0*/  ISETP.NE.U32.AND P2, PT, RZ, UR6, PT ;  /* 0x00000006ff007c0c */ /* 0x000fe4000bf45070 */
[----:B------:R-:W-:Y:S01]  /*182e0*/  ISETP.NE.AND.EX P0, PT, RZ, UR5, PT, P0 ;  /* 0x00000005ff007c0c */ /* 0x000fe2000bf05300 */
[----:B------:R-:W-:Y:S01]  /*182f0*/  ULDC.64 UR4, c[0x0][0xa00] ;  /* 0x0002800000047ab9 */ /* 0x000fe20000000a00 */
[----:B------:R-:W-:Y:S01]  /*18300*/  ISETP.NE.U32.AND P4, PT, RZ, UR8, PT ;  /* 0x00000008ff007c0c */ /* 0x000fe2000bf85070 */
[----:B------:R-:W-:Y:S01]  /*18310*/  IMAD.MOV.U32 R0, RZ, RZ, RZ ;  /* 0x000000ffff007224 */ /* 0x000fe200078e00ff */
[----:B------:R-:W-:Y:S01]  /*18320*/  ISETP.NE.U32.AND P1, PT, RZ, UR4, PT ;  /* 0x00000004ff007c0c */ /* 0x000fe2000bf25070 */
[----:B0-----:R-:W0:Y:S01]  /*18330*/  LDC.64 R2, c[0x0][0xa10] ;  /* 0x00028400ff027b82 */ /* 0x001e220000000a00 */
[----:B--2---:R-:W-:-:S02]  /*18340*/  IMAD.WIDE R4, R19, 0x4, R4 ;  /* 0x0000000413047825 */ /* 0x004fc400078e0204 */
[----:B------:R-:W-:-:S05]  /*18350*/  ISETP.NE.AND.EX P3, PT, RZ, UR5, PT, P1 ;  /* 0x00000005ff007c0c */ /* 0x000fca000bf65310 */
[----:B------:R-:W1:Y:S01]  /*18360*/  @P0 LDC.64 R10, c[0x0][0xa18] ;  /* 0x00028600ff0a0b82 */ /* 0x000e620000000a00 */
[----:B------:R-:W-:Y:S01]  /*18370*/  ULDC UR4, c[0x0][0x288] ;  /* 0x0000a20000047ab9 */ /* 0x000fe20000000800 */
[----:B------:R-:W-:Y:S02]  /*18380*/  ISETP.NE.AND.EX P1, PT, RZ, UR7, PT, P2 ;  /* 0x00000007ff007c0c */ /* 0x000fe4000bf25320 */
[----:B------:R-:W-:-:S04]  /*18390*/  ISETP.NE.AND.EX P2, PT, RZ, UR9, PT, P4 ;  /* 0x00000009ff007c0c */ /* 0x000fc8000bf45340 */
[----:B------:R-:W2:Y:S07]  /*183a0*/  @P3 LDG.E R6, desc[UR42][R12.64] ;  /* 0x0000002a0c063981 */ /* 0x000eae000c1e1900 */
[----:B------:R-:W5:Y:S01]  /*183b0*/  @P1 LDG.E R7, desc[UR42][R4.64] ;  /* 0x0000002a04071981 */ /* 0x000f62000c1e1900 */
        /* <DEDUP_REMOVED lines=15> */
[----:B--2---:R0:W-:Y:S01]  /*184b0*/  STL [R1+0x38], R6 ;  /* 0x0000380601007387 */ /* 0x0041e20000100800 */
[----:B------:R-:W-:Y:S02]  /*184c0*/  IMAD.MOV.U32 R11, RZ, RZ, R6 ;  /* 0x000000ffff0b7224 */ /* 0x000fe400078e0006 */
[----:B0-----:R-:W-:Y:S01]  /*184d0*/  IMAD.U32 R6, RZ, RZ, UR4 ;  /* 0x00000004ff067e24 */ /* 0x001fe2000f8e00ff */
[----:B------:R-:W-:Y:S06]  /*184e0*/  @P0 BRA `(.L_x_2893) ;  /* 0x0000000000140947 */ /* 0x000fec0003800000 */
[----:B------:R-:W-:Y:S05]  /*184f0*/  @!P3 BRA `(.L_x_2893) ;  /* 0x000000000010b947 */ /* 0x000fea0003800000 */
[----:B------:R-:W2:Y:S04]  /*18500*/  LDG.E R8, desc[UR42][R12.64] ;  /* 0x0000002a0c087981 */ /* 0x000ea8000c1e1900 */
[----:B------:R-:W2:Y:S02]  /*18510*/  LDG.E R12, desc[UR42][R12.64+0x4] ;  /* 0x0000042a0c0c7981 */ /* 0x000ea4000c1e1900 */
[----:B--2---:R-:W-:-:S05]  /*18520*/  IMAD.IADD R11, R12, 0x1, -R8 ;  /* 0x000000010c0b7824 */ /* 0x004fca00078e0a08 */
[----:B------:R0:W-:Y:S02]  /*18530*/  STL [R1+0x38], R11 ;  /* 0x0000380b01007387 */ /* 0x0001e40000100800 */
.L_x_2893:
[----:B-----5:R-:W-:Y:S01]  /*18540*/  IMAD.IADD R7, R7, 0x1, R9 ;  /* 0x0000000107077824 */ /* 0x020fe200078e0209 */
[----:B------:R-:W-:Y:S02]  /*18550*/  ULDC.64 UR4, c[0x0][0xa20] ;  /* 0x0002880000047ab9 */ /* 0x000fe40000000a00 */
[----:B------:R-:W-:Y:S02]  /*18560*/  ISETP.NE.U32.AND P0, PT, RZ, UR4, PT ;  /* 0x00000004ff007c0c */ /* 0x000fe4000bf05070 */
[----:B------:R1:W-:Y:S02]  /*18570*/  STL [R1+0x20], R7 ;  /* 0x0000200701007387 */ /* 0x0003e40000100800 */
[----:B------:R-:W-:-:S13]  /*18580*/  ISETP.NE.AND.EX P0, PT, RZ, UR5, PT, P0 ;  /* 0x00000005ff007c0c */ /* 0x000fda000bf05300 */
[----:B-1----:R-:W-:Y:S05]  /*18590*/  @!P0 BRA `(.L_x_2894) ;  /* 0x0000000000108947 */ /* 0x002fea0003800000 */
[----:B------:R-:W1:Y:S02]  /*185a0*/  LDC.64 R6, c[0x0][0xa20] ;  /* 0x00028800ff067b82 */ /* 0x000e640000000a00 */
[----:B-1----:R-:W-:-:S06]  /*185b0*/  IMAD.WIDE R6, R19, 0x4, R6 ;  /* 0x0000000413067825 */ /* 0x002fcc00078e0206 */
[----:B------:R1:W5:Y:S01]  /*185c0*/  LDG.E R6, desc[UR42][R6.64] ;  /* 0x0000002a06067981 */ /* 0x000362000c1e1900 */
[----:B------:R-:W-:Y:S05]  /*185d0*/  BRA `(.L_x_2895) ;  /* 0x0000000000107947 */ /* 0x000fea0003800000 */
.L_x_2894:
[----:B------:R-:W-:Y:S05]  /*185e0*/  @!P1 BRA `(.L_x_2895) ;  /* 0x00000000000c9947 */ /* 0x000fea0003800000 */
[----:B------:R-:W2:Y:S04]  /*185f0*/  LDG.E R6, desc[UR42][R4.64] ;  /* 0x0000002a04067981 */ /* 0x000ea8000c1e1900 */
[----:B------:R-:W2:Y:S02]  /*18600*/  LDG.E R4, desc[UR42][R4.64+0x4] ;  /* 0x0000042a04047981 */ /* 0x000ea4000c1e1900 */
[----:B--2---:R-:W-:-:S07]  /*18610*/  IMAD.IADD R6, R4, 0x1, -R6 ;  /* 0x0000000104067824 */ /* 0x004fce00078e0a06 */
.L_x_2895:
[----:B------:R-:W2:Y:S04]  /*18620*/  @P2 LDG.E R4, desc[UR42][R2.64] ;  /* 0x0000002a02042981 */ /* 0x000ea8000c1e1900 */
[----:B------:R3:W2:Y:S01]  /*18630*/  @P2 LDG.E R2, desc[UR42][R2.64+0x4] ;  /* 0x0000042a02022981 */ /* 0x0006a2000c1e1900 */
[----:B------:R-:W-:Y:S02]  /*18640*/  IMAD.SHL.U32 R12, R17, 0x40, RZ ;  /* 0x00000040110c7824 */ /* 0x000fe400078e00ff */
[----:B-----5:R-:W-:Y:S02]  /*18650*/  IMAD.IADD R9, R6, 0x1, -R9 ;  /* 0x0000000106097824 */ /* 0x020fe400078e0a09 */
[----:B------:R-:W-:Y:S01]  /*18660*/  VIADD R8, R12, 0x3f ;  /* 0x0000003f0c087836 */ /* 0x000fe20000000000 */
[----:B------:R4:W-:Y:S01]  /*18670*/  STL [R1+0x28], R12 ;  /* 0x0000280c01007387 */ /* 0x0009e20000100800 */
[----:B---3--:R-:W3:Y:S02]  /*18680*/  LDC R3, c[0x0][0x448] ;  /* 0x00011200ff037b82 */ /* 0x008ee40000000800 */
[----:B---3--:R-:W-:-:S13]  /*18690*/  ISETP.NE.AND P1, PT, R3, 0x1, PT ;  /* 0x000000010300780c */ /* 0x008fda0003f25270 */
[----:B------:R-:W3:Y:S08]  /*186a0*/  @P1 LDC R3, c[0x0][0x44c] ;  /* 0x00011300ff031b82 */ /* 0x000ef00000000800 */
[----:B------:R-:W0:Y:S01]  /*186b0*/  @P1 LDC R5, c[0x0][0x450] ;  /* 0x00011400ff051b82 */ /* 0x000e220000000800 */
[----:B--2---:R-:W-:Y:S02]  /*186c0*/  @P2 IMAD.IADD R10, R2, 0x1, -R4 ;  /* 0x00000001020a2824 */ /* 0x004fe400078e0a04 */
[----:B---3--:R-:W-:-:S04]  /*186d0*/  @P1 IMAD.HI.U32 R2, R8, R3, RZ ;  /* 0x0000000308021227 */ /* 0x008fc800078e00ff */
[----:B------:R-:W-:Y:S01]  /*186e0*/  IMAD.IADD R6, R9, 0x1, R10 ;  /* 0x0000000109067824 */ /* 0x000fe200078e020a */
[----:B0-----:R-:W-:-:S03]  /*186f0*/  @P1 SHF.R.U32.HI R8, RZ, R5, R2 ;  /* 0x00000005ff081219 */ /* 0x001fc60000011602 */
[C---:B------:R-:W-:Y:S01]  /*18700*/  VIADD R2, R6.reuse, 0x3f ;  /* 0x0000003f06027836 */ /* 0x040fe20000000000 */
[----:B------:R-:W-:-:S04]  /*18710*/  IADD3 R20, R6, 0x1, -R11 ;  /* 0x0000000106147810 */ /* 0x000fc80007ffe80b */
[----:B------:R-:W-:Y:S01]  /*18720*/  SHF.R.S32.HI R3, RZ, 0x1f, R2 ;  /* 0x0000001fff037819 */ /* 0x000fe20000011402 */
[----:B------:R-:W-:-:S03]  /*18730*/  IMAD.IADD R8, R20, 0x1, R8 ;  /* 0x0000000114087824 */ /* 0x000fc600078e0208 */
[----:B------:R-:W-:Y:S02]  /*18740*/  LEA.HI R21, R3, R2, RZ, 0x6 ;  /* 0x0000000203157211 */ /* 0x000fe400078f30ff */
[----:B------:R-:W0:Y:S02]  /*18750*/  LDC.64 R2, c[0x0][0x9e0] ;  /* 0x00027800ff027b82 */ /* 0x000e240000000a00 */
[----:B------:R-:W-:Y:S02]  /*18760*/  SHF.R.S32.HI R21, RZ, 0x6, R21 ;  /* 0x00000006ff157819 */ /* 0x000fe40000011415 */
[----:B0-----:R-:W-:Y:S01]  /*18770*/  ISETP.GE.AND P3, PT, R3, 0x1, PT ;  /* 0x000000010300780c */ /* 0x001fe20003f66270 */
[----:B-1----:R-:W-:-:S12]  /*18780*/  IMAD.IADD R7, R8, 0x1, R2 ;  /* 0x0000000108077824 */ /* 0x002fd800078e0202 */
[----:B----4-:R-:W-:Y:S05]  /*18790*/  @!P3 BRA `(.L_x_2896) ;  /* 0x000000000048b947 */ /* 0x010fea0003800000 */
        /* <DEDUP_REMOVED lines=11> */
.L_x_2898:
[----:B------:R-:W-:-:S13]  /*18850*/  ISETP.NE.AND P0, PT, R3, 0x1, PT ;  /* 0x000000010300780c */ /* 0x000fda0003f05270 */
[----:B------:R-:W0:Y:S02]  /*18860*/  @P0 LDC.64 R4, c[0x0][0x9e8] ;  /* 0x00027a00ff040b82 */ /* 0x000e240000000a00 */
[----:B0-----:R-:W-:-:S05]  /*18870*/  @P0 IMAD.HI.U32 R4, R2, R4, RZ ;  /* 0x0000000402040227 */ /* 0x001fca00078e00ff */
[----:B------:R-:W-:-:S07]  /*18880*/  @P0 SHF.R.U32.HI R2, RZ, R5, R4 ;  /* 0x00000005ff020219 */ /* 0x000fce0000011604 */
.L_x_2899:
[----:B------:R-:W-:Y:S05]  /*18890*/  BSYNC B0 ;  /* 0x0000000000007941 */ /* 0x000fea0003800000 */
.L_x_2897:
[----:B------:R-:W-:-:S05]  /*188a0*/  IMAD R2, R2, R3, R3 ;  /* 0x0000000302027224 */ /* 0x000fca00078e0203 */
[----:B------:R-:W-:-:S07]  /*188b0*/  VIMNMX R7, R7, R2, PT ;  /* 0x0000000207077248 */ /* 0x000fce0003fe0100 */
.L_x_2896:
[----:B------:R-:W0:Y:S01]  /*188c0*/  @P1 LDC R4, c[0x0][0x44c] ;  /* 0x00011300ff041b82 */ /* 0x000e220000000800 */
[----:B------:R-:W-:Y:S01]  /*188d0*/  IMAD.MOV.U32 R2, RZ, RZ, R12 ;  /* 0x000000ffff027224 */ /* 0x000fe200078e000c */
[----:B------:R-:W-:Y:S01]  /*188e0*/  ULDC UR4, c[0x0][0x9dc] ;  /* 0x0002770000047ab9 */ /* 0x000fe20000000800 */
[----:B------:R-:W-:-:S05]  /*188f0*/  IMAD.IADD R17, R6, 0x1, -R11 ;  /* 0x0000000106117824 */ /* 0x000fca00078e0a0b */
[----:B------:R-:W1:Y:S01]  /*18900*/  @P1 LDC R5, c[0x0][0x450] ;  /* 0x00011400ff051b82 */ /* 0x000e620000000800 */
[----:B0-----:R-:W-:-:S05]  /*18910*/  @P1 IMAD.HI.U32 R4, R12, R4, RZ ;  /* 0x000000040c041227 */ /* 0x001fca00078e00ff */
[----:B-1----:R-:W-:-:S05]  /*18920*/  @P1 SHF.R.U32.HI R2, RZ, R5, R4 ;  /* 0x00000005ff021219 */ /* 0x002fca0000011604 */
        /* <DEDUP_REMOVED lines=13> */
.L_x_2902:
[----:B------:R-:W-:-:S13]  /*18a00*/  ISETP.NE.AND P0, PT, R3, 0x1, PT ;  /* 0x000000010300780c */ /* 0x000fda0003f05270 */
[----:B------:R-:W0:Y:S02]  /*18a10*/  @P0 LDC.64 R4, c[0x0][0x9e8] ;  /* 0x00027a00ff040b82 */ /* 0x000e240000000a00 */
[----:B0-----:R-:W-:-:S05]  /*18a20*/  @P0 IMAD.HI.U32 R4, R6, R4, RZ ;  /* 0x0000000406040227 */ /* 0x001fca00078e00ff */
[----:B------:R-:W-:-:S07]  /*18a30*/  @P0 SHF.R.U32.HI R6, RZ, R5, R4 ;  /* 0x00000005ff060219 */ /* 0x000fce0000011604 */
.L_x_2903:
[----:B------:R-:W-:Y:S05]  /*18a40*/  BSYNC B0 ;  /* 0x0000000000007941 */ /* 0x000fea0003800000 */
.L_x_2901:
[----:B------:R-:W-:-:S05]  /*18a50*/  IMAD R3, R6, R3, RZ ;  /* 0x0000000306037224 */ /* 0x000fca00078e02ff */
[----:B------:R-:W-:-:S07]  /*18a60*/  VIMNMX R2, R2, R3, !PT ;  /* 0x0000000302027248 */ /* 0x000fce0007fe0100 */
.L_x_2900:
[----:B------:R-:W-:Y:S01]  /*18a70*/  VIADD R7, R7, 0x3f ;  /* 0x0000003f07077836 */ /* 0x000fe20000000000 */
[----:B------:R-:W-:Y:S04]  /*18a80*/  BSSY B0, `(.L_x_2904) ;  /* 0x00001c6000007945 */ /* 0x000fe80003800000 */
[----:B------:R-:W-:-:S04]  /*18a90*/  SHF.R.S32.HI R3, RZ, 0x1f, R7 ;  /* 0x0000001fff037819 */ /* 0x000fc80000011407 */
[----:B------:R-:W-:Y:S02]  /*18aa0*/  LEA.HI R4, R3, R7, RZ, 0x6 ;  /* 0x0000000703047211 */ /* 0x000fe400078f30ff */
[----:B------:R-:W-:Y:S02]  /*18ab0*/  SHF.R.S32.HI R3, RZ, 0x1f, R2 ;  /* 0x0000001fff037819 */ /* 0x000fe40000011402 */
[----:B------:R-:W-:Y:S02]  /*18ac0*/  SHF.R.S32.HI R4, RZ, 0x6, R4 ;  /* 0x00000006ff047819 */ /* 0x000fe40000011404 */
[----:B------:R-:W-:-:S04]  /*18ad0*/  LEA.HI R2, R3, R2, RZ, 0x6 ;  /* 0x0000000203027211 */ /* 0x000fc800078f30ff */
[----:B------:R-:W-:-:S04]  /*18ae0*/  SHF.R.S32.HI R2, RZ, 0x6, R2 ;  /* 0x00000006ff027819 */ /* 0x000fc80000011402 */
[----:B------:R-:W-:Y:S02]  /*18af0*/  VIMNMX R3, RZ, R2, !PT ;  /* 0x00000002ff037248 */ /* 0x000fe40007fe0100 */
[----:B------:R-:W-:-:S03]  /*18b00*/  VIMNMX R2, R21, R4, PT ;  /* 0x0000000415027248 */ /* 0x000fc60003fe0100 */
[--C-:B------:R-:W-:Y:S02]  /*18b10*/  IMAD R3, R3, 0x40, -R9.reuse ;  /* 0x0000004003037824 */ /* 0x100fe400078e0a09 */
[----:B------:R-:W-:-:S03]  /*18b20*/  IMAD R2, R2, 0x40, -R9 ;  /* 0x0000004002027824 */ /* 0x000fc600078e0a09 */
[----:B------:R-:W-:Y:S02]  /*18b30*/  VIMNMX R3, RZ, R3, !PT ;  /* 0x00000003ff037248 */ /* 0x000fe40007fe0100 */
[----:B------:R-:W-:-:S04]  /*18b40*/  VIMNMX R2, R2, R10, PT ;  /* 0x0000000a02027248 */ /* 0x000fc80003fe0100 */
[----:B------:R-:W-:Y:S02]  /*18b50*/  ISETP.GT.AND P0, PT, R2, R3, PT ;  /* 0x000000030200720c */ /* 0x000fe40003f04270 */
[----:B------:R-:W-:-:S11]  /*18b60*/  SHF.R.U32.HI R3, RZ, 0x6, R3 ;  /* 0x00000006ff037819 */ /* 0x000fd60000011603 */
[----:B------:R-:W-:-:S05]  /*18b70*/  @P0 VIADD R2, R2, 0x3f ;  /* 0x0000003f02020836 */ /* 0x000fca0000000000 */
[----:B------:R-:W-:-:S04]  /*18b80*/  @P0 SHF.R.S32.HI R4, RZ, 0x1f, R2 ;  /* 0x0000001fff040819 */ /* 0x000fc80000011402 */
[----:B------:R-:W-:Y:S01]  /*18b90*/  @P0 LEA.HI R2, R4, R2, RZ, 0x6 ;  /* 0x0000000204020211 */ /* 0x000fe200078f30ff */
[----:B------:R-:W-:-:S03]  /*18ba0*/  IMAD.MOV.U32 R4, RZ, RZ, R3 ;  /* 0x000000ffff047224 */ /* 0x000fc600078e0003 */
[----:B------:R-:W-:Y:S02]  /*18bb0*/  @P0 SHF.R.S32.HI R4, RZ, 0x6, R2 ;  /* 0x00000006ff040819 */ /* 0x000fe40000011402 */
[----:B------:R-:W-:Y:S02]  /*18bc0*/  PLOP3.LUT P0, PT, PT, PT, PT, 0x80, 0x0 ;  /* 0x000000000000781c */ /* 0x000fe40003f0f070 */
[----:B------:R-:W-:-:S13]  /*18bd0*/  ISETP.GT.AND P1, PT, R4, R3, PT ;  /* 0x000000030400720c */ /* 0x000fda0003f24270 */
[----:B------:R-:W-:Y:S05]  /*18be0*/  @!P1 BRA `(.L_x_2905) ;  /* 0x0000001800bc9947 */ /* 0x000fea0003800000 */
[----:B------:R-:W-:Y:S01]  /*18bf0*/  UMOV UR4, 0xffffffff ;  /* 0xffffffff00047882 */ /* 0x000fe20000000000 */
[----:B------:R-:W-:Y:S02]  /*18c00*/  SEL R2, R19, RZ, !P2 ;  /* 0x000000ff13027207 */ /* 0x000fe40005000000 */
[----:B------:R-:W-:Y:S05]  /*18c10*/  BRA.DIV UR4, `(.L_x_2906) ;  /* 0x0000008604f07947 */ /* 0x000fea000b800000 */
[----:B------:R-:W0:Y:S02]  /*18c20*/  S2R R5, SR_TID.X ;  /* 0x0000000000057919 */ /* 0x000e240000002100 */
[----:B0-----:R-:W-:-:S04]  /*18c30*/  SHF.R.U32.HI R5, RZ, 0x5, R5 ;  /* 0x00000005ff057819 */ /* 0x001fc80000011605 */
[----:B------:R-:W-:-:S05]  /*18c40*/  LOP3.LUT R5, R5, 0x3, RZ, 0xc0, !PT ;  /* 0x0000000305057812 */ /* 0x000fca00078ec0ff */
[----:B------:R0:W1:Y:S02]  /*18c50*/  SHFL.IDX PT, R14, R5, RZ, 0x1f ;  /* 0x00001fff050e7589 */ /* 0x00006400000e0000 */
.L_x_3116:
[----:B-1----:R-:W-:Y:S02]  /*18c60*/  ISETP.NE.AND P0, PT, R14, RZ, PT ;  /* 0x000000ff0e00720c */ /* 0x002fe40003f05270 */
[----:B------:R-:W-:-:S11]  /*18c70*/  PLOP3.LUT P6, PT, PT, PT, PT, 0x8, 0x0 ;  /* 0x000000000000781c */ /* 0x000fd60003fce170 */
[----:B------:R-:W-:Y:S05]  /*18c80*/  @P0 BRA `(.L_x_2907) ;  /* 0x00000000000c0947 */ /* 0x000fea0003800000 */
[----:B------:R-:W-:-:S03]  /*18c90*/  UMOV UR4, 0xffffffff ;  /* 0xffffffff00047882 */ /* 0x000fc60000000000 */
[----:B------:R-:W-:Y:S05]  /*18ca0*/  BRA.DIV UR4, `(.L_x_2908) ;  /* 0x0000008a04007947 */ /* 0x000fea000b800000 */
[----:B------:R-:W-:-:S13]  /*18cb0*/  ELECT P6, URZ, PT ;  /* 0x00000000003f782f */ /* 0x000fda00038c0000 */
.L_x_2907:
[----:B0-----:R-:W2:Y:S04]  /*18cc0*/  LDL R5, [R1+0x48] ;  /* 0x0000480001057983 */ /* 0x001ea80000100800 */
[----:B------:R-:W3:Y:S01]  /*18cd0*/  LDL R7, [R1] ;  /* 0x0000000001077983 */ /* 0x000ee20000100800 */
        /* <DEDUP_REMOVED lines=8> */
.L_x_3119:
[----:B------:R-:W-:Y:S05]  /*18d60*/  BSYNC B1 ;  /* 0x0000000000017941 */ /* 0x000fea0003800000 */
.L_x_2909:
[----:B------:R-:W-:Y:S04]  /*18d70*/  BSSY B1, `(.L_x_2911) ;  /* 0x00000be000017945 */ /* 0x000fe80003800000 */
[----:B------:R-:W-:Y:S05]  /*18d80*/  @!P6 BRA `(.L_x_2912) ;  /* 0x0000000800f0e947 */ /* 0x000fea0003800000 */
[----:B------:R-:W2:Y:S04]  /*18d90*/  LDL R9, [R1] ;  /* 0x0000000001097983 */ /* 0x000ea80000100800 */
[----:B0-----:R-:W2:Y:S04]  /*18da0*/  LDL R6, [R1+0x8] ;  /* 0x0000080001067983 */ /* 0x001ea80000100800 */
[----:B------:R-:W3:Y:S01]  /*18db0*/  LDL R8, [R1+0x14] ;  /* 0x0000140001087983 */ /* 0x000ee20000100800 */
[----:B------:R-:W-:Y:S01]  /*18dc0*/  BSSY B2, `(.L_x_2913) ;  /* 0x0000008000027945 */ /* 0x000fe20003800000 */
[----:B------:R-:W0:Y:S02]  /*18dd0*/  S2R R7, SR_TID.X ;  /* 0x0000000000077919 */ /* 0x000e240000002100 */
[----:B0-----:R-:W-:-:S04]  /*18de0*/  LOP3.LUT R7, R7, 0x7f, RZ, 0xc0, !PT ;  /* 0x0000007f07077812 */ /* 0x001fc800078ec0ff */
[----:B------:R-:W-:Y:S01]  /*18df0*/  ISETP.NE.AND P1, PT, R7, RZ, PT ;  /* 0x000000ff0700720c */ /* 0x000fe20003f25270 */
[----:B--2---:R-:W-:Y:S01]  /*18e00*/  IMAD R6, R6, 0x8, R9 ;  /* 0x0000000806067824 */ /* 0x004fe200078e0209 */
[----:B---3--:R-:W-:-:S04]  /*18e10*/  SHF.L.U32 R9, R8, 0x1f, RZ ;  /* 0x0000001f08097819 */ /* 0x008fc800000006ff */
[----:B------:R-:W0:Y:S02]  /*18e20*/  SYNCS.PHASECHK.TRANS64.TRYWAIT P0, [R6+URZ+0x28ca0], R9 ;  /* 0x028ca009060075a7 */ /* 0x000e24000800017f */
[----:B0-----:R-:W-:Y:S05]  /*18e30*/  @!P0 BRA `(.L_x_2914) ;  /* 0x0000008400d48947 */ /* 0x001fea0003800000 */
.L_x_3120:
[----:B------:R-:W-:Y:S05]  /*18e40*/  BSYNC B2 ;  /* 0x0000000000027941 */ /* 0x000fea0003800000 */
.L_x_2913:
        /* <DEDUP_REMOVED lines=9> */
.L_x_2916:
[----:B------:R-:W-:Y:S05]  /*18ee0*/  BSYNC B2 ;  /* 0x0000000000027941 */ /* 0x000fea0003800000 */
.L_x_2915:
[----:B------:R-:W2:Y:S04]  /*18ef0*/  LDL R8, [R1] ;  /* 0x0000000001087983 */ /* 0x000ea80000100800 */
        /* <DEDUP_REMOVED lines=13> */
.L_x_2917:
        /* <DEDUP_REMOVED lines=13> */
.L_x_3121:
[----:B------:R-:W-:Y:S05]  /*190a0*/  BSYNC B2 ;  /* 0x0000000000027941 */ /* 0x000fea0003800000 */
.L_x_2918:
[----:B------:R-:W-:Y:S01]  /*190b0*/  BSSY B2, `(.L_x_2920) ;  /* 0x000000b000027945 */ /* 0x000fe20003800000 */
[----:B------:R-:W-:Y:S02]  /*190c0*/  IMAD.MOV.U32 R10, RZ, RZ, 0x0 ;  /* 0x00000000ff0a7424 */ /* 0x000fe400078e00ff */
[----:B------:R-:W-:Y:S01]  /*190d0*/  IMAD.MOV.U32 R11, RZ, RZ, 0x12f00000 ;  /* 0x12f00000ff0b7424 */ /* 0x000fe200078e00ff */
[----:B------:R-:W-:Y:S06]  /*190e0*/  @P1 BRA `(.L_x_2921) ;  /* 0x00000000001c1947 */ /* 0x000fec0003800000 */
[----:B------:R-:W2:Y:S01]  /*190f0*/  S2R R8, SR_TID.X ;  /* 0x0000000000087919 */ /* 0x000ea20000002100 */
[----:B------:R-:W-:-:S04]  /*19100*/  IMAD.MOV.U32 R7, RZ, RZ, 0x10000 ;  /* 0x00010000ff077424 */ /* 0x000fc800078e00ff */
[----:B------:R3:W-:Y:S01]  /*19110*/  SYNCS.ARRIVE.TRANS64 RZ, [R6+URZ+0x28cb0], R7 ;  /* 0x028cb00706ff79a7 */ /* 0x0007e2000800003f */
[----:B--2---:R-:W-:-:S04]  /*19120*/  LOP3.LUT R8, R8, 0x1f, RZ, 0xc0, !PT ;  /* 0x0000001f08087812 */ /* 0x004fc800078ec0ff */
[----:B------:R-:W-:-:S13]  /*19130*/  ISETP.NE.AND P0, PT, R8, RZ, PT ;  /* 0x000000ff0800720c */ /* 0x000fda0003f05270 */
[----:B---3--:R-:W-:Y:S05]  /*19140*/  @!P0 BRA `(.L_x_2921) ;  /* 0x0000000000048947 */ /* 0x008fea0003800000 */
[----:B------:R-:W-:Y:S01]  /*19150*/  BPT.TRAP 0x1 ;  /* 0x000000040000795c */ /* 0x000fe20000300000 */
.L_x_2921:
[----:B------:R-:W-:Y:S05]  /*19160*/  BSYNC B2 ;  /* 0x0000000000027941 */ /* 0x000fea0003800000 */
.L_x_2920:
[----:B------:R-:W2:Y:S04]  /*19170*/  LDL R8, [R1] ;  /* 0x0000000001087983 */ /* 0x000ea80000100800 */
        /* <DEDUP_REMOVED lines=10> */
.L_x_2922:
        /* <DEDUP_REMOVED lines=15> */
.L_x_2923:
        /* <DEDUP_REMOVED lines=15> */
.L_x_2924:
        /* <DEDUP_REMOVED lines=15> */
.L_x_2925:
        /* <DEDUP_REMOVED lines=15> */
.L_x_2926:
        /* <DEDUP_REMOVED lines=15> */
.L_x_2927:
        /* <DEDUP_REMOVED lines=15> */
.L_x_2928:
        /* <DEDUP_REMOVED lines=15> */
.L_x_2929:
        /* <DEDUP_REMOVED lines=10> */
.L_x_2912:
[----:B------:R-:W-:Y:S05]  /*19950*/  BSYNC B1 ;  /* 0x0000000000017941 */ /* 0x000fea0003800000 */
.L_x_2911:
[----:B------:R-:W0:Y:S04]  /*19960*/  LDL.LU R9, [R1+0x8] ;  /* 0x0000080001097983 */ /* 0x000e280000300800 */
[----:B------:R-:W2:Y:S01]  /*19970*/  LDL.LU R8, [R1+0x14] ;  /* 0x0000140001087983 */ /* 0x000ea20000300800 */
[----:B------:R-:W-:Y:S01]  /*19980*/  VIADD R4, R4, 0xfffffffe ;  /* 0xfffffffe04047836 */ /* 0x000fe20000000000 */
[----:B------:R-:W-:-:S04]  /*19990*/  PLOP3.LUT P0, PT, PT, PT, PT, 0x8, 0x0 ;  /* 0x000000000000781c */ /* 0x000fc80003f0e170 */
[----:B------:R-:W-:Y:S01]  /*199a0*/  ISETP.GE.AND P2, PT, R4, R3, PT ;  /* 0x000000030400720c */ /* 0x000fe20003f46270 */
[----:B0-----:R-:W-:-:S05]  /*199b0*/  VIADD R5, R9, 0x1 ;  /* 0x0000000109057836 */ /* 0x001fca0000000000 */
[----:B------:R-:W-:-:S04]  /*199c0*/  ISETP.NE.AND P1, PT, R5, 0x2, PT ;  /* 0x000000020500780c */ /* 0x000fc80003f25270 */
[----:B------:R-:W-:Y:S02]  /*199d0*/  SEL R6, RZ, 0x1, P1 ;  /* 0x00000001ff067807 */ /* 0x000fe40000800000 */
[----:B------:R-:W-:Y:S02]  /*199e0*/  SEL R5, R5, RZ, P1 ;  /* 0x000000ff05057207 */ /* 0x000fe40000800000 */
[----:B--2---:R-:W-:-:S03]  /*199f0*/  LOP3.LUT R8, R8, R6, RZ, 0x3c, !PT ;  /* 0x0000000608087212 */ /* 0x004fc600078e3cff */
[----:B------:R0:W-:Y:S04]  /*19a00*/  STL [R1+0x8], R5 ;  /* 0x0000080501007387 */ /* 0x0001e80000100800 */
[----:B------:R0:W-:Y:S01]  /*19a10*/  STL [R1+0x14], R8 ;  /* 0x0000140801007387 */ /* 0x0001e20000100800 */
[----:B------:R-:W-:Y:S05]  /*19a20*/  @!P2 BRA `(.L_x_2905) ;  /* 0x0000000c002ca947 */ /* 0x000fea0003800000 */
.L_x_2949:
[----:B------:R-:W-:Y:S05]  /*19a30*/  YIELD ;  /* 0x0000000000007946 */ /* 0x000fea0003800000 */
[----:B------:R-:W-:Y:S04]  /*19a40*/  BSSY B1, `(.L_x_2930) ;  /* 0x00000bd000017945 */ /* 0x000fe80003800000 */
[----:B-1----:R-:W-:Y:S05]  /*19a50*/  @!P6 BRA `(.L_x_2931) ;  /* 0x0000000800ece947 */ /* 0x002fea0003800000 */
[----:B0-----:R-:W2:Y:S04]  /*19a60*/  LDL R8, [R1] ;  /* 0x0000000001087983 */ /* 0x001ea80000100800 */
[----:B------:R-:W2:Y:S04]  /*19a70*/  LDL R5, [R1+0x8] ;  /* 0x0000080001057983 */ /* 0x000ea80000100800 */
        /* <DEDUP_REMOVED lines=9> */
.L_x_3122:
[----:B------:R-:W-:Y:S05]  /*19b10*/  BSYNC B2 ;  /* 0x0000000000027941 */ /* 0x000fea0003800000 */
.L_x_2932:
        /* <DEDUP_REMOVED lines=9> */
.L_x_2935:
[----:B------:R-:W-:Y:S05]  /*19bb0*/  BSYNC B2 ;  /* 0x0000000000027941 */ /* 0x000fea0003800000 */
.L_x_2934:
[----:B------:R-:W2:Y:S04]  /*19bc0*/  LDL R8, [R1] ;  /* 0x0000000001087983 */ /* 0x000ea80000100800 */
        /* <DEDUP_REMOVED lines=12> */
.L_x_2936:
        /* <DEDUP_REMOVED lines=13> */
.L_x_3123:
[----:B------:R-:W-:Y:S05]  /*19d60*/  BSYNC B2 ;  /* 0x0000000000027941 */ /* 0x000fea0003800000 */
.L_x_2937:
        /* <DEDUP_REMOVED lines=11> */
.L_x_2940:
[----:B------:R-:W-:Y:S05]  /*19e20*/  BSYNC B2 ;  /* 0x0000000000027941 */ /* 0x000fea0003800000 */
.L_x_2939:
        /* <DEDUP_REMOVED lines=11> */
.L_x_2941:
        /* <DEDUP_REMOVED lines=15> */
.L_x_2942:
        /* <DEDUP_REMOVED lines=15> */
.L_x_2943:
        /* <DEDUP_REMOVED lines=15> */
.L_x_2944:
        /* <DEDUP_REMOVED lines=15> */
.L_x_2945:
        /* <DEDUP_REMOVED lines=15> */
.L_x_2946:
        /* <DEDUP_REMOVED lines=15> */
.L_x_2947:
        /* <DEDUP_REMOVED lines=15> */
.L_x_2948:
        /* <DEDUP_REMOVED lines=10> */
.L_x_2931:
[----:B------:R-:W-:Y:S05]  /*1a610*/  BSYNC B1 ;  /* 0x0000000000017941 */ /* 0x000fea0003800000 */
.L_x_2930:
[----:B------:R-:W0:Y:S04]  /*1a620*/  LDL.LU R9, [R1+0x8] ;  /* 0x0000080001097983 */ /* 0x000e280000300800 */
[----:B------:R-:W2:Y:S01]  /*1a630*/  LDL.LU R7, [R1+0x14] ;  /* 0x0000140001077983 */ /* 0x000ea20000300800 */
[C---:B------:R-:W-:Y:S01]  /*1a640*/  ISETP.GT.AND P2, PT, R4.reuse, R3, PT ;  /* 0x000000030400720c */ /* 0x040fe20003f44270 */
[----:B------:R-:W-:Y:S02]  /*1a650*/  VIADD R4, R4, 0xffffffff ;  /* 0xffffffff04047836 */ /* 0x000fe40000000000 */
[----:B0-----:R-:W-:-:S05]  /*1a660*/  VIADD R5, R9, 0x1 ;  /* 0x0000000109057836 */ /* 0x001fca0000000000 */
[----:B------:R-:W-:-:S04]  /*1a670*/  ISETP.NE.AND P1, PT, R5, 0x2, PT ;  /* 0x000000020500780c */ /* 0x000fc80003f25270 */
[----:B------:R-:W-:Y:S02]  /*1a680*/  SEL R6, RZ, 0x1, P1 ;  /* 0x00000001ff067807 */ /* 0x000fe40000800000 */
[----:B------:R-:W-:Y:S02]  /*1a690*/  SEL R5, R5, RZ, P1 ;  /* 0x000000ff05057207 */ /* 0x000fe40000800000 */
[----:B--2---:R-:W-:-:S05]  /*1a6a0*/  LOP3.LUT R7, R7, R6, RZ, 0x3c, !PT ;  /* 0x0000000607077212 */ /* 0x004fca00078e3cff */
[----:B------:R1:W-:Y:S04]  /*1a6b0*/  STL [R1+0x14], R7 ;  /* 0x0000140701007387 */ /* 0x0003e80000100800 */
[----:B------:R1:W-:Y:S01]  /*1a6c0*/  STL [R1+0x8], R5 ;  /* 0x0000080501007387 */ /* 0x0003e20000100800 */
[----:B------:R-:W-:Y:S05]  /*1a6d0*/  @P2 BRA `(.L_x_2949) ;  /* 0xfffffff000d42947 */ /* 0x000fea000383ffff */
.L_x_2905:
[----:B------:R-:W-:Y:S05]  /*1a6e0*/  BSYNC B0 ;  /* 0x0000000000007941 */ /* 0x000fea0003800000 */
.L_x_2904:
[----:B-1----:R-:W2:Y:S01]  /*1a6f0*/  LDL R7, [R1+0x28] ;  /* 0x0000280001077983 */ /* 0x002ea20000100800 */
[----:B------:R-:W1:Y:S01]  /*1a700*/  LDC R0, c[0x0][0x448] ;  /* 0x00011200ff007b82 */ /* 0x000e620000000800 */
[----:B------:R-:W-:Y:S07]  /*1a710*/  @!P0 WARPSYNC.ALL ;  /* 0x0000000000008948 */ /* 0x000fee0003800000 */
[----:B------:R-:W-:Y:S01]  /*1a720*/  @!P0 BAR.SYNC.DEFER_BLOCKING 0xc, 0x180 ;  /* 0x0306000000008b1d */ /* 0x000fe20000010000 */
[----:B-1----:R-:W-:-:S13]  /*1a730*/  ISETP.NE.AND P1, PT, R0, 0x1, PT ;  /* 0x000000010000780c */ /* 0x002fda0003f25270 */
[----:B------:R-:W1:Y:S08]  /*1a740*/  @P1 LDC R2, c[0x0][0x44c] ;  /* 0x00011300ff021b82 */ /* 0x000e700000000800 */
[----:B------:R-:W3:Y:S01]  /*1a750*/  @P1 LDC R3, c[0x0][0x450] ;  /* 0x00011400ff031b82 */ /* 0x000ee20000000800 */
[----:B--2---:R-:W-:-:S04]  /*1a760*/  VIADD R0, R7, 0x3f ;  /* 0x0000003f07007836 */ /* 0x004fc80000000000 */
[----:B-1----:R-:W-:-:S05]  /*1a770*/  @P1 IMAD.HI.U32 R2, R0, R2, RZ ;  /* 0x0000000200021227 */ /* 0x002fca00078e00ff */
[----:B---3--:R-:W-:Y:S02]  /*1a780*/  @P1 SHF.R.U32.HI R0, RZ, R3, R2 ;  /* 0x00000003ff001219 */ /* 0x008fe40000011602 */
[----:B------:R-:W1:Y:S03]  /*1a790*/  LDC.64 R2, c[0x0][0x9e0] ;  /* 0x00027800ff027b82 */ /* 0x000e660000000a00 */
[----:B------:R-:W-:Y:S01]  /*1a7a0*/  IMAD.IADD R0, R20, 0x1, R0 ;  /* 0x0000000114007824 */ /* 0x000fe200078e0200 */
[----:B-1----:R-:W-:-:S03]  /*1a7b0*/  ISETP.GE.AND P2, PT, R3, 0x1, PT ;  /* 0x000000010300780c */ /* 0x002fc60003f46270 */
[----:B------:R-:W-:-:S10]  /*1a7c0*/  IMAD.IADD R2, R0, 0x1, R2 ;  /* 0x0000000100027824 */ /* 0x000fd400078e0202 */
[----:B------:R-:W-:Y:S05]  /*1a7d0*/  @!P2 BRA `(.L_x_2950) ;  /* 0x000000000048a947 */ /* 0x000fea0003800000 */
[C---:B------:R-:W-:Y:S01]  /*1a7e0*/  ISETP.GT.AND P0, PT, R0.reuse, RZ, PT ;  /* 0x000000ff0000720c */ /* 0x040fe20003f04270 */
[----:B------:R-:W-:Y:S01]  /*1a7f0*/  BSSY B0, `(.L_x_2951) ;  /* 0x000000e000007945 */ /* 0x000fe20003800000 */
[----:B------:R-:W-:-:S11]  /*1a800*/  VIADD R6, R0, 0xffffffff ;  /* 0xffffffff00067836 */ /* 0x000fd60000000000 */
[----:B------:R-:W-:Y:S05]  /*1a810*/  @P0 BRA `(.L_x_2952) ;  /* 0x00000000001c0947 */ /* 0x000fea0003800000 */
[----:B------:R-:W-:Y:S01]  /*1a820*/  ISETP.NE.AND P0, PT, R3, 0x1, PT ;  /* 0x000000010300780c */ /* 0x000fe20003f05270 */
[----:B------:R-:W-:-:S12]  /*1a830*/  IMAD.MOV R0, RZ, RZ, -R0 ;  /* 0x000000ffff007224 */ /* 0x000fd800078e0a00 */
[----:B0-----:R-:W0:Y:S02]  /*1a840*/  @P0 LDC.64 R4, c[0x0][0x9e8] ;  /* 0x00027a00ff040b82 */ /* 0x001e240000000a00 */
[----:B0-----:R-:W-:-:S05]  /*1a850*/  @P0 IMAD.HI.U32 R4, R0, R4, RZ ;  /* 0x0000000400040227 */ /* 0x001fca00078e00ff */
[----:B------:R-:W-:-:S04]  /*1a860*/  @P0 SHF.R.U32.HI R0, RZ, R5, R4 ;  /* 0x00000005ff000219 */ /* 0x000fc80000011604 */
[----:B------:R-:W-:Y:S01]  /*1a870*/  LOP3.LUT R6, RZ, R0, RZ, 0x33, !PT ;  /* 0x00000000ff067212 */ /* 0x000fe200078e33ff */
[----:B------:R-:W-:Y:S06]  /*1a880*/  BRA `(.L_x_2953) ;  /* 0x0000000000107947 */ /* 0x000fec0003800000 */
.L_x_2952:
[----:B------:R-:W-:-:S13]  /*1a890*/  ISETP.NE.AND P0, PT, R3, 0x1, PT ;  /* 0x000000010300780c */ /* 0x000fda0003f05270 */
[----:B0-----:R-:W0:Y:S02]  /*1a8a0*/  @P0 LDC.64 R4, c[0x0][0x9e8] ;  /* 0x00027a00ff040b82 */ /* 0x001e240000000a00 */
[----:B0-----:R-:W-:-:S05]  /*1a8b0*/  @P0 IMAD.HI.U32 R4, R6, R4, RZ ;  /* 0x0000000406040227 */ /* 0x001fca00078e00ff */
[----:B------:R-:W-:-:S07]  /*1a8c0*/  @P0 SHF.R.U32.HI R6, RZ, R5, R4 ;  /* 0x00000005ff060219 */ /* 0x000fce0000011604 */
.L_x_2953:
[----:B------:R-:W-:Y:S05]  /*1a8d0*/  BSYNC B0 ;  /* 0x0000000000007941 */ /* 0x000fea0003800000 */
.L_x_2951:
[----:B------:R-:W-:-:S05]  /*1a8e0*/  IMAD R6, R6, R3, R3 ;  /* 0x0000000306067224 */ /* 0x000fca00078e0203 */
[----:B------:R-:W-:-:S07]  /*1a8f0*/  VIMNMX R2, R2, R6, PT ;  /* 0x0000000602027248 */ /* 0x000fce0003fe0100 */
.L_x_2950:
[----:B------:R-:W-:Y:S01]  /*1a900*/  VIADD R2, R2, 0x3f ;  /* 0x0000003f02027836 */ /* 0x000fe20000000000 */
[----:B------:R-:W1:Y:S01]  /*1a910*/  @P1 LDC R4, c[0x0][0x450] ;  /* 0x00011400ff041b82 */ /* 0x000e620000000800 */
[----:B------:R-:W-:-:S03]  /*1a920*/  ULDC UR4, c[0x0][0x9dc] ;  /* 0x0002770000047ab9 */ /* 0x000fc60000000800 */
[----:B------:R-:W-:-:S04]  /*1a930*/  SHF.R.S32.HI R0, RZ, 0x1f, R2 ;  /* 0x0000001fff007819 */ /* 0x000fc80000011402 */
[----:B------:R-:W-:Y:S01]  /*1a940*/  LEA.HI R0, R0, R2, RZ, 0x6 ;  /* 0x0000000200007211 */ /* 0x000fe200078f30ff */
[----:B------:R-:W-:-:S03]  /*1a950*/  IMAD.MOV.U32 R2, RZ, RZ, R7 ;  /* 0x000000ffff027224 */ /* 0x000fc600078e0007 */
[----:B------:R-:W-:-:S04]  /*1a960*/  SHF.R.S32.HI R0, RZ, 0x6, R0 ;  /* 0x00000006ff007819 */ /* 0x000fc80000011400 */
[----:B------:R-:W-:Y:S02]  /*1a970*/  VIMNMX R6, R21, R0, PT ;  /* 0x0000000015067248 */ /* 0x000fe40003fe0100 */
[----:B------:R-:W2:Y:S03]  /*1a980*/  @P1 LDC R0, c[0x0][0x44c] ;  /* 0x00011300ff001b82 */ /* 0x000ea60000000800 */
[----:B------:R3:W-:Y:S01]  /*1a990*/  STL [R1+0x2c], R6 ;  /* 0x00002c0601007387 */ /* 0x0007e20000100800 */
[----:B--2---:R-:W-:-:S05]  /*1a9a0*/  @P1 IMAD.HI.U32 R0, R7, R0, RZ ;  /* 0x0000000007001227 */ /* 0x004fca00078e00ff */
[----:B-1----:R-:W-:-:S05]  /*1a9b0*/  @P1 SHF.R.U32.HI R2, RZ, R4, R0 ;  /* 0x00000004ff021219 */ /* 0x002fca0000011600 */
[----:B------:R-:W-:-:S04]  /*1a9c0*/  IMAD.IADD R2, R17, 0x1, R2 ;  /* 0x0000000111027824 */ /* 0x000fc800078e0202 */
[----:B------:R-:W-:Y:S01]  /*1a9d0*/  VIADD R0, R2, -UR4 ;  /* 0x8000000402007c36 */ /* 0x000fe20008000000 */
[----:B---3--:R-:W-:Y:S06]  /*1a9e0*/  @!P2 BRA `(.L_x_2954) ;  /* 0x000000000044a947 */ /* 0x008fec0003800000 */
[----:B------:R-:W-:Y:S01]  /*1a9f0*/  ISETP.GT.AND P0, PT, R2, -0x1, PT ;  /* 0xffffffff0200780c */ /* 0x000fe20003f04270 */
[----:B------:R-:W-:-:S12]  /*1aa00*/  BSSY B0, `(.L_x_2955) ;  /* 0x000000d000007945 */ /* 0x000fd80003800000 */
[----:B------:R-:W-:Y:S05]  /*1aa10*/  @P0 BRA `(.L_x_2956) ;  /* 0x00000000001c0947 */ /* 0x000fea0003800000 */
[----:B------:R-:W-:Y:S02]  /*1aa20*/  ISETP.NE.AND P0, PT, R3, 0x1, PT ;  /* 0x000000010300780c */ /* 0x000fe40003f05270 */
[----:B------:R-:W-:-:S11]  /*1aa30*/  LOP3.LUT R2, RZ, R2, RZ, 0x33, !PT ;  /* 0x00000002ff027212 */ /* 0x000fd600078e33ff */
[----:B0-----:R-:W0:Y:S02]  /*1aa40*/  @P0 LDC.64 R4, c[0x0][0x9e8] ;  /* 0x00027a00ff040b82 */ /* 0x001e240000000a00 */
[----:B0-----:R-:W-:-:S05]  /*1aa50*/  @P0 IMAD.HI.U32 R4, R2, R4, RZ ;  /* 0x0000000402040227 */ /* 0x001fca00078e00ff */
[----:B------:R-:W-:-:S04]  /*1aa60*/  @P0 SHF.R.U32.HI R2, RZ, R5, R4 ;  /* 0x00000005ff020219 */ /* 0x000fc80000011604 */
[----:B------:R-:W-:Y:S01]  /*1aa70*/  LOP3.LUT R2, RZ, R2, RZ, 0x33, !PT ;  /* 0x00000002ff027212 */ /* 0x000fe200078e33ff */
[----:B------:R-:W-:Y:S06]  /*1aa80*/  BRA `(.L_x_2957) ;  /* 0x0000000000107947 */ /* 0x000fec0003800000 */
.L_x_2956:
[----:B------:R-:W-:-:S13]  /*1aa90*/  ISETP.NE.AND P0, PT, R3, 0x1, PT ;  /* 0x000000010300780c */ /* 0x000fda0003f05270 */
[----:B0-----:R-:W0:Y:S02]  /*1aaa0*/  @P0 LDC.64 R4, c[0x0][0x9e8] ;  /* 0x00027a00ff040b82 */ /* 0x001e240000000a00 */
[----:B0-----:R-:W-:-:S05]  /*1aab0*/  @P0 IMAD.HI.U32 R4, R2, R4, RZ ;  /* 0x0000000402040227 */ /* 0x001fca00078e00ff */
[----:B------:R-:W-:-:S07]  /*1aac0*/  @P0 SHF.R.U32.HI R2, RZ, R5, R4 ;  /* 0x00000005ff020219 */ /* 0x000fce0000011604 */
.L_x_2957:
[----:B------:R-:W-:Y:S05]  /*1aad0*/  BSYNC B0 ;  /* 0x0000000000007941 */ /* 0x000fea0003800000 */
.L_x_2955:
[----:B------:R-:W-:-:S05]  /*1aae0*/  IMAD R2, R2, R3, RZ ;  /* 0x0000000302027224 */ /* 0x000fca00078e02ff */
[----:B------:R-:W-:-:S07]  /*1aaf0*/  VIMNMX R0, R0, R2, !PT ;  /* 0x0000000200007248 */ /* 0x000fce0007fe0100 */
.L_x_2954:
[----:B------:R-:W-:Y:S01]  /*1ab00*/  SHF.R.S32.HI R2, RZ, 0x1f, R0 ;  /* 0x0000001fff027819 */ /* 0x000fe20000011400 */
[----:B------:R-:W-:Y:S03]  /*1ab10*/  BSSY B7, `(.L_x_2958) ;  /* 0x00004c6000077945 */ /* 0x000fe60003800000 */
[----:B------:R-:W-:-:S04]  /*1ab20*/  LEA.HI R2, R2, R0, RZ, 0x6 ;  /* 0x0000000002027211 */ /* 0x000fc800078f30ff */
[----:B------:R-:W-:-:S04]  /*1ab30*/  SHF.R.S32.HI R2, RZ, 0x6, R2 ;  /* 0x00000006ff027819 */ /* 0x000fc80000011402 */
[----:B------:R-:W-:-:S04]  /*1ab40*/  VIMNMX R3, RZ, R2, !PT ;  /* 0x00000002ff037248 */ /* 0x000fc80007fe0100 */
[----:B------:R-:W-:Y:S01]  /*1ab50*/  ISETP.GT.AND P0, PT, R6, R3, PT ;  /* 0x000000030600720c */ /* 0x000fe20003f04270 */
[----:B------:R1:W-:-:S12]  /*1ab60*/  STL [R1+0x24], R3 ;  /* 0x0000240301007387 */ /* 0x0003d80000100800 */
[----:B-1----:R-:W-:Y:S05]  /*1ab70*/  @P0 BRA `(.L_x_2959) ;  /* 0x0000000000440947 */ /* 0x002fea0003800000 */
[----:B------:R-:W1:Y:S02]  /*1ab80*/  S2R R3, SR_TID.X ;  /* 0x0000000000037919 */ /* 0x000e640000002100 */
[----:B-1----:R-:W-:-:S04]  /*1ab90*/  LOP3.LUT R3, R3, 0x7f, RZ, 0xc0, !PT ;  /* 0x0000007f03037812 */ /* 0x002fc800078ec0ff */
[----:B------:R-:W-:-:S13]  /*1aba0*/  ISETP.NE.AND P0, PT, R3, RZ, PT ;  /* 0x000000ff0300720c */ /* 0x000fda0003f05270 */
[----:B------:R-:W-:Y:S05]  /*1abb0*/  @P0 BRA `(.L_x_2960) ;  /* 0x0000004800ec0947 */ /* 0x000fea0003800000 */
[----:B0-----:R-:W0:Y:S01]  /*1abc0*/  S2R R5, SR_LANEID ;  /* 0x0000000000057919 */ /* 0x001e220000000000 */
        /* <DEDUP_REMOVED lines=10> */
[----:B0-----:R-:W-:Y:S01]  /*1ac70*/  IADD3 R16, R0, UR37, R7 ;  /* 0x0000002500107c10 */ /* 0x001fe2000fffe007 */
[----:B------:R-:W-:Y:S06]  /*1ac80*/  BRA `(.L_x_2960) ;  /* 0x0000004800b87947 */ /* 0x000fec0003800000 */
.L_x_2959:
[----:B------:R-:W2:Y:S01]  /*1ac90*/  LDL R17, [R1] ;  /* 0x0000000001117983 */ /* 0x000ea20000100800 */
        /* <DEDUP_REMOVED lines=20> */
.L_x_2962:
[----:B------:R-:W-:Y:S05]  /*1ade0*/  BSYNC B6 ;  /* 0x0000000000067941 */ /* 0x000fea0003800000 */
.L_x_2961:
        /* <DEDUP_REMOVED lines=10> */
[----:B0-----:R-:W-:Y:S02]  /*1ae90*/  IMAD.U32 R5, RZ, RZ, UR7 ;  /* 0x00000007ff057e24 */ /* 0x001fe4000f8e00ff */
        /* <DEDUP_REMOVED lines=9> */
.L_x_2965:
        /* <DEDUP_REMOVED lines=15> */
.L_x_2964:
[----:B------:R-:W-:Y:S05]  /*1b020*/  BSYNC B6 ;  /* 0x0000000000067941 */ /* 0x000fea0003800000 */
.L_x_2963:
[----:B------:R-:W-:Y:S01]  /*1b030*/  ULDC.64 UR4, c[0x0][0x9f8] ;  /* 0x00027e0000047ab9 */ /* 0x000fe20000000a00 */
[----:B------:R-:W2:Y:S01]  /*1b040*/  LDL R17, [R1+0x2c] ;  /* 0x00002c0001117983 */ /* 0x000ea20000100800 */
[----:B------:R-:W-:Y:S01]  /*1b050*/  ISETP.NE.U32.AND P0, PT, RZ, UR4, PT ;  /* 0x00000004ff007c0c */ /* 0x000fe2000bf05070 */
[----:B------:R-:W-:-:S03]  /*1b060*/  IMAD.MOV.U32 R7, RZ, RZ, R19 ;  /* 0x000000ffff077224 */ /* 0x000fc600078e0013 */
[----:B------:R-:W-:Y:S01]  /*1b070*/  ISETP.NE.AND.EX P0, PT, RZ, UR5, PT, P0 ;  /* 0x00000005ff007c0c */ /* 0x000fe2000bf05300 */
[----:B------:R-:W-:-:S12]  /*1b080*/  ULDC.64 UR4, c[0x0][0xa08] ;  /* 0x0002820000047ab9 */ /* 0x000fd80000000a00 */
[----:B------:R-:W1:Y:S02]  /*1b090*/  @P0 LDC.64 R2, c[0x0][0x9f8] ;  /* 0x00027e00ff020b82 */ /* 0x000e640000000a00 */
[----:B-1----:R-:W-:-:S05]  /*1b0a0*/  @P0 IMAD.WIDE R2, R19, 0x4, R2 ;  /* 0x0000000413020825 */ /* 0x002fca00078e0202 */
[----:B------:R1:W0:Y:S02]  /*1b0b0*/  @P0 LDG.E R7, desc[UR42][R2.64] ;  /* 0x0000002a02070981 */ /* 0x000224000c1e1900 */
[----:B-1----:R-:W1:Y:S02]  /*1b0c0*/  LDC.64 R2, c[0x0][0x418] ;  /* 0x00010600ff027b82 */ /* 0x002e640000000a00 */
[----:B-1----:R-:W-:Y:S01]  /*1b0d0*/  LOP3.LUT P0, RZ, R2, UR4, RZ, 0xfc, !PT ;  /* 0x0000000402ff7c12 */ /* 0x002fe2000f80fcff */
[----:B------:R-:W-:-:S03]  /*1b0e0*/  UMOV UR4, 0xffffffff ;  /* 0xffffffff00047882 */ /* 0x000fc60000000000 */
[----:B------:R-:W-:Y:S01]  /*1b0f0*/  LOP3.LUT P0, RZ, R3, UR5, RZ, 0xfc, P0 ;  /* 0x0000000503ff7c12 */ /* 0x000fe2000800fcff */
[----:B--2---:R-:W-:Y:S01]  /*1b100*/  VIADD R0, R17, 0xffffffff ;  /* 0xffffffff11007836 */ /* 0x004fe20000000000 */
[----:B0-----:R-:W-:Y:S01]  /*1b110*/  SHF.R.S32.HI R8, RZ, 0x1f, R7 ;  /* 0x0000001fff087819 */ /* 0x001fe20000011407 */
[----:B------:R0:W-:Y:S01]  /*1b120*/  STL [R1+0xc], R7 ;  /* 0x00000c0701007387 */ /* 0x0001e20000100800 */
[----:B------:R-:W-:-:S03]  /*1b130*/  SEL R17, R7, RZ, !P0 ;  /* 0x000000ff07117207 */ /* 0x000fc60004000000 */
[----:B------:R0:W-:Y:S01]  /*1b140*/  STL [R1+0x1c], R8 ;  /* 0x00001c0801007387 */ /* 0x0001e20000100800 */
[----:B------:R-:W-:Y:S05]  /*1b150*/  BRA.DIV UR4, `(.L_x_2966) ;  /* 0x00000066045c7947 */ /* 0x000fea000b800000 */
[----:B------:R-:W1:Y:S02]  /*1b160*/  S2R R4, SR_TID.X ;  /* 0x0000000000047919 */ /* 0x000e640000002100 */
[----:B-1----:R-:W-:-:S04]  /*1b170*/  SHF.R.U32.HI R4, RZ, 0x5, R4 ;  /* 0x00000005ff047819 */ /* 0x002fc80000011604 */
[----:B------:R-:W-:-:S05]  /*1b180*/  LOP3.LUT R4, R4, 0x3, RZ, 0xc0, !PT ;  /* 0x0000000304047812 */ /* 0x000fca00078ec0ff */
[----:B------:R1:W2:Y:S02]  /*1b190*/  SHFL.IDX PT, R14, R4, RZ, 0x1f ;  /* 0x00001fff040e7589 */ /* 0x0002a400000e0000 */
.L_x_3126:
[----:B-1----:R-:W3:Y:S01]  /*1b1a0*/  LDL.LU R4, [R1+0x18] ;  /* 0x0000180001047983 */ /* 0x002ee20000300800 */
[----:B------:R-:W-:Y:S02]  /*1b1b0*/  PLOP3.LUT P1, PT, PT, PT, PT, 0x8, 0x0 ;  /* 0x000000000000781c */ /* 0x000fe40003f2e170 */
[----:B--2---:R-:W-:Y:S01]  /*1b1c0*/  ISETP.NE.AND P0, PT, R14, RZ, PT ;  /* 0x000000ff0e00720c */ /* 0x004fe20003f05270 */
        /* <DEDUP_REMOVED lines=8> */
.L_x_3129:
[----:B------:R-:W-:Y:S05]  /*1b250*/  @!P6 BRA `(.L_x_2967) ;  /* 0x00000004000ce947 */ /* 0x000fea0003800000 */
[----:B------:R-:W-:-:S04]  /*1b260*/  ISETP.NE.U32.AND P0, PT, R2, RZ, PT ;  /* 0x000000ff0200720c */ /* 0x000fc80003f05070 */
[----:B------:R-:W-:-:S13]  /*1b270*/  ISETP.NE.AND.EX P0, PT, R3, RZ, PT, P0 ;  /* 0x000000ff0300720c */ /* 0x000fda0003f05300 */
[----:B------:R-:W-:Y:S05]  /*1b280*/  @!P0 BRA `(.L_x_2969) ;  /* 0x0000000000508947 */ /* 0x000fea0003800000 */
[----:B------:R-:W2:Y:S01]  /*1b290*/  LDC R6, c[0x0][0x43c] ;  /* 0x00010f00ff067b82 */ /* 0x000ea20000000800 */
[----:B------:R-:W-:Y:S01]  /*1b2a0*/  IMAD.MOV.U32 R9, RZ, RZ, R0 ;  /* 0x000000ffff097224 */ /* 0x000fe200078e0000 */
[----:B------:R-:W-:-:S03]  /*1b2b0*/  ULDC.64 UR4, c[0x0][0x428] ;  /* 0x00010a0000047ab9 */ /* 0x000fc60000000a00 */
[----:B-1----:R-:W-:Y:S01]  /*1b2c0*/  IMAD.MOV.U32 R0, RZ, RZ, R9 ;  /* 0x000000ffff007224 */ /* 0x002fe200078e0009 */
[----:B--2---:R-:W-:-:S13]  /*1b2d0*/  ISETP.NE.AND P0, PT, R6, 0x1, PT ;  /* 0x000000010600780c */ /* 0x004fda0003f05270 */
[----:B------:R-:W1:Y:S02]  /*1b2e0*/  @P0 LDC.64 R4, c[0x0][0x440] ;  /* 0x00011000ff040b82 */ /* 0x000e640000000a00 */
[----:B-1----:R-:W-:-:S05]  /*1b2f0*/  @P0 IMAD.HI.U32 R4, R9, R4, RZ ;  /* 0x0000000409040227 */ /* 0x002fca00078e00ff */
        /* <DEDUP_REMOVED lines=13> */
.L_x_2969:
[----:B0-----:R-:W3:Y:S04]  /*1b3d0*/  LDL R7, [R1] ;  /* 0x0000000001077983 */ /* 0x001ee80000100800 */
[----:B-1----:R-:W3:Y:S04]  /*1b3e0*/  LDL R0, [R1+0x4] ;  /* 0x0000040001007983 */ /* 0x002ee80000100800 */
[----:B--2---:R-:W2:Y:S01]  /*1b3f0*/  LDL R2, [R1+0x10] ;  /* 0x0000100001027983 */ /* 0x004ea20000100800 */
[----:B---3--:R-:W-:Y:S01]  /*1b400*/  IMAD R0, R0, 0x8, R7 ;  /* 0x0000000800007824 */ /* 0x008fe200078e0207 */
[----:B--2---:R-:W-:-:S04]  /*1b410*/  SHF.L.U32 R2, R2, 0x1f, RZ ;  /* 0x0000001f02027819 */ /* 0x004fc800000006ff */
[----:B------:R-:W0:Y:S02]  /*1b420*/  SYNCS.PHASECHK.TRANS64.TRYWAIT P0, [R0+URZ+0x28c40], R2 ;  /* 0x028c4002000075a7 */ /* 0x000e24000800017f */
[----:B0-----:R-:W-:Y:S05]  /*1b430*/  @!P0 BRA `(.L_x_2970) ;  /* 0x0000006000f88947 */ /* 0x001fea0003800000 */
.L_x_3130:
        /* <DEDUP_REMOVED lines=11> */
.L_x_2971:
[----:B------:R-:W2:Y:S04]  /*1b4f0*/  LDL R5, [R1] ;  /* 0x0000000001057983 */ /* 0x000ea80000100800 */
[----:B------:R-:W2:Y:S04]  /*1b500*/  LDL R4, [R1+0x4] ;  /* 0x0000040001047983 */ /* 0x000ea80000100800 */
[----:B------:R-:W3:Y:S04]  /*1b510*/  LDL R6, [R1+0x34] ;  /* 0x0000340001067983 */ /* 0x000ee80000100800 */
[----:B------:R-:W4:Y:S04]  /*1b520*/  LDL R3, [R1+0x20] ;  /* 0x0000200001037983 */ /* 0x000f280000100800 */
[----:B0-----:R-:W4:Y:S01]  /*1b530*/  LDL.LU R2, [R1+0x18] ;  /* 0x0000180001027983 */ /* 0x001f220000300800 */
        /* <DEDUP_REMOVED lines=13> */
[----:B------:R-:W-:-:S09]  /*1b610*/  LOP3.LUT R2, R2, 0xfffffffe, RZ, 0xc0, !PT ;  /* 0xfffffffe02027812 */ /* 0x000fd200078ec0ff */
[----:B------:R-:W-:Y:S02]  /*1b620*/  UIADD3 UR8, UR8, 0x22400, URZ ;  /* 0x0002240008087890 */ /* 0x000fe4000fffe03f */
[----:B------:R-:W-:Y:S01]  /*1b630*/  ULEA UR11, UR11, UR4, 0x6 ;  /* 0x000000040b0b7291 */ /* 0x000fe2000f8e303f */
[----:B------:R-:W-:Y:S02]  /*1b640*/  @P0 LOP3.LUT R2, R2, 0x1, RZ, 0xfc, !PT ;  /* 0x0000000102020812 */ /* 0x000fe400078efcff */
[----:B------:R-:W-:-:S03]  /*1b650*/  UMOV UR4, 0x0 ;  /* 0x0000000000047882 */ /* 0x000fc60000000000 */
[----:B------:R2:W-:Y:S03]  /*1b660*/  STL [R1+0x18], R2 ;  /* 0x0000180201007387 */ /* 0x0005e60000100800 */
[----:B------:R2:W-:Y:S01]  /*1b670*/  UTMALDG.4D [UR8], [UR6], desc[UR4] ;  /* 0x00000408060075b4 */ /* 0x0005e20008019000 */
[----:B------:R-:W-:Y:S02]  /*1b680*/  NOP ;  /* 0x0000000000007918 */ /* 0x000fe40000000000 */
.L_x_2967:
[----:B-1----:R-:W3:Y:S04]  /*1b690*/  LDL R4, [R1] ;  /* 0x0000000001047983 */ /* 0x002ee80000100800 */
[----:B------:R-:W4:Y:S01]  /*1b6a0*/  LDL.LU R3, [R1+0x3c] ;  /* 0x00003c0001037983 */ /* 0x000f220000300800 */
[----:B------:R-:W-:Y:S05]  /*1b6b0*/  WARPSYNC.ALL ;  /* 0x0000000000007948 */ /* 0x000fea0003800000 */
[----:B--2---:R-:W-:Y:S01]  /*1b6c0*/  ULDC.64 UR4, c[0x0][0x298] ;  /* 0x0000a60000047ab9 */ /* 0x004fe20000000a00 */
[----:B------:R-:W-:Y:S01]  /*1b6d0*/  BSSY B6, `(.L_x_2972) ;  /* 0x000001c000067945 */ /* 0x000fe20003800000 */
[----:B------:R-:W-:Y:S01]  /*1b6e0*/  BAR.SYNC.DEFER_BLOCKING 0x8, 0x100 ;  /* 0x0204000000007b1d */ /* 0x000fe20000010000 */
[----:B----4-:R-:W-:-:S05]  /*1b6f0*/  SHF.R.S32.HI R0, RZ, 0x1f, R3 ;  /* 0x0000001fff007819 */ /* 0x010fca0000011403 */
[----:B------:R-:W-:Y:S02]  /*1b700*/  IMAD R2, R0, UR4, RZ ;  /* 0x0000000400027c24 */ /* 0x000fe4000f8e02ff */
[----:B---3--:R-:W-:Y:S02]  /*1b710*/  VIADD R0, R4, 0x20400 ;  /* 0x0002040004007836 */ /* 0x008fe40000000000 */
[C---:B------:R-:W-:Y:S02]  /*1b720*/  IMAD R2, R3.reuse, UR5, R2 ;  /* 0x0000000503027c24 */ /* 0x040fe4000f8e0202 */
[----:B------:R-:W-:Y:S01]  /*1b730*/  IMAD.WIDE.U32 R4, R3, UR4, RZ ;  /* 0x0000000403047c25 */ /* 0x000fe2000f8e00ff */
[----:B------:R-:W-:-:S03]  /*1b740*/  LOP3.LUT P0, RZ, R0, 0x3ff, RZ, 0xc0, !PT ;  /* 0x000003ff00ff7812 */ /* 0x000fc6000780c0ff */
[----:B------:R-:W-:Y:S01]  /*1b750*/  IMAD.IADD R0, R5, 0x1, R2 ;  /* 0x0000000105007824 */ /* 0x000fe200078e0202 */
[----:B------:R1:W-:Y:S04]  /*1b760*/  STL.64 [R1+0x40], R4 ;  /* 0x0000400401007387 */ /* 0x0003e80000100a00 */
[----:B------:R1:W-:Y:S05]  /*1b770*/  STL [R1+0x3c], R0 ;  /* 0x00003c0001007387 */ /* 0x0003ea0000100800 */
        /* <DEDUP_REMOVED lines=17> */
.L_x_2973:
[----:B------:R-:W-:Y:S05]  /*1b890*/  BSYNC B6 ;  /* 0x0000000000067941 */ /* 0x000fea0003800000 */
.L_x_2972:
[----:B-1----:R-:W2:Y:S01]  /*1b8a0*/  LDL.LU R0, [R1+0x3c] ;  /* 0x00003c0001007983 */ /* 0x002ea20000300800 */
[----:B0-----:R-:W0:Y:S01]  /*1b8b0*/  LDC R7, c[0x0][0x448] ;  /* 0x00011200ff077b82 */ /* 0x001e220000000800 */
[----:B------:R-:W-:Y:S01]  /*1b8c0*/  ULDC.64 UR4, c[0x0][0x2d8] ;  /* 0x0000b60000047ab9 */ /* 0x000fe20000000a00 */
[----:B------:R-:W-:Y:S01]  /*1b8d0*/  ULDC UR6, c[0x0][0x2b8] ;  /* 0x0000ae0000067ab9 */ /* 0x000fe20000000800 */
[----:B------:R-:W2:Y:S04]  /*1b8e0*/  LDL.LU.64 R2, [R1+0x40] ;  /* 0x0000400001027983 */ /* 0x000ea80000300a00 */
[----:B------:R-:W3:Y:S04]  /*1b8f0*/  LDL R12, [R1+0x28] ;  /* 0x00002800010c7983 */ /* 0x000ee80000100800 */
[----:B------:R1:W5:Y:S01]  /*1b900*/  LDL R9, [R1+0x4c] ;  /* 0x00004c0001097983 */ /* 0x0003620000100800 */
[----:B------:R-:W4:Y:S01]  /*1b910*/  S2R R5, SR_TID.X ;  /* 0x0000000000057919 */ /* 0x000f220000002100 */
[----:B------:R-:W1:Y:S01]  /*1b920*/  S2R R8, SR_TID.X ;  /* 0x0000000000087919 */ /* 0x000e620000002100 */
[----:B----4-:R-:W-:-:S04]  /*1b930*/  LOP3.LUT R5, R5, 0x7f, RZ, 0xc0, !PT ;  /* 0x0000007f05057812 */ /* 0x010fc800078ec0ff */
[----:B------:R-:W-:Y:S01]  /*1b940*/  SHF.R.U32.HI R5, RZ, 0x3, R5 ;  /* 0x00000003ff057819 */ /* 0x000fe20000011605 */
[----:B-1----:R-:W-:-:S05]  /*1b950*/  IMAD.SHL.U32 R8, R8, 0x10, RZ ;  /* 0x0000001008087824 */ /* 0x002fca00078e00ff */
[----:B------:R-:W-:Y:S01]  /*1b960*/  LOP3.LUT R8, R5, 0x70, R8, 0xf8, !PT ;  /* 0x0000007005087812 */ /* 0x000fe200078ef808 */
[----:B------:R-:W1:Y:S02]  /*1b970*/  S2R R10, SR_TID.X ;  /* 0x00000000000a7919 */ /* 0x000e640000002100 */
[----:B-1----:R-:W-:-:S05]  /*1b980*/  IMAD.SHL.U32 R10, R10, 0x8, RZ ;  /* 0x000000080a0a7824 */ /* 0x002fca00078e00ff */
[----:B------:R-:W-:Y:S01]  /*1b990*/  LOP3.LUT R10, R10, 0x38, RZ, 0xc0, !PT ;  /* 0x000000380a0a7812 */ /* 0x000fe200078ec0ff */
[----:B--2---:R-:W-:Y:S01]  /*1b9a0*/  IMAD.MOV.U32 R3, RZ, RZ, R0 ;  /* 0x000000ffff037224 */ /* 0x004fe200078e0000 */
        /* <DEDUP_REMOVED lines=12> */
[----:B0-----:R-:W-:-:S13]  /*1ba70*/  ISETP.NE.AND P0, PT, R7, 0x1, PT ;  /* 0x000000010700780c */ /* 0x001fda0003f05270 */
[----:B------:R-:W0:Y:S08]  /*1ba80*/  @P0 LDC R5, c[0x0][0x44c] ;  /* 0x00011300ff050b82 */ /* 0x000e300000000800 */
[----:B------:R-:W1:Y:S01]  /*1ba90*/  @P0 LDC R6, c[0x0][0x450] ;  /* 0x00011400ff060b82 */ /* 0x000e620000000800 */
[----:B------:R-:W-:Y:S02]  /*1baa0*/  IMAD R4, R4, UR4, RZ ;  /* 0x0000000404047c24 */ /* 0x000fe4000f8e02ff */
[----:B------:R-:W-:-:S04]  /*1bab0*/  IMAD.WIDE.U32 R2, R0, UR4, R2 ;  /* 0x0000000400027c25 */ /* 0x000fc8000f8e0002 */
[----:B------:R-:W-:Y:S01]  /*1bac0*/  IMAD R0, R0, UR5, R4 ;  /* 0x0000000500007c24 */ /* 0x000fe2000f8e0204 */
[----:B------:R-:W-:Y:S01]  /*1bad0*/  ULDC.64 UR4, c[0x0][0x2d0] ;  /* 0x0000b40000047ab9 */ /* 0x000fe20000000a00 */
[----:B---3--:R-:W-:Y:S02]  /*1bae0*/  IMAD.IADD R4, R8, 0x1, R12 ;  /* 0x0000000108047824 */ /* 0x008fe400078e020c */
[----:B------:R-:W-:Y:S02]  /*1baf0*/  IMAD.IADD R3, R3, 0x1, R0 ;  /* 0x0000000103037824 */ /* 0x000fe400078e0200 */
        /* <DEDUP_REMOVED lines=51> */
[----:B0-----:R-:W0:Y:S07]  /*1be30*/  SHFL.IDX PT, R6, R3, 0x2, 0x181f ;  /* 0x00581f0003067f89 */ /* 0x001e2e00000e0000 */
[----:B-1----:R-:W-:-:S05]  /*1be40*/  @!P1 LEA R5, P2, R10, R5, 0x1 ;  /* 0x000000050a059211 */ /* 0x002fca00078408ff */
[----:B0-----:R-:W-:-:S04]  /*1be50*/  @!P1 IMAD.X R6, RZ, RZ, R6, P2 ;  /* 0x000000ffff069224 */ /* 0x001fc800010e0606 */
[----:B------:R-:W-:Y:S02]  /*1be60*/  @!P1 IMAD.MOV.U32 R7, RZ, RZ, R6 ;  /* 0x000000ffff079224 */ /* 0x000fe400078e0006 */
[----:B------:R-:W-:Y:S02]  /*1be70*/  @!P1 IMAD.MOV.U32 R6, RZ, RZ, R5 ;  /* 0x000000ffff069224 */ /* 0x000fe400078e0005 */
[----:B------:R0:W1:Y:S04]  /*1be80*/  SHFL.IDX PT, R5, R3, 0x3, 0x181f ;  /* 0x00781f0003057f89 */ /* 0x00006800000e0000 */
[----:B------:R0:W-:Y:S04]  /*1be90*/  @!P1 LDGSTS.E.BYPASS.LTC128B.128 [R9+0x21400], desc[UR42][R6.64], !P0 ;  /* 0x2140000006099fae */ /* 0x0001e8000c101d6a */
[----:B------:R0:W2:Y:S02]  /*1bea0*/  SHFL.IDX PT, R3, R4, 0x3, 0x181f ;  /* 0x00781f0004037f89 */ /* 0x0000a400000e0000 */
.L_x_3139:
[----:B------:R3:W5:Y:S01]  /*1beb0*/  LDL R8, [R1] ;  /* 0x0000000001087983 */ /* 0x0007620000100800 */
[----:B------:R-:W-:-:S05]  /*1bec0*/  VIADD R0, R0, 0x30 ;  /* 0x0000003000007836 */ /* 0x000fca0000000000 */
[----:B------:R-:W-:-:S13]  /*1bed0*/  ISETP.GE.AND P1, PT, R0, R2, PT ;  /* 0x000000020000720c */ /* 0x000fda0003f26270 */
[----:B--2---:R-:W-:-:S05]  /*1bee0*/  @!P1 LEA R2, P2, R10, R3, 0x1 ;  /* 0x000000030a029211 */ /* 0x004fca00078408ff */
[----:B01----:R-:W-:-:S05]  /*1bef0*/  @!P1 IMAD.X R3, RZ, RZ, R5, P2 ;  /* 0x000000ffff039224 */ /* 0x003fca00010e0605 */
[----:B------:R-:W-:Y:S01]  /*1bf00*/  @!PT LDS RZ, [RZ] ;  /* 0x00000000fffff984 */ /* 0x000fe20000000800 */
[----:B------:R-:W-:Y:S01]  /*1bf10*/  @!PT LDS RZ, [RZ] ;  /* 0x00000000fffff984 */ /* 0x000fe20000000800 */
[----:B------:R-:W-:Y:S01]  /*1bf20*/  @!PT LDS RZ, [RZ] ;  /* 0x00000000fffff984 */ /* 0x000fe20000000800 */
[----:B------:R3:W-:Y:S01]  /*1bf30*/  @!P1 LDGSTS.E.BYPASS.LTC128B.128 [R9+0x21c00], desc[UR42][R2.64], !P0 ;  /* 0x21c0000002099fae */ /* 0x0007e2000c101d6a */
[----:B------:R-:W-:Y:S01]  /*1bf40*/  PLOP3.LUT P0, PT, PT, PT, PT, 0x80, 0x0 ;  /* 0x000000000000781c */ /* 0x000fe20003f0f070 */
[----:B------:R-:W-:-:S12]  /*1bf50*/  NOP ;  /* 0x0000000000007918 */ /* 0x000fd80000000000 */
.L_x_2975:
[----:B---3--:R-:W2:Y:S01]  /*1bf60*/  LDL R2, [R1] ;  /* 0x0000000001027983 */ /* 0x008ea20000100800 */
        /* <DEDUP_REMOVED lines=18> */
.L_x_3140:
[----:B------:R-:W-:Y:S05]  /*1c090*/  BSYNC B0 ;  /* 0x0000000000007941 */ /* 0x000fea0003800000 */
.L_x_2976:
[----:B0-----:R-:W2:Y:S01]  /*1c0a0*/  LDL R2, [R1+0x18] ;  /* 0x0000180001027983 */ /* 0x001ea20000100800 */
[----:B------:R-:W-:Y:S01]  /*1c0b0*/  BSSY B0, `(.L_x_2978) ;  /* 0x000009a000007945 */ /* 0x000fe20003800000 */
[----:B--2---:R-:W-:-:S13]  /*1c0c0*/  LOP3.LUT P0, RZ, R2, 0x1, RZ, 0xc0, !PT ;  /* 0x0000000102ff7812 */ /* 0x004fda000780c0ff */
[----:B------:R-:W-:Y:S05]  /*1c0d0*/  @!P0 BRA `(.L_x_2979) ;  /* 0x00000008005c8947 */ /* 0x000fea0003800000 */
[----:B------:R-:W2:Y:S04]  /*1c0e0*/  LDL R5, [R1] ;  /* 0x0000000001057983 */ /* 0x000ea80000100800 */
        /* <DEDUP_REMOVED lines=10> */
.L_x_3141:
[----:B------:R-:W-:Y:S05]  /*1c190*/  BSYNC B1 ;  /* 0x0000000000017941 */ /* 0x000fea0003800000 */
.L_x_2980:
        /* <DEDUP_REMOVED lines=9> */
.L_x_2983:
[----:B------:R-:W-:Y:S05]  /*1c230*/  BSYNC B1 ;  /* 0x0000000000017941 */ /* 0x000fea0003800000 */
.L_x_2982:
[----:B------:R-:W2:Y:S04]  /*1c240*/  LDL R5, [R1+0x20] ;  /* 0x0000200001057983 */ /* 0x000ea80000100800 */
[----:B------:R-:W2:Y:S04]  /*1c250*/  LDL.LU R3, [R1+0x34] ;  /* 0x0000340001037983 */ /* 0x000ea80000300800 */
[----:B------:R-:W3:Y:S04]  /*1c260*/  LDL R4, [R1] ;  /* 0x0000000001047983 */ /* 0x000ee80000100800 */
[----:B0-----:R-:W3:Y:S01]  /*1c270*/  LDL R2, [R1+0x4] ;  /* 0x0000040001027983 */ /* 0x001ee20000100800 */
        /* <DEDUP_REMOVED lines=10> */
.L_x_2984:
        /* <DEDUP_REMOVED lines=15> */
.L_x_2985:
        /* <DEDUP_REMOVED lines=15> */
.L_x_2986:
        /* <DEDUP_REMOVED lines=15> */
.L_x_2987:
        /* <DEDUP_REMOVED lines=15> */
.L_x_2988:
        /* <DEDUP_REMOVED lines=15> */
.L_x_2989:
        /* <DEDUP_REMOVED lines=15> */
.L_x_2990:
        /* <DEDUP_REMOVED lines=15> */
.L_x_2991:
        /* <DEDUP_REMOVED lines=10> */
.L_x_2979:
[----:B------:R-:W-:Y:S05]  /*1ca50*/  BSYNC B0 ;  /* 0x0000000000007941 */ /* 0x000fea0003800000 */
.L_x_2978:
[----:B------:R-:W2:Y:S04]  /*1ca60*/  LDL R4, [R1+0x2c] ;  /* 0x00002c0001047983 */ /* 0x000ea80000100800 */
[----:B------:R-:W3:Y:S01]  /*1ca70*/  LDL R5, [R1+0x24] ;  /* 0x0000240001057983 */ /* 0x000ee20000100800 */
[----:B------:R-:W-:Y:S01]  /*1ca80*/  BSSY B0, `(.L_x_2992) ;  /* 0x00002b3000007945 */ /* 0x000fe20003800000 */
[----:B--2---:R-:W-:-:S05]  /*1ca90*/  VIADD R0, R4, 0xfffffffe ;  /* 0xfffffffe04007836 */ /* 0x004fca0000000000 */
[----:B---3--:R-:W-:-:S13]  /*1caa0*/  ISETP.GE.AND P0, PT, R0, R5, PT ;  /* 0x000000050000720c */ /* 0x008fda0003f06270 */
[----:B------:R-:W-:Y:S05]  /*1cab0*/  @!P0 BRA `(.L_x_2993) ;  /* 0x0000002800bc8947 */ /* 0x000fea0003800000 */
[----:B------:R-:W-:Y:S01]  /*1cac0*/  IMAD.MOV R2, RZ, RZ, -R4 ;  /* 0x000000ffff027224 */ /* 0x000fe200078e0a04 */
[----:B------:R-:W-:Y:S01]  /*1cad0*/  LOP3.LUT R6, RZ, R5, RZ, 0x33, !PT ;  /* 0x00000005ff067212 */ /* 0x000fe200078e33ff */
        /* <DEDUP_REMOVED lines=42> */
.L_x_2998:
        /* <DEDUP_REMOVED lines=9> */
.L_x_3142:
[----:B------:R-:W-:Y:S05]  /*1ce10*/  BSYNC B3 ;  /* 0x0000000000037941 */ /* 0x000fea0003800000 */
.L_x_2999:
        /* <DEDUP_REMOVED lines=9> */
.L_x_3002:
[----:B------:R-:W-:Y:S05]  /*1ceb0*/  BSYNC B3 ;  /* 0x0000000000037941 */ /* 0x000fea0003800000 */
.L_x_3001:
        /* <DEDUP_REMOVED lines=14> */
.L_x_3003:
        /* <DEDUP_REMOVED lines=13> */
.L_x_3143:
[----:B------:R-:W-:Y:S05]  /*1d070*/  BSYNC B3 ;  /* 0x0000000000037941 */ /* 0x000fea0003800000 */
.L_x_3004:
        /* <DEDUP_REMOVED lines=11> */
.L_x_3007:
[----:B------:R-:W-:Y:S05]  /*1d130*/  BSYNC B3 ;  /* 0x0000000000037941 */ /* 0x000fea0003800000 */
.L_x_3006:
        /* <DEDUP_REMOVED lines=11> */
.L_x_3008:
        /* <DEDUP_REMOVED lines=15> */
.L_x_3009:
        /* <DEDUP_REMOVED lines=15> */
.L_x_3010:
        /* <DEDUP_REMOVED lines=15> */
.L_x_3011:
        /* <DEDUP_REMOVED lines=15> */
.L_x_3012:
        /* <DEDUP_REMOVED lines=15> */
.L_x_3013:
        /* <DEDUP_REMOVED lines=15> */
.L_x_3014:
        /* <DEDUP_REMOVED lines=15> */
.L_x_3015:
        /* <DEDUP_REMOVED lines=10> */
.L_x_2997:
[----:B------:R-:W-:Y:S05]  /*1d920*/  BSYNC B1 ;  /* 0x0000000000017941 */ /* 0x000fea0003800000 */
.L_x_2996:
[----:B------:R-:W2:Y:S02]  /*1d930*/  LDL R4, [R1+0x2c] ;  /* 0x00002c0001047983 */ /* 0x000ea40000100800 */
[----:B--2---:R-:W-:-:S07]  /*1d940*/  VIADD R0, R4, 0xfffffffd ;  /* 0xfffffffd04007836 */ /* 0x004fce0000000000 */
.L_x_2995:
[----:B------:R-:W-:Y:S05]  /*1d950*/  BSYNC B2 ;  /* 0x0000000000027941 */ /* 0x000fea0003800000 */
.L_x_2994:
[----:B------:R-:W2:Y:S01]  /*1d960*/  LDL.LU R2, [R1+0x2c] ;  /* 0x00002c0001027983 */ /* 0x000ea20000300800 */
[----:B------:R-:W-:Y:S01]  /*1d970*/  VIADD R6, R6, 0xfffffffe ;  /* 0xfffffffe06067836 */ /* 0x000fe20000000000 */
[----:B--2---:R-:W-:-:S04]  /*1d980*/  LOP3.LUT R2, RZ, R2, RZ, 0x33, !PT ;  /* 0x00000002ff027212 */ /* 0x004fc800078e33ff */
[----:B------:R-:W-:-:S13]  /*1d990*/  ISETP.NE.AND P0, PT, R6, R2, PT ;  /* 0x000000020600720c */ /* 0x000fda0003f05270 */
[----:B------:R-:W-:Y:S05]  /*1d9a0*/  @!P0 BRA `(.L_x_2993) ;  /* 0x0000001c00008947 */ /* 0x000fea0003800000 */
.L_x_3056:
[----:B------:R-:W2:Y:S04]  /*1d9b0*/  LDL R4, [R1+0x18] ;  /* 0x0000180001047983 */ /* 0x000ea80000100800 */
[----:B------:R-:W0:Y:S04]  /*1d9c0*/  LDL.LU R3, [R1+0x4] ;  /* 0x0000040001037983 */ /* 0x000e280000300800 */
        /* <DEDUP_REMOVED lines=34> */
.L_x_3018:
[----:B------:R-:W2:Y:S01]  /*1dbf0*/  LDL R2, [R1] ;  /* 0x0000000001027983 */ /* 0x000ea20000100800 */
[----:B------:R-:W-:Y:S01]  /*1dc00*/  SHF.L.U32 R3, R6, 0x1f, RZ ;  /* 0x0000001f06037819 */ /* 0x000fe200000006ff */
[----:B------:R-:W-:Y:S01]  /*1dc10*/  BSSY B2, `(.L_x_3019) ;  /* 0x0000007000027945 */ /* 0x000fe20003800000 */
[----:B0-----:R-:W0:Y:S02]  /*1dc20*/  S2R R4, SR_TID.X ;  /* 0x0000000000047919 */ /* 0x001e240000002100 */
[----:B0-----:R-:W-:-:S04]  /*1dc30*/  LOP3.LUT R4, R4, 0x7f, RZ, 0xc0, !PT ;  /* 0x0000007f04047812 */ /* 0x001fc800078ec0ff */
[----:B------:R-:W-:Y:S01]  /*1dc40*/  ISETP.NE.AND P1, PT, R4, RZ, PT ;  /* 0x000000ff0400720c */ /* 0x000fe20003f25270 */
[----:B--2---:R-:W-:-:S04]  /*1dc50*/  IMAD R2, R7, 0x8, R2 ;  /* 0x0000000807027824 */ /* 0x004fc800078e0202 */
[----:B------:R-:W0:Y:S02]  /*1dc60*/  SYNCS.PHASECHK.TRANS64.TRYWAIT P0, [R2+URZ+0x28c40], R3 ;  /* 0x028c4003020075a7 */ /* 0x000e24000800017f */
[----:B0-----:R-:W-:Y:S06]  /*1dc70*/  @!P0 BRA `(.L_x_3020) ;  /* 0x0000004000948947 */ /* 0x001fec0003800000 */
.L_x_3144:
[----:B------:R-:W-:Y:S05]  /*1dc80*/  BSYNC B2 ;  /* 0x0000000000027941 */ /* 0x000fea0003800000 */
.L_x_3019:
        /* <DEDUP_REMOVED lines=9> */
.L_x_3022:
[----:B------:R-:W-:Y:S05]  /*1dd20*/  BSYNC B2 ;  /* 0x0000000000027941 */ /* 0x000fea0003800000 */
.L_x_3021:
        /* <DEDUP_REMOVED lines=13> */
.L_x_3023:
        /* <DEDUP_REMOVED lines=13> */
.L_x_3145:
[----:B------:R-:W-:Y:S05]  /*1ded0*/  BSYNC B2 ;  /* 0x0000000000027941 */ /* 0x000fea0003800000 */
.L_x_3024:
        /* <DEDUP_REMOVED lines=11> */
.L_x_3027:
[----:B------:R-:W-:Y:S05]  /*1df90*/  BSYNC B2 ;  /* 0x0000000000027941 */ /* 0x000fea0003800000 */
.L_x_3026:
[----:B01----:R-:W2:Y:S01]  /*1dfa0*/  LDL R3, [R1] ;  /* 0x0000000001037983 */ /* 0x003ea20000100800 */
        /* <DEDUP_REMOVED lines=9> */
.L_x_3028:
        /* <DEDUP_REMOVED lines=15> */
.L_x_3029:
        /* <DEDUP_REMOVED lines=15> */
.L_x_3030:
        /* <DEDUP_REMOVED lines=15> */
.L_x_3031:
        /* <DEDUP_REMOVED lines=15> */
.L_x_3032:
        /* <DEDUP_REMOVED lines=15> */
.L_x_3033:
        /* <DEDUP_REMOVED lines=15> */
.L_x_3034:
        /* <DEDUP_REMOVED lines=15> */
.L_x_3035:
        /* <DEDUP_REMOVED lines=10> */
.L_x_3017:
[----:B------:R-:W-:Y:S05]  /*1e770*/  BSYNC B1 ;  /* 0x0000000000017941 */ /* 0x000fea0003800000 */
.L_x_3016:
[----:B------:R-:W2:Y:S01]  /*1e780*/  LDL R5, [R1+0x18] ;  /* 0x0000180001057983 */ /* 0x000ea20000100800 */
[----:B------:R-:W-:Y:S01]  /*1e790*/  VIADD R7, R7, 0x1 ;  /* 0x0000000107077836 */ /* 0x000fe20000000000 */
[----:B------:R-:W-:Y:S04]  /*1e7a0*/  BSSY B1, `(.L_x_3036) ;  /* 0x00000dc000017945 */ /* 0x000fe80003800000 */
[----:B------:R-:W-:-:S04]  /*1e7b0*/  ISETP.NE.AND P0, PT, R7, 0x2, PT ;  /* 0x000000020700780c */ /* 0x000fc80003f05270 */
[----:B------:R-:W-:Y:S02]  /*1e7c0*/  SEL R2, RZ, 0x1, P0 ;  /* 0x00000001ff027807 */ /* 0x000fe40000000000 */
[----:B------:R-:W-:Y:S02]  /*1e7d0*/  SEL R9, R7, RZ, P0 ;  /* 0x000000ff07097207 */ /* 0x000fe40000000000 */
[----:B-----5:R-:W-:Y:S01]  /*1e7e0*/  LOP3.LUT R8, R6, R2, RZ, 0x3c, !PT ;  /* 0x0000000206087212 */ /* 0x020fe200078e3cff */
[----:B------:R-:W-:-:S04]  /*1e7f0*/  VIADD R6, R0, 0xffffffff ;  /* 0xffffffff00067836 */ /* 0x000fc80000000000 */
[----:B------:R0:W-:Y:S04]  /*1e800*/  STL [R1+0x10], R8 ;  /* 0x0000100801007387 */ /* 0x0001e80000100800 */
[----:B------:R0:W-:Y:S01]  /*1e810*/  STL [R1+0x4], R9 ;  /* 0x0000040901007387 */ /* 0x0001e20000100800 */
[----:B--2---:R-:W-:-:S13]  /*1e820*/  LOP3.LUT P2, RZ, R5, 0x1, RZ, 0xc0, !PT ;  /* 0x0000000105ff7812 */ /* 0x004fda000784c0ff */
[----:B0-----:R-:W-:Y:S05]  /*1e830*/  @!P2 BRA `(.L_x_3037) ;  /* 0x0000000c0048a947 */ /* 0x001fea0003800000 */
[----:B------:R-:W-:Y:S01]  /*1e840*/  ULDC.64 UR4, c[0x0][0x418] ;  /* 0x0001060000047ab9 */ /* 0x000fe20000000a00 */
[----:B------:R-:W-:Y:S01]  /*1e850*/  IMAD.MOV.U32 R7, RZ, RZ, R6 ;  /* 0x000000ffff077224 */ /* 0x000fe200078e0006 */
        /* <DEDUP_REMOVED lines=22> */
.L_x_3038:
[----:B------:R-:W2:Y:S01]  /*1e9c0*/  LDL R2, [R1] ;  /* 0x0000000001027983 */ /* 0x000ea20000100800 */
[----:B------:R-:W-:Y:S01]  /*1e9d0*/  BSSY B2, `(.L_x_3039) ;  /* 0x0000008000027945 */ /* 0x000fe20003800000 */
[----:B0-----:R-:W0:Y:S02]  /*1e9e0*/  S2R R4, SR_TID.X ;  /* 0x0000000000047919 */ /* 0x001e240000002100 */
[----:B0-----:R-:W-:-:S04]  /*1e9f0*/  LOP3.LUT R4, R4, 0x7f, RZ, 0xc0, !PT ;  /* 0x0000007f04047812 */ /* 0x001fc800078ec0ff */
[----:B------:R-:W-:Y:S01]  /*1ea00*/  ISETP.NE.AND P1, PT, R4, RZ, PT ;  /* 0x000000ff0400720c */ /* 0x000fe20003f25270 */
[----:B--2---:R-:W-:Y:S01]  /*1ea10*/  IMAD R3, R9, 0x8, R2 ;  /* 0x0000000809037824 */ /* 0x004fe200078e0202 */
[----:B------:R-:W-:-:S04]  /*1ea20*/  SHF.L.U32 R2, R8, 0x1f, RZ ;  /* 0x0000001f08027819 */ /* 0x000fc800000006ff */
[----:B------:R-:W0:Y:S02]  /*1ea30*/  SYNCS.PHASECHK.TRANS64.TRYWAIT P0, [R3+URZ+0x28c40], R2 ;  /* 0x028c4002030075a7 */ /* 0x000e24000800017f */
[----:B0-----:R-:W-:Y:S05]  /*1ea40*/  @!P0 BRA `(.L_x_3040) ;  /* 0x0000003400488947 */ /* 0x001fea0003800000 */
.L_x_3146:
[----:B------:R-:W-:Y:S05]  /*1ea50*/  BSYNC B2 ;  /* 0x0000000000027941 */ /* 0x000fea0003800000 */
.L_x_3039:
        /* <DEDUP_REMOVED lines=9> */
.L_x_3042:
[----:B------:R-:W-:Y:S05]  /*1eaf0*/  BSYNC B2 ;  /* 0x0000000000027941 */ /* 0x000fea0003800000 */
.L_x_3041:
[----:B------:R-:W2:Y:S04]  /*1eb00*/  LDL R8, [R1] ;  /* 0x0000000001087983 */ /* 0x000ea80000100800 */
        /* <DEDUP_REMOVED lines=13> */
.L_x_3043:
        /* <DEDUP_REMOVED lines=13> */
.L_x_3147:
[----:B------:R-:W-:Y:S05]  /*1ecb0*/  BSYNC B2 ;  /* 0x0000000000027941 */ /* 0x000fea0003800000 */
.L_x_3044:
        /* <DEDUP_REMOVED lines=11> */
.L_x_3047:
[----:B------:R-:W-:Y:S05]  /*1ed70*/  BSYNC B2 ;  /* 0x0000000000027941 */ /* 0x000fea0003800000 */
.L_x_3046:
        /* <DEDUP_REMOVED lines=11> */
.L_x_3048:
        /* <DEDUP_REMOVED lines=15> */
.L_x_3049:
        /* <DEDUP_REMOVED lines=15> */
.L_x_3050:
        /* <DEDUP_REMOVED lines=15> */
.L_x_3051:
        /* <DEDUP_REMOVED lines=15> */
.L_x_3052:
        /* <DEDUP_REMOVED lines=15> */
.L_x_3053:
        /* <DEDUP_REMOVED lines=15> */
.L_x_3054:
        /* <DEDUP_REMOVED lines=15> */
.L_x_3055:
        /* <DEDUP_REMOVED lines=10> */
.L_x_3037:
[----:B------:R-:W-:Y:S05]  /*1f560*/  BSYNC B1 ;  /* 0x0000000000017941 */ /* 0x000fea0003800000 */
.L_x_3036:
[----:B------:R-:W2:Y:S01]  /*1f570*/  LDL R5, [R1+0x24] ;  /* 0x0000240001057983 */ /* 0x000ea20000100800 */
[----:B------:R-:W-:Y:S01]  /*1f580*/  VIADD R0, R0, 0xfffffffe ;  /* 0xfffffffe00007836 */ /* 0x000fe20000000000 */
[----:B--2---:R-:W-:-:S13]  /*1f590*/  ISETP.GT.AND P0, PT, R6, R5, PT ;  /* 0x000000050600720c */ /* 0x004fda0003f04270 */
[----:B------:R-:W-:Y:S05]  /*1f5a0*/  @P0 BRA `(.L_x_3056) ;  /* 0xffffffe400000947 */ /* 0x000fea000383ffff */
.L_x_2993:
[----:B------:R-:W-:Y:S05]  /*1f5b0*/  BSYNC B0 ;  /* 0x0000000000007941 */ /* 0x000fea0003800000 */
.L_x_2992:
        /* <DEDUP_REMOVED lines=24> */
.L_x_3058:
[----:B------:R-:W-:Y:S05]  /*1f740*/  BSYNC B0 ;  /* 0x0000000000007941 */ /* 0x000fea0003800000 */
.L_x_3057:
[----:B------:R-:W-:-:S05]  /*1f750*/  SEL R0, R0, RZ, P0 ;  /* 0x000000ff00007207 */ /* 0x000fca0000000000 */
[----:B------:R2:W-:Y:S02]  /*1f760*/  STL [R1+0x4], R0 ;  /* 0x0000040001007387 */ /* 0x0005e40000100800 */
.L_x_2960:
[----:B------:R-:W-:Y:S05]  /*1f770*/  BSYNC B7 ;  /* 0x0000000000077941 */ /* 0x000fea0003800000 */
.L_x_2958:
        /* <DEDUP_REMOVED lines=10> */
[----:B------:R2:W-:Y:S01]  /*1f820*/  STL [R1], R0 ;  /* 0x0000000001007387 */ /* 0x0005e20000100800 */
[----:B------:R-:W-:Y:S06]  /*1f830*/  BAR.ARV 0x4, 0x180 ;  /* 0x0106000000007b1d */ /* 0x000fec0000002000 */
[----:B------:R-:W-:Y:S05]  /*1f840*/  BRA `(.L_x_3060) ;  /* 0x0000000800d47947 */ /* 0x000fea0003800000 */
.L_x_3059:
[----:B------:R-:W2:Y:S01]  /*1f850*/  S2R R6, SR_TID.X ;  /* 0x0000000000067919 */ /* 0x000ea20000002100 */
[----:B------:R-:W-:Y:S01]  /*1f860*/  UMOV UR4, 0xffffffff ;  /* 0xffffffff00047882 */ /* 0x000fe20000000000 */
[----:B--2---:R-:W-:-:S04]  /*1f870*/  LOP3.LUT R6, R6, 0x1f, RZ, 0xc0, !PT ;  /* 0x0000001f06067812 */ /* 0x004fc800078ec0ff */
[----:B------:R-:W-:Y:S01]  /*1f880*/  ISETP.NE.AND P0, PT, R6, 0x1f, PT ;  /* 0x0000001f0600780c */ /* 0x000fe20003f05270 */
[----:B------:R-:W-:-:S12]  /*1f890*/  BRA.DIV UR4, `(.L_x_3061) ;  /* 0x0000002604dc7947 */ /* 0x000fd8000b800000 */
[----:B0-----:R-:W-:Y:S01]  /*1f8a0*/  IMAD.IADD R5, R19, 0x1, R6 ;  /* 0x0000000113057824 */ /* 0x001fe200078e0206 */
[----:B------:R-:W-:-:S04]  /*1f8b0*/  ULDC UR4, c[0x0][0xc3c] ;  /* 0x00030f0000047ab9 */ /* 0x000fc80000000800 */
[----:B------:R-:W-:-:S13]  /*1f8c0*/  ISETP.GE.OR P1, PT, R5, UR4, !P0 ;  /* 0x0000000405007c0c */ /* 0x000fda000c726670 */
[----:B-1----:R-:W0:Y:S02]  /*1f8d0*/  @!P1 LDC.64 R2, c[0x0][0xc80] ;  /* 0x00032000ff029b82 */ /* 0x002e240000000a00 */
[----:B0-----:R-:W-:-:S06]  /*1f8e0*/  @!P1 IMAD.WIDE R2, R5, 0x4, R2 ;  /* 0x0000000405029825 */ /* 0x001fcc00078e0202 */
[----:B------:R0:W2:Y:S01]  /*1f8f0*/  @!P1 LDG.E R3, desc[UR42][R2.64] ;  /* 0x0000002a02039981 */ /* 0x0000a2000c1e1900 */
[C---:B------:R-:W-:Y:S02]  /*1f900*/  ISETP.GE.U32.AND P2, PT, R6.reuse, 0x2, PT ;  /* 0x000000020600780c */ /* 0x040fe40003f46070 */
[C---:B------:R-:W-:Y:S01]  /*1f910*/  ISETP.GE.U32.AND P3, PT, R6.reuse, 0x4, PT ;  /* 0x000000040600780c */ /* 0x040fe20003f66070 */
[----:B------:R-:W-:Y:S01]  /*1f920*/  SHFL.IDX PT, R0, R16, RZ, 0x1f ;  /* 0x00001fff10007589 */ /* 0x000fe200000e0000 */
[C---:B------:R-:W-:Y:S02]  /*1f930*/  ISETP.GE.U32.AND P4, PT, R6.reuse, 0x8, PT ;  /* 0x000000080600780c */ /* 0x040fe40003f86070 */
[C---:B------:R-:W-:Y:S01]  /*1f940*/  ISETP.GE.U32.AND P5, PT, R6.reuse, 0x10, PT ;  /* 0x000000100600780c */ /* 0x040fe20003fa6070 */
[----:B------:R-:W-:Y:S01]  /*1f950*/  SHFL.IDX PT, R4, R16, 0x1, 0x1f ;  /* 0x00201f0010047f89 */ /* 0x000fe200000e0000 */
        /* <DEDUP_REMOVED lines=19> */
.L_x_3157:
[----:B------:R-:W-:Y:S02]  /*1fa90*/  ULDC UR4, c[0x0][0xc38] ;  /* 0x00030e0000047ab9 */ /* 0x000fe40000000800 */
[----:B------:R-:W-:-:S04]  /*1faa0*/  IMAD.U32 R5, RZ, RZ, UR4 ;  /* 0x00000004ff057e24 */ /* 0x000fc8000f8e00ff */
[----:B-1----:R-:W-:-:S04]  /*1fab0*/  IMAD R16, R14, R5, RZ ;  /* 0x000000050e107224 */ /* 0x002fc800078e02ff */
[----:B------:R-:W-:-:S05]  /*1fac0*/  IMAD.IADD R4, R4, 0x1, R16 ;  /* 0x0000000104047824 */ /* 0x000fca00078e0210 */
[----:B------:R-:W-:-:S13]  /*1fad0*/  ISETP.GT.AND P6, PT, R4, R0, PT ;  /* 0x000000000400720c */ /* 0x000fda0003fc4270 */
[----:B------:R-:W-:Y:S05]  /*1fae0*/  @P6 BRA `(.L_x_3062) ;  /* 0x00000000009c6947 */ /* 0x000fea0003800000 */
.L_x_3067:
        /* <DEDUP_REMOVED lines=14> */
.L_x_3065:
[----:B------:R-:W-:Y:S05]  /*1fbd0*/  BSYNC B0 ;  /* 0x0000000000007941 */ /* 0x000fea0003800000 */
.L_x_3064:
        /* <DEDUP_REMOVED lines=18> */
.L_x_3165:
[----:B------:R-:W-:Y:S02]  /*1fd00*/  ULDC UR4, c[0x0][0xc38] ;  /* 0x00030e0000047ab9 */ /* 0x000fe40000000800 */
[----:B------:R-:W-:-:S04]  /*1fd10*/  IMAD.U32 R5, RZ, RZ, UR4 ;  /* 0x00000004ff057e24 */ /* 0x000fc8000f8e00ff */
[----:B-1----:R-:W-:-:S04]  /*1fd20*/  IMAD R16, R14, R5, RZ ;  /* 0x000000050e107224 */ /* 0x002fc800078e02ff */
[----:B------:R-:W-:-:S05]  /*1fd30*/  IMAD.IADD R4, R16, 0x1, R4 ;  /* 0x0000000110047824 */ /* 0x000fca00078e0204 */
[----:B------:R-:W-:-:S13]  /*1fd40*/  ISETP.GT.AND P6, PT, R4, R0, PT ;  /* 0x000000000400720c */ /* 0x000fda0003fc4270 */
[----:B------:R-:W-:Y:S05]  /*1fd50*/  @!P6 BRA `(.L_x_3067) ;  /* 0xfffffffc0064e947 */ /* 0x000fea000383ffff */
.L_x_3062:
        /* <DEDUP_REMOVED lines=8> */
.L_x_3169:
[----:B------:R-:W-:Y:S01]  /*1fde0*/  ISETP.NE.AND P0, PT, R4, RZ, PT ;  /* 0x000000ff0400720c */ /* 0x000fe20003f05270 */
[----:B------:R-:W-:-:S12]  /*1fdf0*/  IMAD.MOV.U32 R4, RZ, RZ, RZ ;  /* 0x000000ffff047224 */ /* 0x000fd800078e00ff */
[----:B------:R-:W-:Y:S05]  /*1fe00*/  @!P0 BRA `(.L_x_3069) ;  /* 0x0000000000108947 */ /* 0x000fea0003800000 */
[----:B------:R-:W-:Y:S01]  /*1fe10*/  UMOV UR4, 0xffffffff ;  /* 0xffffffff00047882 */ /* 0x000fe20000000000 */
[----:B------:R-:W-:Y:S02]  /*1fe20*/  VIADD R12, R6, 0xffffffff ;  /* 0xffffffff060c7836 */ /* 0x000fe40000000000 */
[----:B------:R-:W-:Y:S05]  /*1fe30*/  BRA.DIV UR4, `(.L_x_3070) ;  /* 0x0000002a04a07947 */ /* 0x000fea000b800000 */
[----:B------:R3:W4:Y:S02]  /*1fe40*/  SHFL.IDX PT, R4, R3, R12, 0x1f ;  /* 0x00001f0c03047589 */ /* 0x00072400000e0000 */
.L_x_3069:
        /* <DEDUP_REMOVED lines=35> */
[----:B------:R-:W-:-:S04]  /*20080*/  VIADDMNMX R5, R3, R5, R7, PT ;  /* 0x0000000503057246 */ /* 0x000fc80003800107 */
        /* <DEDUP_REMOVED lines=20> */
[----:B------:R-:W-:Y:S01]  /*201d0*/  ISETP.GE.AND P2, PT, R3, RZ, PT ;  /* 0x000000ff0300720c */ /* 0x000fe20003f46270 */
[----:B------:R-:W-:-:S06]  /*201e0*/  IMAD.IADD R3, R0, 0x1, R4 ;  /* 0x0000000100037824 */ /* 0x000fcc00078e0204 */
[----:B------:R-:W-:-:S06]  /*201f0*/  @P0 VIADD R2, R2, 0x1 ;  /* 0x0000000102020836 */ /* 0x000fcc0000000000 */
[----:B------:R-:W-:Y:S01]  /*20200*/  @!P2 IMAD.MOV R2, RZ, RZ, -R2 ;  /* 0x000000ffff02a224 */ /* 0x000fe200078e0a02 */
[----:B------:R-:W-:Y:S01]  /*20210*/  @!P1 LOP3.LUT R2, RZ, R5, RZ, 0x33, !PT ;  /* 0x00000005ff029212 */ /* 0x000fe200078e33ff */
[----:B------:R-:W-:-:S04]  /*20220*/  IMAD.MOV R5, RZ, RZ, -R5 ;  /* 0x000000ffff057224 */ /* 0x000fc800078e0a05 */
[----:B------:R-:W-:Y:S01]  /*20230*/  IMAD R18, R2, R5, R3 ;  /* 0x0000000502127224 */ /* 0x000fe200078e0203 */
[----:B------:R-:W-:-:S05]  /*20240*/  LOP3.LUT R2, RZ, R2, RZ, 0x33, !PT ;  /* 0x00000002ff027212 */ /* 0x000fca00078e33ff */
[----:B------:R-:W-:Y:S01]  /*20250*/  IMAD.IADD R17, R17, 0x1, R2 ;  /* 0x0000000111117824 */ /* 0x000fe200078e0202 */
[----:B------:R-:W-:Y:S06]  /*20260*/  BRA `(.L_x_3071) ;  /* 0x00000000001c7947 */ /* 0x000fec0003800000 */
.L_x_3063:
[----:B------:R-:W-:Y:S01]  /*20270*/  UMOV UR4, URZ ;  /* 0x0000003f00047c82 */ /* 0x000fe20008000000 */
[----:B------:R-:W-:Y:S01]  /*20280*/  UMOV UR5, URZ ;  /* 0x0000003f00057c82 */ /* 0x000fe20008000000 */
[----:B------:R-:W-:Y:S01]  /*20290*/  ULDC UR6, c[0x0][0xc3c] ;  /* 0x00030f0000067ab9 */ /* 0x000fe20000000800 */
[----:B------:R-:W-:Y:S02]  /*202a0*/  IMAD.MOV.U32 R16, RZ, RZ, R0 ;  /* 0x000000ffff107224 */ /* 0x000fe400078e0000 */
[----:B------:R-:W-:Y:S02]  /*202b0*/  IMAD.U32 R17, RZ, RZ, UR4 ;  /* 0x00000004ff117e24 */ /* 0x000fe4000f8e00ff */
[----:B------:R-:W-:Y:S02]  /*202c0*/  IMAD.U32 R18, RZ, RZ, UR5 ;  /* 0x00000005ff127e24 */ /* 0x000fe4000f8e00ff */
[----:B------:R-:W-:-:S07]  /*202d0*/  IMAD.U32 R19, RZ, RZ, UR6 ;  /* 0x00000006ff137e24 */ /* 0x000fce000f8e00ff */
.L_x_3071:
[----:B------:R1:W2:Y:S01]  /*202e0*/  LDL R2, [R1] ;  /* 0x0000000001027983 */ /* 0x0002a20000100800 */
[----:B------:R-:W3:Y:S01]  /*202f0*/  S2R R0, SR_TID.X ;  /* 0x0000000000007919 */ /* 0x000ee20000002100 */
[----:B------:R-:W-:Y:S05]  /*20300*/  WARPSYNC.ALL ;  /* 0x0000000000007948 */ /* 0x000fea0003800000 */
[----:B---3--:R-:W-:Y:S01]  /*20310*/  LOP3.LUT R0, R0, 0x1f, RZ, 0xc0, !PT ;  /* 0x0000001f00007812 */ /* 0x008fe200078ec0ff */
[----:B------:R-:W-:Y:S03]  /*20320*/  BAR.SYNC.DEFER_BLOCKING 0x4, 0x180 ;  /* 0x0106000000007b1d */ /* 0x000fe60000010000 */
[----:B------:R-:W-:-:S13]  /*20330*/  ISETP.NE.AND P0, PT, R0, RZ, PT ;  /* 0x000000ff0000720c */ /* 0x000fda0003f05270 */
[----:B0-----:R-:W2:Y:S01]  /*20340*/  @!P0 S2R R3, SR_CgaCtaId ;  /* 0x0000000000038919 */ /* 0x001ea20000008800 */
[----:B------:R-:W-:-:S04]  /*20350*/  @!P0 MOV R0, 0x400 ;  /* 0x0000040000008802 */ /* 0x000fc80000000f00 */
[----:B--2---:R-:W-:-:S05]  /*20360*/  @!P0 LEA R2, R3, R0, 0x18 ;  /* 0x0000000003028211 */ /* 0x004fca00078ec0ff */
[----:B------:R1:W-:Y:S04]  /*20370*/  @!P0 STS.128 [R2+0x28cd0], R16 ;  /* 0x028cd01002008388 */ /* 0x0003e80000000c00 */
[----:B------:R1:W-:Y:S01]  /*20380*/  @!P0 STL [R1], R2 ;  /* 0x0000000201008387 */ /* 0x0003e20000100800 */
[----:B------:R-:W-:Y:S06]  /*20390*/  BAR.ARV 0x5, 0x180 ;  /* 0x0146000000007b1d */ /* 0x000fec0000002000 */
.L_x_3060:
[----:B------:R-:W-:Y:S02]  /*203a0*/  ULDC UR4, c[0x0][0xc3c] ;  /* 0x00030f0000047ab9 */ /* 0x000fe40000000800 */
[----:B---3--:R-:W-:-:S13]  /*203b0*/  ISETP.GE.AND P0, PT, R19, UR4, PT ;  /* 0x0000000413007c0c */ /* 0x008fda000bf06270 */
[----:B------:R-:W-:Y:S05]  /*203c0*/  @!P0 BRA `(.L_x_3072) ;  /* 0xffffff7c00808947 */ /* 0x000fea000383ffff */
[----:B------:R-:W-:Y:S05]  /*203d0*/  BSYNC B8 ;  /* 0x0000000000087941 */ /* 0x000fea0003800000 */
.L_x_2892:
[----:B--2---:R-:W2:Y:S01]  /*203e0*/  LDL.LU R0, [R1+0x48] ;  /* 0x0000480001007983 */ /* 0x004ea20000300800 */
[----:B------:R-:W-:Y:S01]  /*203f0*/  BSSY B0, `(.L_x_3073) ;  /* 0x000000b000007945 */ /* 0x000fe20003800000 */
[----:B0-----:R-:W0:Y:S01]  /*20400*/  S2R R5, SR_CgaCtaId ;  /* 0x0000000000057919 */ /* 0x001e220000008800 */
[----:B--2---:R-:W-:-:S05]  /*20410*/  VIADD R0, R0, 0x1 ;  /* 0x0000000100007836 */ /* 0x004fca0000000000 */
[----:B-1----:R-:W-:-:S04]  /*20420*/  LEA.HI R2, R0, R0, RZ, 0x1 ;  /* 0x0000000000027211 */ /* 0x002fc800078f08ff */
[----:B------:R-:W-:-:S05]  /*20430*/  LOP3.LUT R3, R2, 0xfffffffe, RZ, 0xc0, !PT ;  /* 0xfffffffe02037812 */ /* 0x000fca00078ec0ff */
[----:B------:R-:W-:Y:S01]  /*20440*/  IMAD.IADD R3, R0, 0x1, -R3 ;  /* 0x0000000100037824 */ /* 0x000fe200078e0a03 */
[----:B------:R-:W-:-:S04]  /*20450*/  MOV R0, 0x400 ;  /* 0x0000040000007802 */ /* 0x000fc80000000f00 */
[----:B0-----:R-:W-:Y:S02]  /*20460*/  LEA R0, R5, R0, 0x18 ;  /* 0x0000000005007211 */ /* 0x001fe400078ec0ff */
[----:B------:R-:W-:-:S04]  /*20470*/  SHF.L.U32 R3, R3, 0x1f, RZ ;  /* 0x0000001f03037819 */ /* 0x000fc800000006ff */
[----:B------:R-:W0:Y:S02]  /*20480*/  SYNCS.PHASECHK.TRANS64.TRYWAIT P0, [R0+URZ+0x28c20], R3 ;  /* 0x028c2003000075a7 */ /* 0x000e24000800017f */
[----:B0-----:R-:W-:Y:S05]  /*20490*/  @!P0 BRA `(.L_x_3074) ;  /* 0x0000002400308947 */ /* 0x001fea0003800000 */
.L_x_3172:
[----:B------:R-:W-:Y:S05]  /*204a0*/  BSYNC B0 ;  /* 0x0000000000007941 */ /* 0x000fea0003800000 */
.L_x_3073:
[----:B------:R-:W-:-:S03]  /*204b0*/  UMOV UR4, 0xffffffff ;  /* 0xffffffff00047882 */ /* 0x000fc60000000000 */
[----:B------:R-:W-:Y:S05]  /*204c0*/  BRA.DIV UR4, `(.L_x_3075) ;  /* 0x0000002604387947 */ /* 0x000fea000b800000 */
[----:B------:R-:W1:Y:S02]  /*204d0*/  S2R R2, SR_TID.X ;  /* 0x0000000000027919 */ /* 0x000e640000002100 */
[----:B-1----:R-:W-:-:S04]  /*204e0*/  SHF.R.U32.HI R2, RZ, 0x5, R2 ;  /* 0x00000005ff027819 */ /* 0x002fc80000011602 */
[----:B------:R-:W-:-:S05]  /*204f0*/  LOP3.LUT R2, R2, 0x3, RZ, 0xc0, !PT ;  /* 0x0000000302027812 */ /* 0x000fca00078ec0ff */
[----:B------:R1:W2:Y:S02]  /*20500*/  SHFL.IDX PT, R14, R2, RZ, 0x1f ;  /* 0x00001fff020e7589 */ /* 0x0002a400000e0000 */
.L_x_3175:
[----:B--2---:R-:W-:-:S13]  /*20510*/  ISETP.NE.AND P0, PT, R14, RZ, PT ;  /* 0x000000ff0e00720c */ /* 0x004fda0003f05270 */
[----:B------:R-:W-:Y:S05]  /*20520*/  @P0 BRA `(.L_x_2673) ;  /* 0x0000000000940947 */ /* 0x000fea0003800000 */
[----:B------:R-:W-:-:S03]  /*20530*/  UMOV UR4, 0xffffffff ;  /* 0xffffffff00047882 */ /* 0x000fc60000000000 */
[----:B------:R-:W-:Y:S05]  /*20540*/  BRA.DIV UR4, `(.L_x_3076) ;  /* 0x00000026044c7947 */ /* 0x000fea000b800000 */
[----:B------:R-:W-:-:S13]  /*20550*/  ELECT P6, URZ, PT ;  /* 0x00000000003f782f */ /* 0x000fda00038c0000 */
.L_x_3178:
[----:B------:R-:W-:Y:S05]  /*20560*/  @!P6 BRA `(.L_x_2673) ;  /* 0x000000000084e947 */ /* 0x000fea0003800000 */
[----:B------:R-:W-:-:S06]  /*20570*/  ULOP3.LUT UR4, UR36, 0x2, URZ, 0xfc, !UPT ;  /* 0x0000000224047892 */ /* 0x000fcc000f8efc3f */
[----:B-1----:R-:W-:-:S05]  /*20580*/  IMAD.U32 R2, RZ, RZ, UR4 ;  /* 0x00000004ff027e24 */ /* 0x002fca000f8e00ff */
[----:B------:R-:W-:-:S13]  /*20590*/  ISETP.NE.AND P2, PT, R2, 0x3, PT ;  /* 0x000000030200780c */ /* 0x000fda0003f45270 */
[----:B------:R-:W-:Y:S05]  /*205a0*/  @!P2 BRA `(.L_x_3077) ;  /* 0x000000000004a947 */ /* 0x000fea0003800000 */
[----:B------:R-:W-:Y:S01]  /*205b0*/  BPT.TRAP 0x1 ;  /* 0x000000040000795c */ /* 0x000fe20000300000 */
.L_x_3077:
        /* <DEDUP_REMOVED lines=14> */
.L_x_3179:
[----:B------:R-:W1:Y:S02]  /*206a0*/  SYNCS.PHASECHK.TRANS64.TRYWAIT P0, [R7+URZ], R2 ;  /* 0x00000002070075a7 */ /* 0x000e64000800017f */
[----:B-1----:R-:W-:Y:S05]  /*206b0*/  @!P0 BRA `(.L_x_3079) ;  /* 0x0000002400248947 */ /* 0x002fea0003800000 */
.L_x_3180:
[----:B------:R-:W-:Y:S05]  /*206c0*/  @!P2 BRA `(.L_x_3080) ;  /* 0x000000000004a947 */ /* 0x000fea0003800000 */
[----:B------:R-:W-:Y:S01]  /*206d0*/  BPT.TRAP 0x1 ;  /* 0x000000040000795c */ /* 0x000fe20000300000 */
.L_x_3080:
[----:B------:R-:W2:Y:S01]  /*206e0*/  LDL.LU R4, [R1+0x4] ;  /* 0x0000040001047983 */ /* 0x000ea20000300800 */
[----:B------:R-:W-:-:S04]  /*206f0*/  VIADD R0, R0, 0x28c60 ;  /* 0x00028c6000007836 */ /* 0x000fc80000000000 */
[----:B--2---:R-:W-:-:S04]  /*20700*/  IMAD R4, R4, 0x8, R0 ;  /* 0x0000000804047824 */ /* 0x004fc800078e0200 */
[----:B------:R-:W2:Y:S02]  /*20710*/  SYNCS.PHASECHK.TRANS64.TRYWAIT P0, [R4+URZ], R5 ;  /* 0x00000005040075a7 */ /* 0x000ea4000800017f */
[----:B--2---:R-:W-:Y:S05]  /*20720*/  @!P0 BRA `(.L_x_3081) ;  /* 0x00000024001c8947 */ /* 0x004fea0003800000 */
.L_x_3181:
[----:B------:R-:W-:-:S07]  /*20730*/  IMAD R3, R3, 0x8, R0 ;  /* 0x0000000803037824 */ /* 0x000fce00078e0200 */
.L_x_3082:
[----:B---3--:R3:W4:Y:S02]  /*20740*/  SYNCS.PHASECHK.TRANS64.TRYWAIT P0, [R3+URZ], R2 ;  /* 0x00000002030075a7 */ /* 0x008724000800017f */
[----:B----4-:R-:W-:Y:S05]  /*20750*/  @!P0 NANOSLEEP.SYNCS 0x989680 ;  /* 0x009896800000895d */ /* 0x010fea0003900000 */
[----:B------:R-:W4:Y:S02]  /*20760*/  @!P0 SYNCS.PHASECHK.TRANS64 P0, [R3+URZ], R2 ;  /* 0x00000002030085a7 */ /* 0x000f24000800007f */
[----:B----4-:R-:W-:Y:S05]  /*20770*/  @!P0 BRA `(.L_x_3082) ;  /* 0xfffffffc00f08947 */ /* 0x010fea000383ffff */
.L_x_2673:
[----:B------:R-:W-:Y:S05]  /*20780*/  BSYNC B9 ;  /* 0x0000000000097941 */ /* 0x000fea0003800000 */
.L_x_2670:
[----:B------:R-:W-:Y:S05]  /*20790*/  EXIT ;  /* 0x000000000000794d */ /* 0x000fea0003800000 */
.L_x_2697:
[----:B0-----:R0:W1:Y:S02]  /*207a0*/  SYNCS.PHASECHK.TRANS64.TRYWAIT P5, [R64+URZ+0x28c90], R43 ;  /* 0x028c902b400075a7 */ /* 0x00106400080a017f */
[----:B-1----:R-:W-:Y:S05]  /*207b0*/  @!P5 NANOSLEEP.SYNCS 0x989680 ;  /* 0x009896800000d95d */ /* 0x002fea0003900000 */
[----:B------:R-:W1:Y:S02]  /*207c0*/  @!P5 SYNCS.PHASECHK.TRANS64 P5, [R64+URZ+0x28c90], R43 ;  /* 0x028c902b4000d5a7 */ /* 0x000e6400080a007f */
[----:B-1----:R-:W-:Y:S05]  /*207d0*/  @!P5 BRA `(.L_x_2697) ;  /* 0xfffffffc00f0d947 */ /* 0x002fea000383ffff */
[----:B------:R-:W-:Y:S05]  /*207e0*/  BRA `(.L_x_3083) ;  /* 0xfffffe2000947947 */ /* 0x000fea000383ffff */
.L_x_2707:
[----:B0-----:R0:W1:Y:S02]  /*207f0*/  SYNCS.PHASECHK.TRANS64.TRYWAIT P5, [R64+URZ+0x28c90], R43 ;  /* 0x028c902b400075a7 */ /* 0x00106400080a017f */
[----:B-1----:R-:W-:Y:S05]  /*20800*/  @!P5 NANOSLEEP.SYNCS 0x989680 ;  /* 0x009896800000d95d */ /* 0x002fea0003900000 */
[----:B------:R-:W1:Y:S02]  /*20810*/  @!P5 SYNCS.PHASECHK.TRANS64 P5, [R64+URZ+0x28c90], R43 ;  /* 0x028c902b4000d5a7 */ /* 0x000e6400080a007f */
[----:B-1----:R-:W-:Y:S05]  /*20820*/  @!P5 BRA `(.L_x_2707) ;  /* 0xfffffffc00f0d947 */ /* 0x002fea000383ffff */
[----:B------:R-:W-:Y:S05]  /*20830*/  BRA `(.L_x_3084) ;  /* 0xfffffe2c000c7947 */ /* 0x000fea000383ffff */
.L_x_2712:
[----:B0-----:R0:W1:Y:S02]  /*20840*/  SYNCS.PHASECHK.TRANS64.TRYWAIT P5, [R64+URZ+0x28c90], R43 ;  /* 0x028c902b400075a7 */ /* 0x00106400080a017f */
[----:B-1----:R-:W-:Y:S05]  /*20850*/  @!P5 NANOSLEEP.SYNCS 0x989680 ;  /* 0x009896800000d95d */ /* 0x002fea0003900000 */
[----:B------:R-:W1:Y:S02]  /*20860*/  @!P5 SYNCS.PHASECHK.TRANS64 P5, [R64+URZ+0x28c90], R43 ;  /* 0x028c902b4000d5a7 */ /* 0x000e6400080a007f */
[----:B-1----:R-:W-:Y:S05]  /*20870*/  @!P5 BRA `(.L_x_2712) ;  /* 0xfffffffc00f0d947 */ /* 0x002fea000383ffff */
[----:B------:R-:W-:Y:S05]  /*20880*/  BRA `(.L_x_3085) ;  /* 0xfffffe3400447947 */ /* 0x000fea000383ffff */
.L_x_2716:
[----:B--2---:R2:W0:Y:S02]  /*20890*/  SYNCS.PHASECHK.TRANS64.TRYWAIT P5, [R64+URZ+0x28cb0], R43 ;  /* 0x028cb02b400075a7 */ /* 0x00442400080a017f */
[----:B0-----:R-:W-:Y:S05]  /*208a0*/  @!P5 NANOSLEEP.SYNCS 0x989680 ;  /* 0x009896800000d95d */ /* 0x001fea0003900000 */
[----:B------:R-:W0:Y:S02]  /*208b0*/  @!P5 SYNCS.PHASECHK.TRANS64 P5, [R64+URZ+0x28cb0], R43 ;  /* 0x028cb02b4000d5a7 */ /* 0x000e2400080a007f */
[----:B0-----:R-:W-:Y:S05]  /*208c0*/  @!P5 BRA `(.L_x_2716) ;  /* 0xfffffffc00f0d947 */ /* 0x001fea000383ffff */
[----:B------:R-:W-:Y:S05]  /*208d0*/  BRA `(.L_x_3086) ;  /* 0xfffffe3400c07947 */ /* 0x000fea000383ffff */
.L_x_2735:
[----:B0-----:R0:W1:Y:S02]  /*208e0*/  SYNCS.PHASECHK.TRANS64.TRYWAIT P1, [R22+URZ+0x28c50], R3 ;  /* 0x028c5003160075a7 */ /* 0x001064000802017f */
[----:B-1----:R-:W-:Y:S05]  /*208f0*/  @!P1 NANOSLEEP.SYNCS 0x989680 ;  /* 0x009896800000995d */ /* 0x002fea0003900000 */
[----:B------:R-:W1:Y:S02]  /*20900*/  @!P1 SYNCS.PHASECHK.TRANS64 P1, [R22+URZ+0x28c50], R3 ;  /* 0x028c5003160095a7 */ /* 0x000e64000802007f */
[----:B-1----:R-:W-:Y:S05]  /*20910*/  @!P1 BRA `(.L_x_2735) ;  /* 0xfffffffc00f09947 */ /* 0x002fea000383ffff */
[----:B------:R-:W-:Y:S05]  /*20920*/  BRA `(.L_x_3087) ;  /* 0xfffffe4400e47947 */ /* 0x000fea000383ffff */
.L_x_2742:
[----:B-1----:R1:W2:Y:S02]  /*20930*/  SYNCS.PHASECHK.TRANS64.TRYWAIT P2, [R0+URZ+0x28c50], R5 ;  /* 0x028c5005000075a7 */ /* 0x0022a4000804017f */
[----:B--2---:R-:W-:Y:S05]  /*20940*/  @!P2 NANOSLEEP.SYNCS 0x989680 ;  /* 0x009896800000a95d */ /* 0x004fea0003900000 */
[----:B------:R-:W2:Y:S02]  /*20950*/  @!P2 SYNCS.PHASECHK.TRANS64 P2, [R0+URZ+0x28c50], R5 ;  /* 0x028c50050000a5a7 */ /* 0x000ea4000804007f */
[----:B--2---:R-:W-:Y:S05]  /*20960*/  @!P2 BRA `(.L_x_2742) ;  /* 0xfffffffc00f0a947 */ /* 0x004fea000383ffff */
[----:B------:R-:W-:Y:S05]  /*20970*/  BRA `(.L_x_2741) ;  /* 0xfffffe54000c7947 */ /* 0x000fea000383ffff */
.L_x_2763:
        /* <DEDUP_REMOVED lines=8> */
.L_x_3089:
[----:B------:R-:W-:Y:S05]  /*20a00*/  BSYNC B1 ;  /* 0x0000000000017941 */ /* 0x000fea0003800000 */
.L_x_3088:
        /* <DEDUP_REMOVED lines=8> */
.L_x_3090:
[----:B------:R-:W-:Y:S02]  /*20a90*/  IMAD.MOV.U32 R13, RZ, RZ, R8 ;  /* 0x000000ffff0d7224 */ /* 0x000fe400078e0008 */
[----:B------:R-:W-:-:S07]  /*20aa0*/  IMAD.MOV.U32 R0, RZ, RZ, R14 ;  /* 0x000000ffff007224 */ /* 0x000fce00078e000e */
[----:B------:R-:W-:Y:S05]  /*20ab0*/  WARPSYNC.COLLECTIVE R15, `(.L_x_3091) ;  /* 0x000000000f087348 */ /* 0x000fea0003c00000 */
[----:B------:R0:W1:Y:S02]  /*20ac0*/  SHFL.IDX P6, R14, R13, R12, R11 ;  /* 0x0000000c0d0e7389 */ /* 0x00006400000c000b */
[----:B01----:R-:W-:Y:S01]  /*20ad0*/  ENDCOLLECTIVE ;  /* 0x000000000000791b */ /* 0x003fe20003800000 */
.L_x_3091:
[----:B------:R-:W-:Y:S02]  /*20ae0*/  IMAD.MOV.U32 R13, RZ, RZ, R7 ;  /* 0x000000ffff0d7224 */ /* 0x000fe400078e0007 */
[----:B------:R-:W-:-:S07]  /*20af0*/  IMAD.MOV.U32 R5, RZ, RZ, R14 ;  /* 0x000000ffff057224 */ /* 0x000fce00078e000e */
[----:B------:R-:W-:Y:S05]  /*20b00*/  WARPSYNC.COLLECTIVE R15, `(.L_x_3092) ;  /* 0x000000000f087348 */ /* 0x000fea0003c00000 */
[----:B------:R0:W1:Y:S02]  /*20b10*/  SHFL.IDX P6, R14, R13, R12, R11 ;  /* 0x0000000c0d0e7389 */ /* 0x00006400000c000b */
[----:B01----:R-:W-:Y:S01]  /*20b20*/  ENDCOLLECTIVE ;  /* 0x000000000000791b */ /* 0x003fe20003800000 */
.L_x_3092:
[----:B------:R-:W-:Y:S05]  /*20b30*/  BRA `(.L_x_3093) ;  /* 0xfffffe6c008c7947 */ /* 0x000fea000383ffff */
.L_x_2766:
[----:B------:R-:W-:Y:S01]  /*20b40*/  BSSY B1, `(.L_x_3094) ;  /* 0x0000008000017945 */ /* 0x000fe20003800000 */
[----:B------:R-:W-:Y:S02]  /*20b50*/  IMAD.MOV.U32 R13, RZ, RZ, R6 ;  /* 0x000000ffff0d7224 */ /* 0x000fe400078e0006 */
[----:B------:R-:W-:Y:S02]  /*20b60*/  IMAD.MOV.U32 R12, RZ, RZ, 0x1 ;  /* 0x00000001ff0c7424 */ /* 0x000fe400078e00ff */
[----:B------:R-:W-:Y:S02]  /*20b70*/  IMAD.MOV.U32 R11, RZ, RZ, 0x1c1f ;  /* 0x00001c1fff0b7424 */ /* 0x000fe400078e00ff */
[----:B------:R-:W-:-:S07]  /*20b80*/  IMAD.MOV.U32 R15, RZ, RZ, -0x1 ;  /* 0xffffffffff0f7424 */ /* 0x000fce00078e00ff */
[----:B0---4-:R-:W-:Y:S05]  /*20b90*/  WARPSYNC.COLLECTIVE R15, `(.L_x_3095) ;  /* 0x000000000f087348 */ /* 0x011fea0003c00000 */
[----:B----4-:R1:W2:Y:S02]  /*20ba0*/  SHFL.IDX P6, R14, R13, R12, R11 ;  /* 0x0000000c0d0e7389 */ /* 0x0102a400000c000b */
[----:B012---:R-:W-:Y:S01]  /*20bb0*/  ENDCOLLECTIVE ;  /* 0x000000000000791b */ /* 0x007fe20003800000 */
.L_x_3095:
[----:B------:R-:W-:Y:S05]  /*20bc0*/  BSYNC B1 ;  /* 0x0000000000017941 */ /* 0x000fea0003800000 */
.L_x_3094:
[----:B------:R-:W-:Y:S02]  /*20bd0*/  IMAD.MOV.U32 R13, RZ, RZ, R4 ;  /* 0x000000ffff0d7224 */ /* 0x000fe400078e0004 */
[----:B------:R-:W-:Y:S02]  /*20be0*/  IMAD.MOV.U32 R12, RZ, RZ, 0x1 ;  /* 0x00000001ff0c7424 */ /* 0x000fe400078e00ff */
[----:B------:R-:W-:Y:S02]  /*20bf0*/  IMAD.MOV.U32 R11, RZ, RZ, 0x1c1f ;  /* 0x00001c1fff0b7424 */ /* 0x000fe400078e00ff */
[----:B------:R-:W-:Y:S02]  /*20c00*/  IMAD.MOV.U32 R15, RZ, RZ, -0x1 ;  /* 0xffffffffff0f7424 */ /* 0x000fe400078e00ff */
[----:B------:R-:W-:-:S07]  /*20c10*/  IMAD.MOV.U32 R3, RZ, RZ, R14 ;  /* 0x000000ffff037224 */ /* 0x000fce00078e000e */
[----:B------:R-:W-:Y:S05]  /*20c20*/  WARPSYNC.COLLECTIVE R15, `(.L_x_3096) ;  /* 0x000000000f087348 */ /* 0x000fea0003c00000 */
[----:B------:R0:W1:Y:S02]  /*20c30*/  SHFL.IDX P6, R14, R13, R12, R11 ;  /* 0x0000000c0d0e7389 */ /* 0x00006400000c000b */
[----:B01----:R-:W-:Y:S01]  /*20c40*/  ENDCOLLECTIVE ;  /* 0x000000000000791b */ /* 0x003fe20003800000 */
.L_x_3096:
[----:B------:R-:W-:Y:S02]  /*20c50*/  IMAD.MOV.U32 R13, RZ, RZ, R8 ;  /* 0x000000ffff0d7224 */ /* 0x000fe400078e0008 */
[----:B------:R-:W-:-:S07]  /*20c60*/  IMAD.MOV.U32 R0, RZ, RZ, R14 ;  /* 0x000000ffff007224 */ /* 0x000fce00078e000e */
[----:B------:R-:W-:Y:S05]  /*20c70*/  WARPSYNC.COLLECTIVE R15, `(.L_x_3097) ;  /* 0x000000000f087348 */ /* 0x000fea0003c00000 */
[----:B------:R0:W1:Y:S02]  /*20c80*/  SHFL.IDX P6, R14, R13, R12, R11 ;  /* 0x0000000c0d0e7389 */ /* 0x00006400000c000b */
[----:B01----:R-:W-:Y:S01]  /*20c90*/  ENDCOLLECTIVE ;  /* 0x000000000000791b */ /* 0x003fe20003800000 */
.L_x_3097:
[----:B------:R-:W-:Y:S02]  /*20ca0*/  IMAD.MOV.U32 R13, RZ, RZ, R7 ;  /* 0x000000ffff0d7224 */ /* 0x000fe400078e0007 */
[----:B------:R-:W-:-:S07]  /*20cb0*/  IMAD.MOV.U32 R5, RZ, RZ, R14 ;  /* 0x000000ffff057224 */ /* 0x000fce00078e000e */
[----:B------:R-:W-:Y:S05]  /*20cc0*/  WARPSYNC.COLLECTIVE R15, `(.L_x_3098) ;  /* 0x000000000f087348 */ /* 0x000fea0003c00000 */
[----:B------:R0:W1:Y:S02]  /*20cd0*/  SHFL.IDX P6, R14, R13, R12, R11 ;  /* 0x0000000c0d0e7389 */ /* 0x00006400000c000b */
[----:B01----:R-:W-:Y:S01]  /*20ce0*/  ENDCOLLECTIVE ;  /* 0x000000000000791b */ /* 0x003fe20003800000 */
.L_x_3098:
[----:B------:R-:W-:Y:S05]  /*20cf0*/  BRA `(.L_x_3099) ;  /* 0xfffffe6c00e87947 */ /* 0x000fea000383ffff */
.L_x_2770:
[----:B0-----:R0:W1:Y:S02]  /*20d00*/  SYNCS.PHASECHK.TRANS64.TRYWAIT P0, [R2+URZ+0x28c00], R35 ;  /* 0x028c0023020075a7 */ /* 0x001064000800017f */
[----:B-1----:R-:W-:Y:S05]  /*20d10*/  @!P0 NANOSLEEP.SYNCS 0x989680 ;  /* 0x009896800000895d */ /* 0x002fea0003900000 */
[----:B------:R-:W1:Y:S02]  /*20d20*/  @!P0 SYNCS.PHASECHK.TRANS64 P0, [R2+URZ+0x28c00], R35 ;  /* 0x028c0023020085a7 */ /* 0x000e64000800007f */
[----:B-1----:R-:W-:Y:S05]  /*20d30*/  @!P0 BRA `(.L_x_2770) ;  /* 0xfffffffc00f08947 */ /* 0x002fea000383ffff */
[----:B------:R-:W-:Y:S05]  /*20d40*/  BRA `(.L_x_3100) ;  /* 0xfffffe7000d07947 */ /* 0x000fea000383ffff */
.L_x_2778:
        /* <DEDUP_REMOVED lines=8> */
.L_x_3102:
[----:B------:R-:W-:Y:S05]  /*20dd0*/  BSYNC B1 ;  /* 0x0000000000017941 */ /* 0x000fea0003800000 */
.L_x_3101:
        /* <DEDUP_REMOVED lines=8> */
.L_x_3103:
[----:B------:R-:W-:Y:S02]  /*20e60*/  IMAD.MOV.U32 R13, RZ, RZ, R7 ;  /* 0x000000ffff0d7224 */ /* 0x000fe400078e0007 */
[----:B------:R-:W-:-:S07]  /*20e70*/  IMAD.MOV.U32 R0, RZ, RZ, R14 ;  /* 0x000000ffff007224 */ /* 0x000fce00078e000e */
[----:B------:R-:W-:Y:S05]  /*20e80*/  WARPSYNC.COLLECTIVE R15, `(.L_x_3104) ;  /* 0x000000000f087348 */ /* 0x000fea0003c00000 */
[----:B------:R0:W1:Y:S02]  /*20e90*/  SHFL.IDX P6, R14, R13, R12, R11 ;  /* 0x0000000c0d0e7389 */ /* 0x00006400000c000b */
[----:B01----:R-:W-:Y:S01]  /*20ea0*/  ENDCOLLECTIVE ;  /* 0x000000000000791b */ /* 0x003fe20003800000 */
.L_x_3104:
[----:B------:R-:W-:Y:S02]  /*20eb0*/  IMAD.MOV.U32 R10, RZ, RZ, R0 ;  /* 0x000000ffff0a7224 */ /* 0x000fe400078e0000 */
[----:B------:R-:W-:Y:S02]  /*20ec0*/  IMAD.MOV.U32 R13, RZ, RZ, R9 ;  /* 0x000000ffff0d7224 */ /* 0x000fe400078e0009 */
[----:B------:R-:W-:-:S07]  /*20ed0*/  IMAD.MOV.U32 R5, RZ, RZ, R14 ;  /* 0x000000ffff057224 */ /* 0x000fce00078e000e */
[----:B------:R-:W-:Y:S05]  /*20ee0*/  WARPSYNC.COLLECTIVE R15, `(.L_x_3105) ;  /* 0x000000000f087348 */ /* 0x000fea0003c00000 */
[----:B------:R0:W1:Y:S02]  /*20ef0*/  SHFL.IDX P6, R14, R13, R12, R11 ;  /* 0x0000000c0d0e7389 */ /* 0x00006400000c000b */
[----:B01----:R-:W-:Y:S01]  /*20f00*/  ENDCOLLECTIVE ;  /* 0x000000000000791b */ /* 0x003fe20003800000 */
.L_x_3105:
[----:B------:R-:W-:Y:S01]  /*20f10*/  IMAD.MOV.U32 R11, RZ, RZ, R3 ;  /* 0x000000ffff0b7224 */ /* 0x000fe200078e0003 */
[----:B------:R-:W-:Y:S06]  /*20f20*/  BRA `(.L_x_3106) ;  /* 0xfffffe8000247947 */ /* 0x000fec000383ffff */
.L_x_2781:
[----:B------:R-:W-:Y:S01]  /*20f30*/  BSSY B1, `(.L_x_3107) ;  /* 0x0000008000017945 */ /* 0x000fe20003800000 */
[----:B------:R-:W-:Y:S02]  /*20f40*/  IMAD.MOV.U32 R13, RZ, RZ, R8 ;  /* 0x000000ffff0d7224 */ /* 0x000fe400078e0008 */
[----:B------:R-:W-:Y:S02]  /*20f50*/  IMAD.MOV.U32 R12, RZ, RZ, 0x1 ;  /* 0x00000001ff0c7424 */ /* 0x000fe400078e00ff */
[----:B0-----:R-:W-:Y:S02]  /*20f60*/  IMAD.MOV.U32 R11, RZ, RZ, 0x1c1f ;  /* 0x00001c1fff0b7424 */ /* 0x001fe400078e00ff */
[----:B------:R-:W-:-:S07]  /*20f70*/  IMAD.MOV.U32 R15, RZ, RZ, -0x1 ;  /* 0xffffffffff0f7424 */ /* 0x000fce00078e00ff */
[----:B----4-:R-:W-:Y:S05]  /*20f80*/  WARPSYNC.COLLECTIVE R15, `(.L_x_3108) ;  /* 0x000000000f087348 */ /* 0x010fea0003c00000 */
[----:B----4-:R0:W1:Y:S02]  /*20f90*/  SHFL.IDX P6, R14, R13, R12, R11 ;  /* 0x0000000c0d0e7389 */ /* 0x01006400000c000b */
[----:B01----:R-:W-:Y:S01]  /*20fa0*/  ENDCOLLECTIVE ;  /* 0x000000000000791b */ /* 0x003fe20003800000 */
.L_x_3108:
[----:B------:R-:W-:Y:S05]  /*20fb0*/  BSYNC B1 ;  /* 0x0000000000017941 */ /* 0x000fea0003800000 */
.L_x_3107:
        /* <DEDUP_REMOVED lines=8> */
.L_x_3109:
[----:B------:R-:W-:Y:S02]  /*21040*/  IMAD.MOV.U32 R13, RZ, RZ, R7 ;  /* 0x000000ffff0d7224 */ /* 0x000fe400078e0007 */
[----:B------:R-:W-:-:S07]  /*21050*/  IMAD.MOV.U32 R0, RZ, RZ, R14 ;  /* 0x000000ffff007224 */ /* 0x000fce00078e000e */
[----:B------:R-:W-:Y:S05]  /*21060*/  WARPSYNC.COLLECTIVE R15, `(.L_x_3110) ;  /* 0x000000000f087348 */ /* 0x000fea0003c00000 */
[----:B------:R0:W1:Y:S02]  /*21070*/  SHFL.IDX P6, R14, R13, R12, R11 ;  /* 0x0000000c0d0e7389 */ /* 0x00006400000c000b */
[----:B01----:R-:W-:Y:S01]  /*21080*/  ENDCOLLECTIVE ;  /* 0x000000000000791b */ /* 0x003fe20003800000 */
.L_x_3110:
[----:B------:R-:W-:Y:S02]  /*21090*/  IMAD.MOV.U32 R13, RZ, RZ, R9 ;  /* 0x000000ffff0d7224 */ /* 0x000fe400078e0009 */
[----:B------:R-:W-:-:S07]  /*210a0*/  IMAD.MOV.U32 R7, RZ, RZ, R14 ;  /* 0x000000ffff077224 */ /* 0x000fce00078e000e */
[----:B------:R-:W-:Y:S05]  /*210b0*/  WARPSYNC.COLLECTIVE R15, `(.L_x_3111) ;  /* 0x000000000f087348 */ /* 0x000fea0003c00000 */
[----:B------:R0:W1:Y:S02]  /*210c0*/  SHFL.IDX P6, R14, R13, R12, R11 ;  /* 0x0000000c0d0e7389 */ /* 0x00006400000c000b */
[----:B01----:R-:W-:Y:S01]  /*210d0*/  ENDCOLLECTIVE ;  /* 0x000000000000791b */ /* 0x003fe20003800000 */
.L_x_3111:
[----:B------:R-:W-:Y:S02]  /*210e0*/  IMAD.MOV.U32 R12, RZ, RZ, R0 ;  /* 0x000000ffff0c7224 */ /* 0x000fe400078e0000 */
[----:B------:R-:W-:Y:S01]  /*210f0*/  IMAD.MOV.U32 R13, RZ, RZ, R3 ;  /* 0x000000ffff0d7224 */ /* 0x000fe200078e0003 */
[----:B------:R-:W-:Y:S06]  /*21100*/  BRA `(.L_x_3112) ;  /* 0xfffffe8000487947 */ /* 0x000fec000383ffff */
.L_x_2785:
[----:B0-----:R0:W1:Y:S02]  /*21110*/  SYNCS.PHASECHK.TRANS64.TRYWAIT P1, [R2+URZ+0x28c00], R3 ;  /* 0x028c0003020075a7 */ /* 0x001064000802017f */
[----:B-1----:R-:W-:Y:S05]  /*21120*/  @!P1 NANOSLEEP.SYNCS 0x989680 ;  /* 0x009896800000995d */ /* 0x002fea0003900000 */
[----:B------:R-:W1:Y:S02]  /*21130*/  @!P1 SYNCS.PHASECHK.TRANS64 P1, [R2+URZ+0x28c00], R3 ;  /* 0x028c0003020095a7 */ /* 0x000e64000802007f */
[----:B-1----:R-:W-:Y:S05]  /*21140*/  @!P1 BRA `(.L_x_2785) ;  /* 0xfffffffc00f09947 */ /* 0x002fea000383ffff */
[----:B------:R-:W-:Y:S05]  /*21150*/  BRA `(.L_x_3113) ;  /* 0xfffffe8000e87947 */ /* 0x000fea000383ffff */
.L_x_2791:
[----:B--2---:R2:W3:Y:S02]  /*21160*/  SYNCS.PHASECHK.TRANS64.TRYWAIT P2, [R12+URZ+0x28c30], R21 ;  /* 0x028c30150c0075a7 */ /* 0x0044e4000804017f */
[----:B---3--:R-:W-:Y:S05]  /*21170*/  @!P2 NANOSLEEP.SYNCS 0x989680 ;  /* 0x009896800000a95d */ /* 0x008fea0003900000 */
[----:B------:R-:W3:Y:S02]  /*21180*/  @!P2 SYNCS.PHASECHK.TRANS64 P2, [R12+URZ+0x28c30], R21 ;  /* 0x028c30150c00a5a7 */ /* 0x000ee4000804007f */
[----:B---3--:R-:W-:Y:S05]  /*21190*/  @!P2 BRA `(.L_x_2791) ;  /* 0xfffffffc00f0a947 */ /* 0x008fea000383ffff */
[----:B------:R-:W-:Y:S05]  /*211a0*/  BRA `(.L_x_2790) ;  /* 0xfffffe9000807947 */ /* 0x000fea000383ffff */
.L_x_2804:
[----:B---3--:R3:W4:Y:S02]  /*211b0*/  SYNCS.PHASECHK.TRANS64.TRYWAIT P3, [R12+URZ+0x28c50], R21 ;  /* 0x028c50150c0075a7 */ /* 0x008724000806017f */
[----:B----4-:R-:W-:Y:S05]  /*211c0*/  @!P3 NANOSLEEP.SYNCS 0x989680 ;  /* 0x009896800000b95d */ /* 0x010fea0003900000 */
[----:B------:R-:W4:Y:S02]  /*211d0*/  @!P3 SYNCS.PHASECHK.TRANS64 P3, [R12+URZ+0x28c50], R21 ;  /* 0x028c50150c00b5a7 */ /* 0x000f24000806007f */
[----:B----4-:R-:W-:Y:S05]  /*211e0*/  @!P3 BRA `(.L_x_2804) ;  /* 0xfffffffc00f0b947 */ /* 0x010fea000383ffff */
[----:B------:R-:W-:Y:S05]  /*211f0*/  BRA `(.L_x_2803) ;  /* 0xfffffeb000687947 */ /* 0x000fea000383ffff */
.L_x_2816:
[----:B-1----:R1:W2:Y:S02]  /*21200*/  SYNCS.PHASECHK.TRANS64.TRYWAIT P3, [R215+URZ+0x28c30], R216 ;  /* 0x028c30d8d70075a7 */ /* 0x0022a4000806017f */
[----:B--2---:R-:W-:Y:S05]  /*21210*/  @!P3 NANOSLEEP.SYNCS 0x989680 ;  /* 0x009896800000b95d */ /* 0x004fea0003900000 */
[----:B------:R-:W2:Y:S02]  /*21220*/  @!P3 SYNCS.PHASECHK.TRANS64 P3, [R215+URZ+0x28c30], R216 ;  /* 0x028c30d8d700b5a7 */ /* 0x000ea4000806007f */
[----:B--2---:R-:W-:Y:S05]  /*21230*/  @!P3 BRA `(.L_x_2816) ;  /* 0xfffffffc00f0b947 */ /* 0x004fea000383ffff */
[----:B------:R-:W-:Y:S05]  /*21240*/  BRA `(.L_x_2815) ;  /* 0xfffffeb400e07947 */ /* 0x000fea000383ffff */
.L_x_2829:
[----:B--2---:R2:W3:Y:S02]  /*21250*/  SYNCS.PHASECHK.TRANS64.TRYWAIT P3, [R215+URZ+0x28c50], R216 ;  /* 0x028c50d8d70075a7 */ /* 0x0044e4000806017f */
[----:B---3--:R-:W-:Y:S05]  /*21260*/  @!P3 NANOSLEEP.SYNCS 0x989680 ;  /* 0x009896800000b95d */ /* 0x008fea0003900000 */
[----:B------:R-:W3:Y:S02]  /*21270*/  @!P3 SYNCS.PHASECHK.TRANS64 P3, [R215+URZ+0x28c50], R216 ;  /* 0x028c50d8d700b5a7 */ /* 0x000ee4000806007f */
[----:B---3--:R-:W-:Y:S05]  /*21280*/  @!P3 BRA `(.L_x_2829) ;  /* 0xfffffffc00f0b947 */ /* 0x008fea000383ffff */
[----:B------:R-:W-:Y:S05]  /*21290*/  BRA `(.L_x_2828) ;  /* 0xfffffed800dc7947 */ /* 0x000fea000383ffff */
.L_x_2842:
[----:B-1----:R1:W2:Y:S02]  /*212a0*/  SYNCS.PHASECHK.TRANS64.TRYWAIT P3, [R12+URZ+0x28c30], R207 ;  /* 0x028c30cf0c0075a7 */ /* 0x0022a4000806017f */
[----:B--2---:R-:W-:Y:S05]  /*212b0*/  @!P3 NANOSLEEP.SYNCS 0x989680 ;  /* 0x009896800000b95d */ /* 0x004fea0003900000 */
[----:B------:R-:W2:Y:S02]  /*212c0*/  @!P3 SYNCS.PHASECHK.TRANS64 P3, [R12+URZ+0x28c30], R207 ;  /* 0x028c30cf0c00b5a7 */ /* 0x000ea4000806007f */
[----:B--2---:R-:W-:Y:S05]  /*212d0*/  @!P3 BRA `(.L_x_2842) ;  /* 0xfffffffc00f0b947 */ /* 0x004fea000383ffff */
[----:B------:R-:W-:Y:S05]  /*212e0*/  BRA `(.L_x_2841) ;  /* 0xfffffee000a07947 */ /* 0x000fea000383ffff */
.L_x_2847:
[----:B---3--:R3:W4:Y:S02]  /*212f0*/  SYNCS.PHASECHK.TRANS64.TRYWAIT P3, [R12+URZ+0x28c50], R207 ;  /* 0x028c50cf0c0075a7 */ /* 0x008724000806017f */
[----:B----4-:R-:W-:Y:S05]  /*21300*/  @!P3 NANOSLEEP.SYNCS 0x989680 ;  /* 0x009896800000b95d */ /* 0x010fea0003900000 */
[----:B------:R-:W4:Y:S02]  /*21310*/  @!P3 SYNCS.PHASECHK.TRANS64 P3, [R12+URZ+0x28c50], R207 ;  /* 0x028c50cf0c00b5a7 */ /* 0x000f24000806007f */
[----:B----4-:R-:W-:Y:S05]  /*21320*/  @!P3 BRA `(.L_x_2847) ;  /* 0xfffffffc00f0b947 */ /* 0x010fea000383ffff */
[----:B------:R-:W-:Y:S05]  /*21330*/  BRA `(.L_x_2846) ;  /* 0xfffffefc00007947 */ /* 0x000fea000383ffff */
.L_x_2855:
[----:B-1----:R1:W2:Y:S02]  /*21340*/  SYNCS.PHASECHK.TRANS64.TRYWAIT P2, [R206+URZ+0x28c30], R207 ;  /* 0x028c30cfce0075a7 */ /* 0x0022a4000804017f */
[----:B--2---:R-:W-:Y:S05]  /*21350*/  @!P2 NANOSLEEP.SYNCS 0x989680 ;  /* 0x009896800000a95d */ /* 0x004fea0003900000 */
[----:B------:R-:W2:Y:S02]  /*21360*/  @!P2 SYNCS.PHASECHK.TRANS64 P2, [R206+URZ+0x28c30], R207 ;  /* 0x028c30cfce00a5a7 */ /* 0x000ea4000804007f */
[----:B--2---:R-:W-:Y:S05]  /*21370*/  @!P2 BRA `(.L_x_2855) ;  /* 0xfffffffc00f0a947 */ /* 0x004fea000383ffff */
[----:B------:R-:W-:Y:S05]  /*21380*/  BRA `(.L_x_2854) ;  /* 0xffffff0000107947 */ /* 0x000fea000383ffff */
.L_x_2868:
[----:B---3--:R3:W4:Y:S02]  /*21390*/  SYNCS.PHASECHK.TRANS64.TRYWAIT P2, [R206+URZ+0x28c50], R207 ;  /* 0x028c50cfce0075a7 */ /* 0x008724000804017f */
[----:B----4-:R-:W-:Y:S05]  /*213a0*/  @!P2 NANOSLEEP.SYNCS 0x989680 ;  /* 0x009896800000a95d */ /* 0x010fea0003900000 */
[----:B------:R-:W4:Y:S02]  /*213b0*/  @!P2 SYNCS.PHASECHK.TRANS64 P2, [R206+URZ+0x28c50], R207 ;  /* 0x028c50cfce00a5a7 */ /* 0x000f24000804007f */
[----:B----4-:R-:W-:Y:S05]  /*213c0*/  @!P2 BRA `(.L_x_2868) ;  /* 0xfffffffc00f0a947 */ /* 0x010fea000383ffff */
[----:B------:R-:W-:Y:S05]  /*213d0*/  BRA `(.L_x_2867) ;  /* 0xffffff2400187947 */ /* 0x000fea000383ffff */
.L_x_2906:
        /* <DEDUP_REMOVED lines=11> */
.L_x_3115:
[----:B------:R-:W-:Y:S05]  /*21490*/  BSYNC B1 ;  /* 0x0000000000017941 */ /* 0x000fea0003800000 */
.L_x_3114:
[----:B------:R-:W-:Y:S05]  /*214a0*/  BRA `(.L_x_3116) ;  /* 0xffffff7400ec7947 */ /* 0x000fea000383ffff */
.L_x_2908:
[----:B------:R-:W-:Y:S01]  /*214b0*/  BSSY B1, `(.L_x_3117) ;  /* 0x0000006000017945 */ /* 0x000fe20003800000 */
[----:B------:R-:W-:-:S07]  /*214c0*/  IMAD.MOV.U32 R15, RZ, RZ, -0x1 ;  /* 0xffffffffff0f7424 */ /* 0x000fce00078e00ff */
[----:B0-----:R-:W-:Y:S05]  /*214d0*/  WARPSYNC.COLLECTIVE R15, `(.L_x_3118) ;  /* 0x000000000f0c7348 */ /* 0x001fea0003c00000 */
[----:B------:R-:W-:Y:S02]  /*214e0*/  ELECT P6, UR62, PT ;  /* 0x00000000003e782f */ /* 0x000fe400038c0000 */
[----:B------:R-:W-:Y:S01]  /*214f0*/  MOV R14, UR62 ;  /* 0x0000003e000e7c02 */ /* 0x000fe20008000f00 */
[----:B0-----:R-:W-:Y:S10]  /*21500*/  ENDCOLLECTIVE ;  /* 0x000000000000791b */ /* 0x001ff40003800000 */
.L_x_3118:
[----:B------:R-:W-:Y:S05]  /*21510*/  BSYNC B1 ;  /* 0x0000000000017941 */ /* 0x000fea0003800000 */
.L_x_3117:
[----:B------:R-:W-:Y:S05]  /*21520*/  BRA `(.L_x_2907) ;  /* 0xffffff7400e47947 */ /* 0x000fea000383ffff */
.L_x_2910:
[----:B0-----:R-:W2:Y:S02]  /*21530*/  LDL R6, [R1] ;  /* 0x0000000001067983 */ /* 0x001ea40000100800 */
[----:B--2---:R0:W1:Y:S02]  /*21540*/  SYNCS.PHASECHK.TRANS64.TRYWAIT P0, [R6+URZ+0x28c20], R5 ;  /* 0x028c2005060075a7 */ /* 0x004064000800017f */
[----:B-1----:R-:W-:Y:S05]  /*21550*/  @!P0 NANOSLEEP.SYNCS 0x989680 ;  /* 0x009896800000895d */ /* 0x002fea0003900000 */
[----:B------:R-:W1:Y:S02]  /*21560*/  @!P0 SYNCS.PHASECHK.TRANS64 P0, [R6+URZ+0x28c20], R5 ;  /* 0x028c2005060085a7 */ /* 0x000e64000800007f */
[----:B-1----:R-:W-:Y:S05]  /*21570*/  @!P0 BRA `(.L_x_2910) ;  /* 0xfffffffc00ec8947 */ /* 0x002fea000383ffff */
[----:B------:R-:W-:Y:S05]  /*21580*/  BRA `(.L_x_3119) ;  /* 0xffffff7400f47947 */ /* 0x000fea000383ffff */
.L_x_2914:
[----:B0-----:R0:W1:Y:S02]  /*21590*/  SYNCS.PHASECHK.TRANS64.TRYWAIT P0, [R6+URZ+0x28ca0], R9 ;  /* 0x028ca009060075a7 */ /* 0x001064000800017f */
[----:B-1----:R-:W-:Y:S05]  /*215a0*/  @!P0 NANOSLEEP.SYNCS 0x989680 ;  /* 0x009896800000895d */ /* 0x002fea0003900000 */
[----:B------:R-:W1:Y:S02]  /*215b0*/  @!P0 SYNCS.PHASECHK.TRANS64 P0, [R6+URZ+0x28ca0], R9 ;  /* 0x028ca009060085a7 */ /* 0x000e64000800007f */
[----:B-1----:R-:W-:Y:S05]  /*215c0*/  @!P0 BRA `(.L_x_2914) ;  /* 0xfffffffc00f08947 */ /* 0x002fea000383ffff */
[----:B------:R-:W-:Y:S05]  /*215d0*/  BRA `(.L_x_3120) ;  /* 0xffffff7800187947 */ /* 0x000fea000383ffff */
.L_x_2919:
[----:B-1----:R1:W2:Y:S02]  /*215e0*/  SYNCS.PHASECHK.TRANS64.TRYWAIT P0, [R6+URZ+0x28cc0], R9 ;  /* 0x028cc009060075a7 */ /* 0x0022a4000800017f */
[----:B--2---:R-:W-:Y:S05]  /*215f0*/  @!P0 NANOSLEEP.SYNCS 0x989680 ;  /* 0x009896800000895d */ /* 0x004fea0003900000 */
[----:B------:R-:W2:Y:S02]  /*21600*/  @!P0 SYNCS.PHASECHK.TRANS64 P0, [R6+URZ+0x28cc0], R9 ;  /* 0x028cc009060085a7 */ /* 0x000ea4000800007f */
[----:B--2---:R-:W-:Y:S05]  /*21610*/  @!P0 BRA `(.L_x_2919) ;  /* 0xfffffffc00f08947 */ /* 0x004fea000383ffff */
[----:B------:R-:W-:Y:S05]  /*21620*/  BRA `(.L_x_3121) ;  /* 0xffffff78009c7947 */ /* 0x000fea000383ffff */
.L_x_2933:
[----:B0-----:R0:W1:Y:S02]  /*21630*/  SYNCS.PHASECHK.TRANS64.TRYWAIT P1, [R5+URZ+0x28ca0], R6 ;  /* 0x028ca006050075a7 */ /* 0x001064000802017f */
[----:B-1----:R-:W-:Y:S05]  /*21640*/  @!P1 NANOSLEEP.SYNCS 0x989680 ;  /* 0x009896800000995d */ /* 0x002fea0003900000 */
[----:B------:R-:W1:Y:S02]  /*21650*/  @!P1 SYNCS.PHASECHK.TRANS64 P1, [R5+URZ+0x28ca0], R6 ;  /* 0x028ca006050095a7 */ /* 0x000e64000802007f */
[----:B-1----:R-:W-:Y:S05]  /*21660*/  @!P1 BRA `(.L_x_2933) ;  /* 0xfffffffc00f09947 */ /* 0x002fea000383ffff */
[----:B------:R-:W-:Y:S05]  /*21670*/  BRA `(.L_x_3122) ;  /* 0xffffff8400247947 */ /* 0x000fea000383ffff */
.L_x_2938:
[----:B-1----:R1:W2:Y:S02]  /*21680*/  SYNCS.PHASECHK.TRANS64.TRYWAIT P1, [R5+URZ+0x28cc0], R6 ;  /* 0x028cc006050075a7 */ /* 0x0022a4000802017f */
[----:B--2---:R-:W-:Y:S05]  /*21690*/  @!P1 NANOSLEEP.SYNCS 0x989680 ;  /* 0x009896800000995d */ /* 0x004fea0003900000 */
[----:B------:R-:W2:Y:S02]  /*216a0*/  @!P1 SYNCS.PHASECHK.TRANS64 P1, [R5+URZ+0x28cc0], R6 ;  /* 0x028cc006050095a7 */ /* 0x000ea4000802007f */
[----:B--2---:R-:W-:Y:S05]  /*216b0*/  @!P1 BRA `(.L_x_2938) ;  /* 0xfffffffc00f09947 */ /* 0x004fea000383ffff */
[----:B------:R-:W-:Y:S05]  /*216c0*/  BRA `(.L_x_3123) ;  /* 0xffffff8400a47947 */ /* 0x000fea000383ffff */
.L_x_2966:
        /* <DEDUP_REMOVED lines=11> */
.L_x_3125:
[----:B------:R-:W-:Y:S05]  /*21780*/  BSYNC B0 ;  /* 0x0000000000007941 */ /* 0x000fea0003800000 */
.L_x_3124:
[----:B------:R-:W-:Y:S05]  /*21790*/  BRA `(.L_x_3126) ;  /* 0xffffff9800807947 */ /* 0x000fea000383ffff */
.L_x_2968:
[----:B------:R-:W-:Y:S01]  /*217a0*/  BSSY B0, `(.L_x_3127) ;  /* 0x0000006000007945 */ /* 0x000fe20003800000 */
[----:B------:R-:W-:-:S07]  /*217b0*/  IMAD.MOV.U32 R15, RZ, RZ, -0x1 ;  /* 0xffffffffff0f7424 */ /* 0x000fce00078e00ff */
[----:B01----:R-:W-:Y:S05]  /*217c0*/  WARPSYNC.COLLECTIVE R15, `(.L_x_3128) ;  /* 0x000000000f0c7348 */ /* 0x003fea0003c00000 */
[----:B------:R-:W-:Y:S02]  /*217d0*/  ELECT P6, UR62, PT ;  /* 0x00000000003e782f */ /* 0x000fe400038c0000 */
[----:B------:R-:W-:Y:S01]  /*217e0*/  MOV R14, UR62 ;  /* 0x0000003e000e7c02 */ /* 0x000fe20008000f00 */
[----:B01----:R-:W-:Y:S10]  /*217f0*/  ENDCOLLECTIVE ;  /* 0x000000000000791b */ /* 0x003ff40003800000 */
.L_x_3128:
[----:B------:R-:W-:Y:S05]  /*21800*/  BSYNC B0 ;  /* 0x0000000000007941 */ /* 0x000fea0003800000 */
.L_x_3127:
[----:B------:R-:W-:Y:S05]  /*21810*/  BRA `(.L_x_3129) ;  /* 0xffffff98008c7947 */ /* 0x000fea000383ffff */
.L_x_2970:
[----:B0-----:R0:W1:Y:S02]  /*21820*/  SYNCS.PHASECHK.TRANS64.TRYWAIT P0, [R0+URZ+0x28c40], R2 ;  /* 0x028c4002000075a7 */ /* 0x001064000800017f */
[----:B-1----:R-:W-:Y:S05]  /*21830*/  @!P0 NANOSLEEP.SYNCS 0x989680 ;  /* 0x009896800000895d */ /* 0x002fea0003900000 */
[----:B------:R-:W1:Y:S02]  /*21840*/  @!P0 SYNCS.PHASECHK.TRANS64 P0, [R0+URZ+0x28c40], R2 ;  /* 0x028c4002000085a7 */ /* 0x000e64000800007f */
[----:B-1----:R-:W-:Y:S05]  /*21850*/  @!P0 BRA `(.L_x_2970) ;  /* 0xfffffffc00f08947 */ /* 0x002fea000383ffff */
[----:B------:R-:W-:Y:S05]  /*21860*/  BRA `(.L_x_3130) ;  /* 0xffffff9800f47947 */ /* 0x000fea000383ffff */
.L_x_2974:
        /* <DEDUP_REMOVED lines=13> */
.L_x_3131:
[----:B------:R-:W-:Y:S02]  /*21940*/  IMAD.MOV.U32 R13, RZ, RZ, R4 ;  /* 0x000000ffff0d7224 */ /* 0x000fe400078e0004 */
[----:B------:R-:W-:-:S07]  /*21950*/  IMAD.MOV.U32 R6, RZ, RZ, R14 ;  /* 0x000000ffff067224 */ /* 0x000fce00078e000e */
[----:B------:R-:W-:Y:S05]  /*21960*/  WARPSYNC.COLLECTIVE R15, `(.L_x_3132) ;  /* 0x000000000f087348 */ /* 0x000fea0003c00000 */
[----:B------:R0:W1:Y:S02]  /*21970*/  SHFL.IDX P6, R14, R13, R12, R11 ;  /* 0x0000000c0d0e7389 */ /* 0x00006400000c000b */
[----:B01----:R-:W-:Y:S01]  /*21980*/  ENDCOLLECTIVE ;  /* 0x000000000000791b */ /* 0x003fe20003800000 */
.L_x_3132:
[----:B------:R-:W-:Y:S02]  /*21990*/  IMAD.MOV.U32 R13, RZ, RZ, R3 ;  /* 0x000000ffff0d7224 */ /* 0x000fe400078e0003 */
[----:B------:R-:W-:Y:S02]  /*219a0*/  IMAD.MOV.U32 R12, RZ, RZ, 0x1 ;  /* 0x00000001ff0c7424 */ /* 0x000fe400078e00ff */
[----:B------:R-:W-:-:S07]  /*219b0*/  IMAD.MOV.U32 R7, RZ, RZ, R14 ;  /* 0x000000ffff077224 */ /* 0x000fce00078e000e */
[----:B------:R-:W-:Y:S05]  /*219c0*/  WARPSYNC.COLLECTIVE R15, `(.L_x_3133) ;  /* 0x000000000f087348 */ /* 0x000fea0003c00000 */
[----:B------:R0:W1:Y:S02]  /*219d0*/  SHFL.IDX P6, R14, R13, R12, R11 ;  /* 0x0000000c0d0e7389 */ /* 0x00006400000c000b */
[----:B01----:R-:W-:Y:S01]  /*219e0*/  ENDCOLLECTIVE ;  /* 0x000000000000791b */ /* 0x003fe20003800000 */
.L_x_3133:
        /* <DEDUP_REMOVED lines=15> */
.L_x_3134:
[----:B------:R-:W-:Y:S02]  /*21ae0*/  IMAD.MOV.U32 R13, RZ, RZ, R3 ;  /* 0x000000ffff0d7224 */ /* 0x000fe400078e0003 */
[----:B------:R-:W-:Y:S02]  /*21af0*/  IMAD.MOV.U32 R12, RZ, RZ, 0x2 ;  /* 0x00000002ff0c7424 */ /* 0x000fe400078e00ff */
[----:B------:R-:W-:-:S07]  /*21b00*/  IMAD.MOV.U32 R5, RZ, RZ, R14 ;  /* 0x000000ffff057224 */ /* 0x000fce00078e000e */
[----:B------:R-:W-:Y:S05]  /*21b10*/  WARPSYNC.COLLECTIVE R15, `(.L_x_3135) ;  /* 0x000000000f087348 */ /* 0x000fea0003c00000 */
[----:B------:R0:W1:Y:S02]  /*21b20*/  SHFL.IDX P6, R14, R13, R12, R11 ;  /* 0x0000000c0d0e7389 */ /* 0x00006400000c000b */
[----:B01----:R-:W-:Y:S01]  /*21b30*/  ENDCOLLECTIVE ;  /* 0x000000000000791b */ /* 0x003fe20003800000 */
.L_x_3135:
        /* <DEDUP_REMOVED lines=15> */
.L_x_3136:
[----:B------:R-:W-:Y:S02]  /*21c30*/  IMAD.MOV.U32 R13, RZ, RZ, R3 ;  /* 0x000000ffff0d7224 */ /* 0x000fe400078e0003 */
[----:B------:R-:W-:Y:S02]  /*21c40*/  IMAD.MOV.U32 R12, RZ, RZ, 0x3 ;  /* 0x00000003ff0c7424 */ /* 0x000fe400078e00ff */
[----:B------:R-:W-:-:S07]  /*21c50*/  IMAD.MOV.U32 R5, RZ, RZ, R14 ;  /* 0x000000ffff057224 */ /* 0x000fce00078e000e */
[----:B------:R-:W-:Y:S05]  /*21c60*/  WARPSYNC.COLLECTIVE R15, `(.L_x_3137) ;  /* 0x000000000f087348 */ /* 0x000fea0003c00000 */
[----:B------:R0:W1:Y:S02]  /*21c70*/  SHFL.IDX P6, R14, R13, R12, R11 ;  /* 0x0000000c0d0e7389 */ /* 0x00006400000c000b */
[----:B01----:R-:W-:Y:S01]  /*21c80*/  ENDCOLLECTIVE ;  /* 0x000000000000791b */ /* 0x003fe20003800000 */
.L_x_3137:
        /* <DEDUP_REMOVED lines=13> */
.L_x_3138:
[----:B------:R-:W-:Y:S01]  /*21d60*/  IMAD.MOV.U32 R3, RZ, RZ, R14 ;  /* 0x000000ffff037224 */ /* 0x000fe200078e000e */
[----:B------:R-:W-:Y:S06]  /*21d70*/  BRA `(.L_x_3139) ;  /* 0xffffffa0004c7947 */ /* 0x000fec000383ffff */
.L_x_2977:
[----:B0-----:R-:W2:Y:S02]  /*21d80*/  LDL R2, [R1] ;  /* 0x0000000001027983 */ /* 0x001ea40000100800 */
[----:B--2---:R0:W1:Y:S02]  /*21d90*/  SYNCS.PHASECHK.TRANS64.TRYWAIT P0, [R2+URZ+0x28c20], R0 ;  /* 0x028c2000020075a7 */ /* 0x004064000800017f */
[----:B-1----:R-:W-:Y:S05]  /*21da0*/  @!P0 NANOSLEEP.SYNCS 0x989680 ;  /* 0x009896800000895d */ /* 0x002fea0003900000 */
[----:B------:R-:W1:Y:S02]  /*21db0*/  @!P0 SYNCS.PHASECHK.TRANS64 P0, [R2+URZ+0x28c20], R0 ;  /* 0x028c2000020085a7 */ /* 0x000e64000800007f */
[----:B-1----:R-:W-:Y:S05]  /*21dc0*/  @!P0 BRA `(.L_x_2977) ;  /* 0xfffffffc00ec8947 */ /* 0x002fea000383ffff */
[----:B------:R-:W-:Y:S05]  /*21dd0*/  BRA `(.L_x_3140) ;  /* 0xffffffa000ac7947 */ /* 0x000fea000383ffff */
.L_x_2981:
[----:B0-----:R0:W1:Y:S02]  /*21de0*/  SYNCS.PHASECHK.TRANS64.TRYWAIT P0, [R0+URZ+0x28c60], R2 ;  /* 0x028c6002000075a7 */ /* 0x001064000800017f */
[----:B-1----:R-:W-:Y:S05]  /*21df0*/  @!P0 NANOSLEEP.SYNCS 0x989680 ;  /* 0x009896800000895d */ /* 0x002fea0003900000 */
[----:B------:R-:W1:Y:S02]  /*21e00*/  @!P0 SYNCS.PHASECHK.TRANS64 P0, [R0+URZ+0x28c60], R2 ;  /* 0x028c6002000085a7 */ /* 0x000e64000800007f */
[----:B-1----:R-:W-:Y:S05]  /*21e10*/  @!P0 BRA `(.L_x_2981) ;  /* 0xfffffffc00f08947 */ /* 0x002fea000383ffff */
[----:B------:R-:W-:Y:S05]  /*21e20*/  BRA `(.L_x_3141) ;  /* 0xffffffa000d87947 */ /* 0x000fea000383ffff */
.L_x_3000:
[----:B-1----:R1:W2:Y:S02]  /*21e30*/  SYNCS.PHASECHK.TRANS64.TRYWAIT P0, [R3+URZ+0x28c40], R2 ;  /* 0x028c4002030075a7 */ /* 0x0022a4000800017f */
[----:B--2---:R-:W-:Y:S05]  /*21e40*/  @!P0 NANOSLEEP.SYNCS 0x989680 ;  /* 0x009896800000895d */ /* 0x004fea0003900000 */
[----:B------:R-:W2:Y:S02]  /*21e50*/  @!P0 SYNCS.PHASECHK.TRANS64 P0, [R3+URZ+0x28c40], R2 ;  /* 0x028c4002030085a7 */ /* 0x000ea4000800007f */
[----:B--2---:R-:W-:Y:S05]  /*21e60*/  @!P0 BRA `(.L_x_3000) ;  /* 0xfffffffc00f08947 */ /* 0x004fea000383ffff */
[----:B------:R-:W-:Y:S05]  /*21e70*/  BRA `(.L_x_3142) ;  /* 0xffffffac00e47947 */ /* 0x000fea000383ffff */
.L_x_3005:
[----:B0-----:R0:W2:Y:S02]  /*21e80*/  SYNCS.PHASECHK.TRANS64.TRYWAIT P0, [R3+URZ+0x28c60], R2 ;  /* 0x028c6002030075a7 */ /* 0x0010a4000800017f */
[----:B--2---:R-:W-:Y:S05]  /*21e90*/  @!P0 NANOSLEEP.SYNCS 0x989680 ;  /* 0x009896800000895d */ /* 0x004fea0003900000 */
[----:B------:R-:W2:Y:S02]  /*21ea0*/  @!P0 SYNCS.PHASECHK.TRANS64 P0, [R3+URZ+0x28c60], R2 ;  /* 0x028c6002030085a7 */ /* 0x000ea4000800007f */
[----:B--2---:R-:W-:Y:S05]  /*21eb0*/  @!P0 BRA `(.L_x_3005) ;  /* 0xfffffffc00f08947 */ /* 0x004fea000383ffff */
[----:B------:R-:W-:Y:S05]  /*21ec0*/  BRA `(.L_x_3143) ;  /* 0xffffffb000687947 */ /* 0x000fea000383ffff */
.L_x_3020:
[----:B0-----:R0:W1:Y:S02]  /*21ed0*/  SYNCS.PHASECHK.TRANS64.TRYWAIT P0, [R2+URZ+0x28c40], R3 ;  /* 0x028c4003020075a7 */ /* 0x001064000800017f */
[----:B-1----:R-:W-:Y:S05]  /*21ee0*/  @!P0 NANOSLEEP.SYNCS 0x989680 ;  /* 0x009896800000895d */ /* 0x002fea0003900000 */
[----:B------:R-:W1:Y:S02]  /*21ef0*/  @!P0 SYNCS.PHASECHK.TRANS64 P0, [R2+URZ+0x28c40], R3 ;  /* 0x028c4003020085a7 */ /* 0x000e64000800007f */
[----:B-1----:R-:W-:Y:S05]  /*21f00*/  @!P0 BRA `(.L_x_3020) ;  /* 0xfffffffc00f08947 */ /* 0x002fea000383ffff */
[----:B------:R-:W-:Y:S05]  /*21f10*/  BRA `(.L_x_3144) ;  /* 0xffffffbc00587947 */ /* 0x000fea000383ffff */
.L_x_3025:
[----:B-1----:R1:W2:Y:S02]  /*21f20*/  SYNCS.PHASECHK.TRANS64.TRYWAIT P0, [R2+URZ+0x28c60], R3 ;  /* 0x028c6003020075a7 */ /* 0x0022a4000800017f */
[----:B--2---:R-:W-:Y:S05]  /*21f30*/  @!P0 NANOSLEEP.SYNCS 0x989680 ;  /* 0x009896800000895d */ /* 0x004fea0003900000 */
[----:B------:R-:W2:Y:S02]  /*21f40*/  @!P0 SYNCS.PHASECHK.TRANS64 P0, [R2+URZ+0x28c60], R3 ;  /* 0x028c6003020085a7 */ /* 0x000ea4000800007f */
[----:B--2---:R-:W-:Y:S05]  /*21f50*/  @!P0 BRA `(.L_x_3025) ;  /* 0xfffffffc00f08947 */ /* 0x004fea000383ffff */
[----:B------:R-:W-:Y:S05]  /*21f60*/  BRA `(.L_x_3145) ;  /* 0xffffffbc00d87947 */ /* 0x000fea000383ffff */
.L_x_3040:
[----:B0-----:R0:W1:Y:S02]  /*21f70*/  SYNCS.PHASECHK.TRANS64.TRYWAIT P0, [R3+URZ+0x28c40], R2 ;  /* 0x028c4002030075a7 */ /* 0x001064000800017f */
[----:B-1----:R-:W-:Y:S05]  /*21f80*/  @!P0 NANOSLEEP.SYNCS 0x989680 ;  /* 0x009896800000895d */ /* 0x002fea0003900000 */
[----:B------:R-:W1:Y:S02]  /*21f90*/  @!P0 SYNCS.PHASECHK.TRANS64 P0, [R3+URZ+0x28c40], R2 ;  /* 0x028c4002030085a7 */ /* 0x000e64000800007f */
[----:B-1----:R-:W-:Y:S05]  /*21fa0*/  @!P0 BRA `(.L_x_3040) ;  /* 0xfffffffc00f08947 */ /* 0x002fea000383ffff */
[----:B------:R-:W-:Y:S05]  /*21fb0*/  BRA `(.L_x_3146) ;  /* 0xffffffc800a47947 */ /* 0x000fea000383ffff */
.L_x_3045:
[----:B-1----:R1:W2:Y:S02]  /*21fc0*/  SYNCS.PHASECHK.TRANS64.TRYWAIT P0, [R3+URZ+0x28c60], R2 ;  /* 0x028c6002030075a7 */ /* 0x0022a4000800017f */
[----:B--2---:R-:W-:Y:S05]  /*21fd0*/  @!P0 NANOSLEEP.SYNCS 0x989680 ;  /* 0x009896800000895d */ /* 0x004fea0003900000 */
[----:B------:R-:W2:Y:S02]  /*21fe0*/  @!P0 SYNCS.PHASECHK.TRANS64 P0, [R3+URZ+0x28c60], R2 ;  /* 0x028c6002030085a7 */ /* 0x000ea4000800007f */
[----:B--2---:R-:W-:Y:S05]  /*21ff0*/  @!P0 BRA `(.L_x_3045) ;  /* 0xfffffffc00f08947 */ /* 0x004fea000383ffff */
[----:B------:R-:W-:Y:S05]  /*22000*/  BRA `(.L_x_3147) ;  /* 0xffffffcc00287947 */ /* 0x000fea000383ffff */
.L_x_3061:
        /* <DEDUP_REMOVED lines=8> */
.L_x_3149:
[----:B------:R-:W-:Y:S05]  /*22090*/  BSYNC B0 ;  /* 0x0000000000007941 */ /* 0x000fea0003800000 */
.L_x_3148:
        /* <DEDUP_REMOVED lines=9> */
.L_x_3150:
        /* <DEDUP_REMOVED lines=18> */
.L_x_3151:
[----:B------:R-:W-:Y:S01]  /*22250*/  IMAD.MOV.U32 R12, RZ, RZ, 0x2 ;  /* 0x00000002ff0c7424 */ /* 0x000fe200078e00ff */
[----:B------:R-:W-:-:S05]  /*22260*/  SEL R5, R14, RZ, P1 ;  /* 0x000000ff0e057207 */ /* 0x000fca0000800000 */
[----:B------:R-:W-:-:S04]  /*22270*/  IMAD.IADD R3, R2, 0x1, R5 ;  /* 0x0000000102037824 */ /* 0x000fc800078e0205 */
[----:B------:R-:W-:-:S07]  /*22280*/  IMAD.MOV.U32 R13, RZ, RZ, R3 ;  /* 0x000000ffff0d7224 */ /* 0x000fce00078e0003 */
[----:B------:R-:W-:Y:S05]  /*22290*/  WARPSYNC.COLLECTIVE R15, `(.L_x_3152) ;  /* 0x000000000f087348 */ /* 0x000fea0003c00000 */
[----:B------:R0:W1:Y:S02]  /*222a0*/  SHFL.UP P6, R14, R13, R12, R11 ;  /* 0x0400000c0d0e7389 */ /* 0x00006400000c000b */
[----:B01----:R-:W-:Y:S01]  /*222b0*/  ENDCOLLECTIVE ;  /* 0x000000000000791b */ /* 0x003fe20003800000 */
.L_x_3152:
[----:B------:R-:W-:Y:S01]  /*222c0*/  IMAD.MOV.U32 R12, RZ, RZ, 0x4 ;  /* 0x00000004ff0c7424 */ /* 0x000fe200078e00ff */
[----:B------:R-:W-:-:S05]  /*222d0*/  SEL R14, R14, RZ, P2 ;  /* 0x000000ff0e0e7207 */ /* 0x000fca0001000000 */
[----:B------:R-:W-:-:S04]  /*222e0*/  IMAD.IADD R3, R3, 0x1, R14 ;  /* 0x0000000103037824 */ /* 0x000fc800078e020e */
[----:B------:R-:W-:-:S07]  /*222f0*/  IMAD.MOV.U32 R13, RZ, RZ, R3 ;  /* 0x000000ffff0d7224 */ /* 0x000fce00078e0003 */
[----:B------:R-:W-:Y:S05]  /*22300*/  WARPSYNC.COLLECTIVE R15, `(.L_x_3153) ;  /* 0x000000000f087348 */ /* 0x000fea0003c00000 */
[----:B------:R0:W1:Y:S02]  /*22310*/  SHFL.UP P6, R14, R13, R12, R11 ;  /* 0x0400000c0d0e7389 */ /* 0x00006400000c000b */
[----:B01----:R-:W-:Y:S01]  /*22320*/  ENDCOLLECTIVE ;  /* 0x000000000000791b */ /* 0x003fe20003800000 */
.L_x_3153:
[----:B------:R-:W-:Y:S01]  /*22330*/  IMAD.MOV.U32 R12, RZ, RZ, 0x8 ;  /* 0x00000008ff0c7424 */ /* 0x000fe200078e00ff */
[----:B------:R-:W-:-:S05]  /*22340*/  SEL R14, R14, RZ, P3 ;  /* 0x000000ff0e0e7207 */ /* 0x000fca0001800000 */
[----:B------:R-:W-:-:S04]  /*22350*/  IMAD.IADD R3, R3, 0x1, R14 ;  /* 0x0000000103037824 */ /* 0x000fc800078e020e */
[----:B------:R-:W-:-:S07]  /*22360*/  IMAD.MOV.U32 R13, RZ, RZ, R3 ;  /* 0x000000ffff0d7224 */ /* 0x000fce00078e0003 */
[----:B------:R-:W-:Y:S05]  /*22370*/  WARPSYNC.COLLECTIVE R15, `(.L_x_3154) ;  /* 0x000000000f087348 */ /* 0x000fea0003c00000 */
[----:B------:R0:W1:Y:S02]  /*22380*/  SHFL.UP P6, R14, R13, R12, R11 ;  /* 0x0400000c0d0e7389 */ /* 0x00006400000c000b */
[----:B01----:R-:W-:Y:S01]  /*22390*/  ENDCOLLECTIVE ;  /* 0x000000000000791b */ /* 0x003fe20003800000 */
.L_x_3154:
[----:B------:R-:W-:Y:S01]  /*223a0*/  IMAD.MOV.U32 R12, RZ, RZ, 0x10 ;  /* 0x00000010ff0c7424 */ /* 0x000fe200078e00ff */
[----:B------:R-:W-:-:S05]  /*223b0*/  SEL R14, R14, RZ, P4 ;  /* 0x000000ff0e0e7207 */ /* 0x000fca0002000000 */
[----:B------:R-:W-:-:S04]  /*223c0*/  IMAD.IADD R3, R3, 0x1, R14 ;  /* 0x0000000103037824 */ /* 0x000fc800078e020e */
[----:B------:R-:W-:-:S07]  /*223d0*/  IMAD.MOV.U32 R13, RZ, RZ, R3 ;  /* 0x000000ffff0d7224 */ /* 0x000fce00078e0003 */
[----:B------:R-:W-:Y:S05]  /*223e0*/  WARPSYNC.COLLECTIVE R15, `(.L_x_3155) ;  /* 0x000000000f087348 */ /* 0x000fea0003c00000 */
[----:B------:R0:W1:Y:S02]  /*223f0*/  SHFL.UP P6, R14, R13, R12, R11 ;  /* 0x0400000c0d0e7389 */ /* 0x00006400000c000b */
[----:B01----:R-:W-:Y:S01]  /*22400*/  ENDCOLLECTIVE ;  /* 0x000000000000791b */ /* 0x003fe20003800000 */
.L_x_3155:
        /* <DEDUP_REMOVED lines=8> */
.L_x_3156:
[----:B------:R-:W-:Y:S05]  /*22490*/  BRA `(.L_x_3157) ;  /* 0xffffffd4007c7947 */ /* 0x000fea000383ffff */
.L_x_3066:
        /* <DEDUP_REMOVED lines=8> */
.L_x_3159:
[----:B------:R-:W-:Y:S05]  /*22520*/  BSYNC B0 ;  /* 0x0000000000007941 */ /* 0x000fea0003800000 */
.L_x_3158:
        /* <DEDUP_REMOVED lines=9> */
.L_x_3160:
[----:B------:R-:W-:Y:S01]  /*225c0*/  IMAD.MOV.U32 R12, RZ, RZ, 0x4 ;  /* 0x00000004ff0c7424 */ /* 0x000fe200078e00ff */
[----:B------:R-:W-:-:S05]  /*225d0*/  SEL R14, R14, RZ, P2 ;  /* 0x000000ff0e0e7207 */ /* 0x000fca0001000000 */
[----:B------:R-:W-:-:S04]  /*225e0*/  IMAD.IADD R3, R3, 0x1, R14 ;  /* 0x0000000103037824 */ /* 0x000fc800078e020e */
[----:B------:R-:W-:-:S07]  /*225f0*/  IMAD.MOV.U32 R13, RZ, RZ, R3 ;  /* 0x000000ffff0d7224 */ /* 0x000fce00078e0003 */
[----:B------:R-:W-:Y:S05]  /*22600*/  WARPSYNC.COLLECTIVE R15, `(.L_x_3161) ;  /* 0x000000000f087348 */ /* 0x000fea0003c00000 */
[----:B------:R0:W1:Y:S02]  /*22610*/  SHFL.UP P6, R14, R13, R12, R11 ;  /* 0x0400000c0d0e7389 */ /* 0x00006400000c000b */
[----:B01----:R-:W-:Y:S01]  /*22620*/  ENDCOLLECTIVE ;  /* 0x000000000000791b */ /* 0x003fe20003800000 */
.L_x_3161:
[----:B------:R-:W-:Y:S01]  /*22630*/  IMAD.MOV.U32 R12, RZ, RZ, 0x8 ;  /* 0x00000008ff0c7424 */ /* 0x000fe200078e00ff */
[----:B------:R-:W-:-:S05]  /*22640*/  SEL R14, R14, RZ, P3 ;  /* 0x000000ff0e0e7207 */ /* 0x000fca0001800000 */
[----:B------:R-:W-:-:S04]  /*22650*/  IMAD.IADD R3, R3, 0x1, R14 ;  /* 0x0000000103037824 */ /* 0x000fc800078e020e */
[----:B------:R-:W-:-:S07]  /*22660*/  IMAD.MOV.U32 R13, RZ, RZ, R3 ;  /* 0x000000ffff0d7224 */ /* 0x000fce00078e0003 */
[----:B------:R-:W-:Y:S05]  /*22670*/  WARPSYNC.COLLECTIVE R15, `(.L_x_3162) ;  /* 0x000000000f087348 */ /* 0x000fea0003c00000 */
[----:B------:R0:W1:Y:S02]  /*22680*/  SHFL.UP P6, R14, R13, R12, R11 ;  /* 0x0400000c0d0e7389 */ /* 0x00006400000c000b */
[----:B01----:R-:W-:Y:S01]  /*22690*/  ENDCOLLECTIVE ;  /* 0x000000000000791b */ /* 0x003fe20003800000 */
.L_x_3162:
[----:B------:R-:W-:Y:S01]  /*226a0*/  IMAD.MOV.U32 R12, RZ, RZ, 0x10 ;  /* 0x00000010ff0c7424 */ /* 0x000fe200078e00ff */
[----:B------:R-:W-:-:S05]  /*226b0*/  SEL R14, R14, RZ, P4 ;  /* 0x000000ff0e0e7207 */ /* 0x000fca0002000000 */
[----:B------:R-:W-:-:S04]  /*226c0*/  IMAD.IADD R3, R3, 0x1, R14 ;  /* 0x0000000103037824 */ /* 0x000fc800078e020e */
[----:B------:R-:W-:-:S07]  /*226d0*/  IMAD.MOV.U32 R13, RZ, RZ, R3 ;  /* 0x000000ffff0d7224 */ /* 0x000fce00078e0003 */
[----:B------:R-:W-:Y:S05]  /*226e0*/  WARPSYNC.COLLECTIVE R15, `(.L_x_3163) ;  /* 0x000000000f087348 */ /* 0x000fea0003c00000 */
[----:B------:R0:W1:Y:S02]  /*226f0*/  SHFL.UP P6, R14, R13, R12, R11 ;  /* 0x0400000c0d0e7389 */ /* 0x00006400000c000b */
[----:B01----:R-:W-:Y:S01]  /*22700*/  ENDCOLLECTIVE ;  /* 0x000000000000791b */ /* 0x003fe20003800000 */
.L_x_3163:
        /* <DEDUP_REMOVED lines=8> */
.L_x_3164:
[----:B------:R-:W-:Y:S05]  /*22790*/  BRA `(.L_x_3165) ;  /* 0xffffffd400587947 */ /* 0x000fea000383ffff */
.L_x_3068:
[----:B------:R-:W-:Y:S01]  /*227a0*/  BSSY B0, `(.L_x_3166) ;  /* 0x0000006000007945 */ /* 0x000fe20003800000 */
[----:B------:R-:W-:Y:S01]  /*227b0*/  PLOP3.LUT P6, PT, P6, PT, PT, 0x8, 0x0 ;  /* 0x000000000000781c */ /* 0x000fe200037ce170 */
[----:B------:R-:W-:-:S12]  /*227c0*/  IMAD.MOV.U32 R15, RZ, RZ, -0x1 ;  /* 0xffffffffff0f7424 */ /* 0x000fd800078e00ff */
[----:B0----5:R-:W-:Y:S05]  /*227d0*/  WARPSYNC.COLLECTIVE R15, `(.L_x_3167) ;  /* 0x000000000f087348 */ /* 0x021fea0003c00000 */
[----:B------:R-:W-:Y:S01]  /*227e0*/  VOTE.ANY R14, PT, P6 ;  /* 0x00000000000e7806 */ /* 0x000fe200030e0100 */
[----:B0----5:R-:W-:Y:S06]  /*227f0*/  ENDCOLLECTIVE ;  /* 0x000000000000791b */ /* 0x021fec0003800000 */
.L_x_3167:
[----:B------:R-:W-:Y:S05]  /*22800*/  BSYNC B0 ;  /* 0x0000000000007941 */ /* 0x000fea0003800000 */
.L_x_3166:
        /* <DEDUP_REMOVED lines=9> */
.L_x_3168:
[----:B------:R-:W-:Y:S01]  /*228a0*/  IMAD.MOV.U32 R17, RZ, RZ, R14 ;  /* 0x000000ffff117224 */ /* 0x000fe200078e000e */
[----:B------:R-:W-:Y:S06]  /*228b0*/  BRA `(.L_x_3169) ;  /* 0xffffffd400487947 */ /* 0x000fec000383ffff */
.L_x_3070:
[----:B------:R-:W-:Y:S01]  /*228c0*/  BSSY B0, `(.L_x_3170) ;  /* 0x0000007000007945 */ /* 0x000fe20003800000 */
[----:B------:R-:W-:Y:S02]  /*228d0*/  IMAD.MOV.U32 R13, RZ, RZ, R3 ;  /* 0x000000ffff0d7224 */ /* 0x000fe400078e0003 */
[----:B------:R-:W-:Y:S02]  /*228e0*/  IMAD.MOV.U32 R11, RZ, RZ, 0x1f ;  /* 0x0000001fff0b7424 */ /* 0x000fe400078e00ff */
[----:B------:R-:W-:-:S07]  /*228f0*/  IMAD.MOV.U32 R15, RZ, RZ, -0x1 ;  /* 0xffffffffff0f7424 */ /* 0x000fce00078e00ff */
[----:B012--5:R-:W-:Y:S05]  /*22900*/  WARPSYNC.COLLECTIVE R15, `(.L_x_3171) ;  /* 0x000000000f087348 */ /* 0x027fea0003c00000 */
[----:B------:R3:W4:Y:S02]  /*22910*/  SHFL.IDX P6, R14, R13, R12, R11 ;  /* 0x0000000c0d0e7389 */ /* 0x00072400000c000b */
[----:B012345:R-:W-:Y:S01]  /*22920*/  ENDCOLLECTIVE ;  /* 0x000000000000791b */ /* 0x03ffe20003800000 */
.L_x_3171:
[----:B------:R-:W-:Y:S05]  /*22930*/  BSYNC B0 ;  /* 0x0000000000007941 */ /* 0x000fea0003800000 */
.L_x_3170:
[----:B------:R-:W-:Y:S01]  /*22940*/  IMAD.MOV.U32 R4, RZ, RZ, R14 ;  /* 0x000000ffff047224 */ /* 0x000fe200078e000e */
[----:B------:R-:W-:Y:S06]  /*22950*/  BRA `(.L_x_3069) ;  /* 0xffffffd4003c7947 */ /* 0x000fec000383ffff */
.L_x_3074:
[----:B0-----:R0:W1:Y:S02]  /*22960*/  SYNCS.PHASECHK.TRANS64.TRYWAIT P0, [R0+URZ+0x28c20], R3 ;  /* 0x028c2003000075a7 */ /* 0x001064000800017f */
[----:B-1----:R-:W-:Y:S05]  /*22970*/  @!P0 NANOSLEEP.SYNCS 0x989680 ;  /* 0x009896800000895d */ /* 0x002fea0003900000 */
[----:B------:R-:W1:Y:S02]  /*22980*/  @!P0 SYNCS.PHASECHK.TRANS64 P0, [R0+URZ+0x28c20], R3 ;  /* 0x028c2003000085a7 */ /* 0x000e64000800007f */
[----:B-1----:R-:W-:Y:S05]  /*22990*/  @!P0 BRA `(.L_x_3074) ;  /* 0xfffffffc00f08947 */ /* 0x002fea000383ffff */
[----:B------:R-:W-:Y:S05]  /*229a0*/  BRA `(.L_x_3172) ;  /* 0xffffffd800bc7947 */ /* 0x000fea000383ffff */
.L_x_3075:
        /* <DEDUP_REMOVED lines=11> */
.L_x_3174:
[----:B------:R-:W-:Y:S05]  /*22a60*/  BSYNC B0 ;  /* 0x0000000000007941 */ /* 0x000fea0003800000 */
.L_x_3173:
[----:B------:R-:W-:Y:S05]  /*22a70*/  BRA `(.L_x_3175) ;  /* 0xffffffd800a47947 */ /* 0x000fea000383ffff */
.L_x_3076:
[----:B------:R-:W-:Y:S01]  /*22a80*/  BSSY B0, `(.L_x_3176) ;  /* 0x0000006000007945 */ /* 0x000fe20003800000 */
[----:B------:R-:W-:-:S07]  /*22a90*/  IMAD.MOV.U32 R15, RZ, RZ, -0x1 ;  /* 0xffffffffff0f7424 */ /* 0x000fce00078e00ff */
[----:B01---5:R-:W-:Y:S05]  /*22aa0*/  WARPSYNC.COLLECTIVE R15, `(.L_x_3177) ;  /* 0x000000000f0c7348 */ /* 0x023fea0003c00000 */
[----:B------:R-:W-:Y:S02]  /*22ab0*/  ELECT P6, UR62, PT ;  /* 0x00000000003e782f */ /* 0x000fe400038c0000 */
[----:B------:R-:W-:Y:S01]  /*22ac0*/  MOV R14, UR62 ;  /* 0x0000003e000e7c02 */ /* 0x000fe20008000f00 */
[----:B01---5:R-:W-:Y:S10]  /*22ad0*/  ENDCOLLECTIVE ;  /* 0x000000000000791b */ /* 0x023ff40003800000 */
.L_x_3177:
[----:B------:R-:W-:Y:S05]  /*22ae0*/  BSYNC B0 ;  /* 0x0000000000007941 */ /* 0x000fea0003800000 */
.L_x_3176:
[----:B------:R-:W-:Y:S05]  /*22af0*/  BRA `(.L_x_3178) ;  /* 0xffffffd800987947 */ /* 0x000fea000383ffff */
.L_x_3078:
[----:B0-----:R0:W1:Y:S02]  /*22b00*/  SYNCS.PHASECHK.TRANS64.TRYWAIT P0, [R6+URZ], R5 ;  /* 0x00000005060075a7 */ /* 0x001064000800017f */
[----:B-1----:R-:W-:Y:S05]  /*22b10*/  @!P0 NANOSLEEP.SYNCS 0x989680 ;  /* 0x009896800000895d */ /* 0x002fea0003900000 */
[----:B------:R-:W1:Y:S02]  /*22b20*/  @!P0 SYNCS.PHASECHK.TRANS64 P0, [R6+URZ], R5 ;  /* 0x00000005060085a7 */ /* 0x000e64000800007f */
[----:B-1----:R-:W-:Y:S05]  /*22b30*/  @!P0 BRA `(.L_x_3078) ;  /* 0xfffffffc00f08947 */ /* 0x002fea000383ffff */
[----:B------:R-:W-:Y:S05]  /*22b40*/  BRA `(.L_x_3179) ;  /* 0xffffffd800d47947 */ /* 0x000fea000383ffff */
.L_x_3079:
[----:B-1----:R1:W2:Y:S02]  /*22b50*/  SYNCS.PHASECHK.TRANS64.TRYWAIT P0, [R7+URZ], R2 ;  /* 0x00000002070075a7 */ /* 0x0022a4000800017f */
[----:B--2---:R-:W-:Y:S05]  /*22b60*/  @!P0 NANOSLEEP.SYNCS 0x989680 ;  /* 0x009896800000895d */ /* 0x004fea0003900000 */
[----:B------:R-:W2:Y:S02]  /*22b70*/  @!P0 SYNCS.PHASECHK.TRANS64 P0, [R7+URZ], R2 ;  /* 0x00000002070085a7 */ /* 0x000ea4000800007f */
[----:B--2---:R-:W-:Y:S05]  /*22b80*/  @!P0 BRA `(.L_x_3079) ;  /* 0xfffffffc00f08947 */ /* 0x004fea000383ffff */
[----:B------:R-:W-:Y:S05]  /*22b90*/  BRA `(.L_x_3180) ;  /* 0xffffffd800c87947 */ /* 0x000fea000383ffff */
.L_x_3081:
[----:B--2---:R2:W3:Y:S02]  /*22ba0*/  SYNCS.PHASECHK.TRANS64.TRYWAIT P0, [R4+URZ], R5 ;  /* 0x00000005040075a7 */ /* 0x0044e4000800017f */
[----:B---3--:R-:W-:Y:S05]  /*22bb0*/  @!P0 NANOSLEEP.SYNCS 0x989680 ;  /* 0x009896800000895d */ /* 0x008fea0003900000 */
[----:B------:R-:W3:Y:S02]  /*22bc0*/  @!P0 SYNCS.PHASECHK.TRANS64 P0, [R4+URZ], R5 ;  /* 0x00000005040085a7 */ /* 0x000ee4000800007f */
[----:B---3--:R-:W-:Y:S05]  /*22bd0*/  @!P0 BRA `(.L_x_3081) ;  /* 0xfffffffc00f08947 */ /* 0x008fea000383ffff */
[----:B------:R-:W-:Y:S05]  /*22be0*/  BRA `(.L_x_3181) ;  /* 0xffffffd800d07947 */ /* 0x000fea000383ffff */
.L_x_3182:
        /* <DEDUP_REMOVED lines=9> */
.L_x_6029:


//--------------------- .text._ZN7cutlass13device_kernelIN5flash11enable_sm90INS1_16FlashAttnFwdSm90INS1_25CollectiveMainloopFwdSm90ILi2EN4cute5tupleIJNS5_1CILi1EEES8_S8_EEENS6_IJNS7_ILi64EEESA_SA_EEELi512ENS_10bfloat16_tEfNS_4arch4Sm90ELb0ELb1ELb1ELb1ELb0ELb0ELb1ELb0ELb0ELb1ELb0ELb0EEENS1_21CollectiveEpilogueFwdINS6_IJSA_NS7_ILi512EEESA_EEES9_SC_SE_Li256ELb1ELb1ELb0ELb0EEENS1_36VarlenDynamicPersistentTileSchedulerILi64ELi64ELi256ELi128ELb0ELb1ELb1ELb1ELb0ELb1EEEEEEEEEvNT_6ParamsE --------------------------
	.section	.text._ZN7cutlass13device_kernelIN5flash11enable_sm90INS1_16FlashAttnFwdSm90INS1_25CollectiveMainloopFwdSm90ILi2EN4cute5tupleIJNS5_1CILi1EEES8_S8_EEENS6_IJNS7_ILi64EEESA_SA_EEELi512ENS_10bfloat16_tEfNS_4arch4Sm90ELb0ELb1ELb1ELb1ELb0ELb0ELb1ELb0ELb0ELb1ELb0ELb0EEENS1_21CollectiveEpilogueFwdINS6_IJSA_NS7_ILi512EEESA_EEES9_SC_SE_Li256ELb1ELb1ELb0ELb0EEENS1_36VarlenDynamicPersistentTileSchedulerILi64ELi64ELi256ELi128ELb0ELb1ELb1ELb1ELb0ELb1EEEEEEEEEvNT_6ParamsE,"ax",@progbits
	.align	128
.text._ZN7cutlass13device_kernelIN5flash11enable_sm90INS1_16FlashAttnFwdSm90INS1_25CollectiveMainloopFwdSm90ILi2EN4cute5tupleIJNS5_1CILi1EEES8_S8_EEENS6_IJNS7_ILi64EEESA_SA_EEELi512ENS_10bfloat16_tEfNS_4arch4Sm90ELb0ELb1ELb1ELb1ELb0ELb0ELb1ELb0ELb0ELb1ELb0ELb0EEENS1_21CollectiveEpilogueFwdINS6_IJSA_NS7_ILi512EEESA_EEES9_SC_SE_Li256ELb1ELb1ELb0ELb0EEENS1_36VarlenDynamicPersistentTileSchedulerILi64ELi64ELi256ELi128ELb0ELb1ELb1ELb1ELb0ELb1EEEEEEEEEvNT_6ParamsE:
        .type           _ZN7cutlass13device_kernelIN5flash11enable_sm90INS1_16FlashAttnFwdSm90INS1_25CollectiveMainloopFwdSm90ILi2EN4cute5tupleIJNS5_1CILi1EEES8_S8_EEENS6_IJNS7_ILi64EEESA_SA_EEELi512ENS_10bfloat16_tEfNS_4arch4Sm90ELb0ELb1ELb1ELb1ELb0ELb0ELb1ELb0ELb0ELb1ELb0ELb0EEENS1_21CollectiveEpilogueFwdINS6_IJSA_NS7_ILi512EEESA_EEES9_SC_SE_Li256ELb1ELb1ELb0ELb0EEENS1_36VarlenDynamicPersistentTileSchedulerILi64ELi64ELi256ELi128ELb0ELb1ELb1ELb1ELb0ELb1EEEEEEEEEvNT_6ParamsE,@function
        .size           _ZN7cutlass13device_kernelIN5flash11enable_sm90INS1_16FlashAttnFwdSm90INS1_25CollectiveMainloopFwdSm90ILi2EN4cute5tupleIJNS5_1CILi1EEES8_S8_EEENS6_IJNS7_ILi64EEESA_SA_EEELi512ENS_10bfloat16_tEfNS_4arch4Sm90ELb0ELb1ELb1ELb1ELb0ELb0ELb1ELb0ELb0ELb1ELb0ELb0EEENS1_21CollectiveEpilogueFwdINS6_IJSA_NS7_ILi512EEESA_EEES9_SC_SE_Li256ELb1ELb1ELb0ELb0EEENS1_36VarlenDynamicPersistentTileSchedulerILi64ELi64ELi256ELi128ELb0ELb1ELb1ELb1ELb0ELb1EEEEEEEEEvNT_6ParamsE,(.L_x_6030 - _ZN7cutlass13device_kernelIN5flash11enable_sm90INS1_16FlashAttnFwdSm90INS1_25CollectiveMainloopFwdSm90ILi2EN4cute5tupleIJNS5_1CILi1EEES8_S8_EEENS6_IJNS7_ILi64EEESA_SA_EEELi512ENS_10bfloat16_tEfNS_4arch4Sm90ELb0ELb1ELb1ELb1ELb0ELb0ELb1ELb0ELb0ELb1ELb0ELb0EEENS1_21CollectiveEpilogueFwdINS6_IJSA_NS7_ILi512EEESA_EEES9_SC_SE_Li256ELb1ELb1ELb0ELb0EEENS1_36VarlenDynamicPersistentTileSchedulerILi64ELi64ELi256ELi128ELb0ELb1ELb1ELb1ELb0ELb1EEEEEEEEEvNT_6ParamsE)
        .other          _ZN7cutlass13device_kernelIN5flash11enable_sm90INS1_16FlashAttnFwdSm90INS1_25CollectiveMainloopFwdSm90ILi2EN4cute5tupleIJNS5_1CILi1EEES8_S8_EEENS6_IJNS7_ILi64EEESA_SA_EEELi512ENS_10bfloat16_tEfNS_4arch4Sm90ELb0ELb1ELb1ELb1ELb0ELb0ELb1ELb0ELb0ELb1ELb0ELb0EEENS1_21CollectiveEpilogueFwdINS6_IJSA_NS7_ILi512EEESA_EEES9_SC_SE_Li256ELb1ELb1ELb0ELb0EEENS1_36VarlenDynamicPersistentTileSchedulerILi64ELi64ELi256ELi128ELb0ELb1ELb1ELb1ELb0ELb1EEEEEEEEEvNT_6ParamsE,@"STO_CUDA_ENTRY STV_DEFAULT"
_ZN7cutlass13device_kernelIN5flash11enable_sm90INS1_16FlashAttnFwdSm90INS1_25CollectiveMainloopFwdSm90ILi2EN4cute5tupleIJNS5_1CILi1EEES8_S8_EEENS6_IJNS7_ILi64EEESA_SA_EEELi512ENS_10bfloat16_tEfNS_4arch4Sm90ELb0ELb1ELb1ELb1ELb0ELb0ELb1ELb0ELb0ELb1ELb0ELb0EEENS1_21CollectiveEpilogueFwdINS6_IJSA_NS7_ILi512EEESA_EEES9_SC_SE_Li256ELb1ELb1ELb0ELb0EEENS1_36VarlenDynamicPersistentTileSchedulerILi64ELi64ELi256ELi128ELb0ELb1ELb1ELb1ELb0ELb1EEEEEEEEEvNT_6ParamsE:
        /* <DEDUP_REMOVED lines=21> */
.L_x_3184:
[----:B------:R-:W-:Y:S05]  /*0150*/  BSYNC B0 ;  /* 0x0000000000007941 */ /* 0x000fea0003800000 */
.L_x_3183:
        /* <DEDUP_REMOVED lines=38> */
.L_x_3185:
        /* <DEDUP_REMOVED lines=22> */
.L_x_3186:
        /* <DEDUP_REMOVED lines=18> */
.L_x_3187:
        /* <DEDUP_REMOVED lines=22> */
.L_x_3188:
        /* <DEDUP_REMOVED lines=23> */
.L_x_3189:
[C---:B------:R-:W-:Y:S01]  /*0910*/  IADD3 R3, P0, R2.reuse, 0x70, RZ ;  /* 0x0000007002037810 */ /* 0x040fe20007f1e0ff */
[----:B------:R-:W-:Y:S01]  /*0920*/  UISETP.NE.AND UP0, UPT, UR38, URZ, UPT ;  /* 0x0000003f2600728c */ /* 0x000fe2000bf05270 */
[----:B------:R-:W-:Y:S01]  /*0930*/  IADD3 R17, P1, R2, 0x200, RZ ;  /* 0x0000020002117810 */ /* 0x000fe20007f3e0ff */
[----:B------:R-:W-:Y:S01]  /*0940*/  NOP ;  /* 0x0000000000007918 */ /* 0x000fe20000000000 */
[----:B------:R-:W-:Y:S01]  /*0950*/  ULDC.64 UR36, c[0x0][0x208] ;  /* 0x0000820000247ab9 */ /* 0x000fe20000000a00 */
[----:B------:R2:W-:Y:S01]  /*0960*/  STL [R1+0x448], R3 ;  /* 0x0004480301007387 */ /* 0x0005e20000100800 */
[----:B0-----:R-:W-:Y:S01]  /*0970*/  UP2UR UR4, UPR, URZ, 0x1 ;  /* 0x000000013f047883 */ /* 0x001fe20008000000 */
[----:B-1-34-:R-:W-:Y:S01]  /*0980*/  BAR.SYNC.DEFER_BLOCKING 0x0 ;  /* 0x0000000000007b1d */ /* 0x01afe20000010000 */
[----:B------:R-:W-:Y:S01]  /*0990*/  PLOP3.LUT P2, PT, PT, PT, UP0, 0x40, 0x0 ;  /* 0x000000000000781c */ /* 0x000fe20003f4e808 */
[----:B------:R-:W-:Y:S02]  /*09a0*/  IMAD.X R19, RZ, RZ, R16, P1 ;  /* 0x000000ffff137224 */ /* 0x000fe400008e0610 */
[----:B------:R-:W-:-:S02]  /*09b0*/  IMAD.MOV.U32 R152, RZ, RZ, R2 ;  /* 0x000000ffff987224 */ /* 0x000fc400078e0002 */
[--C-:B--2---:R-:W-:Y:S02]  /*09c0*/  IMAD.X R3, RZ, RZ, R16.reuse, P0 ;  /* 0x000000ffff037224 */ /* 0x104fe400000e0610 */
[----:B------:R-:W-:-:S03]  /*09d0*/  IMAD.MOV.U32 R153, RZ, RZ, R16 ;  /* 0x000000ffff997224 */ /* 0x000fc600078e0010 */
[----:B------:R0:W-:Y:S03]  /*09e0*/  STL [R1+0x444], R3 ;  /* 0x0004440301007387 */ /* 0x0001e60000100800 */
[----:B------:R-:W-:Y:S05]  /*09f0*/  @P2 BRA `(.L_x_3190) ;  /* 0x000002dc00302947 */ /* 0x000fea0003800000 */
.L_x_3191:
[----:B------:R-:W-:-:S08]  /*0a00*/  NOP ;  /* 0x0000000000007918 */ /* 0x000fd00000000000 */
[----:B------:R-:W1:Y:S02]  /*0a10*/  USETMAXREG.TRY_ALLOC.CTAPOOL UP0, 0xf0 ;  /* 0x000000f0000079c8 */ /* 0x000e640008000600 */
[----:B-1----:R-:W-:-:S13]  /*0a20*/  PLOP3.LUT P0, PT, PT, PT, UP0, 0x80, 0x0 ;  /* 0x000000000000781c */ /* 0x002fda0003f0f008 */
[----:B------:R-:W-:Y:S05]  /*0a30*/  @!P0 BRA `(.L_x_3191) ;  /* 0xfffffffc00f08947 */ /* 0x000fea000383ffff */
[----:B0-----:R-:W0:Y:S01]  /*0a40*/  S2R R3, SR_TID.X ;  /* 0x0000000000037919 */ /* 0x001e220000002100 */
[----:B------:R-:W1:Y:S01]  /*0a50*/  S2UR UR4, SR_CgaCtaId ;  /* 0x00000000000479c3 */ /* 0x000e620000008800 */
[----:B------:R-:W-:Y:S01]  /*0a60*/  UMOV UR39, 0x400 ;  /* 0x0000040000277882 */ /* 0x000fe20000000000 */
[C---:B------:R-:W-:Y:S01]  /*0a70*/  IADD3 R216, P1, R2.reuse, 0x1e8, RZ ;  /* 0x000001e802d87810 */ /* 0x040fe20007f3e0ff */
[----:B------:R-:W-:Y:S01]  /*0a80*/  STL.64 [R1+0x1e8], RZ ;  /* 0x0001e8ff01007387 */ /* 0x000fe20000100a00 */
[----:B------:R-:W-:-:S03]  /*0a90*/  IADD3 R218, P2, R2, 0x1f4, RZ ;  /* 0x000001f402da7810 */ /* 0x000fc60007f5e0ff */
[----:B------:R-:W-:Y:S01]  /*0aa0*/  STL [R1+0x1f0], RZ ;  /* 0x0001f0ff01007387 */ /* 0x000fe20000100800 */
[--C-:B------:R-:W-:Y:S02]  /*0ab0*/  IMAD.X R217, RZ, RZ, R16.reuse, P1 ;  /* 0x000000ffffd97224 */ /* 0x100fe400008e0610 */
[----:B------:R-:W-:Y:S01]  /*0ac0*/  IMAD.X R195, RZ, RZ, R16, P2 ;  /* 0x000000ffffc37224 */ /* 0x000fe200010e0610 */
[----:B------:R-:W-:Y:S01]  /*0ad0*/  STL [R1+0x1f4], RZ ;  /* 0x0001f4ff01007387 */ /* 0x000fe20000100800 */
        /* <DEDUP_REMOVED lines=13> */
[----:B------:R-:W0:Y:S01]  /*0bb0*/  S2UR UR4, SR_SWINHI ;  /* 0x00000000000479c3 */ /* 0x000e220000002f00 */
[----:B------:R-:W-:Y:S02]  /*0bc0*/  R2UR UR7, R10 ;  /* 0x000000000a0772ca */ /* 0x000fe400000e0000 */
[----:B------:R-:W-:Y:S02]  /*0bd0*/  R2UR UR5, R9 ;  /* 0x00000000090572ca */ /* 0x000fe400000e0000 */
[----:B------:R-:W-:Y:S02]  /*0be0*/  SHF.R.S32.HI R0, RZ, 0x1f, R3 ;  /* 0x0000001fff007819 */ /* 0x000fe40000011403 */
[----:B------:R-:W-:Y:S02]  /*0bf0*/  R2UR UR6, R11 ;  /* 0x000000000b0672ca */ /* 0x000fe400000e0000 */
[----:B------:R-:W-:-:S02]  /*0c00*/  LEA.HI R4, R0, R3, RZ, 0x4 ;  /* 0x0000000300047211 */ /* 0x000fc400078f20ff */
[----:B------:R-:W-:Y:S02]  /*0c10*/  LEA.HI R7, R0, R3, RZ, 0x3 ;  /* 0x0000000300077211 */ /* 0x000fe400078f18ff */
[----:B------:R-:W-:Y:S02]  /*0c20*/  SHF.R.S32.HI R5, RZ, 0x4, R4 ;  /* 0x00000004ff057819 */ /* 0x000fe40000011404 */
[----:B------:R-:W-:Y:S02]  /*0c30*/  LOP3.LUT R194, R7, 0xfffffff8, RZ, 0xc0, !PT ;  /* 0xfffffff807c27812 */ /* 0x000fe400078ec0ff */
[----:B------:R-:W-:Y:S02]  /*0c40*/  LEA.HI R6, R4, R5, RZ, 0x1 ;  /* 0x0000000504067211 */ /* 0x000fe400078f08ff */
[----:B------:R-:W-:Y:S01]  /*0c50*/  LEA.HI R8, R0, R3, RZ, 0x7 ;  /* 0x0000000300087211 */ /* 0x000fe200078f38ff */
[----:B------:R-:W-:Y:S01]  /*0c60*/  IMAD.IADD R194, R3, 0x1, -R194 ;  /* 0x0000000103c27824 */ /* 0x000fe200078e0ac2 */
[----:B------:R-:W-:-:S02]  /*0c70*/  LOP3.LUT R6, R6, 0x1ffffffe, RZ, 0xc0, !PT ;  /* 0x1ffffffe06067812 */ /* 0x000fc400078ec0ff */
[----:B------:R-:W-:Y:S01]  /*0c80*/  SHF.R.S32.HI R184, RZ, 0x3, R7 ;  /* 0x00000003ffb87819 */ /* 0x000fe20000011407 */
[----:B------:R-:W-:Y:S01]  /*0c90*/  IMAD.SHL.U32 R160, R194, 0x8, RZ ;  /* 0x00000008c2a07824 */ /* 0x000fe200078e00ff */
[----:B------:R-:W-:Y:S01]  /*0ca0*/  UMOV UR50, UR39 ;  /* 0x0000002700327c82 */ /* 0x000fe20008000000 */
[----:B0-----:R-:W-:Y:S01]  /*0cb0*/  UMOV UR51, UR4 ;  /* 0x0000000400337c82 */ /* 0x001fe20008000000 */
[----:B------:R-:W-:Y:S01]  /*0cc0*/  IMAD.IADD R6, R5, 0x1, -R6 ;  /* 0x0000000105067824 */ /* 0x000fe200078e0a06 */
[CC--:B------:R-:W-:Y:S01]  /*0cd0*/  LEA.HI R5, R0.reuse, R3.reuse, RZ, 0x5 ;  /* 0x0000000300057211 */ /* 0x0c0fe200078f28ff */
[----:B------:R-:W-:Y:S01]  /*0ce0*/  IMAD.U32 R22, RZ, RZ, UR50 ;  /* 0x00000032ff167e24 */ /* 0x000fe2000f8e00ff */
[----:B------:R-:W-:Y:S01]  /*0cf0*/  LEA.HI R0, R0, R3, RZ, 0x2 ;  /* 0x0000000300007211 */ /* 0x000fe200078f10ff */
[----:B------:R-:W-:Y:S01]  /*0d00*/  IMAD.U32 R23, RZ, RZ, UR51 ;  /* 0x00000033ff177e24 */ /* 0x000fe2000f8e00ff */
[----:B------:R-:W-:Y:S01]  /*0d10*/  LOP3.LUT R4, R4, 0xfffffff0, RZ, 0xc0, !PT ;  /* 0xfffffff004047812 */ /* 0x000fe200078ec0ff */
[----:B------:R-:W-:Y:S01]  /*0d20*/  IMAD R159, R184, 0x40, R160 ;  /* 0x00000040b89f7824 */ /* 0x000fe200078e02a0 */
[----:B------:R-:W-:Y:S01]  /*0d30*/  LOP3.LUT R10, R0, 0xfffffffc, RZ, 0xc0, !PT ;  /* 0xfffffffc000a7812 */ /* 0x000fe200078ec0ff */
[----:B------:R-:W-:Y:S01]  /*0d40*/  IMAD.SHL.U32 R223, R6, 0x8, RZ ;  /* 0x0000000806df7824 */ /* 0x000fe200078e00ff */
[----:B------:R-:W-:Y:S01]  /*0d50*/  LOP3.LUT R0, R8, 0xffffff80, RZ, 0xc0, !PT ;  /* 0xffffff8008007812 */ /* 0x000fe200078ec0ff */
[C---:B------:R-:W-:Y:S01]  /*0d60*/  IMAD.IADD R221, R3.reuse, 0x1, -R4 ;  /* 0x0000000103dd7824 */ /* 0x040fe200078e0a04 */
[--C-:B------:R-:W-:Y:S01]  /*0d70*/  SHF.R.S32.HI R220, RZ, 0x5, R5.reuse ;  /* 0x00000005ffdc7819 */ /* 0x100fe20000011405 */
[C---:B------:R-:W-:Y:S01]  /*0d80*/  IMAD.IADD R10, R3.reuse, 0x1, -R10 ;  /* 0x00000001030a7824 */ /* 0x040fe200078e0a0a */
[----:B------:R-:W-:Y:S01]  /*0d90*/  SHF.R.S32.HI R5, RZ, 0x1f, R5 ;  /* 0x0000001fff057819 */ /* 0x000fe20000011405 */
[----:B------:R-:W-:Y:S01]  /*0da0*/  IMAD.IADD R0, R3, 0x1, -R0 ;  /* 0x0000000103007824 */ /* 0x000fe200078e0a00 */
[----:B------:R-:W-:Y:S01]  /*0db0*/  SHF.R.S32.HI R193, RZ, 0x7, R8 ;  /* 0x00000007ffc17819 */ /* 0x000fe20000011408 */
[----:B------:R-:W-:Y:S01]  /*0dc0*/  IMAD.WIDE R158, R159, 0x2, R22 ;  /* 0x000000029f9e7825 */ /* 0x000fe200078e0216 */
[----:B------:R-:W-:-:S02]  /*0dd0*/  LEA.HI R4, R10, R10, RZ, 0x1 ;  /* 0x0000000a0a047211 */ /* 0x000fc400078f08ff */
[----:B------:R-:W-:Y:S01]  /*0de0*/  SHF.R.S32.HI R7, RZ, 0x1f, R0 ;  /* 0x0000001fff077819 */ /* 0x000fe20000011400 */
[----:B------:R-:W-:Y:S01]  /*0df0*/  IMAD R12, R193, 0x100, R221 ;  /* 0x00000100c10c7824 */ /* 0x000fe200078e02dd */
[----:B------:R-:W-:Y:S01]  /*0e00*/  LOP3.LUT R9, R4, 0x1ffffffe, RZ, 0xc0, !PT ;  /* 0x1ffffffe04097812 */ /* 0x000fe200078ec0ff */
[----:B------:R-:W-:Y:S01]  /*0e10*/  VIADD R165, R160, 0x40 ;  /* 0x00000040a0a57836 */ /* 0x000fe20000000000 */
[----:B------:R-:W-:Y:S01]  /*0e20*/  IADD3 R215, P1, R158, 0x6000, RZ ;  /* 0x000060009ed77810 */ /* 0x000fe20007f3e0ff */
[----:B------:R-:W-:Y:S01]  /*0e30*/  VIADD R164, R160, 0x80 ;  /* 0x00000080a0a47836 */ /* 0x000fe20000000000 */
[----:B------:R-:W-:Y:S01]  /*0e40*/  IADD3 R213, P6, R158, 0x7000, RZ ;  /* 0x000070009ed57810 */ /* 0x000fe20007fde0ff */
[----:B------:R-:W-:Y:S01]  /*0e50*/  IMAD.IADD R13, R10, 0x1, -R9 ;  /* 0x000000010a0d7824 */ /* 0x000fe200078e0a09 */
[----:B------:R-:W-:Y:S01]  /*0e60*/  IADD3 R211, P5, R158, 0x8000, RZ ;  /* 0x000080009ed37810 */ /* 0x000fe20007fbe0ff */
[C---:B------:R-:W-:Y:S01]  /*0e70*/  VIADD R163, R160.reuse, 0xc0 ;  /* 0x000000c0a0a37836 */ /* 0x040fe20000000000 */
[-C--:B------:R-:W-:Y:S01]  /*0e80*/  LEA.HI R4, R7, R0.reuse, RZ, 0x2 ;  /* 0x0000000007047211 */ /* 0x080fe200078f10ff */
[C---:B------:R-:W-:Y:S01]  /*0e90*/  VIADD R162, R160.reuse, 0x100 ;  /* 0x00000100a0a27836 */ /* 0x040fe20000000000 */
[----:B------:R-:W-:Y:S01]  /*0ea0*/  LOP3.LUT R214, R215, 0x380, RZ, 0xc0, !PT ;  /* 0x00000380d7d67812 */ /* 0x000fe200078ec0ff */
[C---:B------:R-:W-:Y:S01]  /*0eb0*/  VIADD R161, R160.reuse, 0x140 ;  /* 0x00000140a0a17836 */ /* 0x040fe20000000000 */
[----:B------:R-:W-:Y:S01]  /*0ec0*/  LOP3.LUT R212, R213, 0x380, RZ, 0xc0, !PT ;  /* 0x00000380d5d47812 */ /* 0x000fe200078ec0ff */
[C---:B------:R-:W-:Y:S01]  /*0ed0*/  VIADD R167, R160.reuse, 0x180 ;  /* 0x00000180a0a77836 */ /* 0x040fe20000000000 */
[----:B------:R-:W-:Y:S01]  /*0ee0*/  LOP3.LUT R210, R211, 0x380, RZ, 0xc0, !PT ;  /* 0x00000380d3d27812 */ /* 0x000fe200078ec0ff */
[----:B------:R-:W-:Y:S01]  /*0ef0*/  VIADD R166, R160, 0x1c0 ;  /* 0x000001c0a0a67836 */ /* 0x000fe20000000000 */
[----:B------:R-:W-:-:S02]  /*0f00*/  LEA.HI R9, R7, R0, RZ, 0x5 ;  /* 0x0000000007097211 */ /* 0x000fc400078f28ff */
[----:B------:R-:W-:Y:S02]  /*0f10*/  LEA.HI R5, R5, R220, RZ, 0x2 ;  /* 0x000000dc05057211 */ /* 0x000fe400078f10ff */
[--C-:B------:R-:W-:Y:S02]  /*0f20*/  SHF.R.S32.HI R7, RZ, 0x2, R4.reuse ;  /* 0x00000002ff077819 */ /* 0x100fe40000011404 */
[----:B------:R-:W-:Y:S02]  /*0f30*/  SHF.R.S32.HI R10, RZ, 0x1f, R4 ;  /* 0x0000001fff0a7819 */ /* 0x000fe40000011404 */
[----:B------:R-:W-:Y:S02]  /*0f40*/  SHF.R.U64 R214, R214, 0x3, RZ ;  /* 0x00000003d6d67819 */ /* 0x000fe400000012ff */
[----:B------:R-:W-:Y:S02]  /*0f50*/  SHF.R.U64 R212, R212, 0x3, RZ ;  /* 0x00000003d4d47819 */ /* 0x000fe400000012ff */
[----:B------:R-:W-:-:S02]  /*0f60*/  SHF.R.U64 R210, R210, 0x3, RZ ;  /* 0x00000003d2d27819 */ /* 0x000fc400000012ff */
[----:B------:R-:W-:Y:S02]  /*0f70*/  LOP3.LUT R5, R5, 0x3ffffc, RZ, 0xc0, !PT ;  /* 0x003ffffc05057812 */ /* 0x000fe400078ec0ff */
[----:B------:R-:W-:Y:S02]  /*0f80*/  LEA.HI R10, R10, R7, RZ, 0x3 ;  /* 0x000000070a0a7211 */ /* 0x000fe400078f18ff */
[----:B------:R-:W-:Y:S01]  /*0f90*/  LEA.HI R8, R8, R193, RZ, 0x1 ;  /* 0x000000c108087211 */ /* 0x000fe200078f08ff */
[----:B------:R-:W-:Y:S01]  /*0fa0*/  IMAD.IADD R5, R220, 0x1, -R5 ;  /* 0x00000001dc057824 */ /* 0x000fe200078e0a05 */
[----:B------:R-:W-:Y:S01]  /*0fb0*/  LOP3.LUT R214, R214, R215, RZ, 0x3c, !PT ;  /* 0x000000d7d6d67212 */ /* 0x000fe200078e3cff */
[--C-:B------:R-:W-:Y:S01]  /*0fc0*/  IMAD.X R215, RZ, RZ, R159.reuse, P1 ;  /* 0x000000ffffd77224 */ /* 0x100fe200008e069f */
[----:B------:R-:W-:Y:S01]  /*0fd0*/  LOP3.LUT R212, R212, R213, RZ, 0x3c, !PT ;  /* 0x000000d5d4d47212 */ /* 0x000fe200078e3cff */
[--C-:B------:R-:W-:Y:S01]  /*0fe0*/  IMAD.X R213, RZ, RZ, R159.reuse, P6 ;  /* 0x000000ffffd57224 */ /* 0x100fe200030e069f */
[----:B------:R-:W-:Y:S01]  /*0ff0*/  LOP3.LUT R210, R210, R211, RZ, 0x3c, !PT ;  /* 0x000000d3d2d27212 */ /* 0x000fe200078e3cff */
[----:B------:R-:W-:Y:S01]  /*1000*/  IMAD.X R211, RZ, RZ, R159, P5 ;  /* 0x000000ffffd37224 */ /* 0x000fe200028e069f */
[----:B------:R-:W-:Y:S01]  /*1010*/  LOP3.LUT R11, R4, 0x7ffffffc, RZ, 0xc0, !PT ;  /* 0x7ffffffc040b7812 */ /* 0x000fe200078ec0ff */
[----:B------:R-:W-:Y:S01]  /*1020*/  IMAD R12, R5, 0x10, R12 ;  /* 0x00000010050c7824 */ /* 0x000fe200078e020c */
[----:B------:R-:W-:-:S02]  /*1030*/  LOP3.LUT R10, R10, 0xfffffff8, RZ, 0xc0, !PT ;  /* 0xfffffff80a0a7812 */ /* 0x000fc400078ec0ff */
[----:B------:R-:W-:Y:S01]  /*1040*/  IADD3 R209, P0, R158, 0x9000, RZ ;  /* 0x000090009ed17810 */ /* 0x000fe20007f1e0ff */
[----:B------:R-:W-:Y:S01]  /*1050*/  IMAD.IADD R11, R0, 0x1, -R11 ;  /* 0x00000001000b7824 */ /* 0x000fe200078e0a0b */
[C---:B------:R-:W-:Y:S01]  /*1060*/  IADD3 R207, P4, R158.reuse, 0xa000, RZ ;  /* 0x0000a0009ecf7810 */ /* 0x040fe20007f9e0ff */
[----:B------:R-:W-:Y:S01]  /*1070*/  IMAD.IADD R10, R7, 0x1, -R10 ;  /* 0x00000001070a7824 */ /* 0x000fe200078e0a0a */
[----:B------:R-:W-:Y:S01]  /*1080*/  IADD3 R205, P3, R158, 0xb000, RZ ;  /* 0x0000b0009ecd7810 */ /* 0x000fe20007f7e0ff */
[----:B------:R-:W-:Y:S01]  /*1090*/  IMAD.U32 R5, R12, 0x40, R223 ;  /* 0x000000400c057824 */ /* 0x000fe200078e00df */
[C---:B------:R-:W-:Y:S01]  /*10a0*/  IADD3 R203, P2, R158.reuse, 0xc000, RZ ;  /* 0x0000c0009ecb7810 */ /* 0x040fe20007f5e0ff */
[----:B------:R-:W-:Y:S01]  /*10b0*/  IMAD.SHL.U32 R222, R11, 0x2, RZ ;  /* 0x000000020bde7824 */ /* 0x000fe200078e00ff */
[C---:B------:R-:W-:Y:S01]  /*10c0*/  IADD3 R201, P1, R158.reuse, 0xd000, RZ ;  /* 0x0000d0009ec97810 */ /* 0x040fe20007f3e0ff */
[----:B------:R-:W-:Y:S01]  /*10d0*/  IMAD.WIDE R22, R5, 0x2, R22 ;  /* 0x0000000205167825 */ /* 0x000fe200078e0216 */
[----:B------:R-:W-:-:S02]  /*10e0*/  IADD3 R199, P6, R158, 0xe000, RZ ;  /* 0x0000e0009ec77810 */ /* 0x000fc40007fde0ff */
[----:B------:R-:W-:Y:S02]  /*10f0*/  IADD3 R197, P5, R158, 0xf000, RZ ;  /* 0x0000f0009ec57810 */ /* 0x000fe40007fbe0ff */
[----:B------:R-:W-:Y:S02]  /*1100*/  LOP3.LUT R8, R8, 0xfffffe, RZ, 0xc0, !PT ;  /* 0x00fffffe08087812 */ /* 0x000fe400078ec0ff */
[----:B------:R-:W-:Y:S02]  /*1110*/  LOP3.LUT R208, R209, 0x380, RZ, 0xc0, !PT ;  /* 0x00000380d1d07812 */ /* 0x000fe400078ec0ff */
[----:B------:R-:W-:Y:S01]  /*1120*/  LOP3.LUT R206, R207, 0x380, RZ, 0xc0, !PT ;  /* 0x00000380cfce7812 */ /* 0x000fe200078ec0ff */
[----:B------:R-:W-:Y:S01]  /*1130*/  IMAD.IADD R8, R193, 0x1, -R8 ;  /* 0x00000001c1087824 */ /* 0x000fe200078e0a08 */
[----:B------:R-:W-:Y:S02]  /*1140*/  LOP3.LUT R204, R205, 0x380, RZ, 0xc0, !PT ;  /* 0x00000380cdcc7812 */ /* 0x000fe400078ec0ff */
[----:B------:R-:W-:Y:S01]  /*1150*/  LOP3.LUT R202, R203, 0x380, RZ, 0xc0, !PT ;  /* 0x00000380cbca7812 */ /* 0x000fe200078ec0ff */
[----:B------:R-:W-:Y:S01]  /*1160*/  IMAD.SHL.U32 R219, R8, 0x100, RZ ;  /* 0x0000010008db7824 */ /* 0x000fe200078e00ff */
[----:B------:R-:W-:-:S02]  /*1170*/  LOP3.LUT R200, R201, 0x380, RZ, 0xc0, !PT ;  /* 0x00000380c9c87812 */ /* 0x000fc400078ec0ff */
[----:B------:R-:W-:Y:S01]  /*1180*/  LOP3.LUT R198, R199, 0x380, RZ, 0xc0, !PT ;  /* 0x00000380c7c67812 */ /* 0x000fe200078ec0ff */
[----:B------:R-:W-:Y:S01]  /*1190*/  IMAD.IADD R157, R222, 0x1, R219 ;  /* 0x00000001de9d7824 */ /* 0x000fe200078e02db */
        /* <DEDUP_REMOVED lines=31> */
[----:B------:R-:W-:-:S02]  /*1390*/  SHF.R.S32.HI R186, RZ, 0x1f, R167 ;  /* 0x0000001fffba7819 */ /* 0x000fc400000114a7 */
[----:B------:R-:W-:-:S07]  /*13a0*/  SHF.R.S32.HI R185, RZ, 0x1f, R166 ;  /* 0x0000001fffb97819 */ /* 0x000fce00000114a6 */
.L_x_3322:
        /* <DEDUP_REMOVED lines=12> */
[----:B0--34-:R-:W-:Y:S02]  /*1470*/  IMAD.U32 R4, RZ, RZ, UR8 ;  /* 0x00000008ff047e24 */ /* 0x019fe4000f8e00ff */
[----:B------:R-:W-:Y:S01]  /*1480*/  IMAD.U32 R5, RZ, RZ, UR9 ;  /* 0x00000009ff057e24 */ /* 0x000fe2000f8e00ff */
[----:B------:R-:W-:-:S04]  /*1490*/  @UP1 UIMAD.WIDE UR8, UR6, 0x4, UR10 ;  /* 0x00000004060818a5 */ /* 0x000fc8000f8e020a */
[----:B--2---:R-:W2:Y:S02]  /*14a0*/  @P0 LDG.E R4, desc[UR36][R4.64] ;  /* 0x0000002404040981 */ /* 0x004ea4000c1e1900 */
[----:B------:R-:W-:Y:S02]  /*14b0*/  IMAD.U32 R6, RZ, RZ, UR8 ;  /* 0x00000008ff067e24 */ /* 0x000fe4000f8e00ff */
[----:B------:R-:W-:Y:S01]  /*14c0*/  IMAD.U32 R7, RZ, RZ, UR9 ;  /* 0x00000009ff077e24 */ /* 0x000fe2000f8e00ff */
        /* <DEDUP_REMOVED lines=15> */
[----:B-1----:R-:W-:-:S14]  /*15c0*/  @P2 BRA `(.L_x_3192) ;  /* 0x0000000000342947 */ /* 0x002fdc0003800000 */
        /* <DEDUP_REMOVED lines=13> */
.L_x_3192:
[----:B------:R-:W-:Y:S01]  /*16a0*/  UMOV UR42, UR5 ;  /* 0x00000005002a7c82 */ /* 0x000fe20008000000 */
        /* <DEDUP_REMOVED lines=9> */
.L_x_3193:
        /* <DEDUP_REMOVED lines=13> */
.L_x_3194:
[----:B------:R-:W0:Y:S01]  /*1810*/  LDC R0, c[0x0][0xa80] ;  /* 0x0002a000ff007b82 */ /* 0x000e220000000800 */
[----:B------:R-:W-:Y:S01]  /*1820*/  UISETP.NE.AND UP0, UPT, UR38, 0x1, UPT ;  /* 0x000000012600788c */ /* 0x000fe2000bf05270 */
[----:B------:R1:W-:Y:S01]  /*1830*/  STL.128 [R1+0x410], RZ ;  /* 0x000410ff01007387 */ /* 0x0003e20000100c00 */
[----:B------:R-:W-:Y:S01]  /*1840*/  IADD3 R32, P0, R2, 0x410, RZ ;  /* 0x0000041002207810 */ /* 0x000fe20007f1e0ff */
[----:B------:R-:W-:Y:S02]  /*1850*/  UIADD3 UR44, -UR44, UR4, URZ ;  /* 0x000000042c2c7290 */ /* 0x000fe4000fffe13f */
[----:B------:R1:W-:Y:S01]  /*1860*/  STL.128 [R1+0x420], RZ ;  /* 0x000420ff01007387 */ /* 0x0003e20000100c00 */
[----:B------:R-:W-:Y:S01]  /*1870*/  PLOP3.LUT P1, PT, PT, PT, UP0, 0x80, 0x0 ;  /* 0x000000000000781c */ /* 0x000fe20003f2f008 */
[----:B------:R-:W-:Y:S02]  /*1880*/  IMAD.X R33, RZ, RZ, R16, P0 ;  /* 0x000000ffff217224 */ /* 0x000fe400000e0610 */
[----:B------:R1:W-:Y:S04]  /*1890*/  STL.128 [R1+0x200], RZ ;  /* 0x000200ff01007387 */ /* 0x0003e80000100c00 */
[----:B------:R1:W-:Y:S04]  /*18a0*/  STL.128 [R1+0x210], RZ ;  /* 0x000210ff01007387 */ /* 0x0003e80000100c00 */
[----:B------:R1:W-:Y:S04]  /*18b0*/  STL.128 [R1+0x220], RZ ;  /* 0x000220ff01007387 */ /* 0x0003e80000100c00 */
[----:B------:R1:W-:Y:S04]  /*18c0*/  STL.128 [R1+0x230], RZ ;  /* 0x000230ff01007387 */ /* 0x0003e80000100c00 */
[----:B0-----:R1:W-:Y:S04]  /*18d0*/  STL [R1+0x430], R0 ;  /* 0x0004300001007387 */ /* 0x0013e80000100800 */
        /* <DEDUP_REMOVED lines=31> */
[----:B------:R-:W-:Y:S02]  /*1ad0*/  UISETP.NE.AND UP0, UPT, UR4, 0x1, UPT ;  /* 0x000000010400788c */ /* 0x000fe4000bf05270 */
[----:B------:R-:W-:Y:S01]  /*1ae0*/  UIADD3 UR9, UR8, 0x3f, URZ ;  /* 0x0000003f08097890 */ /* 0x000fe2000fffe03f */
[----:B------:R-:W-:Y:S01]  /*1af0*/  ULDC.64 UR4, c[0x0][0xad8] ;  /* 0x0002b60000047ab9 */ /* 0x000fe20000000a00 */
[----:B------:R-:W-:Y:S02]  /*1b00*/  UIADD3 UR10, UR44, 0x1, -UR40 ;  /* 0x000000012c0a7890 */ /* 0x000fe4000fffe828 */
[----:B------:R-:W-:-:S05]  /*1b10*/  UISETP.GE.AND UP1, UPT, UR5, 0x1, UPT ;  /* 0x000000010500788c */ /* 0x000fca000bf26270 */
[----:B------:R-:W-:Y:S01]  /*1b20*/  @UP0 UIADD3 UR6, UR8, 0x3f, URZ ;  /* 0x0000003f08060890 */ /* 0x000fe2000fffe03f */
[----:B------:R-:W-:Y:S01]  /*1b30*/  @UP0 ULDC UR7, c[0x0][0x44c] ;  /* 0x0001130000070ab9 */ /* 0x000fe20000000800 */
[----:B------:R-:W-:Y:S02]  /*1b40*/  PLOP3.LUT P1, PT, PT, PT, UP1, 0x80, 0x0 ;  /* 0x000000000000781c */ /* 0x000fe40003f2f018 */
        /* <DEDUP_REMOVED lines=16> */
.L_x_3197:
[----:B------:R-:W-:-:S11]  /*1c50*/  UISETP.NE.AND UP1, UPT, UR5, 0x1, UPT ;  /* 0x000000010500788c */ /* 0x000fd6000bf25270 */
[----:B------:R-:W-:Y:S02]  /*1c60*/  @UP1 ULDC.64 UR10, c[0x0][0xae0] ;  /* 0x0002b800000a1ab9 */ /* 0x000fe40000000a00 */
[----:B------:R-:W-:-:S04]  /*1c70*/  UIMAD.WIDE.U32 UR6, UR9, UR10, URZ ;  /* 0x0000000a090672a5 */ /* 0x000fc8000f8e003f */
[----:B------:R-:W-:-:S12]  /*1c80*/  @UP1 USHF.R.U32.HI UR9, URZ, UR11, UR7 ;  /* 0x0000000b3f091299 */ /* 0x000fd80008011607 */
.L_x_3198:
[----:B------:R-:W-:-:S04]  /*1c90*/  UIMAD UR9, UR9, UR5, UR5 ;  /* 0x00000005090972a4 */ /* 0x000fc8000f8e0205 */
[----:B------:R-:W-:-:S04]  /*1ca0*/  UISETP.LT.AND UP1, UPT, UR4, UR9, UPT ;  /* 0x000000090400728c */ /* 0x000fc8000bf21270 */
[----:B------:R-:W-:-:S12]  /*1cb0*/  USEL UR4, UR4, UR9, UP1 ;  /* 0x0000000904047287 */ /* 0x000fd80008800000 */
.L_x_3196:
        /* <DEDUP_REMOVED lines=13> */
[----:B------:R-:W-:Y:S01]  /*1d90*/  UIADD3 UR8, UR8, UR44, -UR40 ;  /* 0x0000002c08087290 */ /* 0x000fe2000fffe828 */
        /* <DEDUP_REMOVED lines=14> */
.L_x_3200:
[----:B------:R-:W-:-:S11]  /*1e80*/  UISETP.NE.AND UP0, UPT, UR5, 0x1, UPT ;  /* 0x000000010500788c */ /* 0x000fd6000bf05270 */
[----:B------:R-:W-:Y:S02]  /*1e90*/  @UP0 ULDC.64 UR10, c[0x0][0xae0] ;  /* 0x0002b800000a0ab9 */ /* 0x000fe40000000a00 */
[----:B------:R-:W-:-:S04]  /*1ea0*/  UIMAD.WIDE.U32 UR6, UR8, UR10, URZ ;  /* 0x0000000a080672a5 */ /* 0x000fc8000f8e003f */
[----:B------:R-:W-:-:S12]  /*1eb0*/  @UP0 USHF.R.U32.HI UR8, URZ, UR11, UR7 ;  /* 0x0000000b3f080299 */ /* 0x000fd80008011607 */
.L_x_3201:
[----:B------:R-:W-:-:S04]  /*1ec0*/  UIMAD UR5, UR8, UR5, URZ ;  /* 0x00000005080572a4 */ /* 0x000fc8000f8e023f */
[----:B------:R-:W-:-:S04]  /*1ed0*/  UISETP.LT.AND UP0, UPT, UR4, UR5, UPT ;  /* 0x000000050400728c */ /* 0x000fc8000bf01270 */
[----:B------:R-:W-:-:S12]  /*1ee0*/  USEL UR4, UR4, UR5, !UP0 ;  /* 0x0000000504047287 */ /* 0x000fd8000c000000 */
.L_x_3199:
        /* <DEDUP_REMOVED lines=711> */
.L_x_3204:
[----:B------:R-:W-:Y:S05]  /*4b60*/  BSYNC B0 ;  /* 0x0000000000007941 */ /* 0x000fea0003800000 */
.L_x_3203:
[----:B------:R-:W-:-:S04]  /*4b70*/  UIADD3 UR21, UR21, -0x2, URZ ;  /* 0xfffffffe15157890 */ /* 0x000fc8000fffe03f */
[----:B------:R-:W-:-:S06]  /*4b80*/  UISETP.GE.AND UP0, UPT, UR21, UR20, UPT ;  /* 0x000000141500728c */ /* 0x000fcc000bf06270 */
[----:B------:R-:W-:-:S13]  /*4b90*/  PLOP3.LUT P0, PT, PT, PT, UP0, 0x80, 0x0 ;  /* 0x000000000000781c */ /* 0x000fda0003f0f008 */
[----:B------:R-:W-:Y:S05]  /*4ba0*/  @!P0 BRA `(.L_x_3205) ;  /* 0x0000003c00648947 */ /* 0x000fea0003800000 */
.L_x_3208:
[----:B0-----:R-:W0:Y:S04]  /*4bb0*/  LDL R155, [R1+0x1e8] ;  /* 0x0001e800019b7983 */ /* 0x001e280000100800 */
[----:B-1----:R-:W2:Y:S04]  /*4bc0*/  LDL.64 R4, [R1+0x240] ;  /* 0x0002400001047983 */ /* 0x002ea80000100a00 */
        /* <DEDUP_REMOVED lines=69> */
[----:B------:R-:W-:Y:S04]  /*5020*/  STL.64 [R1+0x240], R4 ;  /* 0x0002400401007387 */ /* 0x000fe80000100a00 */
[----:B------:R-:W0:Y:S01]  /*5030*/  LDS R4, [R138+0x38420] ;  /* 0x038420008a047984 */ /* 0x000e220000000800 */
[C---:B---3--:R-:W-:Y:S01]  /*5040*/  FMUL.FTZ R133, R0.reuse, R133 ;  /* 0x0000008500857220 */ /* 0x048fe20000410000 */
[C---:B------:R-:W-:Y:S01]  /*5050*/  FMUL.FTZ R132, R0.reuse, R132 ;  /* 0x0000008400847220 */ /* 0x040fe20000410000 */
        /* <DEDUP_REMOVED lines=187> */
[----:B0-----:R-:W5:Y:S04]  /*5c10*/  LDL R72, [R1+0x204] ;  /* 0x0002040001487983 */ /* 0x001f680000100800 */
[----:B-1----:R-:W5:Y:S04]  /*5c20*/  LDL R74, [R1+0x208] ;  /* 0x00020800014a7983 */ /* 0x002f680000100800 */
[----:B--2---:R-:W2:Y:S04]  /*5c30*/  LDL R76, [R1+0x20c] ;  /* 0x00020c00014c7983 */ /* 0x004ea80000100800 */
[----:B------:R-:W2:Y:S04]  /*5c40*/  LDL R0, [R1+0x210] ;  /* 0x0002100001007983 */ /* 0x000ea80000100800 */
[----:B---3--:R-:W3:Y:S04]  /*5c50*/  LDL R78, [R1+0x214] ;  /* 0x00021400014e7983 */ /* 0x008ee80000100800 */
[----:B----4-:R-:W4:Y:S04]  /*5c60*/  LDL R80, [R1+0x218] ;  /* 0x0002180001507983 */ /* 0x010f280000100800 */
        /* <DEDUP_REMOVED lines=121> */
[----:B------:R-:W-:Y:S04]  /*6400*/  STL [R1+0x200], R64 ;  /* 0x0002004001007387 */ /* 0x000fe80000100800 */
[----:B------:R-:W-:Y:S04]  /*6410*/  STL [R1+0x204], R72 ;  /* 0x0002044801007387 */ /* 0x000fe80000100800 */
[----:B------:R-:W-:Y:S04]  /*6420*/  STL [R1+0x208], R74 ;  /* 0x0002084a01007387 */ /* 0x000fe80000100800 */
[----:B--2---:R-:W-:Y:S04]  /*6430*/  STL [R1+0x20c], R76 ;  /* 0x00020c4c01007387 */ /* 0x004fe80000100800 */
        /* <DEDUP_REMOVED lines=590> */
.L_x_3207:
[----:B------:R-:W-:Y:S05]  /*8920*/  BSYNC B0 ;  /* 0x0000000000007941 */ /* 0x000fea0003800000 */
.L_x_3206:
[----:B------:R-:W-:Y:S05]  /*8930*/  @P0 BRA `(.L_x_3208) ;  /* 0xffffffc0009c0947 */ /* 0x000fea000383ffff */
.L_x_3205:
[----:B------:R-:W2:Y:S04]  /*8940*/  LDL R139, [R1+0x1e8] ;  /* 0x0001e800018b7983 */ /* 0x000ea80000100800 */
[----:B-1----:R-:W3:Y:S04]  /*8950*/  LDL.64 R4, [R1+0x240] ;  /* 0x0002400001047983 */ /* 0x002ee80000100a00 */
        /* <DEDUP_REMOVED lines=71> */
[----:B------:R-:W-:Y:S04]  /*8dd0*/  STL.64 [R1+0x240], R4 ;  /* 0x0002400401007387 */ /* 0x000fe80000100a00 */
[----:B------:R-:W4:Y:S01]  /*8de0*/  LDS R4, [R140+0x38420] ;  /* 0x038420008c047984 */ /* 0x000f220000000800 */
[----:B------:R-:W-:Y:S01]  /*8df0*/  BSSY B0, `(.L_x_3209) ;  /* 0x00000ca000007945 */ /* 0x000fe20003800000 */
        /* <DEDUP_REMOVED lines=127> */
[----:B------:R-:W-:Y:S01]  /*95f0*/  VIADD R4, R0, 0x1 ;  /* 0x0000000100047836 */ /* 0x000fe20000000000 */
        /* <DEDUP_REMOVED lines=67> */
[----:B------:R-:W-:-:S12]  /*9a30*/  IMAD.MOV.U32 R0, RZ, RZ, 0x1 ;  /* 0x00000001ff007424 */ /* 0x000fd800078e00ff */
[----:B0-----:R-:W-:Y:S05]  /*9a40*/  @P0 BRA `(.L_x_3210) ;  /* 0x0000000000100947 */ /* 0x001fea0003800000 */
[----:B------:R-:W2:Y:S04]  /*9a50*/  LDL R4, [R1+0x1ec] ;  /* 0x0001ec0001047983 */ /* 0x000ea80000100800 */
[----:B------:R0:W-:Y:S01]  /*9a60*/  STL [R1+0x1e8], RZ ;  /* 0x0001e8ff01007387 */ /* 0x0001e20000100800 */
[----:B--2---:R-:W-:-:S05]  /*9a70*/  LOP3.LUT R4, R4, 0x1, RZ, 0x3c, !PT ;  /* 0x0000000104047812 */ /* 0x004fca00078e3cff */
[----:B------:R0:W-:Y:S02]  /*9a80*/  STL [R1+0x1ec], R4 ;  /* 0x0001ec0401007387 */ /* 0x0001e40000100800 */
.L_x_3210:
[----:B------:R-:W-:Y:S05]  /*9a90*/  BSYNC B0 ;  /* 0x0000000000007941 */ /* 0x000fea0003800000 */
.L_x_3209:
[----:B------:R-:W-:Y:S05]  /*9aa0*/  BRA `(.L_x_3202) ;  /* 0x0000021c00447947 */ /* 0x000fea0003800000 */
.L_x_3195:
        /* <DEDUP_REMOVED lines=11> */
[----:B------:R-:W-:Y:S01]  /*9b60*/  IMAD.MOV.U32 R10, RZ, RZ, 0x1 ;  /* 0x00000001ff0a7424 */ /* 0x000fe200078e00ff */
[----:B------:R-:W-:Y:S01]  /*9b70*/  UIADD3 UR9, UP0, UR50, 0x38840, URZ ;  /* 0x0003884032097890 */ /* 0x000fe2000ff1e03f */
[----:B------:R-:W-:Y:S01]  /*9b80*/  IMAD.U32 R13, RZ, RZ, UR4 ;  /* 0x00000004ff0d7e24 */ /* 0x000fe2000f8e00ff */
[----:B------:R-:W-:Y:S01]  /*9b90*/  UIADD3 UR4, UP2, UR50, 0x38850, URZ ;  /* 0x0003885032047890 */ /* 0x000fe2000ff5e03f */
[----:B------:R-:W-:Y:S01]  /*9ba0*/  IMAD.MOV.U32 R11, RZ, RZ, RZ ;  /* 0x000000ffff0b7224 */ /* 0x000fe200078e00ff */
[----:B------:R1:W-:Y:S01]  /*9bb0*/  STL.64 [R1+0x60], R4 ;  /* 0x0000600401007387 */ /* 0x0003e20000100a00 */
[----:B------:R-:W-:Y:S01]  /*9bc0*/  ULDC UR11, c[0x0][0x448] ;  /* 0x00011200000b7ab9 */ /* 0x000fe20000000800 */
[----:B------:R-:W-:Y:S01]  /*9bd0*/  UIADD3.X UR6, URZ, UR51, URZ, UP2, !UPT ;  /* 0x000000333f067290 */ /* 0x000fe200097fe43f */
[----:B------:R-:W-:Y:S01]  /*9be0*/  IMAD.MOV.U32 R7, RZ, RZ, 0x100 ;  /* 0x00000100ff077424 */ /* 0x000fe200078e00ff */
[----:B------:R2:W-:Y:S01]  /*9bf0*/  STL [R1+0x70], R0 ;  /* 0x0000700001007387 */ /* 0x0005e20000100800 */
[----:B------:R-:W-:Y:S01]  /*9c00*/  IMAD.MOV.U32 R12, RZ, RZ, 0x2000 ;  /* 0x00002000ff0c7424 */ /* 0x000fe200078e00ff */
[----:B------:R-:W-:-:S02]  /*9c10*/  UIADD3 UR45, UR44, 0x1, -UR40 ;  /* 0x000000012c2d7890 */ /* 0x000fc4000fffe828 */
[----:B------:R-:W-:Y:S01]  /*9c20*/  STL.64 [R1], RZ ;  /* 0x000000ff01007387 */ /* 0x000fe20000100a00 */
[----:B-1----:R-:W-:-:S03]  /*9c30*/  IMAD.MOV.U32 R4, RZ, RZ, 0x10000 ;  /* 0x00010000ff047424 */ /* 0x002fc600078e00ff */
[----:B------:R-:W-:Y:S01]  /*9c40*/  STL.64 [R1+0x18], R12 ;  /* 0x0000180c01007387 */ /* 0x000fe20000100a00 */
[----:B--2---:R-:W-:Y:S01]  /*9c50*/  IMAD.U32 R0, RZ, RZ, UR4 ;  /* 0x00000004ff007e24 */ /* 0x004fe2000f8e00ff */
[----:B------:R-:W-:Y:S01]  /*9c60*/  UIADD3.X UR4, URZ, UR51, URZ, UP1, !UPT ;  /* 0x000000333f047290 */ /* 0x000fe20008ffe43f */
[----:B0-----:R-:W-:Y:S01]  /*9c70*/  LOP3.LUT R6, R6, 0x7f, RZ, 0xc0, !PT ;  /* 0x0000007f06067812 */ /* 0x001fe200078ec0ff */
[----:B------:R-:W-:Y:S01]  /*9c80*/  IMAD.MOV.U32 R5, RZ, RZ, R13 ;  /* 0x000000ffff057224 */ /* 0x000fe200078e000d */
[----:B------:R-:W-:Y:S01]  /*9c90*/  UISETP.NE.AND UP1, UPT, UR11, 0x1, UPT ;  /* 0x000000010b00788c */ /* 0x000fe2000bf25270 */
[----:B------:R-:W-:Y:S01]  /*9ca0*/  STL.64 [R1+0x38], RZ ;  /* 0x000038ff01007387 */ /* 0x000fe20000100a00 */
[----:B------:R-:W-:-:S04]  /*9cb0*/  ISETP.NE.AND P0, PT, R6, RZ, PT ;  /* 0x000000ff0600720c */ /* 0x000fc80003f05270 */
[----:B------:R-:W-:Y:S02]  /*9cc0*/  SEL R8, RZ, 0x1, P0 ;  /* 0x00000001ff087807 */ /* 0x000fe40000000000 */
[----:B------:R-:W-:-:S03]  /*9cd0*/  IADD3 R41, P0, R2, 0x38, RZ ;  /* 0x0000003802297810 */ /* 0x000fc60007f1e0ff */
[----:B------:R0:W-:Y:S01]  /*9ce0*/  STL.128 [R1+0x20], R8 ;  /* 0x0000200801007387 */ /* 0x0001e20000100c00 */
[----:B------:R-:W-:Y:S02]  /*9cf0*/  IMAD.MOV.U32 R6, RZ, RZ, R8 ;  /* 0x000000ffff067224 */ /* 0x000fe400078e0008 */
[----:B------:R-:W-:-:S03]  /*9d00*/  IMAD.X R52, RZ, RZ, R16, P0 ;  /* 0x000000ffff347224 */ /* 0x000fc600000e0610 */
[----:B------:R1:W-:Y:S01]  /*9d10*/  STL.128 [R1+0x50], R4 ;  /* 0x0000500401007387 */ /* 0x0003e20000100c00 */
[----:B0-----:R-:W-:Y:S01]  /*9d20*/  IMAD.U32 R9, RZ, RZ, UR6 ;  /* 0x00000006ff097e24 */ /* 0x001fe2000f8e00ff */
[----:B------:R-:W-:Y:S01]  /*9d30*/  UIADD3.X UR6, URZ, UR51, URZ, UP0, !UPT ;  /* 0x000000333f067290 */ /* 0x000fe200087fe43f */
[----:B------:R-:W-:Y:S01]  /*9d40*/  IMAD.U32 R8, RZ, RZ, UR8 ;  /* 0x00000008ff087e24 */ /* 0x000fe2000f8e00ff */
[----:B------:R-:W-:Y:S01]  /*9d50*/  USHF.L.U32 UR8, UR5, 0x6, URZ ;  /* 0x0000000605087899 */ /* 0x000fe2000800063f */
[----:B------:R-:W-:Y:S01]  /*9d60*/  IMAD.U32 R11, RZ, RZ, UR10 ;  /* 0x0000000aff0b7e24 */ /* 0x000fe2000f8e00ff */
[----:B------:R-:W-:Y:S01]  /*9d70*/  @UP1 ULDC UR10, c[0x0][0x450] ;  /* 0x00011400000a1ab9 */ /* 0x000fe20000000800 */
[----:B-1----:R-:W-:Y:S02]  /*9d80*/  IMAD.MOV.U32 R5, RZ, RZ, R9 ;  /* 0x000000ffff057224 */ /* 0x002fe400078e0009 */
[----:B------:R-:W-:Y:S02]  /*9d90*/  IMAD.MOV.U32 R6, RZ, RZ, R8 ;  /* 0x000000ffff067224 */ /* 0x000fe400078e0008 */
[----:B------:R-:W-:-:S02]  /*9da0*/  IMAD.MOV.U32 R7, RZ, RZ, R11 ;  /* 0x000000ffff077224 */ /* 0x000fc400078e000b */
[----:B------:R-:W-:Y:S02]  /*9db0*/  IMAD.MOV.U32 R4, RZ, RZ, R0 ;  /* 0x000000ffff047224 */ /* 0x000fe400078e0000 */
[----:B------:R-:W-:Y:S01]  /*9dc0*/  IMAD.U32 R10, RZ, RZ, UR7 ;  /* 0x00000007ff0a7e24 */ /* 0x000fe2000f8e00ff */
[----:B------:R0:W-:Y:S01]  /*9dd0*/  STL.64 [R1+0x68], R6 ;  /* 0x0000680601007387 */ /* 0x0001e20000100a00 */
[----:B------:R-:W-:Y:S01]  /*9de0*/  IMAD.U32 R11, RZ, RZ, UR4 ;  /* 0x00000004ff0b7e24 */ /* 0x000fe2000f8e00ff */
[----:B------:R-:W-:Y:S01]  /*9df0*/  ULDC.64 UR4, c[0x0][0xad8] ;  /* 0x0002b60000047ab9 */ /* 0x000fe20000000a00 */
[----:B------:R-:W-:Y:S01]  /*9e00*/  IMAD.U32 R8, RZ, RZ, UR9 ;  /* 0x00000009ff087e24 */ /* 0x000fe2000f8e00ff */
[----:B------:R-:W-:Y:S01]  /*9e10*/  UISETP.GE.AND UP0, UPT, UR5, 0x1, UPT ;  /* 0x000000010500788c */ /* 0x000fe2000bf06270 */
[----:B------:R-:W-:Y:S01]  /*9e20*/  IMAD.U32 R9, RZ, RZ, UR6 ;  /* 0x00000006ff097e24 */ /* 0x000fe2000f8e00ff */
[----:B------:R0:W-:Y:S01]  /*9e30*/  STL.128 [R1+0x40], R4 ;  /* 0x0000400401007387 */ /* 0x0001e20000100c00 */
[----:B------:R-:W-:Y:S01]  /*9e40*/  @UP1 UIADD3 UR6, UR8, 0x3f, URZ ;  /* 0x0000003f08061890 */ /* 0x000fe2000fffe03f */
[----:B------:R-:W-:-:S02]  /*9e50*/  @UP1 ULDC UR7, c[0x0][0x44c] ;  /* 0x0001130000071ab9 */ /* 0x000fc40000000800 */
[----:B------:R0:W-:Y:S01]  /*9e60*/  STL.64 [R1+0x8], R10 ;  /* 0x0000080a01007387 */ /* 0x0001e20000100a00 */
[----:B------:R-:W-:Y:S01]  /*9e70*/  UIMAD.WIDE.U32 UR6, UR6, UR7, URZ ;  /* 0x00000007060672a5 */ /* 0x000fe2000f8e003f */
[----:B------:R-:W-:Y:S01]  /*9e80*/  PLOP3.LUT P1, PT, PT, PT, UP0, 0x80, 0x0 ;  /* 0x000000000000781c */ /* 0x000fe20003f2f008 */
[----:B------:R-:W-:Y:S01]  /*9e90*/  UIADD3 UR9, UR8, 0x3f, URZ ;  /* 0x0000003f08097890 */ /* 0x000fe2000fffe03f */
[----:B------:R0:W-:Y:S01]  /*9ea0*/  STL.64 [R1+0x10], R8 ;  /* 0x0000100801007387 */ /* 0x0001e20000100a00 */
[----:B------:R-:W-:-:S03]  /*9eb0*/  @UP1 USHF.R.U32.HI UR9, URZ, UR10, UR7 ;  /* 0x0000000a3f091299 */ /* 0x000fc60008011607 */
[----:B------:R0:W-:Y:S01]  /*9ec0*/  STL.64 [R1+0x30], R8 ;  /* 0x0000300801007387 */ /* 0x0001e20000100a00 */
        /* <DEDUP_REMOVED lines=13> */
.L_x_3212:
[----:B------:R-:W-:-:S11]  /*9fa0*/  UISETP.NE.AND UP0, UPT, UR5, 0x1, UPT ;  /* 0x000000010500788c */ /* 0x000fd6000bf05270 */
[----:B------:R-:W-:Y:S02]  /*9fb0*/  @UP0 ULDC.64 UR10, c[0x0][0xae0] ;  /* 0x0002b800000a0ab9 */ /* 0x000fe40000000a00 */
[----:B------:R-:W-:-:S04]  /*9fc0*/  UIMAD.WIDE.U32 UR6, UR9, UR10, URZ ;  /* 0x0000000a090672a5 */ /* 0x000fc8000f8e003f */
[----:B------:R-:W-:-:S12]  /*9fd0*/  @UP0 USHF.R.U32.HI UR9, URZ, UR11, UR7 ;  /* 0x0000000b3f090299 */ /* 0x000fd80008011607 */
.L_x_3213:
[----:B------:R-:W-:-:S04]  /*9fe0*/  UIMAD UR9, UR9, UR5, UR5 ;  /* 0x00000005090972a4 */ /* 0x000fc8000f8e0205 */
[----:B------:R-:W-:-:S04]  /*9ff0*/  UISETP.LT.AND UP0, UPT, UR4, UR9, UPT ;  /* 0x000000090400728c */ /* 0x000fc8000bf01270 */
[----:B------:R-:W-:-:S12]  /*a000*/  USEL UR4, UR4, UR9, UP0 ;  /* 0x0000000904047287 */ /* 0x000fd80008000000 */
.L_x_3211:
        /* <DEDUP_REMOVED lines=29> */
.L_x_3215:
[----:B------:R-:W-:-:S11]  /*a1e0*/  UISETP.NE.AND UP0, UPT, UR5, 0x1, UPT ;  /* 0x000000010500788c */ /* 0x000fd6000bf05270 */
[----:B------:R-:W-:Y:S02]  /*a1f0*/  @UP0 ULDC.64 UR10, c[0x0][0xae0] ;  /* 0x0002b800000a0ab9 */ /* 0x000fe40000000a00 */
[----:B------:R-:W-:-:S04]  /*a200*/  UIMAD.WIDE.U32 UR6, UR8, UR10, URZ ;  /* 0x0000000a080672a5 */ /* 0x000fc8000f8e003f */
[----:B------:R-:W-:-:S12]  /*a210*/  @UP0 USHF.R.U32.HI UR8, URZ, UR11, UR7 ;  /* 0x0000000b3f080299 */ /* 0x000fd80008011607 */
.L_x_3216:
[----:B------:R-:W-:-:S04]  /*a220*/  UIMAD UR5, UR8, UR5, URZ ;  /* 0x00000005080572a4 */ /* 0x000fc8000f8e023f */
[----:B------:R-:W-:-:S04]  /*a230*/  UISETP.LT.AND UP0, UPT, UR4, UR5, UPT ;  /* 0x000000050400728c */ /* 0x000fc8000bf01270 */
[----:B------:R-:W-:-:S12]  /*a240*/  USEL UR4, UR4, UR5, !UP0 ;  /* 0x0000000504047287 */ /* 0x000fd8000c000000 */
.L_x_3214:
        /* <DEDUP_REMOVED lines=9> */
[----:B------:R-:W1:Y:S01]  /*a2e0*/  SHFL.IDX PT, R0, R193, RZ, 0x1f ;  /* 0x00001fffc1007589 */ /* 0x000e6200000e0000 */
[----:B------:R-:W-:Y:S01]  /*a2f0*/  UIADD3 UR8, UR39, 0x400, URZ ;  /* 0x0000040027087890 */ /* 0x000fe2000fffe03f */
[----:B0-----:R-:W-:Y:S01]  /*a300*/  IMAD.MOV.U32 R4, RZ, RZ, 0x1 ;  /* 0x00000001ff047424 */ /* 0x001fe200078e00ff */
[----:B------:R-:W-:Y:S01]  /*a310*/  UIADD3 UR5, UR39, 0x22400, URZ ;  /* 0x0002240027057890 */ /* 0x000fe2000fffe03f */
[----:B------:R-:W0:Y:S01]  /*a320*/  S2R R53, SR_TID.X ;  /* 0x0000000000357919 */ /* 0x000e220000002100 */
        /* <DEDUP_REMOVED lines=13> */
[C---:B------:R-:W-:Y:S01]  /*a400*/  IADD3 R38, P5, R2.reuse, 0xa8, RZ ;  /* 0x000000a802267810 */ /* 0x040fe20007fbe0ff */
[----:B------:R-:W-:Y:S01]  /*a410*/  ULOP3.LUT UR4, UR4, 0x3fff, URZ, 0xc0, !UPT ;  /* 0x00003fff04047892 */ /* 0x000fe2000f8ec03f */
[C---:B------:R-:W-:Y:S01]  /*a420*/  IADD3 R39, P1, R2.reuse, 0xb8, RZ ;  /* 0x000000b802277810 */ /* 0x040fe20007f3e0ff */
[----:B------:R-:W-:Y:S01]  /*a430*/  UIADD3 UR9, UP0, UR50, 0x38400, URZ ;  /* 0x0003840032097890 */ /* 0x000fe2000ff1e03f */
[----:B------:R-:W-:Y:S01]  /*a440*/  IADD3 R37, P6, R2, 0xb0, RZ ;  /* 0x000000b002257810 */ /* 0x000fe20007fde0ff */
[----:B------:R-:W-:Y:S01]  /*a450*/  ULOP3.LUT UR6, UR6, 0x3fff, URZ, 0xc0, !UPT ;  /* 0x00003fff06067892 */ /* 0x000fe2000f8ec03f */
[C---:B-1----:R-:W-:Y:S01]  /*a460*/  LEA.HI R3, R0.reuse, R0, RZ, 0x1 ;  /* 0x0000000000037211 */ /* 0x042fe200078f08ff */
[----:B------:R-:W-:Y:S01]  /*a470*/  ULOP3.LUT UR7, UR7, 0x3fff, URZ, 0xc0, !UPT ;  /* 0x00003fff07077892 */ /* 0x000fe2000f8ec03f */
[----:B------:R-:W-:Y:S01]  /*a480*/  IMAD.X R51, RZ, RZ, R16, P5 ;  /* 0x000000ffff337224 */ /* 0x000fe200028e0610 */
[----:B------:R-:W-:Y:S01]  /*a490*/  ULOP3.LUT UR5, UR5, 0x10000, URZ, 0xfc, !UPT ;  /* 0x0001000005057892 */ /* 0x000fe2000f8efc3f */
[----:B------:R-:W-:Y:S01]  /*a4a0*/  LOP3.LUT R3, R3, 0x6, RZ, 0xc0, !PT ;  /* 0x0000000603037812 */ /* 0x000fe200078ec0ff */
[----:B------:R-:W-:Y:S01]  /*a4b0*/  ULOP3.LUT UR4, UR4, 0x10000, URZ, 0xfc, !UPT ;  /* 0x0001000004047892 */ /* 0x000fe2000f8efc3f */
[----:B------:R-:W-:Y:S01]  /*a4c0*/  IMAD.U32 R8, RZ, RZ, UR9 ;  /* 0x00000009ff087e24 */ /* 0x000fe2000f8e00ff */
[----:B------:R-:W-:Y:S01]  /*a4d0*/  UIADD3.X UR10, URZ, UR51, URZ, UP0, !UPT ;  /* 0x000000333f0a7290 */ /* 0x000fe200087fe43f */
[----:B--2---:R-:W-:Y:S01]  /*a4e0*/  IMAD.MOV.U32 R5, RZ, RZ, 0x40000040 ;  /* 0x40000040ff057424 */ /* 0x004fe200078e00ff */
[----:B------:R-:W-:Y:S01]  /*a4f0*/  ULOP3.LUT UR6, UR6, 0x10000, URZ, 0xfc, !UPT ;  /* 0x0001000006067892 */ /* 0x000fe2000f8efc3f */
[----:B------:R-:W-:Y:S01]  /*a500*/  IMAD.IADD R0, R0, 0x1, -R3 ;  /* 0x0000000100007824 */ /* 0x000fe200078e0a03 */
[----:B------:R-:W-:Y:S01]  /*a510*/  ULOP3.LUT UR7, UR7, 0x10000, URZ, 0xfc, !UPT ;  /* 0x0001000007077892 */ /* 0x000fe2000f8efc3f */
[----:B0-----:R-:W-:Y:S01]  /*a520*/  VIADD R12, R53, 0xffffff80 ;  /* 0xffffff80350c7836 */ /* 0x001fe20000000000 */
[----:B------:R-:W-:Y:S01]  /*a530*/  IADD3 R36, P0, R2, 0xa0, RZ ;  /* 0x000000a002247810 */ /* 0x000fe20007f1e0ff */
        /* <DEDUP_REMOVED lines=8> */
[----:B------:R-:W-:Y:S01]  /*a5c0*/  IMAD.U32 R6, RZ, RZ, UR7 ;  /* 0x00000007ff067e24 */ /* 0x000fe2000f8e00ff */
[----:B------:R-:W-:Y:S01]  /*a5d0*/  LOP3.LUT R0, R0, 0x3fff, RZ, 0xc0, !PT ;  /* 0x00003fff00007812 */ /* 0x000fe200078ec0ff */
[----:B------:R-:W-:Y:S01]  /*a5e0*/  IMAD.MOV.U32 R7, RZ, RZ, 0x40000040 ;  /* 0x40000040ff077424 */ /* 0x000fe200078e00ff */
[----:B------:R-:W-:Y:S01]  /*a5f0*/  ULOP3.LUT UP0, URZ, UR4, 0x3ff, URZ, 0xc0, !UPT ;  /* 0x000003ff043f7892 */ /* 0x000fe2000f80c03f */
[----:B------:R-:W-:Y:S01]  /*a600*/  STL.64 [R1+0x78], R8 ;  /* 0x0000780801007387 */ /* 0x000fe20000100a00 */
[----:B------:R-:W-:Y:S01]  /*a610*/  LOP3.LUT R0, R0, 0x2000000, RZ, 0xfc, !PT ;  /* 0x0200000000007812 */ /* 0x000fe200078efcff */
[----:B0-----:R-:W-:Y:S01]  /*a620*/  IMAD.MOV.U32 R12, RZ, RZ, R3 ;  /* 0x000000ffff0c7224 */ /* 0x001fe200078e0003 */
[C---:B------:R-:W-:Y:S01]  /*a630*/  IADD3 R154, P4, R2.reuse, 0x98, RZ ;  /* 0x00000098029a7810 */ /* 0x040fe20007f9e0ff */
[----:B------:R-:W-:Y:S01]  /*a640*/  STL.128 [R1+0xb0], R4 ;  /* 0x0000b00401007387 */ /* 0x000fe20000100c00 */
[----:B------:R-:W-:Y:S01]  /*a650*/  PLOP3.LUT P5, PT, PT, PT, UP0, 0x80, 0x0 ;  /* 0x000000000000781c */ /* 0x000fe20003faf008 */
[----:B------:R-:W-:Y:S01]  /*a660*/  IMAD.MOV.U32 R14, RZ, RZ, R0 ;  /* 0x000000ffff0e7224 */ /* 0x000fe200078e0000 */
[C---:B------:R-:W-:Y:S01]  /*a670*/  IADD3 R24, P3, R2.reuse, 0x94, RZ ;  /* 0x0000009402187810 */ /* 0x040fe20007f7e0ff */
[----:B------:R-:W-:Y:S01]  /*a680*/  IMAD.MOV.U32 R11, RZ, RZ, 0x40000040 ;  /* 0x40000040ff0b7424 */ /* 0x000fe200078e00ff */
[C---:B------:R-:W-:Y:S01]  /*a690*/  IADD3 R35, P2, R2.reuse, 0x88, RZ ;  /* 0x0000008802237810 */ /* 0x040fe20007f5e0ff */
[--C-:B------:R-:W-:Y:S01]  /*a6a0*/  IMAD.X R40, RZ, RZ, R16.reuse, P1 ;  /* 0x000000ffff287224 */ /* 0x100fe200008e0610 */
[----:B------:R-:W-:Y:S01]  /*a6b0*/  STL.128 [R1+0xa0], R12 ;  /* 0x0000a00c01007387 */ /* 0x000fe20000100c00 */
[----:B------:R-:W-:Y:S01]  /*a6c0*/  IMAD.X R50, RZ, RZ, R16, P6 ;  /* 0x000000ffff327224 */ /* 0x000fe200030e0610 */
[C---:B------:R-:W-:Y:S01]  /*a6d0*/  IADD3 R34, P1, R2.reuse, 0x80, RZ ;  /* 0x0000008002227810 */ /* 0x040fe20007f3e0ff */
[----:B------:R-:W-:Y:S01]  /*a6e0*/  IMAD.MOV.U32 R0, RZ, RZ, R220 ;  /* 0x000000ffff007224 */ /* 0x000fe200078e00dc */
[----:B------:R-:W-:Y:S01]  /*a6f0*/  IADD3 R26, P6, R2, 0x78, RZ ;  /* 0x00000078021a7810 */ /* 0x000fe20007fde0ff */
[----:B------:R0:W-:Y:S01]  /*a700*/  STL.64 [R1+0x98], R10 ;  /* 0x0000980a01007387 */ /* 0x0001e20000100a00 */
[----:B------:R-:W-:-:S02]  /*a710*/  IMAD.MOV.U32 R3, RZ, RZ, R221 ;  /* 0x000000ffff037224 */ /* 0x000fc400078e00dd */
[--C-:B------:R-:W-:Y:S02]  /*a720*/  IMAD.X R49, RZ, RZ, R16.reuse, P0 ;  /* 0x000000ffff317224 */ /* 0x100fe400000e0610 */
        /* <DEDUP_REMOVED lines=23> */
.L_x_3218:
        /* <DEDUP_REMOVED lines=8> */
[----:B------:R-:W-:-:S03]  /*a920*/  LOP3.LUT R5, R5, 0x1ffffffe, RZ, 0xc0, !PT ;  /* 0x1ffffffe05057812 */ /* 0x000fc600078ec0ff */
[----:B------:R-:W-:Y:S02]  /*a930*/  IMAD.IADD R3, R7, 0x1, -R3 ;  /* 0x0000000107037824 */ /* 0x000fe400078e0a03 */
[----:B------:R-:W-:-:S04]  /*a940*/  IMAD.IADD R5, R4, 0x1, -R5 ;  /* 0x0000000104057824 */ /* 0x000fc800078e0a05 */
[----:B------:R-:W-:-:S07]  /*a950*/  IMAD.SHL.U32 R10, R5, 0x8, RZ ;  /* 0x00000008050a7824 */ /* 0x000fce00078e00ff */
.L_x_3217:
[----:B------:R-:W2:Y:S01]  /*a960*/  LDL R46, [R1+0x1f4] ;  /* 0x0001f400012e7983 */ /* 0x000ea20000100800 */
[----:B------:R-:W-:Y:S01]  /*a970*/  SHF.R.S32.HI R4, RZ, 0x1f, R3 ;  /* 0x0000001fff047819 */ /* 0x000fe20000011403 */
[----:B------:R-:W0:Y:S01]  /*a980*/  LDC.64 R42, c[0x0][0xad0] ;  /* 0x0002b400ff2a7b82 */ /* 0x000e220000000a00 */
[----:B------:R-:W-:Y:S01]  /*a990*/  IADD3 R7, P0, R2, 0x11c, RZ ;  /* 0x0000011c02077810 */ /* 0x000fe20007f1e0ff */
[----:B------:R0:W-:Y:S01]  /*a9a0*/  STL.64 [R1+0xe0], R26 ;  /* 0x0000e01a01007387 */ /* 0x0001e20000100a00 */
[----:B------:R-:W-:Y:S01]  /*a9b0*/  LEA.HI R4, R4, R3, RZ, 0x3 ;  /* 0x0000000304047211 */ /* 0x000fe200078f18ff */
[----:B------:R-:W-:Y:S01]  /*a9c0*/  IMAD.MOV.U32 R12, RZ, RZ, R24 ;  /* 0x000000ffff0c7224 */ /* 0x000fe200078e0018 */
[----:B------:R-:W-:Y:S01]  /*a9d0*/  IADD3 R30, P2, R2, 0xd0, RZ ;  /* 0x000000d0021e7810 */ /* 0x000fe20007f5e0ff */
[--C-:B------:R-:W-:Y:S01]  /*a9e0*/  IMAD.X R8, RZ, RZ, R16.reuse, P0 ;  /* 0x000000ffff087224 */ /* 0x100fe200000e0610 */
[C---:B------:R-:W-:Y:S01]  /*a9f0*/  LOP3.LUT R6, R4.reuse, 0xfffffff8, RZ, 0xc0, !PT ;  /* 0xfffffff804067812 */ /* 0x040fe200078ec0ff */
[----:B------:R-:W-:Y:S01]  /*aa00*/  IMAD.SHL.U32 R4, R4, 0x40, RZ ;  /* 0x0000004004047824 */ /* 0x000fe200078e00ff */
[----:B------:R-:W1:Y:S01]  /*aa10*/  LDC.64 R44, c[0x0][0xad8] ;  /* 0x0002b600ff2c7b82 */ /* 0x000e620000000a00 */
[----:B------:R-:W-:Y:S01]  /*aa20*/  IMAD.X R31, RZ, RZ, R16, P2 ;  /* 0x000000ffff1f7224 */ /* 0x000fe200010e0610 */
[C---:B------:R-:W-:Y:S01]  /*aa30*/  IADD3 R14, P3, R2.reuse, 0xc0, RZ ;  /* 0x000000c0020e7810 */ /* 0x040fe20007f7e0ff */
[----:B------:R-:W-:Y:S01]  /*aa40*/  IMAD.IADD R3, R3, 0x1, -R6 ;  /* 0x0000000103037824 */ /* 0x000fe200078e0a06 */
[----:B------:R-:W-:Y:S01]  /*aa50*/  IADD3 R6, P1, R2, 0x90, RZ ;  /* 0x0000009002067810 */ /* 0x000fe20007f3e0ff */
[----:B------:R-:W-:Y:S01]  /*aa60*/  IMAD.U32 R24, RZ, RZ, UR40 ;  /* 0x00000028ff187e24 */ /* 0x000fe2000f8e00ff */
[----:B------:R-:W-:Y:S01]  /*aa70*/  LOP3.LUT R11, R4, 0xfffffe00, RZ, 0xc0, !PT ;  /* 0xfffffe00040b7812 */ /* 0x000fe200078ec0ff */
[C---:B------:R-:W-:Y:S01]  /*aa80*/  IMAD.SHL.U32 R5, R3.reuse, 0x40, RZ ;  /* 0x0000004003057824 */ /* 0x040fe200078e00ff */
[----:B------:R-:W3:Y:S01]  /*aa90*/  LDC.64 R54, c[0x0][0xae0] ;  /* 0x0002b800ff367b82 */ /* 0x000ee20000000a00 */
[----:B------:R-:W-:Y:S01]  /*aaa0*/  IMAD.X R13, RZ, RZ, R16, P1 ;  /* 0x000000ffff0d7224 */ /* 0x000fe200008e0610 */
[----:B------:R-:W-:Y:S01]  /*aab0*/  LOP3.LUT P0, RZ, R3, 0x2, RZ, 0xc0, !PT ;  /* 0x0000000203ff7812 */ /* 0x000fe2000780c0ff */
[----:B------:R-:W-:Y:S01]  /*aac0*/  IMAD R0, R0, 0x400, R11 ;  /* 0x0000040000007824 */ /* 0x000fe200078e020b */
[----:B------:R-:W-:Y:S01]  /*aad0*/  LOP3.LUT R5, R5, 0x1c0, RZ, 0xc0, !PT ;  /* 0x000001c005057812 */ /* 0x000fe200078ec0ff */
[----:B------:R-:W-:Y:S01]  /*aae0*/  IMAD.MOV.U32 R11, RZ, RZ, 0x10 ;  /* 0x00000010ff0b7424 */ /* 0x000fe200078e00ff */
[----:B------:R-:W-:Y:S01]  /*aaf0*/  LOP3.LUT P1, RZ, R3, 0x4, RZ, 0xc0, !PT ;  /* 0x0000000403ff7812 */ /* 0x000fe2000782c0ff */
[----:B------:R3:W-:Y:S01]  /*ab00*/  STL.64 [R1+0xd8], R30 ;  /* 0x0000d81e01007387 */ /* 0x0007e20000100a00 */
[----:B------:R-:W-:Y:S01]  /*ab10*/  LOP3.LUT R9, R5, 0x8, R10, 0xf8, !PT ;  /* 0x0000000805097812 */ /* 0x000fe200078ef80a */
[----:B------:R-:W-:Y:S01]  /*ab20*/  IMAD.X R15, RZ, RZ, R16, P3 ;  /* 0x000000ffff0f7224 */ /* 0x000fe200018e0610 */
[----:B------:R-:W-:Y:S01]  /*ab30*/  SHF.R.U32.HI R4, RZ, 0x3, R5 ;  /* 0x00000003ff047819 */ /* 0x000fe20000011605 */
[----:B------:R-:W-:Y:S01]  /*ab40*/  IMAD.MOV.U32 R5, RZ, RZ, R8 ;  /* 0x000000ffff057224 */ /* 0x000fe200078e0008 */
[----:B------:R-:W4:Y:S01]  /*ab50*/  LDC R10, c[0x0][0x450] ;  /* 0x00011400ff0a7b82 */ /* 0x000f220000000800 */
[----:B------:R-:W-:Y:S01]  /*ab60*/  IMAD.MOV.U32 R28, RZ, RZ, RZ ;  /* 0x000000ffff1c7224 */ /* 0x000fe200078e00ff */
[----:B------:R-:W-:Y:S01]  /*ab70*/  LOP3.LUT R9, R9, R4, RZ, 0x3c, !PT ;  /* 0x0000000409097212 */ /* 0x000fe200078e3cff */
[----:B------:R-:W-:Y:S01]  /*ab80*/  IMAD.MOV.U32 R4, RZ, RZ, R7 ;  /* 0x000000ffff047224 */ /* 0x000fe200078e0007 */
[----:B------:R-:W-:Y:S01]  /*ab90*/  STL.64 [R1+0xd0], R156 ;  /* 0x0000d09c01007387 */ /* 0x000fe20000100a00 */
[----:B------:R-:W-:Y:S01]  /*aba0*/  IMAD.MOV.U32 R7, RZ, RZ, R13 ;  /* 0x000000ffff077224 */ /* 0x000fe200078e000d */
[----:B------:R-:W-:Y:S01]  /*abb0*/  BSSY B0, `(.L_x_3219) ;  /* 0x0000028000007945 */ /* 0x000fe20003800000 */
[----:B------:R-:W-:Y:S01]  /*abc0*/  IMAD.IADD R3, R0, 0x1, R9 ;  /* 0x0000000100037824 */ /* 0x000fe200078e0209 */
[----:B------:R-:W-:Y:S01]  /*abd0*/  STL.U8 [R1+0xe8], RZ ;  /* 0x0000e8ff01007387 */ /* 0x000fe20000100000 */
[----:B------:R-:W4:Y:S01]  /*abe0*/  LDC.64 R8, c[0x0][0x448] ;  /* 0x00011200ff087b82 */ /* 0x000f220000000a00 */
[----:B------:R-:W-:-:S02]  /*abf0*/  IMAD.MOV.U32 R0, RZ, RZ, 0x20 ;  /* 0x00000020ff007424 */ /* 0x000fc400078e00ff */
[----:B------:R5:W-:Y:S01]  /*ac00*/  STL.128 [R1+0x120], R4 ;  /* 0x0001200401007387 */ /* 0x000be20000100c00 */
[----:B------:R-:W-:Y:S02]  /*ac10*/  IMAD.MOV.U32 R13, RZ, RZ, R25 ;  /* 0x000000ffff0d7224 */ /* 0x000fe400078e0019 */
[----:B------:R-:W-:Y:S01]  /*ac20*/  IMAD.U32 R25, RZ, RZ, UR44 ;  /* 0x0000002cff197e24 */ /* 0x000fe2000f8e00ff */
[----:B------:R-:W-:Y:S01]  /*ac30*/  STL.U8 [R1+0x140], RZ ;  /* 0x000140ff01007387 */ /* 0x000fe20000100000 */
[----:B0-----:R-:W-:Y:S02]  /*ac40*/  IMAD.MOV.U32 R26, RZ, RZ, R43 ;  /* 0x000000ffff1a7224 */ /* 0x001fe400078e002b */
[----:B-1----:R-:W-:Y:S01]  /*ac50*/  IMAD.MOV.U32 R27, RZ, RZ, R44 ;  /* 0x000000ffff1b7224 */ /* 0x002fe200078e002c */
[----:B------:R0:W-:Y:S01]  /*ac60*/  STL.128 [R1+0x130], R12 ;  /* 0x0001300c01007387 */ /* 0x0001e20000100c00 */
[----:B------:R-:W-:Y:S02]  /*ac70*/  IMAD.MOV.U32 R29, RZ, RZ, R45 ;  /* 0x000000ffff1d7224 */ /* 0x000fe400078e002d */
[----:B---3--:R-:W-:Y:S01]  /*ac80*/  IMAD.MOV.U32 R30, RZ, RZ, R54 ;  /* 0x000000ffff1e7224 */ /* 0x008fe200078e0036 */
[----:B------:R-:W-:Y:S01]  /*ac90*/  STL.128 [R1+0xf0], R24 ;  /* 0x0000f01801007387 */ /* 0x000fe20000100c00 */
[----:B------:R-:W-:-:S02]  /*aca0*/  IMAD.MOV.U32 R31, RZ, RZ, R55 ;  /* 0x000000ffff1f7224 */ /* 0x000fc400078e0037 */
[----:B-----5:R-:W-:Y:S01]  /*acb0*/  IMAD.U32 R6, RZ, RZ, UR50 ;  /* 0x00000032ff067e24 */ /* 0x020fe2000f8e00ff */
[----:B------:R-:W-:Y:S01]  /*acc0*/  SEL R5, R0, 0xffffffe0, !P1 ;  /* 0xffffffe000057807 */ /* 0x000fe20004800000 */
[----:B------:R-:W-:Y:S01]  /*acd0*/  IMAD.U32 R7, RZ, RZ, UR51 ;  /* 0x00000033ff077e24 */ /* 0x000fe2000f8e00ff */
[----:B------:R-:W-:Y:S01]  /*ace0*/  SEL R4, R11, 0xfffffff0, !P0 ;  /* 0xfffffff00b047807 */ /* 0x000fe20004000000 */
[----:B------:R-:W-:Y:S01]  /*acf0*/  IMAD.MOV.U32 R11, RZ, RZ, R42 ;  /* 0x000000ffff0b7224 */ /* 0x000fe200078e002a */
[----:B------:R-:W-:Y:S01]  /*ad00*/  STL.128 [R1+0x100], R28 ;  /* 0x0001001c01007387 */ /* 0x000fe20000100c00 */
[----:B------:R-:W-:Y:S01]  /*ad10*/  IMAD.WIDE.U32 R20, R3, 0x2, R6 ;  /* 0x0000000203147825 */ /* 0x000fe200078e0006 */
[----:B0-----:R-:W-:Y:S02]  /*ad20*/  IADD3 R12, P1, R2, 0xe8, RZ ;  /* 0x000000e8020c7810 */ /* 0x001fe40007f3e0ff */
[----:B------:R-:W-:Y:S01]  /*ad30*/  STL.64 [R1+0xc0], R4 ;  /* 0x0000c00401007387 */ /* 0x000fe20000100a00 */
[----:B------:R-:W-:-:S03]  /*ad40*/  IADD3 R20, P0, R20, 0x36400, RZ ;  /* 0x0003640014147810 */ /* 0x000fc60007f1e0ff */
[----:B----4-:R0:W-:Y:S01]  /*ad50*/  STL.128 [R1+0x110], R8 ;  /* 0x0001100801007387 */ /* 0x0101e20000100c00 */
[----:B------:R-:W-:Y:S02]  /*ad60*/  IMAD.X R13, RZ, RZ, R16, P1 ;  /* 0x000000ffff0d7224 */ /* 0x000fe400008e0610 */
[----:B------:R-:W-:-:S05]  /*ad70*/  IMAD.X R21, RZ, RZ, R21, P0 ;  /* 0x000000ffff157224 */ /* 0x000fca00000e0615 */
[----:B------:R1:W-:Y:S01]  /*ad80*/  STL.64 [R1+0xc8], R20 ;  /* 0x0000c81401007387 */ /* 0x0003e20000100a00 */
[----:B0-----:R-:W-:Y:S02]  /*ad90*/  IMAD.MOV.U32 R8, RZ, RZ, R34 ;  /* 0x000000ffff087224 */ /* 0x001fe400078e0022 */
[----:B------:R-:W-:Y:S01]  /*ada0*/  IMAD.MOV.U32 R9, RZ, RZ, R47 ;  /* 0x000000ffff097224 */ /* 0x000fe200078e002f */
[----:B--2---:R-:W-:-:S04]  /*adb0*/  LEA.HI R0, R46, R46, RZ, 0x1 ;  /* 0x0000002e2e007211 */ /* 0x004fc800078f08ff */
[----:B------:R-:W-:-:S05]  /*adc0*/  LOP3.LUT R3, R0, 0xfffffffe, RZ, 0xc0, !PT ;  /* 0xfffffffe00037812 */ /* 0x000fca00078ec0ff */
[----:B------:R-:W-:Y:S02]  /*add0*/  IMAD.IADD R0, R46, 0x1, -R3 ;  /* 0x000000012e007824 */ /* 0x000fe400078e0a03 */
[----:B------:R-:W-:-:S03]  /*ade0*/  VIADD R3, R53, 0xffffff80 ;  /* 0xffffff8035037836 */ /* 0x000fc60000000000 */
[----:B------:R-:W-:Y:S02]  /*adf0*/  SHF.L.U32 R0, R0, 0x1f, RZ ;  /* 0x0000001f00007819 */ /* 0x000fe400000006ff */
[----:B------:R1:W-:Y:S02]  /*ae00*/  STL [R1+0xec], R3 ;  /* 0x0000ec0301007387 */ /* 0x0003e40000100800 */
[----:B------:R-:W0:Y:S02]  /*ae10*/  SYNCS.PHASECHK.TRANS64.TRYWAIT P0, [UR39+0x38800], R0 ;  /* 0x03880000ff0075a7 */ /* 0x000e240008000167 */
[----:B01----:R-:W-:Y:S05]  /*ae20*/  @!P0 BRA `(.L_x_3220) ;  /* 0x000002b800ec8947 */ /* 0x003fea0003800000 */
.L_x_3475:
[----:B------:R-:W-:Y:S05]  /*ae30*/  BSYNC B0 ;  /* 0x0000000000007941 */ /* 0x000fea0003800000 */
.L_x_3219:
[----:B------:R-:W-:Y:S01]  /*ae40*/  IMAD.MOV.U32 R4, RZ, RZ, R36 ;  /* 0x000000ffff047224 */ /* 0x000fe200078e0024 */
[C---:B0-----:R-:W-:Y:S01]  /*ae50*/  IADD3 R0, P0, R2.reuse, 0x400, RZ ;  /* 0x0000040002007810 */ /* 0x041fe20007f1e0ff */
[----:B------:R-:W-:Y:S01]  /*ae60*/  IMAD.MOV.U32 R5, RZ, RZ, R49 ;  /* 0x000000ffff057224 */ /* 0x000fe200078e0031 */
[C---:B------:R-:W-:Y:S01]  /*ae70*/  IADD3 R20, P1, R2.reuse, 0x120, RZ ;  /* 0x0000012002147810 */ /* 0x040fe20007f3e0ff */
[----:B------:R-:W-:Y:S01]  /*ae80*/  IMAD.MOV.U32 R10, RZ, RZ, R12 ;  /* 0x000000ffff0a7224 */ /* 0x000fe200078e000c */
[----:B------:R-:W-:Y:S01]  /*ae90*/  STL.128 [R1+0x160], R152 ;  /* 0x0001609801007387 */ /* 0x000fe20000100c00 */
[--C-:B------:R-:W-:Y:S01]  /*aea0*/  IMAD.X R21, RZ, RZ, R16.reuse, P0 ;  /* 0x000000ffff157224 */ /* 0x100fe200000e0610 */
[----:B------:R-:W-:Y:S01]  /*aeb0*/  IADD3 R24, P0, R2, 0x128, RZ ;  /* 0x0000012802187810 */ /* 0x000fe20007f1e0ff */
[----:B------:R-:W-:Y:S01]  /*aec0*/  IMAD.MOV.U32 R11, RZ, RZ, R13 ;  /* 0x000000ffff0b7224 */ /* 0x000fe200078e000d */
[----:B------:R0:W-:Y:S01]  /*aed0*/  STL.128 [R1+0x170], R4 ;  /* 0x0001700401007387 */ /* 0x0001e20000100c00 */
[----:B------:R-:W-:Y:S01]  /*aee0*/  IMAD.MOV.U32 R36, RZ, RZ, R17 ;  /* 0x000000ffff247224 */ /* 0x000fe200078e0011 */
[----:B------:R-:W-:Y:S01]  /*aef0*/  BSSY B0, `(.L_x_3221) ;  /* 0x000002d000007945 */ /* 0x000fe20003800000 */
[----:B------:R-:W-:Y:S01]  /*af00*/  IMAD.X R25, RZ, RZ, R16, P0 ;  /* 0x000000ffff197224 */ /* 0x000fe200000e0610 */
[----:B------:R1:W-:Y:S01]  /*af10*/  STL.128 [R1+0x150], R8 ;  /* 0x0001500801007387 */ /* 0x0003e20000100c00 */
[----:B------:R-:W-:-:S02]  /*af20*/  IMAD.MOV.U32 R14, RZ, RZ, R41 ;  /* 0x000000ffff0e7224 */ /* 0x000fc400078e0029 */
[----:B------:R-:W-:Y:S01]  /*af30*/  IMAD.MOV.U32 R15, RZ, RZ, R52 ;  /* 0x000000ffff0f7224 */ /* 0x000fe200078e0034 */
[----:B------:R-:W-:Y:S01]  /*af40*/  STL.64 [R1+0x148], R216 ;  /* 0x000148d801007387 */ /* 0x000fe20000100a00 */
[----:B------:R-:W-:Y:S02]  /*af50*/  IMAD.MOV.U32 R12, RZ, RZ, R218 ;  /* 0x000000ffff0c7224 */ /* 0x000fe400078e00da */
[----:B------:R-:W-:Y:S02]  /*af60*/  IMAD.MOV.U32 R13, RZ, RZ, R195 ;  /* 0x000000ffff0d7224 */ /* 0x000fe400078e00c3 */
[----:B0-----:R-:W-:-:S03]  /*af70*/  IMAD.MOV.U32 R4, RZ, RZ, R35 ;  /* 0x000000ffff047224 */ /* 0x001fc600078e0023 */
[----:B------:R0:W-:Y:S01]  /*af80*/  STL.128 [R1+0x180], R12 ;  /* 0x0001800c01007387 */ /* 0x0001e20000100c00 */
[----:B------:R-:W-:Y:S02]  /*af90*/  IMAD.MOV.U32 R5, RZ, RZ, R48 ;  /* 0x000000ffff057224 */ /* 0x000fe400078e0030 */
[----:B------:R-:W-:Y:S01]  /*afa0*/  IMAD.MOV.U32 R6, RZ, RZ, R37 ;  /* 0x000000ffff067224 */ /* 0x000fe200078e0025 */
[C---:B-1----:R-:W-:Y:S01]  /*afb0*/  IADD3 R10, P0, R2.reuse, 0x140, RZ ;  /* 0x00000140020a7810 */ /* 0x042fe20007f1e0ff */
[----:B------:R-:W-:Y:S01]  /*afc0*/  IMAD.MOV.U32 R7, RZ, RZ, R50 ;  /* 0x000000ffff077224 */ /* 0x000fe200078e0032 */
[----:B------:R-:W-:Y:S01]  /*afd0*/  IADD3 R8, P2, R2, 0xd8, RZ ;  /* 0x000000d802087810 */ /* 0x000fe20007f5e0ff */
[--C-:B------:R-:W-:Y:S02]  /*afe0*/  IMAD.X R11, RZ, RZ, R16.reuse, P1 ;  /* 0x000000ffff0b7224 */ /* 0x100fe400008e0610 */
[----:B------:R-:W-:Y:S01]  /*aff0*/  IMAD.MOV.U32 R37, RZ, RZ, R19 ;  /* 0x000000ffff257224 */ /* 0x000fe200078e0013 */
[----:B------:R1:W-:Y:S01]  /*b000*/  STL.128 [R1+0x190], R4 ;  /* 0x0001900401007387 */ /* 0x0003e20000100c00 */
[----:B------:R-:W-:Y:S01]  /*b010*/  IMAD.X R9, RZ, RZ, R16, P2 ;  /* 0x000000ffff097224 */ /* 0x000fe200010e0610 */
[----:B0-----:R-:W-:Y:S01]  /*b020*/  MOV R12, 0xb1c0 ;  /* 0x0000b1c0000c7802 */ /* 0x001fe20000000f00 */
[----:B-1----:R-:W-:-:S02]  /*b030*/  IMAD.MOV.U32 R4, RZ, RZ, R39 ;  /* 0x000000ffff047224 */ /* 0x002fc400078e0027 */
[----:B------:R-:W-:Y:S02]  /*b040*/  IMAD.MOV.U32 R5, RZ, RZ, R40 ;  /* 0x000000ffff057224 */ /* 0x000fe400078e0028 */
[----:B------:R-:W-:Y:S02]  /*b050*/  IMAD.MOV.U32 R6, RZ, RZ, R0 ;  /* 0x000000ffff067224 */ /* 0x000fe400078e0000 */
[----:B------:R-:W-:Y:S02]  /*b060*/  IMAD.MOV.U32 R7, RZ, RZ, R21 ;  /* 0x000000ffff077224 */ /* 0x000fe400078e0015 */
[----:B------:R-:W-:Y:S02]  /*b070*/  IMAD.MOV.U32 R39, RZ, RZ, R51 ;  /* 0x000000ffff277224 */ /* 0x000fe400078e0033 */
[----:B------:R-:W-:Y:S01]  /*b080*/  VIADD R0, R2, 0x148 ;  /* 0x0000014802007836 */ /* 0x000fe20000000000 */
[----:B------:R0:W-:Y:S04]  /*b090*/  STL.128 [R1+0x1a0], R4 ;  /* 0x0001a00401007387 */ /* 0x0001e80000100c00 */
[----:B------:R-:W-:Y:S01]  /*b0a0*/  STL.128 [R1+0x1d0], R36 ;  /* 0x0001d02401007387 */ /* 0x000fe20000100c00 */
[----:B0-----:R-:W-:-:S02]  /*b0b0*/  IMAD.MOV.U32 R5, RZ, RZ, R11 ;  /* 0x000000ffff057224 */ /* 0x001fc400078e000b */
[----:B------:R-:W-:Y:S02]  /*b0c0*/  IMAD.X R11, RZ, RZ, R16, P0 ;  /* 0x000000ffff0b7224 */ /* 0x000fe400000e0610 */
[----:B------:R-:W-:Y:S02]  /*b0d0*/  IMAD.MOV.U32 R6, RZ, RZ, R32 ;  /* 0x000000ffff067224 */ /* 0x000fe400078e0020 */
[----:B------:R-:W-:Y:S01]  /*b0e0*/  IMAD.MOV.U32 R7, RZ, RZ, R33 ;  /* 0x000000ffff077224 */ /* 0x000fe200078e0021 */
[----:B------:R-:W-:Y:S01]  /*b0f0*/  STL.64 [R1+0x1e0], R10 ;  /* 0x0001e00a01007387 */ /* 0x000fe20000100a00 */
[----:B------:R-:W-:-:S05]  /*b100*/  IMAD.MOV.U32 R4, RZ, RZ, R20 ;  /* 0x000000ffff047224 */ /* 0x000fca00078e0014 */
[----:B------:R0:W-:Y:S02]  /*b110*/  STL.128 [R1+0x1b0], R4 ;  /* 0x0001b00401007387 */ /* 0x0001e40000100c00 */
[----:B0-----:R-:W-:Y:S01]  /*b120*/  IMAD.MOV.U32 R4, RZ, RZ, R8 ;  /* 0x000000ffff047224 */ /* 0x001fe200078e0008 */
[----:B------:R-:W-:Y:S01]  /*b130*/  IADD3 R8, P0, R2, 0xec, RZ ;  /* 0x000000ec02087810 */ /* 0x000fe20007f1e0ff */
[----:B------:R-:W-:Y:S02]  /*b140*/  IMAD.MOV.U32 R5, RZ, RZ, R9 ;  /* 0x000000ffff057224 */ /* 0x000fe400078e0009 */
[----:B------:R-:W-:Y:S02]  /*b150*/  IMAD.MOV.U32 R6, RZ, RZ, R24 ;  /* 0x000000ffff067224 */ /* 0x000fe400078e0018 */
[----:B------:R-:W-:Y:S02]  /*b160*/  IMAD.MOV.U32 R7, RZ, RZ, R25 ;  /* 0x000000ffff077224 */ /* 0x000fe400078e0019 */
[----:B------:R-:W-:-:S03]  /*b170*/  IMAD.U32 R9, RZ, RZ, UR47 ;  /* 0x0000002fff097e24 */ /* 0x000fc6000f8e00ff */
[----:B------:R0:W-:Y:S02]  /*b180*/  STL.128 [R1+0x1c0], R4 ;  /* 0x0001c00401007387 */ /* 0x0001e40000100c00 */
[----:B0-----:R-:W-:Y:S02]  /*b190*/  VIADD R6, R9, 0xffffffff ;  /* 0xffffffff09067836 */ /* 0x001fe40000000000 */
[----:B------:R-:W-:-:S07]  /*b1a0*/  IMAD.X R9, RZ, RZ, R16, P0 ;  /* 0x000000ffff097224 */ /* 0x000fce00000e0610 */
[----:B------:R-:W-:Y:S05]  /*b1b0*/  CALL.REL.NOINC `($_ZN7cutlass13device_kernelIN5flash11enable_sm90INS1_16FlashAttnFwdSm90INS1_25CollectiveMainloopFwdSm90ILi2EN4cute5tupleIJNS5_1CILi1EEES8_S8_EEENS6_IJNS7_ILi64EEESA_SA_EEELi512ENS_10bfloat16_tEfNS_4arch4Sm90ELb0ELb1ELb1ELb1ELb0ELb0ELb1ELb0ELb0ELb1ELb0ELb0EEENS1_21CollectiveEpilogueFwdINS6_IJSA_NS7_ILi512EEESA_EEES9_SC_SE_Li256ELb1ELb1ELb0ELb0EEENS1_36VarlenDynamicPersistentTileSchedulerILi64ELi64ELi256ELi128ELb0ELb1ELb1ELb1ELb0ELb1EEEEEEEEEvNT_6ParamsE$_ZZN5flash25CollectiveMainloopFwdSm90ILi2EN4cute5tupleIJNS1_1CILi1EEES4_S4_EEENS2_IJNS3_ILi64EEES6_S6_EEELi512EN7cutlass10bfloat16_tEfNS8_4arch4Sm90ELb0ELb1ELb1ELb1ELb0ELb0ELb1ELb0ELb0ELb1ELb0ELb0EE3mmaINS_16FlashAttnFwdSm90ISC_NS_21CollectiveEpilogueFwdINS2_IJS6_NS3_ILi512EEES6_EEES5_S9_SB_Li256ELb1ELb1ELb0ELb0EEENS_36VarlenDynamicPersistentTileSchedulerILi64ELi64ELi256ELi128ELb0ELb1ELb1ELb1ELb0ELb1EEEE13SharedStorageENS1_6TensorINS1_11ArrayEngineIfLm128EEENS1_6LayoutINS2_IJNS2_IJNS3_ILi2EEESR_NS3_ILi32EEEEEES4_S4_EEENS2_IJNS2_IJS4_SR_NS3_ILi4EEEEEENS3_ILi0EEESX_EEEEEEENS_7SoftmaxILi2ELi0EEEEEbRKNSC_6ParamsENS8_25PipelineTmaAsyncNoClusterILi2ENS8_16PipelineTmaAsyncILi2EEEEES19_RNS8_13PipelineStateILj2EEERT0_RT1_iRiRKNS_16SeqlenInfoQKNewKILb1ELb0EEENS2_IJiiiiEEERT_ENKUliT_T0_T1_E_clIZSD_ISM_S10_S12_EbS15_S19_S19_S1C_S1E_S1G_iS1H_S1L_S1M_S1O_EUlRS1P_iE0_NS3_ILb1EEES1W_EEDaiS1P_S1Q_S1R_) ;  /* 0x000002dc00087944 */ /* 0x000fea0003c00000 */
[----:B------:R-:W-:Y:S05]  /*b1c0*/  BSYNC B0 ;  /* 0x0000000000007941 */ /* 0x000fea0003800000 */
.L_x_3221:
        /* <DEDUP_REMOVED lines=27> */
.L_x_3224:
[----:B------:R-:W-:-:S13]  /*b380*/  ISETP.NE.AND P0, PT, R9, 0x1, PT ;  /* 0x000000010900780c */ /* 0x000fda0003f05270 */
[----:B------:R-:W0:Y:S02]  /*b390*/  @P0 LDC.64 R6, c[0x0][0xae0] ;  /* 0x0002b800ff060b82 */ /* 0x000e240000000a00 */
[----:B0-----:R-:W-:-:S05]  /*b3a0*/  @P0 IMAD.HI.U32 R6, R4, R6, RZ ;  /* 0x0000000604060227 */ /* 0x001fca00078e00ff */
[----:B------:R-:W-:-:S07]  /*b3b0*/  @P0 SHF.R.U32.HI R4, RZ, R7, R6 ;  /* 0x00000007ff040219 */ /* 0x000fce0000011606 */
.L_x_3225:
[----:B------:R-:W-:Y:S05]  /*b3c0*/  BSYNC B0 ;  /* 0x0000000000007941 */ /* 0x000fea0003800000 */
.L_x_3223:
[----:B------:R-:W-:-:S05]  /*b3d0*/  IMAD R9, R4, R9, R9 ;  /* 0x0000000904097224 */ /* 0x000fca00078e0209 */
[----:B------:R-:W-:-:S07]  /*b3e0*/  VIMNMX R8, R8, R9, PT ;  /* 0x0000000908087248 */ /* 0x000fce0003fe0100 */
.L_x_3222:
[----:B------:R-:W-:-:S04]  /*b3f0*/  SHF.R.S32.HI R7, RZ, 0x1f, R8 ;  /* 0x0000001fff077819 */ /* 0x000fc80000011408 */
[----:B------:R-:W-:-:S04]  /*b400*/  LEA.HI R7, R7, R8, RZ, 0x6 ;  /* 0x0000000807077211 */ /* 0x000fc800078f30ff */
[----:B------:R-:W-:-:S04]  /*b410*/  SHF.R.S32.HI R4, RZ, 0x6, R7 ;  /* 0x00000006ff047819 */ /* 0x000fc80000011407 */
[----:B------:R-:W-:-:S04]  /*b420*/  VIMNMX R4, R4, UR49, !PT ;  /* 0x0000003104047c48 */ /* 0x000fc8000ffe0100 */
[----:B------:R-:W-:-:S13]  /*b430*/  ISETP.GE.AND P0, PT, R0, R4, PT ;  /* 0x000000040000720c */ /* 0x000fda0003f06270 */
[----:B------:R-:W-:Y:S05]  /*b440*/  @!P0 BRA `(.L_x_3226) ;  /* 0x000000a800388947 */ /* 0x000fea0003800000 */
.L_x_3255:
        /* <DEDUP_REMOVED lines=20> */
.L_x_3228:
[----:B------:R-:W-:Y:S05]  /*b590*/  BSYNC B0 ;  /* 0x0000000000007941 */ /* 0x000fea0003800000 */
.L_x_3227:
        /* <DEDUP_REMOVED lines=13> */
.L_x_3230:
[----:B------:R-:W-:Y:S05]  /*b670*/  BSYNC B0 ;  /* 0x0000000000007941 */ /* 0x000fea0003800000 */
.L_x_3229:
        /* <DEDUP_REMOVED lines=8> */
.L_x_3232:
[----:B------:R-:W-:Y:S05]  /*b700*/  BSYNC B0 ;  /* 0x0000000000007941 */ /* 0x000fea0003800000 */
.L_x_3231:
        /* <DEDUP_REMOVED lines=60> */
.L_x_3235:
[----:B------:R-:W-:Y:S05]  /*bad0*/  BSYNC B0 ;  /* 0x0000000000007941 */ /* 0x000fea0003800000 */
.L_x_3234:
        /* <DEDUP_REMOVED lines=13> */
.L_x_3237:
[----:B------:R-:W-:Y:S05]  /*bbb0*/  BSYNC B0 ;  /* 0x0000000000007941 */ /* 0x000fea0003800000 */
.L_x_3236:
        /* <DEDUP_REMOVED lines=8> */
.L_x_3239:
[----:B------:R-:W-:Y:S05]  /*bc40*/  BSYNC B0 ;  /* 0x0000000000007941 */ /* 0x000fea0003800000 */
.L_x_3238:
        /* <DEDUP_REMOVED lines=479> */
[----:B0-----:R-:W-:-:S03]  /*da40*/  FMUL.FTZ R5, R26, R62 ;  /* 0x0000003e1a057220 */ /* 0x001fc60000410000 */
[----:B------:R-:W-:-:S04]  /*da50*/  LEA.HI R26, R24, R63, RZ, 0x7 ;  /* 0x0000003f181a7211 */ /* 0x000fc800078f38ff */
[----:B------:R-:W-:Y:S01]  /*da60*/  LOP3.LUT R26, R26, 0xffffff80, RZ, 0xc0, !PT ;  /* 0xffffff801a1a7812 */ /* 0x000fe200078ec0ff */
[-C--:B------:R-:W-:Y:S01]  /*da70*/  FMUL.FTZ R29, R29, R62.reuse ;  /* 0x0000003e1d1d7220 */ /* 0x080fe20000410000 */
[----:B------:R-:W-:-:S03]  /*da80*/  FMUL.FTZ R32, R32, R62 ;  /* 0x0000003e20207220 */ /* 0x000fc60000410000 */
[----:B------:R-:W-:Y:S01]  /*da90*/  IMAD.IADD R26, R63, 0x1, -R26 ;  /* 0x000000013f1a7824 */ /* 0x000fe200078e0a1a */
[----:B------:R0:W2:Y:S01]  /*daa0*/  MUFU.TANH R64, R29 ;  /* 0x0000001d00407308 */ /* 0x0000a20000002400 */
[-C--:B-1----:R-:W-:Y:S01]  /*dab0*/  FMUL.FTZ R20, R27, R62.reuse ;  /* 0x0000003e1b147220 */ /* 0x082fe20000410000 */
[----:B------:R-:W-:-:S06]  /*dac0*/  FMUL.FTZ R27, R30, R62 ;  /* 0x0000003e1e1b7220 */ /* 0x000fcc0000410000 */
[----:B------:R1:W3:Y:S01]  /*dad0*/  MUFU.TANH R65, R32 ;  /* 0x0000002000417308 */ /* 0x0002e20000002400 */
[----:B0-----:R-:W-:Y:S01]  /*dae0*/  SHF.R.S32.HI R29, RZ, 0x1f, R26 ;  /* 0x0000001fff1d7819 */ /* 0x001fe2000001141a */
[----:B------:R-:W-:-:S03]  /*daf0*/  FMUL.FTZ R59, R31, R62 ;  /* 0x0000003e1f3b7220 */ /* 0x000fc60000410000 */
[----:B------:R-:W-:Y:S02]  /*db00*/  LEA.HI R30, R29, R26, RZ, 0x2 ;  /* 0x0000001a1d1e7211 */ /* 0x000fe400078f10ff */
[----:B-1----:R-:W-:Y:S02]  /*db10*/  LEA.HI R32, R24, R63, RZ, 0x2 ;  /* 0x0000003f18207211 */ /* 0x002fe400078f10ff */
[--C-:B------:R-:W-:Y:S02]  /*db20*/  SHF.R.S32.HI R24, RZ, 0x2, R30.reuse ;  /* 0x00000002ff187819 */ /* 0x100fe4000001141e */
[----:B------:R-:W-:Y:S02]  /*db30*/  LOP3.LUT R32, R32, 0xfffffffc, RZ, 0xc0, !PT ;  /* 0xfffffffc20207812 */ /* 0x000fe400078ec0ff */
        /* <DEDUP_REMOVED lines=8> */
[----:B0-----:R-:W-:-:S03]  /*dbc0*/  LEA.HI R33, R32, R32, RZ, 0x1 ;  /* 0x0000002020217211 */ /* 0x001fc600078f08ff */
[----:B------:R-:W-:Y:S02]  /*dbd0*/  IMAD.IADD R31, R24, 0x1, -R31 ;  /* 0x00000001181f7824 */ /* 0x000fe400078e0a1f */
[----:B------:R-:W-:Y:S01]  /*dbe0*/  IMAD R56, R56, 0x4, R29 ;  /* 0x0000000438387824 */ /* 0x000fe200078e021d */
[----:B------:R-:W-:-:S03]  /*dbf0*/  LOP3.LUT R33, R33, 0x1ffffffe, RZ, 0xc0, !PT ;  /* 0x1ffffffe21217812 */ /* 0x000fc600078ec0ff */
[----:B------:R-:W-:Y:S02]  /*dc00*/  IMAD.U32 R6, R56, 0x10, R31 ;  /* 0x0000001038067824 */ /* 0x000fe400078e001f */
[----:B------:R-:W-:-:S04]  /*dc10*/  IMAD.IADD R33, R32, 0x1, -R33 ;  /* 0x0000000120217824 */ /* 0x000fc800078e0a21 */
[----:B------:R-:W-:-:S04]  /*dc20*/  IMAD R6, R33, 0x8, R6 ;  /* 0x0000000821067824 */ /* 0x000fc800078e0206 */
[----:B------:R-:W-:-:S04]  /*dc30*/  @P1 IMAD.HI.U32 R24, R6, R7, RZ ;  /* 0x0000000706181227 */ /* 0x000fc800078e00ff */
[----:B------:R-:W-:Y:S01]  /*dc40*/  FMUL.FTZ R43, R43, R62 ;  /* 0x0000003e2b2b7220 */ /* 0x000fe20000410000 */
[----:B------:R-:W-:-:S03]  /*dc50*/  @P1 SHF.R.U32.HI R6, RZ, R57, R24 ;  /* 0x00000039ff061219 */ /* 0x000fc60000011618 */
[----:B------:R0:W4:Y:S01]  /*dc60*/  MUFU.TANH R72, R43 ;  /* 0x0000002b00487308 */ /* 0x0001220000002400 */
[-C--:B------:R-:W-:Y:S01]  /*dc70*/  FMUL.FTZ R41, R41, R62.reuse ;  /* 0x0000003e29297220 */ /* 0x080fe20000410000 */
[----:B------:R-:W-:Y:S01]  /*dc80*/  LOP3.LUT R7, R30, 0x7ffffffc, RZ, 0xc0, !PT ;  /* 0x7ffffffc1e077812 */ /* 0x000fe200078ec0ff */
[----:B------:R-:W2:Y:S01]  /*dc90*/  SHFL.IDX PT, R31, R6, RZ, 0x1c1f ;  /* 0x001c1fff061f7589 */ /* 0x000ea200000e0000 */
[----:B0-----:R-:W-:Y:S01]  /*dca0*/  FMUL.FTZ R43, R47, R62 ;  /* 0x0000003e2f2b7220 */ /* 0x001fe20000410000 */
[----:B------:R-:W-:-:S03]  /*dcb0*/  IMAD.SHL.U32 R47, R0, 0x40, RZ ;  /* 0x00000040002f7824 */ /* 0x000fc600078e00ff */
[----:B------:R0:W1:Y:S01]  /*dcc0*/  MUFU.TANH R70, R41 ;  /* 0x0000002900467308 */ /* 0x0000620000002400 */
[-C--:B------:R-:W-:Y:S01]  /*dcd0*/  FMUL.FTZ R25, R25, R62.reuse ;  /* 0x0000003e19197220 */ /* 0x080fe20000410000 */
[-C--:B------:R-:W-:Y:S01]  /*dce0*/  FMUL.FTZ R28, R28, R62.reuse ;  /* 0x0000003e1c1c7220 */ /* 0x080fe20000410000 */
[-C--:B------:R-:W-:Y:S01]  /*dcf0*/  FMUL.FTZ R60, R34, R62.reuse ;  /* 0x0000003e223c7220 */ /* 0x080fe20000410000 */
[----:B------:R-:W-:Y:S01]  /*dd00*/  IADD3 R24, -R47, 0x1, RZ ;  /* 0x000000012f187810 */ /* 0x000fe20007ffe1ff */
[-C--:B------:R-:W-:Y:S01]  /*dd10*/  FMUL.FTZ R61, R35, R62.reuse ;  /* 0x0000003e233d7220 */ /* 0x080fe20000410000 */
        /* <DEDUP_REMOVED lines=8> */
[----:B------:R-:W-:Y:S01]  /*dda0*/  FMUL.FTZ R53, R53, R62 ;  /* 0x0000003e35357220 */ /* 0x000fe20000410000 */
[----:B------:R-:W-:-:S02]  /*ddb0*/  IMAD.IADD R7, R26, 0x1, -R7 ;  /* 0x000000011a077824 */ /* 0x000fc400078e0a07 */
        /* <DEDUP_REMOVED lines=8> */
[----:B------:R-:W0:Y:S01]  /*de40*/  MUFU.TANH R21, R21 ;  /* 0x0000001500157308 */ /* 0x000e220000002400 */
[----:B------:R-:W-:-:S03]  /*de50*/  LOP3.LUT R29, RZ, R10, RZ, 0x33, !PT ;  /* 0x0000000aff1d7212 */ /* 0x000fc600078e33ff */
[----:B------:R-:W-:-:S04]  /*de60*/  IADD3 R24, -R8, R24, R9 ;  /* 0x0000001808187210 */ /* 0x000fc80007ffe109 */
[----:B------:R-:W0:Y:S01]  /*de70*/  MUFU.TANH R25, R25 ;  /* 0x0000001900197308 */ /* 0x000e220000002400 */
        /* <DEDUP_REMOVED lines=26> */
[----:B------:R-:W-:-:S05]  /*e020*/  IMAD.IADD R46, R24, 0x1, R29 ;  /* 0x00000001182e7824 */ /* 0x000fca00078e021d */
[----:B------:R3:W0:Y:S01]  /*e030*/  MUFU.TANH R68, R38 ;  /* 0x0000002600447308 */ /* 0x0006220000002400 */
[----:B--2---:R-:W-:Y:S02]  /*e040*/  IMAD.IADD R11, R46, 0x1, R31 ;  /* 0x000000012e0b7824 */ /* 0x004fe400078e021f */
[----:B---3--:R-:W-:Y:S02]  /*e050*/  IMAD.IADD R38, R12, 0x1, -R47 ;  /* 0x000000010c267824 */ /* 0x008fe400078e0a2f */
[----:B------:R-:W-:Y:S01]  /*e060*/  IMAD.IADD R12, R32, 0x1, R31 ;  /* 0x00000001200c7824 */ /* 0x000fe200078e021f */
[----:B-1--4-:R-:W-:Y:S06]  /*e070*/  @!P2 BRA `(.L_x_3242) ;  /* 0x000000000048a947 */ /* 0x012fec0003800000 */
        /* <DEDUP_REMOVED lines=10> */
.L_x_3244:
[----:B------:R-:W-:-:S13]  /*e120*/  ISETP.NE.AND P1, PT, R13, 0x1, PT ;  /* 0x000000010d00780c */ /* 0x000fda0003f25270 */
[----:B------:R-:W-:-:S05]  /*e130*/  @P1 IMAD.HI.U32 R24, R10, R14, RZ ;  /* 0x0000000e0a181227 */ /* 0x000fca00078e00ff */
[----:B------:R-:W-:-:S07]  /*e140*/  @P1 SHF.R.U32.HI R10, RZ, R15, R24 ;  /* 0x0000000fff0a1219 */ /* 0x000fce0000011618 */
.L_x_3245:
[----:B------:R-:W-:Y:S05]  /*e150*/  BSYNC B1 ;  /* 0x0000000000017941 */ /* 0x000fea0003800000 */
.L_x_3243:
[----:B------:R-:W-:-:S04]  /*e160*/  IMAD R10, R10, R13, -R47 ;  /* 0x0000000d0a0a7224 */ /* 0x000fc800078e0a2f */
[----:B------:R-:W-:-:S05]  /*e170*/  IMAD R10, R7, -0x2, R10 ;  /* 0xfffffffe070a7824 */ /* 0x000fca00078e020a */
[----:B------:R-:W-:Y:S02]  /*e180*/  VIMNMX R11, R11, R10, !PT ;  /* 0x0000000a0b0b7248 */ /* 0x000fe40007fe0100 */
[----:B------:R-:W-:-:S07]  /*e190*/  VIADDMNMX R12, R10, R13, R12, PT ;  /* 0x0000000d0a0c7246 */ /* 0x000fce000380010c */
.L_x_3242:
[----:B------:R-:W-:Y:S05]  /*e1a0*/  BSYNC B0 ;  /* 0x0000000000007941 */ /* 0x000fea0003800000 */
.L_x_3241:
[C---:B------:R-:W-:Y:S01]  /*e1b0*/  ISETP.GE.AND P1, PT, R38.reuse, 0x2, PT ;  /* 0x000000022600780c */ /* 0x040fe20003f26270 */
[----:B------:R-:W-:Y:S01]  /*e1c0*/  BSSY B0, `(.L_x_3246) ;  /* 0x0000062000007945 */ /* 0x000fe20003800000 */
[C---:B------:R-:W-:Y:S02]  /*e1d0*/  ISETP.GE.AND P3, PT, R38.reuse, 0xa, PT ;  /* 0x0000000a2600780c */ /* 0x040fe40003f66270 */
[----:B------:R-:W-:Y:S02]  /*e1e0*/  P2R R51, PR, RZ, 0x2 ;  /* 0x00000002ff337803 */ /* 0x000fe40000000000 */
[----:B------:R-:W-:Y:S02]  /*e1f0*/  ISETP.GT.AND P1, PT, R11, 0x1, !P1 ;  /* 0x000000010b00780c */ /* 0x000fe40004f24270 */
[----:B------:R-:W-:Y:S02]  /*e200*/  ISETP.GE.AND P2, PT, R38, 0x9, PT ;  /* 0x000000092600780c */ /* 0x000fe40003f46270 */
[----:B------:R-:W-:-:S02]  /*e210*/  ISETP.LT.OR P1, PT, R12, 0x2, P1 ;  /* 0x000000020c00780c */ /* 0x000fc40000f21670 */
[----:B------:R-:W-:Y:S02]  /*e220*/  P2R R57, PR, RZ, 0x4 ;  /* 0x00000004ff397803 */ /* 0x000fe40000000000 */
[----:B0-----:R-:W-:Y:S02]  /*e230*/  FSEL R42, R25, -INF , !P1 ;  /* 0xff800000192a7808 */ /* 0x001fe40004800000 */
        /* <DEDUP_REMOVED lines=62> */
[----:B------:R-:W-:Y:S01]  /*e620*/  ISETP.GE.AND P6, PT, R38, 0x3a, PT ;  /* 0x0000003a2600780c */ /* 0x000fe20003fc6270 */
[----:B------:R-:W0:Y:S03]  /*e630*/  SHFL.IDX PT, R21, R6, 0x1, 0x1c1f ;  /* 0x003c1f0006157f89 */ /* 0x000e2600000e0000 */
[----:B------:R-:W-:Y:S02]  /*e640*/  P2R R48, PR, RZ, 0x40 ;  /* 0x00000040ff307803 */ /* 0x000fe40000000000 */
[----:B------:R-:W-:-:S04]  /*e650*/  ISETP.GT.AND P6, PT, R11, 0x39, !P6 ;  /* 0x000000390b00780c */ /* 0x000fc800077c4270 */
[----:B------:R-:W-:-:S04]  /*e660*/  ISETP.LT.OR P6, PT, R12, 0x3a, P6 ;  /* 0x0000003a0c00780c */ /* 0x000fc800037c1670 */
[----:B------:R-:W-:Y:S02]  /*e670*/  FSEL R11, R53, -INF , !P6 ;  /* 0xff800000350b7808 */ /* 0x000fe40007000000 */
[----:B------:R-:W-:Y:S01]  /*e680*/  ISETP.GE.AND P6, PT, R13, 0x1, PT ;  /* 0x000000010d00780c */ /* 0x000fe20003fc6270 */
[--C-:B0-----:R-:W-:Y:S02]  /*e690*/  IMAD.IADD R44, R32, 0x1, R21.reuse ;  /* 0x00000001202c7824 */ /* 0x101fe400078e0215 */
[----:B------:R-:W-:-:S10]  /*e6a0*/  IMAD.IADD R46, R46, 0x1, R21 ;  /* 0x000000012e2e7824 */ /* 0x000fd400078e0215 */
        /* <DEDUP_REMOVED lines=11> */
.L_x_3249:
[----:B------:R-:W-:-:S13]  /*e760*/  ISETP.NE.AND P6, PT, R13, 0x1, PT ;  /* 0x000000010d00780c */ /* 0x000fda0003fc5270 */
[----:B------:R-:W-:-:S05]  /*e770*/  @P6 IMAD.HI.U32 R14, R8, R14, RZ ;  /* 0x0000000e080e6227 */ /* 0x000fca00078e00ff */
[----:B------:R-:W-:-:S07]  /*e780*/  @P6 SHF.R.U32.HI R8, RZ, R15, R14 ;  /* 0x0000000fff086219 */ /* 0x000fce000001160e */
.L_x_3250:
[----:B------:R-:W-:Y:S05]  /*e790*/  BSYNC B1 ;  /* 0x0000000000017941 */ /* 0x000fea0003800000 */
.L_x_3248:
[----:B------:R-:W-:-:S04]  /*e7a0*/  IMAD R8, R8, R13, -R47 ;  /* 0x0000000d08087224 */ /* 0x000fc800078e0a2f */
[----:B------:R-:W-:-:S05]  /*e7b0*/  IMAD R7, R7, -0x2, R8 ;  /* 0xfffffffe07077824 */ /* 0x000fca00078e0208 */
[----:B------:R-:W-:Y:S02]  /*e7c0*/  VIADDMNMX R44, R7, R13, R44, PT ;  /* 0x0000000d072c7246 */ /* 0x000fe4000380012c */
[----:B------:R-:W-:-:S07]  /*e7d0*/  VIMNMX R46, R46, R7, !PT ;  /* 0x000000072e2e7248 */ /* 0x000fce0007fe0100 */
.L_x_3247:
[----:B------:R-:W-:Y:S05]  /*e7e0*/  BSYNC B0 ;  /* 0x0000000000007941 */ /* 0x000fea0003800000 */
.L_x_3246:
        /* <DEDUP_REMOVED lines=43> */
[----:B------:R-:W-:Y:S02]  /*eaa0*/  ISETP.GT.AND P1, PT, R46, 0x29, !P1 ;  /* 0x000000292e00780c */ /* 0x000fe40004f24270 */
[----:B------:R-:W-:Y:S02]  /*eab0*/  ISETP.LT.OR P5, PT, R44, 0x29, P5 ;  /* 0x000000292c00780c */ /* 0x000fe40002fa1670 */
[----:B------:R-:W-:Y:S02]  /*eac0*/  ISETP.GT.AND P2, PT, R46, 0x30, !P2 ;  /* 0x000000302e00780c */ /* 0x000fe40005744270 */
[----:B------:R-:W-:Y:S02]  /*ead0*/  ISETP.LT.OR P1, PT, R44, 0x2a, P1 ;  /* 0x0000002a2c00780c */ /* 0x000fe40000f21670 */
[----:B------:R-:W-:-:S02]  /*eae0*/  FSEL R60, R41, -INF , !P5 ;  /* 0xff800000293c7808 */ /* 0x000fc40006800000 */
[----:B------:R-:W-:Y:S02]  /*eaf0*/  ISETP.GT.AND P3, PT, R46, 0x31, !P3 ;  /* 0x000000312e00780c */ /* 0x000fe40005f64270 */
[----:B------:R-:W-:Y:S02]  /*eb00*/  ISETP.LT.OR P2, PT, R44, 0x31, P2 ;  /* 0x000000312c00780c */ /* 0x000fe40001741670 */
[----:B------:R-:W-:Y:S02]  /*eb10*/  FSEL R62, R43, -INF , !P1 ;  /* 0xff8000002b3e7808 */ /* 0x000fe40004800000 */
[----:B------:R-:W-:Y:S02]  /*eb20*/  ISETP.GT.AND P4, PT, R46, 0x38, !P4 ;  /* 0x000000382e00780c */ /* 0x000fe40006784270 */
[----:B------:R-:W-:Y:S02]  /*eb30*/  ISETP.LT.OR P3, PT, R44, 0x32, P3 ;  /* 0x000000322c00780c */ /* 0x000fe40001f61670 */
[----:B------:R-:W-:-:S02]  /*eb40*/  FSEL R64, R50, -INF , !P2 ;  /* 0xff80000032407808 */ /* 0x000fc40005000000 */
[----:B------:R-:W-:Y:S02]  /*eb50*/  ISETP.GT.AND P1, PT, R46, 0x39, !P6 ;  /* 0x000000392e00780c */ /* 0x000fe40007724270 */
[----:B------:R-:W-:Y:S02]  /*eb60*/  ISETP.LT.OR P4, PT, R44, 0x39, P4 ;  /* 0x000000392c00780c */ /* 0x000fe40002781670 */
[----:B------:R-:W-:Y:S02]  /*eb70*/  FSEL R43, R56, -INF , !P3 ;  /* 0xff800000382b7808 */ /* 0x000fe40005800000 */
[----:B------:R-:W-:Y:S02]  /*eb80*/  ISETP.LT.OR P1, PT, R44, 0x3a, P1 ;  /* 0x0000003a2c00780c */ /* 0x000fe40000f21670 */
[----:B------:R-:W-:Y:S02]  /*eb90*/  FSEL R41, R54, -INF , !P4 ;  /* 0xff80000036297808 */ /* 0x000fe40006000000 */
        /* <DEDUP_REMOVED lines=34> */
[----:B------:R-:W-:Y:S02]  /*edc0*/  FSEL R15, R55, -INF , !P1 ;  /* 0xff800000370f7808 */ /* 0x000fe40004800000 */
[----:B------:R-:W-:Y:S02]  /*edd0*/  FMNMX.FTZ R14, R41, R8, !PT ;  /* 0x00000008290e7209 */ /* 0x000fe40007810000 */
[----:B------:R-:W-:Y:S01]  /*ede0*/  LOP3.LUT R8, R9, 0x4, RZ, 0xfc, !PT ;  /* 0x0000000409087812 */ /* 0x000fe200078efcff */
[----:B------:R-:W-:Y:S01]  /*edf0*/  IMAD.X R9, RZ, RZ, R16, P2 ;  /* 0x000000ffff097224 */ /* 0x000fe200010e0610 */
[----:B------:R-:W-:-:S02]  /*ee00*/  FMNMX.FTZ R49, R15, R14, !PT ;  /* 0x0000000e0f317209 */ /* 0x000fc40007810000 */
        /* <DEDUP_REMOVED lines=42> */
.L_x_3252:
[----:B------:R-:W-:Y:S05]  /*f0b0*/  BSYNC B0 ;  /* 0x0000000000007941 */ /* 0x000fea0003800000 */
.L_x_3251:
[----:B------:R-:W2:Y:S04]  /*f0c0*/  @!P1 LD.E.64 R48, desc[UR36][R152.64+0xe0] ;  /* 0x0000e02498309980 */ /* 0x000ea8000c101b00 */
[----:B------:R-:W3:Y:S04]  /*f0d0*/  @!P1 LD.E R47, desc[UR36][R46.64] ;  /* 0x000000242e2f9980 */ /* 0x000ee8000c101900 */
[----:B--2---:R-:W2:Y:S01]  /*f0e0*/  @!P1 LD.E.64 R48, desc[UR36][R48.64] ;  /* 0x0000002430309980 */ /* 0x004ea2000c101b00 */
[----:B---3--:R-:W-:-:S04]  /*f0f0*/  @!P1 IMAD R58, R58, 0x40, R47 ;  /* 0x000000403a3a9824 */ /* 0x008fc800078e022f */
[----:B------:R-:W-:-:S04]  /*f100*/  @!P1 VIADD R51, R58, 0x8 ;  /* 0x000000083a339836 */ /* 0x000fc80000000000 */
[----:B--2---:R-:W-:-:S05]  /*f110*/  @!P1 IMAD.WIDE R50, R51, 0x4, R48 ;  /* 0x0000000433329825 */ /* 0x004fca00078e0230 */
[----:B------:R-:W-:Y:S04]  /*f120*/  @!P1 ST.E desc[UR36][R50.64], R14 ;  /* 0x0000000e32009985 */ /* 0x000fe8000c101924 */
        /* <DEDUP_REMOVED lines=34> */
[-C--:B------:R-:W-:Y:S01]  /*f350*/  FFMA.FTZ R7, R11, R18.reuse, -R7 ;  /* 0x000000120b077223 */ /* 0x080fe20000010807 */
[-CC-:B------:R-:W-:Y:S01]  /*f360*/  FFMA.FTZ R21, R21, R18.reuse, -R9.reuse ;  /* 0x0000001215157223 */ /* 0x180fe20000010809 */
[----:B-----5:R-:W-:Y:S01]  /*f370*/  FADD.FTZ R11, R45, R52 ;  /* 0x000000342d0b7221 */ /* 0x020fe20000010000 */
[-CC-:B------:R-:W-:Y:S01]  /*f380*/  FFMA.FTZ R20, R20, R18.reuse, -R9.reuse ;  /* 0x0000001214147223 */ /* 0x180fe20000010809 */
[-CC-:B------:R-:W-:Y:S01]  /*f390*/  FFMA.FTZ R13, R13, R18.reuse, -R9.reuse ;  /* 0x000000120d0d7223 */ /* 0x180fe20000010809 */
[-CC-:B------:R-:W-:Y:S01]  /*f3a0*/  FFMA.FTZ R5, R5, R18.reuse, -R9.reuse ;  /* 0x0000001205057223 */ /* 0x180fe20000010809 */
[-CC-:B------:R-:W-:Y:S01]  /*f3b0*/  FFMA.FTZ R12, R12, R18.reuse, -R9.reuse ;  /* 0x000000120c0c7223 */ /* 0x180fe20000010809 */
[----:B------:R-:W1:Y:S01]  /*f3c0*/  MUFU.EX2 R169, R38 ;  /* 0x0000002600a97308 */ /* 0x000e620000000800 */
[-CC-:B------:R-:W-:Y:S01]  /*f3d0*/  FFMA.FTZ R8, R60, R18.reuse, -R9.reuse ;  /* 0x000000123c087223 */ /* 0x180fe20000010809 */
[-CC-:B------:R-:W-:Y:S01]  /*f3e0*/  FFMA.FTZ R43, R43, R18.reuse, -R9.reuse ;  /* 0x000000122b2b7223 */ /* 0x180fe20000010809 */
[----:B------:R-:W-:-:S05]  /*f3f0*/  FFMA.FTZ R41, R41, R18, -R9 ;  /* 0x0000001229297223 */ /* 0x000fca0000010809 */
[----:B------:R-:W-:Y:S08]  /*f400*/  MUFU.EX2 R39, R39 ;  /* 0x0000002700277308 */ /* 0x000ff00000000800 */
[----:B------:R-:W2:Y:S08]  /*f410*/  MUFU.EX2 R34, R34 ;  /* 0x0000002200227308 */ /* 0x000eb00000000800 */
[----:B------:R-:W-:Y:S08]  /*f420*/  MUFU.EX2 R170, R37 ;  /* 0x0000002500aa7308 */ /* 0x000ff00000000800 */
[----:B------:R0:W3:Y:S08]  /*f430*/  MUFU.EX2 R171, R32 ;  /* 0x0000002000ab7308 */ /* 0x0000f00000000800 */
[----:B------:R-:W4:Y:S01]  /*f440*/  MUFU.EX2 R36, R36 ;  /* 0x0000002400247308 */ /* 0x000f220000000800 */
[----:B0-----:R-:W-:-:S07]  /*f450*/  FADD.FTZ R32, R42, R11 ;  /* 0x0000000b2a207221 */ /* 0x001fce0000010000 */
[----:B------:R0:W-:Y:S08]  /*f460*/  MUFU.EX2 R182, R10 ;  /* 0x0000000a00b67308 */ /* 0x0001f00000000800 */
[----:B------:R-:W5:Y:S01]  /*f470*/  MUFU.EX2 R27, R27 ;  /* 0x0000001b001b7308 */ /* 0x000f620000000800 */
[----:B0-----:R-:W-:-:S04]  /*f480*/  FADD.FTZ R10, R40, R53 ;  /* 0x00000035280a7221 */ /* 0x001fc80000010000 */
[----:B-1----:R-:W-:Y:S01]  /*f490*/  FADD.FTZ R11, R169, R10 ;  /* 0x0000000aa90b7221 */ /* 0x002fe20000010000 */
[-C--:B------:R-:W-:Y:S02]  /*f4a0*/  FFMA.FTZ R10, R62, R18.reuse, -R9 ;  /* 0x000000123e0a7223 */ /* 0x080fe40000010809 */
[----:B------:R-:W0:Y:S01]  /*f4b0*/  MUFU.EX2 R35, R35 ;  /* 0x0000002300237308 */ /* 0x000e220000000800 */
[----:B--2---:R-:W-:Y:S01]  /*f4c0*/  FADD.FTZ R38, R34, R11 ;  /* 0x0000000b22267221 */ /* 0x004fe20000010000 */
[-CC-:B------:R-:W-:Y:S01]  /*f4d0*/  FFMA.FTZ R11, R64, R18.reuse, -R9.reuse ;  /* 0x00000012400b7223 */ /* 0x180fe20000010809 */
[----:B------:R-:W-:Y:S02]  /*f4e0*/  FFMA.FTZ R9, R15, R18, -R9 ;  /* 0x000000120f097223 */ /* 0x000fe40000010809 */
[----:B---3--:R-:W-:-:S03]  /*f4f0*/  FADD.FTZ R38, R171, R38 ;  /* 0x00000026ab267221 */ /* 0x008fc60000010000 */
[----:B------:R-:W-:Y:S08]  /*f500*/  MUFU.EX2 R37, R26 ;  /* 0x0000001a00257308 */ /* 0x000ff00000000800 */
[----:B------:R1:W2:Y:S08]  /*f510*/  MUFU.EX2 R26, R21 ;  /* 0x00000015001a7308 */ /* 0x0002b00000000800 */
[----:B------:R-:W3:Y:S01]  /*f520*/  MUFU.EX2 R33, R33 ;  /* 0x0000002100217308 */ /* 0x000ee20000000800 */
[----:B-1----:R-:W-:-:S04]  /*f530*/  FADD.FTZ R21, R39, R32 ;  /* 0x0000002027157221 */ /* 0x002fc80000010000 */
[----:B------:R-:W-:-:S03]  /*f540*/  FADD.FTZ R21, R170, R21 ;  /* 0x00000015aa157221 */ /* 0x000fc60000010000 */
[----:B------:R-:W-:Y:S01]  /*f550*/  MUFU.EX2 R20, R20 ;  /* 0x0000001400147308 */ /* 0x000fe20000000800 */
[----:B----4-:R-:W-:Y:S01]  /*f560*/  FADD.FTZ R44, R36, R21 ;  /* 0x00000015242c7221 */ /* 0x010fe20000010000 */
[----:B-----5:R-:W-:-:S03]  /*f570*/  FADD.FTZ R21, R27, R38 ;  /* 0x000000261b157221 */ /* 0x020fc60000010000 */
[----:B0-----:R-:W-:Y:S01]  /*f580*/  FADD.FTZ R44, R35, R44 ;  /* 0x0000002c232c7221 */ /* 0x001fe20000010000 */
[----:B--2---:R-:W-:Y:S02]  /*f590*/  FADD.FTZ R21, R26, R21 ;  /* 0x000000151a157221 */ /* 0x004fe40000010000 */
[----:B------:R3:W0:Y:S08]  /*f5a0*/  MUFU.EX2 R174, R31 ;  /* 0x0000001f00ae7308 */ /* 0x0006300000000800 */
[----:B------:R-:W1:Y:S01]  /*f5b0*/  MUFU.EX2 R13, R13 ;  /* 0x0000000d000d7308 */ /* 0x000e620000000800 */
[----:B---3--:R-:W-:-:S07]  /*f5c0*/  FADD.FTZ R31, R33, R44 ;  /* 0x0000002c211f7221 */ /* 0x008fce0000010000 */
[----:B------:R-:W2:Y:S01]  /*f5d0*/  MUFU.EX2 R30, R30 ;  /* 0x0000001e001e7308 */ /* 0x000ea20000000800 */
[----:B0-----:R-:W-:-:S07]  /*f5e0*/  FADD.FTZ R31, R174, R31 ;  /* 0x0000001fae1f7221 */ /* 0x001fce0000010000 */
[----:B------:R-:W-:Y:S08]  /*f5f0*/  MUFU.EX2 R5, R5 ;  /* 0x0000000500057308 */ /* 0x000ff00000000800 */
[----:B------:R-:W0:Y:S08]  /*f600*/  MUFU.EX2 R29, R29 ;  /* 0x0000001d001d7308 */ /* 0x000e300000000800 */
[----:B------:R-:W-:Y:S08]  /*f610*/  MUFU.EX2 R12, R12 ;  /* 0x0000000c000c7308 */ /* 0x000ff00000000800 */
[----:B------:R-:W3:Y:S08]  /*f620*/  MUFU.EX2 R28, R28 ;  /* 0x0000001c001c7308 */ /* 0x000ef00000000800 */
[----:B------:R4:W5:Y:S08]  /*f630*/  MUFU.EX2 R179, R8 ;  /* 0x0000000800b37308 */ /* 0x0009700000000800 */
[----:B------:R2:W5:Y:S01]  /*f640*/  MUFU.EX2 R32, R10 ;  /* 0x0000000a00207308 */ /* 0x0005620000000800 */
[----:B----4-:R-:W-:-:S04]  /*f650*/  FADD.FTZ R8, R20, R21 ;  /* 0x0000001514087221 */ /* 0x010fc80000010000 */
[----:B-1----:R-:W-:-:S03]  /*f660*/  FADD.FTZ R8, R13, R8 ;  /* 0x000000080d087221 */ /* 0x002fc60000010000 */
[----:B------:R-:W1:Y:S01]  /*f670*/  MUFU.EX2 R25, R25 ;  /* 0x0000001900197308 */ /* 0x000e620000000800 */
[----:B--2---:R-:W-:-:S04]  /*f680*/  FADD.FTZ R10, R30, R31 ;  /* 0x0000001f1e0a7221 */ /* 0x004fc80000010000 */
[----:B0-----:R-:W-:-:S03]  /*f690*/  FADD.FTZ R21, R29, R10 ;  /* 0x0000000a1d157221 */ /* 0x001fc60000010000 */
[----:B------:R0:W2:Y:S01]  /*f6a0*/  MUFU.EX2 R181, R11 ;  /* 0x0000000b00b57308 */ /* 0x0000a20000000800 */
[----:B---3--:R-:W-:-:S04]  /*f6b0*/  FADD.FTZ R10, R28, R21 ;  /* 0x000000151c0a7221 */ /* 0x008fc80000010000 */
[----:B------:R-:W-:-:S03]  /*f6c0*/  FADD.FTZ R10, R37, R10 ;  /* 0x0000000a250a7221 */ /* 0x000fc60000010000 */
[----:B------:R-:W3:Y:S01]  /*f6d0*/  MUFU.EX2 R24, R24 ;  /* 0x0000001800187308 */ /* 0x000ee20000000800 */
[----:B0-----:R-:W-:-:S04]  /*f6e0*/  FADD.FTZ R11, R5, R8 ;  /* 0x00000008050b7221 */ /* 0x001fc80000010000 */
[----:B------:R-:W-:-:S03]  /*f6f0*/  FADD.FTZ R8, R12, R11 ;  /* 0x0000000b0c087221 */ /* 0x000fc60000010000 */
[----:B------:R-:W0:Y:S01]  /*f700*/  MUFU.EX2 R38, R43 ;  /* 0x0000002b00267308 */ /* 0x000e220000000800 */
[----:B-----5:R-:W-:-:S04]  /*f710*/  FADD.FTZ R11, R179, R8 ;  /* 0x00000008b30b7221 */ /* 0x020fc80000010000 */
[----:B------:R-:W-:Y:S01]  /*f720*/  FADD.FTZ R8, R32, R11 ;  /* 0x0000000b20087221 */ /* 0x000fe20000010000 */
[----:B-1----:R-:W-:Y:S02]  /*f730*/  FADD.FTZ R11, R25, R10 ;  /* 0x0000000a190b7221 */ /* 0x002fe40000010000 */
[----:B------:R-:W1:Y:S01]  /*f740*/  MUFU.EX2 R41, R41 ;  /* 0x0000002900297308 */ /* 0x000e620000000800 */
[----:B--2---:R-:W-:Y:S01]  /*f750*/  FADD.FTZ R15, R181, R8 ;  /* 0x00000008b50f7221 */ /* 0x004fe20000010000 */
[----:B---3--:R-:W-:-:S04]  /*f760*/  FADD.FTZ R11, R24, R11 ;  /* 0x0000000b180b7221 */ /* 0x008fc80000010000 */
[----:B------:R-:W-:Y:S02]  /*f770*/  FADD.FTZ R10, R182, R11 ;  /* 0x0000000bb60a7221 */ /* 0x000fe40000010000 */
[----:B------:R-:W2:Y:S01]  /*f780*/  MUFU.EX2 R7, R7 ;  /* 0x0000000700077308 */ /* 0x000ea20000000800 */
[----:B0-----:R-:W-:-:S07]  /*f790*/  FADD.FTZ R8, R38, R15 ;  /* 0x0000000f26087221 */ /* 0x001fce0000010000 */
[----:B------:R-:W0:Y:S01]  /*f7a0*/  MUFU.EX2 R18, R9 ;  /* 0x0000000900127308 */ /* 0x000e220000000800 */
[----:B-1----:R-:W-:Y:S01]  /*f7b0*/  FADD.FTZ R11, R41, R8 ;  /* 0x00000008290b7221 */ /* 0x002fe20000010000 */
[----:B--2---:R-:W-:-:S05]  /*f7c0*/  FADD.FTZ R15, R7, R10 ;  /* 0x0000000a070f7221 */ /* 0x004fca0000010000 */
[----:B------:R-:W-:Y:S01]  /*f7d0*/  ST.E desc[UR36][R152.64+0x420], R15 ;  /* 0x0004200f98007985 */ /* 0x000fe2000c101924 */
[----:B0-----:R-:W-:-:S05]  /*f7e0*/  FADD.FTZ R21, R18, R11 ;  /* 0x0000000b12157221 */ /* 0x001fca0000010000 */
        /* <DEDUP_REMOVED lines=224> */
[----:B0-----:R-:W3:Y:S01]  /*105f0*/  LD.E R5, desc[UR36][R6.64] ;  /* 0x0000002406057980 */ /* 0x001ee2000c101900 */
[----:B------:R-:W-:Y:S01]  /*10600*/  LOP3.LUT R8, R17, 0xc, RZ, 0xfc, !PT ;  /* 0x0000000c11087812 */ /* 0x000fe200078efcff */
[----:B------:R-:W-:-:S02]  /*10610*/  IMAD.MOV.U32 R9, RZ, RZ, R19 ;  /* 0x000000ffff097224 */ /* 0x000fc400078e0013 */
[----:B---3--:R-:W-:-:S05]  /*10620*/  FMUL.FTZ R5, R14, R5 ;  /* 0x000000050e057220 */ /* 0x008fca0000410000 */
[----:B------:R0:W-:Y:S04]  /*10630*/  ST.E desc[UR36][R6.64], R5 ;  /* 0x0000000506007985 */ /* 0x0001e8000c101924 */
[----:B------:R-:W3:Y:S02]  /*10640*/  LD.E R11, desc[UR36][R8.64] ;  /* 0x00000024080b7980 */ /* 0x000ee4000c101900 */
[----:B---3--:R-:W-:-:S05]  /*10650*/  FMUL.FTZ R11, R14, R11 ;  /* 0x0000000b0e0b7220 */ /* 0x008fca0000410000 */
[----:B------:R3:W-:Y:S04]  /*10660*/  ST.E desc[UR36][R8.64], R11 ;  /* 0x0000000b08007985 */ /* 0x0007e8000c101924 */
[----:B------:R-:W4:Y:S04]  /*10670*/  LD.E R137, desc[UR36][R152.64+0x3fc] ;  /* 0x0003fc2498897980 */ /* 0x000f28000c101900 */
[----:B------:R-:W5:Y:S04]  /*10680*/  LD.E R13, desc[UR36][R152.64+0x218] ;  /* 0x00021824980d7980 */ /* 0x000f68000c101900 */
[----:B------:R-:W5:Y:S04]  /*10690*/  LD.E R15, desc[UR36][R152.64+0x21c] ;  /* 0x00021c24980f7980 */ /* 0x000f68000c101900 */
[----:B------:R-:W5:Y:S04]  /*106a0*/  LD.E R21, desc[UR36][R152.64+0x228] ;  /* 0x0002282498157980 */ /* 0x000f68000c101900 */
[----:B------:R-:W5:Y:S04]  /*106b0*/  LD.E R25, desc[UR36][R152.64+0x22c] ;  /* 0x00022c2498197980 */ /* 0x000f68000c101900 */
[----:B-1----:R-:W5:Y:S04]  /*106c0*/  LD.E R27, desc[UR36][R152.64+0x238] ;  /* 0x00023824981b7980 */ /* 0x002f68000c101900 */
[----:B--2---:R-:W2:Y:S04]  /*106d0*/  LD.E R29, desc[UR36][R152.64+0x23c] ;  /* 0x00023c24981d7980 */ /* 0x004ea8000c101900 */
[----:B0-----:R-:W2:Y:S04]  /*106e0*/  LD.E R5, desc[UR36][R152.64+0x248] ;  /* 0x0002482498057980 */ /* 0x001ea8000c101900 */
[----:B------:R-:W2:Y:S04]  /*106f0*/  LD.E R31, desc[UR36][R152.64+0x24c] ;  /* 0x00024c24981f7980 */ /* 0x000ea8000c101900 */
        /* <DEDUP_REMOVED lines=53> */
[----:B------:R-:W3:Y:S01]  /*10a50*/  LD.E R139, desc[UR36][R152.64+0x200] ;  /* 0x00020024988b7980 */ /* 0x000ee2000c101900 */
[C---:B----4-:R-:W-:Y:S01]  /*10a60*/  FMUL.FTZ R137, R14.reuse, R137 ;  /* 0x000000890e897220 */ /* 0x050fe20000410000 */
[C---:B-----5:R-:W-:Y:S01]  /*10a70*/  FMUL.FTZ R13, R14.reuse, R13 ;  /* 0x0000000d0e0d7220 */ /* 0x060fe20000410000 */
        /* <DEDUP_REMOVED lines=8> */
[C---:B---3--:R-:W-:Y:S01]  /*10b00*/  FMUL.FTZ R11, R14.reuse, R11 ;  /* 0x0000000b0e0b7220 */ /* 0x048fe20000410000 */
        /* <DEDUP_REMOVED lines=114> */
[----:B0-----:R-:W4:Y:S04]  /*11230*/  LD.E R13, desc[UR36][R18.64] ;  /* 0x00000024120d7980 */ /* 0x001f28000c101900 */
[----:B-1----:R-:W5:Y:S04]  /*11240*/  LD.E R5, desc[UR36][R152.64+0x1e8] ;  /* 0x0001e82498057980 */ /* 0x002f68000c101900 */
[----:B--2---:R-:W5:Y:S04]  /*11250*/  LD.E.64 R10, desc[UR36][R152.64+0xa8] ;  /* 0x0000a824980a7980 */ /* 0x004f68000c101b00 */
[----:B----4-:R0:W-:Y:S04]  /*11260*/  ST.E desc[UR36][R18.64], R13 ;  /* 0x0000000d12007985 */ /* 0x0101e8000c101924 */
[----:B------:R-:W2:Y:S04]  /*11270*/  LD.E R15, desc[UR36][R6.64] ;  /* 0x00000024060f7980 */ /* 0x000ea8000c101900 */
[----:B--2---:R1:W-:Y:S04]  /*11280*/  ST.E desc[UR36][R6.64], R15 ;  /* 0x0000000f06007985 */ /* 0x0043e8000c101924 */
[----:B------:R-:W2:Y:S04]  /*11290*/  LD.E R21, desc[UR36][R8.64] ;  /* 0x0000002408157980 */ /* 0x000ea8000c101900 */
[----:B--2---:R2:W-:Y:S04]  /*112a0*/  ST.E desc[UR36][R8.64], R21 ;  /* 0x0000001508007985 */ /* 0x0045e8000c101924 */
[----:B------:R-:W4:Y:S04]  /*112b0*/  LD.E R25, desc[UR36][R152.64+0x210] ;  /* 0x0002102498197980 */ /* 0x000f28000c101900 */
[----:B------:R-:W5:Y:S04]  /*112c0*/  LD.E R27, desc[UR36][R152.64+0x214] ;  /* 0x00021424981b7980 */ /* 0x000f68000c101900 */
[----:B------:R-:W5:Y:S04]  /*112d0*/  LD.E R29, desc[UR36][R152.64+0x218] ;  /* 0x00021824981d7980 */ /* 0x000f68000c101900 */
[----:B------:R-:W5:Y:S04]  /*112e0*/  LD.E R31, desc[UR36][R152.64+0x21c] ;  /* 0x00021c24981f7980 */ /* 0x000f68000c101900 */
[----:B------:R-:W5:Y:S04]  /*112f0*/  LD.E R33, desc[UR36][R152.64+0x220] ;  /* 0x0002202498217980 */ /* 0x000f68000c101900 */
[----:B---3--:R-:W3:Y:S04]  /*11300*/  LD.E R35, desc[UR36][R152.64+0x224] ;  /* 0x0002242498237980 */ /* 0x008ee8000c101900 */
[----:B0-----:R-:W3:Y:S04]  /*11310*/  LD.E R13, desc[UR36][R152.64+0x228] ;  /* 0x00022824980d7980 */ /* 0x001ee8000c101900 */
[----:B------:R-:W3:Y:S04]  /*11320*/  LD.E R37, desc[UR36][R152.64+0x22c] ;  /* 0x00022c2498257980 */ /* 0x000ee8000c101900 */
[----:B-1----:R-:W3:Y:S04]  /*11330*/  LD.E R15, desc[UR36][R152.64+0x230] ;  /* 0x00023024980f7980 */ /* 0x002ee8000c101900 */
[----:B------:R-:W3:Y:S04]  /*11340*/  LD.E R39, desc[UR36][R152.64+0x234] ;  /* 0x0002342498277980 */ /* 0x000ee8000c101900 */
        /* <DEDUP_REMOVED lines=114> */
[----:B----4-:R-:W-:Y:S04]  /*11a70*/  ST.E desc[UR36][R152.64+0x210], R25 ;  /* 0x0002101998007985 */ /* 0x010fe8000c101924 */
[----:B-----5:R-:W-:Y:S04]  /*11a80*/  ST.E desc[UR36][R152.64+0x214], R27 ;  /* 0x0002141b98007985 */ /* 0x020fe8000c101924 */
        /* <DEDUP_REMOVED lines=1060> */
.L_x_3254:
[----:B------:R-:W-:Y:S05]  /*15cd0*/  BSYNC B0 ;  /* 0x0000000000007941 */ /* 0x000fea0003800000 */
.L_x_3253:
[C---:B------:R-:W-:Y:S01]  /*15ce0*/  ISETP.GT.AND P0, PT, R0.reuse, R4, PT ;  /* 0x000000040000720c */ /* 0x040fe20003f04270 */
[----:B------:R-:W-:-:S12]  /*15cf0*/  VIADD R0, R0, 0xffffffff ;  /* 0xffffffff00007836 */ /* 0x000fd80000000000 */
[----:B------:R-:W-:Y:S05]  /*15d00*/  @P0 BRA `(.L_x_3255) ;  /* 0xffffff5400d00947 */ /* 0x000fea000383ffff */
[----:B01----:R-:W2:Y:S02]  /*15d10*/  LDL R5, [R1+0x70] ;  /* 0x0000700001057983 */ /* 0x003ea40000100800 */
[----:B--2---:R-:W-:-:S07]  /*15d20*/  IMAD.SHL.U32 R5, R5, 0x40, RZ ;  /* 0x0000004005057824 */ /* 0x004fce00078e00ff */
.L_x_3226:
        /* <DEDUP_REMOVED lines=23> */
.L_x_3258:
[----:B------:R-:W-:-:S13]  /*15ea0*/  ISETP.NE.AND P0, PT, R8, 0x1, PT ;  /* 0x000000010800780c */ /* 0x000fda0003f05270 */
[----:B------:R-:W0:Y:S02]  /*15eb0*/  @P0 LDC.64 R6, c[0x0][0xae0] ;  /* 0x0002b800ff060b82 */ /* 0x000e240000000a00 */
[----:B0-----:R-:W-:-:S05]  /*15ec0*/  @P0 IMAD.HI.U32 R6, R5, R6, RZ ;  /* 0x0000000605060227 */ /* 0x001fca00078e00ff */
[----:B------:R-:W-:-:S07]  /*15ed0*/  @P0 SHF.R.U32.HI R5, RZ, R7, R6 ;  /* 0x00000007ff050219 */ /* 0x000fce0000011606 */
.L_x_3259:
[----:B------:R-:W-:Y:S05]  /*15ee0*/  BSYNC B0 ;  /* 0x0000000000007941 */ /* 0x000fea0003800000 */
.L_x_3257:
[----:B------:R-:W-:-:S05]  /*15ef0*/  IMAD R5, R5, R8, RZ ;  /* 0x0000000805057224 */ /* 0x000fca00078e02ff */
[----:B------:R-:W-:-:S07]  /*15f00*/  VIMNMX R4, R4, R5, !PT ;  /* 0x0000000504047248 */ /* 0x000fce0007fe0100 */
.L_x_3256:
[----:B------:R-:W-:-:S05]  /*15f10*/  VIADD R4, R4, 0x3f ;  /* 0x0000003f04047836 */ /* 0x000fca0000000000 */
[----:B------:R-:W-:-:S04]  /*15f20*/  SHF.R.S32.HI R5, RZ, 0x1f, R4 ;  /* 0x0000001fff057819 */ /* 0x000fc80000011404 */
[----:B------:R-:W-:-:S04]  /*15f30*/  LEA.HI R5, R5, R4, RZ, 0x6 ;  /* 0x0000000405057211 */ /* 0x000fc800078f30ff */
[----:B------:R-:W-:-:S04]  /*15f40*/  SHF.R.S32.HI R4, RZ, 0x6, R5 ;  /* 0x00000006ff047819 */ /* 0x000fc80000011405 */
[----:B------:R-:W-:-:S04]  /*15f50*/  VIMNMX3 R4, RZ, UR48, R4, !PT ;  /* 0x00000030ff047c0f */ /* 0x000fc8000f800104 */
[----:B------:R-:W-:-:S13]  /*15f60*/  ISETP.GE.AND P0, PT, R0, R4, PT ;  /* 0x000000040000720c */ /* 0x000fda0003f06270 */
[----:B------:R-:W-:Y:S05]  /*15f70*/  @!P0 BRA `(.L_x_3260) ;  /* 0x00000098009c8947 */ /* 0x000fea0003800000 */
.L_x_3279:
        /* <DEDUP_REMOVED lines=23> */
.L_x_3262:
[----:B------:R-:W-:Y:S05]  /*160f0*/  BSYNC B0 ;  /* 0x0000000000007941 */ /* 0x000fea0003800000 */
.L_x_3261:
        /* <DEDUP_REMOVED lines=13> */
.L_x_3264:
[----:B------:R-:W-:Y:S05]  /*161d0*/  BSYNC B0 ;  /* 0x0000000000007941 */ /* 0x000fea0003800000 */
.L_x_3263:
        /* <DEDUP_REMOVED lines=8> */
.L_x_3266:
[----:B------:R-:W-:Y:S05]  /*16260*/  BSYNC B0 ;  /* 0x0000000000007941 */ /* 0x000fea0003800000 */
.L_x_3265:
        /* <DEDUP_REMOVED lines=62> */
.L_x_3269:
[----:B------:R-:W-:Y:S05]  /*16650*/  BSYNC B0 ;  /* 0x0000000000007941 */ /* 0x000fea0003800000 */
.L_x_3268:
        /* <DEDUP_REMOVED lines=13> */
.L_x_3271:
[----:B------:R-:W-:Y:S05]  /*16730*/  BSYNC B0 ;  /* 0x0000000000007941 */ /* 0x000fea0003800000 */
.L_x_3270:
        /* <DEDUP_REMOVED lines=8> */
.L_x_3273:
[----:B------:R-:W-:Y:S05]  /*167c0*/  BSYNC B0 ;  /* 0x0000000000007941 */ /* 0x000fea0003800000 */
.L_x_3272:
        /* <DEDUP_REMOVED lines=467> */
[----:B------:R-:W0:Y:S04]  /*18500*/  LD.E.64 R6, desc[UR36][R152.64+0x410] ;  /* 0x0004102498067980 */ /* 0x000e28000c101b00 */
[----:B--2---:R-:W2:Y:S02]  /*18510*/  LD.E R8, desc[UR36][R14.64] ;  /* 0x000000240e087980 */ /* 0x004ea4000c101900 */
[-C--:B--2---:R-:W-:Y:S01]  /*18520*/  FMUL.FTZ R11, R24, R8.reuse ;  /* 0x00000008180b7220 */ /* 0x084fe20000410000 */
[-C--:B------:R-:W-:Y:S01]  /*18530*/  FMUL.FTZ R10, R25, R8.reuse ;  /* 0x00000008190a7220 */ /* 0x080fe20000410000 */
[-C--:B------:R-:W-:Y:S01]  /*18540*/  FMUL.FTZ R13, R27, R8.reuse ;  /* 0x000000081b0d7220 */ /* 0x080fe20000410000 */
[----:B------:R-:W-:-:S03]  /*18550*/  FMUL.FTZ R27, R28, R8 ;  /* 0x000000081c1b7220 */ /* 0x000fc60000410000 */
[----:B------:R-:W0:Y:S01]  /*18560*/  MUFU.TANH R11, R11 ;  /* 0x0000000b000b7308 */ /* 0x000e220000002400 */
[-C--:B------:R-:W-:Y:S01]  /*18570*/  FMUL.FTZ R28, R29, R8.reuse ;  /* 0x000000081d1c7220 */ /* 0x080fe20000410000 */
[----:B------:R-:W-:-:S06]  /*18580*/  FMUL.FTZ R56, R32, R8 ;  /* 0x0000000820387220 */ /* 0x000fcc0000410000 */
[----:B------:R-:W2:Y:S01]  /*18590*/  MUFU.TANH R10, R10 ;  /* 0x0000000a000a7308 */ /* 0x000ea20000002400 */
[----:B------:R-:W-:-:S07]  /*185a0*/  FMUL.FTZ R33, R33, R8 ;  /* 0x0000000821217220 */ /* 0x000fce0000410000 */
[----:B------:R-:W3:Y:S01]  /*185b0*/  MUFU.TANH R27, R27 ;  /* 0x0000001b001b7308 */ /* 0x000ee20000002400 */
[----:B0-----:R-:W-:Y:S01]  /*185c0*/  FMNMX.FTZ R9, R11, R6, !PT ;  /* 0x000000060b097209 */ /* 0x001fe20007810000 */
[----:B------:R-:W-:-:S06]  /*185d0*/  FMUL.FTZ R57, R36, R8 ;  /* 0x0000000824397220 */ /* 0x000fcc0000410000 */
        /* <DEDUP_REMOVED lines=25> */
[-C--:B------:R-:W-:Y:S01]  /*18770*/  FMUL.FTZ R52, R52, R8.reuse ;  /* 0x0000000834347220 */ /* 0x080fe20000410000 */
[----:B------:R-:W-:Y:S01]  /*18780*/  FMUL.FTZ R12, R26, R8 ;  /* 0x000000081a0c7220 */ /* 0x000fe20000410000 */
[----:B0-----:R-:W-:-:S05]  /*18790*/  FMNMX.FTZ R30, R60, R30, !PT ;  /* 0x0000001e3c1e7209 */ /* 0x001fca0007810000 */
[----:B------:R-:W0:Y:S01]  /*187a0*/  MUFU.TANH R48, R48 ;  /* 0x0000003000307308 */ /* 0x000e220000002400 */
[----:B------:R-:W-:Y:S01]  /*187b0*/  FMUL.FTZ R53, R53, R8 ;  /* 0x0000000835357220 */ /* 0x000fe20000410000 */
[----:B--2---:R-:W-:-:S06]  /*187c0*/  FMNMX.FTZ R30, R62, R30, !PT ;  /* 0x0000001e3e1e7209 */ /* 0x004fcc0007810000 */
[----:B------:R-:W2:Y:S01]  /*187d0*/  MUFU.TANH R66, R49 ;  /* 0x0000003100427308 */ /* 0x000ea20000002400 */
[----:B---3--:R-:W-:-:S07]  /*187e0*/  FMNMX.FTZ R30, R64, R30, !PT ;  /* 0x0000001e401e7209 */ /* 0x008fce0007810000 */
[----:B------:R-:W3:Y:S01]  /*187f0*/  MUFU.TANH R52, R52 ;  /* 0x0000003400347308 */ /* 0x000ee20000002400 */
[----:B------:R-:W-:-:S07]  /*18800*/  FMUL.FTZ R15, R31, R8 ;  /* 0x000000081f0f7220 */ /* 0x000fce0000410000 */
[----:B------:R-:W4:Y:S01]  /*18810*/  MUFU.TANH R12, R12 ;  /* 0x0000000c000c7308 */ /* 0x000f220000002400 */
[----:B0-----:R-:W-:-:S07]  /*18820*/  FMNMX.FTZ R30, R48, R30, !PT ;  /* 0x0000001e301e7209 */ /* 0x001fce0007810000 */
[----:B------:R-:W0:Y:S01]  /*18830*/  MUFU.TANH R68, R53 ;  /* 0x0000003500447308 */ /* 0x000e220000002400 */
[----:B-1----:R-:W-:-:S07]  /*18840*/  FMUL.FTZ R20, R34, R8 ;  /* 0x0000000822147220 */ /* 0x002fce0000410000 */
[----:B------:R-:W1:Y:S01]  /*18850*/  MUFU.TANH R13, R13 ;  /* 0x0000000d000d7308 */ /* 0x000e620000002400 */
[----:B--2---:R-:W-:Y:S01]  /*18860*/  FMNMX.FTZ R9, R66, R30, !PT ;  /* 0x0000001e42097209 */ /* 0x004fe20007810000 */
[----:B------:R-:W-:-:S06]  /*18870*/  FMUL.FTZ R21, R35, R8 ;  /* 0x0000000823157220 */ /* 0x000fcc0000410000 */
[----:B------:R-:W2:Y:S01]  /*18880*/  MUFU.TANH R14, R14 ;  /* 0x0000000e000e7308 */ /* 0x000ea20000002400 */
[----:B---3--:R-:W-:Y:S01]  /*18890*/  FMNMX.FTZ R29, R52, R9, !PT ;  /* 0x00000009341d7209 */ /* 0x008fe20007810000 */
[----:B------:R-:W-:Y:S01]  /*188a0*/  FMUL.FTZ R24, R38, R8 ;  /* 0x0000000826187220 */ /* 0x000fe20000410000 */
[----:B----4-:R-:W-:-:S05]  /*188b0*/  FMNMX.FTZ R30, R12, R7, !PT ;  /* 0x000000070c1e7209 */ /* 0x010fca0007810000 */
[----:B------:R-:W3:Y:S01]  /*188c0*/  MUFU.TANH R15, R15 ;  /* 0x0000000f000f7308 */ /* 0x000ee20000002400 */
[----:B0-----:R-:W-:Y:S01]  /*188d0*/  FMNMX.FTZ R29, R68, R29, !PT ;  /* 0x0000001d441d7209 */ /* 0x001fe20007810000 */
[----:B------:R-:W-:Y:S01]  /*188e0*/  FMUL.FTZ R25, R39, R8 ;  /* 0x0000000827197220 */ /* 0x000fe20000410000 */
[----:B-1----:R-:W-:-:S05]  /*188f0*/  FMNMX.FTZ R9, R13, R30, !PT ;  /* 0x0000001e0d097209 */ /* 0x002fca0007810000 */
[----:B------:R-:W0:Y:S01]  /*18900*/  MUFU.TANH R20, R20 ;  /* 0x0000001400147308 */ /* 0x000e220000002400 */
[----:B--2---:R-:W-:Y:S01]  /*18910*/  FMNMX.FTZ R30, R14, R9, !PT ;  /* 0x000000090e1e7209 */ /* 0x004fe20007810000 */
[----:B------:R-:W1:Y:S06]  /*18920*/  SHFL.BFLY PT, R40, R29, 0x2, 0x1f ;  /* 0x0c401f001d287f89 */ /* 0x000e6c00000e0000 */
        /* <DEDUP_REMOVED lines=19> */
[----:B-1----:R-:W-:Y:S01]  /*18a60*/  FMNMX.FTZ R40, R29, R40, !PT ;  /* 0x000000281d287209 */ /* 0x002fe20007810000 */
[----:B------:R-:W-:Y:S01]  /*18a70*/  FMUL.FTZ R32, R54, R8 ;  /* 0x0000000836207220 */ /* 0x000fe20000410000 */
[----:B---3--:R-:W-:-:S05]  /*18a80*/  FMNMX.FTZ R30, R36, R9, !PT ;  /* 0x00000009241e7209 */ /* 0x008fca0007810000 */
[----:B------:R-:W1:Y:S01]  /*18a90*/  MUFU.TANH R35, R35 ;  /* 0x0000002300237308 */ /* 0x000e620000002400 */
[----:B------:R-:W3:Y:S01]  /*18aa0*/  SHFL.BFLY PT, R43, R40, 0x1, 0x1f ;  /* 0x0c201f00282b7f89 */ /* 0x000ee200000e0000 */
[----:B------:R-:W-:Y:S01]  /*18ab0*/  FMUL.FTZ R31, R55, R8 ;  /* 0x00000008371f7220 */ /* 0x000fe20000410000 */
[----:B0-----:R-:W-:-:S05]  /*18ac0*/  FMNMX.FTZ R9, R39, R30, !PT ;  /* 0x0000001e27097209 */ /* 0x001fca0007810000 */
[----:B------:R-:W0:Y:S01]  /*18ad0*/  MUFU.TANH R34, R34 ;  /* 0x0000002200227308 */ /* 0x000e220000002400 */
[----:B--2---:R-:W-:-:S07]  /*18ae0*/  FMNMX.FTZ R8, R38, R9, !PT ;  /* 0x0000000926087209 */ /* 0x004fce0007810000 */
[----:B------:R-:W2:Y:S01]  /*18af0*/  MUFU.TANH R32, R32 ;  /* 0x0000002000207308 */ /* 0x000ea20000002400 */
[----:B-1----:R-:W-:-:S07]  /*18b00*/  FMNMX.FTZ R9, R35, R8, !PT ;  /* 0x0000000823097209 */ /* 0x002fce0007810000 */
[----:B------:R-:W1:Y:S01]  /*18b10*/  MUFU.TANH R31, R31 ;  /* 0x0000001f001f7308 */ /* 0x000e620000002400 */
[----:B0-----:R-:W-:Y:S02]  /*18b20*/  FMNMX.FTZ R9, R34, R9, !PT ;  /* 0x0000000922097209 */ /* 0x001fe40007810000 */
[----:B------:R-:W-:Y:S02]  /*18b30*/  IADD3 R8, P1, R2, 0x410, RZ ;  /* 0x0000041002087810 */ /* 0x000fe40007f3e0ff */
[----:B--2---:R-:W-:-:S03]  /*18b40*/  FMNMX.FTZ R30, R32, R9, !PT ;  /* 0x00000009201e7209 */ /* 0x004fc60007810000 */
[----:B------:R-:W-:Y:S01]  /*18b50*/  IMAD.X R9, RZ, RZ, R16, P1 ;  /* 0x000000ffff097224 */ /* 0x000fe200008e0610 */
[----:B------:R-:W-:Y:S02]  /*18b60*/  LOP3.LUT R8, R8, 0x4, RZ, 0xfc, !PT ;  /* 0x0000000408087812 */ /* 0x000fe400078efcff */
[----:B---3--:R-:W-:Y:S02]  /*18b70*/  FMNMX.FTZ R43, R40, R43, !PT ;  /* 0x0000002b282b7209 */ /* 0x008fe40007810000 */
[----:B-1----:R-:W-:Y:S01]  /*18b80*/  FMNMX.FTZ R41, R31, R30, !PT ;  /* 0x0000001e1f297209 */ /* 0x002fe20007810000 */
        /* <DEDUP_REMOVED lines=37> */
.L_x_3276:
[----:B------:R-:W-:Y:S05]  /*18de0*/  BSYNC B0 ;  /* 0x0000000000007941 */ /* 0x000fea0003800000 */
.L_x_3275:
        /* <DEDUP_REMOVED lines=18> */
[-CC-:B------:R-:W-:Y:S01]  /*18f10*/  FFMA.FTZ R13, R13, R44.reuse, -R45.reuse ;  /* 0x0000002c0d0d7223 */ /* 0x180fe2000001082d */
[-C--:B------:R-:W-:Y:S01]  /*18f20*/  FFMA.FTZ R14, R14, R44.reuse, -R45 ;  /* 0x0000002c0e0e7223 */ /* 0x080fe2000001082d */
[----:B------:R-:W4:Y:S01]  /*18f30*/  MUFU.EX2 R11, R11 ;  /* 0x0000000b000b7308 */ /* 0x000f220000000800 */
[-C--:B------:R-:W-:Y:S01]  /*18f40*/  FFMA.FTZ R28, R28, R44.reuse, -R5 ;  /* 0x0000002c1c1c7223 */ /* 0x080fe20000010805 */
[-C--:B------:R-:W-:Y:S01]  /*18f50*/  FFMA.FTZ R15, R15, R44.reuse, -R45 ;  /* 0x0000002c0f0f7223 */ /* 0x080fe2000001082d */
[-CC-:B------:R-:W-:Y:S01]  /*18f60*/  FFMA.FTZ R6, R58, R44.reuse, -R5.reuse ;  /* 0x0000002c3a067223 */ /* 0x180fe20000010805 */
[-C--:B------:R-:W-:Y:S01]  /*18f70*/  FFMA.FTZ R56, R56, R44.reuse, -R5 ;  /* 0x0000002c38387223 */ /* 0x080fe20000010805 */
[-C--:B------:R-:W-:Y:S01]  /*18f80*/  FFMA.FTZ R20, R20, R44.reuse, -R45 ;  /* 0x0000002c14147223 */ /* 0x080fe2000001082d */
[-CC-:B------:R-:W-:Y:S01]  /*18f90*/  FFMA.FTZ R7, R60, R44.reuse, -R5.reuse ;  /* 0x0000002c3c077223 */ /* 0x180fe20000010805 */
[-C--:B------:R-:W-:Y:S01]  /*18fa0*/  FFMA.FTZ R33, R33, R44.reuse, -R5 ;  /* 0x0000002c21217223 */ /* 0x080fe20000010805 */
[----:B------:R-:W5:Y:S01]  /*18fb0*/  MUFU.EX2 R12, R12 ;  /* 0x0000000c000c7308 */ /* 0x000f620000000800 */
[-C--:B------:R-:W-:Y:S01]  /*18fc0*/  FFMA.FTZ R21, R21, R44.reuse, -R45 ;  /* 0x0000002c15157223 */ /* 0x080fe2000001082d */
[-CC-:B------:R-:W-:Y:S01]  /*18fd0*/  FFMA.FTZ R8, R62, R44.reuse, -R5.reuse ;  /* 0x0000002c3e087223 */ /* 0x180fe20000010805 */
[-C--:B------:R-:W-:Y:S01]  /*18fe0*/  FFMA.FTZ R57, R57, R44.reuse, -R5 ;  /* 0x0000002c39397223 */ /* 0x080fe20000010805 */
[-C--:B------:R-:W-:Y:S01]  /*18ff0*/  FFMA.FTZ R24, R24, R44.reuse, -R45 ;  /* 0x0000002c18187223 */ /* 0x080fe2000001082d */
[-C--:B------:R-:W-:Y:S01]  /*19000*/  FFMA.FTZ R9, R64, R44.reuse, -R5 ;  /* 0x0000002c40097223 */ /* 0x080fe20000010805 */
[-C--:B------:R-:W-:Y:S01]  /*19010*/  FFMA.FTZ R25, R25, R44.reuse, -R45 ;  /* 0x0000002c19197223 */ /* 0x080fe2000001082d */
[-C--:B------:R-:W-:Y:S01]  /*19020*/  FFMA.FTZ R37, R37, R44.reuse, -R5 ;  /* 0x0000002c25257223 */ /* 0x080fe20000010805 */
[----:B------:R-:W1:Y:S01]  /*19030*/  MUFU.EX2 R10, R10 ;  /* 0x0000000a000a7308 */ /* 0x000e620000000800 */
[-CC-:B------:R-:W-:Y:S01]  /*19040*/  FFMA.FTZ R26, R26, R44.reuse, -R45.reuse ;  /* 0x0000002c1a1a7223 */ /* 0x180fe2000001082d */
[-CC-:B------:R-:W-:Y:S01]  /*19050*/  FFMA.FTZ R36, R36, R44.reuse, -R45.reuse ;  /* 0x0000002c24247223 */ /* 0x180fe2000001082d */
[-CC-:B------:R-:W-:Y:S01]  /*19060*/  FFMA.FTZ R39, R39, R44.reuse, -R45.reuse ;  /* 0x0000002c27277223 */ /* 0x180fe2000001082d */
[-C--:B------:R-:W-:Y:S01]  /*19070*/  FFMA.FTZ R38, R38, R44.reuse, -R45 ;  /* 0x0000002c26267223 */ /* 0x080fe2000001082d */
[-C--:B------:R-:W-:Y:S01]  /*19080*/  FFMA.FTZ R40, R48, R44.reuse, -R5 ;  /* 0x0000002c30287223 */ /* 0x080fe20000010805 */
[-CC-:B------:R-:W-:Y:S01]  /*19090*/  FFMA.FTZ R35, R35, R44.reuse, -R45.reuse ;  /* 0x0000002c23237223 */ /* 0x180fe2000001082d */
[-CC-:B------:R-:W-:Y:S01]  /*190a0*/  FFMA.FTZ R34, R34, R44.reuse, -R45.reuse ;  /* 0x0000002c22227223 */ /* 0x180fe2000001082d */
[----:B------:R-:W2:Y:S01]  /*190b0*/  MUFU.EX2 R13, R13 ;  /* 0x0000000d000d7308 */ /* 0x000ea20000000800 */
[-CC-:B------:R-:W-:Y:S01]  /*190c0*/  FFMA.FTZ R32, R32, R44.reuse, -R45.reuse ;  /* 0x0000002c20207223 */ /* 0x180fe2000001082d */
[----:B------:R-:W-:-:S06]  /*190d0*/  FFMA.FTZ R31, R31, R44, -R45 ;  /* 0x0000002c1f1f7223 */ /* 0x000fcc000001082d */
[----:B------:R-:W-:Y:S08]  /*190e0*/  MUFU.EX2 R27, R27 ;  /* 0x0000001b001b7308 */ /* 0x000ff00000000800 */
[----:B------:R-:W3:Y:S08]  /*190f0*/  MUFU.EX2 R14, R14 ;  /* 0x0000000e000e7308 */ /* 0x000ef00000000800 */
[----:B------:R-:W-:Y:S08]  /*19100*/  MUFU.EX2 R28, R28 ;  /* 0x0000001c001c7308 */ /* 0x000ff00000000800 */
[----:B------:R0:W-:Y:S08]  /*19110*/  MUFU.EX2 R176, R6 ;  /* 0x0000000600b07308 */ /* 0x0001f00000000800 */
[----:B------:R-:W3:Y:S01]  /*19120*/  MUFU.EX2 R15, R15 ;  /* 0x0000000f000f7308 */ /* 0x000ee20000000800 */
[----:B0-----:R-:W-:-:S07]  /*19130*/  FFMA.FTZ R6, R52, R44, -R5 ;  /* 0x0000002c34067223 */ /* 0x001fce0000010805 */
[----:B------:R-:W-:Y:S08]  /*19140*/  MUFU.EX2 R56, R56 ;  /* 0x0000003800387308 */ /* 0x000ff00000000800 */
[----:B------:R4:W-:Y:S08]  /*19150*/  MUFU.EX2 R41, R7 ;  /* 0x0000000700297308 */ /* 0x0009f00000000800 */
[----:B------:R5:W-:Y:S01]  /*19160*/  MUFU.EX2 R182, R6 ;  /* 0x0000000600b67308 */ /* 0x000be20000000800 */
[----:B----4-:R-:W-:-:S07]  /*19170*/  FADD.FTZ R7, R11, R46 ;  /* 0x0000002e0b077221 */ /* 0x010fce0000010000 */
[----:B------:R-:W0:Y:S01]  /*19180*/  MUFU.EX2 R20, R20 ;  /* 0x0000001400147308 */ /* 0x000e220000000800 */
[----:B-----5:R-:W-:-:S07]  /*19190*/  FADD.FTZ R6, R12, R47 ;  /* 0x0000002f0c067221 */ /* 0x020fce0000010000 */
[----:B------:R-:W-:Y:S08]  /*191a0*/  MUFU.EX2 R33, R33 ;  /* 0x0000002100217308 */ /* 0x000ff00000000800 */
[----:B------:R1:W-:Y:S08]  /*191b0*/  MUFU.EX2 R178, R8 ;  /* 0x0000000800b27308 */ /* 0x0003f00000000800 */
[----:B------:R-:W4:Y:S01]  /*191c0*/  MUFU.EX2 R21, R21 ;  /* 0x0000001500157308 */ /* 0x000f220000000800 */
[----:B-1----:R-:W-:Y:S01]  /*191d0*/  FADD.FTZ R8, R10, R7 ;  /* 0x000000070a087221 */ /* 0x002fe20000010000 */
[----:B--2---:R-:W-:-:S04]  /*191e0*/  FADD.FTZ R7, R13, R6 ;  /* 0x000000060d077221 */ /* 0x004fc80000010000 */
[----:B---3--:R-:W-:Y:S02]  /*191f0*/  FADD.FTZ R6, R14, R7 ;  /* 0x000000070e067221 */ /* 0x008fe40000010000 */
[----:B------:R-:W1:Y:S02]  /*19200*/  MUFU.EX2 R57, R57 ;  /* 0x0000003900397308 */ /* 0x000e640000000800 */
[----:B------:R-:W-:-:S06]  /*19210*/  FADD.FTZ R7, R15, R6 ;  /* 0x000000060f077221 */ /* 0x000fcc0000010000 */
[----:B------:R2:W-:Y:S08]  /*19220*/  MUFU.EX2 R43, R9 ;  /* 0x00000009002b7308 */ /* 0x0005f00000000800 */
[----:B------:R-:W3:Y:S01]  /*19230*/  MUFU.EX2 R24, R24 ;  /* 0x0000001800187308 */ /* 0x000ee20000000800 */
[----:B--2---:R-:W-:Y:S01]  /*19240*/  FADD.FTZ R9, R27, R8 ;  /* 0x000000081b097221 */ /* 0x004fe20000010000 */
[----:B0-----:R-:W-:-:S03]  /*19250*/  FADD.FTZ R8, R20, R7 ;  /* 0x0000000714087221 */ /* 0x001fc60000010000 */
[----:B------:R-:W-:Y:S01]  /*19260*/  FADD.FTZ R9, R28, R9 ;  /* 0x000000091c097221 */ /* 0x000fe20000010000 */
[----:B----4-:R-:W-:Y:S02]  /*19270*/  FADD.FTZ R7, R21, R8 ;  /* 0x0000000815077221 */ /* 0x010fe40000010000 */
[----:B------:R0:W2:Y:S01]  /*19280*/  MUFU.EX2 R174, R37 ;  /* 0x0000002500ae7308 */ /* 0x0000a20000000800 */
[----:B------:R-:W-:-:S04]  /*19290*/  FADD.FTZ R6, R56, R9 ;  /* 0x0000000938067221 */ /* 0x000fc80000010000 */
[----:B------:R-:W-:-:S03]  /*192a0*/  FADD.FTZ R6, R33, R6 ;  /* 0x0000000621067221 */ /* 0x000fc60000010000 */
[----:B------:R-:W4:Y:S01]  /*192b0*/  MUFU.EX2 R25, R25 ;  /* 0x0000001900197308 */ /* 0x000f220000000800 */
[----:B-1----:R-:W-:Y:S01]  /*192c0*/  FADD.FTZ R9, R57, R6 ;  /* 0x0000000639097221 */ /* 0x002fe20000010000 */
[----:B---3--:R-:W-:Y:S01]  /*192d0*/  FADD.FTZ R6, R24, R7 ;  /* 0x0000000718067221 */ /* 0x008fe20000010000 */
[-CC-:B0-----:R-:W-:Y:S01]  /*192e0*/  FFMA.FTZ R37, R66, R44.reuse, -R5.reuse ;  /* 0x0000002c42257223 */ /* 0x181fe20000010805 */
[----:B------:R-:W-:-:S04]  /*192f0*/  FFMA.FTZ R5, R68, R44, -R5 ;  /* 0x0000002c44057223 */ /* 0x000fc80000010805 */
[----:B------:R-:W0:Y:S01]  /*19300*/  MUFU.EX2 R26, R26 ;  /* 0x0000001a001a7308 */ /* 0x000e220000000800 */
[----:B--2---:R-:W-:-:S07]  /*19310*/  FADD.FTZ R9, R174, R9 ;  /* 0x00000009ae097221 */ /* 0x004fce0000010000 */
[----:B------:R-:W1:Y:S01]  /*19320*/  MUFU.EX2 R177, R36 ;  /* 0x0000002400b17308 */ /* 0x000e620000000800 */
[----:B----4-:R-:W-:Y:S01]  /*19330*/  FADD.FTZ R7, R25, R6 ;  /* 0x0000000619077221 */ /* 0x010fe20000010000 */
[----:B------:R-:W-:-:S06]  /*19340*/  FADD.FTZ R6, R176, R9 ;  /* 0x00000009b0067221 */ /* 0x000fcc0000010000 */
[----:B------:R-:W2:Y:S01]  /*19350*/  MUFU.EX2 R39, R39 ;  /* 0x0000002700277308 */ /* 0x000ea20000000800 */
[----:B0-----:R-:W-:Y:S01]  /*19360*/  FADD.FTZ R8, R26, R7 ;  /* 0x000000071a087221 */ /* 0x001fe20000010000 */
[----:B------:R-:W-:-:S04]  /*19370*/  FADD.FTZ R7, R41, R6 ;  /* 0x0000000629077221 */ /* 0x000fc80000010000 */
[----:B------:R-:W-:Y:S02]  /*19380*/  FADD.FTZ R6, R178, R7 ;  /* 0x00000007b2067221 */ /* 0x000fe40000010000 */
[----:B------:R-:W0:Y:S01]  /*19390*/  MUFU.EX2 R38, R38 ;  /* 0x0000002600267308 */ /* 0x000e220000000800 */
[----:B-1----:R-:W-:Y:S01]  /*193a0*/  FADD.FTZ R8, R177, R8 ;  /* 0x00000008b1087221 */ /* 0x002fe20000010000 */
[----:B------:R-:W-:-:S06]  /*193b0*/  FADD.FTZ R9, R43, R6 ;  /* 0x000000062b097221 */ /* 0x000fcc0000010000 */
[----:B------:R-:W1:Y:S01]  /*193c0*/  MUFU.EX2 R40, R40 ;  /* 0x0000002800287308 */ /* 0x000e620000000800 */
[----:B--2---:R-:W-:-:S07]  /*193d0*/  FADD.FTZ R7, R39, R8 ;  /* 0x0000000827077221 */ /* 0x004fce0000010000 */
[----:B------:R-:W2:Y:S01]  /*193e0*/  MUFU.EX2 R35, R35 ;  /* 0x0000002300237308 */ /* 0x000ea20000000800 */
[----:B0-----:R-:W-:-:S07]  /*193f0*/  FADD.FTZ R6, R38, R7 ;  /* 0x0000000726067221 */ /* 0x001fce0000010000 */
[----:B------:R-:W0:Y:S01]  /*19400*/  MUFU.EX2 R37, R37 ;  /* 0x0000002500257308 */ /* 0x000e220000000800 */
[----:B-1----:R-:W-:-:S07]  /*19410*/  FADD.FTZ R8, R40, R9 ;  /* 0x0000000928087221 */ /* 0x002fce0000010000 */
[----:B------:R-:W1:Y:S01]  /*19420*/  MUFU.EX2 R34, R34 ;  /* 0x0000002200227308 */ /* 0x000e620000000800 */
[----:B--2---:R-:W-:-:S07]  /*19430*/  FADD.FTZ R7, R35, R6 ;  /* 0x0000000623077221 */ /* 0x004fce0000010000 */
[----:B------:R-:W2:Y:S01]  /*19440*/  MUFU.EX2 R32, R32 ;  /* 0x0000002000207308 */ /* 0x000ea20000000800 */
[----:B0-----:R-:W-:-:S04]  /*19450*/  FADD.FTZ R9, R37, R8 ;  /* 0x0000000825097221 */ /* 0x001fc80000010000 */
[----:B------:R-:W-:-:S03]  /*19460*/  FADD.FTZ R6, R182, R9 ;  /* 0x00000009b6067221 */ /* 0x000fc60000010000 */
[----:B------:R-:W0:Y:S01]  /*19470*/  MUFU.EX2 R5, R5 ;  /* 0x0000000500057308 */ /* 0x000e220000000800 */
[----:B-1----:R-:W-:-:S07]  /*19480*/  FADD.FTZ R7, R34, R7 ;  /* 0x0000000722077221 */ /* 0x002fce0000010000 */
[----:B------:R-:W1:Y:S01]  /*19490*/  MUFU.EX2 R31, R31 ;  /* 0x0000001f001f7308 */ /* 0x000e620000000800 */
[----:B--2---:R-:W-:Y:S01]  /*194a0*/  FADD.FTZ R8, R32, R7 ;  /* 0x0000000720087221 */ /* 0x004fe20000010000 */
[----:B0-----:R-:W-:-:S05]  /*194b0*/  FADD.FTZ R45, R5, R6 ;  /* 0x00000006052d7221 */ /* 0x001fca0000010000 */
[----:B------:R-:W-:Y:S01]  /*194c0*/  ST.E desc[UR36][R152.64+0x420], R45 ;  /* 0x0004202d98007985 */ /* 0x000fe2000c101924 */
[----:B-1----:R-:W-:-:S05]  /*194d0*/  FADD.FTZ R47, R31, R8 ;  /* 0x000000081f2f7221 */ /* 0x002fca0000010000 */
        /* <DEDUP_REMOVED lines=1615> */
.L_x_3278:
[----:B------:R-:W-:Y:S05]  /*1f9d0*/  BSYNC B0 ;  /* 0x0000000000007941 */ /* 0x000fea0003800000 */
.L_x_3277:
[----:B------:R-:W-:Y:S05]  /*1f9e0*/  @P0 BRA `(.L_x_3279) ;  /* 0xffffff6400640947 */ /* 0x000fea000383ffff */
.L_x_3260:
[----:B------:R-:W-:-:S04]  /*1f9f0*/  UISETP.LT.AND UP0, UPT, URZ, UR48, UPT ;  /* 0x000000303f00728c */ /* 0x000fc8000bf01270 */
[----:B------:R-:W-:-:S06]  /*1fa00*/  USEL UR4, URZ, UR48, !UP0 ;  /* 0x000000303f047287 */ /* 0x000fcc000c000000 */
[----:B------:R-:W-:-:S13]  /*1fa10*/  ISETP.GE.AND P0, PT, R0, UR4, PT ;  /* 0x0000000400007c0c */ /* 0x000fda000bf06270 */
[----:B------:R-:W-:Y:S05]  /*1fa20*/  @!P0 BRA `(.L_x_3280) ;  /* 0x000000a8003c8947 */ /* 0x000fea0003800000 */
.L_x_3309:
        /* <DEDUP_REMOVED lines=20> */
.L_x_3282:
[----:B------:R-:W-:Y:S05]  /*1fb70*/  BSYNC B0 ;  /* 0x0000000000007941 */ /* 0x000fea0003800000 */
.L_x_3281:
        /* <DEDUP_REMOVED lines=13> */
.L_x_3284:
[----:B------:R-:W-:Y:S05]  /*1fc50*/  BSYNC B0 ;  /* 0x0000000000007941 */ /* 0x000fea0003800000 */
.L_x_3283:
        /* <DEDUP_REMOVED lines=8> */
.L_x_3286:
[----:B------:R-:W-:Y:S05]  /*1fce0*/  BSYNC B0 ;  /* 0x0000000000007941 */ /* 0x000fea0003800000 */
.L_x_3285:
        /* <DEDUP_REMOVED lines=60> */
.L_x_3289:
[----:B------:R-:W-:Y:S05]  /*200b0*/  BSYNC B0 ;  /* 0x0000000000007941 */ /* 0x000fea0003800000 */
.L_x_3288:
        /* <DEDUP_REMOVED lines=13> */
.L_x_3291:
[----:B------:R-:W-:Y:S05]  /*20190*/  BSYNC B0 ;  /* 0x0000000000007941 */ /* 0x000fea0003800000 */
.L_x_3290:
        /* <DEDUP_REMOVED lines=8> */
.L_x_3293:
[----:B------:R-:W-:Y:S05]  /*20220*/  BSYNC B0 ;  /* 0x0000000000007941 */ /* 0x000fea0003800000 */
.L_x_3292:
        /* <DEDUP_REMOVED lines=473> */
[----:B--2---:R-:W0:Y:S01]  /*21fc0*/  LD.E R59, desc[UR36][R58.64] ;  /* 0x000000243a3b7980 */ /* 0x004e22000c101900 */
[----:B----4-:R-:W-:-:S02]  /*21fd0*/  ISETP.NE.AND P1, PT, R12, 0x1, PT ;  /* 0x000000010c00780c */ /* 0x010fc40003f25270 */
[----:B---3--:R-:W-:Y:S01]  /*21fe0*/  ISETP.GE.AND P2, PT, R9, 0x1, PT ;  /* 0x000000010900780c */ /* 0x008fe20003f46270 */
[----:B------:R-:W-:Y:S01]  /*21ff0*/  BSSY B0, `(.L_x_3295) ;  /* 0x0000079000007945 */ /* 0x000fe20003800000 */
[-C--:B0-----:R-:W-:Y:S01]  /*22000*/  FMUL.FTZ R15, R27, R59.reuse ;  /* 0x0000003b1b0f7220 */ /* 0x081fe20000410000 */
[----:B------:R-:W-:Y:S01]  /*22010*/  FMUL.FTZ R29, R29, R59 ;  /* 0x0000003b1d1d7220 */ /* 0x000fe20000410000 */
[----:B------:R-:W-:-:S03]  /*22020*/  SHF.R.S32.HI R27, RZ, 0x1f, R60 ;  /* 0x0000001fff1b7819 */ /* 0x000fc6000001143c */
[----:B------:R0:W2:Y:S02]  /*22030*/  MUFU.TANH R61, R29 ;  /* 0x0000001d003d7308 */ /* 0x0000a40000002400 */
[----:B0-----:R-:W-:-:S04]  /*22040*/  LEA.HI R29, R27, R60, RZ, 0x7 ;  /* 0x0000003c1b1d7211 */ /* 0x001fc800078f38ff */
[----:B------:R-:W-:Y:S01]  /*22050*/  LOP3.LUT R29, R29, 0xffffff80, RZ, 0xc0, !PT ;  /* 0xffffff801d1d7812 */ /* 0x000fe200078ec0ff */
[-C--:B------:R-:W-:Y:S01]  /*22060*/  FMUL.FTZ R32, R32, R59.reuse ;  /* 0x0000003b20207220 */ /* 0x080fe20000410000 */
[----:B------:R-:W-:-:S03]  /*22070*/  FMUL.FTZ R33, R33, R59 ;  /* 0x0000003b21217220 */ /* 0x000fc60000410000 */
[----:B------:R-:W-:Y:S01]  /*22080*/  IMAD.IADD R29, R60, 0x1, -R29 ;  /* 0x000000013c1d7824 */ /* 0x000fe200078e0a1d */
[----:B------:R0:W3:Y:S01]  /*22090*/  MUFU.TANH R62, R32 ;  /* 0x00000020003e7308 */ /* 0x0000e20000002400 */
[-C--:B-1----:R-:W-:Y:S01]  /*220a0*/  FMUL.FTZ R14, R26, R59.reuse ;  /* 0x0000003b1a0e7220 */ /* 0x082fe20000410000 */
[-C--:B------:R-:W-:Y:S01]  /*220b0*/  FMUL.FTZ R26, R31, R59.reuse ;  /* 0x0000003b1f1a7220 */ /* 0x080fe20000410000 */
[----:B------:R-:W-:-:S05]  /*220c0*/  FMUL.FTZ R20, R24, R59 ;  /* 0x0000003b18147220 */ /* 0x000fca0000410000 */
[----:B------:R1:W4:Y:S01]  /*220d0*/  MUFU.TANH R63, R33 ;  /* 0x00000021003f7308 */ /* 0x0003220000002400 */
[----:B0-----:R-:W-:Y:S01]  /*220e0*/  SHF.R.S32.HI R32, RZ, 0x1f, R29 ;  /* 0x0000001fff207819 */ /* 0x001fe2000001141d */
[----:B------:R-:W-:-:S03]  /*220f0*/  FMUL.FTZ R24, R30, R59 ;  /* 0x0000003b1e187220 */ /* 0x000fc60000410000 */
[----:B------:R-:W-:Y:S02]  /*22100*/  LEA.HI R31, R32, R29, RZ, 0x2 ;  /* 0x0000001d201f7211 */ /* 0x000fe400078f10ff */
[----:B-1----:R-:W-:Y:S01]  /*22110*/  LEA.HI R33, R27, R60, RZ, 0x2 ;  /* 0x0000003c1b217211 */ /* 0x002fe200078f10ff */
[----:B------:R-:W-:Y:S01]  /*22120*/  FMUL.FTZ R30, R34, R59 ;  /* 0x0000003b221e7220 */ /* 0x000fe20000410000 */
[--C-:B------:R-:W-:Y:S02]  /*22130*/  SHF.R.S32.HI R27, RZ, 0x2, R31.reuse ;  /* 0x00000002ff1b7819 */ /* 0x100fe4000001141f */
[----:B------:R-:W-:Y:S02]  /*22140*/  LOP3.LUT R33, R33, 0xfffffffc, RZ, 0xc0, !PT ;  /* 0xfffffffc21217812 */ /* 0x000fe400078ec0ff */
[----:B------:R-:W-:Y:S02]  /*22150*/  SHF.R.S32.HI R34, RZ, 0x1f, R31 ;  /* 0x0000001fff227819 */ /* 0x000fe4000001141f */
[----:B------:R-:W-:Y:S01]  /*22160*/  LEA.HI R32, R32, R29, RZ, 0x5 ;  /* 0x0000001d20207211 */ /* 0x000fe200078f28ff */
[----:B------:R-:W-:Y:S01]  /*22170*/  IMAD.IADD R33, R60, 0x1, -R33 ;  /* 0x000000013c217824 */ /* 0x000fe200078e0a21 */
[----:B------:R-:W-:Y:S01]  /*22180*/  LEA.HI R34, R34, R27, RZ, 0x3 ;  /* 0x0000001b22227211 */ /* 0x000fe200078f18ff */
[-C--:B------:R-:W-:Y:S01]  /*22190*/  FMUL.FTZ R58, R35, R59.reuse ;  /* 0x0000003b233a7220 */ /* 0x080fe20000410000 */
[----:B------:R-:W-:Y:S01]  /*221a0*/  FMUL.FTZ R36, R36, R59 ;  /* 0x0000003b24247220 */ /* 0x000fe20000410000 */
[----:B------:R-:W-:-:S02]  /*221b0*/  SHF.R.S32.HI R32, RZ, 0x5, R32 ;  /* 0x00000005ff207819 */ /* 0x000fc40000011420 */
[----:B------:R-:W-:Y:S02]  /*221c0*/  LOP3.LUT R34, R34, 0xfffffff8, RZ, 0xc0, !PT ;  /* 0xfffffff822227812 */ /* 0x000fe400078ec0ff */
[----:B------:R-:W-:Y:S01]  /*221d0*/  LEA.HI R35, R33, R33, RZ, 0x1 ;  /* 0x0000002121237211 */ /* 0x000fe200078f08ff */
[----:B------:R0:W1:Y:S01]  /*221e0*/  MUFU.TANH R64, R36 ;  /* 0x0000002400407308 */ /* 0x0000620000002400 */
[----:B------:R-:W-:Y:S02]  /*221f0*/  IMAD R21, R21, 0x4, R32 ;  /* 0x0000000415157824 */ /* 0x000fe400078e0220 */
[----:B------:R-:W-:Y:S01]  /*22200*/  IMAD.IADD R34, R27, 0x1, -R34 ;  /* 0x000000011b227824 */ /* 0x000fe200078e0a22 */
[----:B0-----:R-:W-:-:S03]  /*22210*/  LOP3.LUT R36, R35, 0x1ffffffe, RZ, 0xc0, !PT ;  /* 0x1ffffffe23247812 */ /* 0x001fc600078ec0ff */
[----:B------:R-:W-:Y:S02]  /*22220*/  IMAD.U32 R21, R21, 0x10, R34 ;  /* 0x0000001015157824 */ /* 0x000fe400078e0022 */
[----:B------:R-:W-:-:S04]  /*22230*/  IMAD.IADD R36, R33, 0x1, -R36 ;  /* 0x0000000121247824 */ /* 0x000fc800078e0a24 */
[----:B------:R-:W-:Y:S02]  /*22240*/  IMAD R36, R36, 0x8, R21 ;  /* 0x0000000824247824 */ /* 0x000fe400078e0215 */
[----:B------:R-:W-:Y:S02]  /*22250*/  FMUL.FTZ R43, R43, R59 ;  /* 0x0000003b2b2b7220 */ /* 0x000fe40000410000 */
[----:B------:R-:W-:Y:S02]  /*22260*/  @P1 IMAD.HI.U32 R13, R36, R13, RZ ;  /* 0x0000000d240d1227 */ /* 0x000fe400078e00ff */
[----:B------:R0:W1:Y:S03]  /*22270*/  MUFU.TANH R71, R43 ;  /* 0x0000002b00477308 */ /* 0x0000660000002400 */
[----:B------:R-:W-:Y:S01]  /*22280*/  @P1 SHF.R.U32.HI R36, RZ, R56, R13 ;  /* 0x00000038ff241219 */ /* 0x000fe2000001160d */
[-C--:B------:R-:W-:Y:S01]  /*22290*/  FMUL.FTZ R41, R41, R59.reuse ;  /* 0x0000003b29297220 */ /* 0x080fe20000410000 */
[----:B------:R-:W-:Y:S01]  /*222a0*/  LOP3.LUT R12, R31, 0x7ffffffc, RZ, 0xc0, !PT ;  /* 0x7ffffffc1f0c7812 */ /* 0x000fe200078ec0ff */
[----:B0-----:R-:W-:Y:S01]  /*222b0*/  FMUL.FTZ R43, R47, R59 ;  /* 0x0000003b2f2b7220 */ /* 0x001fe20000410000 */
[----:B------:R-:W-:Y:S01]  /*222c0*/  IMAD.SHL.U32 R47, R0, 0x40, RZ ;  /* 0x00000040002f7824 */ /* 0x000fe200078e00ff */
[----:B------:R-:W0:Y:S01]  /*222d0*/  SHFL.IDX PT, R21, R36, RZ, 0x1c1f ;  /* 0x001c1fff24157589 */ /* 0x000e2200000e0000 */
[----:B------:R2:W0:Y:S01]  /*222e0*/  MUFU.TANH R69, R41 ;  /* 0x0000002900457308 */ /* 0x0004220000002400 */
[----:B------:R-:W-:-:S02]  /*222f0*/  IMAD.IADD R32, R29, 0x1, -R12 ;  /* 0x000000011d207824 */ /* 0x000fc400078e0a0c */
[----:B------:R-:W-:Y:S01]  /*22300*/  IADD3 R13, -R47, 0x1, RZ ;  /* 0x000000012f0d7810 */ /* 0x000fe20007ffe1ff */
        /* <DEDUP_REMOVED lines=16> */
[----:B------:R-:W-:Y:S01]  /*22410*/  IMAD R13, R32, -0x2, R13 ;  /* 0xfffffffe200d7824 */ /* 0x000fe200078e020d */
[----:B------:R-:W2:Y:S01]  /*22420*/  MUFU.TANH R20, R20 ;  /* 0x0000001400147308 */ /* 0x000ea20000002400 */
[-C--:B------:R-:W-:Y:S01]  /*22430*/  FMUL.FTZ R38, R38, R59.reuse ;  /* 0x0000003b26267220 */ /* 0x080fe20000410000 */
[----:B------:R-:W-:-:S02]  /*22440*/  FMUL.FTZ R42, R42, R59 ;  /* 0x0000003b2a2a7220 */ /* 0x000fc40000410000 */
[----:B------:R-:W-:-:S04]  /*22450*/  IADD3 R12, -R4, R13, R5 ;  /* 0x0000000d040c7210 */ /* 0x000fc80007ffe105 */
[----:B------:R-:W0:Y:S01]  /*22460*/  MUFU.TANH R25, R25 ;  /* 0x0000001900197308 */ /* 0x000e220000002400 */
[----:B------:R-:W-:-:S07]  /*22470*/  LOP3.LUT R13, RZ, R6, RZ, 0x33, !PT ;  /* 0x00000006ff0d7212 */ /* 0x000fce00078e33ff */
        /* <DEDUP_REMOVED lines=23> */
[----:B------:R3:W1:Y:S08]  /*225f0*/  MUFU.TANH R66, R38 ;  /* 0x0000002600427308 */ /* 0x0006700000002400 */
[----:B------:R4:W1:Y:S01]  /*22600*/  MUFU.TANH R70, R42 ;  /* 0x0000002a00467308 */ /* 0x0008620000002400 */
[----:B---3--:R-:W-:-:S04]  /*22610*/  IMAD.IADD R38, R12, 0x1, R7 ;  /* 0x000000010c267824 */ /* 0x008fc800078e0207 */
[----:B0-----:R-:W-:Y:S02]  /*22620*/  IMAD.IADD R6, R38, 0x1, R21 ;  /* 0x0000000126067824 */ /* 0x001fe400078e0215 */
[----:B----4-:R-:W-:-:S04]  /*22630*/  IMAD.IADD R42, R12, 0x1, R13 ;  /* 0x000000010c2a7824 */ /* 0x010fc800078e020d */
[----:B------:R-:W-:Y:S01]  /*22640*/  IMAD.IADD R7, R42, 0x1, R21 ;  /* 0x000000012a077824 */ /* 0x000fe200078e0215 */
[----:B--2---:R-:W-:Y:S06]  /*22650*/  @!P2 BRA `(.L_x_3296) ;  /* 0x000000000048a947 */ /* 0x004fec0003800000 */
        /* <DEDUP_REMOVED lines=10> */
.L_x_3298:
[----:B------:R-:W-:-:S13]  /*22700*/  ISETP.NE.AND P1, PT, R9, 0x1, PT ;  /* 0x000000010900780c */ /* 0x000fda0003f25270 */
[----:B------:R-:W-:-:S05]  /*22710*/  @P1 IMAD.HI.U32 R12, R8, R10, RZ ;  /* 0x0000000a080c1227 */ /* 0x000fca00078e00ff */
[----:B------:R-:W-:-:S07]  /*22720*/  @P1 SHF.R.U32.HI R8, RZ, R11, R12 ;  /* 0x0000000bff081219 */ /* 0x000fce000001160c */
.L_x_3299:
[----:B------:R-:W-:Y:S05]  /*22730*/  BSYNC B1 ;  /* 0x0000000000017941 */ /* 0x000fea0003800000 */
.L_x_3297:
[----:B------:R-:W-:-:S04]  /*22740*/  IMAD R13, R8, R9, -R47 ;  /* 0x00000009080d7224 */ /* 0x000fc800078e0a2f */
[----:B------:R-:W-:-:S05]  /*22750*/  IMAD R8, R32, -0x2, R13 ;  /* 0xfffffffe20087824 */ /* 0x000fca00078e020d */
[----:B------:R-:W-:Y:S02]  /*22760*/  VIMNMX R7, R7, R8, !PT ;  /* 0x0000000807077248 */ /* 0x000fe40007fe0100 */
[----:B------:R-:W-:-:S07]  /*22770*/  VIADDMNMX R6, R8, R9, R6, PT ;  /* 0x0000000908067246 */ /* 0x000fce0003800106 */
.L_x_3296:
[----:B------:R-:W-:Y:S05]  /*22780*/  BSYNC B0 ;  /* 0x0000000000007941 */ /* 0x000fea0003800000 */
.L_x_3295:
        /* <DEDUP_REMOVED lines=30> */
[----:B-1----:R-:W-:-:S02]  /*22970*/  FSEL R33, R64, -INF , !P1 ;  /* 0xff80000040217808 */ /* 0x002fc40004800000 */
        /* <DEDUP_REMOVED lines=32> */
[----:B------:R-:W-:Y:S01]  /*22b80*/  ISETP.GE.AND P4, PT, R46, 0x39, PT ;  /* 0x000000392e00780c */ /* 0x000fe20003f86270 */
[----:B------:R-:W0:Y:S03]  /*22b90*/  SHFL.IDX PT, R49, R36, 0x1, 0x1c1f ;  /* 0x003c1f0024317f89 */ /* 0x000e2600000e0000 */
        /* <DEDUP_REMOVED lines=26> */
.L_x_3303:
[----:B------:R-:W-:-:S13]  /*22d40*/  ISETP.NE.AND P6, PT, R9, 0x1, PT ;  /* 0x000000010900780c */ /* 0x000fda0003fc5270 */
[----:B------:R-:W-:-:S05]  /*22d50*/  @P6 IMAD.HI.U32 R10, R4, R10, RZ ;  /* 0x0000000a040a6227 */ /* 0x000fca00078e00ff */
[----:B------:R-:W-:-:S07]  /*22d60*/  @P6 SHF.R.U32.HI R4, RZ, R11, R10 ;  /* 0x0000000bff046219 */ /* 0x000fce000001160a */
.L_x_3304:
[----:B------:R-:W-:Y:S05]  /*22d70*/  BSYNC B1 ;  /* 0x0000000000017941 */ /* 0x000fea0003800000 */
.L_x_3302:
[----:B------:R-:W-:-:S04]  /*22d80*/  IMAD R5, R4, R9, -R47 ;  /* 0x0000000904057224 */ /* 0x000fc800078e0a2f */
[----:B------:R-:W-:-:S05]  /*22d90*/  IMAD R32, R32, -0x2, R5 ;  /* 0xfffffffe20207824 */ /* 0x000fca00078e0205 */
[----:B------:R-:W-:Y:S02]  /*22da0*/  VIADDMNMX R6, R32, R9, R6, PT ;  /* 0x0000000920067246 */ /* 0x000fe40003800106 */
[----:B------:R-:W-:-:S07]  /*22db0*/  VIMNMX R7, R7, R32, !PT ;  /* 0x0000002007077248 */ /* 0x000fce0007fe0100 */
.L_x_3301:
[----:B------:R-:W-:Y:S05]  /*22dc0*/  BSYNC B0 ;  /* 0x0000000000007941 */ /* 0x000fea0003800000 */
.L_x_3300:
        /* <DEDUP_REMOVED lines=59> */
[----:B------:R-:W-:-:S04]  /*23180*/  IADD3 R6, P2, R2, 0x410, RZ ;  /* 0x0000041002067810 */ /* 0x000fc80007f5e0ff */
        /* <DEDUP_REMOVED lines=80> */
.L_x_3306:
[----:B------:R-:W-:Y:S05]  /*23690*/  BSYNC B0 ;  /* 0x0000000000007941 */ /* 0x000fea0003800000 */
.L_x_3305:
        /* <DEDUP_REMOVED lines=22> */
[-CC-:B------:R-:W-:Y:S01]  /*23800*/  FFMA.FTZ R35, R35, R50.reuse, -R46.reuse ;  /* 0x0000003223237223 */ /* 0x180fe2000001082e */
[-CC-:B------:R-:W-:Y:S01]  /*23810*/  FFMA.FTZ R42, R42, R50.reuse, -R5.reuse ;  /* 0x000000322a2a7223 */ /* 0x180fe20000010805 */
[----:B------:R-:W5:Y:S01]  /*23820*/  MUFU.EX2 R45, R45 ;  /* 0x0000002d002d7308 */ /* 0x000f620000000800 */
        /* <DEDUP_REMOVED lines=10> */
[-CC-:B------:R-:W-:Y:S01]  /*238d0*/  FFMA.FTZ R24, R24, R50.reuse, -R5.reuse ;  /* 0x0000003218187223 */ /* 0x180fe20000010805 */
[-CC-:B------:R-:W-:Y:S01]  /*238e0*/  FFMA.FTZ R13, R13, R50.reuse, -R46.reuse ;  /* 0x000000320d0d7223 */ /* 0x180fe2000001082e */
[-CC-:B------:R-:W-:Y:S01]  /*238f0*/  FFMA.FTZ R11, R11, R50.reuse, -R5.reuse ;  /* 0x000000320b0b7223 */ /* 0x180fe20000010805 */
[-CC-:B------:R-:W-:Y:S01]  /*23900*/  FFMA.FTZ R31, R31, R50.reuse, -R46.reuse ;  /* 0x000000321f1f7223 */ /* 0x180fe2000001082e */
[-C--:B------:R-:W-:Y:S01]  /*23910*/  FFMA.FTZ R29, R29, R50.reuse, -R46 ;  /* 0x000000321d1d7223 */ /* 0x080fe2000001082e */
[----:B------:R-:W1:Y:S01]  /*23920*/  MUFU.EX2 R40, R40 ;  /* 0x0000002800287308 */ /* 0x000e620000000800 */
[----:B-----5:R-:W-:Y:S01]  /*23930*/  FADD.FTZ R7, R45, R52 ;  /* 0x000000342d077221 */ /* 0x020fe20000010000 */
[-CC-:B------:R-:W-:Y:S01]  /*23940*/  FFMA.FTZ R10, R10, R50.reuse, -R5.reuse ;  /* 0x000000320a0a7223 */ /* 0x180fe20000010805 */
[-CC-:B------:R-:W-:Y:S01]  /*23950*/  FFMA.FTZ R4, R56, R50.reuse, -R5.reuse ;  /* 0x0000003238047223 */ /* 0x180fe20000010805 */
[-CC-:B------:R-:W-:Y:S01]  /*23960*/  FFMA.FTZ R28, R28, R50.reuse, -R46.reuse ;  /* 0x000000321c1c7223 */ /* 0x180fe2000001082e */
[-C--:B------:R-:W-:Y:S01]  /*23970*/  FFMA.FTZ R9, R9, R50.reuse, -R5 ;  /* 0x0000003209097223 */ /* 0x080fe20000010805 */
[-CC-:B------:R-:W-:Y:S01]  /*23980*/  FFMA.FTZ R27, R27, R50.reuse, -R46.reuse ;  /* 0x000000321b1b7223 */ /* 0x180fe2000001082e */
[-CC-:B------:R-:W-:Y:S01]  /*23990*/  FFMA.FTZ R21, R21, R50.reuse, -R46.reuse ;  /* 0x0000003215157223 */ /* 0x180fe2000001082e */
[----:B------:R-:W2:Y:S01]  /*239a0*/  MUFU.EX2 R169, R38 ;  /* 0x0000002600a97308 */ /* 0x000ea20000000800 */
[----:B0-----:R-:W-:Y:S01]  /*239b0*/  FADD.FTZ R6, R42, R51 ;  /* 0x000000332a067221 */ /* 0x001fe20000010000 */
[-CC-:B------:R-:W-:Y:S01]  /*239c0*/  FFMA.FTZ R43, R43, R50.reuse, -R5.reuse ;  /* 0x000000322b2b7223 */ /* 0x180fe20000010805 */
[-C--:B------:R-:W-:Y:S01]  /*239d0*/  FFMA.FTZ R8, R8, R50.reuse, -R46 ;  /* 0x0000003208087223 */ /* 0x080fe2000001082e */
[----:B------:R-:W-:-:S04]  /*239e0*/  FFMA.FTZ R41, R41, R50, -R5 ;  /* 0x0000003229297223 */ /* 0x000fc80000010805 */
[----:B------:R-:W-:Y:S08]  /*239f0*/  MUFU.EX2 R39, R39 ;  /* 0x0000002700277308 */ /* 0x000ff00000000800 */
[----:B------:R-:W0:Y:S08]  /*23a00*/  MUFU.EX2 R36, R36 ;  /* 0x0000002400247308 */ /* 0x000e300000000800 */
[----:B------:R-:W3:Y:S08]  /*23a10*/  MUFU.EX2 R170, R37 ;  /* 0x0000002500aa7308 */ /* 0x000ef00000000800 */
[----:B------:R-:W4:Y:S08]  /*23a20*/  MUFU.EX2 R171, R32 ;  /* 0x0000002000ab7308 */ /* 0x000f300000000800 */
[----:B------:R-:W5:Y:S08]  /*23a30*/  MUFU.EX2 R35, R35 ;  /* 0x0000002300237308 */ /* 0x000f700000000800 */
[----:B------:R-:W-:Y:S08]  /*23a40*/  MUFU.EX2 R30, R30 ;  /* 0x0000001e001e7308 */ /* 0x000ff00000000800 */
[----:B------:R-:W-:Y:S08]  /*23a50*/  MUFU.EX2 R178, R25 ;  /* 0x0000001900b27308 */ /* 0x000ff00000000800 */
[----:B------:R-:W5:Y:S08]  /*23a60*/  MUFU.EX2 R34, R34 ;  /* 0x0000002200227308 */ /* 0x000f700000000800 */
[----:B------:R1:W-:Y:S08]  /*23a70*/  MUFU.EX2 R25, R12 ;  /* 0x0000000c00197308 */ /* 0x0003f00000000800 */
[----:B------:R0:W-:Y:S01]  /*23a80*/  MUFU.EX2 R173, R26 ;  /* 0x0000001a00ad7308 */ /* 0x0001e20000000800 */
[----:B-1----:R-:W-:Y:S01]  /*23a90*/  FADD.FTZ R12, R40, R7 ;  /* 0x00000007280c7221 */ /* 0x002fe20000010000 */
[----:B--2---:R-:W-:Y:S01]  /*23aa0*/  FADD.FTZ R7, R169, R6 ;  /* 0x00000006a9077221 */ /* 0x004fe20000010000 */
[----:B------:R-:W-:-:S05]  /*23ab0*/  FFMA.FTZ R6, R58, R50, -R5 ;  /* 0x000000323a067223 */ /* 0x000fca0000010805 */
[----:B------:R-:W1:Y:S01]  /*23ac0*/  MUFU.EX2 R33, R33 ;  /* 0x0000002100217308 */ /* 0x000e620000000800 */
[----:B0-----:R-:W-:Y:S01]  /*23ad0*/  FADD.FTZ R26, R36, R7 ;  /* 0x00000007241a7221 */ /* 0x001fe20000010000 */
[-CC-:B------:R-:W-:Y:S01]  /*23ae0*/  FFMA.FTZ R7, R60, R50.reuse, -R5.reuse ;  /* 0x000000323c077223 */ /* 0x180fe20000010805 */
[----:B------:R-:W-:-:S05]  /*23af0*/  FFMA.FTZ R5, R20, R50, -R5 ;  /* 0x0000003214057223 */ /* 0x000fca0000010805 */
[----:B------:R0:W-:Y:S08]  /*23b00*/  MUFU.EX2 R180, R13 ;  /* 0x0000000d00b47308 */ /* 0x0001f00000000800 */
[----:B------:R-:W2:Y:S01]  /*23b10*/  MUFU.EX2 R24, R24 ;  /* 0x0000001800187308 */ /* 0x000ea20000000800 */
[----:B0-----:R-:W-:-:S04]  /*23b20*/  FADD.FTZ R13, R39, R12 ;  /* 0x0000000c270d7221 */ /* 0x001fc80000010000 */
[----:B---3--:R-:W-:Y:S01]  /*23b30*/  FADD.FTZ R32, R170, R13 ;  /* 0x0000000daa207221 */ /* 0x008fe20000010000 */
[----:B----4-:R-:W-:Y:S02]  /*23b40*/  FADD.FTZ R13, R171, R26 ;  /* 0x0000001aab0d7221 */ /* 0x010fe40000010000 */
[----:B------:R5:W-:Y:S08]  /*23b50*/  MUFU.EX2 R174, R31 ;  /* 0x0000001f00ae7308 */ /* 0x000bf00000000800 */
[----:B------:R-:W0:Y:S01]  /*23b60*/  MUFU.EX2 R11, R11 ;  /* 0x0000000b000b7308 */ /* 0x000e220000000800 */
[----:B-----5:R-:W-:-:S04]  /*23b70*/  FADD.FTZ R31, R35, R32 ;  /* 0x00000020231f7221 */ /* 0x020fc80000010000 */
[----:B------:R-:W-:-:S03]  /*23b80*/  FADD.FTZ R26, R34, R31 ;  /* 0x0000001f221a7221 */ /* 0x000fc60000010000 */
[----:B------:R-:W-:Y:S01]  /*23b90*/  MUFU.EX2 R29, R29 ;  /* 0x0000001d001d7308 */ /* 0x000fe20000000800 */
[----:B-1----:R-:W-:-:S07]  /*23ba0*/  FADD.FTZ R31, R33, R26 ;  /* 0x0000001a211f7221 */ /* 0x002fce0000010000 */
[----:B------:R-:W1:Y:S08]  /*23bb0*/  MUFU.EX2 R10, R10 ;  /* 0x0000000a000a7308 */ /* 0x000e700000000800 */
[----:B------:R3:W-:Y:S08]  /*23bc0*/  MUFU.EX2 R179, R4 ;  /* 0x0000000400b37308 */ /* 0x0007f00000000800 */
[----:B------:R-:W-:Y:S01]  /*23bd0*/  MUFU.EX2 R28, R28 ;  /* 0x0000001c001c7308 */ /* 0x000fe20000000800 */
[----:B---3--:R-:W-:-:S04]  /*23be0*/  FADD.FTZ R4, R30, R13 ;  /* 0x0000000d1e047221 */ /* 0x008fc80000010000 */
[----:B------:R-:W-:-:S03]  /*23bf0*/  FADD.FTZ R13, R173, R4 ;  /* 0x00000004ad0d7221 */ /* 0x000fc60000010000 */
[----:B------:R-:W3:Y:S01]  /*23c00*/  MUFU.EX2 R9, R9 ;  /* 0x0000000900097308 */ /* 0x000ee20000000800 */
[----:B--2---:R-:W-:-:S04]  /*23c10*/  FADD.FTZ R4, R24, R13 ;  /* 0x0000000d18047221 */ /* 0x004fc80000010000 */
[----:B0-----:R-:W-:-:S03]  /*23c20*/  FADD.FTZ R13, R11, R4 ;  /* 0x000000040b0d7221 */ /* 0x001fc60000010000 */
[----:B------:R-:W0:Y:S01]  /*23c30*/  MUFU.EX2 R27, R27 ;  /* 0x0000001b001b7308 */ /* 0x000e220000000800 */
[----:B-1----:R-:W-:-:S07]  /*23c40*/  FADD.FTZ R4, R10, R13 ;  /* 0x0000000d0a047221 */ /* 0x002fce0000010000 */
[----:B------:R1:W2:Y:S01]  /*23c50*/  MUFU.EX2 R12, R6 ;  /* 0x00000006000c7308 */ /* 0x0002a20000000800 */
[----:B---3--:R-:W-:-:S04]  /*23c60*/  FADD.FTZ R4, R9, R4 ;  /* 0x0000000409047221 */ /* 0x008fc80000010000 */
[----:B------:R-:W-:-:S03]  /*23c70*/  FADD.FTZ R13, R179, R4 ;  /* 0x00000004b30d7221 */ /* 0x000fc60000010000 */
[----:B------:R-:W3:Y:S01]  /*23c80*/  MUFU.EX2 R21, R21 ;  /* 0x0000001500157308 */ /* 0x000ee20000000800 */
[----:B-1----:R-:W-:-:S04]  /*23c90*/  FADD.FTZ R6, R174, R31 ;  /* 0x0000001fae067221 */ /* 0x002fc80000010000 */
[----:B------:R-:W-:-:S03]  /*23ca0*/  FADD.FTZ R31, R29, R6 ;  /* 0x000000061d1f7221 */ /* 0x000fc60000010000 */
[----:B------:R0:W1:Y:S01]  /*23cb0*/  MUFU.EX2 R181, R7 ;  /* 0x0000000700b57308 */ /* 0x0000620000000800 */
[----:B------:R-:W-:-:S07]  /*23cc0*/  FADD.FTZ R6, R28, R31 ;  /* 0x0000001f1c067221 */ /* 0x000fce0000010000 */
[----:B------:R-:W4:Y:S01]  /*23cd0*/  MUFU.EX2 R26, R43 ;  /* 0x0000002b001a7308 */ /* 0x000f220000000800 */
[----:B0-----:R-:W-:Y:S01]  /*23ce0*/  FADD.FTZ R7, R27, R6 ;  /* 0x000000061b077221 */ /* 0x001fe20000010000 */
[----:B--2---:R-:W-:-:S03]  /*23cf0*/  FADD.FTZ R6, R12, R13 ;  /* 0x0000000d0c067221 */ /* 0x004fc60000010000 */
[----:B------:R-:W-:-:S03]  /*23d00*/  FADD.FTZ R4, R178, R7 ;  /* 0x00000007b2047221 */ /* 0x000fc60000010000 */
[----:B------:R-:W0:Y:S01]  /*23d10*/  MUFU.EX2 R8, R8 ;  /* 0x0000000800087308 */ /* 0x000e220000000800 */
[----:B---3--:R-:W-:Y:S01]  /*23d20*/  FADD.FTZ R7, R21, R4 ;  /* 0x0000000415077221 */ /* 0x008fe20000010000 */
[----:B-1----:R-:W-:-:S03]  /*23d30*/  FADD.FTZ R13, R181, R6 ;  /* 0x00000006b50d7221 */ /* 0x002fc60000010000 */
[----:B------:R-:W-:-:S03]  /*23d40*/  FADD.FTZ R7, R180, R7 ;  /* 0x00000007b4077221 */ /* 0x000fc60000010000 */
[----:B------:R-:W1:Y:S01]  /*23d50*/  MUFU.EX2 R41, R41 ;  /* 0x0000002900297308 */ /* 0x000e620000000800 */
[----:B----4-:R-:W-:-:S07]  /*23d60*/  FADD.FTZ R4, R26, R13 ;  /* 0x0000000d1a047221 */ /* 0x010fce0000010000 */
[----:B------:R-:W2:Y:S01]  /*23d70*/  MUFU.EX2 R20, R5 ;  /* 0x0000000500147308 */ /* 0x000ea20000000800 */
[----:B0-----:R-:W-:-:S04]  /*23d80*/  FADD.FTZ R6, R8, R7 ;  /* 0x0000000708067221 */ /* 0x001fc80000010000 */
[----:B------:R-:W-:Y:S01]  /*23d90*/  FADD.FTZ R13, R25, R6 ;  /* 0x00000006190d7221 */ /* 0x000fe20000010000 */
[----:B-1----:R-:W-:-:S04]  /*23da0*/  FADD.FTZ R7, R41, R4 ;  /* 0x0000000429077221 */ /* 0x002fc80000010000 */
        /* <DEDUP_REMOVED lines=30> */
[----:B------:R1:W-:Y:S04]  /*23f90*/  STSM.16.M88.4 [R46], R180 ;  /* 0x000000b42e007844 */ /* 0x0003e80000000200 */
[----:B------:R-:W2:Y:S01]  /*23fa0*/  LD.E R8, desc[UR36][R152.64+0x200] ;  /* 0x0002002498087980 */ /* 0x000ea2000c101900 */
[----:B------:R-:W-:Y:S01]  /*23fb0*/  LOP3.LUT R4, R17, 0x4, RZ, 0xfc, !PT ;  /* 0x0000000411047812 */ /* 0x000fe200078efcff */
[----:B------:R-:W-:-:S02]  /*23fc0*/  IMAD.MOV.U32 R5, RZ, RZ, R19 ;  /* 0x000000ffff057224 */ /* 0x000fc400078e0013 */
[----:B--2---:R-:W-:-:S05]  /*23fd0*/  FMUL.FTZ R7, R15, R8 ;  /* 0x000000080f077220 */ /* 0x004fca0000410000 */
[----:B------:R2:W-:Y:S04]  /*23fe0*/  ST.E desc[UR36][R152.64+0x200], R7 ;  /* 0x0002000798007985 */ /* 0x0005e8000c101924 */
[----:B------:R-:W3:Y:S02]  /*23ff0*/  LD.E R8, desc[UR36][R4.64] ;  /* 0x0000002404087980 */ /* 0x000ee4000c101900 */
[----:B---3--:R-:W-:-:S05]  /*24000*/  FMUL.FTZ R9, R15, R8 ;  /* 0x000000080f097220 */ /* 0x008fca0000410000 */
[----:B------:R3:W-:Y:S04]  /*24010*/  ST.E desc[UR36][R4.64], R9 ;  /* 0x0000000904007985 */ /* 0x0007e8000c101924 */
[----:B0-----:R-:W2:Y:S04]  /*24020*/  LD.E R6, desc[UR36][R152.64+0x210] ;  /* 0x0002102498067980 */ /* 0x001ea8000c101900 */
[----:B------:R-:W4:Y:S04]  /*24030*/  LD.E R136, desc[UR36][R152.64+0x3f4] ;  /* 0x0003f42498887980 */ /* 0x000f28000c101900 */
[----:B------:R-:W5:Y:S04]  /*24040*/  LD.E R28, desc[UR36][R152.64+0x244] ;  /* 0x00024424981c7980 */ /* 0x000f68000c101900 */
[----:B------:R-:W3:Y:S04]  /*24050*/  LD.E R8, desc[UR36][R152.64+0x214] ;  /* 0x0002142498087980 */ /* 0x000ee8000c101900 */
        /* <DEDUP_REMOVED lines=59> */
[----:B----4-:R-:W-:-:S04]  /*24410*/  FMUL.FTZ R29, R15, R136 ;  /* 0x000000880f1d7220 */ /* 0x010fc80000410000 */
[----:B------:R5:W-:Y:S04]  /*24420*/  ST.E desc[UR36][R152.64+0x210], R7 ;  /* 0x0002100798007985 */ /* 0x000be8000c101924 */
[----:B------:R0:W-:Y:S01]  /*24430*/  ST.E desc[UR36][R152.64+0x3f4], R29 ;  /* 0x0003f41d98007985 */ /* 0x0001e2000c101924 */
[C---:B---3--:R-:W-:Y:S01]  /*24440*/  FMUL.FTZ R9, R15.reuse, R8 ;  /* 0x000000080f097220 */ /* 0x048fe20000410000 */
[C---:B-----5:R-:W-:Y:S01]  /*24450*/  FMUL.FTZ R7, R15.reuse, R28 ;  /* 0x0000001c0f077220 */ /* 0x060fe20000410000 */
[C---:B------:R-:W-:Y:S01]  /*24460*/  FMUL.FTZ R11, R15.reuse, R10 ;  /* 0x0000000a0f0b7220 */ /* 0x040fe20000410000 */
[----:B------:R-:W-:-:S03]  /*24470*/  FMUL.FTZ R13, R15, R12 ;  /* 0x0000000c0f0d7220 */ /* 0x000fc60000410000 */
[----:B------:R1:W-:Y:S01]  /*24480*/  ST.E desc[UR36][R152.64+0x244], R7 ;  /* 0x0002440798007985 */ /* 0x0003e2000c101924 */
[C---:B------:R-:W-:Y:S01]  /*24490*/  FMUL.FTZ R21, R15.reuse, R20 ;  /* 0x000000140f157220 */ /* 0x040fe20000410000 */
[C---:B------:R-:W-:Y:S01]  /*244a0*/  FMUL.FTZ R25, R15.reuse, R24 ;  /* 0x000000180f197220 */ /* 0x040fe20000410000 */
[C---:B------:R-:W-:Y:S01]  /*244b0*/  FMUL.FTZ R27, R15.reuse, R26 ;  /* 0x0000001a0f1b7220 */ /* 0x040fe20000410000 */
[C---:B0-----:R-:W-:Y:S01]  /*244c0*/  FMUL.FTZ R29, R15.reuse, R32 ;  /* 0x000000200f1d7220 */ /* 0x041fe20000410000 */
[C---:B------:R-:W-:Y:S01]  /*244d0*/  FMUL.FTZ R31, R15.reuse, R34 ;  /* 0x000000220f1f7220 */ /* 0x040fe20000410000 */
[----:B------:R0:W-:Y:S01]  /*244e0*/  ST.E desc[UR36][R152.64+0x214], R9 ;  /* 0x0002140998007985 */ /* 0x0001e2000c101924 */
[----:B-1----:R-:W-:-:S03]  /*244f0*/  FMUL.FTZ R7, R15, R48 ;  /* 0x000000300f077220 */ /* 0x002fc60000410000 */
[----:B------:R1:W-:Y:S04]  /*24500*/  ST.E desc[UR36][R152.64+0x220], R11 ;  /* 0x0002200b98007985 */ /* 0x0003e8000c101924 */
[----:B------:R2:W-:Y:S01]  /*24510*/  ST.E desc[UR36][R152.64+0x224], R13 ;  /* 0x0002240d98007985 */ /* 0x0005e2000c101924 */
[----:B------:R-:W-:-:S03]  /*24520*/  FMUL.FTZ R33, R15, R36 ;  /* 0x000000240f217220 */ /* 0x000fc60000410000 */
[----:B------:R3:W-:Y:S01]  /*24530*/  ST.E desc[UR36][R152.64+0x230], R21 ;  /* 0x0002301598007985 */ /* 0x0007e2000c101924 */
[----:B0-----:R-:W-:-:S03]  /*24540*/  FMUL.FTZ R9, R15, R30 ;  /* 0x0000001e0f097220 */ /* 0x001fc60000410000 */
[----:B------:R0:W-:Y:S01]  /*24550*/  ST.E desc[UR36][R152.64+0x234], R25 ;  /* 0x0002341998007985 */ /* 0x0001e2000c101924 */
[----:B-1----:R-:W-:-:S03]  /*24560*/  FMUL.FTZ R11, R15, R38 ;  /* 0x000000260f0b7220 */ /* 0x002fc60000410000 */
[----:B------:R1:W-:Y:S01]  /*24570*/  ST.E desc[UR36][R152.64+0x240], R27 ;  /* 0x0002401b98007985 */ /* 0x0003e2000c101924 */
[----:B--2---:R-:W-:-:S03]  /*24580*/  FMUL.FTZ R13, R15, R40 ;  /* 0x000000280f0d7220 */ /* 0x004fc60000410000 */
[----:B------:R2:W-:Y:S01]  /*24590*/  ST.E desc[UR36][R152.64+0x254], R29 ;  /* 0x0002541d98007985 */ /* 0x0005e2000c101924 */
[----:B---3--:R-:W-:-:S03]  /*245a0*/  FMUL.FTZ R21, R15, R42 ;  /* 0x0000002a0f157220 */ /* 0x008fc60000410000 */
[----:B------:R3:W-:Y:S01]  /*245b0*/  ST.E desc[UR36][R152.64+0x260], R31 ;  /* 0x0002601f98007985 */ /* 0x0007e2000c101924 */
[C---:B0-----:R-:W-:Y:S01]  /*245c0*/  FMUL.FTZ R25, R15.reuse, R44 ;  /* 0x0000002c0f197220 */ /* 0x041fe20000410000 */
[C---:B-1----:R-:W-:Y:S02]  /*245d0*/  FMUL.FTZ R27, R15.reuse, R46 ;  /* 0x0000002e0f1b7220 */ /* 0x042fe40000410000 */
[----:B------:R0:W-:Y:S01]  /*245e0*/  ST.E desc[UR36][R152.64+0x294], R7 ;  /* 0x0002940798007985 */ /* 0x0001e2000c101924 */
[C---:B--2---:R-:W-:Y:S01]  /*245f0*/  FMUL.FTZ R29, R15.reuse, R52 ;  /* 0x000000340f1d7220 */ /* 0x044fe20000410000 */
[C---:B---3--:R-:W-:Y:S02]  /*24600*/  FMUL.FTZ R31, R15.reuse, R54 ;  /* 0x000000360f1f7220 */ /* 0x048fe40000410000 */
[----:B------:R1:W-:Y:S01]  /*24610*/  ST.E desc[UR36][R152.64+0x250], R9 ;  /* 0x0002500998007985 */ /* 0x0003e2000c101924 */
[----:B0-----:R-:W-:-:S03]  /*24620*/  FMUL.FTZ R7, R15, R68 ;  /* 0x000000440f077220 */ /* 0x001fc60000410000 */
[----:B------:R0:W-:Y:S04]  /*24630*/  ST.E desc[UR36][R152.64+0x264], R33 ;  /* 0x0002642198007985 */ /* 0x0001e8000c101924 */
[----:B------:R2:W-:Y:S01]  /*24640*/  ST.E desc[UR36][R152.64+0x270], R11 ;  /* 0x0002700b98007985 */ /* 0x0005e2000c101924 */
[----:B-1----:R-:W-:-:S03]  /*24650*/  FMUL.FTZ R9, R15, R50 ;  /* 0x000000320f097220 */ /* 0x002fc60000410000 */
[----:B------:R1:W-:Y:S04]  /*24660*/  ST.E desc[UR36][R152.64+0x274], R13 ;  /* 0x0002740d98007985 */ /* 0x0003e8000c101924 */
[----:B------:R3:W-:Y:S01]  /*24670*/  ST.E desc[UR36][R152.64+0x280], R21 ;  /* 0x0002801598007985 */ /* 0x0007e2000c101924 */
[----:B0-----:R-:W-:-:S03]  /*24680*/  FMUL.FTZ R33, R15, R56 ;  /* 0x000000380f217220 */ /* 0x001fc60000410000 */
[----:B------:R0:W-:Y:S01]  /*24690*/  ST.E desc[UR36][R152.64+0x284], R25 ;  /* 0x0002841998007985 */ /* 0x0001e2000c101924 */
[----:B--2---:R-:W-:-:S03]  /*246a0*/  FMUL.FTZ R11, R15, R58 ;  /* 0x0000003a0f0b7220 */ /* 0x004fc60000410000 */
[----:B------:R2:W-:Y:S01]  /*246b0*/  ST.E desc[UR36][R152.64+0x290], R27 ;  /* 0x0002901b98007985 */ /* 0x0005e2000c101924 */
[----:B-1----:R-:W-:-:S03]  /*246c0*/  FMUL.FTZ R13, R15, R60 ;  /* 0x0000003c0f0d7220 */ /* 0x002fc60000410000 */
[----:B------:R1:W-:Y:S01]  /*246d0*/  ST.E desc[UR36][R152.64+0x2a4], R29 ;  /* 0x0002a41d98007985 */ /* 0x0003e2000c101924 */
[----:B---3--:R-:W-:-:S03]  /*246e0*/  FMUL.FTZ R21, R15, R62 ;  /* 0x0000003e0f157220 */ /* 0x008fc60000410000 */
[----:B------:R3:W-:Y:S01]  /*246f0*/  ST.E desc[UR36][R152.64+0x2b0], R31 ;  /* 0x0002b01f98007985 */ /* 0x0007e2000c101924 */
[C---:B0-----:R-:W-:Y:S01]  /*24700*/  FMUL.FTZ R25, R15.reuse, R64 ;  /* 0x000000400f197220 */ /* 0x041fe20000410000 */
[C---:B--2---:R-:W-:Y:S02]  /*24710*/  FMUL.FTZ R27, R15.reuse, R66 ;  /* 0x000000420f1b7220 */ /* 0x044fe40000410000 */
[----:B------:R0:W-:Y:S01]  /*24720*/  ST.E desc[UR36][R152.64+0x2e4], R7 ;  /* 0x0002e40798007985 */ /* 0x0001e2000c101924 */
[C---:B-1----:R-:W-:Y:S01]  /*24730*/  FMUL.FTZ R29, R15.reuse, R72 ;  /* 0x000000480f1d7220 */ /* 0x042fe20000410000 */
        /* <DEDUP_REMOVED lines=43> */
[----:B------:R0:W-:Y:S01]  /*249f0*/  ST.E desc[UR36][R152.64+0x354], R33 ;  /* 0x0003542198007985 */ /* 0x0001e2000c101924 */
[----:B------:R-:W-:-:S03]  /*24a00*/  LOP3.LUT R6, R17, 0x8, RZ, 0xfc, !PT ;  /* 0x0000000811067812 */ /* 0x000fc600078efcff */
        /* <DEDUP_REMOVED lines=16> */
[C---:B---3--:R-:W-:Y:S01]  /*24b10*/  FMUL.FTZ R31, R15.reuse, R132 ;  /* 0x000000840f1f7220 */ /* 0x048fe20000410000 */
[----:B------:R-:W-:Y:S01]  /*24b20*/  FMUL.FTZ R15, R15, R134 ;  /* 0x000000860f0f7220 */ /* 0x000fe20000410000 */
[--C-:B0-----:R-:W-:Y:S01]  /*24b30*/  IMAD.MOV.U32 R7, RZ, RZ, R19.reuse ;  /* 0x000000ffff077224 */ /* 0x101fe200078e0013 */
[----:B------:R0:W-:Y:S04]  /*24b40*/  ST.E desc[UR36][R152.64+0x390], R9 ;  /* 0x0003900998007985 */ /* 0x0001e8000c101924 */
        /* <DEDUP_REMOVED lines=8> */
[----:B------:R3:W-:Y:S04]  /*24bd0*/  ST.E desc[UR36][R152.64+0x3f0], R15 ;  /* 0x0003f00f98007985 */ /* 0x0007e8000c101924 */
[----:B0-----:R-:W1:Y:S01]  /*24be0*/  LD.E R9, desc[UR36][R6.64] ;  /* 0x0000002406097980 */ /* 0x001e62000c101900 */
[----:B------:R-:W-:Y:S01]  /*24bf0*/  LOP3.LUT R8, R17, 0xc, RZ, 0xfc, !PT ;  /* 0x0000000c11087812 */ /* 0x000fe200078efcff */
[----:B-1----:R-:W-:Y:S01]  /*24c00*/  FMUL.FTZ R11, R14, R9 ;  /* 0x000000090e0b7220 */ /* 0x002fe20000410000 */
[----:B------:R-:W-:-:S04]  /*24c10*/  IMAD.MOV.U32 R9, RZ, RZ, R19 ;  /* 0x000000ffff097224 */ /* 0x000fc800078e0013 */
[----:B------:R0:W-:Y:S04]  /*24c20*/  ST.E desc[UR36][R6.64], R11 ;  /* 0x0000000b06007985 */ /* 0x0001e8000c101924 */
[----:B--2---:R-:W2:Y:S02]  /*24c30*/  LD.E R13, desc[UR36][R8.64] ;  /* 0x00000024080d7980 */ /* 0x004ea4000c101900 */
[----:B--2---:R-:W-:-:S05]  /*24c40*/  FMUL.FTZ R13, R14, R13 ;  /* 0x0000000d0e0d7220 */ /* 0x004fca0000410000 */
[----:B------:R1:W-:Y:S04]  /*24c50*/  ST.E desc[UR36][R8.64], R13 ;  /* 0x0000000d08007985 */ /* 0x0003e8000c101924 */
[----:B------:R-:W2:Y:S04]  /*24c60*/  LD.E R139, desc[UR36][R152.64+0x3fc] ;  /* 0x0003fc24988b7980 */ /* 0x000ea8000c101900 */
[----:B---3--:R-:W3:Y:S04]  /*24c70*/  LD.E R15, desc[UR36][R152.64+0x218] ;  /* 0x00021824980f7980 */ /* 0x008ee8000c101900 */
        /* <DEDUP_REMOVED lines=1380> */
.L_x_3308:
[----:B------:R-:W-:Y:S05]  /*2a2c0*/  BSYNC B0 ;  /* 0x0000000000007941 */ /* 0x000fea0003800000 */
.L_x_3307:
[----:B------:R-:W-:-:S04]  /*2a2d0*/  UISETP.LT.AND UP0, UPT, URZ, UR48, UPT ;  /* 0x000000303f00728c */ /* 0x000fc8000bf01270 */
[----:B------:R-:W-:-:S06]  /*2a2e0*/  USEL UR4, URZ, UR48, !UP0 ;  /* 0x000000303f047287 */ /* 0x000fcc000c000000 */
[C---:B------:R-:W-:Y:S01]  /*2a2f0*/  ISETP.GT.AND P0, PT, R0.reuse, UR4, PT ;  /* 0x0000000400007c0c */ /* 0x040fe2000bf04270 */
[----:B------:R-:W-:-:S12]  /*2a300*/  VIADD R0, R0, 0xffffffff ;  /* 0xffffffff00007836 */ /* 0x000fd80000000000 */
[----:B------:R-:W-:Y:S05]  /*2a310*/  @P0 BRA `(.L_x_3309) ;  /* 0xffffff5400c40947 */ /* 0x000fea000383ffff */
.L_x_3280:
[----:B------:R-:W-:Y:S05]  /*2a320*/  WARPSYNC.ALL ;  /* 0x0000000000007948 */ /* 0x000fea0003800000 */
[----:B0-----:R-:W2:Y:S04]  /*2a330*/  LDL R7, [R1+0x420] ;  /* 0x0004200001077983 */ /* 0x001ea80000100800 */
[----:B------:R-:W3:Y:S04]  /*2a340*/  LDL R10, [R1+0x424] ;  /* 0x00042400010a7983 */ /* 0x000ee80000100800 */
[----:B------:R-:W4:Y:S01]  /*2a350*/  LDL.64 R20, [R1+0xd8] ;  /* 0x0000d80001147983 */ /* 0x000f220000100a00 */
        /* <DEDUP_REMOVED lines=21> */
[----:B------:R-:W-:Y:S02]  /*2a4b0*/  IMAD.MOV.U32 R10, RZ, RZ, -0x800000 ;  /* 0xff800000ff0a7424 */ /* 0x000fe400078e00ff */
        /* <DEDUP_REMOVED lines=34> */
[----:B-1----:R-:W4:Y:S04]  /*2a6e0*/  LDL.64 R6, [R1+0x220] ;  /* 0x0002200001067983 */ /* 0x002f280000100a00 */
        /* <DEDUP_REMOVED lines=269> */
.L_x_3202:
[----:B------:R-:W2:Y:S08]  /*2b7c0*/  S2UR UR4, SR_CgaCtaId ;  /* 0x00000000000479c3 */ /* 0x000eb00000008800 */
[----:B------:R-:W-:Y:S01]  /*2b7d0*/  BAR.SYNC.DEFER_BLOCKING 0x5, 0x180 ;  /* 0x0146000000007b1d */ /* 0x000fe20000010000 */
[----:B------:R-:W-:-:S04]  /*2b7e0*/  PRMT R0, R0, 0x9910, RZ ;  /* 0x0000991000007816 */ /* 0x000fc800000000ff */
[----:B------:R-:W-:Y:S01]  /*2b7f0*/  ISETP.NE.AND P0, PT, R0, RZ, PT ;  /* 0x000000ff0000720c */ /* 0x000fe20003f05270 */
[----:B------:R-:W-:Y:S01]  /*2b800*/  UMOV UR39, 0x400 ;  /* 0x0000040000277882 */ /* 0x000fe20000000000 */
[----:B------:R-:W-:Y:S01]  /*2b810*/  BSSY B0, `(.L_x_3310) ;  /* 0x00002e5000007945 */ /* 0x000fe20003800000 */
[----:B--2---:R-:W-:-:S09]  /*2b820*/  ULEA UR39, UR4, UR39, 0x18 ;  /* 0x0000002704277291 */ /* 0x004fd2000f8ec03f */
[----:B01----:R-:W0:Y:S02]  /*2b830*/  LDS.128 R4, [UR39+0x388d0] ;  /* 0x0388d027ff047984 */ /* 0x003e240008000c00 */
[----:B0-----:R-:W-:Y:S02]  /*2b840*/  R2UR UR5, R5 ;  /* 0x00000000050572ca */ /* 0x001fe400000e0000 */
[----:B------:R-:W-:Y:S02]  /*2b850*/  R2UR UR7, R6 ;  /* 0x00000000060772ca */ /* 0x000fe400000e0000 */
[----:B------:R-:W-:Y:S01]  /*2b860*/  R2UR UR6, R7 ;  /* 0x00000000070672ca */ /* 0x000fe200000e0000 */
[----:B------:R-:W-:Y:S06]  /*2b870*/  BAR.ARV 0x4, 0x180 ;  /* 0x0106000000007b1d */ /* 0x000fec0000002000 */
[----:B------:R-:W-:Y:S08]  /*2b880*/  @!P0 BRA `(.L_x_3311) ;  /* 0x0000001c00dc8947 */ /* 0x000ff00003800000 */
[----:B------:R-:W2:Y:S04]  /*2b890*/  LDL.128 R136, [R1+0x200] ;  /* 0x0002000001887983 */ /* 0x000ea80000100c00 */
[----:B------:R-:W3:Y:S04]  /*2b8a0*/  LDL.128 R128, [R1+0x220] ;  /* 0x0002200001807983 */ /* 0x000ee80000100c00 */
[----:B------:R-:W4:Y:S04]  /*2b8b0*/  LDL.128 R132, [R1+0x210] ;  /* 0x0002100001847983 */ /* 0x000f280000100c00 */
        /* <DEDUP_REMOVED lines=28> */
[----:B------:R-:W4:Y:S01]  /*2ba80*/  LDL.128 R4, [R1+0x3f0] ;  /* 0x0003f00001047983 */ /* 0x000f220000100c00 */
[----:B------:R-:W-:Y:S01]  /*2ba90*/  IADD3 R21, P1, R22, 0x20, RZ ;  /* 0x0000002016157810 */ /* 0x000fe20007f3e0ff */
[----:B------:R-:W-:-:S03]  /*2baa0*/  ULDC.64 UR8, c[0x0][0xd00] ;  /* 0x0003400000087ab9 */ /* 0x000fc60000000a00 */
[----:B------:R-:W-:Y:S02]  /*2bab0*/  LOP3.LUT R20, R21, 0x380, RZ, 0xc0, !PT ;  /* 0x0000038015147812 */ /* 0x000fe400078ec0ff */
[----:B------:R-:W-:Y:S02]  /*2bac0*/  IADD3 R146, P4, R22, 0x60, RZ ;  /* 0x0000006016927810 */ /* 0x000fe40007f9e0ff */
[----:B------:R-:W-:-:S04]  /*2bad0*/  SHF.R.U64 R20, R20, 0x3, RZ ;  /* 0x0000000314147819 */ /* 0x000fc800000012ff */
[----:B------:R-:W-:Y:S02]  /*2bae0*/  LOP3.LUT R20, R20, R21, RZ, 0x3c, !PT ;  /* 0x0000001514147212 */ /* 0x000fe400078e3cff */
[----:B------:R-:W-:Y:S02]  /*2baf0*/  LOP3.LUT R21, R146, 0x380, RZ, 0xc0, !PT ;  /* 0x0000038092157812 */ /* 0x000fe400078ec0ff */
[C---:B------:R-:W-:Y:S02]  /*2bb00*/  IADD3 R144, P0, R22.reuse, 0x40, RZ ;  /* 0x0000004016907810 */ /* 0x040fe40007f1e0ff */
[----:B------:R-:W-:Y:S02]  /*2bb10*/  SHF.R.U64 R21, R21, 0x3, RZ ;  /* 0x0000000315157819 */ /* 0x000fe400000012ff */
[C---:B------:R-:W-:Y:S02]  /*2bb20*/  IADD3 R180, P3, R22.reuse, 0x2000, RZ ;  /* 0x0000200016b47810 */ /* 0x040fe40007f7e0ff */
[----:B------:R-:W-:-:S02]  /*2bb30*/  IADD3 R150, P6, R22, 0x2020, RZ ;  /* 0x0000202016967810 */ /* 0x000fc40007fde0ff */
[----:B------:R-:W-:Y:S02]  /*2bb40*/  LOP3.LUT R0, R144, 0x380, RZ, 0xc0, !PT ;  /* 0x0000038090007812 */ /* 0x000fe400078ec0ff */
[----:B------:R-:W-:Y:S01]  /*2bb50*/  LOP3.LUT R146, R21, R146, RZ, 0x3c, !PT ;  /* 0x0000009215927212 */ /* 0x000fe200078e3cff */
[----:B------:R-:W-:Y:S01]  /*2bb60*/  IMAD.X R21, RZ, RZ, R23, P1 ;  /* 0x000000ffff157224 */ /* 0x000fe200008e0617 */
[C---:B------:R-:W-:Y:S02]  /*2bb70*/  IADD3 R179, P5, R22.reuse, 0x2040, RZ ;  /* 0x0000204016b37810 */ /* 0x040fe40007fbe0ff */
[----:B------:R-:W-:Y:S02]  /*2bb80*/  IADD3 R177, P2, R22, 0x2060, RZ ;  /* 0x0000206016b17810 */ /* 0x000fe40007f5e0ff */
[----:B------:R-:W-:Y:S02]  /*2bb90*/  LOP3.LUT R181, R180, 0x380, RZ, 0xc0, !PT ;  /* 0x00000380b4b57812 */ /* 0x000fe400078ec0ff */
[----:B------:R-:W-:-:S02]  /*2bba0*/  IADD3 R175, P1, R22, 0x4000, RZ ;  /* 0x0000400016af7810 */ /* 0x000fc40007f3e0ff */
[----:B------:R-:W-:Y:S02]  /*2bbb0*/  LOP3.LUT R151, R150, 0x380, RZ, 0xc0, !PT ;  /* 0x0000038096977812 */ /* 0x000fe400078ec0ff */
[----:B------:R-:W-:Y:S02]  /*2bbc0*/  SHF.R.U64 R145, R0, 0x3, RZ ;  /* 0x0000000300917819 */ /* 0x000fe400000012ff */
[----:B------:R-:W-:Y:S02]  /*2bbd0*/  LOP3.LUT R178, R179, 0x380, RZ, 0xc0, !PT ;  /* 0x00000380b3b27812 */ /* 0x000fe400078ec0ff */
[----:B------:R-:W-:Y:S02]  /*2bbe0*/  LOP3.LUT R176, R177, 0x380, RZ, 0xc0, !PT ;  /* 0x00000380b1b07812 */ /* 0x000fe400078ec0ff */
[----:B------:R-:W-:Y:S02]  /*2bbf0*/  LOP3.LUT R183, R22, 0x380, RZ, 0xc0, !PT ;  /* 0x0000038016b77812 */ /* 0x000fe400078ec0ff */
[----:B------:R-:W-:-:S02]  /*2bc00*/  SHF.R.U64 R181, R181, 0x3, RZ ;  /* 0x00000003b5b57819 */ /* 0x000fc400000012ff */
[----:B------:R-:W-:Y:S02]  /*2bc10*/  LOP3.LUT R174, R175, 0x380, RZ, 0xc0, !PT ;  /* 0x00000380afae7812 */ /* 0x000fe400078ec0ff */
[----:B------:R-:W-:Y:S02]  /*2bc20*/  SHF.R.U64 R151, R151, 0x3, RZ ;  /* 0x0000000397977819 */ /* 0x000fe400000012ff */
[----:B------:R-:W-:Y:S01]  /*2bc30*/  LOP3.LUT R144, R145, R144, RZ, 0x3c, !PT ;  /* 0x0000009091907212 */ /* 0x000fe200078e3cff */
[--C-:B------:R-:W-:Y:S01]  /*2bc40*/  IMAD.X R145, RZ, RZ, R23.reuse, P0 ;  /* 0x000000ffff917224 */ /* 0x100fe200000e0617 */
[----:B------:R-:W-:Y:S01]  /*2bc50*/  SHF.R.U64 R178, R178, 0x3, RZ ;  /* 0x00000003b2b27819 */ /* 0x000fe200000012ff */
[----:B------:R-:W-:Y:S01]  /*2bc60*/  IMAD.X R147, RZ, RZ, R23, P4 ;  /* 0x000000ffff937224 */ /* 0x000fe200020e0617 */
[----:B------:R-:W-:Y:S02]  /*2bc70*/  SHF.R.U64 R176, R176, 0x3, RZ ;  /* 0x00000003b0b07819 */ /* 0x000fe400000012ff */
[----:B------:R-:W-:-:S02]  /*2bc80*/  SHF.R.U64 R183, R183, 0x3, RZ ;  /* 0x00000003b7b77819 */ /* 0x000fc400000012ff */
[----:B------:R-:W-:Y:S01]  /*2bc90*/  LOP3.LUT R180, R181, R180, RZ, 0x3c, !PT ;  /* 0x000000b4b5b47212 */ /* 0x000fe200078e3cff */
[--C-:B------:R-:W-:Y:S01]  /*2bca0*/  IMAD.X R181, RZ, RZ, R23.reuse, P3 ;  /* 0x000000ffffb57224 */ /* 0x100fe200018e0617 */
[----:B------:R-:W-:Y:S02]  /*2bcb0*/  IADD3 R173, P0, R22, 0x4020, RZ ;  /* 0x0000402016ad7810 */ /* 0x000fe40007f1e0ff */
[----:B------:R-:W-:Y:S02]  /*2bcc0*/  SHF.R.U64 R174, R174, 0x3, RZ ;  /* 0x00000003aeae7819 */ /* 0x000fe400000012ff */
[----:B------:R-:W-:Y:S01]  /*2bcd0*/  LOP3.LUT R150, R151, R150, RZ, 0x3c, !PT ;  /* 0x0000009697967212 */ /* 0x000fe200078e3cff */
[--C-:B------:R-:W-:Y:S01]  /*2bce0*/  IMAD.X R151, RZ, RZ, R23.reuse, P6 ;  /* 0x000000ffff977224 */ /* 0x100fe200030e0617 */
[----:B------:R-:W-:Y:S02]  /*2bcf0*/  IADD3 R141, P4, R22, 0x4040, RZ ;  /* 0x00004040168d7810 */ /* 0x000fe40007f9e0ff */
[----:B------:R-:W-:Y:S01]  /*2bd00*/  LOP3.LUT R178, R178, R179, RZ, 0x3c, !PT ;  /* 0x000000b3b2b27212 */ /* 0x000fe200078e3cff */
[----:B------:R-:W-:Y:S01]  /*2bd10*/  IMAD.X R179, RZ, RZ, R23, P5 ;  /* 0x000000ffffb37224 */ /* 0x000fe200028e0617 */
[----:B------:R-:W-:-:S02]  /*2bd20*/  IADD3 R171, P3, R22, 0x4060, RZ ;  /* 0x0000406016ab7810 */ /* 0x000fc40007f7e0ff */
[----:B------:R-:W-:Y:S01]  /*2bd30*/  LOP3.LUT R176, R176, R177, RZ, 0x3c, !PT ;  /* 0x000000b1b0b07212 */ /* 0x000fe200078e3cff */
[--C-:B------:R-:W-:Y:S01]  /*2bd40*/  IMAD.X R177, RZ, RZ, R23.reuse, P2 ;  /* 0x000000ffffb17224 */ /* 0x100fe200010e0617 */
[----:B------:R-:W-:Y:S02]  /*2bd50*/  IADD3 R143, P6, R22, 0x6000, RZ ;  /* 0x00006000168f7810 */ /* 0x000fe40007fde0ff */
[----:B------:R-:W-:Y:S01]  /*2bd60*/  LOP3.LUT R182, R183, R22, RZ, 0x3c, !PT ;  /* 0x00000016b7b67212 */ /* 0x000fe200078e3cff */
[--C-:B------:R-:W-:Y:S01]  /*2bd70*/  IMAD.MOV.U32 R183, RZ, RZ, R23.reuse ;  /* 0x000000ffffb77224 */ /* 0x100fe200078e0017 */
[----:B------:R-:W-:Y:S02]  /*2bd80*/  LOP3.LUT R172, R173, 0x380, RZ, 0xc0, !PT ;  /* 0x00000380adac7812 */ /* 0x000fe400078ec0ff */
[----:B------:R-:W-:Y:S01]  /*2bd90*/  LOP3.LUT R174, R174, R175, RZ, 0x3c, !PT ;  /* 0x000000afaeae7212 */ /* 0x000fe200078e3cff */
[----:B------:R-:W-:Y:S01]  /*2bda0*/  IMAD.X R175, RZ, RZ, R23, P1 ;  /* 0x000000ffffaf7224 */ /* 0x000fe200008e0617 */
[----:B------:R-:W-:-:S02]  /*2bdb0*/  IADD3 R169, P5, R22, 0x6020, RZ ;  /* 0x0000602016a97810 */ /* 0x000fc40007fbe0ff */
[----:B------:R-:W-:Y:S02]  /*2bdc0*/  LOP3.LUT R140, R141, 0x380, RZ, 0xc0, !PT ;  /* 0x000003808d8c7812 */ /* 0x000fe400078ec0ff */
[C---:B------:R-:W-:Y:S02]  /*2bdd0*/  IADD3 R155, P2, R22.reuse, 0x6040, RZ ;  /* 0x00006040169b7810 */ /* 0x040fe40007f5e0ff */
[----:B------:R-:W-:Y:S02]  /*2bde0*/  LOP3.LUT R170, R171, 0x380, RZ, 0xc0, !PT ;  /* 0x00000380abaa7812 */ /* 0x000fe400078ec0ff */
[----:B------:R-:W-:Y:S02]  /*2bdf0*/  IADD3 R149, P1, R22, 0x6060, RZ ;  /* 0x0000606016957810 */ /* 0x000fe40007f3e0ff */
[----:B------:R-:W-:Y:S02]  /*2be00*/  LOP3.LUT R142, R143, 0x380, RZ, 0xc0, !PT ;  /* 0x000003808f8e7812 */ /* 0x000fe400078ec0ff */
[----:B------:R-:W-:-:S02]  /*2be10*/  SHF.R.U64 R172, R172, 0x3, RZ ;  /* 0x00000003acac7819 */ /* 0x000fc400000012ff */
[----:B------:R-:W-:Y:S02]  /*2be20*/  LOP3.LUT R168, R169, 0x380, RZ, 0xc0, !PT ;  /* 0x00000380a9a87812 */ /* 0x000fe400078ec0ff */
[----:B------:R-:W-:Y:S02]  /*2be30*/  SHF.R.U64 R140, R140, 0x3, RZ ;  /* 0x000000038c8c7819 */ /* 0x000fe400000012ff */
[----:B------:R-:W-:Y:S02]  /*2be40*/  LOP3.LUT R154, R155, 0x380, RZ, 0xc0, !PT ;  /* 0x000003809b9a7812 */ /* 0x000fe400078ec0ff */
[----:B------:R-:W-:Y:S02]  /*2be50*/  MOV R182, R182 ;  /* 0x000000b600b67202 */ /* 0x000fe40000000f00 */
[----:B------:R-:W-:Y:S02]  /*2be60*/  SHF.R.U64 R170, R170, 0x3, RZ ;  /* 0x00000003aaaa7819 */ /* 0x000fe400000012ff */
[----:B------:R-:W-:-:S02]  /*2be70*/  LOP3.LUT R148, R149, 0x380, RZ, 0xc0, !PT ;  /* 0x0000038095947812 */ /* 0x000fc400078ec0ff */
[----:B------:R-:W-:Y:S02]  /*2be80*/  MOV R183, R20 ;  /* 0x0000001400b77202 */ /* 0x000fe40000000f00 */
[----:B------:R-:W-:Y:S02]  /*2be90*/  SHF.R.U64 R142, R142, 0x3, RZ ;  /* 0x000000038e8e7819 */ /* 0x000fe400000012ff */
[----:B------:R-:W-:Y:S02]  /*2bea0*/  MOV R145, R144 ;  /* 0x0000009000917202 */ /* 0x000fe40000000f00 */
[----:B------:R-:W-:Y:S01]  /*2beb0*/  LOP3.LUT R172, R172, R173, RZ, 0x3c, !PT ;  /* 0x000000adacac7212 */ /* 0x000fe200078e3cff */
[----:B------:R-:W-:Y:S01]  /*2bec0*/  IMAD.X R173, RZ, RZ, R23, P0 ;  /* 0x000000ffffad7224 */ /* 0x000fe200000e0617 */
[----:B------:R-:W-:Y:S02]  /*2bed0*/  SHF.R.U64 R168, R168, 0x3, RZ ;  /* 0x00000003a8a87819 */ /* 0x000fe400000012ff */
[----:B------:R-:W-:-:S02]  /*2bee0*/  MOV R146, R146 ;  /* 0x0000009200927202 */ /* 0x000fc40000000f00 */
[----:B------:R-:W-:Y:S01]  /*2bef0*/  LOP3.LUT R140, R140, R141, RZ, 0x3c, !PT ;  /* 0x0000008d8c8c7212 */ /* 0x000fe200078e3cff */
[--C-:B------:R-:W-:Y:S01]  /*2bf00*/  IMAD.X R141, RZ, RZ, R23.reuse, P4 ;  /* 0x000000ffff8d7224 */ /* 0x100fe200020e0617 */
        /* <DEDUP_REMOVED lines=8> */
[----:B------:R-:W-:Y:S01]  /*2bf90*/  MOV R151, R178 ;  /* 0x000000b200977202 */ /* 0x000fe20000000f00 */
[----:B------:R-:W-:Y:S01]  /*2bfa0*/  UISETP.NE.U32.AND UP0, UPT, UR8, URZ, UPT ;  /* 0x0000003f0800728c */ /* 0x000fe2000bf05070 */
[----:B------:R-:W-:Y:S01]  /*2bfb0*/  LOP3.LUT R168, R168, R169, RZ, 0x3c, !PT ;  /* 0x000000a9a8a87212 */ /* 0x000fe200078e3cff */
[--C-:B------:R-:W-:Y:S01]  /*2bfc0*/  IMAD.X R169, RZ, RZ, R23.reuse, P5 ;  /* 0x000000ffffa97224 */ /* 0x100fe200028e0617 */
[----:B------:R-:W-:Y:S02]  /*2bfd0*/  MOV R0, R176 ;  /* 0x000000b000007202 */ /* 0x000fe40000000f00 */
[----:B------:R-:W-:Y:S01]  /*2bfe0*/  LOP3.LUT R154, R154, R155, RZ, 0x3c, !PT ;  /* 0x0000009b9a9a7212 */ /* 0x000fe200078e3cff */
[----:B------:R-:W-:Y:S01]  /*2bff0*/  IMAD.X R155, RZ, RZ, R23, P2 ;  /* 0x000000ffff9b7224 */ /* 0x000fe200010e0617 */
[----:B------:R-:W-:-:S02]  /*2c000*/  MOV R20, R174 ;  /* 0x000000ae00147202 */ /* 0x000fc40000000f00 */
[----:B------:R-:W-:Y:S01]  /*2c010*/  LOP3.LUT R148, R148, R149, RZ, 0x3c, !PT ;  /* 0x0000009594947212 */ /* 0x000fe200078e3cff */
[----:B------:R-:W-:Y:S01]  /*2c020*/  IMAD.X R149, RZ, RZ, R23, P1 ;  /* 0x000000ffff957224 */ /* 0x000fe200008e0617 */
[----:B------:R-:W-:Y:S02]  /*2c030*/  MOV R21, R172 ;  /* 0x000000ac00157202 */ /* 0x000fe40000000f00 */
[----:B------:R-:W-:Y:S01]  /*2c040*/  MOV R140, R140 ;  /* 0x0000008c008c7202 */ /* 0x000fe20000000f00 */
[----:B------:R-:W-:Y:S01]  /*2c050*/  UISETP.NE.AND.EX UP0, UPT, UR9, URZ, UPT, UP0 ;  /* 0x0000003f0900728c */ /* 0x000fe2000bf05300 */
[----:B------:R-:W-:Y:S02]  /*2c060*/  MOV R141, R170 ;  /* 0x000000aa008d7202 */ /* 0x000fe40000000f00 */
[----:B------:R-:W-:Y:S01]  /*2c070*/  MOV R142, R142 ;  /* 0x0000008e008e7202 */ /* 0x000fe20000000f00 */
[----:B------:R-:W-:Y:S01]  /*2c080*/  ULDC.64 UR8, c[0x0][0xd00] ;  /* 0x0003400000087ab9 */ /* 0x000fe20000000a00 */
[----:B------:R-:W-:Y:S01]  /*2c090*/  MOV R143, R168 ;  /* 0x000000a8008f7202 */ /* 0x000fe20000000f00 */
[----:B------:R-:W-:Y:S01]  /*2c0a0*/  UIMAD.WIDE UR8, UR43, 0x4, UR8 ;  /* 0x000000042b0878a5 */ /* 0x000fe2000f8e0208 */
[----:B------:R-:W-:-:S02]  /*2c0b0*/  MOV R144, R154 ;  /* 0x0000009a00907202 */ /* 0x000fc40000000f00 */
[----:B--2---:R-:W-:Y:S02]  /*2c0c0*/  F2FP.BF16.F32.PACK_AB R136, R137, R136 ;  /* 0x000000888988723e */ /* 0x004fe400000010ff */
[----:B------:R-:W-:Y:S02]  /*2c0d0*/  F2FP.BF16.F32.PACK_AB R137, R139, R138 ;  /* 0x0000008a8b89723e */ /* 0x000fe400000010ff */
[----:B---3--:R-:W-:Y:S02]  /*2c0e0*/  F2FP.BF16.F32.PACK_AB R128, R129, R128 ;  /* 0x000000808180723e */ /* 0x008fe400000010ff */
[----:B------:R-:W-:Y:S02]  /*2c0f0*/  F2FP.BF16.F32.PACK_AB R129, R131, R130 ;  /* 0x000000828381723e */ /* 0x000fe400000010ff */
[----:B----4-:R-:W-:Y:S02]  /*2c100*/  F2FP.BF16.F32.PACK_AB R138, R133, R132 ;  /* 0x00000084858a723e */ /* 0x010fe400000010ff */
[----:B------:R-:W-:Y:S01]  /*2c110*/  F2FP.BF16.F32.PACK_AB R139, R135, R134 ;  /* 0x00000086878b723e */ /* 0x000fe200000010ff */
[----:B------:R-:W-:Y:S01]  /*2c120*/  BAR.SYNC.DEFER_BLOCKING 0x1, 0x100 ;  /* 0x0044000000007b1d */ /* 0x000fe20000010000 */
        /* <DEDUP_REMOVED lines=53> */
[----:B------:R0:W-:Y:S01]  /*2c480*/  STSM.16.M88.4 [R20], R72 ;  /* 0x0000004814007844 */ /* 0x0001e20000000200 */
        /* <DEDUP_REMOVED lines=12> */
[----:B------:R-:W-:Y:S01]  /*2c550*/  F2FP.BF16.F32.PACK_AB R27, R15, R14 ;  /* 0x0000000e0f1b723e */ /* 0x000fe200000010ff */
[----:B------:R-:W-:Y:S01]  /*2c560*/  STSM.16.M88.4 [R141], R48 ;  /* 0x000000308d007844 */ /* 0x000fe20000000200 */
[----:B------:R-:W-:-:S02]  /*2c570*/  MOV R148, R148 ;  /* 0x0000009400947202 */ /* 0x000fc40000000f00 */
[----:B------:R-:W-:Y:S02]  /*2c580*/  F2FP.BF16.F32.PACK_AB R10, R5, R4 ;  /* 0x00000004050a723e */ /* 0x000fe400000010ff */
[----:B------:R-:W-:Y:S01]  /*2c590*/  F2FP.BF16.F32.PACK_AB R11, R7, R6 ;  /* 0x00000006070b723e */ /* 0x000fe200000010ff */
[----:B------:R-:W-:Y:S01]  /*2c5a0*/  STSM.16.M88.4 [R142], R40 ;  /* 0x000000288e007844 */ /* 0x000fe20000000200 */
[----:B------:R-:W-:-:S03]  /*2c5b0*/  IMAD.U32 R4, RZ, RZ, UR8 ;  /* 0x00000008ff047e24 */ /* 0x000fc6000f8e00ff */
[----:B------:R-:W-:Y:S01]  /*2c5c0*/  STSM.16.M88.4 [R143], R32 ;  /* 0x000000208f007844 */ /* 0x000fe20000000200 */
[----:B------:R-:W-:Y:S01]  /*2c5d0*/  IMAD.U32 R5, RZ, RZ, UR9 ;  /* 0x00000009ff057e24 */ /* 0x000fe2000f8e00ff */
[----:B------:R-:W-:Y:S02]  /*2c5e0*/  ULDC.64 UR8, c[0x0][0xd08] ;  /* 0x0003420000087ab9 */ /* 0x000fe40000000a00 */
[----:B------:R-:W-:Y:S04]  /*2c5f0*/  STSM.16.M88.4 [R144], R24 ;  /* 0x0000001890007844 */ /* 0x000fe80000000200 */
[----:B------:R1:W-:Y:S01]  /*2c600*/  STSM.16.M88.4 [R148], R8 ;  /* 0x0000000894007844 */ /* 0x0003e20000000200 */
[----:B------:R-:W-:-:S04]  /*2c610*/  UISETP.NE.U32.AND UP1, UPT, UR8, URZ, UPT ;  /* 0x0000003f0800728c */ /* 0x000fc8000bf25070 */
[----:B------:R-:W-:Y:S01]  /*2c620*/  UISETP.NE.AND.EX UP1, UPT, UR9, URZ, UPT, UP1 ;  /* 0x0000003f0900728c */ /* 0x000fe2000bf25310 */
[----:B------:R-:W-:Y:S01]  /*2c630*/  BAR.SYNC.DEFER_BLOCKING 0x1, 0x100 ;  /* 0x0044000000007b1d */ /* 0x000fe20000010000 */
[----:B------:R-:W-:-:S04]  /*2c640*/  PLOP3.LUT P1, PT, PT, PT, UP0, 0x80, 0x0 ;  /* 0x000000000000781c */ /* 0x000fc80003f2f008 */
[----:B------:R-:W-:-:S05]  /*2c650*/  PLOP3.LUT P2, PT, PT, PT, UP1, 0x80, 0x0 ;  /* 0x000000000000781c */ /* 0x000fca0003f4f018 */
[----:B------:R-:W-:Y:S02]  /*2c660*/  @UP1 ULDC.64 UR8, c[0x0][0xd08] ;  /* 0x0003420000081ab9 */ /* 0x000fe40000000a00 */
[----:B------:R-:W-:Y:S01]  /*2c670*/  @UP1 UIMAD.WIDE UR8, UR43, 0x4, UR8 ;  /* 0x000000042b0818a5 */ /* 0x000fe2000f8e0208 */
[----:B------:R-:W-:Y:S02]  /*2c680*/  ULDC UR4, c[0x0][0xb88] ;  /* 0x0002e20000047ab9 */ /* 0x000fe40000000800 */
[----:B0-----:R-:W-:-:S03]  /*2c690*/  IMAD.U32 R20, RZ, RZ, UR4 ;  /* 0x00000004ff147e24 */ /* 0x001fc6000f8e00ff */
[----:B------:R-:W-:Y:S02]  /*2c6a0*/  IMAD.U32 R6, RZ, RZ, UR8 ;  /* 0x00000008ff067e24 */ /* 0x000fe4000f8e00ff */
[----:B------:R-:W-:Y:S01]  /*2c6b0*/  IMAD.U32 R7, RZ, RZ, UR9 ;  /* 0x00000009ff077e24 */ /* 0x000fe2000f8e00ff */
[----:B------:R-:W2:Y:S04]  /*2c6c0*/  @P1 LDG.E R0, desc[UR36][R4.64] ;  /* 0x0000002404001981 */ /* 0x000ea8000c1e1900 */
[----:B------:R0:W5:Y:S01]  /*2c6d0*/  @P2 LDG.E R20, desc[UR36][R6.64] ;  /* 0x0000002406142981 */ /* 0x000162000c1e1900 */
[----:B-1----:R-:W-:Y:S01]  /*2c6e0*/  IADD3 R9, P0, R158, 0x1000, RZ ;  /* 0x000010009e097810 */ /* 0x002fe20007f1e0ff */
[----:B------:R-:W-:-:S03]  /*2c6f0*/  UMOV UR4, URZ ;  /* 0x0000003f00047c82 */ /* 0x000fc60008000000 */
[----:B------:R-:W-:Y:S02]  /*2c700*/  LOP3.LUT R8, R9, 0x380, RZ, 0xc0, !PT ;  /* 0x0000038009087812 */ /* 0x000fe400078ec0ff */
[----:B--2---:R-:W-:Y:S01]  /*2c710*/  @P1 R2UR UR4, R0 ;  /* 0x00000000000412ca */ /* 0x004fe200000e0000 */
[----:B0-----:R-:W-:-:S14]  /*2c720*/  @P2 BRA `(.L_x_3312) ;  /* 0x0000000000102947 */ /* 0x001fdc0003800000 */
[----:B------:R-:W-:Y:S05]  /*2c730*/  @!P1 BRA `(.L_x_3312) ;  /* 0x00000000000c9947 */ /* 0x000fea0003800000 */
[----:B------:R-:W2:Y:S04]  /*2c740*/  LDG.E R7, desc[UR36][R4.64] ;  /* 0x0000002404077981 */ /* 0x000ea8000c1e1900 */
[----:B-----5:R-:W2:Y:S02]  /*2c750*/  LDG.E R20, desc[UR36][R4.64+0x4] ;  /* 0x0000042404147981 */ /* 0x020ea4000c1e1900 */
[----:B--2---:R-:W-:-:S07]  /*2c760*/  IMAD.IADD R20, R20, 0x1, -R7 ;  /* 0x0000000114147824 */ /* 0x004fce00078e0a07 */
.L_x_3312:
[----:B------:R-:W0:Y:S01]  /*2c770*/  SHFL.IDX PT, R0, R193, RZ, 0x1f ;  /* 0x00001fffc1007589 */ /* 0x000e2200000e0000 */
[C---:B------:R-:W-:Y:S01]  /*2c780*/  IADD3 R13, P2, R158.reuse, 0x2000, RZ ;  /* 0x000020009e0d7810 */ /* 0x040fe20007f5e0ff */
[----:B------:R-:W-:Y:S01]  /*2c790*/  USHF.R.S32.HI UR8, URZ, 0x1f, UR43 ;  /* 0x0000001f3f087899 */ /* 0x000fe2000801142b */
[C---:B------:R-:W-:Y:S01]  /*2c7a0*/  IADD3 R25, P3, R158.reuse, 0x3000, RZ ;  /* 0x000030009e197810 */ /* 0x040fe20007f7e0ff */
[----:B------:R-:W-:Y:S01]  /*2c7b0*/  USHF.R.S32.HI UR14, URZ, 0x1f, UR4 ;  /* 0x0000001f3f0e7899 */ /* 0x000fe20008011404 */
[C---:B------:R-:W-:Y:S01]  /*2c7c0*/  IADD3 R29, P4, R158.reuse, 0x4000, RZ ;  /* 0x000040009e1d7810 */ /* 0x040fe20007f9e0ff */
[----:B------:R-:W-:Y:S01]  /*2c7d0*/  USHF.R.S32.HI UR15, URZ, 0x1f, UR41 ;  /* 0x0000001f3f0f7899 */ /* 0x000fe20008011429 */
[----:B------:R-:W-:Y:S01]  /*2c7e0*/  IADD3 R33, P5, R158, 0x5000, RZ ;  /* 0x000050009e217810 */ /* 0x000fe20007fbe0ff */
[----:B------:R-:W-:Y:S01]  /*2c7f0*/  USEL UR16, UR43, URZ, !UP0 ;  /* 0x0000003f2b107287 */ /* 0x000fe2000c000000 */
[----:B------:R-:W-:Y:S01]  /*2c800*/  LOP3.LUT R12, R13, 0x380, RZ, 0xc0, !PT ;  /* 0x000003800d0c7812 */ /* 0x000fe200078ec0ff */
[----:B------:R-:W-:Y:S01]  /*2c810*/  USEL UR17, UR8, URZ, !UP0 ;  /* 0x0000003f08117287 */ /* 0x000fe2000c000000 */
[----:B------:R-:W-:-:S02]  /*2c820*/  LOP3.LUT R24, R25, 0x380, RZ, 0xc0, !PT ;  /* 0x0000038019187812 */ /* 0x000fc400078ec0ff */
[----:B------:R-:W-:Y:S02]  /*2c830*/  LOP3.LUT R28, R29, 0x380, RZ, 0xc0, !PT ;  /* 0x000003801d1c7812 */ /* 0x000fe400078ec0ff */
[----:B------:R-:W-:Y:S02]  /*2c840*/  LOP3.LUT R32, R33, 0x380, RZ, 0xc0, !PT ;  /* 0x0000038021207812 */ /* 0x000fe400078ec0ff */
[----:B------:R-:W-:Y:S02]  /*2c850*/  LOP3.LUT R7, R158, 0x380, RZ, 0xc0, !PT ;  /* 0x000003809e077812 */ /* 0x000fe400078ec0ff */
[----:B------:R-:W-:Y:S02]  /*2c860*/  SHF.R.U64 R8, R8, 0x3, RZ ;  /* 0x0000000308087819 */ /* 0x000fe400000012ff */
[----:B------:R-:W-:Y:S02]  /*2c870*/  SHF.R.U64 R12, R12, 0x3, RZ ;  /* 0x000000030c0c7819 */ /* 0x000fe400000012ff */
[----:B------:R-:W-:-:S02]  /*2c880*/  SHF.R.U64 R24, R24, 0x3, RZ ;  /* 0x0000000318187819 */ /* 0x000fc400000012ff */
[----:B0-----:R-:W-:Y:S02]  /*2c890*/  ISETP.NE.AND P1, PT, R0, RZ, PT ;  /* 0x000000ff0000720c */ /* 0x001fe40003f25270 */
        /* <DEDUP_REMOVED lines=15> */
[----:B------:R-:W-:Y:S06]  /*2c990*/  @P1 BRA `(.L_x_3313) ;  /* 0x0000000000cc1947 */ /* 0x000fec0003800000 */
[----:B------:R-:W0:Y:S01]  /*2c9a0*/  LDC R10, c[0x0][0xce8] ;  /* 0x00033a00ff0a7b82 */ /* 0x000e220000000800 */
[----:B------:R-:W-:Y:S01]  /*2c9b0*/  IMAD.MOV R5, RZ, RZ, -R219 ;  /* 0x000000ffff057224 */ /* 0x000fe200078e0adb */
[----:B------:R-:W-:Y:S01]  /*2c9c0*/  ULDC.64 UR12, c[0x0][0xc90] ;  /* 0x00032400000c7ab9 */ /* 0x000fe20000000a00 */
[----:B------:R-:W-:-:S03]  /*2c9d0*/  IMAD.U32 R11, RZ, RZ, UR42 ;  /* 0x0000002aff0b7e24 */ /* 0x000fc6000f8e00ff */
[----:B------:R-:W-:Y:S01]  /*2c9e0*/  ISETP.NE.AND P0, PT, R222, R5, PT ;  /* 0x00000005de00720c */ /* 0x000fe20003f05270 */
[----:B------:R-:W-:Y:S02]  /*2c9f0*/  IMAD R30, R11, 0x40, R156 ;  /* 0x000000400b1e7824 */ /* 0x000fe400078e029c */
[----:B0----5:R-:W-:-:S05]  /*2ca00*/  IMAD R21, R20, R10, RZ ;  /* 0x0000000a14157224 */ /* 0x021fca00078e02ff */
[----:B------:R-:W-:-:S13]  /*2ca10*/  ISETP.GE.OR P1, PT, R30, R21, P0 ;  /* 0x000000151e00720c */ /* 0x000fda0000726670 */
[----:B------:R-:W2:Y:S01]  /*2ca20*/  @!P1 LDL R15, [R1+0x420] ;  /* 0x00042000010f9983 */ /* 0x000ea20000100800 */
[----:B------:R-:W-:Y:S01]  /*2ca30*/  ISETP.NE.AND P2, PT, R10, 0x1, PT ;  /* 0x000000010a00780c */ /* 0x000fe20003f45270 */
[----:B------:R-:W-:Y:S01]  /*2ca40*/  IMAD.U32 R5, RZ, RZ, UR42 ;  /* 0x0000002aff057e24 */ /* 0x000fe2000f8e00ff */
[----:B------:R-:W-:Y:S01]  /*2ca50*/  UIMAD UR10, UR15, UR12, URZ ;  /* 0x0000000c0f0a72a4 */ /* 0x000fe2000f8e023f */
[----:B------:R-:W-:Y:S02]  /*2ca60*/  UMOV UR8, UR4 ;  /* 0x0000000400087c82 */ /* 0x000fe40008000000 */
[----:B------:R-:W-:Y:S01]  /*2ca70*/  IMAD R5, R5, 0x40, R224 ;  /* 0x0000004005057824 */ /* 0x000fe200078e02e0 */
[----:B------:R-:W-:Y:S01]  /*2ca80*/  UMOV UR9, UR14 ;  /* 0x0000000e00097c82 */ /* 0x000fe20008000000 */
[----:B------:R-:W-:Y:S02]  /*2ca90*/  UIMAD UR10, UR41, UR13, UR10 ;  /* 0x0000000d290a72a4 */ /* 0x000fe4000f8e020a */
[----:B------:R-:W-:-:S03]  /*2caa0*/  UIMAD.WIDE.U32 UR8, UR41, UR12, UR8 ;  /* 0x0000000c290872a5 */ /* 0x000fc6000f8e0008 */
[----:B------:R-:W-:Y:S01]  /*2cab0*/  ULDC.64 UR12, c[0x0][0xc98] ;  /* 0x00032600000c7ab9 */ /* 0x000fe20000000a00 */
[----:B------:R-:W0:Y:S01]  /*2cac0*/  @P2 LDC R0, c[0x0][0xcec] ;  /* 0x00033b00ff002b82 */ /* 0x000e220000000800 */
[----:B------:R-:W-:Y:S02]  /*2cad0*/  UIMAD UR11, UR17, UR12, URZ ;  /* 0x0000000c110b72a4 */ /* 0x000fe4000f8e023f */
[----:B------:R-:W-:Y:S02]  /*2cae0*/  UIADD3 UR9, UR9, UR10, URZ ;  /* 0x0000000a09097290 */ /* 0x000fe4000fffe03f */
[----:B------:R-:W-:Y:S02]  /*2caf0*/  UIMAD UR11, UR16, UR13, UR11 ;  /* 0x0000000d100b72a4 */ /* 0x000fe4000f8e020b */
[----:B------:R-:W-:Y:S01]  /*2cb00*/  UIMAD.WIDE.U32 UR8, UR16, UR12, UR8 ;  /* 0x0000000c100872a5 */ /* 0x000fe2000f8e0008 */
[----:B------:R-:W1:Y:S01]  /*2cb10*/  @P2 LDC R4, c[0x0][0xcf0] ;  /* 0x00033c00ff042b82 */ /* 0x000e620000000800 */
[----:B0-----:R-:W-:-:S04]  /*2cb20*/  @P2 IMAD.HI.U32 R11, R5, R0, RZ ;  /* 0x00000000050b2227 */ /* 0x001fc800078e00ff */
[----:B------:R-:W-:Y:S01]  /*2cb30*/  IMAD.MOV.U32 R0, RZ, RZ, R5 ;  /* 0x000000ffff007224 */ /* 0x000fe200078e0005 */
[----:B-1----:R-:W-:-:S04]  /*2cb40*/  @P2 SHF.R.U32.HI R0, RZ, R4, R11 ;  /* 0x00000004ff002219 */ /* 0x002fc8000001160b */
[----:B------:R-:W-:Y:S01]  /*2cb50*/  IADD3 R4, P2, R0, UR8, RZ ;  /* 0x0000000800047c10 */ /* 0x000fe2000ff5e0ff */
[----:B------:R-:W-:-:S04]  /*2cb60*/  IMAD.MOV R11, RZ, RZ, -R0 ;  /* 0x000000ffff0b7224 */ /* 0x000fc800078e0a00 */
[----:B------:R-:W-:Y:S01]  /*2cb70*/  IMAD R11, R10, R11, R5 ;  /* 0x0000000b0a0b7224 */ /* 0x000fe200078e0205 */
[----:B------:R-:W-:Y:S01]  /*2cb80*/  SHF.R.S32.HI R5, RZ, 0x1f, R0 ;  /* 0x0000001fff057819 */ /* 0x000fe20000011400 */
        /* <DEDUP_REMOVED lines=8> */
[----:B------:R-:W-:Y:S01]  /*2cc10*/  VIADD R0, R30, 0x8 ;  /* 0x000000081e007836 */ /* 0x000fe20000000000 */
[----:B------:R-:W-:Y:S01]  /*2cc20*/  LEA R14, P2, R4, UR8, 0x2 ;  /* 0x00000008040e7c11 */ /* 0x000fe2000f8410ff */
[----:B------:R-:W-:-:S03]  /*2cc30*/  IMAD.IADD R5, R5, 0x1, R11 ;  /* 0x0000000105057824 */ /* 0x000fc600078e020b */
[----:B------:R-:W-:Y:S01]  /*2cc40*/  ISETP.GE.OR P0, PT, R0, R21, P0 ;  /* 0x000000150000720c */ /* 0x000fe20000706670 */
[----:B------:R-:W-:Y:S01]  /*2cc50*/  SHFL.IDX PT, R10, R14, RZ, 0x1c1f ;  /* 0x001c1fff0e0a7589 */ /* 0x000fe200000e0000 */
[----:B------:R-:W-:-:S05]  /*2cc60*/  LEA.HI.X R26, R4, UR9, R5, 0x2, P2 ;  /* 0x00000009041a7c11 */ /* 0x000fca00090f1405 */
[----:B------:R-:W2:Y:S04]  /*2cc70*/  SHFL.IDX PT, R11, R26, RZ, 0x1c1f ;  /* 0x001c1fff1a0b7589 */ /* 0x000ea800000e0000 */
[----:B--2---:R-:W-:Y:S04]  /*2cc80*/  @!P1 ST.E desc[UR36][R10.64], R15 ;  /* 0x0000000f0a009985 */ /* 0x004fe8000c101924 */
[----:B------:R-:W2:Y:S04]  /*2cc90*/  @!P0 LDL R21, [R1+0x424] ;  /* 0x0004240001158983 */ /* 0x000ea80000100800 */
[----:B------:R-:W-:Y:S04]  /*2cca0*/  SHFL.IDX PT, R4, R14, 0x1, 0x1c1f ;  /* 0x003c1f000e047f89 */ /* 0x000fe800000e0000 */
[----:B------:R-:W2:Y:S04]  /*2ccb0*/  SHFL.IDX PT, R5, R26, 0x1, 0x1c1f ;  /* 0x003c1f001a057f89 */ /* 0x000ea800000e0000 */
[----:B--2---:R0:W-:Y:S02]  /*2ccc0*/  @!P0 ST.E desc[UR36][R4.64], R21 ;  /* 0x0000001504008985 */ /* 0x0041e4000c101924 */
.L_x_3313:
[----:B------:R-:W1:Y:S01]  /*2ccd0*/  LDC R83, c[0x0][0xce8] ;  /* 0x00033a00ff537b82 */ /* 0x000e620000000800 */
[----:B------:R-:W-:Y:S01]  /*2cce0*/  ULDC UR18, c[0x0][0xbc8] ;  /* 0x0002f20000127ab9 */ /* 0x000fe20000000800 */
[----:B------:R-:W-:Y:S01]  /*2ccf0*/  ULDC.64 UR12, c[0x0][0xba0] ;  /* 0x0002e800000c7ab9 */ /* 0x000fe20000000a00 */
[----:B------:R-:W-:Y:S01]  /*2cd00*/  ISETP.GE.AND P0, PT, R165, UR18, PT ;  /* 0x00000012a5007c0c */ /* 0x000fe2000bf06270 */
[----:B0-----:R-:W5:Y:S01]  /*2cd10*/  LD.E.128 R4, desc[UR36][R6.64] ;  /* 0x0000002406047980 */ /* 0x001f62000c101d00 */
        /* <DEDUP_REMOVED lines=12> */
[----:B------:R-:W-:-:S03]  /*2cde0*/  SEL R21, RZ, 0xffffffff, P0 ;  /* 0xffffffffff157807 */ /* 0x000fc60000000000 */
[----:B------:R0:W5:Y:S04]  /*2cdf0*/  LD.E.128 R36, desc[UR36][R214.64] ;  /* 0x00000024d6247980 */ /* 0x000168000c101d00 */
[----:B------:R0:W5:Y:S02]  /*2ce00*/  LD.E.128 R40, desc[UR36][R212.64] ;  /* 0x00000024d4287980 */ /* 0x000164000c101d00 */
[----:B------:R-:W1:Y:S01]  /*2ce10*/  @P2 LDC R77, c[0x0][0xcec] ;  /* 0x00033b00ff4d2b82 */ /* 0x000e620000000800 */
[----:B------:R-:W-:Y:S01]  /*2ce20*/  IMAD.SHL.U32 R21, R21, 0x4, RZ ;  /* 0x0000000415157824 */ /* 0x000fe200078e00ff */
[----:B------:R-:W-:Y:S01]  /*2ce30*/  UIMAD UR10, UR14, UR12, URZ ;  /* 0x0000000c0e0a72a4 */ /* 0x000fe2000f8e023f */
[----:B------:R-:W-:Y:S01]  /*2ce40*/  ISETP.GE.AND P0, PT, R163, UR18, PT ;  /* 0x00000012a3007c0c */ /* 0x000fe2000bf06270 */
[----:B------:R0:W5:Y:S04]  /*2ce50*/  LD.E.128 R44, desc[UR36][R210.64] ;  /* 0x00000024d22c7980 */ /* 0x000168000c101d00 */
        /* <DEDUP_REMOVED lines=10> */
[----:B------:R0:W5:Y:S01]  /*2cf00*/  LD.E.128 R48, desc[UR36][R208.64] ;  /* 0x00000024d0307980 */ /* 0x000162000c101d00 */
[----:B------:R-:W-:Y:S01]  /*2cf10*/  UIMAD UR4, UR15, UR12, URZ ;  /* 0x0000000c0f0472a4 */ /* 0x000fe2000f8e023f */
[----:B------:R-:W-:Y:S01]  /*2cf20*/  IMAD R82, R81, 0x40, R0 ;  /* 0x0000004051527824 */ /* 0x000fe200078e0200 */
[----:B------:R-:W-:Y:S01]  /*2cf30*/  SEL R0, RZ, 0xffffffff, P0 ;  /* 0xffffffffff007807 */ /* 0x000fe20000000000 */
[----:B------:R-:W-:Y:S01]  /*2cf40*/  UIMAD.WIDE.U32 UR8, UR41, UR12, UR8 ;  /* 0x0000000c290872a5 */ /* 0x000fe2000f8e0008 */
[----:B------:R-:W-:Y:S01]  /*2cf50*/  IMAD.SHL.U32 R76, R76, 0x8, RZ ;  /* 0x000000084c4c7824 */ /* 0x000fe200078e00ff */
[----:B------:R-:W-:Y:S01]  /*2cf60*/  UIMAD UR4, UR41, UR13, UR4 ;  /* 0x0000000d290472a4 */ /* 0x000fe2000f8e0204 */
[----:B------:R0:W5:Y:S01]  /*2cf70*/  LD.E.128 R52, desc[UR36][R206.64] ;  /* 0x00000024ce347980 */ /* 0x000162000c101d00 */
[----:B------:R-:W-:Y:S01]  /*2cf80*/  IMAD.SHL.U32 R81, R0, 0x10, RZ ;  /* 0x0000001000517824 */ /* 0x000fe200078e00ff */
[----:B------:R-:W-:Y:S01]  /*2cf90*/  ULDC.64 UR10, c[0x0][0xbf0] ;  /* 0x0002fc00000a7ab9 */ /* 0x000fe20000000a00 */
[----:B-1----:R-:W-:Y:S01]  /*2cfa0*/  @P2 IMAD.HI.U32 R0, R82, R77, RZ ;  /* 0x0000004d52002227 */ /* 0x002fe200078e00ff */
[----:B------:R-:W-:Y:S01]  /*2cfb0*/  UIADD3 UR9, UR9, UR4, URZ ;  /* 0x0000000409097290 */ /* 0x000fe2000fffe03f */
[----:B------:R-:W-:Y:S01]  /*2cfc0*/  LOP3.LUT R76, R76, 0x8, R21, 0xe2, !PT ;  /* 0x000000084c4c7812 */ /* 0x000fe200078ee215 */
[----:B------:R-:W-:Y:S01]  /*2cfd0*/  UIMAD UR4, UR17, UR10, URZ ;  /* 0x0000000a110472a4 */ /* 0x000fe2000f8e023f */
[----:B------:R-:W-:Y:S01]  /*2cfe0*/  IMAD.MOV.U32 R21, RZ, RZ, R82 ;  /* 0x000000ffff157224 */ /* 0x000fe200078e0052 */
[----:B------:R-:W-:Y:S01]  /*2cff0*/  UIMAD.WIDE.U32 UR8, UR16, UR10, UR8 ;  /* 0x0000000a100872a5 */ /* 0x000fe2000f8e0008 */
[----:B--2---:R-:W-:Y:S01]  /*2d000*/  @P2 SHF.R.U32.HI R21, RZ, R79, R0 ;  /* 0x0000004fff152219 */ /* 0x004fe20000011600 */
[----:B------:R-:W-:Y:S01]  /*2d010*/  UIMAD UR4, UR16, UR11, UR4 ;  /* 0x0000000b100472a4 */ /* 0x000fe2000f8e0204 */
[----:B------:R-:W-:Y:S01]  /*2d020*/  LOP3.LUT R78, R81, 0x10, R76, 0xe2, !PT ;  /* 0x00000010514e7812 */ /* 0x000fe200078ee24c */
[----:B------:R0:W5:Y:S01]  /*2d030*/  LD.E.128 R56, desc[UR36][R204.64] ;  /* 0x00000024cc387980 */ /* 0x000162000c101d00 */
[--C-:B------:R-:W-:Y:S01]  /*2d040*/  SHF.R.S32.HI R79, RZ, 0x1f, R21.reuse ;  /* 0x0000001fff4f7819 */ /* 0x100fe20000011415 */
[----:B------:R-:W-:Y:S01]  /*2d050*/  UIADD3 UR4, UR9, UR4, URZ ;  /* 0x0000000409047290 */ /* 0x000fe2000fffe03f */
[----:B------:R-:W-:Y:S01]  /*2d060*/  ISETP.GE.AND P0, PT, R161, UR18, PT ;  /* 0x00000012a1007c0c */ /* 0x000fe2000bf06270 */
[----:B------:R-:W-:Y:S01]  /*2d070*/  IMAD.U32 R76, RZ, RZ, UR8 ;  /* 0x00000008ff4c7e24 */ /* 0x000fe2000f8e00ff */
[----:B------:R0:W5:Y:S01]  /*2d080*/  LD.E.128 R60, desc[UR36][R202.64] ;  /* 0x00000024ca3c7980 */ /* 0x000162000c101d00 */
[----:B------:R-:W-:Y:S01]  /*2d090*/  IMAD.U32 R77, RZ, RZ, UR9 ;  /* 0x00000009ff4d7e24 */ /* 0x000fe2000f8e00ff */
[----:B------:R-:W-:Y:S01]  /*2d0a0*/  ULDC.64 UR8, c[0x0][0xbe0] ;  /* 0x0002f80000087ab9 */ /* 0x000fe20000000a00 */
[----:B------:R-:W-:Y:S01]  /*2d0b0*/  IMAD.MOV R81, RZ, RZ, -R21 ;  /* 0x000000ffff517224 */ /* 0x000fe200078e0a15 */
[----:B------:R-:W-:Y:S01]  /*2d0c0*/  SEL R0, RZ, 0xffffffff, P0 ;  /* 0xffffffffff007807 */ /* 0x000fe20000000000 */
[----:B------:R-:W-:Y:S01]  /*2d0d0*/  IMAD R80, R79, UR8, RZ ;  /* 0x000000084f507c24 */ /* 0x000fe2000f8e02ff */
[----:B------:R0:W5:Y:S01]  /*2d0e0*/  LD.E.128 R64, desc[UR36][R200.64] ;  /* 0x00000024c8407980 */ /* 0x000162000c101d00 */
[----:B------:R-:W-:-:S02]  /*2d0f0*/  IMAD R79, R83, R81, R82 ;  /* 0x00000051534f7224 */ /* 0x000fc400078e0252 */
[----:B------:R-:W-:Y:S01]  /*2d100*/  IMAD.U32 R77, RZ, RZ, UR4 ;  /* 0x00000004ff4d7e24 */ /* 0x000fe2000f8e00ff */
[----:B------:R0:W5:Y:S01]  /*2d110*/  LD.E.128 R68, desc[UR36][R198.64] ;  /* 0x00000024c6447980 */ /* 0x000162000c101d00 */
[----:B------:R-:W-:Y:S01]  /*2d120*/  IMAD.SHL.U32 R85, R0, 0x20, RZ ;  /* 0x0000002000557824 */ /* 0x000fe200078e00ff */
[----:B------:R-:W-:Y:S01]  /*2d130*/  ISETP.GE.AND P0, PT, R167, UR18, PT ;  /* 0x00000012a7007c0c */ /* 0x000fe2000bf06270 */
[C---:B------:R-:W-:Y:S01]  /*2d140*/  IMAD R81, R21.reuse, UR9, R80 ;  /* 0x0000000915517c24 */ /* 0x040fe2000f8e0250 */
[----:B------:R0:W5:Y:S01]  /*2d150*/  LD.E.128 R72, desc[UR36][R196.64] ;  /* 0x00000024c4487980 */ /* 0x000162000c101d00 */
[----:B------:R-:W-:Y:S01]  /*2d160*/  SHF.R.S32.HI R80, RZ, 0x1f, R79 ;  /* 0x0000001fff507819 */ /* 0x000fe2000001144f */
[----:B------:R-:W-:Y:S01]  /*2d170*/  IMAD.WIDE.U32 R76, R21, UR8, R76 ;  /* 0x00000008154c7c25 */ /* 0x000fe2000f8e004c */
[----:B------:R-:W-:Y:S01]  /*2d180*/  ULDC.64 UR8, c[0x0][0xbd8] ;  /* 0x0002f60000087ab9 */ /* 0x000fe20000000a00 */
[----:B------:R-:W-:Y:S01]  /*2d190*/  @!PT LDS RZ, [RZ] ;  /* 0x00000000fffff984 */ /* 0x000fe20000000800 */
[----:B------:R-:W-:Y:S01]  /*2d1a0*/  @!PT LDS RZ, [RZ] ;  /* 0x00000000fffff984 */ /* 0x000fe20000000800 */
[----:B------:R-:W-:Y:S01]  /*2d1b0*/  @!PT LDS RZ, [RZ] ;  /* 0x00000000fffff984 */ /* 0x000fe20000000800 */
[----:B------:R-:W-:Y:S01]  /*2d1c0*/  @!PT LDS RZ, [RZ] ;  /* 0x00000000fffff984 */ /* 0x000fe20000000800 */
[----:B------:R1:W-:Y:S06]  /*2d1d0*/  MEMBAR.ALL.CTA ;  /* 0x0000000000007992 */ /* 0x0003ec0000008000 */
[----:B-1----:R-:W1:Y:S01]  /*2d1e0*/  FENCE.VIEW.ASYNC.S ;  /* 0x00000000000073c6 */ /* 0x002e620000000000 */
[----:B------:R-:W-:Y:S01]  /*2d1f0*/  LOP3.LUT R78, R85, 0x20, R78, 0xe2, !PT ;  /* 0x00000020554e7812 */ /* 0x000fe200078ee24e */
[----:B------:R-:W-:Y:S01]  /*2d200*/  IMAD.U32 R87, RZ, RZ, UR42 ;  /* 0x0000002aff577e24 */ /* 0x000fe2000f8e00ff */
[----:B------:R-:W-:Y:S01]  /*2d210*/  SEL R21, RZ, 0x40, P0 ;  /* 0x00000040ff157807 */ /* 0x000fe20000000000 */
[----:B------:R-:W-:Y:S01]  /*2d220*/  IMAD.IADD R77, R77, 0x1, R81 ;  /* 0x000000014d4d7824 */ /* 0x000fe200078e0251 */
[----:B------:R-:W-:Y:S01]  /*2d230*/  ISETP.GE.AND P0, PT, R166, UR18, PT ;  /* 0x00000012a6007c0c */ /* 0x000fe2000bf06270 */
[----:B------:R-:W-:Y:S01]  /*2d240*/  IMAD R80, R80, UR8, RZ ;  /* 0x0000000850507c24 */ /* 0x000fe2000f8e02ff */
[----:B------:R-:W-:Y:S01]  /*2d250*/  LOP3.LUT R0, R78, R21, RZ, 0xfc, !PT ;  /* 0x000000154e007212 */ /* 0x000fe200078efcff */
[----:B-----5:R-:W-:Y:S01]  /*2d260*/  IMAD R88, R20, R83, RZ ;  /* 0x0000005314587224 */ /* 0x020fe200078e02ff */
[----:B------:R-:W-:Y:S01]  /*2d270*/  UIADD3 UR4, UR39, 0x38820, URZ ;  /* 0x0003882027047890 */ /* 0x000fe2000fffe03f */
[----:B------:R-:W-:Y:S01]  /*2d280*/  IMAD R87, R87, 0x40, R184 ;  /* 0x0000004057577824 */ /* 0x000fe200078e02b8 */
[----:B------:R-:W-:Y:S01]  /*2d290*/  BSSY B1, `(.L_x_3314) ;  /* 0x000002f000017945 */ /* 0x000fe20003800000 */
[C---:B------:R-:W-:Y:S01]  /*2d2a0*/  IMAD R81, R79.reuse, UR9, R80 ;  /* 0x000000094f517c24 */ /* 0x040fe2000f8e0250 */
[----:B------:R-:W-:Y:S01]  /*2d2b0*/  UPRMT UR4, URZ, 0x654, UR4 ;  /* 0x000006543f047896 */ /* 0x000fe20008000004 */
        /* <DEDUP_REMOVED lines=8> */
[----:B-1----:R-:W-:Y:S01]  /*2d340*/  SYNCS.ARRIVE.TRANS64.RED.A1T0 RZ, [UR4], RZ ;  /* 0x000000ffffff79a7 */ /* 0x002fe20008100404 */
        /* <DEDUP_REMOVED lines=8> */
[CC--:B------:R-:W-:Y:S02]  /*2d3d0*/  @!P1 LEA R76, P4, R165.reuse, R86.reuse, 0x1 ;  /* 0x00000056a54c9211 */ /* 0x0c0fe400078808ff */
[-C--:B--2---:R-:W-:Y:S02]  /*2d3e0*/  @!P0 LEA.HI.X R21, R160, R85.reuse, R192, 0x1, P2 ;  /* 0x00000055a0158211 */ /* 0x084fe400010f0cc0 */
[----:B------:R-:W-:Y:S02]  /*2d3f0*/  @!P1 LEA.HI.X R77, R165, R85, R191, 0x1, P4 ;  /* 0x00000055a54d9211 */ /* 0x000fe400020f0cbf */
[----:B------:R-:W-:Y:S01]  /*2d400*/  ISETP.GE.AND P2, PT, R162, UR18, PT ;  /* 0x00000012a2007c0c */ /* 0x000fe2000bf46270 */
[----:B------:R1:W-:Y:S01]  /*2d410*/  @!P0 ST.E.128 desc[UR36][R20.64], R4 ;  /* 0x0000000414008985 */ /* 0x0003e2000c101d24 */
        /* <DEDUP_REMOVED lines=22> */
.L_x_3315:
[----:B------:R-:W-:Y:S05]  /*2d580*/  BSYNC B1 ;  /* 0x0000000000017941 */ /* 0x000fea0003800000 */
.L_x_3314:
[----:B---3--:R-:W-:Y:S01]  /*2d590*/  VIADD R4, R87, 0x20 ;  /* 0x0000002057047836 */ /* 0x008fe20000000000 */
[----:B0-----:R-:W0:Y:S04]  /*2d5a0*/  SHFL.IDX PT, R84, R84, 0x1, 0x181f ;  /* 0x00381f0054547f89 */ /* 0x001e2800000e0000 */
[----:B------:R-:W-:Y:S01]  /*2d5b0*/  ISETP.GE.AND P0, PT, R4, R88, PT ;  /* 0x000000580400720c */ /* 0x000fe20003f06270 */
[----:B------:R-:W3:-:S12]  /*2d5c0*/  SHFL.IDX PT, R83, R83, 0x1, 0x181f ;  /* 0x00381f0053537f89 */ /* 0x000ed800000e0000 */
[----:B------:R-:W-:Y:S05]  /*2d5d0*/  @P0 BRA `(.L_x_3316) ;  /* 0x0000001000200947 */ /* 0x000fea0003800000 */
[----:B------:R-:W-:Y:S02]  /*2d5e0*/  ISETP.GE.AND P1, PT, R160, UR18, PT ;  /* 0x00000012a0007c0c */ /* 0x000fe4000bf26270 */
[----:B------:R-:W-:Y:S02]  /*2d5f0*/  ISETP.GE.AND P5, PT, R165, UR18, PT ;  /* 0x00000012a5007c0c */ /* 0x000fe4000bfa6270 */
[----:B------:R-:W-:Y:S02]  /*2d600*/  ISETP.GE.AND P3, PT, R164, UR18, PT ;  /* 0x00000012a4007c0c */ /* 0x000fe4000bf66270 */
[----:B------:R-:W-:-:S07]  /*2d610*/  ISETP.GE.AND P2, PT, R163, UR18, PT ;  /* 0x00000012a3007c0c */ /* 0x000fce000bf46270 */
[CC--:B---3--:R-:W-:Y:S02]  /*2d620*/  @!P1 LEA R4, P0, R160.reuse, R83.reuse, 0x1 ;  /* 0x00000053a0049211 */ /* 0x0c8fe400078008ff */
[----:B------:R-:W-:Y:S02]  /*2d630*/  @!P5 LEA R6, P4, R165, R83, 0x1 ;  /* 0x00000053a506d211 */ /* 0x000fe400078808ff */
[-C--:B0-----:R-:W-:Y:S02]  /*2d640*/  @!P1 LEA.HI.X R5, R160, R84.reuse, R192, 0x1, P0 ;  /* 0x00000054a0059211 */ /* 0x081fe400000f0cc0 */
[----:B------:R-:W-:Y:S02]  /*2d650*/  ISETP.GE.AND P0, PT, R161, UR18, PT ;  /* 0x00000012a1007c0c */ /* 0x000fe4000bf06270 */
[----:B------:R-:W-:Y:S01]  /*2d660*/  @!P5 LEA.HI.X R7, R165, R84, R191, 0x1, P4 ;  /* 0x00000054a507d211 */ /* 0x000fe200020f0cbf */
[----:B------:R0:W-:Y:S01]  /*2d670*/  @!P1 ST.E.128 desc[UR36][R4.64], R8 ;  /* 0x0000000804009985 */ /* 0x0001e2000c101d24 */
[----:B------:R-:W-:-:S02]  /*2d680*/  ISETP.GE.AND P1, PT, R162, UR18, PT ;  /* 0x00000012a2007c0c */ /* 0x000fc4000bf26270 */
[----:B------:R-:W-:Y:S01]  /*2d690*/  LOP3.LUT P4, RZ, R0, 0x40, RZ, 0xc0, !PT ;  /* 0x0000004000ff7812 */ /* 0x000fe2000788c0ff */
[----:B------:R3:W-:Y:S01]  /*2d6a0*/  @!P5 ST.E.128 desc[UR36][R6.64], R24 ;  /* 0x000000180600d985 */ /* 0x0007e2000c101d24 */
[CC--:B------:R-:W-:Y:S02]  /*2d6b0*/  @!P3 LEA R12, P6, R164.reuse, R83.reuse, 0x1 ;  /* 0x00000053a40cb211 */ /* 0x0c0fe400078c08ff */
[C---:B------:R-:W-:Y:S02]  /*2d6c0*/  @!P2 LEA R14, P5, R163.reuse, R83, 0x1 ;  /* 0x00000053a30ea211 */ /* 0x040fe400078a08ff */
[-C--:B------:R-:W-:Y:S02]  /*2d6d0*/  @!P3 LEA.HI.X R13, R164, R84.reuse, R190, 0x1, P6 ;  /* 0x00000054a40db211 */ /* 0x080fe400030f0cbe */
[----:B------:R-:W-:-:S03]  /*2d6e0*/  @!P2 LEA.HI.X R15, R163, R84, R189, 0x1, P5 ;  /* 0x00000054a30fa211 */ /* 0x000fc600028f0cbd */
[----:B------:R3:W-:Y:S01]  /*2d6f0*/  @!P3 ST.E.128 desc[UR36][R12.64], R32 ;  /* 0x000000200c00b985 */ /* 0x0007e2000c101d24 */
        /* <DEDUP_REMOVED lines=16> */
.L_x_3311:
        /* <DEDUP_REMOVED lines=13> */
[----:B------:R-:W2:Y:S01]  /*2d8d0*/  @P1 LDG.E R8, desc[UR36][R4.64] ;  /* 0x0000002404081981 */ /* 0x000ea2000c1e1900 */
        /* <DEDUP_REMOVED lines=10> */
[----:B--2---:R-:W-:Y:S01]  /*2d980*/  @P1 R2UR UR4, R8 ;  /* 0x00000000080412ca */ /* 0x004fe200000e0000 */
[----:B01----:R-:W-:-:S14]  /*2d990*/  @P2 BRA `(.L_x_3317) ;  /* 0x0000000000102947 */ /* 0x003fdc0003800000 */
[----:B------:R-:W-:Y:S05]  /*2d9a0*/  @!P1 BRA `(.L_x_3317) ;  /* 0x00000000000c9947 */ /* 0x000fea0003800000 */
[----:B------:R-:W2:Y:S04]  /*2d9b0*/  LDG.E R7, desc[UR36][R4.64] ;  /* 0x0000002404077981 */ /* 0x000ea8000c1e1900 */
[----:B-----5:R-:W2:Y:S02]  /*2d9c0*/  LDG.E R0, desc[UR36][R4.64+0x4] ;  /* 0x0000042404007981 */ /* 0x020ea4000c1e1900 */
[----:B--2---:R-:W-:-:S07]  /*2d9d0*/  IMAD.IADD R0, R0, 0x1, -R7 ;  /* 0x0000000100007824 */ /* 0x004fce00078e0a07 */
.L_x_3317:
        /* <DEDUP_REMOVED lines=32> */
[----:B------:R-:W-:-:S03]  /*2dbe0*/  IMAD.U32 R8, RZ, RZ, UR10 ;  /* 0x0000000aff087e24 */ /* 0x000fc6000f8e00ff */
[--C-:B------:R-:W-:Y:S01]  /*2dbf0*/  SHF.R.S32.HI R5, RZ, 0x1f, R4.reuse ;  /* 0x0000001fff057819 */ /* 0x100fe20000011404 */
[----:B------:R-:W-:Y:S01]  /*2dc00*/  IMAD.MOV R7, RZ, RZ, -R4 ;  /* 0x000000ffff077224 */ /* 0x000fe200078e0a04 */
[----:B------:R-:W-:-:S03]  /*2dc10*/  IADD3 R4, P0, R4, UR8, RZ ;  /* 0x0000000804047c10 */ /* 0x000fc6000ff1e0ff */
[----:B------:R-:W-:Y:S01]  /*2dc20*/  IMAD R7, R9, R7, R6 ;  /* 0x0000000709077224 */ /* 0x000fe200078e0206 */
[----:B------:R-:W-:Y:S01]  /*2dc30*/  IADD3.X R5, R5, UR9, R8, P0, !PT ;  /* 0x0000000905057c10 */ /* 0x000fe200087fe408 */
[----:B------:R-:W-:-:S03]  /*2dc40*/  ULDC.64 UR8, c[0x0][0xc50] ;  /* 0x0003140000087ab9 */ /* 0x000fc60000000a00 */
[----:B------:R-:W-:Y:S01]  /*2dc50*/  SHF.R.S32.HI R6, RZ, 0x1f, R7 ;  /* 0x0000001fff067819 */ /* 0x000fe20000011407 */
[----:B------:R-:W-:-:S04]  /*2dc60*/  IMAD.WIDE.U32 R4, R7, UR16, R4 ;  /* 0x0000001007047c25 */ /* 0x000fc8000f8e0004 */
[----:B------:R-:W-:-:S04]  /*2dc70*/  IMAD R6, R6, UR16, RZ ;  /* 0x0000001006067c24 */ /* 0x000fc8000f8e02ff */
[----:B------:R-:W-:Y:S01]  /*2dc80*/  IMAD R9, R7, UR17, R6 ;  /* 0x0000001107097c24 */ /* 0x000fe2000f8e0206 */
[----:B------:R-:W-:-:S03]  /*2dc90*/  LEA R6, P0, R4, UR8, 0x2 ;  /* 0x0000000804067c11 */ /* 0x000fc6000f8010ff */
[----:B------:R-:W-:-:S05]  /*2dca0*/  IMAD.IADD R5, R5, 0x1, R9 ;  /* 0x0000000105057824 */ /* 0x000fca00078e0209 */
[----:B------:R-:W-:Y:S01]  /*2dcb0*/  LEA.HI.X R7, R4, UR9, R5, 0x2, P0 ;  /* 0x0000000904077c11 */ /* 0x000fe200080f1405 */
[----:B------:R-:W-:-:S05]  /*2dcc0*/  IMAD.MOV.U32 R5, RZ, RZ, -0x800000 ;  /* 0xff800000ff057424 */ /* 0x000fca00078e00ff */
[----:B------:R0:W-:Y:S02]  /*2dcd0*/  STG.E desc[UR36][R6.64], R5 ;  /* 0x0000000506007986 */ /* 0x0001e4000c101924 */
.L_x_3319:
[----:B------:R-:W-:Y:S05]  /*2dce0*/  BSYNC B1 ;  /* 0x0000000000017941 */ /* 0x000fea0003800000 */
.L_x_3318:
[----:B------:R-:W-:Y:S01]  /*2dcf0*/  ISETP.NE.AND P0, PT, R13, 0x1, PT ;  /* 0x000000010d00780c */ /* 0x000fe20003f05270 */
[----:B------:R-:W-:Y:S01]  /*2dd00*/  ULDC UR15, c[0x0][0xbc8] ;  /* 0x0002f200000f7ab9 */ /* 0x000fe20000000800 */
[----:B------:R-:W-:Y:S01]  /*2dd10*/  ULDC.64 UR16, c[0x0][0xba0] ;  /* 0x0002e80000107ab9 */ /* 0x000fe20000000a00 */
[----:B------:R-:W-:Y:S01]  /*2dd20*/  ISETP.GE.AND P1, PT, R165, UR15, PT ;  /* 0x0000000fa5007c0c */ /* 0x000fe2000bf26270 */
[----:B------:R-:W-:Y:S01]  /*2dd30*/  UIMAD UR10, UR11, UR16, URZ ;  /* 0x000000100b0a72a4 */ /* 0x000fe2000f8e023f */
[----:B------:R-:W-:Y:S01]  /*2dd40*/  ISETP.GE.AND P2, PT, R160, UR15, PT ;  /* 0x0000000fa0007c0c */ /* 0x000fe2000bf46270 */
[----:B------:R-:W-:Y:S01]  /*2dd50*/  UIMAD.WIDE.U32 UR8, UR4, UR16, URZ ;  /* 0x00000010040872a5 */ /* 0x000fe2000f8e003f */
[----:B0-----:R-:W-:Y:S01]  /*2dd60*/  SEL R6, RZ, 0xffffffff, P1 ;  /* 0xffffffffff067807 */ /* 0x001fe20000800000 */
[----:B------:R-:W-:Y:S01]  /*2dd70*/  UIMAD UR10, UR4, UR17, UR10 ;  /* 0x00000011040a72a4 */ /* 0x000fe2000f8e020a */
[----:B------:R-:W-:Y:S01]  /*2dd80*/  SEL R4, RZ, 0x1, P2 ;  /* 0x00000001ff047807 */ /* 0x000fe20001000000 */
[----:B------:R-:W-:Y:S01]  /*2dd90*/  IMAD.U32 R11, RZ, RZ, UR42 ;  /* 0x0000002aff0b7e24 */ /* 0x000fe2000f8e00ff */
[----:B------:R-:W-:Y:S01]  /*2dda0*/  ISETP.GE.AND P2, PT, R164, UR15, PT ;  /* 0x0000000fa4007c0c */ /* 0x000fe2000bf46270 */
[----:B------:R-:W-:Y:S01]  /*2ddb0*/  IMAD.SHL.U32 R7, R6, 0x2, RZ ;  /* 0x0000000206077824 */ /* 0x000fe200078e00ff */
[----:B------:R-:W0:Y:S01]  /*2ddc0*/  @P0 LDC R5, c[0x0][0xcec] ;  /* 0x00033b00ff050b82 */ /* 0x000e220000000800 */
[----:B------:R-:W-:Y:S01]  /*2ddd0*/  ULDC.64 UR16, c[0x0][0xbe8] ;  /* 0x0002fa0000107ab9 */ /* 0x000fe20000000a00 */
        /* <DEDUP_REMOVED lines=14> */
[----:B-----5:R-:W-:Y:S01]  /*2dec0*/  IMAD R27, R0, R13, RZ ;  /* 0x0000000d001b7224 */ /* 0x020fe200078e02ff */
[----:B------:R-:W-:Y:S01]  /*2ded0*/  LOP3.LUT R10, R7, 0x4, R6, 0xe2, !PT ;  /* 0x00000004070a7812 */ /* 0x000fe200078ee206 */
[----:B------:R-:W-:Y:S01]  /*2dee0*/  UIMAD UR4, UR14, UR10, URZ ;  /* 0x0000000a0e0472a4 */ /* 0x000fe2000f8e023f */
[----:B------:R-:W-:Y:S01]  /*2def0*/  IMAD.MOV.U32 R7, RZ, RZ, R8 ;  /* 0x000000ffff077224 */ /* 0x000fe200078e0008 */
[----:B------:R-:W-:Y:S01]  /*2df00*/  UIMAD.WIDE.U32 UR8, UR13, UR10, UR8 ;  /* 0x0000000a0d0872a5 */ /* 0x000fe2000f8e0008 */
[----:B------:R-:W-:Y:S01]  /*2df10*/  IMAD.SHL.U32 R11, R4, 0x8, RZ ;  /* 0x00000008040b7824 */ /* 0x000fe200078e00ff */
[----:B------:R-:W-:Y:S01]  /*2df20*/  UIMAD UR4, UR13, UR11, UR4 ;  /* 0x0000000b0d0472a4 */ /* 0x000fe2000f8e0204 */
[----:B------:R-:W-:Y:S01]  /*2df30*/  ISETP.GE.AND P2, PT, R166, UR15, PT ;  /* 0x0000000fa6007c0c */ /* 0x000fe2000bf46270 */
[----:B0-----:R-:W-:Y:S01]  /*2df40*/  @P0 IMAD.HI.U32 R6, R8, R5, RZ ;  /* 0x0000000508060227 */ /* 0x001fe200078e00ff */
[----:B------:R-:W-:Y:S01]  /*2df50*/  BSSY B1, `(.L_x_3320) ;  /* 0x000004b000017945 */ /* 0x000fe20003800000 */
[----:B------:R-:W-:Y:S01]  /*2df60*/  UIADD3 UR4, UR9, UR4, URZ ;  /* 0x0000000409047290 */ /* 0x000fe2000fffe03f */
[----:B------:R-:W-:Y:S01]  /*2df70*/  LOP3.LUT R10, R11, 0x8, R10, 0xe2, !PT ;  /* 0x000000080b0a7812 */ /* 0x000fe200078ee20a */
        /* <DEDUP_REMOVED lines=18> */
[----:B------:R-:W-:Y:S01]  /*2e0a0*/  IMAD.SHL.U32 R7, R8, 0x20, RZ ;  /* 0x0000002008077824 */ /* 0x000fe200078e00ff */
[----:B------:R-:W-:Y:S01]  /*2e0b0*/  ULDC.64 UR8, c[0x0][0xbd8] ;  /* 0x0002f60000087ab9 */ /* 0x000fe20000000a00 */
[----:B------:R-:W-:Y:S01]  /*2e0c0*/  IMAD.IADD R5, R5, 0x1, R11 ;  /* 0x0000000105057824 */ /* 0x000fe200078e020b */
[----:B------:R-:W-:Y:S01]  /*2e0d0*/  LOP3.LUT R10, R15, 0x10, R10, 0xe2, !PT ;  /* 0x000000100f0a7812 */ /* 0x000fe200078ee20a */
[----:B------:R-:W-:-:S02]  /*2e0e0*/  IMAD.U32 R11, RZ, RZ, UR42 ;  /* 0x0000002aff0b7e24 */ /* 0x000fc4000f8e00ff */
[----:B------:R-:W-:Y:S01]  /*2e0f0*/  IMAD R6, R6, UR8, RZ ;  /* 0x0000000806067c24 */ /* 0x000fe2000f8e02ff */
[----:B------:R-:W-:Y:S01]  /*2e100*/  LOP3.LUT R10, R7, 0x20, R10, 0xe2, !PT ;  /* 0x00000020070a7812 */ /* 0x000fe200078ee20a */
[----:B------:R-:W-:Y:S02]  /*2e110*/  IMAD R26, R11, 0x40, R184 ;  /* 0x000000400b1a7824 */ /* 0x000fe400078e02b8 */
[C---:B------:R-:W-:Y:S02]  /*2e120*/  IMAD R7, R9.reuse, UR9, R6 ;  /* 0x0000000909077c24 */ /* 0x040fe4000f8e0206 */
        /* <DEDUP_REMOVED lines=9> */
[----:B------:R-:W-:-:S03]  /*2e1c0*/  SEL R7, RZ, 0x80, P2 ;  /* 0x00000080ff077807 */ /* 0x000fc60001000000 */
[----:B------:R0:W2:Y:S01]  /*2e1d0*/  SHFL.IDX PT, R0, R21, RZ, 0x181f ;  /* 0x00181fff15007589 */ /* 0x0000a200000e0000 */
[----:B------:R-:W-:Y:S01]  /*2e1e0*/  LOP3.LUT R25, R24, R7, RZ, 0xfc, !PT ;  /* 0x0000000718197212 */ /* 0x000fe200078efcff */
[----:B------:R-:W-:Y:S06]  /*2e1f0*/  @P0 BRA `(.L_x_3321) ;  /* 0x0000000000800947 */ /* 0x000fec0003800000 */
[----:B------:R-:W-:Y:S02]  /*2e200*/  ISETP.GE.AND P2, PT, R160, UR15, PT ;  /* 0x0000000fa0007c0c */ /* 0x000fe4000bf46270 */
[----:B------:R-:W-:Y:S02]  /*2e210*/  ISETP.GE.AND P4, PT, R165, UR15, PT ;  /* 0x0000000fa5007c0c */ /* 0x000fe4000bf86270 */
[----:B------:R-:W-:Y:S02]  /*2e220*/  ISETP.GE.AND P5, PT, R164, UR15, PT ;  /* 0x0000000fa4007c0c */ /* 0x000fe4000bfa6270 */
[----:B------:R-:W-:-:S07]  /*2e230*/  ISETP.GE.AND P3, PT, R163, UR15, PT ;  /* 0x0000000fa3007c0c */ /* 0x000fce000bf66270 */
[CC--:B-1----:R-:W-:Y:S02]  /*2e240*/  @!P2 LEA R4, P0, R160.reuse, R14.reuse, 0x1 ;  /* 0x0000000ea004a211 */ /* 0x0c2fe400078008ff */
[C---:B------:R-:W-:Y:S02]  /*2e250*/  @!P4 LEA R6, P1, R165.reuse, R14, 0x1 ;  /* 0x0000000ea506c211 */ /* 0x040fe400078208ff */
[-C--:B--2---:R-:W-:Y:S02]  /*2e260*/  @!P2 LEA.HI.X R5, R160, R0.reuse, R192, 0x1, P0 ;  /* 0x00000000a005a211 */ /* 0x084fe400000f0cc0 */
[----:B------:R-:W-:Y:S02]  /*2e270*/  @!P4 LEA.HI.X R7, R165, R0, R191, 0x1, P1 ;  /* 0x00000000a507c211 */ /* 0x000fe400008f0cbf */
[----:B------:R-:W-:Y:S01]  /*2e280*/  ISETP.GE.AND P1, PT, R161, UR15, PT ;  /* 0x0000000fa1007c0c */ /* 0x000fe2000bf26270 */
[----:B------:R1:W-:Y:S01]  /*2e290*/  @!P2 ST.E.128 desc[UR36][R4.64], RZ ;  /* 0x000000ff0400a985 */ /* 0x0003e2000c101d24 */
[----:B------:R-:W-:-:S02]  /*2e2a0*/  ISETP.GE.AND P2, PT, R162, UR15, PT ;  /* 0x0000000fa2007c0c */ /* 0x000fc4000bf46270 */
[----:B------:R-:W-:Y:S01]  /*2e2b0*/  LOP3.LUT P0, RZ, R24, 0x40, RZ, 0xc0, !PT ;  /* 0x0000004018ff7812 */ /* 0x000fe2000780c0ff */
[----:B------:R2:W-:Y:S01]  /*2e2c0*/  @!P4 ST.E.128 desc[UR36][R6.64], RZ ;  /* 0x000000ff0600c985 */ /* 0x0005e2000c101d24 */
[CC--:B------:R-:W-:Y:S02]  /*2e2d0*/  @!P5 LEA R8, P4, R164.reuse, R14.reuse, 0x1 ;  /* 0x0000000ea408d211 */ /* 0x0c0fe400078808ff */
        /* <DEDUP_REMOVED lines=18> */
.L_x_3321:
[----:B------:R-:W-:Y:S05]  /*2e400*/  BSYNC B1 ;  /* 0x0000000000017941 */ /* 0x000fea0003800000 */
.L_x_3320:
[----:B--2---:R-:W-:Y:S01]  /*2e410*/  VIADD R0, R26, 0x20 ;  /* 0x000000201a007836 */ /* 0x004fe20000000000 */
[----:B0-----:R-:W0:Y:S04]  /*2e420*/  SHFL.IDX PT, R21, R21, 0x1, 0x181f ;  /* 0x00381f0015157f89 */ /* 0x001e2800000e0000 */
[----:B------:R-:W-:Y:S01]  /*2e430*/  ISETP.GE.AND P0, PT, R0, R27, PT ;  /* 0x0000001b0000720c */ /* 0x000fe20003f06270 */
[----:B------:R-:W2:-:S12]  /*2e440*/  SHFL.IDX PT, R20, R20, 0x1, 0x181f ;  /* 0x00381f0014147f89 */ /* 0x000e9800000e0000 */
[----:B------:R-:W-:Y:S05]  /*2e450*/  @P0 BRA `(.L_x_3316) ;  /* 0x0000000000800947 */ /* 0x000fea0003800000 */
[----:B------:R-:W-:Y:S02]  /*2e460*/  ISETP.GE.AND P5, PT, R160, UR15, PT ;  /* 0x0000000fa0007c0c */ /* 0x000fe4000bfa6270 */
[----:B------:R-:W-:Y:S02]  /*2e470*/  ISETP.GE.AND P4, PT, R165, UR15, PT ;  /* 0x0000000fa5007c0c */ /* 0x000fe4000bf86270 */
[----:B------:R-:W-:Y:S02]  /*2e480*/  ISETP.GE.AND P1, PT, R164, UR15, PT ;  /* 0x0000000fa4007c0c */ /* 0x000fe4000bf26270 */
[----:B------:R-:W-:-:S07]  /*2e490*/  ISETP.GE.AND P3, PT, R163, UR15, PT ;  /* 0x0000000fa3007c0c */ /* 0x000fce000bf66270 */
[CC--:B--23--:R-:W-:Y:S02]  /*2e4a0*/  @!P5 LEA R4, P0, R160.reuse, R20.reuse, 0x1 ;  /* 0x00000014a004d211 */ /* 0x0ccfe400078008ff */
[CC--:B------:R-:W-:Y:S02]  /*2e4b0*/  @!P4 LEA R6, P2, R165.reuse, R20.reuse, 0x1 ;  /* 0x00000014a506c211 */ /* 0x0c0fe400078408ff */
[-C--:B0-----:R-:W-:Y:S02]  /*2e4c0*/  @!P5 LEA.HI.X R5, R160, R21.reuse, R192, 0x1, P0 ;  /* 0x00000015a005d211 */ /* 0x081fe400000f0cc0 */
        /* <DEDUP_REMOVED lines=14> */
[-C--:B0-----:R-:W-:Y:S01]  /*2e5b0*/  @!P4 LEA R4, P5, R161, R20.reuse, 0x1 ;  /* 0x00000014a104c211 */ /* 0x081fe200078a08ff */
[----:B------:R4:W-:Y:S01]  /*2e5c0*/  @!P3 ST.E.128 desc[UR36][R10.64], RZ ;  /* 0x000000ff0a00b985 */ /* 0x0009e2000c101d24 */
[-C--:B-1----:R-:W-:Y:S02]  /*2e5d0*/  @P0 LEA R14, P3, R167, R20.reuse, 0x1 ;  /* 0x00000014a70e0211 */ /* 0x082fe400078608ff */
[----:B--2---:R-:W-:Y:S01]  /*2e5e0*/  @P6 LEA R6, P1, R166, R20, 0x1 ;  /* 0x00000014a6066211 */ /* 0x004fe200078208ff */
[----:B------:R4:W-:Y:S01]  /*2e5f0*/  @!P2 ST.E.128 desc[UR36][R12.64], RZ ;  /* 0x000000ff0c00a985 */ /* 0x0009e2000c101d24 */
[----:B------:R-:W-:-:S02]  /*2e600*/  @!P4 LEA.HI.X R5, R161, R21, R187, 0x1, P5 ;  /* 0x00000015a105c211 */ /* 0x000fc400028f0cbb */
[-C--:B------:R-:W-:Y:S02]  /*2e610*/  @P0 LEA.HI.X R15, R167, R21.reuse, R186, 0x1, P3 ;  /* 0x00000015a70f0211 */ /* 0x080fe400018f0cba */
[----:B------:R-:W-:Y:S01]  /*2e620*/  @P6 LEA.HI.X R7, R166, R21, R185, 0x1, P1 ;  /* 0x00000015a6076211 */ /* 0x000fe200008f0cb9 */
[----:B------:R4:W-:Y:S04]  /*2e630*/  @!P4 ST.E.128 desc[UR36][R4.64], RZ ;  /* 0x000000ff0400c985 */ /* 0x0009e8000c101d24 */
[----:B------:R4:W-:Y:S04]  /*2e640*/  @P0 ST.E.128 desc[UR36][R14.64], RZ ;  /* 0x000000ff0e000985 */ /* 0x0009e8000c101d24 */
[----:B------:R4:W-:Y:S02]  /*2e650*/  @P6 ST.E.128 desc[UR36][R6.64], RZ ;  /* 0x000000ff06006985 */ /* 0x0009e4000c101d24 */
.L_x_3316:
[----:B------:R-:W-:Y:S05]  /*2e660*/  BSYNC B0 ;  /* 0x0000000000007941 */ /* 0x000fea0003800000 */
.L_x_3310:
[----:B------:R-:W-:Y:S02]  /*2e670*/  ULDC UR4, c[0x0][0xd3c] ;  /* 0x00034f0000047ab9 */ /* 0x000fe40000000800 */
[----:B------:R-:W-:-:S06]  /*2e680*/  UISETP.GE.AND UP0, UPT, UR6, UR4, UPT ;  /* 0x000000040600728c */ /* 0x000fcc000bf06270 */
[----:B------:R-:W-:-:S13]  /*2e690*/  PLOP3.LUT P0, PT, PT, PT, UP0, 0x80, 0x0 ;  /* 0x000000000000781c */ /* 0x000fda0003f0f008 */
[----:B------:R-:W-:Y:S05]  /*2e6a0*/  @!P0 BRA `(.L_x_3322) ;  /* 0xfffffd2c00408947 */ /* 0x000fea000383ffff */
[----:B------:R-:W-:Y:S05]  /*2e6b0*/  EXIT ;  /* 0x000000000000794d */ /* 0x000fea0003800000 */
.L_x_3190:
[----:B------:R-:W-:-:S08]  /*2e6c0*/  NOP ;  /* 0x0000000000007918 */ /* 0x000fd00000000000 */
[----:B0-----:R-:W0:-:S00]  /*2e6d0*/  USETMAXREG.DEALLOC.CTAPOOL 0x18 ;  /* 0x00000018000079c8 */ /* 0x001e0000080e0500 */
        /* <DEDUP_REMOVED lines=16> */
.L_x_3323:
[----:B------:R-:W1:Y:S01]  /*2e7e0*/  S2R R0, SR_TID.X ;  /* 0x0000000000007919 */ /* 0x000e620000002100 */
[----:B------:R-:W-:Y:S01]  /*2e7f0*/  ULDC UR4, c[0x0][0xd3c] ;  /* 0x00034f0000047ab9 */ /* 0x000fe20000000800 */
[----:B------:R-:W2:Y:S01]  /*2e800*/  S2UR UR6, SR_CTAID.X ;  /* 0x00000000000679c3 */ /* 0x000ea20000002500 */
[----:B------:R-:W-:Y:S01]  /*2e810*/  ULDC UR5, c[0x0][0xd38] ;  /* 0x00034e0000057ab9 */ /* 0x000fe20000000800 */
[----:B-1----:R-:W-:-:S04]  /*2e820*/  LOP3.LUT R0, R0, 0x1f, RZ, 0xc0, !PT ;  /* 0x0000001f00007812 */ /* 0x002fc800078ec0ff */
[----:B------:R-:W-:-:S04]  /*2e830*/  ISETP.NE.AND P0, PT, R0, 0x1f, PT ;  /* 0x0000001f0000780c */ /* 0x000fc80003f05270 */
[----:B------:R-:W-:-:S13]  /*2e840*/  ISETP.GE.OR P1, PT, R0, UR4, !P0 ;  /* 0x0000000400007c0c */ /* 0x000fda000c726670 */
[----:B0-----:R-:W0:Y:S02]  /*2e850*/  @!P1 LDC.64 R2, c[0x0][0xd80] ;  /* 0x00036000ff029b82 */ /* 0x001e240000000a00 */
[----:B0-----:R-:W-:-:S05]  /*2e860*/  @!P1 IMAD.WIDE.U32 R2, R0, 0x4, R2 ;  /* 0x0000000400029825 */ /* 0x001fca00078e0002 */
[----:B------:R-:W3:Y:S01]  /*2e870*/  @!P1 LDG.E R4, desc[UR36][R2.64] ;  /* 0x0000002402049981 */ /* 0x000ee2000c1e1900 */
[C---:B------:R-:W-:Y:S01]  /*2e880*/  ISETP.NE.AND P1, PT, R0.reuse, RZ, PT ;  /* 0x000000ff0000720c */ /* 0x040fe20003f25270 */
[----:B------:R-:W-:Y:S01]  /*2e890*/  UMOV UR4, URZ ;  /* 0x0000003f00047c82 */ /* 0x000fe20008000000 */
[C---:B------:R-:W-:Y:S01]  /*2e8a0*/  ISETP.GE.U32.AND P2, PT, R0.reuse, 0x2, PT ;  /* 0x000000020000780c */ /* 0x040fe20003f46070 */
[----:B------:R-:W-:Y:S01]  /*2e8b0*/  IMAD.MOV.U32 R16, RZ, RZ, RZ ;  /* 0x000000ffff107224 */ /* 0x000fe200078e00ff */
[C---:B------:R-:W-:Y:S02]  /*2e8c0*/  ISETP.GE.U32.AND P3, PT, R0.reuse, 0x4, PT ;  /* 0x000000040000780c */ /* 0x040fe40003f66070 */
[C---:B------:R-:W-:Y:S02]  /*2e8d0*/  ISETP.GE.U32.AND P4, PT, R0.reuse, 0x8, PT ;  /* 0x000000080000780c */ /* 0x040fe40003f86070 */
[----:B------:R-:W-:Y:S01]  /*2e8e0*/  ISETP.GE.U32.AND P5, PT, R0, 0x10, PT ;  /* 0x000000100000780c */ /* 0x000fe20003fa6070 */
[----:B---3--:R-:W0:Y:S02]  /*2e8f0*/  SHFL.UP PT, R5, R4, 0x1, RZ ;  /* 0x0420000004057989 */ /* 0x008e2400000e00ff */
        /* <DEDUP_REMOVED lines=17> */
[----:B--2---:R-:W-:-:S13]  /*2ea10*/  ISETP.GT.AND P6, PT, R6, UR6, PT ;  /* 0x0000000606007c0c */ /* 0x004fda000bfc4270 */
[----:B------:R-:W-:Y:S05]  /*2ea20*/  @P6 BRA `(.L_x_3325) ;  /* 0x00000000009c6947 */ /* 0x000fea0003800000 */
[----:B------:R-:W0:Y:S01]  /*2ea30*/  LDC R5, c[0x0][0xd3c] ;  /* 0x00034f00ff057b82 */ /* 0x000e220000000800 */
[----:B------:R-:W-:Y:S01]  /*2ea40*/  IMAD.MOV.U32 R6, RZ, RZ, R3 ;  /* 0x000000ffff067224 */ /* 0x000fe200078e0003 */
[----:B------:R-:W-:Y:S01]  /*2ea50*/  UMOV UR4, URZ ;  /* 0x0000003f00047c82 */ /* 0x000fe20008000000 */
[----:B------:R-:W-:Y:S01]  /*2ea60*/  ULDC UR7, c[0x0][0xd3c] ;  /* 0x00034f0000077ab9 */ /* 0x000fe20000000800 */
[----:B------:R-:W-:-:S05]  /*2ea70*/  ULDC UR5, c[0x0][0xd38] ;  /* 0x00034e0000057ab9 */ /* 0x000fca0000000800 */
.L_x_3329:
        /* <DEDUP_REMOVED lines=12> */
.L_x_3328:
[----:B------:R-:W-:Y:S05]  /*2eb40*/  BSYNC B0 ;  /* 0x0000000000007941 */ /* 0x000fea0003800000 */
.L_x_3327:
        /* <DEDUP_REMOVED lines=21> */
.L_x_3325:
        /* <DEDUP_REMOVED lines=18> */
[----:B------:R-:W-:-:S06]  /*2edc0*/  VIADD R16, R7, 0xffffffff ;  /* 0xffffffff07107836 */ /* 0x000fcc0000000000 */
[----:B------:R2:W3:Y:S02]  /*2edd0*/  SHFL.IDX PT, R16, R5, R16, 0x1f ;  /* 0x00001f1005107589 */ /* 0x0004e400000e0000 */
.L_x_3330:
[--C-:B-12---:R-:W-:Y:S02]  /*2ede0*/  IMAD.MOV R5, RZ, RZ, -R3.reuse ;  /* 0x000000ffff057224 */ /* 0x106fe400078e0a03 */
[----:B---3--:R-:W-:Y:S01]  /*2edf0*/  IMAD R16, R16, UR5, R6 ;  /* 0x0000000510107c24 */ /* 0x008fe2000f8e0206 */
[----:B------:R-:W-:Y:S01]  /*2ee00*/  IABS R6, R8 ;  /* 0x0000000800067213 */ /* 0x000fe20000000000 */
[----:B------:R-:W-:Y:S02]  /*2ee10*/  IMAD R5, R5, R10, RZ ;  /* 0x0000000a05057224 */ /* 0x000fe400078e02ff */
[----:B------:R-:W-:Y:S02]  /*2ee20*/  IMAD.MOV.U32 R2, RZ, RZ, RZ ;  /* 0x000000ffff027224 */ /* 0x000fe400078e00ff */
[----:B------:R-:W-:Y:S02]  /*2ee30*/  IMAD.MOV R6, RZ, RZ, -R6 ;  /* 0x000000ffff067224 */ /* 0x000fe400078e0a06 */
[----:B------:R-:W-:Y:S01]  /*2ee40*/  IMAD.HI.U32 R2, R3, R5, R2 ;  /* 0x0000000503027227 */ /* 0x000fe200078e0002 */
[----:B------:R-:W-:-:S04]  /*2ee50*/  IADD3 R5, -R16, UR6, RZ ;  /* 0x0000000610057c10 */ /* 0x000fc8000fffe1ff */
        /* <DEDUP_REMOVED lines=17> */
[----:B------:R-:W-:-:S04]  /*2ef70*/  VIADDMNMX R9, R10, UR5, R9, PT ;  /* 0x000000050a097c46 */ /* 0x000fc8000b800109 */
[-C--:B------:R-:W-:Y:S02]  /*2ef80*/  IABS R7, R9.reuse ;  /* 0x0000000900077213 */ /* 0x080fe40000000000 */
[----:B------:R-:W-:Y:S02]  /*2ef90*/  IABS R8, R9 ;  /* 0x0000000900087213 */ /* 0x000fe40000000000 */
[----:B------:R-:W1:Y:S03]  /*2efa0*/  I2F.RP R10, R7 ;  /* 0x00000007000a7306 */ /* 0x000e660000209400 */
[----:B------:R-:W-:-:S05]  /*2efb0*/  IMAD.MOV R8, RZ, RZ, -R8 ;  /* 0x000000ffff087224 */ /* 0x000fca00078e0a08 */
[----:B-1----:R-:W1:Y:S02]  /*2efc0*/  MUFU.RCP R10, R10 ;  /* 0x0000000a000a7308 */ /* 0x002e640000001000 */
[----:B-1----:R-:W-:-:S06]  /*2efd0*/  VIADD R3, R10, 0xffffffe ;  /* 0x0ffffffe0a037836 */ /* 0x002fcc0000000000 */
[----:B------:R-:W1:Y:S02]  /*2efe0*/  F2I.FTZ.U32.TRUNC.NTZ R3, R3 ;  /* 0x0000000300037305 */ /* 0x000e64000021f000 */
        /* <DEDUP_REMOVED lines=18> */
[----:B------:R-:W-:-:S03]  /*2f110*/  IMAD.MOV R9, RZ, RZ, -R9 ;  /* 0x000000ffff097224 */ /* 0x000fc600078e0a09 */
[----:B------:R-:W-:Y:S01]  /*2f120*/  LOP3.LUT R17, RZ, R2, RZ, 0x33, !PT ;  /* 0x00000002ff117212 */ /* 0x000fe200078e33ff */
[----:B------:R-:W-:-:S04]  /*2f130*/  IMAD R18, R2, R9, R5 ;  /* 0x0000000902127224 */ /* 0x000fc800078e0205 */
[----:B------:R-:W-:Y:S01]  /*2f140*/  IMAD.IADD R17, R4, 0x1, R17 ;  /* 0x0000000104117824 */ /* 0x000fe200078e0211 */
[----:B------:R-:W-:Y:S06]  /*2f150*/  BRA `(.L_x_3331) ;  /* 0x00000000000c7947 */ /* 0x000fec0003800000 */
.L_x_3326:
[----:B------:R-:W-:Y:S02]  /*2f160*/  IMAD.MOV.U32 R17, RZ, RZ, RZ ;  /* 0x000000ffff117224 */ /* 0x000fe400078e00ff */
[----:B------:R-:W-:Y:S02]  /*2f170*/  IMAD.U32 R16, RZ, RZ, UR6 ;  /* 0x00000006ff107e24 */ /* 0x000fe4000f8e00ff */
[----:B------:R-:W-:-:S07]  /*2f180*/  IMAD.MOV.U32 R18, RZ, RZ, RZ ;  /* 0x000000ffff127224 */ /* 0x000fce00078e00ff */
.L_x_3331:
[----:B------:R-:W-:-:S13]  /*2f190*/  ISETP.NE.AND P0, PT, R0, RZ, PT ;  /* 0x000000ff0000720c */ /* 0x000fda0003f05270 */
[----:B------:R-:W1:Y:S01]  /*2f1a0*/  @!P0 S2R R3, SR_CgaCtaId ;  /* 0x0000000000038919 */ /* 0x000e620000008800 */
[----:B------:R-:W-:-:S04]  /*2f1b0*/  @!P0 MOV R0, 0x400 ;  /* 0x0000040000008802 */ /* 0x000fc80000000f00 */
[----:B-1----:R-:W-:-:S05]  /*2f1c0*/  @!P0 LEA R0, R3, R0, 0x18 ;  /* 0x0000000003008211 */ /* 0x002fca00078ec0ff */
[----:B------:R1:W-:Y:S01]  /*2f1d0*/  @!P0 STS.128 [R0+0x388d0], R16 ;  /* 0x0388d01000008388 */ /* 0x0003e20000000c00 */
[----:B------:R-:W-:Y:S06]  /*2f1e0*/  BAR.ARV 0x5, 0x180 ;  /* 0x0146000000007b1d */ /* 0x000fec0000002000 */
.L_x_3324:
[----:B-1----:R-:W-:Y:S01]  /*2f1f0*/  IMAD.MOV.U32 R0, RZ, RZ, 0x1 ;  /* 0x00000001ff007424 */ /* 0x002fe200078e00ff */
[----:B------:R1:W-:Y:S01]  /*2f200*/  STL [R1+0x448], RZ ;  /* 0x000448ff01007387 */ /* 0x0003e20000100800 */
[----:B------:R-:W-:Y:S02]  /*2f210*/  ULDC UR4, c[0x0][0xd3c] ;  /* 0x00034f0000047ab9 */ /* 0x000fe40000000800 */
[----:B--2---:R-:W-:Y:S01]  /*2f220*/  ISETP.GE.AND P0, PT, R19, UR4, PT ;  /* 0x0000000413007c0c */ /* 0x004fe2000bf06270 */
[----:B------:R1:W-:Y:S04]  /*2f230*/  STL [R1+0x454], R0 ;  /* 0x0004540001007387 */ /* 0x0003e80000100800 */
[----:B------:R1:W-:Y:S08]  /*2f240*/  STL [R1+0x4a0], RZ ;  /* 0x0004a0ff01007387 */ /* 0x0003f00000100800 */
[----:B-1----:R-:W-:Y:S05]  /*2f250*/  @P0 BRA `(.L_x_3332) ;  /* 0x0000007400080947 */ /* 0x002fea0003800000 */
[----:B------:R-:W1:Y:S01]  /*2f260*/  S2R R5, SR_TID.X ;  /* 0x0000000000057919 */ /* 0x000e620000002100 */
[----:B------:R-:W2:Y:S01]  /*2f270*/  S2UR UR5, SR_CgaCtaId ;  /* 0x00000000000579c3 */ /* 0x000ea20000008800 */
[----:B------:R-:W-:Y:S01]  /*2f280*/  UMOV UR4, 0x400 ;  /* 0x0000040000047882 */ /* 0x000fe20000000000 */
[----:B------:R-:W-:Y:S01]  /*2f290*/  BSSY B8, `(.L_x_3332) ;  /* 0x000073e000087945 */ /* 0x000fe20003800000 */
[----:B------:R-:W-:Y:S01]  /*2f2a0*/  STL [R1+0x4a0], RZ ;  /* 0x0004a0ff01007387 */ /* 0x000fe20000100800 */
[----:B------:R-:W-:Y:S01]  /*2f2b0*/  ULDC UR38, c[0x0][0xc] ;  /* 0x0000030000267ab9 */ /* 0x000fe20000000800 */
[----:B------:R-:W-:Y:S02]  /*2f2c0*/  ULDC.64 UR40, c[0x0][0x198] ;  /* 0x0000660000287ab9 */ /* 0x000fe40000000a00 */
[----:B------:R-:W-:Y:S01]  /*2f2d0*/  STL [R1+0x448], RZ ;  /* 0x000448ff01007387 */ /* 0x000fe20000100800 */
        /* <DEDUP_REMOVED lines=16> */
[----:B------:R2:W-:Y:S01]  /*2f3e0*/  STL [R1+0x454], R2 ;  /* 0x0004540201007387 */ /* 0x0005e20000100800 */
[C---:B0-----:R-:W-:Y:S02]  /*2f3f0*/  LOP3.LUT R4, R0.reuse, 0x40, RZ, 0xfc, !PT ;  /* 0x0000004000047812 */ /* 0x041fe400078efcff */
[C---:B------:R-:W-:Y:S02]  /*2f400*/  LOP3.LUT R4, R0.reuse, 0x100, RZ, 0xfc, !PT ;  /* 0x0000010000047812 */ /* 0x040fe400078efcff */
[C---:B-1----:R-:W-:Y:S02]  /*2f410*/  LOP3.LUT R3, R0.reuse, 0x80, RZ, 0xfc, !PT ;  /* 0x0000008000037812 */ /* 0x042fe400078efcff */
[----:B------:R-:W-:-:S02]  /*2f420*/  LOP3.LUT R3, R0, 0x140, RZ, 0xfc, !PT ;  /* 0x0000014000037812 */ /* 0x000fc400078efcff */
[C---:B--2---:R-:W-:Y:S02]  /*2f430*/  LOP3.LUT R2, R0.reuse, 0xc0, RZ, 0xfc, !PT ;  /* 0x000000c000027812 */ /* 0x044fe400078efcff */
[C---:B------:R-:W-:Y:S02]  /*2f440*/  LOP3.LUT R2, R0.reuse, 0x180, RZ, 0xfc, !PT ;  /* 0x0000018000027812 */ /* 0x040fe400078efcff */
[----:B------:R-:W-:-:S07]  /*2f450*/  LOP3.LUT R0, R0, 0x1c0, RZ, 0xfc, !PT ;  /* 0x000001c000007812 */ /* 0x000fce00078efcff */
.L_x_3464:
[----:B------:R-:W-:Y:S05]  /*2f460*/  YIELD ;  /* 0x0000000000007946 */ /* 0x000fea0003800000 */
[----:B------:R-:W-:Y:S01]  /*2f470*/  ULDC.64 UR4, c[0x0][0xb20] ;  /* 0x0002c80000047ab9 */ /* 0x000fe20000000a00 */
[----:B---3--:R-:W-:Y:S01]  /*2f480*/  IMAD.MOV.U32 R0, RZ, RZ, RZ ;  /* 0x000000ffff007224 */ /* 0x008fe200078e00ff */
[----:B------:R-:W-:Y:S01]  /*2f490*/  ISETP.NE.U32.AND P0, PT, RZ, UR4, PT ;  /* 0x00000004ff007c0c */ /* 0x000fe2000bf05070 */
[----:B0-----:R-:W0:Y:S01]  /*2f4a0*/  LDC.64 R4, c[0x0][0xaf8] ;  /* 0x0002be00ff047b82 */ /* 0x001e220000000a00 */
[----:B-1----:R-:W-:Y:S01]  /*2f4b0*/  CS2R R8, SRZ ;  /* 0x0000000000087805 */ /* 0x002fe2000001ff00 */
[----:B------:R-:W-:Y:S01]  /*2f4c0*/  ULDC.64 UR6, c[0x0][0xb00] ;  /* 0x0002c00000067ab9 */ /* 0x000fe20000000a00 */
[----:B------:R-:W-:Y:S01]  /*2f4d0*/  ISETP.NE.AND.EX P0, PT, RZ, UR5, PT, P0 ;  /* 0x00000005ff007c0c */ /* 0x000fe2000bf05300 */
[----:B------:R-:W-:-:S12]  /*2f4e0*/  ULDC.64 UR4, c[0x0][0xb10] ;  /* 0x0002c40000047ab9 */ /* 0x000fd80000000a00 */
[----:B------:R-:W1:Y:S02]  /*2f4f0*/  @P0 LDC.64 R2, c[0x0][0xb20] ;  /* 0x0002c800ff020b82 */ /* 0x000e640000000a00 */
        /* <DEDUP_REMOVED lines=11> */
[----:B--2---:R-:W1:Y:S08]  /*2f5b0*/  @P2 LDC.64 R6, c[0x0][0xb10] ;  /* 0x0002c400ff062b82 */ /* 0x004e700000000a00 */
        /* <DEDUP_REMOVED lines=23> */
.L_x_3333:
        /* <DEDUP_REMOVED lines=10> */
.L_x_3334:
[----:B------:R-:W-:Y:S05]  /*2f7d0*/  @!P1 BRA `(.L_x_3335) ;  /* 0x00000000000c9947 */ /* 0x000fea0003800000 */
[----:B------:R-:W2:Y:S04]  /*2f7e0*/  LDG.E R6, desc[UR36][R2.64] ;  /* 0x0000002402067981 */ /* 0x000ea8000c1e1900 */
[----:B------:R-:W2:Y:S02]  /*2f7f0*/  LDG.E R2, desc[UR36][R2.64+0x4] ;  /* 0x0000042402027981 */ /* 0x000ea4000c1e1900 */
[----:B--2---:R-:W-:-:S07]  /*2f800*/  IMAD.IADD R6, R2, 0x1, -R6 ;  /* 0x0000000102067824 */ /* 0x004fce00078e0a06 */
.L_x_3335:
        /* <DEDUP_REMOVED lines=28> */
.L_x_3338:
[----:B------:R-:W-:-:S13]  /*2f9d0*/  ISETP.NE.AND P0, PT, R3, 0x1, PT ;  /* 0x000000010300780c */ /* 0x000fda0003f05270 */
[----:B------:R-:W2:Y:S02]  /*2f9e0*/  @P0 LDC.64 R4, c[0x0][0xae0] ;  /* 0x0002b800ff040b82 */ /* 0x000ea40000000a00 */
[----:B--2---:R-:W-:-:S05]  /*2f9f0*/  @P0 IMAD.HI.U32 R4, R7, R4, RZ ;  /* 0x0000000407040227 */ /* 0x004fca00078e00ff */
[----:B------:R-:W-:-:S07]  /*2fa00*/  @P0 SHF.R.U32.HI R7, RZ, R5, R4 ;  /* 0x00000005ff070219 */ /* 0x000fce0000011604 */
.L_x_3339:
[----:B------:R-:W-:Y:S05]  /*2fa10*/  BSYNC B0 ;  /* 0x0000000000007941 */ /* 0x000fea0003800000 */
.L_x_3337:
[----:B------:R-:W-:-:S05]  /*2fa20*/  IMAD R7, R7, R3, R3 ;  /* 0x0000000307077224 */ /* 0x000fca00078e0203 */
[----:B------:R-:W-:-:S07]  /*2fa30*/  VIMNMX R2, R2, R7, PT ;  /* 0x0000000702027248 */ /* 0x000fce0003fe0100 */
.L_x_3336:
        /* <DEDUP_REMOVED lines=29> */
.L_x_3342:
[----:B------:R-:W-:-:S13]  /*2fc10*/  ISETP.NE.AND P0, PT, R3, 0x1, PT ;  /* 0x000000010300780c */ /* 0x000fda0003f05270 */
[----:B------:R-:W3:Y:S02]  /*2fc20*/  @P0 LDC.64 R4, c[0x0][0xae0] ;  /* 0x0002b800ff040b82 */ /* 0x000ee40000000a00 */
[----:B---3--:R-:W-:-:S05]  /*2fc30*/  @P0 IMAD.HI.U32 R4, R2, R4, RZ ;  /* 0x0000000402040227 */ /* 0x008fca00078e00ff */
[----:B------:R-:W-:-:S07]  /*2fc40*/  @P0 SHF.R.U32.HI R2, RZ, R5, R4 ;  /* 0x00000005ff020219 */ /* 0x000fce0000011604 */
.L_x_3343:
[----:B------:R-:W-:Y:S05]  /*2fc50*/  BSYNC B0 ;  /* 0x0000000000007941 */ /* 0x000fea0003800000 */
.L_x_3341:
[----:B------:R-:W-:-:S05]  /*2fc60*/  IMAD R2, R2, R3, RZ ;  /* 0x0000000302027224 */ /* 0x000fca00078e02ff */
[----:B------:R-:W-:-:S07]  /*2fc70*/  VIMNMX R0, R0, R2, !PT ;  /* 0x0000000200007248 */ /* 0x000fce0007fe0100 */
.L_x_3340:
        /* <DEDUP_REMOVED lines=13> */
[----:B------:R-:W-:Y:S02]  /*2fd50*/  VOTEU.ANY UR4, UPT, PT ;  /* 0x0000000000047886 */ /* 0x000fe400038e0100 */
[----:B------:R-:W3:Y:S08]  /*2fd60*/  FLO.U32 R0, UR4 ;  /* 0x0000000400007d00 */ /* 0x000ef000080e0000 */
[----:B------:R-:W4:Y:S01]  /*2fd70*/  POPC R4, UR4 ;  /* 0x0000000400047d09 */ /* 0x000f220008000000 */
[----:B---3--:R-:W-:-:S02]  /*2fd80*/  ISETP.EQ.U32.AND P0, PT, R0, R2, PT ;  /* 0x000000020000720c */ /* 0x008fc40003f02070 */
[----:B------:R-:W4:Y:S11]  /*2fd90*/  LDC.64 R2, c[0x0][0xd60] ;  /* 0x00035800ff027b82 */ /* 0x000f360000000a00 */
[----:B----4-:R-:W3:Y:S04]  /*2fda0*/  @P0 ATOMG.E.ADD.STRONG.GPU PT, R2, desc[UR36][R2.64], R4 ;  /* 0x00000004020209a8 */ /* 0x010ee800081ee1e4 */
[----:B---3--:R3:W4:Y:S02]  /*2fdb0*/  SHFL.IDX PT, R2, R2, R0, 0x1f ;  /* 0x00001f0002027589 */ /* 0x00872400000e0000 */
[----:B---3--:R-:W3:Y:S02]  /*2fdc0*/  S2R R0, SR_LTMASK ;  /* 0x0000000000007919 */ /* 0x008ee40000003900 */
[----:B---3--:R-:W-:-:S06]  /*2fdd0*/  LOP3.LUT R0, R0, UR4, RZ, 0xc0, !PT ;  /* 0x0000000400007c12 */ /* 0x008fcc000f8ec0ff */
[----:B------:R-:W4:Y:S02]  /*2fde0*/  POPC R0, R0 ;  /* 0x0000000000007309 */ /* 0x000f240000000000 */
[----:B----4-:R-:W-:Y:S01]  /*2fdf0*/  IADD3 R16, R2, UR38, R0 ;  /* 0x0000002602107c10 */ /* 0x010fe2000fffe000 */
[----:B------:R-:W-:Y:S06]  /*2fe00*/  BRA `(.L_x_3346) ;  /* 0x0000005800fc7947 */ /* 0x000fec0003800000 */
.L_x_3345:
[----:B------:R-:W3:Y:S01]  /*2fe10*/  LDL R17, [R1+0x440] ;  /* 0x0004400001117983 */ /* 0x000ee20000100800 */
        /* <DEDUP_REMOVED lines=20> */
.L_x_3348:
[----:B------:R-:W-:Y:S05]  /*2ff60*/  BSYNC B6 ;  /* 0x0000000000067941 */ /* 0x000fea0003800000 */
.L_x_3347:
        /* <DEDUP_REMOVED lines=20> */
.L_x_3351:
        /* <DEDUP_REMOVED lines=15> */
.L_x_3350:
[----:B------:R-:W-:Y:S05]  /*301a0*/  BSYNC B6 ;  /* 0x0000000000067941 */ /* 0x000fea0003800000 */
.L_x_3349:
        /* <DEDUP_REMOVED lines=23> */
.L_x_3478:
        /* <DEDUP_REMOVED lines=11> */
.L_x_3481:
        /* <DEDUP_REMOVED lines=24> */
.L_x_3355:
[----:B--2---:R-:W2:Y:S04]  /*30550*/  LDL R7, [R1+0x440] ;  /* 0x0004400001077983 */ /* 0x004ea80000100800 */
[----:B----4-:R-:W2:Y:S04]  /*30560*/  LDL R0, [R1+0x448] ;  /* 0x0004480001007983 */ /* 0x010ea80000100800 */
[----:B---3--:R-:W3:Y:S01]  /*30570*/  LDL R2, [R1+0x454] ;  /* 0x0004540001027983 */ /* 0x008ee20000100800 */
[----:B--2---:R-:W-:Y:S01]  /*30580*/  IMAD R0, R0, 0x8, R7 ;  /* 0x0000000800007824 */ /* 0x004fe200078e0207 */
[----:B---3--:R-:W-:-:S04]  /*30590*/  SHF.L.U32 R2, R2, 0x1f, RZ ;  /* 0x0000001f02027819 */ /* 0x008fc800000006ff */
[----:B------:R-:W2:Y:S02]  /*305a0*/  SYNCS.PHASECHK.TRANS64.TRYWAIT P0, [R0+URZ+0x38840], R2 ;  /* 0x03884002000075a7 */ /* 0x000ea4000800017f */
[----:B--2---:R-:W-:Y:S05]  /*305b0*/  @!P0 BRA `(.L_x_3356) ;  /* 0x0000006400ec8947 */ /* 0x004fea0003800000 */
.L_x_3482:
        /* <DEDUP_REMOVED lines=11> */
.L_x_3357:
[----:B------:R-:W3:Y:S04]  /*30670*/  LDL R5, [R1+0x440] ;  /* 0x0004400001057983 */ /* 0x000ee80000100800 */
        /* <DEDUP_REMOVED lines=25> */
.L_x_3353:
[----:B----4-:R-:W4:Y:S04]  /*30810*/  LDL R0, [R1+0x440] ;  /* 0x0004400001007983 */ /* 0x010f280000100800 */
[----:B---3--:R-:W3:Y:S01]  /*30820*/  LDL R2, [R1+0x46c] ;  /* 0x00046c0001027983 */ /* 0x008ee20000100800 */
[----:B------:R-:W-:Y:S05]  /*30830*/  WARPSYNC.ALL ;  /* 0x0000000000007948 */ /* 0x000fea0003800000 */
[----:B------:R-:W-:Y:S01]  /*30840*/  ULDC.64 UR4, c[0x0][0xaf8] ;  /* 0x0002be0000047ab9 */ /* 0x000fe20000000a00 */
[----:B------:R-:W-:Y:S01]  /*30850*/  BSSY B6, `(.L_x_3358) ;  /* 0x0000020000067945 */ /* 0x000fe20003800000 */
[----:B------:R-:W-:Y:S01]  /*30860*/  BAR.SYNC.DEFER_BLOCKING 0x8, 0x100 ;  /* 0x0204000000007b1d */ /* 0x000fe20000010000 */
[----:B------:R-:W-:-:S04]  /*30870*/  ISETP.NE.U32.AND P0, PT, RZ, UR4, PT ;  /* 0x00000004ff007c0c */ /* 0x000fc8000bf05070 */
[----:B------:R-:W-:Y:S01]  /*30880*/  ISETP.NE.AND.EX P0, PT, RZ, UR5, PT, P0 ;  /* 0x00000005ff007c0c */ /* 0x000fe2000bf05300 */
[----:B----4-:R-:W-:Y:S01]  /*30890*/  VIADD R0, R0, 0x20400 ;  /* 0x0002040000007836 */ /* 0x010fe20000000000 */
[----:B---3--:R-:W-:-:S04]  /*308a0*/  SHF.R.S32.HI R3, RZ, 0x1f, R2 ;  /* 0x0000001fff037819 */ /* 0x008fc80000011402 */
[----:B------:R-:W-:Y:S02]  /*308b0*/  LOP3.LUT P1, RZ, R0, 0x3ff, RZ, 0xc0, !PT ;  /* 0x000003ff00ff7812 */ /* 0x000fe4000782c0ff */
[----:B------:R-:W-:Y:S01]  /*308c0*/  SHF.R.S32.HI R0, RZ, 0x1f, R19 ;  /* 0x0000001fff007819 */ /* 0x000fe20000011413 */
[----:B------:R-:W-:Y:S01]  /*308d0*/  STL [R1+0x488], R3 ;  /* 0x0004880301007387 */ /* 0x000fe20000100800 */
[----:B------:R-:W-:Y:S02]  /*308e0*/  SHF.R.S32.HI R2, RZ, 0x1f, R18 ;  /* 0x0000001fff027819 */ /* 0x000fe40000011412 */
[----:B------:R-:W-:-:S03]  /*308f0*/  SEL R0, R0, RZ, !P0 ;  /* 0x000000ff00007207 */ /* 0x000fc60004000000 */
[----:B------:R-:W-:Y:S04]  /*30900*/  STL [R1+0x490], R2 ;  /* 0x0004900201007387 */ /* 0x000fe80000100800 */
[----:B------:R3:W-:Y:S02]  /*30910*/  STL [R1+0x494], R0 ;  /* 0x0004940001007387 */ /* 0x0007e40000100800 */
[----:B---3--:R-:W-:-:S05]  /*30920*/  SEL R0, R19, RZ, !P0 ;  /* 0x000000ff13007207 */ /* 0x008fca0004000000 */
[----:B------:R3:W-:Y:S01]  /*30930*/  STL [R1+0x47c], R0 ;  /* 0x00047c0001007387 */ /* 0x0007e20000100800 */
[----:B------:R-:W-:Y:S05]  /*30940*/  @!P1 BRA `(.L_x_3359) ;  /* 0x0000000000409947 */ /* 0x000fea0003800000 */
[----:B------:R-:W-:Y:S01]  /*30950*/  MOV R2, 0x0 ;  /* 0x0000000000027802 */ /* 0x000fe20000000f00 */
[----:B------:R-:W-:Y:S01]  /*30960*/  ULDC.64 UR4, c[0x4][0x90] ;  /* 0x0100240000047ab9 */ /* 0x000fe20000000a00 */
[----:B------:R-:W-:Y:S01]  /*30970*/  ULDC.64 UR6, c[0x4][0x98] ;  /* 0x0100260000067ab9 */ /* 0x000fe20000000a00 */
[----:B------:R-:W-:Y:S01]  /*30980*/  ULDC.64 UR8, c[0x4][0x20] ;  /* 0x0100080000087ab9 */ /* 0x000fe20000000a00 */
[----:B------:R-:W-:Y:S02]  /*30990*/  IMAD.U32 R4, RZ, RZ, UR4 ;  /* 0x00000004ff047e24 */ /* 0x000fe4000f8e00ff */
[----:B------:R-:W4:Y:S01]  /*309a0*/  LDC.64 R2, c[0x4][R2] ;  /* 0x0100000002027b82 */ /* 0x000f220000000a00 */
        /* <DEDUP_REMOVED lines=9> */
[----:B01-34-:R-:W-:Y:S05]  /*30a40*/  CALL.ABS.NOINC R2 ;  /* 0x0000000002007343 */ /* 0x01bfea0003c00000 */
.L_x_3359:
[----:B------:R-:W-:Y:S05]  /*30a50*/  BSYNC B6 ;  /* 0x0000000000067941 */ /* 0x000fea0003800000 */
.L_x_3358:
[----:B------:R-:W4:Y:S01]  /*30a60*/  LDL R11, [R1+0x478] ;  /* 0x00047800010b7983 */ /* 0x000f220000100800 */
[----:B--2---:R-:W2:Y:S01]  /*30a70*/  LDC R7, c[0x0][0x448] ;  /* 0x00011200ff077b82 */ /* 0x004ea20000000800 */
[----:B------:R-:W-:Y:S01]  /*30a80*/  ULDC.64 UR4, c[0x0][0x298] ;  /* 0x0000a60000047ab9 */ /* 0x000fe20000000a00 */
[----:B------:R-:W-:Y:S01]  /*30a90*/  ULDC.64 UR6, c[0x0][0x280] ;  /* 0x0000a00000067ab9 */ /* 0x000fe20000000a00 */
[----:B------:R-:W4:Y:S04]  /*30aa0*/  LDL R4, [R1+0x488] ;  /* 0x0004880001047983 */ /* 0x000f280000100800 */
[----:B------:R-:W4:Y:S04]  /*30ab0*/  LDL R10, [R1+0x46c] ;  /* 0x00046c00010a7983 */ /* 0x000f280000100800 */
[----:B01----:R-:W4:Y:S01]  /*30ac0*/  LDL R9, [R1+0x490] ;  /* 0x0004900001097983 */ /* 0x003f220000100800 */
[----:B------:R-:W0:Y:S01]  /*30ad0*/  S2R R2, SR_TID.X ;  /* 0x0000000000027919 */ /* 0x000e220000002100 */
[----:B---3--:R-:W1:Y:S02]  /*30ae0*/  S2R R0, SR_TID.X ;  /* 0x0000000000007919 */ /* 0x008e640000002100 */
[----:B------:R-:W3:Y:S01]  /*30af0*/  LDL R8, [R1+0x494] ;  /* 0x0004940001087983 */ /* 0x000ee20000100800 */
[----:B--2---:R-:W-:-:S03]  /*30b00*/  ISETP.NE.AND P0, PT, R7, 0x1, PT ;  /* 0x000000010700780c */ /* 0x004fc60003f05270 */
[----:B------:R-:W2:Y:S10]  /*30b10*/  LDL R6, [R1+0x47c] ;  /* 0x00047c0001067983 */ /* 0x000eb40000100800 */
[----:B------:R-:W4:Y:S01]  /*30b20*/  @P0 LDC R3, c[0x0][0x450] ;  /* 0x00011400ff030b82 */ /* 0x000f220000000800 */
[----:B0-----:R-:W-:-:S04]  /*30b30*/  LOP3.LUT R2, R2, 0x7f, RZ, 0xc0, !PT ;  /* 0x0000007f02027812 */ /* 0x001fc800078ec0ff */
[----:B------:R-:W-:Y:S01]  /*30b40*/  SHF.R.U32.HI R2, RZ, 0x3, R2 ;  /* 0x00000003ff027819 */ /* 0x000fe20000011602 */
[----:B-1----:R-:W-:-:S05]  /*30b50*/  IMAD.SHL.U32 R0, R0, 0x10, RZ ;  /* 0x0000001000007824 */ /* 0x002fca00078e00ff */
[----:B------:R-:W-:Y:S02]  /*30b60*/  LOP3.LUT R0, R2, 0x70, R0, 0xf8, !PT ;  /* 0x0000007002007812 */ /* 0x000fe400078ef800 */
[----:B------:R-:W0:Y:S03]  /*30b70*/  @P0 LDC R2, c[0x0][0x44c] ;  /* 0x00011300ff020b82 */ /* 0x000e260000000800 */
[----:B----4-:R-:W-:-:S04]  /*30b80*/  IMAD.IADD R5, R0, 0x1, R11 ;  /* 0x0000000100057824 */ /* 0x010fc800078e020b */
[----:B0-----:R-:W-:-:S04]  /*30b90*/  @P0 IMAD.HI.U32 R2, R5, R2, RZ ;  /* 0x0000000205020227 */ /* 0x001fc800078e00ff */
[----:B------:R-:W-:Y:S01]  /*30ba0*/  IMAD.MOV.U32 R0, RZ, RZ, R5 ;  /* 0x000000ffff007224 */ /* 0x000fe200078e0005 */
[----:B------:R-:W-:Y:S01]  /*30bb0*/  @P0 SHF.R.U32.HI R0, RZ, R3, R2 ;  /* 0x00000003ff000219 */ /* 0x000fe20000011602 */
[----:B------:R-:W-:-:S04]  /*30bc0*/  IMAD R2, R4, UR4, RZ ;  /* 0x0000000404027c24 */ /* 0x000fc8000f8e02ff */
[C---:B------:R-:W-:Y:S02]  /*30bd0*/  IMAD R4, R10.reuse, UR5, R2 ;  /* 0x000000050a047c24 */ /* 0x040fe4000f8e0202 */
        /* <DEDUP_REMOVED lines=9> */
[----:B---3--:R-:W-:Y:S02]  /*30c70*/  IMAD R4, R8, UR4, RZ ;  /* 0x0000000408047c24 */ /* 0x008fe4000f8e02ff */
[----:B------:R-:W1:Y:S01]  /*30c80*/  S2R R8, SR_TID.X ;  /* 0x0000000000087919 */ /* 0x000e620000002100 */
[----:B--2---:R-:W-:-:S04]  /*30c90*/  IMAD.WIDE.U32 R2, R6, UR4, R2 ;  /* 0x0000000406027c25 */ /* 0x004fc8000f8e0002 */
        /* <DEDUP_REMOVED lines=11> */
[----:B------:R-:W-:Y:S01]  /*30d50*/  IMAD.IADD R3, R3, 0x1, R4 ;  /* 0x0000000103037824 */ /* 0x000fe200078e0204 */
[----:B------:R2:W-:Y:S01]  /*30d60*/  STL [R1+0x468], R5 ;  /* 0x0004680501007387 */ /* 0x0005e20000100800 */
[----:B-1----:R-:W-:Y:S02]  /*30d70*/  IMAD.SHL.U32 R10, R8, 0x8, RZ ;  /* 0x00000008080a7824 */ /* 0x002fe400078e00ff */
[----:B------:R-:W-:-:S03]  /*30d80*/  IMAD R6, R6, UR4, RZ ;  /* 0x0000000406067c24 */ /* 0x000fc6000f8e02ff */
[----:B------:R-:W-:Y:S01]  /*30d90*/  LOP3.LUT R10, R10, 0x38, RZ, 0xc0, !PT ;  /* 0x000000380a0a7812 */ /* 0x000fe200078ec0ff */
[----:B--2---:R-:W-:Y:S01]  /*30da0*/  IMAD.WIDE.U32 R4, R0, UR4, R2 ;  /* 0x0000000400047c25 */ /* 0x004fe2000f8e0002 */
[----:B------:R-:W-:-:S03]  /*30db0*/  ULDC UR4, c[0x0][0x2b8] ;  /* 0x0000ae0000047ab9 */ /* 0x000fc60000000800 */
        /* <DEDUP_REMOVED lines=9> */
[----:B------:R-:W2:Y:S04]  /*30e50*/  LDL R11, [R1+0x474] ;  /* 0x00047400010b7983 */ /* 0x000ea80000100800 */
[----:B------:R-:W3:Y:S04]  /*30e60*/  LDL.LU R6, [R1+0x478] ;  /* 0x0004780001067983 */ /* 0x000ee80000300800 */
[----:B------:R-:W0:Y:S04]  /*30e70*/  SHFL.IDX PT, R5, R3, RZ, 0x181f ;  /* 0x00181fff03057589 */ /* 0x000e2800000e0000 */
[----:B------:R-:W1:Y:S01]  /*30e80*/  SHFL.IDX PT, R4, R2, RZ, 0x181f ;  /* 0x00181fff02047589 */ /* 0x000e6200000e0000 */
[----:B--2---:R-:W-:-:S02]  /*30e90*/  IMAD R0, R11, R7, RZ ;  /* 0x000000070b007224 */ /* 0x004fc400078e02ff */
[----:B---3--:R-:W-:Y:S02]  /*30ea0*/  IMAD.IADD R8, R8, 0x1, R6 ;  /* 0x0000000108087824 */ /* 0x008fe400078e0206 */
[----:B------:R-:W-:Y:S02]  /*30eb0*/  SHFL.IDX PT, R6, R2, 0x1, 0x181f ;  /* 0x00381f0002067f89 */ /* 0x000fe400000e0000 */
[C---:B------:R-:W-:Y:S01]  /*30ec0*/  VIADD R7, R8.reuse, 0x10 ;  /* 0x0000001008077836 */ /* 0x040fe20000000000 */
[----:B------:R-:W-:Y:S01]  /*30ed0*/  ISETP.GE.AND P1, PT, R8, R0, PT ;  /* 0x000000000800720c */ /* 0x000fe20003f26270 */
[----:B------:R-:W-:Y:S04]  /*30ee0*/  STL [R1+0x478], R8 ;  /* 0x0004780801007387 */ /* 0x000fe80000100800 */
[----:B------:R2:W-:Y:S08]  /*30ef0*/  STL [R1+0x480], R7 ;  /* 0x0004800701007387 */ /* 0x0005f00000100800 */
        /* <DEDUP_REMOVED lines=27> */
.L_x_3491:
[----:B0-----:R-:W3:Y:S04]  /*310b0*/  LDL R2, [R1+0x478] ;  /* 0x0004780001027983 */ /* 0x001ee80000100800 */
[----:B------:R0:W5:Y:S01]  /*310c0*/  LDL R8, [R1+0x440] ;  /* 0x0004400001087983 */ /* 0x0001620000100800 */
[----:B---3--:R-:W-:-:S05]  /*310d0*/  VIADD R2, R2, 0x30 ;  /* 0x0000003002027836 */ /* 0x008fca0000000000 */
[----:B------:R-:W-:Y:S01]  /*310e0*/  ISETP.GE.AND P1, PT, R2, R0, PT ;  /* 0x000000000200720c */ /* 0x000fe20003f26270 */
[----:B------:R1:W-:-:S12]  /*310f0*/  STL [R1+0x49c], R2 ;  /* 0x00049c0201007387 */ /* 0x0003d80000100800 */
[----:B-1----:R-:W-:-:S05]  /*31100*/  @!P1 LEA R2, P2, R10, R3, 0x1 ;  /* 0x000000030a029211 */ /* 0x002fca00078408ff */
[----:B--2---:R-:W-:-:S05]  /*31110*/  @!P1 IMAD.X R3, RZ, RZ, R4, P2 ;  /* 0x000000ffff039224 */ /* 0x004fca00010e0604 */
[----:B------:R-:W-:Y:S01]  /*31120*/  @!PT LDS RZ, [RZ] ;  /* 0x00000000fffff984 */ /* 0x000fe20000000800 */
[----:B------:R-:W-:Y:S01]  /*31130*/  @!PT LDS RZ, [RZ] ;  /* 0x00000000fffff984 */ /* 0x000fe20000000800 */
[----:B------:R-:W-:Y:S01]  /*31140*/  @!PT LDS RZ, [RZ] ;  /* 0x00000000fffff984 */ /* 0x000fe20000000800 */
[----:B------:R0:W-:Y:S01]  /*31150*/  @!P1 LDGSTS.E.BYPASS.LTC128B.128 [R9+0x21c00], desc[UR36][R2.64], !P0 ;  /* 0x21c0000002099fae */ /* 0x0001e2000c101d64 */
[----:B------:R-:W-:Y:S01]  /*31160*/  PLOP3.LUT P0, PT, PT, PT, PT, 0x80, 0x0 ;  /* 0x000000000000781c */ /* 0x000fe20003f0f070 */
[----:B------:R-:W-:-:S12]  /*31170*/  NOP ;  /* 0x0000000000007918 */ /* 0x000fd80000000000 */
.L_x_3361:
        /* <DEDUP_REMOVED lines=8> */
[----:B0-----:R-:W2:Y:S01]  /*31200*/  LDL.LU R2, [R1+0x488] ;  /* 0x0004880001027983 */ /* 0x001ea20000300800 */
        /* <DEDUP_REMOVED lines=29> */
.L_x_3363:
[----:B------:R-:W-:Y:S05]  /*313e0*/  BSYNC B6 ;  /* 0x0000000000067941 */ /* 0x000fea0003800000 */
.L_x_3362:
[----:B------:R-:W2:Y:S01]  /*313f0*/  LDL.LU R6, [R1+0x46c] ;  /* 0x00046c0001067983 */ /* 0x000ea20000300800 */
[----:B------:R-:W1:Y:S01]  /*31400*/  LDC R7, c[0x0][0x448] ;  /* 0x00011200ff077b82 */ /* 0x000e620000000800 */
[----:B------:R-:W-:Y:S02]  /*31410*/  ULDC.64 UR4, c[0x0][0x3d8] ;  /* 0x0000f60000047ab9 */ /* 0x000fe40000000a00 */
[----:B------:R-:W2:Y:S04]  /*31420*/  LDL.LU.64 R2, [R1+0x488] ;  /* 0x0004880001027983 */ /* 0x000ea80000300a00 */
[----:B0-----:R-:W3:Y:S04]  /*31430*/  LDL.LU R0, [R1+0x490] ;  /* 0x0004900001007983 */ /* 0x001ee80000300800 */
[----:B------:R-:W4:Y:S04]  /*31440*/  LDL.LU R5, [R1+0x494] ;  /* 0x0004940001057983 */ /* 0x000f280000300800 */
[----:B------:R-:W4:Y:S04]  /*31450*/  LDL.LU R4, [R1+0x47c] ;  /* 0x00047c0001047983 */ /* 0x000f280000300800 */
[----:B------:R-:W4:Y:S01]  /*31460*/  LDL.LU R9, [R1+0x444] ;  /* 0x0004440001097983 */ /* 0x000f220000300800 */
[----:B-1----:R-:W-:Y:S01]  /*31470*/  ISETP.NE.AND P0, PT, R7, 0x1, PT ;  /* 0x000000010700780c */ /* 0x002fe20003f05270 */
[----:B--2---:R-:W-:-:S02]  /*31480*/  IMAD.MOV.U32 R3, RZ, RZ, R6 ;  /* 0x000000ffff037224 */ /* 0x004fc400078e0006 */
[----:B------:R-:W2:Y:S01]  /*31490*/  LDL.LU R6, [R1+0x468] ;  /* 0x0004680001067983 */ /* 0x000ea20000300800 */
[----:B---3--:R-:W-:Y:S02]  /*314a0*/  IMAD R0, R0, UR4, RZ ;  /* 0x0000000400007c24 */ /* 0x008fe4000f8e02ff */
        /* <DEDUP_REMOVED lines=15> */
[----:B------:R-:W-:Y:S02]  /*315a0*/  LOP3.LUT R8, R8, 0x40, RZ, 0xfc, !PT ;  /* 0x0000004008087812 */ /* 0x000fe400078efcff */
        /* <DEDUP_REMOVED lines=25> */
[----:B------:R-:W-:-:S11]  /*31740*/  ISETP.GE.AND P2, PT, R11, UR4, PT ;  /* 0x000000040b007c0c */ /* 0x000fd6000bf46270 */
        /* <DEDUP_REMOVED lines=41> */
[----:B------:R-:W5:Y:S04]  /*319e0*/  LDL.LU R12, [R1+0x444] ;  /* 0x00044400010c7983 */ /* 0x000f680000300800 */
[----:B------:R-:W5:Y:S04]  /*319f0*/  LDL R11, [R1+0x450] ;  /* 0x00045000010b7983 */ /* 0x000f680000100800 */
[----:B------:R-:W5:Y:S04]  /*31a00*/  LDL.LU R10, [R1+0x498] ;  /* 0x00049800010a7983 */ /* 0x000f680000300800 */
[----:B------:R-:W-:Y:S04]  /*31a10*/  SHFL.IDX PT, R14, R0, 0x1, 0x181f ;  /* 0x00381f00000e7f89 */ /* 0x000fe800000e0000 */
[----:B------:R-:W-:Y:S01]  /*31a20*/  SHFL.IDX PT, R9, R4, 0x1, 0x181f ;  /* 0x00381f0004097f89 */ /* 0x000fe200000e0000 */
[----:B--2---:R-:W-:-:S05]  /*31a30*/  IMAD R7, R8, R7, RZ ;  /* 0x0000000708077224 */ /* 0x004fca00078e02ff */
[-C--:B---3--:R-:W-:Y:S02]  /*31a40*/  ISETP.GE.AND P2, PT, R3, R7.reuse, PT ;  /* 0x000000070300720c */ /* 0x088fe40003f46270 */
[----:B------:R-:W0:Y:S01]  /*31a50*/  S2R R3, SR_TID.X ;  /* 0x0000000000037919 */ /* 0x000e220000002100 */
[----:B----4-:R-:W-:Y:S02]  /*31a60*/  ISETP.GE.AND P3, PT, R2, R7, PT ;  /* 0x000000070200720c */ /* 0x010fe40003f66270 */
[----:B-----5:R-:W-:-:S04]  /*31a70*/  LOP3.LUT R12, R12, 0xffff7fff, RZ, 0xc0, !PT ;  /* 0xffff7fff0c0c7812 */ /* 0x020fc800078ec0ff */
[----:B------:R-:W-:-:S04]  /*31a80*/  @P1 LOP3.LUT R12, R12, 0x8000, RZ, 0xfc, !PT ;  /* 0x000080000c0c1812 */ /* 0x000fc800078efcff */
[----:B------:R-:W-:Y:S02]  /*31a90*/  @!P2 LOP3.LUT R2, R5, 0x40, RZ, 0xc0, !PT ;  /* 0x000000400502a812 */ /* 0x000fe400078ec0ff */
[C---:B------:R-:W-:Y:S02]  /*31aa0*/  LOP3.LUT P1, RZ, R12.reuse, 0x8, RZ, 0xc0, !PT ;  /* 0x000000080cff7812 */ /* 0x040fe4000782c0ff */
[C---:B------:R-:W-:Y:S02]  /*31ab0*/  LOP3.LUT P4, RZ, R12.reuse, 0x2, RZ, 0xc0, !PT ;  /* 0x000000020cff7812 */ /* 0x040fe4000788c0ff */
[----:B------:R-:W-:Y:S02]  /*31ac0*/  LOP3.LUT R12, R12, 0xffffdfff, RZ, 0xc0, !PT ;  /* 0xffffdfff0c0c7812 */ /* 0x000fe400078ec0ff */
[----:B------:R-:W-:Y:S02]  /*31ad0*/  @!P2 SHF.R.U32.HI R2, RZ, 0x2, R2 ;  /* 0x00000002ff02a819 */ /* 0x000fe40000011602 */
[----:B------:R-:W-:-:S02]  /*31ae0*/  @P3 LOP3.LUT R12, R12, 0x2000, RZ, 0xfc, !PT ;  /* 0x000020000c0c3812 */ /* 0x000fc400078efcff */
[----:B------:R-:W-:Y:S02]  /*31af0*/  @!P2 ISETP.NE.U32.AND P3, PT, R2, RZ, PT ;  /* 0x000000ff0200a20c */ /* 0x000fe40003f65070 */
[----:B------:R-:W-:Y:S02]  /*31b00*/  @!P2 LOP3.LUT R2, R6, 0x80, RZ, 0xc0, !PT ;  /* 0x000000800602a812 */ /* 0x000fe400078ec0ff */
[----:B------:R-:W-:Y:S02]  /*31b10*/  LOP3.LUT R12, R12, 0xffffffdf, RZ, 0xc0, !PT ;  /* 0xffffffdf0c0c7812 */ /* 0x000fe400078ec0ff */
[----:B------:R-:W-:Y:S01]  /*31b20*/  @!P2 SHF.R.U32.HI R2, RZ, 0x3, R2 ;  /* 0x00000003ff02a819 */ /* 0x000fe20000011602 */
[----:B------:R-:W-:Y:S01]  /*31b30*/  SHFL.IDX PT, R8, R4, RZ, 0x181f ;  /* 0x00181fff04087589 */ /* 0x000fe200000e0000 */
[----:B0-----:R-:W-:-:S05]  /*31b40*/  IMAD.SHL.U32 R13, R3, 0x8, RZ ;  /* 0x00000008030d7824 */ /* 0x001fca00078e00ff */
[----:B------:R-:W-:Y:S02]  /*31b50*/  @P3 LOP3.LUT R12, R12, 0x20, RZ, 0xfc, !PT ;  /* 0x000000200c0c3812 */ /* 0x000fe400078efcff */
[----:B------:R-:W-:Y:S02]  /*31b60*/  @!P2 ISETP.NE.U32.AND P3, PT, R2, RZ, PT ;  /* 0x000000ff0200a20c */ /* 0x000fe40003f65070 */
[----:B------:R-:W0:Y:S01]  /*31b70*/  SHFL.IDX PT, R2, R0, RZ, 0x181f ;  /* 0x00181fff00027589 */ /* 0x000e2200000e0000 */
[----:B------:R-:W-:Y:S02]  /*31b80*/  LOP3.LUT R13, R13, 0x38, RZ, 0xc0, !PT ;  /* 0x000000380d0d7812 */ /* 0x000fe400078ec0ff */
[----:B------:R-:W-:-:S08]  /*31b90*/  LOP3.LUT R12, R12, 0xffffbfff, RZ, 0xc0, !PT ;  /* 0xffffbfff0c0c7812 */ /* 0x000fd000078ec0ff */
[----:B------:R-:W-:Y:S02]  /*31ba0*/  @P3 LOP3.LUT R12, R12, 0x4000, RZ, 0xfc, !PT ;  /* 0x000040000c0c3812 */ /* 0x000fe400078efcff */
[----:B0-----:R-:W-:-:S05]  /*31bb0*/  @!P2 LEA R3, P6, R13, R2, 0x1 ;  /* 0x000000020d03a211 */ /* 0x001fca00078c08ff */
[----:B------:R-:W-:-:S05]  /*31bc0*/  @!P2 IMAD.X R2, RZ, RZ, R8, P6 ;  /* 0x000000ffff02a224 */ /* 0x000fca00030e0608 */
[----:B------:R-:W-:-:S04]  /*31bd0*/  @!P2 LOP3.LUT R3, R3, R2, RZ, 0x3c, !PT ;  /* 0x000000020303a212 */ /* 0x000fc800078e3cff */
[C---:B------:R-:W-:Y:S02]  /*31be0*/  @!P2 LOP3.LUT R2, R3.reuse, R2, RZ, 0x3c, !PT ;  /* 0x000000020302a212 */ /* 0x040fe400078e3cff */
[C---:B------:R-:W-:Y:S02]  /*31bf0*/  LOP3.LUT P6, RZ, R12.reuse, 0x4, RZ, 0xc0, !PT ;  /* 0x000000040cff7812 */ /* 0x040fe400078cc0ff */
[----:B------:R-:W-:Y:S02]  /*31c00*/  @!P2 LOP3.LUT R3, R3, R2, RZ, 0x3c, !PT ;  /* 0x000000020303a212 */ /* 0x000fe400078e3cff */
[----:B------:R-:W-:-:S03]  /*31c10*/  LOP3.LUT P3, RZ, R12, 0x20, RZ, 0xc0, !PT ;  /* 0x000000200cff7812 */ /* 0x000fc6000786c0ff */
[----:B------:R-:W-:Y:S01]  /*31c20*/  @!P2 LDGSTS.E.BYPASS.LTC128B.128 [R11+0x26400], desc[UR36][R2.64], !P1 ;  /* 0x26400000020bafae */ /* 0x000fe2000c901d64 */
        /* <DEDUP_REMOVED lines=56> */
.L_x_3501:
        /* <DEDUP_REMOVED lines=31> */
.L_x_3366:
[----:B------:R-:W-:Y:S05]  /*321a0*/  BSYNC B0 ;  /* 0x0000000000007941 */ /* 0x000fea0003800000 */
.L_x_3365:
[----:B--2---:R2:W5:Y:S01]  /*321b0*/  LDL R0, [R1+0x440] ;  /* 0x0004400001007983 */ /* 0x0045620000100800 */
[----:B------:R-:W-:Y:S01]  /*321c0*/  PLOP3.LUT P0, PT, PT, PT, PT, 0x80, 0x0 ;  /* 0x000000000000781c */ /* 0x000fe20003f0f070 */
[----:B------:R-:W-:-:S12]  /*321d0*/  NOP ;  /* 0x0000000000007918 */ /* 0x000fd80000000000 */
.L_x_3367:
        /* <DEDUP_REMOVED lines=19> */
.L_x_3502:
[----:B------:R-:W-:Y:S05]  /*32310*/  BSYNC B0 ;  /* 0x0000000000007941 */ /* 0x000fea0003800000 */
.L_x_3368:
        /* <DEDUP_REMOVED lines=8> */
[----:B------:R-:W3:Y:S02]  /*323a0*/  LDL R2, [R1+0x454] ;  /* 0x0004540001027983 */ /* 0x000ee40000100800 */
[----:B----4-:R-:W-:Y:S01]  /*323b0*/  IMAD R0, R4, 0x8, R5 ;  /* 0x0000000804007824 */ /* 0x010fe200078e0205 */
[----:B0-----:R-:W-:Y:S01]  /*323c0*/  LOP3.LUT R3, R3, 0x7f, RZ, 0xc0, !PT ;  /* 0x0000007f03037812 */ /* 0x001fe200078ec0ff */
[----:B------:R-:W-:Y:S03]  /*323d0*/  BSSY B1, `(.L_x_3372) ;  /* 0x0000005000017945 */ /* 0x000fe60003800000 */
[----:B------:R-:W-:-:S02]  /*323e0*/  ISETP.NE.AND P1, PT, R3, RZ, PT ;  /* 0x000000ff0300720c */ /* 0x000fc40003f25270 */
[----:B---3--:R-:W-:-:S04]  /*323f0*/  SHF.L.U32 R2, R2, 0x1f, RZ ;  /* 0x0000001f02027819 */ /* 0x008fc800000006ff */
[----:B------:R-:W0:Y:S02]  /*32400*/  SYNCS.PHASECHK.TRANS64.TRYWAIT P0, [R0+URZ+0x38860], R2 ;  /* 0x03886002000075a7 */ /* 0x000e24000800017f */
[----:B0-----:R-:W-:Y:S05]  /*32410*/  @!P0 BRA `(.L_x_3373) ;  /* 0x0000005800bc8947 */ /* 0x001fea0003800000 */
.L_x_3503:
[----:B------:R-:W-:Y:S05]  /*32420*/  BSYNC B1 ;  /* 0x0000000000017941 */ /* 0x000fea0003800000 */
.L_x_3372:
        /* <DEDUP_REMOVED lines=9> */
.L_x_3375:
[----:B------:R-:W-:Y:S05]  /*324c0*/  BSYNC B1 ;  /* 0x0000000000017941 */ /* 0x000fea0003800000 */
.L_x_3374:
[----:B------:R-:W3:Y:S04]  /*324d0*/  LDL R4, [R1+0x440] ;  /* 0x0004400001047983 */ /* 0x000ee80000100800 */
[----:B0-----:R-:W3:Y:S04]  /*324e0*/  LDL R2, [R1+0x448] ;  /* 0x0004480001027983 */ /* 0x001ee80000100800 */
[----:B------:R-:W4:Y:S04]  /*324f0*/  LDL R5, [R1+0x45c] ;  /* 0x00045c0001057983 */ /* 0x000f280000100800 */
[----:B------:R-:W4:Y:S01]  /*32500*/  LDL.LU R3, [R1+0x470] ;  /* 0x0004700001037983 */ /* 0x000f220000300800 */
[----:B------:R-:W-:Y:S01]  /*32510*/  UIADD3 UR4, UP0, UR40, 0x470, URZ ;  /* 0x0000047028047890 */ /* 0x000fe2000ff1e03f */
[----:B------:R-:W-:Y:S01]  /*32520*/  PLOP3.LUT P0, PT, PT, PT, PT, 0x80, 0x0 ;  /* 0x000000000000781c */ /* 0x000fe20003f0f070 */
[----:B------:R-:W-:Y:S01]  /*32530*/  VIADD R0, R0, 0x38850 ;  /* 0x0003885000007836 */ /* 0x000fe20000000000 */
[----:B------:R-:W-:Y:S01]  /*32540*/  UMOV UR6, 0x0 ;  /* 0x0000000000067882 */ /* 0x000fe20000000000 */
[----:B------:R-:W-:Y:S01]  /*32550*/  UIADD3.X UR5, URZ, UR41, URZ, UP0, !UPT ;  /* 0x000000293f057290 */ /* 0x000fe200087fe43f */
[----:B------:R-:W-:Y:S01]  /*32560*/  UMOV UR7, 0x14f00000 ;  /* 0x14f0000000077882 */ /* 0x000fe20000000000 */
[----:B------:R-:W-:Y:S01]  /*32570*/  UMOV UR10, URZ ;  /* 0x0000003f000a7c82 */ /* 0x000fe20008000000 */
[----:B---3--:R-:W-:-:S04]  /*32580*/  IMAD R2, R2, 0x10000, R4 ;  /* 0x0001000002027824 */ /* 0x008fc800078e0204 */
[----:B------:R-:W-:Y:S02]  /*32590*/  VIADD R4, R2, 0x400 ;  /* 0x0000040002047836 */ /* 0x000fe40000000000 */
[----:B----4-:R-:W-:-:S07]  /*325a0*/  IMAD R3, R3, 0x40, R5 ;  /* 0x0000004003037824 */ /* 0x010fce00078e0205 */
.L_x_3376:
        /* <DEDUP_REMOVED lines=15> */
.L_x_3377:
        /* <DEDUP_REMOVED lines=15> */
.L_x_3378:
        /* <DEDUP_REMOVED lines=15> */
.L_x_3379:
        /* <DEDUP_REMOVED lines=15> */
.L_x_3380:
        /* <DEDUP_REMOVED lines=15> */
.L_x_3381:
        /* <DEDUP_REMOVED lines=15> */
.L_x_3382:
        /* <DEDUP_REMOVED lines=15> */
.L_x_3383:
        /* <DEDUP_REMOVED lines=10> */
.L_x_3371:
[----:B------:R-:W-:Y:S05]  /*32ce0*/  BSYNC B0 ;  /* 0x0000000000007941 */ /* 0x000fea0003800000 */
.L_x_3370:
[----:B-1----:R-:W3:Y:S04]  /*32cf0*/  LDL R4, [R1+0x464] ;  /* 0x0004640001047983 */ /* 0x002ee80000100800 */
[----:B------:R-:W4:Y:S01]  /*32d00*/  LDL R5, [R1+0x460] ;  /* 0x0004600001057983 */ /* 0x000f220000100800 */
[----:B------:R-:W-:Y:S01]  /*32d10*/  BSSY B0, `(.L_x_3384) ;  /* 0x00002b3000007945 */ /* 0x000fe20003800000 */
[----:B---3--:R-:W-:-:S05]  /*32d20*/  VIADD R0, R4, 0xfffffffe ;  /* 0xfffffffe04007836 */ /* 0x008fca0000000000 */
[----:B----4-:R-:W-:-:S13]  /*32d30*/  ISETP.GE.AND P0, PT, R0, R5, PT ;  /* 0x000000050000720c */ /* 0x010fda0003f06270 */
        /* <DEDUP_REMOVED lines=9> */
[----:B------:R-:W3:Y:S04]  /*32dd0*/  LDL.LU R4, [R1+0x448] ;  /* 0x0004480001047983 */ /* 0x000ee80000300800 */
[----:B------:R-:W4:Y:S04]  /*32de0*/  LDL.LU R7, [R1+0x454] ;  /* 0x0004540001077983 */ /* 0x000f280000300800 */
[----:B------:R-:W5:Y:S01]  /*32df0*/  LDL R5, [R1+0x444] ;  /* 0x0004440001057983 */ /* 0x000f620000100800 */
[----:B------:R-:W-:Y:S01]  /*32e00*/  BSSY B1, `(.L_x_3388) ;  /* 0x00000db000017945 */ /* 0x000fe20003800000 */
[----:B---3--:R-:W-:-:S05]  /*32e10*/  VIADD R2, R4, 0x1 ;  /* 0x0000000104027836 */ /* 0x008fca0000000000 */
[----:B------:R-:W-:-:S04]  /*32e20*/  ISETP.NE.AND P0, PT, R2, 0x2, PT ;  /* 0x000000020200780c */ /* 0x000fc80003f05270 */
[----:B------:R-:W-:Y:S02]  /*32e30*/  SEL R3, RZ, 0x1, P0 ;  /* 0x00000001ff037807 */ /* 0x000fe40000000000 */
[----:B------:R-:W-:Y:S02]  /*32e40*/  SEL R8, R2, RZ, P0 ;  /* 0x000000ff02087207 */ /* 0x000fe40000000000 */
[----:B----4-:R-:W-:-:S03]  /*32e50*/  LOP3.LUT R7, R7, R3, RZ, 0x3c, !PT ;  /* 0x0000000307077212 */ /* 0x010fc600078e3cff */
[----:B------:R0:W-:Y:S04]  /*32e60*/  STL [R1+0x448], R8 ;  /* 0x0004480801007387 */ /* 0x0001e80000100800 */
[----:B------:R0:W-:Y:S01]  /*32e70*/  STL [R1+0x454], R7 ;  /* 0x0004540701007387 */ /* 0x0001e20000100800 */
[----:B-----5:R-:W-:-:S13]  /*32e80*/  LOP3.LUT P2, RZ, R5, 0x1, RZ, 0xc0, !PT ;  /* 0x0000000105ff7812 */ /* 0x020fda000784c0ff */
[----:B0-----:R-:W-:Y:S05]  /*32e90*/  @!P2 BRA `(.L_x_3389) ;  /* 0x0000000c0044a947 */ /* 0x001fea0003800000 */
[----:B------:R-:W-:Y:S02]  /*32ea0*/  ULDC.64 UR4, c[0x0][0x418] ;  /* 0x0001060000047ab9 */ /* 0x000fe40000000a00 */
        /* <DEDUP_REMOVED lines=21> */
[----:B------:R0:W5:Y:S04]  /*33000*/  LDG.E R17, desc[UR36][R4.64] ;  /* 0x0000002404117981 */ /* 0x000168000c1e1900 */
.L_x_3390:
[----:B------:R-:W3:Y:S01]  /*33010*/  LDL R2, [R1+0x440] ;  /* 0x0004400001027983 */ /* 0x000ee20000100800 */
[----:B------:R-:W0:Y:S02]  /*33020*/  S2R R3, SR_TID.X ;  /* 0x0000000000037919 */ /* 0x000e240000002100 */
[----:B0-----:R-:W-:Y:S01]  /*33030*/  LOP3.LUT R4, R3, 0x7f, RZ, 0xc0, !PT ;  /* 0x0000007f03047812 */ /* 0x001fe200078ec0ff */
[----:B------:R-:W-:Y:S03]  /*33040*/  BSSY B3, `(.L_x_3391) ;  /* 0x0000006000037945 */ /* 0x000fe60003800000 */
[----:B------:R-:W-:Y:S01]  /*33050*/  ISETP.NE.AND P1, PT, R4, RZ, PT ;  /* 0x000000ff0400720c */ /* 0x000fe20003f25270 */
[----:B---3--:R-:W-:Y:S01]  /*33060*/  IMAD R3, R8, 0x8, R2 ;  /* 0x0000000808037824 */ /* 0x008fe200078e0202 */
[----:B------:R-:W-:-:S04]  /*33070*/  SHF.L.U32 R2, R7, 0x1f, RZ ;  /* 0x0000001f07027819 */ /* 0x000fc800000006ff */
[----:B------:R-:W0:Y:S02]  /*33080*/  SYNCS.PHASECHK.TRANS64.TRYWAIT P0, [R3+URZ+0x38840], R2 ;  /* 0x03884002030075a7 */ /* 0x000e24000800017f */
[----:B0-----:R-:W-:Y:S05]  /*33090*/  @!P0 BRA `(.L_x_3392) ;  /* 0x0000004c00b08947 */ /* 0x001fea0003800000 */
.L_x_3504:
[----:B------:R-:W-:Y:S05]  /*330a0*/  BSYNC B3 ;  /* 0x0000000000037941 */ /* 0x000fea0003800000 */
.L_x_3391:
        /* <DEDUP_REMOVED lines=9> */
.L_x_3394:
[----:B------:R-:W-:Y:S05]  /*33140*/  BSYNC B3 ;  /* 0x0000000000037941 */ /* 0x000fea0003800000 */
.L_x_3393:
        /* <DEDUP_REMOVED lines=14> */
.L_x_3395:
        /* <DEDUP_REMOVED lines=13> */
.L_x_3505:
[----:B------:R-:W-:Y:S05]  /*33300*/  BSYNC B3 ;  /* 0x0000000000037941 */ /* 0x000fea0003800000 */
.L_x_3396:
        /* <DEDUP_REMOVED lines=11> */
.L_x_3399:
[----:B------:R-:W-:Y:S05]  /*333c0*/  BSYNC B3 ;  /* 0x0000000000037941 */ /* 0x000fea0003800000 */
.L_x_3398:
        /* <DEDUP_REMOVED lines=11> */
.L_x_3400:
        /* <DEDUP_REMOVED lines=15> */
.L_x_3401:
        /* <DEDUP_REMOVED lines=15> */
.L_x_3402:
        /* <DEDUP_REMOVED lines=15> */
.L_x_3403:
        /* <DEDUP_REMOVED lines=15> */
.L_x_3404:
        /* <DEDUP_REMOVED lines=15> */
.L_x_3405:
        /* <DEDUP_REMOVED lines=15> */
.L_x_3406:
        /* <DEDUP_REMOVED lines=15> */
.L_x_3407:
        /* <DEDUP_REMOVED lines=10> */
.L_x_3389:
[----:B------:R-:W-:Y:S05]  /*33bb0*/  BSYNC B1 ;  /* 0x0000000000017941 */ /* 0x000fea0003800000 */
.L_x_3388:
[----:B------:R-:W3:Y:S02]  /*33bc0*/  LDL R4, [R1+0x464] ;  /* 0x0004640001047983 */ /* 0x000ee40000100800 */
[----:B---3--:R-:W-:-:S07]  /*33bd0*/  VIADD R0, R4, 0xfffffffd ;  /* 0xfffffffd04007836 */ /* 0x008fce0000000000 */
.L_x_3387:
[----:B------:R-:W-:Y:S05]  /*33be0*/  BSYNC B2 ;  /* 0x0000000000027941 */ /* 0x000fea0003800000 */
.L_x_3386:
[----:B------:R-:W3:Y:S01]  /*33bf0*/  LDL.LU R2, [R1+0x464] ;  /* 0x0004640001027983 */ /* 0x000ee20000300800 */
[----:B------:R-:W-:Y:S01]  /*33c00*/  VIADD R6, R6, 0xfffffffe ;  /* 0xfffffffe06067836 */ /* 0x000fe20000000000 */
[----:B---3--:R-:W-:-:S04]  /*33c10*/  LOP3.LUT R2, RZ, R2, RZ, 0x33, !PT ;  /* 0x00000002ff027212 */ /* 0x008fc800078e33ff */
[----:B------:R-:W-:-:S13]  /*33c20*/  ISETP.NE.AND P0, PT, R6, R2, PT ;  /* 0x000000020600720c */ /* 0x000fda0003f05270 */
[----:B------:R-:W-:Y:S05]  /*33c30*/  @!P0 BRA `(.L_x_3385) ;  /* 0x0000001c00008947 */ /* 0x000fea0003800000 */
.L_x_3448:
[----:B------:R-:W3:Y:S04]  /*33c40*/  LDL R4, [R1+0x444] ;  /* 0x0004440001047983 */ /* 0x000ee80000100800 */
[----:B------:R-:W4:Y:S04]  /*33c50*/  LDL.LU R3, [R1+0x448] ;  /* 0x0004480001037983 */ /* 0x000f280000300800 */
[----:B------:R-:W5:Y:S01]  /*33c60*/  LDL.LU R2, [R1+0x454] ;  /* 0x0004540001027983 */ /* 0x000f620000300800 */
[----:B------:R-:W-:Y:S05]  /*33c70*/  YIELD ;  /* 0x0000000000007946 */ /* 0x000fea0003800000 */
[----:B------:R-:W-:Y:S01]  /*33c80*/  BSSY B1, `(.L_x_3408) ;  /* 0x00000d8000017945 */ /* 0x000fe20003800000 */
[----:B---3--:R-:W-:Y:S01]  /*33c90*/  LOP3.LUT P1, RZ, R4, 0x1, RZ, 0xc0, !PT ;  /* 0x0000000104ff7812 */ /* 0x008fe2000782c0ff */
[----:B----4-:R-:W-:-:S05]  /*33ca0*/  VIADD R7, R3, 0x1 ;  /* 0x0000000103077836 */ /* 0x010fca0000000000 */
[----:B------:R-:W-:-:S04]  /*33cb0*/  ISETP.NE.AND P0, PT, R7, 0x2, PT ;  /* 0x000000020700780c */ /* 0x000fc80003f05270 */
[----:B------:R-:W-:Y:S02]  /*33cc0*/  SEL R6, RZ, 0x1, P0 ;  /* 0x00000001ff067807 */ /* 0x000fe40000000000 */
[----:B------:R-:W-:Y:S02]  /*33cd0*/  SEL R7, R7, RZ, P0 ;  /* 0x000000ff07077207 */ /* 0x000fe40000000000 */
[----:B-----5:R-:W-:Y:S01]  /*33ce0*/  LOP3.LUT R6, R2, R6, RZ, 0x3c, !PT ;  /* 0x0000000602067212 */ /* 0x020fe200078e3cff */
[----:B0-----:R-:W-:Y:S06]  /*33cf0*/  @!P1 BRA `(.L_x_3409) ;  /* 0x0000000c00409947 */ /* 0x001fec0003800000 */
        /* <DEDUP_REMOVED lines=24> */
.L_x_3410:
[----:B------:R-:W0:Y:S01]  /*33e80*/  LDL R2, [R1+0x440] ;  /* 0x0004400001027983 */ /* 0x000e220000100800 */
[----:B------:R-:W1:Y:S01]  /*33e90*/  S2R R3, SR_TID.X ;  /* 0x0000000000037919 */ /* 0x000e620000002100 */
[----:B------:R-:W-:Y:S01]  /*33ea0*/  BSSY B2, `(.L_x_3411) ;  /* 0x0000007000027945 */ /* 0x000fe20003800000 */
[----:B-1----:R-:W-:-:S04]  /*33eb0*/  LOP3.LUT R3, R3, 0x7f, RZ, 0xc0, !PT ;  /* 0x0000007f03037812 */ /* 0x002fc800078ec0ff */
[----:B------:R-:W-:Y:S01]  /*33ec0*/  ISETP.NE.AND P1, PT, R3, RZ, PT ;  /* 0x000000ff0300720c */ /* 0x000fe20003f25270 */
[----:B0-----:R-:W-:Y:S01]  /*33ed0*/  IMAD R4, R7, 0x8, R2 ;  /* 0x0000000807047824 */ /* 0x001fe200078e0202 */
[----:B------:R-:W-:-:S04]  /*33ee0*/  SHF.L.U32 R2, R6, 0x1f, RZ ;  /* 0x0000001f06027819 */ /* 0x000fc800000006ff */
[----:B------:R-:W0:Y:S02]  /*33ef0*/  SYNCS.PHASECHK.TRANS64.TRYWAIT P0, [R4+URZ+0x38840], R2 ;  /* 0x03884002040075a7 */ /* 0x000e24000800017f */
[----:B0-----:R-:W-:Y:S05]  /*33f00*/  @!P0 BRA `(.L_x_3412) ;  /* 0x00000040003c8947 */ /* 0x001fea0003800000 */
.L_x_3506:
[----:B------:R-:W-:Y:S05]  /*33f10*/  BSYNC B2 ;  /* 0x0000000000027941 */ /* 0x000fea0003800000 */
.L_x_3411:
        /* <DEDUP_REMOVED lines=9> */
.L_x_3414:
[----:B------:R-:W-:Y:S05]  /*33fb0*/  BSYNC B2 ;  /* 0x0000000000027941 */ /* 0x000fea0003800000 */
.L_x_3413:
        /* <DEDUP_REMOVED lines=13> */
.L_x_3415:
        /* <DEDUP_REMOVED lines=13> */
.L_x_3507:
[----:B------:R-:W-:Y:S05]  /*34160*/  BSYNC B2 ;  /* 0x0000000000027941 */ /* 0x000fea0003800000 */
.L_x_3416:
        /* <DEDUP_REMOVED lines=11> */
.L_x_3419:
[----:B------:R-:W-:Y:S05]  /*34220*/  BSYNC B2 ;  /* 0x0000000000027941 */ /* 0x000fea0003800000 */
.L_x_3418:
        /* <DEDUP_REMOVED lines=10> */
.L_x_3420:
        /* <DEDUP_REMOVED lines=15> */
.L_x_3421:
        /* <DEDUP_REMOVED lines=15> */
.L_x_3422:
        /* <DEDUP_REMOVED lines=15> */
.L_x_3423:
        /* <DEDUP_REMOVED lines=15> */
.L_x_3424:
        /* <DEDUP_REMOVED lines=15> */
.L_x_3425:
        /* <DEDUP_REMOVED lines=15> */
.L_x_3426:
        /* <DEDUP_REMOVED lines=15> */
.L_x_3427:
        /* <DEDUP_REMOVED lines=10> */
.L_x_3409:
[----:B------:R-:W-:Y:S05]  /*34a00*/  BSYNC B1 ;  /* 0x0000000000017941 */ /* 0x000fea0003800000 */
.L_x_3408:
[----:B------:R-:W3:Y:S01]  /*34a10*/  LDL R2, [R1+0x444] ;  /* 0x0004440001027983 */ /* 0x000ee20000100800 */
[----:B------:R-:W-:Y:S01]  /*34a20*/  VIADD R7, R7, 0x1 ;  /* 0x0000000107077836 */ /* 0x000fe20000000000 */
[----:B------:R-:W-:Y:S04]  /*34a30*/  BSSY B1, `(.L_x_3428) ;  /* 0x00000dc000017945 */ /* 0x000fe80003800000 */
[----:B------:R-:W-:-:S04]  /*34a40*/  ISETP.NE.AND P0, PT, R7, 0x2, PT ;  /* 0x000000020700780c */ /* 0x000fc80003f05270 */
[----:B------:R-:W-:-:S05]  /*34a50*/  SEL R9, R7, RZ, P0 ;  /* 0x000000ff07097207 */ /* 0x000fca0000000000 */
[----:B------:R0:W-:Y:S01]  /*34a60*/  STL [R1+0x448], R9 ;  /* 0x0004480901007387 */ /* 0x0001e20000100800 */
[----:B---3--:R-:W-:Y:S02]  /*34a70*/  LOP3.LUT P2, RZ, R2, 0x1, RZ, 0xc0, !PT ;  /* 0x0000000102ff7812 */ /* 0x008fe4000784c0ff */
[----:B------:R-:W-:-:S04]  /*34a80*/  SEL R2, RZ, 0x1, P0 ;  /* 0x00000001ff027807 */ /* 0x000fc80000000000 */
[----:B------:R-:W-:Y:S01]  /*34a90*/  LOP3.LUT R8, R6, R2, RZ, 0x3c, !PT ;  /* 0x0000000206087212 */ /* 0x000fe200078e3cff */
[----:B------:R-:W-:-:S04]  /*34aa0*/  VIADD R6, R0, 0xffffffff ;  /* 0xffffffff00067836 */ /* 0x000fc80000000000 */
[----:B------:R0:W-:Y:S02]  /*34ab0*/  STL [R1+0x454], R8 ;  /* 0x0004540801007387 */ /* 0x0001e40000100800 */
[----:B------:R-:W-:Y:S05]  /*34ac0*/  @!P2 BRA `(.L_x_3429) ;  /* 0x0000000c0048a947 */ /* 0x000fea0003800000 */
[----:B------:R-:W-:Y:S01]  /*34ad0*/  ULDC.64 UR4, c[0x0][0x418] ;  /* 0x0001060000047ab9 */ /* 0x000fe20000000a00 */
[----:B------:R-:W-:Y:S01]  /*34ae0*/  IMAD.MOV.U32 R7, RZ, RZ, R6 ;  /* 0x000000ffff077224 */ /* 0x000fe200078e0006 */
        /* <DEDUP_REMOVED lines=22> */
.L_x_3430:
[----:B------:R-:W3:Y:S01]  /*34c50*/  LDL R2, [R1+0x440] ;  /* 0x0004400001027983 */ /* 0x000ee20000100800 */
[----:B------:R-:W1:Y:S02]  /*34c60*/  S2R R3, SR_TID.X ;  /* 0x0000000000037919 */ /* 0x000e640000002100 */
[----:B-1----:R-:W-:Y:S02]  /*34c70*/  LOP3.LUT R4, R3, 0x7f, RZ, 0xc0, !PT ;  /* 0x0000007f03047812 */ /* 0x002fe400078ec0ff */
[----:B------:R-:W-:Y:S01]  /*34c80*/  SHF.L.U32 R3, R8, 0x1f, RZ ;  /* 0x0000001f08037819 */ /* 0x000fe200000006ff */
[----:B------:R-:W-:Y:S01]  /*34c90*/  BSSY B2, `(.L_x_3431) ;  /* 0x0000005000027945 */ /* 0x000fe20003800000 */
[----:B------:R-:W-:Y:S01]  /*34ca0*/  ISETP.NE.AND P1, PT, R4, RZ, PT ;  /* 0x000000ff0400720c */ /* 0x000fe20003f25270 */
[----:B---3--:R-:W-:-:S04]  /*34cb0*/  IMAD R2, R9, 0x8, R2 ;  /* 0x0000000809027824 */ /* 0x008fc800078e0202 */
[----:B------:R-:W1:Y:S02]  /*34cc0*/  SYNCS.PHASECHK.TRANS64.TRYWAIT P0, [R2+URZ+0x38840], R3 ;  /* 0x03884003020075a7 */ /* 0x000e64000800017f */
[----:B-1----:R-:W-:Y:S06]  /*34cd0*/  @!P0 BRA `(.L_x_3432) ;  /* 0x0000003000f08947 */ /* 0x002fec0003800000 */
.L_x_3508:
[----:B------:R-:W-:Y:S05]  /*34ce0*/  BSYNC B2 ;  /* 0x0000000000027941 */ /* 0x000fea0003800000 */
.L_x_3431:
        /* <DEDUP_REMOVED lines=9> */
.L_x_3434:
[----:B------:R-:W-:Y:S05]  /*34d80*/  BSYNC B2 ;  /* 0x0000000000027941 */ /* 0x000fea0003800000 */
.L_x_3433:
        /* <DEDUP_REMOVED lines=14> */
.L_x_3435:
        /* <DEDUP_REMOVED lines=13> */
.L_x_3509:
[----:B------:R-:W-:Y:S05]  /*34f40*/  BSYNC B2 ;  /* 0x0000000000027941 */ /* 0x000fea0003800000 */
.L_x_3436:
        /* <DEDUP_REMOVED lines=11> */
.L_x_3439:
[----:B------:R-:W-:Y:S05]  /*35000*/  BSYNC B2 ;  /* 0x0000000000027941 */ /* 0x000fea0003800000 */
.L_x_3438:
        /* <DEDUP_REMOVED lines=11> */
.L_x_3440:
        /* <DEDUP_REMOVED lines=15> */
.L_x_3441:
        /* <DEDUP_REMOVED lines=15> */
.L_x_3442:
        /* <DEDUP_REMOVED lines=15> */
.L_x_3443:
        /* <DEDUP_REMOVED lines=15> */
.L_x_3444:
        /* <DEDUP_REMOVED lines=15> */
.L_x_3445:
        /* <DEDUP_REMOVED lines=15> */
.L_x_3446:
        /* <DEDUP_REMOVED lines=15> */
.L_x_3447:
        /* <DEDUP_REMOVED lines=10> */
.L_x_3429:
[----:B------:R-:W-:Y:S05]  /*357f0*/  BSYNC B1 ;  /* 0x0000000000017941 */ /* 0x000fea0003800000 */
.L_x_3428:
[----:B------:R-:W3:Y:S01]  /*35800*/  LDL R5, [R1+0x460] ;  /* 0x0004600001057983 */ /* 0x000ee20000100800 */
[----:B------:R-:W-:Y:S01]  /*35810*/  VIADD R0, R0, 0xfffffffe ;  /* 0xfffffffe00007836 */ /* 0x000fe20000000000 */
[----:B---3--:R-:W-:-:S13]  /*35820*/  ISETP.GT.AND P0, PT, R6, R5, PT ;  /* 0x000000050600720c */ /* 0x008fda0003f04270 */
[----:B------:R-:W-:Y:S05]  /*35830*/  @P0 BRA `(.L_x_3448) ;  /* 0xffffffe400000947 */ /* 0x000fea000383ffff */
.L_x_3385:
[----:B------:R-:W-:Y:S05]  /*35840*/  BSYNC B0 ;  /* 0x0000000000007941 */ /* 0x000fea0003800000 */
.L_x_3384:
        /* <DEDUP_REMOVED lines=12> */
[----:B------:R-:W3:Y:S01]  /*35910*/  S2R R2, SR_LANEID ;  /* 0x0000000000027919 */ /* 0x000ee20000000000 */
[----:B------:R-:W-:Y:S02]  /*35920*/  VOTEU.ANY UR4, UPT, PT ;  /* 0x0000000000047886 */ /* 0x000fe400038e0100 */
[----:B------:R-:W3:Y:S08]  /*35930*/  FLO.U32 R4, UR4 ;  /* 0x0000000400047d00 */ /* 0x000ef000080e0000 */
[----:B------:R-:W4:Y:S01]  /*35940*/  POPC R5, UR4 ;  /* 0x0000000400057d09 */ /* 0x000f220008000000 */
[----:B---3--:R-:W-:-:S02]  /*35950*/  ISETP.EQ.U32.AND P1, PT, R4, R2, PT ;  /* 0x000000020400720c */ /* 0x008fc40003f22070 */
[----:B-1----:R-:W4:Y:S11]  /*35960*/  LDC.64 R2, c[0x0][0xd60] ;  /* 0x00035800ff027b82 */ /* 0x002f360000000a00 */
[----:B----4-:R1:W3:Y:S02]  /*35970*/  @P1 ATOMG.E.ADD.STRONG.GPU PT, R2, desc[UR36][R2.64], R5 ;  /* 0x00000005020219a8 */ /* 0x0102e400081ee1e4 */
[----:B-1----:R-:W1:Y:S02]  /*35980*/  S2R R3, SR_LTMASK ;  /* 0x0000000000037919 */ /* 0x002e640000003900 */
[----:B-1----:R-:W-:-:S06]  /*35990*/  LOP3.LUT R3, R3, UR4, RZ, 0xc0, !PT ;  /* 0x0000000403037c12 */ /* 0x002fcc000f8ec0ff */
[----:B------:R-:W1:Y:S01]  /*359a0*/  POPC R3, R3 ;  /* 0x0000000300037309 */ /* 0x000e620000000000 */
[----:B---3--:R-:W1:Y:S02]  /*359b0*/  SHFL.IDX PT, R2, R2, R4, 0x1f ;  /* 0x00001f0402027589 */ /* 0x008e6400000e0000 */
[----:B-1----:R-:W-:-:S07]  /*359c0*/  IADD3 R16, R2, UR38, R3 ;  /* 0x0000002602107c10 */ /* 0x002fce000fffe003 */
.L_x_3450:
[----:B------:R-:W-:Y:S05]  /*359d0*/  BSYNC B0 ;  /* 0x0000000000007941 */ /* 0x000fea0003800000 */
.L_x_3449:
[----:B------:R-:W-:-:S05]  /*359e0*/  SEL R0, R0, RZ, P0 ;  /* 0x000000ff00007207 */ /* 0x000fca0000000000 */
[----:B------:R3:W-:Y:S02]  /*359f0*/  STL [R1+0x448], R0 ;  /* 0x0004480001007387 */ /* 0x0007e40000100800 */
.L_x_3346:
[----:B------:R-:W-:Y:S05]  /*35a00*/  BSYNC B7 ;  /* 0x0000000000077941 */ /* 0x000fea0003800000 */
.L_x_3344:
        /* <DEDUP_REMOVED lines=13> */
.L_x_3451:
[----:B------:R-:W3:Y:S01]  /*35ae0*/  S2R R0, SR_TID.X ;  /* 0x0000000000007919 */ /* 0x000ee20000002100 */
[----:B------:R-:W-:Y:S01]  /*35af0*/  UMOV UR4, 0xffffffff ;  /* 0xffffffff00047882 */ /* 0x000fe20000000000 */
[----:B---3--:R-:W-:-:S04]  /*35b00*/  LOP3.LUT R6, R0, 0x1f, RZ, 0xc0, !PT ;  /* 0x0000001f00067812 */ /* 0x008fc800078ec0ff */
[----:B------:R-:W-:Y:S01]  /*35b10*/  ISETP.NE.AND P0, PT, R6, 0x1f, PT ;  /* 0x0000001f0600780c */ /* 0x000fe20003f05270 */
[----:B------:R-:W-:-:S12]  /*35b20*/  BRA.DIV UR4, `(.L_x_3453) ;  /* 0x0000002604847947 */ /* 0x000fd8000b800000 */
[----:B------:R-:W-:Y:S01]  /*35b30*/  IMAD.IADD R0, R19, 0x1, R6 ;  /* 0x0000000113007824 */ /* 0x000fe200078e0206 */
[----:B------:R-:W-:-:S04]  /*35b40*/  ULDC UR4, c[0x0][0xd3c] ;  /* 0x00034f0000047ab9 */ /* 0x000fc80000000800 */
[----:B------:R-:W-:-:S13]  /*35b50*/  ISETP.GE.OR P1, PT, R0, UR4, !P0 ;  /* 0x0000000400007c0c */ /* 0x000fda000c726670 */
[----:B-1----:R-:W1:Y:S02]  /*35b60*/  @!P1 LDC.64 R2, c[0x0][0xd80] ;  /* 0x00036000ff029b82 */ /* 0x002e640000000a00 */
[----:B-1----:R-:W-:-:S06]  /*35b70*/  @!P1 IMAD.WIDE R2, R0, 0x4, R2 ;  /* 0x0000000400029825 */ /* 0x002fcc00078e0202 */
[----:B------:R1:W3:Y:S01]  /*35b80*/  @!P1 LDG.E R3, desc[UR36][R2.64] ;  /* 0x0000002402039981 */ /* 0x0002e2000c1e1900 */
[C---:B------:R-:W-:Y:S02]  /*35b90*/  ISETP.GE.U32.AND P2, PT, R6.reuse, 0x2, PT ;  /* 0x000000020600780c */ /* 0x040fe40003f46070 */
[C---:B------:R-:W-:Y:S01]  /*35ba0*/  ISETP.GE.U32.AND P3, PT, R6.reuse, 0x4, PT ;  /* 0x000000040600780c */ /* 0x040fe20003f66070 */
[----:B------:R-:W-:Y:S01]  /*35bb0*/  SHFL.IDX PT, R0, R16, RZ, 0x1f ;  /* 0x00001fff10007589 */ /* 0x000fe200000e0000 */
[C---:B------:R-:W-:Y:S02]  /*35bc0*/  ISETP.GE.U32.AND P4, PT, R6.reuse, 0x8, PT ;  /* 0x000000080600780c */ /* 0x040fe40003f86070 */
[C---:B------:R-:W-:Y:S01]  /*35bd0*/  ISETP.GE.U32.AND P5, PT, R6.reuse, 0x10, PT ;  /* 0x000000100600780c */ /* 0x040fe20003fa6070 */
[----:B------:R-:W-:Y:S01]  /*35be0*/  SHFL.IDX PT, R5, R16, 0x1, 0x1f ;  /* 0x00201f0010057f89 */ /* 0x000fe200000e0000 */
[----:B-1----:R-:W-:Y:S02]  /*35bf0*/  IMAD.MOV.U32 R2, RZ, RZ, RZ ;  /* 0x000000ffff027224 */ /* 0x002fe400078e00ff */
[----:B---3--:R-:W-:Y:S01]  /*35c00*/  @!P1 IMAD.MOV.U32 R2, RZ, RZ, R3 ;  /* 0x000000ffff029224 */ /* 0x008fe200078e0003 */
        /* <DEDUP_REMOVED lines=16> */
[----:B------:R1:W3:Y:S02]  /*35d10*/  SHFL.IDX PT, R16, R3, 0x1f, 0x1f ;  /* 0x03e01f0003107f89 */ /* 0x0002e400000e0000 */
.L_x_3519:
[----:B------:R-:W-:Y:S02]  /*35d20*/  ULDC UR4, c[0x0][0xd38] ;  /* 0x00034e0000047ab9 */ /* 0x000fe40000000800 */
[----:B------:R-:W-:-:S04]  /*35d30*/  IMAD.U32 R4, RZ, RZ, UR4 ;  /* 0x00000004ff047e24 */ /* 0x000fc8000f8e00ff */
[----:B---3--:R-:W-:-:S04]  /*35d40*/  IMAD R16, R16, R4, RZ ;  /* 0x0000000410107224 */ /* 0x008fc800078e02ff */
[----:B------:R-:W-:-:S05]  /*35d50*/  IMAD.IADD R5, R5, 0x1, R16 ;  /* 0x0000000105057824 */ /* 0x000fca00078e0210 */
[----:B------:R-:W-:-:S13]  /*35d60*/  ISETP.GT.AND P6, PT, R5, R0, PT ;  /* 0x000000000500720c */ /* 0x000fda0003fc4270 */
[----:B------:R-:W-:Y:S05]  /*35d70*/  @P6 BRA `(.L_x_3454) ;  /* 0x00000000009c6947 */ /* 0x000fea0003800000 */
.L_x_3459:
[----:B------:R-:W3:Y:S01]  /*35d80*/  LDC R2, c[0x0][0xd3c] ;  /* 0x00034f00ff027b82 */ /* 0x000ee20000000800 */
[----:B------:R-:W-:-:S05]  /*35d90*/  VIADD R19, R19, 0x1f ;  /* 0x0000001f13137836 */ /* 0x000fca0000000000 */
[----:B---3--:R-:W-:-:S13]  /*35da0*/  ISETP.GE.AND P6, PT, R19, R2, PT ;  /* 0x000000021300720c */ /* 0x008fda0003fc6270 */
[----:B------:R-:W-:Y:S05]  /*35db0*/  @P6 BRA `(.L_x_3455) ;  /* 0x0000000400d46947 */ /* 0x000fea0003800000 */
[----:B-1----:R-:W1:Y:S01]  /*35dc0*/  S2R R3, SR_TID.X ;  /* 0x0000000000037919 */ /* 0x002e620000002100 */
[----:B------:R-:W-:Y:S01]  /*35dd0*/  BSSY B0, `(.L_x_3456) ;  /* 0x0000009000007945 */ /* 0x000fe20003800000 */
[----:B-1----:R-:W-:-:S05]  /*35de0*/  LOP3.LUT R3, R3, 0x1f, RZ, 0xc0, !PT ;  /* 0x0000001f03037812 */ /* 0x002fca00078ec0ff */
[----:B------:R-:W-:-:S05]  /*35df0*/  IMAD.IADD R4, R19, 0x1, R3 ;  /* 0x0000000113047824 */ /* 0x000fca00078e0203 */
[----:B------:R-:W-:Y:S01]  /*35e00*/  ISETP.GE.OR P6, PT, R4, R2, !P0 ;  /* 0x000000020400720c */ /* 0x000fe200047c6670 */
[----:B------:R-:W-:-:S12]  /*35e10*/  IMAD.MOV.U32 R2, RZ, RZ, RZ ;  /* 0x000000ffff027224 */ /* 0x000fd800078e00ff */
[----:B------:R-:W-:Y:S05]  /*35e20*/  @P6 BRA `(.L_x_3457) ;  /* 0x00000000000c6947 */ /* 0x000fea0003800000 */
[----:B------:R-:W1:Y:S02]  /*35e30*/  LDC.64 R2, c[0x0][0xd80] ;  /* 0x00036000ff027b82 */ /* 0x000e640000000a00 */
[----:B-1----:R-:W-:-:S06]  /*35e40*/  IMAD.WIDE R2, R4, 0x4, R2 ;  /* 0x0000000404027825 */ /* 0x002fcc00078e0202 */
[----:B------:R1:W5:Y:S02]  /*35e50*/  LDG.E R2, desc[UR36][R2.64] ;  /* 0x0000002402027981 */ /* 0x000364000c1e1900 */
.L_x_3457:
[----:B------:R-:W-:Y:S05]  /*35e60*/  BSYNC B0 ;  /* 0x0000000000007941 */ /* 0x000fea0003800000 */
.L_x_3456:
[----:B------:R-:W-:-:S03]  /*35e70*/  UMOV UR4, 0xffffffff ;  /* 0xffffffff00047882 */ /* 0x000fc60000000000 */
[----:B------:R-:W-:Y:S05]  /*35e80*/  BRA.DIV UR4, `(.L_x_3458) ;  /* 0x0000002604e87947 */ /* 0x000fea000b800000 */
[----:B-1---5:R-:W1:Y:S02]  /*35e90*/  SHFL.UP PT, R3, R2, 0x1, RZ ;  /* 0x0420000002037989 */ /* 0x022e6400000e00ff */
        /* <DEDUP_REMOVED lines=15> */
.L_x_3527:
[----:B------:R-:W-:Y:S02]  /*35f90*/  ULDC UR4, c[0x0][0xd38] ;  /* 0x00034e0000047ab9 */ /* 0x000fe40000000800 */
[----:B------:R-:W-:-:S04]  /*35fa0*/  IMAD.U32 R4, RZ, RZ, UR4 ;  /* 0x00000004ff047e24 */ /* 0x000fc8000f8e00ff */
[----:B---3--:R-:W-:-:S04]  /*35fb0*/  IMAD R16, R16, R4, RZ ;  /* 0x0000000410107224 */ /* 0x008fc800078e02ff */
[----:B------:R-:W-:-:S05]  /*35fc0*/  IMAD.IADD R5, R16, 0x1, R5 ;  /* 0x0000000110057824 */ /* 0x000fca00078e0205 */
[----:B------:R-:W-:-:S13]  /*35fd0*/  ISETP.GT.AND P6, PT, R5, R0, PT ;  /* 0x000000000500720c */ /* 0x000fda0003fc4270 */
[----:B------:R-:W-:Y:S05]  /*35fe0*/  @!P6 BRA `(.L_x_3459) ;  /* 0xfffffffc0064e947 */ /* 0x000fea000383ffff */
.L_x_3454:
[----:B------:R-:W-:Y:S01]  /*35ff0*/  IMAD.IADD R16, R5, 0x1, -R16 ;  /* 0x0000000105107824 */ /* 0x000fe200078e0a10 */
[----:B------:R-:W-:-:S03]  /*36000*/  UMOV UR4, 0xffffffff ;  /* 0xffffffff00047882 */ /* 0x000fc60000000000 */
[----:B------:R-:W-:-:S05]  /*36010*/  IMAD R5, R3, R4, R16 ;  /* 0x0000000403057224 */ /* 0x000fca00078e0210 */
[----:B------:R-:W-:Y:S01]  /*36020*/  ISETP.GT.AND P6, PT, R5, R0, PT ;  /* 0x000000000500720c */ /* 0x000fe20003fc4270 */
[----:B------:R-:W-:-:S12]  /*36030*/  BRA.DIV UR4, `(.L_x_3460) ;  /* 0x0000002a04547947 */ /* 0x000fd8000b800000 */
[----:B------:R-:W-:-:S04]  /*36040*/  VOTE.ANY R5, PT, !P6 ;  /* 0x0000000000057806 */ /* 0x000fc800070e0100 */
[----:B------:R-:W3:Y:S02]  /*36050*/  POPC R6, R5 ;  /* 0x0000000500067309 */ /* 0x000ee40000000000 */
[----:B---3--:R3:W4:Y:S02]  /*36060*/  SHFL.IDX PT, R17, R2, R6, 0x1f ;  /* 0x00001f0602117589 */ /* 0x00872400000e0000 */
.L_x_3531:
[----:B------:R-:W-:Y:S01]  /*36070*/  ISETP.NE.AND P0, PT, R5, RZ, PT ;  /* 0x000000ff0500720c */ /* 0x000fe20003f05270 */
[----:B------:R-:W-:-:S12]  /*36080*/  IMAD.MOV.U32 R5, RZ, RZ, RZ ;  /* 0x000000ffff057224 */ /* 0x000fd800078e00ff */
[----:B------:R-:W-:Y:S05]  /*36090*/  @!P0 BRA `(.L_x_3461) ;  /* 0x0000000000148947 */ /* 0x000fea0003800000 */
[----:B------:R-:W-:Y:S01]  /*360a0*/  UMOV UR4, 0xffffffff ;  /* 0xffffffff00047882 */ /* 0x000fe20000000000 */
[----:B------:R-:W-:Y:S02]  /*360b0*/  VIADD R12, R6, 0xffffffff ;  /* 0xffffffff060c7836 */ /* 0x000fe40000000000 */
[----:B------:R-:W-:Y:S05]  /*360c0*/  BRA.DIV UR4, `(.L_x_3462) ;  /* 0x0000002a04787947 */ /* 0x000fea000b800000 */
[----:B-1----:R1:W0:Y:S02]  /*360d0*/  SHFL.IDX PT, R3, R3, R12, 0x1f ;  /* 0x00001f0c03037589 */ /* 0x00222400000e0000 */
.L_x_3534:
[----:B0-----:R-:W-:-:S07]  /*360e0*/  IMAD.MOV.U32 R5, RZ, RZ, R3 ;  /* 0x000000ffff057224 */ /* 0x001fce00078e0003 */
.L_x_3461:
[----:B-1-3--:R-:W1:Y:S01]  /*360f0*/  LDC.64 R2, c[0x0][0xd90] ;  /* 0x00036400ff027b82 */ /* 0x00ae620000000a00 */
[----:B------:R-:W-:-:S04]  /*36100*/  IMAD.IADD R19, R6, 0x1, R19 ;  /* 0x0000000106137824 */ /* 0x000fc800078e0213 */
[----:B-1----:R-:W-:-:S05]  /*36110*/  IMAD.WIDE R2, R19, 0x4, R2 ;  /* 0x0000000413027825 */ /* 0x002fca00078e0202 */
[----:B--2---:R-:W4:Y:S01]  /*36120*/  LDG.E R7, desc[UR36][R2.64] ;  /* 0x0000002402077981 */ /* 0x004f22000c1e1900 */
[----:B------:R-:W-:-:S04]  /*36130*/  IMAD R16, R5, R4, R16 ;  /* 0x0000000405107224 */ /* 0x000fc800078e0210 */
[----:B------:R-:W-:Y:S02]  /*36140*/  IMAD.IADD R0, R0, 0x1, -R16 ;  /* 0x0000000100007824 */ /* 0x000fe400078e0a10 */
[----:B----4-:R-:W-:-:S05]  /*36150*/  IMAD R6, R17, R7, RZ ;  /* 0x0000000711067224 */ /* 0x010fca00078e02ff */
[----:B0-----:R-:W-:-:S04]  /*36160*/  IABS R8, R6 ;  /* 0x0000000600087213 */ /* 0x001fc80000000000 */
        /* <DEDUP_REMOVED lines=47> */
[C---:B------:R-:W-:Y:S01]  /*36460*/  LOP3.LUT R3, R0.reuse, R4, RZ, 0x3c, !PT ;  /* 0x0000000400037212 */ /* 0x040fe200078e3cff */
[----:B------:R-:W-:-:S03]  /*36470*/  IMAD.IADD R0, R0, 0x1, R5 ;  /* 0x0000000100007824 */ /* 0x000fc600078e0205 */
[----:B------:R-:W-:-:S07]  /*36480*/  ISETP.GE.AND P2, PT, R3, RZ, PT ;  /* 0x000000ff0300720c */ /* 0x000fce0003f46270 */
        /* <DEDUP_REMOVED lines=8> */
.L_x_3455:
[----:B------:R-:W-:Y:S01]  /*36510*/  UMOV UR4, URZ ;  /* 0x0000003f00047c82 */ /* 0x000fe20008000000 */
[----:B------:R-:W-:Y:S01]  /*36520*/  UMOV UR5, URZ ;  /* 0x0000003f00057c82 */ /* 0x000fe20008000000 */
[----:B------:R-:W-:Y:S01]  /*36530*/  ULDC UR6, c[0x0][0xd3c] ;  /* 0x00034f0000067ab9 */ /* 0x000fe20000000800 */
[----:B------:R-:W-:Y:S02]  /*36540*/  IMAD.MOV.U32 R16, RZ, RZ, R0 ;  /* 0x000000ffff107224 */ /* 0x000fe400078e0000 */
[----:B------:R-:W-:Y:S02]  /*36550*/  IMAD.U32 R17, RZ, RZ, UR4 ;  /* 0x00000004ff117e24 */ /* 0x000fe4000f8e00ff */
[----:B------:R-:W-:Y:S02]  /*36560*/  IMAD.U32 R18, RZ, RZ, UR5 ;  /* 0x00000005ff127e24 */ /* 0x000fe4000f8e00ff */
[----:B------:R-:W-:-:S07]  /*36570*/  IMAD.U32 R19, RZ, RZ, UR6 ;  /* 0x00000006ff137e24 */ /* 0x000fce000f8e00ff */
.L_x_3463:
[----:B-1----:R1:W3:Y:S01]  /*36580*/  LDL R3, [R1+0x440] ;  /* 0x0004400001037983 */ /* 0x0022e20000100800 */
[----:B------:R-:W4:Y:S01]  /*36590*/  S2R R0, SR_TID.X ;  /* 0x0000000000007919 */ /* 0x000f220000002100 */
[----:B------:R-:W-:Y:S05]  /*365a0*/  WARPSYNC.ALL ;  /* 0x0000000000007948 */ /* 0x000fea0003800000 */
[----:B----4-:R-:W-:Y:S01]  /*365b0*/  LOP3.LUT R0, R0, 0x1f, RZ, 0xc0, !PT ;  /* 0x0000001f00007812 */ /* 0x010fe200078ec0ff */
        /* <DEDUP_REMOVED lines=8> */
.L_x_3452:
[----:B------:R-:W-:Y:S02]  /*36640*/  ULDC UR4, c[0x0][0xd3c] ;  /* 0x00034f0000047ab9 */ /* 0x000fe40000000800 */
[----:B----4-:R-:W-:-:S13]  /*36650*/  ISETP.GE.AND P0, PT, R19, UR4, PT ;  /* 0x0000000413007c0c */ /* 0x010fda000bf06270 */
[----:B------:R-:W-:Y:S05]  /*36660*/  @!P0 BRA `(.L_x_3464) ;  /* 0xffffff8c007c8947 */ /* 0x000fea000383ffff */
[----:B------:R-:W-:Y:S05]  /*36670*/  BSYNC B8 ;  /* 0x0000000000087941 */ /* 0x000fea0003800000 */
.L_x_3332:
[----:B---3--:R-:W3:Y:S01]  /*36680*/  LDL.LU R0, [R1+0x4a0] ;  /* 0x0004a00001007983 */ /* 0x008ee20000300800 */
[----:B------:R-:W-:Y:S01]  /*36690*/  BSSY B0, `(.L_x_3465) ;  /* 0x000000b000007945 */ /* 0x000fe20003800000 */
[----:B------:R-:W4:Y:S01]  /*366a0*/  S2R R5, SR_CgaCtaId ;  /* 0x0000000000057919 */ /* 0x000f220000008800 */
[----:B---3--:R-:W-:-:S05]  /*366b0*/  VIADD R0, R0, 0x1 ;  /* 0x0000000100007836 */ /* 0x008fca0000000000 */
[----:B0-----:R-:W-:-:S04]  /*366c0*/  LEA.HI R2, R0, R0, RZ, 0x1 ;  /* 0x0000000000027211 */ /* 0x001fc800078f08ff */
[----:B-1----:R-:W-:Y:S02]  /*366d0*/  LOP3.LUT R3, R2, 0xfffffffe, RZ, 0xc0, !PT ;  /* 0xfffffffe02037812 */ /* 0x002fe400078ec0ff */
[----:B------:R-:W-:-:S03]  /*366e0*/  MOV R2, 0x400 ;  /* 0x0000040000027802 */ /* 0x000fc60000000f00 */
[----:B------:R-:W-:Y:S01]  /*366f0*/  IMAD.IADD R0, R0, 0x1, -R3 ;  /* 0x0000000100007824 */ /* 0x000fe200078e0a03 */
[----:B----4-:R-:W-:-:S04]  /*36700*/  LEA R9, R5, R2, 0x18 ;  /* 0x0000000205097211 */ /* 0x010fc800078ec0ff */
[----:B------:R-:W-:-:S04]  /*36710*/  SHF.L.U32 R0, R0, 0x1f, RZ ;  /* 0x0000001f00007819 */ /* 0x000fc800000006ff */
[----:B------:R-:W0:Y:S02]  /*36720*/  SYNCS.PHASECHK.TRANS64.TRYWAIT P0, [R9+URZ+0x38820], R0 ;  /* 0x03882000090075a7 */ /* 0x000e24000800017f */
[----:B0-----:R-:W-:Y:S05]  /*36730*/  @!P0 BRA `(.L_x_3466) ;  /* 0x0000002400048947 */ /* 0x001fea0003800000 */
.L_x_3535:
[----:B------:R-:W-:Y:S05]  /*36740*/  BSYNC B0 ;  /* 0x0000000000007941 */ /* 0x000fea0003800000 */
.L_x_3465:
[----:B------:R-:W-:-:S03]  /*36750*/  UMOV UR4, 0xffffffff ;  /* 0xffffffff00047882 */ /* 0x000fc60000000000 */
[----:B------:R-:W-:Y:S05]  /*36760*/  BRA.DIV UR4, `(.L_x_3467) ;  /* 0x00000026040c7947 */ /* 0x000fea000b800000 */
[----:B0-----:R-:W0:Y:S02]  /*36770*/  S2R R0, SR_TID.X ;  /* 0x0000000000007919 */ /* 0x001e240000002100 */
[----:B0-----:R-:W-:-:S04]  /*36780*/  SHF.R.U32.HI R0, RZ, 0x5, R0 ;  /* 0x00000005ff007819 */ /* 0x001fc80000011600 */
[----:B------:R-:W-:-:S05]  /*36790*/  LOP3.LUT R0, R0, 0x3, RZ, 0xc0, !PT ;  /* 0x0000000300007812 */ /* 0x000fca00078ec0ff */
[----:B------:R0:W1:Y:S02]  /*367a0*/  SHFL.IDX PT, R14, R0, RZ, 0x1f ;  /* 0x00001fff000e7589 */ /* 0x00006400000e0000 */
.L_x_3538:
[----:B-1----:R-:W-:Y:S01]  /*367b0*/  ISETP.NE.AND P0, PT, R14, RZ, PT ;  /* 0x000000ff0e00720c */ /* 0x002fe20003f05270 */
[----:B------:R-:W-:-:S12]  /*367c0*/  BSSY B0, `(.L_x_3468) ;  /* 0x0000020000007945 */ /* 0x000fd80003800000 */
[----:B------:R-:W-:Y:S05]  /*367d0*/  @P0 BRA `(.L_x_3469) ;  /* 0x0000000000780947 */ /* 0x000fea0003800000 */
[----:B------:R-:W-:-:S03]  /*367e0*/  UMOV UR4, 0xffffffff ;  /* 0xffffffff00047882 */ /* 0x000fc60000000000 */
[----:B------:R-:W-:Y:S05]  /*367f0*/  BRA.DIV UR4, `(.L_x_3470) ;  /* 0x00000026041c7947 */ /* 0x000fea000b800000 */
[----:B------:R-:W-:-:S13]  /*36800*/  ELECT P6, URZ, PT ;  /* 0x00000000003f782f */ /* 0x000fda00038c0000 */
.L_x_3541:
        /* <DEDUP_REMOVED lines=13> */
[----:B--2---:R-:W-:Y:S01]  /*368e0*/  IMAD R7, R3, 0x8, R0 ;  /* 0x0000000803077824 */ /* 0x004fe200078e0200 */
[----:B0-----:R-:W-:Y:S06]  /*368f0*/  @!P0 BRA `(.L_x_3471) ;  /* 0x0000002000fc8947 */ /* 0x001fec0003800000 */
.L_x_3542:
[----:B------:R-:W0:Y:S01]  /*36900*/  LDL.LU R6, [R1+0x448] ;  /* 0x0004480001067983 */ /* 0x000e220000300800 */
[----:B------:R-:W1:Y:S01]  /*36910*/  SYNCS.PHASECHK.TRANS64.TRYWAIT P0, [R7+URZ], R2 ;  /* 0x00000002070075a7 */ /* 0x000e62000800017f */
[----:B------:R-:W-:-:S04]  /*36920*/  VIADD R0, R9, 0x38860 ;  /* 0x0003886009007836 */ /* 0x000fc80000000000 */
[----:B0-----:R-:W-:Y:S01]  /*36930*/  IMAD R5, R6, 0x8, R0 ;  /* 0x0000000806057824 */ /* 0x001fe200078e0200 */
[----:B-1----:R-:W-:Y:S06]  /*36940*/  @!P0 BRA `(.L_x_3472) ;  /* 0x0000002000fc8947 */ /* 0x002fec0003800000 */
.L_x_3543:
[----:B------:R-:W1:Y:S02]  /*36950*/  SYNCS.PHASECHK.TRANS64.TRYWAIT P0, [R5+URZ], R4 ;  /* 0x00000004050075a7 */ /* 0x000e64000800017f */
[----:B-1----:R-:W-:Y:S05]  /*36960*/  @!P0 BRA `(.L_x_3473) ;  /* 0x0000002400088947 */ /* 0x002fea0003800000 */
.L_x_3544:
[----:B------:R-:W-:-:S07]  /*36970*/  IMAD R3, R3, 0x8, R0 ;  /* 0x0000000803037824 */ /* 0x000fce00078e0200 */
.L_x_3474:
[----:B--2---:R2:W3:Y:S02]  /*36980*/  SYNCS.PHASECHK.TRANS64.TRYWAIT P0, [R3+URZ], R2 ;  /* 0x00000002030075a7 */ /* 0x0044e4000800017f */
[----:B---3--:R-:W-:Y:S05]  /*36990*/  @!P0 NANOSLEEP.SYNCS 0x989680 ;  /* 0x009896800000895d */ /* 0x008fea0003900000 */
[----:B------:R-:W3:Y:S02]  /*369a0*/  @!P0 SYNCS.PHASECHK.TRANS64 P0, [R3+URZ], R2 ;  /* 0x00000002030085a7 */ /* 0x000ee4000800007f */
[----:B---3--:R-:W-:Y:S05]  /*369b0*/  @!P0 BRA `(.L_x_3474) ;  /* 0xfffffffc00f08947 */ /* 0x008fea000383ffff */
.L_x_3469:
[----:B------:R-:W-:Y:S05]  /*369c0*/  BSYNC B0 ;  /* 0x0000000000007941 */ /* 0x000fea0003800000 */
.L_x_3468:
[----:B------:R-:W-:Y:S05]  /*369d0*/  EXIT ;  /* 0x000000000000794d */ /* 0x000fea0003800000 */
.L_x_3220:
[----:B0-----:R-:W-:-:S04]  /*369e0*/  IMAD.U32 R5, RZ, RZ, UR39 ;  /* 0x00000027ff057e24 */ /* 0x001fc8000f8e00ff */
[----:B------:R0:W1:Y:S03]  /*369f0*/  SYNCS.PHASECHK.TRANS64.TRYWAIT P0, [R5+URZ+0x38800], R0 ;  /* 0x03880000050075a7 */ /* 0x000066000800017f */
[----:B-1----:R-:W-:Y:S05]  /*36a00*/  @!P0 NANOSLEEP.SYNCS 0x989680 ;  /* 0x009896800000895d */ /* 0x002fea0003900000 */
[----:B------:R-:W1:Y:S02]  /*36a10*/  @!P0 SYNCS.PHASECHK.TRANS64 P0, [R5+URZ+0x38800], R0 ;  /* 0x03880000050085a7 */ /* 0x000e64000800007f */
[----:B-1----:R-:W-:Y:S05]  /*36a20*/  @!P0 BRA `(.L_x_3220) ;  /* 0xfffffffc00ec8947 */ /* 0x002fea000383ffff */
[----:B------:R-:W-:Y:S05]  /*36a30*/  BRA `(.L_x_3475) ;  /* 0xfffffd4000fc7947 */ /* 0x000fea000383ffff */
.L_x_3233:
[----:B0-----:R0:W1:Y:S02]  /*36a40*/  SYNCS.PHASECHK.TRANS64.TRYWAIT P0, [R5+URZ], R8 ;  /* 0x00000008050075a7 */ /* 0x001064000800017f */
[----:B-1----:R-:W-:Y:S05]  /*36a50*/  @!P0 NANOSLEEP.SYNCS 0x989680 ;  /* 0x009896800000895d */ /* 0x002fea0003900000 */
[----:B------:R-:W1:Y:S02]  /*36a60*/  @!P0 SYNCS.PHASECHK.TRANS64 P0, [R5+URZ], R8 ;  /* 0x00000008050085a7 */ /* 0x000e64000800007f */
[----:B-1----:R-:W-:Y:S05]  /*36a70*/  @!P0 BRA `(.L_x_3233) ;  /* 0xfffffffc00f08947 */ /* 0x002fea000383ffff */
[----:B------:R-:W-:Y:S05]  /*36a80*/  BRA `(.L_x_3232) ;  /* 0xfffffd4c001c7947 */ /* 0x000fea000383ffff */
.L_x_3240:
[----:B-1----:R1:W2:Y:S02]  /*36a90*/  SYNCS.PHASECHK.TRANS64.TRYWAIT P0, [R8+URZ], R9 ;  /* 0x00000009080075a7 */ /* 0x0022a4000800017f */
[----:B--2---:R-:W-:Y:S05]  /*36aa0*/  @!P0 NANOSLEEP.SYNCS 0x989680 ;  /* 0x009896800000895d */ /* 0x004fea0003900000 */
[----:B------:R-:W2:Y:S02]  /*36ab0*/  @!P0 SYNCS.PHASECHK.TRANS64 P0, [R8+URZ], R9 ;  /* 0x00000009080085a7 */ /* 0x000ea4000800007f */
[----:B--2---:R-:W-:Y:S05]  /*36ac0*/  @!P0 BRA `(.L_x_3240) ;  /* 0xfffffffc00f08947 */ /* 0x004fea000383ffff */
[----:B------:R-:W-:Y:S05]  /*36ad0*/  BRA `(.L_x_3239) ;  /* 0xfffffd5000587947 */ /* 0x000fea000383ffff */
.L_x_3267:
[----:B0-----:R0:W1:Y:S02]  /*36ae0*/  SYNCS.PHASECHK.TRANS64.TRYWAIT P1, [R8+URZ], R9 ;  /* 0x00000009080075a7 */ /* 0x001064000802017f */
[----:B-1----:R-:W-:Y:S05]  /*36af0*/  @!P1 NANOSLEEP.SYNCS 0x989680 ;  /* 0x009896800000995d */ /* 0x002fea0003900000 */
[----:B------:R-:W1:Y:S02]  /*36b00*/  @!P1 SYNCS.PHASECHK.TRANS64 P1, [R8+URZ], R9 ;  /* 0x00000009080095a7 */ /* 0x000e64000802007f */
[----:B-1----:R-:W-:Y:S05]  /*36b10*/  @!P1 BRA `(.L_x_3267) ;  /* 0xfffffffc00f09947 */ /* 0x002fea000383ffff */
[----:B------:R-:W-:Y:S05]  /*36b20*/  BRA `(.L_x_3266) ;  /* 0xfffffdf400cc7947 */ /* 0x000fea000383ffff */
.L_x_3274:
[----:B-1----:R1:W2:Y:S02]  /*36b30*/  SYNCS.PHASECHK.TRANS64.TRYWAIT P1, [R8+URZ], R11 ;  /* 0x0000000b080075a7 */ /* 0x0022a4000802017f */
[----:B--2---:R-:W-:Y:S05]  /*36b40*/  @!P1 NANOSLEEP.SYNCS 0x989680 ;  /* 0x009896800000995d */ /* 0x004fea0003900000 */
[----:B------:R-:W2:Y:S02]  /*36b50*/  @!P1 SYNCS.PHASECHK.TRANS64 P1, [R8+URZ], R11 ;  /* 0x0000000b080095a7 */ /* 0x000ea4000802007f */
[----:B--2---:R-:W-:Y:S05]  /*36b60*/  @!P1 BRA `(.L_x_3274) ;  /* 0xfffffffc00f09947 */ /* 0x004fea000383ffff */
[----:B------:R-:W-:Y:S05]  /*36b70*/  BRA `(.L_x_3273) ;  /* 0xfffffdfc00107947 */ /* 0x000fea000383ffff */
.L_x_3287:
[----:B0-----:R0:W1:Y:S02]  /*36b80*/  SYNCS.PHASECHK.TRANS64.TRYWAIT P0, [R6+URZ], R7 ;  /* 0x00000007060075a7 */ /* 0x001064000800017f */
[----:B-1----:R-:W-:Y:S05]  /*36b90*/  @!P0 NANOSLEEP.SYNCS 0x989680 ;  /* 0x009896800000895d */ /* 0x002fea0003900000 */
[----:B------:R-:W1:Y:S02]  /*36ba0*/  @!P0 SYNCS.PHASECHK.TRANS64 P0, [R6+URZ], R7 ;  /* 0x00000007060085a7 */ /* 0x000e64000800007f */
[----:B-1----:R-:W-:Y:S05]  /*36bb0*/  @!P0 BRA `(.L_x_3287) ;  /* 0xfffffffc00f08947 */ /* 0x002fea000383ffff */
[----:B------:R-:W-:Y:S05]  /*36bc0*/  BRA `(.L_x_3286) ;  /* 0xfffffe9000447947 */ /* 0x000fea000383ffff */
.L_x_3294:
[----:B-1----:R1:W2:Y:S02]  /*36bd0*/  SYNCS.PHASECHK.TRANS64.TRYWAIT P0, [R6+URZ], R7 ;  /* 0x00000007060075a7 */ /* 0x0022a4000800017f */
[----:B--2---:R-:W-:Y:S05]  /*36be0*/  @!P0 NANOSLEEP.SYNCS 0x989680 ;  /* 0x009896800000895d */ /* 0x004fea0003900000 */
[----:B------:R-:W2:Y:S02]  /*36bf0*/  @!P0 SYNCS.PHASECHK.TRANS64 P0, [R6+URZ], R7 ;  /* 0x00000007060085a7 */ /* 0x000ea4000800007f */
[----:B--2---:R-:W-:Y:S05]  /*36c00*/  @!P0 BRA `(.L_x_3294) ;  /* 0xfffffffc00f08947 */ /* 0x004fea000383ffff */
[----:B------:R-:W-:Y:S05]  /*36c10*/  BRA `(.L_x_3293) ;  /* 0xfffffe9400807947 */ /* 0x000fea000383ffff */
.L_x_3352:
        /* <DEDUP_REMOVED lines=11> */
.L_x_3477:
[----:B------:R-:W-:Y:S05]  /*36cd0*/  BSYNC B0 ;  /* 0x0000000000007941 */ /* 0x000fea0003800000 */
.L_x_3476:
[----:B------:R-:W-:Y:S05]  /*36ce0*/  BRA `(.L_x_3478) ;  /* 0xffffff94008c7947 */ /* 0x000fea000383ffff */
.L_x_3354:
[----:B------:R-:W-:Y:S01]  /*36cf0*/  BSSY B0, `(.L_x_3479) ;  /* 0x0000006000007945 */ /* 0x000fe20003800000 */
[----:B------:R-:W-:-:S07]  /*36d00*/  IMAD.MOV.U32 R15, RZ, RZ, -0x1 ;  /* 0xffffffffff0f7424 */ /* 0x000fce00078e00ff */
[----:B012-4-:R-:W-:Y:S05]  /*36d10*/  WARPSYNC.COLLECTIVE R15, `(.L_x_3480) ;  /* 0x000000000f0c7348 */ /* 0x017fea0003c00000 */
[----:B------:R-:W-:Y:S02]  /*36d20*/  ELECT P6, UR62, PT ;  /* 0x00000000003e782f */ /* 0x000fe400038c0000 */
[----:B------:R-:W-:Y:S01]  /*36d30*/  MOV R14, UR62 ;  /* 0x0000003e000e7c02 */ /* 0x000fe20008000f00 */
[----:B012-4-:R-:W-:Y:S10]  /*36d40*/  ENDCOLLECTIVE ;  /* 0x000000000000791b */ /* 0x017ff40003800000 */
.L_x_3480:
[----:B------:R-:W-:Y:S05]  /*36d50*/  BSYNC B0 ;  /* 0x0000000000007941 */ /* 0x000fea0003800000 */
.L_x_3479:
[----:B------:R-:W-:Y:S05]  /*36d60*/  BRA `(.L_x_3481) ;  /* 0xffffff9400987947 */ /* 0x000fea000383ffff */
.L_x_3356:
[----:B--2---:R2:W3:Y:S02]  /*36d70*/  SYNCS.PHASECHK.TRANS64.TRYWAIT P0, [R0+URZ+0x38840], R2 ;  /* 0x03884002000075a7 */ /* 0x0044e4000800017f */
[----:B---3--:R-:W-:Y:S05]  /*36d80*/  @!P0 NANOSLEEP.SYNCS 0x989680 ;  /* 0x009896800000895d */ /* 0x008fea0003900000 */
[----:B------:R-:W3:Y:S02]  /*36d90*/  @!P0 SYNCS.PHASECHK.TRANS64 P0, [R0+URZ+0x38840], R2 ;  /* 0x03884002000085a7 */ /* 0x000ee4000800007f */
[----:B---3--:R-:W-:Y:S05]  /*36da0*/  @!P0 BRA `(.L_x_3356) ;  /* 0xfffffffc00f08947 */ /* 0x008fea000383ffff */
[----:B------:R-:W-:Y:S05]  /*36db0*/  BRA `(.L_x_3482) ;  /* 0xffffff9800007947 */ /* 0x000fea000383ffff */
.L_x_3360:
[----:B------:R0:W5:Y:S01]  /*36dc0*/  LDL R0, [R1+0x474] ;  /* 0x0004740001007983 */ /* 0x0001620000100800 */
[----:B------:R-:W-:Y:S02]  /*36dd0*/  IMAD.MOV.U32 R6, RZ, RZ, R11 ;  /* 0x000000ffff067224 */ /* 0x000fe400078e000b */
[----:B------:R-:W-:Y:S02]  /*36de0*/  IMAD.MOV.U32 R13, RZ, RZ, R2 ;  /* 0x000000ffff0d7224 */ /* 0x000fe400078e0002 */
[----:B------:R-:W-:Y:S02]  /*36df0*/  IMAD.MOV.U32 R12, RZ, RZ, RZ ;  /* 0x000000ffff0c7224 */ /* 0x000fe400078e00ff */
[----:B------:R-:W-:Y:S02]  /*36e00*/  IMAD.MOV.U32 R11, RZ, RZ, 0x181f ;  /* 0x0000181fff0b7424 */ /* 0x000fe400078e00ff */
[----:B------:R-:W-:Y:S02]  /*36e10*/  IMAD.MOV.U32 R15, RZ, RZ, -0x1 ;  /* 0xffffffffff0f7424 */ /* 0x000fe400078e00ff */
[----:B0-----:R-:W-:-:S07]  /*36e20*/  IMAD.IADD R8, R8, 0x1, R6 ;  /* 0x0000000108087824 */ /* 0x001fce00078e0206 */
[----:B-----5:R-:W-:Y:S05]  /*36e30*/  WARPSYNC.COLLECTIVE R15, `(.L_x_3483) ;  /* 0x000000000f087348 */ /* 0x020fea0003c00000 */
[----:B------:R0:W1:Y:S02]  /*36e40*/  SHFL.IDX P6, R14, R13, R12, R11 ;  /* 0x0000000c0d0e7389 */ /* 0x00006400000c000b */
[----:B01---5:R-:W-:Y:S01]  /*36e50*/  ENDCOLLECTIVE ;  /* 0x000000000000791b */ /* 0x023fe20003800000 */
.L_x_3483:
[----:B------:R0:W-:Y:S01]  /*36e60*/  STL [R1+0x478], R8 ;  /* 0x0004780801007387 */ /* 0x0001e20000100800 */
[----:B------:R-:W-:Y:S02]  /*36e70*/  IMAD.MOV.U32 R13, RZ, RZ, R3 ;  /* 0x000000ffff0d7224 */ /* 0x000fe400078e0003 */
[----:B------:R-:W-:-:S07]  /*36e80*/  IMAD.MOV.U32 R4, RZ, RZ, R14 ;  /* 0x000000ffff047224 */ /* 0x000fce00078e000e */
[----:B0-----:R-:W-:Y:S05]  /*36e90*/  WARPSYNC.COLLECTIVE R15, `(.L_x_3484) ;  /* 0x000000000f087348 */ /* 0x001fea0003c00000 */
[----:B------:R1:W2:Y:S02]  /*36ea0*/  SHFL.IDX P6, R14, R13, R12, R11 ;  /* 0x0000000c0d0e7389 */ /* 0x0002a400000c000b */
[----:B012---:R-:W-:Y:S01]  /*36eb0*/  ENDCOLLECTIVE ;  /* 0x000000000000791b */ /* 0x007fe20003800000 */
.L_x_3484:
[----:B------:R-:W-:Y:S02]  /*36ec0*/  IMAD.MOV.U32 R13, RZ, RZ, R2 ;  /* 0x000000ffff0d7224 */ /* 0x000fe400078e0002 */
[----:B------:R-:W-:Y:S02]  /*36ed0*/  IMAD.MOV.U32 R12, RZ, RZ, 0x1 ;  /* 0x00000001ff0c7424 */ /* 0x000fe400078e00ff */
[----:B------:R-:W-:-:S07]  /*36ee0*/  IMAD.MOV.U32 R5, RZ, RZ, R14 ;  /* 0x000000ffff057224 */ /* 0x000fce00078e000e */
[----:B------:R-:W-:Y:S05]  /*36ef0*/  WARPSYNC.COLLECTIVE R15, `(.L_x_3485) ;  /* 0x000000000f087348 */ /* 0x000fea0003c00000 */
[----:B------:R0:W1:Y:S02]  /*36f00*/  SHFL.IDX P6, R14, R13, R12, R11 ;  /* 0x0000000c0d0e7389 */ /* 0x00006400000c000b */
[----:B01----:R-:W-:Y:S01]  /*36f10*/  ENDCOLLECTIVE ;  /* 0x000000000000791b */ /* 0x003fe20003800000 */
.L_x_3485:
[----:B------:R-:W-:Y:S02]  /*36f20*/  IMAD.MOV.U32 R13, RZ, RZ, R3 ;  /* 0x000000ffff0d7224 */ /* 0x000fe400078e0003 */
[----:B------:R-:W-:-:S07]  /*36f30*/  IMAD.MOV.U32 R6, RZ, RZ, R14 ;  /* 0x000000ffff067224 */ /* 0x000fce00078e000e */
[----:B------:R-:W-:Y:S05]  /*36f40*/  WARPSYNC.COLLECTIVE R15, `(.L_x_3486) ;  /* 0x000000000f087348 */ /* 0x000fea0003c00000 */
[----:B------:R0:W1:Y:S02]  /*36f50*/  SHFL.IDX P6, R14, R13, R12, R11 ;  /* 0x0000000c0d0e7389 */ /* 0x00006400000c000b */
[----:B01----:R-:W-:Y:S01]  /*36f60*/  ENDCOLLECTIVE ;  /* 0x000000000000791b */ /* 0x003fe20003800000 */
.L_x_3486:
[----:B------:R-:W-:Y:S02]  /*36f70*/  IMAD.MOV.U32 R13, RZ, RZ, R2 ;  /* 0x000000ffff0d7224 */ /* 0x000fe400078e0002 */
[----:B------:R-:W-:Y:S02]  /*36f80*/  IMAD.MOV.U32 R12, RZ, RZ, 0x2 ;  /* 0x00000002ff0c7424 */ /* 0x000fe400078e00ff */
[----:B------:R-:W-:Y:S02]  /*36f90*/  IMAD R0, R0, R7, RZ ;  /* 0x0000000700007224 */ /* 0x000fe400078e02ff */
[----:B------:R-:W-:-:S03]  /*36fa0*/  VIADD R7, R8, 0x10 ;  /* 0x0000001008077836 */ /* 0x000fc60000000000 */
[----:B------:R-:W-:Y:S02]  /*36fb0*/  ISETP.GE.AND P1, PT, R8, R0, PT ;  /* 0x000000000800720c */ /* 0x000fe40003f26270 */
[----:B------:R0:W-:Y:S11]  /*36fc0*/  STL [R1+0x480], R7 ;  /* 0x0004800701007387 */ /* 0x0001f60000100800 */
[----:B------:R-:W-:-:S05]  /*36fd0*/  @!P1 LEA R5, P2, R10, R5, 0x1 ;  /* 0x000000050a059211 */ /* 0x000fca00078408ff */
        /* <DEDUP_REMOVED lines=15> */
.L_x_3487:
        /* <DEDUP_REMOVED lines=10> */
.L_x_3488:
        /* <DEDUP_REMOVED lines=11> */
.L_x_3489:
        /* <DEDUP_REMOVED lines=14> */
.L_x_3490:
[----:B------:R-:W-:Y:S01]  /*37300*/  IMAD.MOV.U32 R3, RZ, RZ, R14 ;  /* 0x000000ffff037224 */ /* 0x000fe200078e000e */
[----:B------:R-:W-:Y:S06]  /*37310*/  BRA `(.L_x_3491) ;  /* 0xffffff9c00647947 */ /* 0x000fec000383ffff */
.L_x_3364:
[----:B------:R-:W2:Y:S04]  /*37320*/  LDL.LU R13, [R1+0x474] ;  /* 0x00047400010d7983 */ /* 0x000ea80000300800 */
[----:B------:R-:W3:Y:S04]  /*37330*/  LDL.LU R12, [R1+0x478] ;  /* 0x00047800010c7983 */ /* 0x000ee80000300800 */
[----:B------:R-:W4:Y:S04]  /*37340*/  LDL.LU R8, [R1+0x444] ;  /* 0x0004440001087983 */ /* 0x000f280000300800 */
[----:B------:R-:W5:Y:S04]  /*37350*/  LDL.LU R11, [R1+0x480] ;  /* 0x00048000010b7983 */ /* 0x000f680000300800 */
[----:B------:R-:W5:Y:S01]  /*37360*/  LDL.LU R9, [R1+0x498] ;  /* 0x0004980001097983 */ /* 0x000f620000300800 */
[----:B------:R-:W-:Y:S01]  /*37370*/  BSSY B0, `(.L_x_3492) ;  /* 0x0000017000007945 */ /* 0x000fe20003800000 */
[----:B------:R-:W-:-:S02]  /*37380*/  IMAD.MOV.U32 R15, RZ, RZ, -0x1 ;  /* 0xffffffffff0f7424 */ /* 0x000fc400078e00ff */
[----:B--2---:R-:W-:-:S05]  /*37390*/  IMAD R7, R13, R7, RZ ;  /* 0x000000070d077224 */ /* 0x004fca00078e02ff */
[----:B---3--:R-:W-:-:S13]  /*373a0*/  ISETP.GE.AND P2, PT, R12, R7, PT ;  /* 0x000000070c00720c */ /* 0x008fda0003f46270 */
[----:B------:R-:W-:-:S04]  /*373b0*/  @!P2 LOP3.LUT R2, R5, 0x40, RZ, 0xc0, !PT ;  /* 0x000000400502a812 */ /* 0x000fc800078ec0ff */
[----:B------:R-:W-:-:S04]  /*373c0*/  @!P2 SHF.R.U32.HI R2, RZ, 0x2, R2 ;  /* 0x00000002ff02a819 */ /* 0x000fc80000011602 */
[----:B------:R-:W-:Y:S02]  /*373d0*/  @!P2 ISETP.NE.U32.AND P6, PT, R2, RZ, PT ;  /* 0x000000ff0200a20c */ /* 0x000fe40003fc5070 */
[----:B------:R-:W-:Y:S02]  /*373e0*/  @!P2 LOP3.LUT R2, R6, 0x80, RZ, 0xc0, !PT ;  /* 0x000000800602a812 */ /* 0x000fe400078ec0ff */
[----:B----4-:R-:W-:Y:S02]  /*373f0*/  LOP3.LUT R8, R8, 0xffffffdf, RZ, 0xc0, !PT ;  /* 0xffffffdf08087812 */ /* 0x010fe400078ec0ff */
[----:B------:R-:W-:-:S07]  /*37400*/  @!P2 SHF.R.U32.HI R2, RZ, 0x3, R2 ;  /* 0x00000003ff02a819 */ /* 0x000fce0000011602 */
[----:B------:R-:W-:Y:S02]  /*37410*/  @P6 LOP3.LUT R8, R8, 0x20, RZ, 0xfc, !PT ;  /* 0x0000002008086812 */ /* 0x000fe400078efcff */
[----:B------:R-:W-:Y:S02]  /*37420*/  @!P2 ISETP.NE.U32.AND P6, PT, R2, RZ, PT ;  /* 0x000000ff0200a20c */ /* 0x000fe40003fc5070 */
[----:B------:R-:W-:-:S11]  /*37430*/  LOP3.LUT R8, R8, 0xffffffef, RZ, 0xc0, !PT ;  /* 0xffffffef08087812 */ /* 0x000fd600078ec0ff */
[----:B------:R-:W-:-:S05]  /*37440*/  @P6 LOP3.LUT R8, R8, 0x10, RZ, 0xfc, !PT ;  /* 0x0000001008086812 */ /* 0x000fca00078efcff */
[----:B------:R0:W-:Y:S01]  /*37450*/  STL [R1+0x444], R8 ;  /* 0x0004440801007387 */ /* 0x0001e20000100800 */
[-C--:B-----5:R-:W-:Y:S01]  /*37460*/  ISETP.GE.AND P3, PT, R11, R7.reuse, PT ;  /* 0x000000070b00720c */ /* 0x0a0fe20003f66270 */
[----:B------:R-:W-:Y:S01]  /*37470*/  IMAD.MOV.U32 R13, RZ, RZ, R4 ;  /* 0x000000ffff0d7224 */ /* 0x000fe200078e0004 */
[----:B------:R-:W-:Y:S01]  /*37480*/  ISETP.GE.AND P4, PT, R9, R7, PT ;  /* 0x000000070900720c */ /* 0x000fe20003f86270 */
[----:B------:R-:W-:Y:S02]  /*37490*/  IMAD.MOV.U32 R12, RZ, RZ, RZ ;  /* 0x000000ffff0c7224 */ /* 0x000fe400078e00ff */
[----:B------:R-:W-:-:S10]  /*374a0*/  IMAD.MOV.U32 R11, RZ, RZ, 0x181f ;  /* 0x0000181fff0b7424 */ /* 0x000fd400078e00ff */
[----:B0-----:R-:W-:Y:S05]  /*374b0*/  WARPSYNC.COLLECTIVE R15, `(.L_x_3493) ;  /* 0x000000000f087348 */ /* 0x001fea0003c00000 */
[----:B------:R1:W2:Y:S02]  /*374c0*/  SHFL.IDX P6, R14, R13, R12, R11 ;  /* 0x0000000c0d0e7389 */ /* 0x0002a400000c000b */
[----:B012---:R-:W-:Y:S01]  /*374d0*/  ENDCOLLECTIVE ;  /* 0x000000000000791b */ /* 0x007fe20003800000 */
.L_x_3493:
[----:B------:R-:W-:Y:S05]  /*374e0*/  BSYNC B0 ;  /* 0x0000000000007941 */ /* 0x000fea0003800000 */
.L_x_3492:
[----:B------:R0:W-:Y:S04]  /*374f0*/  STL [R1+0x4a8], R16 ;  /* 0x0004a81001007387 */ /* 0x0001e80000100800 */
[----:B0-----:R0:W5:Y:S04]  /*37500*/  LDL.LU R16, [R1+0x444] ;  /* 0x0004440001107983 */ /* 0x0011680000300800 */
[----:B------:R1:W-:Y:S04]  /*37510*/  STL [R1+0x4a4], R7 ;  /* 0x0004a40701007387 */ /* 0x0003e80000100800 */
[----:B-1----:R0:W5:Y:S01]  /*37520*/  LDL R7, [R1+0x450] ;  /* 0x0004500001077983 */ /* 0x0021620000100800 */
[----:B------:R-:W-:-:S02]  /*37530*/  IMAD.MOV.U32 R13, RZ, RZ, R0 ;  /* 0x000000ffff0d7224 */ /* 0x000fc400078e0000 */
[----:B------:R-:W-:Y:S02]  /*37540*/  IMAD.MOV.U32 R12, RZ, RZ, RZ ;  /* 0x000000ffff0c7224 */ /* 0x000fe400078e00ff */
[----:B------:R-:W-:Y:S02]  /*37550*/  IMAD.MOV.U32 R11, RZ, RZ, 0x181f ;  /* 0x0000181fff0b7424 */ /* 0x000fe400078e00ff */
[----:B------:R-:W-:Y:S02]  /*37560*/  IMAD.MOV.U32 R15, RZ, RZ, -0x1 ;  /* 0xffffffffff0f7424 */ /* 0x000fe400078e00ff */
[----:B0-----:R-:W-:-:S07]  /*37570*/  IMAD.MOV.U32 R8, RZ, RZ, R14 ;  /* 0x000000ffff087224 */ /* 0x001fce00078e000e */
[----:B-----5:R-:W-:Y:S05]  /*37580*/  WARPSYNC.COLLECTIVE R15, `(.L_x_3494) ;  /* 0x000000000f087348 */ /* 0x020fea0003c00000 */
[----:B------:R0:W1:Y:S02]  /*37590*/  SHFL.IDX P6, R14, R13, R12, R11 ;  /* 0x0000000c0d0e7389 */ /* 0x00006400000c000b */
[----:B01---5:R-:W-:Y:S01]  /*375a0*/  ENDCOLLECTIVE ;  /* 0x000000000000791b */ /* 0x023fe20003800000 */
.L_x_3494:
        /* <DEDUP_REMOVED lines=35> */
[C---:B------:R-:W-:Y:S02]  /*377e0*/  LOP3.LUT P5, RZ, R16.reuse, 0x4, RZ, 0xc0, !PT ;  /* 0x0000000410ff7812 */ /* 0x040fe400078ac0ff */
[----:B------:R-:W-:Y:S01]  /*377f0*/  @!P3 LOP3.LUT R8, R5, 0x40, RZ, 0xc0, !PT ;  /* 0x000000400508b812 */ /* 0x000fe200078ec0ff */
[----:B------:R0:W-:Y:S01]  /*37800*/  @!P2 LDGSTS.E.BYPASS.LTC128B.128 [R7+0x32400], desc[UR36][R2.64+0x300], P6 ;  /* 0x324003000207afae */ /* 0x0001e2000b101d64 */
[----:B------:R-:W-:Y:S02]  /*37810*/  LOP3.LUT R16, R16, 0xfffdffff, RZ, 0xc0, !PT ;  /* 0xfffdffff10107812 */ /* 0x000fe400078ec0ff */
[----:B------:R-:W-:-:S07]  /*37820*/  @!P3 SHF.R.U32.HI R8, RZ, 0x2, R8 ;  /* 0x00000002ff08b819 */ /* 0x000fce0000011608 */
[----:B0-----:R-:W-:Y:S05]  /*37830*/  WARPSYNC.COLLECTIVE R15, `(.L_x_3495) ;  /* 0x000000000f087348 */ /* 0x001fea0003c00000 */
[----:B------:R1:W2:Y:S02]  /*37840*/  SHFL.IDX P6, R14, R13, R12, R11 ;  /* 0x0000000c0d0e7389 */ /* 0x0002a400000c000b */
[----:B012---:R-:W-:Y:S01]  /*37850*/  ENDCOLLECTIVE ;  /* 0x000000000000791b */ /* 0x007fe20003800000 */
.L_x_3495:
        /* <DEDUP_REMOVED lines=18> */
.L_x_3496:
        /* <DEDUP_REMOVED lines=29> */
.L_x_3497:
        /* <DEDUP_REMOVED lines=13> */
.L_x_3498:
        /* <DEDUP_REMOVED lines=20> */
[----:B------:R0:W5:Y:S10]  /*37d60*/  LDL.LU R16, [R1+0x4a8] ;  /* 0x0004a80001107983 */ /* 0x0001740000300800 */
[----:B------:R0:W-:Y:S04]  /*37d70*/  @!P4 LDGSTS.E.BYPASS.LTC128B.128 [R7+0x2b400], desc[UR36][R2.64+0x100], !P2 ;  /* 0x2b4001000207cfae */ /* 0x0001e8000d101d64 */
[----:B------:R0:W-:Y:S04]  /*37d80*/  @!P4 LDGSTS.E.BYPASS.LTC128B.128 [R7+0x2d400], desc[UR36][R2.64+0x180], !P5 ;  /* 0x2d4001800207cfae */ /* 0x0001e8000e901d64 */
[----:B------:R0:W-:Y:S04]  /*37d90*/  @!P4 LDGSTS.E.BYPASS.LTC128B.128 [R7+0x2f400], desc[UR36][R2.64+0x200], !P0 ;  /* 0x2f4002000207cfae */ /* 0x0001e8000c101d64 */
[----:B------:R0:W-:Y:S04]  /*37da0*/  @!P4 LDGSTS.E.BYPASS.LTC128B.128 [R7+0x31400], desc[UR36][R2.64+0x280], !P1 ;  /* 0x314002800207cfae */ /* 0x0001e8000c901d64 */
[----:B------:R0:W-:Y:S04]  /*37db0*/  @!P4 LDGSTS.E.BYPASS.LTC128B.128 [R7+0x33400], desc[UR36][R2.64+0x300], P6 ;  /* 0x334003000207cfae */ /* 0x0001e8000b101d64 */
[----:B------:R0:W-:Y:S04]  /*37dc0*/  @!P4 LDGSTS.E.BYPASS.LTC128B.128 [R7+0x35400], desc[UR36][R2.64+0x380], P3 ;  /* 0x354003800207cfae */ /* 0x0001e80009901d64 */
[----:B------:R0:W5:Y:S01]  /*37dd0*/  LDL.LU R7, [R1+0x4a4] ;  /* 0x0004a40001077983 */ /* 0x0001620000300800 */
[----:B------:R-:W-:-:S02]  /*37de0*/  IMAD.MOV.U32 R13, RZ, RZ, R4 ;  /* 0x000000ffff0d7224 */ /* 0x000fc400078e0004 */
[----:B------:R-:W-:Y:S02]  /*37df0*/  IMAD.MOV.U32 R12, RZ, RZ, 0x3 ;  /* 0x00000003ff0c7424 */ /* 0x000fe400078e00ff */
[----:B------:R-:W-:-:S07]  /*37e00*/  IMAD.MOV.U32 R15, RZ, RZ, -0x1 ;  /* 0xffffffffff0f7424 */ /* 0x000fce00078e00ff */
[----:B0----5:R-:W-:Y:S05]  /*37e10*/  WARPSYNC.COLLECTIVE R15, `(.L_x_3499) ;  /* 0x000000000f087348 */ /* 0x021fea0003c00000 */
[----:B------:R1:W2:Y:S02]  /*37e20*/  SHFL.IDX P6, R14, R13, R12, R11 ;  /* 0x0000000c0d0e7389 */ /* 0x0002a400000c000b */
[----:B012--5:R-:W-:Y:S01]  /*37e30*/  ENDCOLLECTIVE ;  /* 0x000000000000791b */ /* 0x027fe20003800000 */
.L_x_3499:
[----:B------:R-:W-:Y:S02]  /*37e40*/  IMAD.MOV.U32 R13, RZ, RZ, R0 ;  /* 0x000000ffff0d7224 */ /* 0x000fe400078e0000 */
[----:B------:R-:W-:-:S07]  /*37e50*/  IMAD.MOV.U32 R4, RZ, RZ, R14 ;  /* 0x000000ffff047224 */ /* 0x000fce00078e000e */
[----:B------:R-:W-:Y:S05]  /*37e60*/  WARPSYNC.COLLECTIVE R15, `(.L_x_3500) ;  /* 0x000000000f087348 */ /* 0x000fea0003c00000 */
[----:B------:R0:W1:Y:S02]  /*37e70*/  SHFL.IDX P6, R14, R13, R12, R11 ;  /* 0x0000000c0d0e7389 */ /* 0x00006400000c000b */
[----:B01----:R-:W-:Y:S01]  /*37e80*/  ENDCOLLECTIVE ;  /* 0x000000000000791b */ /* 0x003fe20003800000 */
.L_x_3500:
[----:B------:R-:W-:Y:S01]  /*37e90*/  IMAD.MOV.U32 R0, RZ, RZ, R14 ;  /* 0x000000ffff007224 */ /* 0x000fe200078e000e */
[----:B------:R-:W-:Y:S06]  /*37ea0*/  BRA `(.L_x_3501) ;  /* 0xffffffa000407947 */ /* 0x000fec000383ffff */
.L_x_3369:
[----:B0-----:R-:W3:Y:S02]  /*37eb0*/  LDL R2, [R1+0x440] ;  /* 0x0004400001027983 */ /* 0x001ee40000100800 */
[----:B---3--:R0:W3:Y:S02]  /*37ec0*/  SYNCS.PHASECHK.TRANS64.TRYWAIT P0, [R2+URZ+0x38820], R0 ;  /* 0x03882000020075a7 */ /* 0x0080e4000800017f */
[----:B---3--:R-:W-:Y:S05]  /*37ed0*/  @!P0 NANOSLEEP.SYNCS 0x989680 ;  /* 0x009896800000895d */ /* 0x008fea0003900000 */
[----:B------:R-:W3:Y:S02]  /*37ee0*/  @!P0 SYNCS.PHASECHK.TRANS64 P0, [R2+URZ+0x38820], R0 ;  /* 0x03882000020085a7 */ /* 0x000ee4000800007f */
[----:B---3--:R-:W-:Y:S05]  /*37ef0*/  @!P0 BRA `(.L_x_3369) ;  /* 0xfffffffc00ec8947 */ /* 0x008fea000383ffff */
[----:B------:R-:W-:Y:S05]  /*37f00*/  BRA `(.L_x_3502) ;  /* 0xffffffa400007947 */ /* 0x000fea000383ffff */
.L_x_3373:
[----:B0-----:R0:W1:Y:S02]  /*37f10*/  SYNCS.PHASECHK.TRANS64.TRYWAIT P0, [R0+URZ+0x38860], R2 ;  /* 0x03886002000075a7 */ /* 0x001064000800017f */
[----:B-1----:R-:W-:Y:S05]  /*37f20*/  @!P0 NANOSLEEP.SYNCS 0x989680 ;  /* 0x009896800000895d */ /* 0x002fea0003900000 */
[----:B------:R-:W1:Y:S02]  /*37f30*/  @!P0 SYNCS.PHASECHK.TRANS64 P0, [R0+URZ+0x38860], R2 ;  /* 0x03886002000085a7 */ /* 0x000e64000800007f */
[----:B-1----:R-:W-:Y:S05]  /*37f40*/  @!P0 BRA `(.L_x_3373) ;  /* 0xfffffffc00f08947 */ /* 0x002fea000383ffff */
[----:B------:R-:W-:Y:S05]  /*37f50*/  BRA `(.L_x_3503) ;  /* 0xffffffa400307947 */ /* 0x000fea000383ffff */
.L_x_3392:
[----:B0-----:R0:W1:Y:S02]  /*37f60*/  SYNCS.PHASECHK.TRANS64.TRYWAIT P0, [R3+URZ+0x38840], R2 ;  /* 0x03884002030075a7 */ /* 0x001064000800017f */
[----:B-1----:R-:W-:Y:S05]  /*37f70*/  @!P0 NANOSLEEP.SYNCS 0x989680 ;  /* 0x009896800000895d */ /* 0x002fea0003900000 */
[----:B------:R-:W1:Y:S02]  /*37f80*/  @!P0 SYNCS.PHASECHK.TRANS64 P0, [R3+URZ+0x38840], R2 ;  /* 0x03884002030085a7 */ /* 0x000e64000800007f */
[----:B-1----:R-:W-:Y:S05]  /*37f90*/  @!P0 BRA `(.L_x_3392) ;  /* 0xfffffffc00f08947 */ /* 0x002fea000383ffff */
[----:B------:R-:W-:Y:S05]  /*37fa0*/  BRA `(.L_x_3504) ;  /* 0xffffffb0003c7947 */ /* 0x000fea000383ffff */
.L_x_3397:
[----:B-1----:R1:W3:Y:S02]  /*37fb0*/  SYNCS.PHASECHK.TRANS64.TRYWAIT P0, [R3+URZ+0x38860], R2 ;  /* 0x03886002030075a7 */ /* 0x0022e4000800017f */
[----:B---3--:R-:W-:Y:S05]  /*37fc0*/  @!P0 NANOSLEEP.SYNCS 0x989680 ;  /* 0x009896800000895d */ /* 0x008fea0003900000 */
[----:B------:R-:W3:Y:S02]  /*37fd0*/  @!P0 SYNCS.PHASECHK.TRANS64 P0, [R3+URZ+0x38860], R2 ;  /* 0x03886002030085a7 */ /* 0x000ee4000800007f */
[----:B---3--:R-:W-:Y:S05]  /*37fe0*/  @!P0 BRA `(.L_x_3397) ;  /* 0xfffffffc00f08947 */ /* 0x008fea000383ffff */
[----:B------:R-:W-:Y:S05]  /*37ff0*/  BRA `(.L_x_3505) ;  /* 0xffffffb000c07947 */ /* 0x000fea000383ffff */
.L_x_3412:
[----:B0-----:R0:W1:Y:S02]  /*38000*/  SYNCS.PHASECHK.TRANS64.TRYWAIT P0, [R4+URZ+0x38840], R2 ;  /* 0x03884002040075a7 */ /* 0x001064000800017f */
[----:B-1----:R-:W-:Y:S05]  /*38010*/  @!P0 NANOSLEEP.SYNCS 0x989680 ;  /* 0x009896800000895d */ /* 0x002fea0003900000 */
[----:B------:R-:W1:Y:S02]  /*38020*/  @!P0 SYNCS.PHASECHK.TRANS64 P0, [R4+URZ+0x38840], R2 ;  /* 0x03884002040085a7 */ /* 0x000e64000800007f */
[----:B-1----:R-:W-:Y:S05]  /*38030*/  @!P0 BRA `(.L_x_3412) ;  /* 0xfffffffc00f08947 */ /* 0x002fea000383ffff */
[----:B------:R-:W-:Y:S05]  /*38040*/  BRA `(.L_x_3506) ;  /* 0xffffffbc00b07947 */ /* 0x000fea000383ffff */
.L_x_3417:
[----:B-1----:R1:W3:Y:S02]  /*38050*/  SYNCS.PHASECHK.TRANS64.TRYWAIT P0, [R4+URZ+0x38860], R2 ;  /* 0x03886002040075a7 */ /* 0x0022e4000800017f */
[----:B---3--:R-:W-:Y:S05]  /*38060*/  @!P0 NANOSLEEP.SYNCS 0x989680 ;  /* 0x009896800000895d */ /* 0x008fea0003900000 */
[----:B------:R-:W3:Y:S02]  /*38070*/  @!P0 SYNCS.PHASECHK.TRANS64 P0, [R4+URZ+0x38860], R2 ;  /* 0x03886002040085a7 */ /* 0x000ee4000800007f */
[----:B---3--:R-:W-:Y:S05]  /*38080*/  @!P0 BRA `(.L_x_3417) ;  /* 0xfffffffc00f08947 */ /* 0x008fea000383ffff */
[----:B------:R-:W-:Y:S05]  /*38090*/  BRA `(.L_x_3507) ;  /* 0xffffffc000307947 */ /* 0x000fea000383ffff */
.L_x_3432:
[----:B-1----:R1:W3:Y:S02]  /*380a0*/  SYNCS.PHASECHK.TRANS64.TRYWAIT P0, [R2+URZ+0x38840], R3 ;  /* 0x03884003020075a7 */ /* 0x0022e4000800017f */
[----:B---3--:R-:W-:Y:S05]  /*380b0*/  @!P0 NANOSLEEP.SYNCS 0x989680 ;  /* 0x009896800000895d */ /* 0x008fea0003900000 */
[----:B------:R-:W3:Y:S02]  /*380c0*/  @!P0 SYNCS.PHASECHK.TRANS64 P0, [R2+URZ+0x38840], R3 ;  /* 0x03884003020085a7 */ /* 0x000ee4000800007f */
[----:B---3--:R-:W-:Y:S05]  /*380d0*/  @!P0 BRA `(.L_x_3432) ;  /* 0xfffffffc00f08947 */ /* 0x008fea000383ffff */
[----:B------:R-:W-:Y:S05]  /*380e0*/  BRA `(.L_x_3508) ;  /* 0xffffffc800fc7947 */ /* 0x000fea000383ffff */
.L_x_3437:
[----:B0-----:R0:W3:Y:S02]  /*380f0*/  SYNCS.PHASECHK.TRANS64.TRYWAIT P0, [R2+URZ+0x38860], R3 ;  /* 0x03886003020075a7 */ /* 0x0010e4000800017f */
[----:B---3--:R-:W-:Y:S05]  /*38100*/  @!P0 NANOSLEEP.SYNCS 0x989680 ;  /* 0x009896800000895d */ /* 0x008fea0003900000 */
[----:B------:R-:W3:Y:S02]  /*38110*/  @!P0 SYNCS.PHASECHK.TRANS64 P0, [R2+URZ+0x38860], R3 ;  /* 0x03886003020085a7 */ /* 0x000ee4000800007f */
[----:B---3--:R-:W-:Y:S05]  /*38120*/  @!P0 BRA `(.L_x_3437) ;  /* 0xfffffffc00f08947 */ /* 0x008fea000383ffff */
[----:B------:R-:W-:Y:S05]  /*38130*/  BRA `(.L_x_3509) ;  /* 0xffffffcc00807947 */ /* 0x000fea000383ffff */
.L_x_3453:
[----:B------:R-:W-:Y:S01]  /*38140*/  BSSY B0, `(.L_x_3510) ;  /* 0x0000008000007945 */ /* 0x000fe20003800000 */
[----:B------:R-:W-:Y:S02]  /*38150*/  IMAD.MOV.U32 R13, RZ, RZ, R16 ;  /* 0x000000ffff0d7224 */ /* 0x000fe400078e0010 */
[----:B------:R-:W-:Y:S02]  /*38160*/  IMAD.MOV.U32 R12, RZ, RZ, RZ ;  /* 0x000000ffff0c7224 */ /* 0x000fe400078e00ff */
[----:B------:R-:W-:Y:S02]  /*38170*/  IMAD.MOV.U32 R11, RZ, RZ, 0x1f ;  /* 0x0000001fff0b7424 */ /* 0x000fe400078e00ff */
[----:B------:R-:W-:-:S07]  /*38180*/  IMAD.MOV.U32 R15, RZ, RZ, -0x1 ;  /* 0xffffffffff0f7424 */ /* 0x000fce00078e00ff */
[----:B012---:R-:W-:Y:S05]  /*38190*/  WARPSYNC.COLLECTIVE R15, `(.L_x_3511) ;  /* 0x000000000f087348 */ /* 0x007fea0003c00000 */
[----:B------:R3:W4:Y:S02]  /*381a0*/  SHFL.IDX P6, R14, R13, R12, R11 ;  /* 0x0000000c0d0e7389 */ /* 0x00072400000c000b */
[----:B01234-:R-:W-:Y:S01]  /*381b0*/  ENDCOLLECTIVE ;  /* 0x000000000000791b */ /* 0x01ffe20003800000 */
.L_x_3511:
[----:B------:R-:W-:Y:S05]  /*381c0*/  BSYNC B0 ;  /* 0x0000000000007941 */ /* 0x000fea0003800000 */
.L_x_3510:
        /* <DEDUP_REMOVED lines=9> */
.L_x_3512:
        /* <DEDUP_REMOVED lines=18> */
.L_x_3513:
        /* <DEDUP_REMOVED lines=8> */
.L_x_3514:
        /* <DEDUP_REMOVED lines=8> */
.L_x_3515:
        /* <DEDUP_REMOVED lines=8> */
.L_x_3516:
        /* <DEDUP_REMOVED lines=8> */
.L_x_3517:
        /* <DEDUP_REMOVED lines=9> */
.L_x_3518:
[----:B------:R-:W-:Y:S01]  /*38610*/  IMAD.MOV.U32 R16, RZ, RZ, R14 ;  /* 0x000000ffff107224 */ /* 0x000fe200078e000e */
[----:B------:R-:W-:Y:S06]  /*38620*/  BRA `(.L_x_3519) ;  /* 0xffffffd400bc7947 */ /* 0x000fec000383ffff */
.L_x_3458:
        /* <DEDUP_REMOVED lines=8> */
.L_x_3521:
[----:B------:R-:W-:Y:S05]  /*386b0*/  BSYNC B0 ;  /* 0x0000000000007941 */ /* 0x000fea0003800000 */
.L_x_3520:
        /* <DEDUP_REMOVED lines=10> */
.L_x_3522:
        /* <DEDUP_REMOVED lines=8> */
.L_x_3523:
        /* <DEDUP_REMOVED lines=8> */
.L_x_3524:
        /* <DEDUP_REMOVED lines=8> */
.L_x_3525:
        /* <DEDUP_REMOVED lines=9> */
.L_x_3526:
[----:B------:R-:W-:Y:S01]  /*38970*/  IMAD.MOV.U32 R16, RZ, RZ, R14 ;  /* 0x000000ffff107224 */ /* 0x000fe200078e000e */
[----:B------:R-:W-:Y:S06]  /*38980*/  BRA `(.L_x_3527) ;  /* 0xffffffd400807947 */ /* 0x000fec000383ffff */
.L_x_3460:
[----:B------:R-:W-:Y:S01]  /*38990*/  BSSY B0, `(.L_x_3528) ;  /* 0x0000006000007945 */ /* 0x000fe20003800000 */
[----:B------:R-:W-:Y:S01]  /*389a0*/  PLOP3.LUT P6, PT, P6, PT, PT, 0x8, 0x0 ;  /* 0x000000000000781c */ /* 0x000fe200037ce170 */
[----:B------:R-:W-:-:S12]  /*389b0*/  IMAD.MOV.U32 R15, RZ, RZ, -0x1 ;  /* 0xffffffffff0f7424 */ /* 0x000fd800078e00ff */
[----:B012---:R-:W-:Y:S05]  /*389c0*/  WARPSYNC.COLLECTIVE R15, `(.L_x_3529) ;  /* 0x000000000f087348 */ /* 0x007fea0003c00000 */
[----:B------:R-:W-:Y:S01]  /*389d0*/  VOTE.ANY R14, PT, P6 ;  /* 0x00000000000e7806 */ /* 0x000fe200030e0100 */
[----:B012---:R-:W-:Y:S06]  /*389e0*/  ENDCOLLECTIVE ;  /* 0x000000000000791b */ /* 0x007fec0003800000 */
.L_x_3529:
[----:B------:R-:W-:Y:S05]  /*389f0*/  BSYNC B0 ;  /* 0x0000000000007941 */ /* 0x000fea0003800000 */
.L_x_3528:
        /* <DEDUP_REMOVED lines=9> */
.L_x_3530:
[----:B------:R-:W-:Y:S01]  /*38a90*/  IMAD.MOV.U32 R17, RZ, RZ, R14 ;  /* 0x000000ffff117224 */ /* 0x000fe200078e000e */
[----:B------:R-:W-:Y:S06]  /*38aa0*/  BRA `(.L_x_3531) ;  /* 0xffffffd400707947 */ /* 0x000fec000383ffff */
.L_x_3462:
[----:B------:R-:W-:Y:S01]  /*38ab0*/  BSSY B0, `(.L_x_3532) ;  /* 0x0000007000007945 */ /* 0x000fe20003800000 */
[----:B------:R-:W-:Y:S02]  /*38ac0*/  IMAD.MOV.U32 R13, RZ, RZ, R3 ;  /* 0x000000ffff0d7224 */ /* 0x000fe400078e0003 */
[----:B------:R-:W-:Y:S02]  /*38ad0*/  IMAD.MOV.U32 R11, RZ, RZ, 0x1f ;  /* 0x0000001fff0b7424 */ /* 0x000fe400078e00ff */
[----:B------:R-:W-:-:S07]  /*38ae0*/  IMAD.MOV.U32 R15, RZ, RZ, -0x1 ;  /* 0xffffffffff0f7424 */ /* 0x000fce00078e00ff */
[----:B01234-:R-:W-:Y:S05]  /*38af0*/  WARPSYNC.COLLECTIVE R15, `(.L_x_3533) ;  /* 0x000000000f087348 */ /* 0x01ffea0003c00000 */
[----:B------:R0:W0:Y:S02]  /*38b00*/  SHFL.IDX P6, R14, R13, R12, R11 ;  /* 0x0000000c0d0e7389 */ /* 0x00002400000c000b */
[----:B01234-:R-:W-:Y:S01]  /*38b10*/  ENDCOLLECTIVE ;  /* 0x000000000000791b */ /* 0x01ffe20003800000 */
.L_x_3533:
[----:B------:R-:W-:Y:S05]  /*38b20*/  BSYNC B0 ;  /* 0x0000000000007941 */ /* 0x000fea0003800000 */
.L_x_3532:
[----:B------:R-:W-:Y:S01]  /*38b30*/  IMAD.MOV.U32 R3, RZ, RZ, R14 ;  /* 0x000000ffff037224 */ /* 0x000fe200078e000e */
[----:B------:R-:W-:Y:S06]  /*38b40*/  BRA `(.L_x_3534) ;  /* 0xffffffd400647947 */ /* 0x000fec000383ffff */
.L_x_3466:
[----:B0-----:R0:W1:Y:S02]  /*38b50*/  SYNCS.PHASECHK.TRANS64.TRYWAIT P0, [R9+URZ+0x38820], R0 ;  /* 0x03882000090075a7 */ /* 0x001064000800017f */
[----:B-1----:R-:W-:Y:S05]  /*38b60*/  @!P0 NANOSLEEP.SYNCS 0x989680 ;  /* 0x009896800000895d */ /* 0x002fea0003900000 */
[----:B------:R-:W1:Y:S02]  /*38b70*/  @!P0 SYNCS.PHASECHK.TRANS64 P0, [R9+URZ+0x38820], R0 ;  /* 0x03882000090085a7 */ /* 0x000e64000800007f */
[----:B-1----:R-:W-:Y:S05]  /*38b80*/  @!P0 BRA `(.L_x_3466) ;  /* 0xfffffffc00f08947 */ /* 0x002fea000383ffff */
[----:B------:R-:W-:Y:S05]  /*38b90*/  BRA `(.L_x_3535) ;  /* 0xffffffd800e87947 */ /* 0x000fea000383ffff */
.L_x_3467:
        /* <DEDUP_REMOVED lines=11> */
.L_x_3537:
[----:B------:R-:W-:Y:S05]  /*38c50*/  BSYNC B0 ;  /* 0x0000000000007941 */ /* 0x000fea0003800000 */
.L_x_3536:
[----:B------:R-:W-:Y:S05]  /*38c60*/  BRA `(.L_x_3538) ;  /* 0xffffffd800d07947 */ /* 0x000fea000383ffff */
.L_x_3470:
[----:B------:R-:W-:Y:S01]  /*38c70*/  BSSY B1, `(.L_x_3539) ;  /* 0x0000006000017945 */ /* 0x000fe20003800000 */
[----:B------:R-:W-:-:S07]  /*38c80*/  IMAD.MOV.U32 R15, RZ, RZ, -0x1 ;  /* 0xffffffffff0f7424 */ /* 0x000fce00078e00ff */
[----:B0-2---:R-:W-:Y:S05]  /*38c90*/  WARPSYNC.COLLECTIVE R15, `(.L_x_3540) ;  /* 0x000000000f0c7348 */ /* 0x005fea0003c00000 */
[----:B------:R-:W-:Y:S02]  /*38ca0*/  ELECT P6, UR62, PT ;  /* 0x00000000003e782f */ /* 0x000fe400038c0000 */
[----:B------:R-:W-:Y:S01]  /*38cb0*/  MOV R14, UR62 ;  /* 0x0000003e000e7c02 */ /* 0x000fe20008000f00 */
[----:B0-2---:R-:W-:Y:S10]  /*38cc0*/  ENDCOLLECTIVE ;  /* 0x000000000000791b */ /* 0x005ff40003800000 */
.L_x_3540:
[----:B------:R-:W-:Y:S05]  /*38cd0*/  BSYNC B1 ;  /* 0x0000000000017941 */ /* 0x000fea0003800000 */
.L_x_3539:
[----:B------:R-:W-:Y:S05]  /*38ce0*/  BRA `(.L_x_3541) ;  /* 0xffffffd800c87947 */ /* 0x000fea000383ffff */
.L_x_3471:
[----:B0-----:R0:W1:Y:S02]  /*38cf0*/  SYNCS.PHASECHK.TRANS64.TRYWAIT P0, [R5+URZ], R4 ;  /* 0x00000004050075a7 */ /* 0x001064000800017f */
[----:B-1----:R-:W-:Y:S05]  /*38d00*/  @!P0 NANOSLEEP.SYNCS 0x989680 ;  /* 0x009896800000895d */ /* 0x002fea0003900000 */
[----:B------:R-:W1:Y:S02]  /*38d10*/  @!P0 SYNCS.PHASECHK.TRANS64 P0, [R5+URZ], R4 ;  /* 0x00000004050085a7 */ /* 0x000e64000800007f */
[----:B-1----:R-:W-:Y:S05]  /*38d20*/  @!P0 BRA `(.L_x_3471) ;  /* 0xfffffffc00f08947 */ /* 0x002fea000383ffff */
[----:B------:R-:W-:Y:S05]  /*38d30*/  BRA `(.L_x_3542) ;  /* 0xffffffd800f07947 */ /* 0x000fea000383ffff */
.L_x_3472:
[----:B0-----:R0:W1:Y:S02]  /*38d40*/  SYNCS.PHASECHK.TRANS64.TRYWAIT P0, [R7+URZ], R2 ;  /* 0x00000002070075a7 */ /* 0x001064000800017f */
[----:B-1----:R-:W-:Y:S05]  /*38d50*/  @!P0 NANOSLEEP.SYNCS 0x989680 ;  /* 0x009896800000895d */ /* 0x002fea0003900000 */
[----:B------:R-:W1:Y:S02]  /*38d60*/  @!P0 SYNCS.PHASECHK.TRANS64 P0, [R7+URZ], R2 ;  /* 0x00000002070085a7 */ /* 0x000e64000800007f */
[----:B-1----:R-:W-:Y:S05]  /*38d70*/  @!P0 BRA `(.L_x_3472) ;  /* 0xfffffffc00f08947 */ /* 0x002fea000383ffff */
[----:B------:R-:W-:Y:S05]  /*38d80*/  BRA `(.L_x_3543) ;  /* 0xffffffd800f07947 */ /* 0x000fea000383ffff */
.L_x_3473:
[----:B-1----:R1:W2:Y:S02]  /*38d90*/  SYNCS.PHASECHK.TRANS64.TRYWAIT P0, [R5+URZ], R4 ;  /* 0x00000004050075a7 */ /* 0x0022a4000800017f */
[----:B--2---:R-:W-:Y:S05]  /*38da0*/  @!P0 NANOSLEEP.SYNCS 0x989680 ;  /* 0x009896800000895d */ /* 0x004fea0003900000 */
[----:B------:R-:W2:Y:S02]  /*38db0*/  @!P0 SYNCS.PHASECHK.TRANS64 P0, [R5+URZ], R4 ;  /* 0x00000004050085a7 */ /* 0x000ea4000800007f */
[----:B--2---:R-:W-:Y:S05]  /*38dc0*/  @!P0 BRA `(.L_x_3473) ;  /* 0xfffffffc00f08947 */ /* 0x004fea000383ffff */
[----:B------:R-:W-:Y:S05]  /*38dd0*/  BRA `(.L_x_3544) ;  /* 0xffffffd800e47947 */ /* 0x000fea000383ffff */
        .type           $_ZN7cutlass13device_kernelIN5flash11enable_sm90INS1_16FlashAttnFwdSm90INS1_25CollectiveMainloopFwdSm90ILi2EN4cute5tupleIJNS5_1CILi1EEES8_S8_EEENS6_IJNS7_ILi64EEESA_SA_EEELi512ENS_10bfloat16_tEfNS_4arch4Sm90ELb0ELb1ELb1ELb1ELb0ELb0ELb1ELb0ELb0ELb1ELb0ELb0EEENS1_21CollectiveEpilogueFwdINS6_IJSA_NS7_ILi512EEESA_EEES9_SC_SE_Li256ELb1ELb1ELb0ELb0EEENS1_36VarlenDynamicPersistentTileSchedulerILi64ELi64ELi256ELi128ELb0ELb1ELb1ELb1ELb0ELb1EEEEEEEEEvNT_6ParamsE$_ZZN5flash25CollectiveMainloopFwdSm90ILi2EN4cute5tupleIJNS1_1CILi1EEES4_S4_EEENS2_IJNS3_ILi64EEES6_S6_EEELi512EN7cutlass10bfloat16_tEfNS8_4arch4Sm90ELb0ELb1ELb1ELb1ELb0ELb0ELb1ELb0ELb0ELb1ELb0ELb0EE3mmaINS_16FlashAttnFwdSm90ISC_NS_21CollectiveEpilogueFwdINS2_IJS6_NS3_ILi512EEES6_EEES5_S9_SB_Li256ELb1ELb1ELb0ELb0EEENS_36VarlenDynamicPersistentTileSchedulerILi64ELi64ELi256ELi128ELb0ELb1ELb1ELb1ELb0ELb1EEEE13SharedStorageENS1_6TensorINS1_11ArrayEngineIfLm128EEENS1_6LayoutINS2_IJNS2_IJNS3_ILi2EEESR_NS3_ILi32EEEEEES4_S4_EEENS2_IJNS2_IJS4_SR_NS3_ILi4EEEEEENS3_ILi0EEESX_EEEEEEENS_7SoftmaxILi2ELi0EEEEEbRKNSC_6ParamsENS8_25PipelineTmaAsyncNoClusterILi2ENS8_16PipelineTmaAsyncILi2EEEEES19_RNS8_13PipelineStateILj2EEERT0_RT1_iRiRKNS_16SeqlenInfoQKNewKILb1ELb0EEENS2_IJiiiiEEERT_ENKUliT_T0_T1_E_clIZSD_ISM_S10_S12_EbS15_S19_S19_S1C_S1E_S1G_iS1H_S1L_S1M_S1O_EUlRS1P_iE0_NS3_ILb1EEES1W_EEDaiS1P_S1Q_S1R_,@function
        .size           $_ZN7cutlass13device_kernelIN5flash11enable_sm90INS1_16FlashAttnFwdSm90INS1_25CollectiveMainloopFwdSm90ILi2EN4cute5tupleIJNS5_1CILi1EEES8_S8_EEENS6_IJNS7_ILi64EEESA_SA_EEELi512ENS_10bfloat16_tEfNS_4arch4Sm90ELb0ELb1ELb1ELb1ELb0ELb0ELb1ELb0ELb0ELb1ELb0ELb0EEENS1_21CollectiveEpilogueFwdINS6_IJSA_NS7_ILi512EEESA_EEES9_SC_SE_Li256ELb1ELb1ELb0ELb0EEENS1_36VarlenDynamicPersistentTileSchedulerILi64ELi64ELi256ELi128ELb0ELb1ELb1ELb1ELb0ELb1EEEEEEEEEvNT_6ParamsE$_ZZN5flash25CollectiveMainloopFwdSm90ILi2EN4cute5tupleIJNS1_1CILi1EEES4_S4_EEENS2_IJNS3_ILi64EEES6_S6_EEELi512EN7cutlass10bfloat16_tEfNS8_4arch4Sm90ELb0ELb1ELb1ELb1ELb0ELb0ELb1ELb0ELb0ELb1ELb0ELb0EE3mmaINS_16FlashAttnFwdSm90ISC_NS_21CollectiveEpilogueFwdINS2_IJS6_NS3_ILi512EEES6_EEES5_S9_SB_Li256ELb1ELb1ELb0ELb0EEENS_36VarlenDynamicPersistentTileSchedulerILi64ELi64ELi256ELi128ELb0ELb1ELb1ELb1ELb0ELb1EEEE13SharedStorageENS1_6TensorINS1_11ArrayEngineIfLm128EEENS1_6LayoutINS2_IJNS2_IJNS3_ILi2EEESR_NS3_ILi32EEEEEES4_S4_EEENS2_IJNS2_IJS4_SR_NS3_ILi4EEEEEENS3_ILi0EEESX_EEEEEEENS_7SoftmaxILi2ELi0EEEEEbRKNSC_6ParamsENS8_25PipelineTmaAsyncNoClusterILi2ENS8_16PipelineTmaAsyncILi2EEEEES19_RNS8_13PipelineStateILj2EEERT0_RT1_iRiRKNS_16SeqlenInfoQKNewKILb1ELb0EEENS2_IJiiiiEEERT_ENKUliT_T0_T1_E_clIZSD_ISM_S10_S12_EbS15_S19_S19_S1C_S1E_S1G_iS1H_S1L_S1M_S1O_EUlRS1P_iE0_NS3_ILb1EEES1W_EEDaiS1P_S1Q_S1R_,(.L_x_6030 - $_ZN7cutlass13device_kernelIN5flash11enable_sm90INS1_16FlashAttnFwdSm90INS1_25CollectiveMainloopFwdSm90ILi2EN4cute5tupleIJNS5_1CILi1EEES8_S8_EEENS6_IJNS7_ILi64EEESA_SA_EEELi512ENS_10bfloat16_tEfNS_4arch4Sm90ELb0ELb1ELb1ELb1ELb0ELb0ELb1ELb0ELb0ELb1ELb0ELb0EEENS1_21CollectiveEpilogueFwdINS6_IJSA_NS7_ILi512EEESA_EEES9_SC_SE_Li256ELb1ELb1ELb0ELb0EEENS1_36VarlenDynamicPersistentTileSchedulerILi64ELi64ELi256ELi128ELb0ELb1ELb1ELb1ELb0ELb1EEEEEEEEEvNT_6ParamsE$_ZZN5flash25CollectiveMainloopFwdSm90ILi2EN4cute5tupleIJNS1_1CILi1EEES4_S4_EEENS2_IJNS3_ILi64EEES6_S6_EEELi512EN7cutlass10bfloat16_tEfNS8_4arch4Sm90ELb0ELb1ELb1ELb1ELb0ELb0ELb1ELb0ELb0ELb1ELb0ELb0EE3mmaINS_16FlashAttnFwdSm90ISC_NS_21CollectiveEpilogueFwdINS2_IJS6_NS3_ILi512EEES6_EEES5_S9_SB_Li256ELb1ELb1ELb0ELb0EEENS_36VarlenDynamicPersistentTileSchedulerILi64ELi64ELi256ELi128ELb0ELb1ELb1ELb1ELb0ELb1EEEE13SharedStorageENS1_6TensorINS1_11ArrayEngineIfLm128EEENS1_6LayoutINS2_IJNS2_IJNS3_ILi2EEESR_NS3_ILi32EEEEEES4_S4_EEENS2_IJNS2_IJS4_SR_NS3_ILi4EEEEEENS3_ILi0EEESX_EEEEEEENS_7SoftmaxILi2ELi0EEEEEbRKNSC_6ParamsENS8_25PipelineTmaAsyncNoClusterILi2ENS8_16PipelineTmaAsyncILi2EEEEES19_RNS8_13PipelineStateILj2EEERT0_RT1_iRiRKNS_16SeqlenInfoQKNewKILb1ELb0EEENS2_IJiiiiEEERT_ENKUliT_T0_T1_E_clIZSD_ISM_S10_S12_EbS15_S19_S19_S1C_S1E_S1G_iS1H_S1L_S1M_S1O_EUlRS1P_iE0_NS3_ILb1EEES1W_EEDaiS1P_S1Q_S1R_)
$_ZN7cutlass13device_kernelIN5flash11enable_sm90INS1_16FlashAttnFwdSm90INS1_25CollectiveMainloopFwdSm90ILi2EN4cute5tupleIJNS5_1CILi1EEES8_S8_EEENS6_IJNS7_ILi64EEESA_SA_EEELi512ENS_10bfloat16_tEfNS_4arch4Sm90ELb0ELb1ELb1ELb1ELb0ELb0ELb1ELb0ELb0ELb1ELb0ELb0EEENS1_21CollectiveEpilogueFwdINS6_IJSA_NS7_ILi512EEESA_EEES9_SC_SE_Li256ELb1ELb1ELb0ELb0EEENS1_36VarlenDynamicPersistentTileSchedulerILi64ELi64ELi256ELi128ELb0ELb1ELb1ELb1ELb0ELb1EEEEEEEEEvNT_6ParamsE$_ZZN5flash25CollectiveMainloopFwdSm90ILi2EN4cute5tupleIJNS1_1CILi1EEES4_S4_EEENS2_IJNS3_ILi64EEES6_S6_EEELi512EN7cutlass10bfloat16_tEfNS8_4arch4Sm90ELb0ELb1ELb1ELb1ELb0ELb0ELb1ELb0ELb0ELb1ELb0ELb0EE3mmaINS_16FlashAttnFwdSm90ISC_NS_21CollectiveEpilogueFwdINS2_IJS6_NS3_ILi512EEES6_EEES5_S9_SB_Li256ELb1ELb1ELb0ELb0EEENS_36VarlenDynamicPersistentTileSchedulerILi64ELi64ELi256ELi128ELb0ELb1ELb1ELb1ELb0ELb1EEEE13SharedStorageENS1_6TensorINS1_11ArrayEngineIfLm128EEENS1_6LayoutINS2_IJNS2_IJNS3_ILi2EEESR_NS3_ILi32EEEEEES4_S4_EEENS2_IJNS2_IJS4_SR_NS3_ILi4EEEEEENS3_ILi0EEESX_EEEEEEENS_7SoftmaxILi2ELi0EEEEEbRKNSC_6ParamsENS8_25PipelineTmaAsyncNoClusterILi2ENS8_16PipelineTmaAsyncILi2EEEEES19_RNS8_13PipelineStateILj2EEERT0_RT1_iRiRKNS_16SeqlenInfoQKNewKILb1ELb0EEENS2_IJiiiiEEERT_ENKUliT_T0_T1_E_clIZSD_ISM_S10_S12_EbS15_S19_S19_S1C_S1E_S1G_iS1H_S1L_S1M_S1O_EUlRS1P_iE0_NS3_ILb1EEES1W_EEDaiS1P_S1Q_S1R_:
        /* <DEDUP_REMOVED lines=20> */
.L_x_3546:
[----:B------:R-:W-:Y:S05]  /*38f20*/  BSYNC B1 ;  /* 0x0000000000017941 */ /* 0x000fea0003800000 */
.L_x_3545:
        /* <DEDUP_REMOVED lines=17> */
.L_x_3548:
[----:B------:R-:W-:Y:S05]  /*39040*/  BSYNC B1 ;  /* 0x0000000000017941 */ /* 0x000fea0003800000 */
.L_x_3547:
        /* <DEDUP_REMOVED lines=10> */
.L_x_3550:
[----:B------:R-:W-:Y:S05]  /*390f0*/  BSYNC B1 ;  /* 0x0000000000017941 */ /* 0x000fea0003800000 */
.L_x_3549:
        /* <DEDUP_REMOVED lines=18> */
[----:B------:R-:W-:Y:S01]  /*39220*/  WARPGROUP.ARRIVE ;  /* 0x00000000000079c5 */ /* 0x000fe20000000000 */
[----:B------:R-:W-:Y:S01]  /*39230*/  IMAD.MOV.U32 R21, RZ, RZ, R59 ;  /* 0x000000ffff157224 */ /* 0x000fe200078e003b */
[----:B------:R-:W-:Y:S01]  /*39240*/  R2UR UR8, R4 ;  /* 0x00000000040872ca */ /* 0x000fe200000e0000 */
[----:B------:R-:W-:Y:S01]  /*39250*/  IMAD.MOV.U32 R7, RZ, RZ, 0x1 ;  /* 0x00000001ff077424 */ /* 0x000fe200078e00ff */
[----:B------:R-:W-:-:S02]  /*39260*/  R2UR UR6, R20 ;  /* 0x00000000140672ca */ /* 0x000fc400000e0000 */
[----:B------:R-:W-:Y:S02]  /*39270*/  R2UR UR7, R21 ;  /* 0x00000000150772ca */ /* 0x000fe400000e0000 */
        /* <DEDUP_REMOVED lines=65> */
.L_x_3576:
[----:B------:R-:W-:Y:S05]  /*39690*/  BSYNC B1 ;  /* 0x0000000000017941 */ /* 0x000fea0003800000 */
.L_x_3552:
        /* <DEDUP_REMOVED lines=14> */
.L_x_3555:
[----:B------:R-:W-:Y:S05]  /*39780*/  BSYNC B1 ;  /* 0x0000000000017941 */ /* 0x000fea0003800000 */
.L_x_3554:
        /* <DEDUP_REMOVED lines=17> */
.L_x_3557:
[----:B------:R-:W-:Y:S05]  /*398a0*/  BSYNC B1 ;  /* 0x0000000000017941 */ /* 0x000fea0003800000 */
.L_x_3556:
        /* <DEDUP_REMOVED lines=10> */
.L_x_3559:
[----:B------:R-:W-:Y:S05]  /*39950*/  BSYNC B1 ;  /* 0x0000000000017941 */ /* 0x000fea0003800000 */
.L_x_3558:
[----:B------:R-:W2:Y:S04]  /*39960*/  LDL.64 R58, [R0] ;  /* 0x00000000003a7983 */ /* 0x000ea80000100a00 */
[----:B------:R-:W0:Y:S04]  /*39970*/  LDL.64 R56, [R0+0x58] ;  /* 0x0000580000387983 */ /* 0x000e280000100a00 */
[----:B------:R-:W3:Y:S04]  /*39980*/  LDL.64 R10, [R0+0x48] ;  /* 0x00004800000a7983 */ /* 0x000ee80000100a00 */
[----:B------:R-:W4:Y:S01]  /*39990*/  LDL.64 R14, [R0+0x50] ;  /* 0x00005000000e7983 */ /* 0x000f220000100a00 */
[----:B------:R-:W-:-:S02]  /*399a0*/  R2UR UR6, R4 ;  /* 0x00000000040672ca */ /* 0x000fc400000e0000 */
[C---:B------:R-:W-:Y:S01]  /*399b0*/  R2UR UR7, R5.reuse ;  /* 0x00000000050772ca */ /* 0x040fe200000e0000 */
[----:B------:R-:W4:Y:S01]  /*399c0*/  LDL R68, [R1+0x444] ;  /* 0x0004440001447983 */ /* 0x000f220000100800 */
[C---:B------:R-:W-:Y:S02]  /*399d0*/  R2UR UR4, R4.reuse ;  /* 0x00000000040472ca */ /* 0x040fe400000e0000 */
[----:B------:R-:W-:Y:S01]  /*399e0*/  R2UR UR5, R5 ;  /* 0x00000000050572ca */ /* 0x000fe200000e0000 */
[----:B------:R-:W4:Y:S08]  /*399f0*/  LDL R64, [R1+0x448] ;  /* 0x0004480001407983 */ /* 0x000f300000100800 */
        /* <DEDUP_REMOVED lines=25> */
[----:B------:R-:W-:-:S02]  /*39b90*/  VIADD R58, R20, 0x2 ;  /* 0x00000002143a7836 */ /* 0x000fc40000000000 */
[----:B------:R-:W-:-:S03]  /*39ba0*/  IMAD.MOV.U32 R59, RZ, RZ, R21 ;  /* 0x000000ffff3b7224 */ /* 0x000fc600078e0015 */
[----:B------:R-:W-:Y:S02]  /*39bb0*/  R2UR UR6, R58 ;  /* 0x000000003a0672ca */ /* 0x000fe400000e0000 */
[----:B------:R-:W-:Y:S01]  /*39bc0*/  R2UR UR7, R59 ;  /* 0x000000003b0772ca */ /* 0x000fe200000e0000 */
[----:B------:R-:W-:Y:S01]  /*39bd0*/  WARPGROUP.ARRIVE ;  /* 0x00000000000079c5 */ /* 0x000fe20000000000 */
[C---:B------:R-:W-:Y:S02]  /*39be0*/  R2UR UR8, R4.reuse ;  /* 0x00000000040872ca */ /* 0x040fe400000e0000 */
        /* <DEDUP_REMOVED lines=234> */
[----:B------:R-:W0:Y:S02]  /*3aa90*/  S2R R13, SR_TID.X ;  /* 0x00000000000d7919 */ /* 0x000e240000002100 */
[----:B0-----:R-:W-:-:S06]  /*3aaa0*/  SHF.R.U32.HI R60, RZ, 0x7, R13 ;  /* 0x00000007ff3c7819 */ /* 0x001fcc000001160d */
[----:B------:R-:W0:Y:S01]  /*3aab0*/  SHFL.IDX PT, R60, R60, RZ, 0x1f ;  /* 0x00001fff3c3c7589 */ /* 0x000e2200000e0000 */
[----:B------:R-:W-:Y:S02]  /*3aac0*/  VIADD R62, R20, 0x800 ;  /* 0x00000800143e7836 */ /* 0x000fe40000000000 */
[----:B------:R-:W-:Y:S01]  /*3aad0*/  IMAD.MOV.U32 R59, RZ, RZ, R21 ;  /* 0x000000ffff3b7224 */ /* 0x000fe200078e0015 */
[----:B------:R-:W-:Y:S02]  /*3aae0*/  UMOV UR8, 0x1 ;  /* 0x0000000100087882 */ /* 0x000fe40000000000 */
[----:B------:R-:W-:Y:S02]  /*3aaf0*/  UISETP.NE.U32.AND UP0, UPT, UR8, URZ, UPT ;  /* 0x0000003f0800728c */ /* 0x000fe4000bf05070 */
[----:B------:R-:W-:Y:S02]  /*3ab00*/  R2UR UR7, R59 ;  /* 0x000000003b0772ca */ /* 0x000fe400000e0000 */
[----:B0-----:R-:W-:-:S04]  /*3ab10*/  ISETP.GT.AND P0, PT, R60, 0x7f, PT ;  /* 0x0000007f3c00780c */ /* 0x001fc80003f04270 */
[----:B------:R-:W-:-:S05]  /*3ab20*/  SEL R61, RZ, 0x2, !P0 ;  /* 0x00000002ff3d7807 */ /* 0x000fca0004000000 */
[----:B------:R-:W-:-:S05]  /*3ab30*/  IMAD.IADD R58, R61, 0x1, R62 ;  /* 0x000000013d3a7824 */ /* 0x000fca00078e023e */
[----:B------:R-:W-:Y:S01]  /*3ab40*/  R2UR UR6, R58 ;  /* 0x000000003a0672ca */ /* 0x000fe200000e0000 */
[----:B------:R-:W-:Y:S01]  /*3ab50*/  WARPGROUP.ARRIVE ;  /* 0x00000000000079c5 */ /* 0x000fe20000000000 */
[C---:B------:R-:W-:Y:S02]  /*3ab60*/  R2UR UR10, R4.reuse ;  /* 0x00000000040a72ca */ /* 0x040fe400000e0000 */
[C---:B------:R-:W-:Y:S02]  /*3ab70*/  R2UR UR11, R5.reuse ;  /* 0x00000000050b72ca */ /* 0x040fe400000e0000 */
[----:B------:R-:W-:Y:S02]  /*3ab80*/  R2UR UR12, R4 ;  /* 0x00000000040c72ca */ /* 0x000fe400000e0000 */
[----:B------:R-:W-:Y:S02]  /*3ab90*/  R2UR UR13, R5 ;  /* 0x00000000050d72ca */ /* 0x000fe400000e0000 */
[----:B--2---:R-:W-:-:S02]  /*3aba0*/  IADD3 R56, R61, 0x800, R56 ;  /* 0x000008003d387810 */ /* 0x004fc40007ffe038 */
[----:B------:R-:W-:Y:S02]  /*3abb0*/  R2UR UR5, R57 ;  /* 0x00000000390572ca */ /* 0x000fe400000e0000 */
[----:B------:R-:W-:-:S13]  /*3abc0*/  R2UR UR4, R56 ;  /* 0x00000000380472ca */ /* 0x000fda00000e0000 */
[----:B------:R-:W-:Y:S03]  /*3abd0*/  HGMMA.64x64x16.F32.BF16 R24, gdesc[UR4], R24, UP0, gsb0 ;  /* 0x00e00000041879f0 */ /* 0x000fe6000b801818 */
[----:B------:R-:W-:Y:S02]  /*3abe0*/  WARPGROUP.DEPBAR.LE gsb0, 0x0 ;  /* 0x00008000000079c5 */ /* 0x000fe40000010000 */
[----:B------:R-:W-:Y:S04]  /*3abf0*/  ST.E desc[UR10][R10.64], R7 ;  /* 0x000000070a007985 */ /* 0x000fe8000c10190a */
[----:B------:R-:W2:Y:S01]  /*3ac00*/  LD.E.64 R56, desc[UR12][R14.64] ;  /* 0x0000000c0e387980 */ /* 0x000ea2000c101b00 */
[----:B------:R-:W-:-:S05]  /*3ac10*/  IMAD.MOV.U32 R65, RZ, RZ, 0x4 ;  /* 0x00000004ff417424 */ /* 0x000fca00078e00ff */
[----:B------:R-:W-:Y:S01]  /*3ac20*/  SEL R63, R65, 0x2, P0 ;  /* 0x00000002413f7807 */ /* 0x000fe20000000000 */
[----:B------:R-:W-:-:S04]  /*3ac30*/  IMAD.MOV.U32 R59, RZ, RZ, R21 ;  /* 0x000000ffff3b7224 */ /* 0x000fc800078e0015 */
[----:B------:R-:W-:Y:S01]  /*3ac40*/  IMAD.IADD R58, R62, 0x1, R63 ;  /* 0x000000013e3a7824 */ /* 0x000fe200078e023f */
[----:B------:R-:W-:-:S04]  /*3ac50*/  R2UR UR7, R59 ;  /* 0x000000003b0772ca */ /* 0x000fc800000e0000 */
        /* <DEDUP_REMOVED lines=13> */
[----:B------:R-:W-:Y:S01]  /*3ad30*/  SEL R65, R65, 0x6, !P0 ;  /* 0x0000000641417807 */ /* 0x000fe20004000000 */
        /* <DEDUP_REMOVED lines=16> */
[----:B------:R-:W-:-:S02]  /*3ae40*/  IMAD.MOV.U32 R56, RZ, RZ, 0x28 ;  /* 0x00000028ff387424 */ /* 0x000fc400078e00ff */
[----:B------:R-:W-:-:S03]  /*3ae50*/  IMAD.MOV.U32 R57, RZ, RZ, 0xa00 ;  /* 0x00000a00ff397424 */ /* 0x000fc600078e00ff */
[----:B------:R-:W-:Y:S02]  /*3ae60*/  SEL R56, R56, 0x26, P0 ;  /* 0x0000002638387807 */ /* 0x000fe40000000000 */
[----:B------:R-:W-:-:S05]  /*3ae70*/  SEL R57, R57, 0x980, P0 ;  /* 0x0000098039397807 */ /* 0x000fca0000000000 */
[----:B------:R-:W-:-:S05]  /*3ae80*/  IMAD.IADD R56, R56, 0x1, R57 ;  /* 0x0000000138387824 */ /* 0x000fca00078e0239 */
[----:B------:R-:W-:Y:S01]  /*3ae90*/  LOP3.LUT R57, R56, 0xa06, RZ, 0xc0, !PT ;  /* 0x00000a0638397812 */ /* 0x000fe200078ec0ff */
        /* <DEDUP_REMOVED lines=17> */
[----:B------:R-:W-:-:S02]  /*3afb0*/  VIADD R60, R20, 0xa00 ;  /* 0x00000a00143c7836 */ /* 0x000fc40000000000 */
[----:B------:R-:W-:Y:S02]  /*3afc0*/  IMAD.MOV.U32 R59, RZ, RZ, R21 ;  /* 0x000000ffff3b7224 */ /* 0x000fe400078e0015 */
[----:B------:R-:W-:-:S03]  /*3afd0*/  IMAD.IADD R58, R61, 0x1, R60 ;  /* 0x000000013d3a7824 */ /* 0x000fc600078e023c */
[----:B------:R-:W-:Y:S02]  /*3afe0*/  R2UR UR7, R59 ;  /* 0x000000003b0772ca */ /* 0x000fe400000e0000 */
[----:B------:R-:W-:Y:S01]  /*3aff0*/  R2UR UR6, R58 ;  /* 0x000000003a0672ca */ /* 0x000fe200000e0000 */
[----:B------:R-:W-:Y:S01]  /*3b000*/  WARPGROUP.ARRIVE ;  /* 0x00000000000079c5 */ /* 0x000fe20000000000 */
[C---:B------:R-:W-:Y:S02]  /*3b010*/  R2UR UR8, R4.reuse ;  /* 0x00000000040872ca */ /* 0x040fe400000e0000 */
[C---:B------:R-:W-:Y:S02]  /*3b020*/  R2UR UR9, R5.reuse ;  /* 0x00000000050972ca */ /* 0x040fe400000e0000 */
        /* <DEDUP_REMOVED lines=9> */
[----:B------:R-:W-:-:S02]  /*3b0c0*/  IMAD.IADD R58, R63, 0x1, R60 ;  /* 0x000000013f3a7824 */ /* 0x000fc400078e023c */
[----:B------:R-:W-:-:S03]  /*3b0d0*/  IMAD.MOV.U32 R59, RZ, RZ, R21 ;  /* 0x000000ffff3b7224 */ /* 0x000fc600078e0015 */
        /* <DEDUP_REMOVED lines=179> */
[----:B------:R-:W-:-:S05]  /*3bc10*/  LOP3.LUT R57, R56, 0x1e06, RZ, 0xc0, !PT ;  /* 0x00001e0638397812 */ /* 0x000fca00078ec0ff */
[----:B------:R-:W-:-:S05]  /*3bc20*/  IMAD.IADD R56, R20, 0x1, R57 ;  /* 0x0000000114387824 */ /* 0x000fca00078e0239 */
[----:B------:R-:W-:Y:S01]  /*3bc30*/  R2UR UR6, R56 ;  /* 0x00000000380672ca */ /* 0x000fe200000e0000 */
[----:B------:R-:W-:Y:S01]  /*3bc40*/  WARPGROUP.ARRIVE ;  /* 0x00000000000079c5 */ /* 0x000fe20000000000 */
[----:B------:R-:W-:Y:S02]  /*3bc50*/  R2UR UR8, R4 ;  /* 0x00000000040872ca */ /* 0x000fe400000e0000 */
[----:B------:R-:W-:Y:S02]  /*3bc60*/  R2UR UR9, R5 ;  /* 0x00000000050972ca */ /* 0x000fe400000e0000 */
[----:B------:R-:W-:Y:S01]  /*3bc70*/  LOP3.LUT P0, RZ, R13, 0x7f, RZ, 0xc0, !PT ;  /* 0x0000007f0dff7812 */ /* 0x000fe2000780c0ff */
[----:B--2---:R-:W-:Y:S02]  /*3bc80*/  IMAD.IADD R20, R57, 0x1, R14 ;  /* 0x0000000139147824 */ /* 0x004fe400078e020e */
[----:B------:R-:W-:Y:S02]  /*3bc90*/  IMAD.MOV.U32 R57, RZ, RZ, R21 ;  /* 0x000000ffff397224 */ /* 0x000fe400078e0015 */
[----:B------:R-:W-:Y:S01]  /*3bca0*/  IMAD.MOV.U32 R21, RZ, RZ, R15 ;  /* 0x000000ffff157224 */ /* 0x000fe200078e000f */
[----:B------:R-:W-:-:S02]  /*3bcb0*/  R2UR UR4, R20 ;  /* 0x00000000140472ca */ /* 0x000fc400000e0000 */
        /* <DEDUP_REMOVED lines=37> */
[----:B--2---:R0:W2:Y:S01]  /*3bf10*/  LD.E R56, desc[UR4][R10.64] ;  /* 0x000000040a387980 */ /* 0x0040a2000c101900 */
[----:B------:R-:W-:-:S02]  /*3bf20*/  R2UR UR4, R4 ;  /* 0x00000000040472ca */ /* 0x000fc400000e0000 */
[----:B------:R-:W-:-:S13]  /*3bf30*/  R2UR UR5, R5 ;  /* 0x00000000050572ca */ /* 0x000fda00000e0000 */
[----:B------:R-:W4:Y:S01]  /*3bf40*/  LD.E R57, desc[UR4][R8.64] ;  /* 0x0000000408397980 */ /* 0x000f22000c101900 */
[----:B------:R-:W-:Y:S02]  /*3bf50*/  R2UR UR4, R4 ;  /* 0x00000000040472ca */ /* 0x000fe400000e0000 */
[----:B------:R-:W-:Y:S02]  /*3bf60*/  R2UR UR5, R5 ;  /* 0x00000000050572ca */ /* 0x000fe400000e0000 */
[----:B---3--:R-:W-:Y:S01]  /*3bf70*/  ISETP.NE.AND P1, PT, R7, 0x1, PT ;  /* 0x000000010700780c */ /* 0x008fe20003f25270 */
[----:B0-----:R-:W-:Y:S02]  /*3bf80*/  IMAD.MOV.U32 R10, RZ, RZ, R64 ;  /* 0x000000ffff0a7224 */ /* 0x001fe400078e0040 */
[----:B------:R-:W-:-:S08]  /*3bf90*/  IMAD.MOV.U32 R11, RZ, RZ, R68 ;  /* 0x000000ffff0b7224 */ /* 0x000fd000078e0044 */
        /* <DEDUP_REMOVED lines=16> */
[----:B------:R-:W-:-:S03]  /*3c0a0*/  FMUL.FTZ R29, R29, R56 ;  /* 0x000000381d1d7220 */ /* 0x000fc60000410000 */
[----:B------:R4:W0:Y:S01]  /*3c0b0*/  MUFU.TANH R67, R32 ;  /* 0x0000002000437308 */ /* 0x0008220000002400 */
[-C--:B------:R-:W-:Y:S01]  /*3c0c0*/  FMUL.FTZ R15, R24, R56.reuse ;  /* 0x00000038180f7220 */ /* 0x080fe20000410000 */
[----:B------:R-:W-:-:S06]  /*3c0d0*/  FMUL.FTZ R24, R34, R56 ;  /* 0x0000003822187220 */ /* 0x000fcc0000410000 */
[----:B------:R2:W0:Y:S01]  /*3c0e0*/  MUFU.TANH R66, R29 ;  /* 0x0000001d00427308 */ /* 0x0004220000002400 */
[----:B----4-:R-:W-:-:S04]  /*3c0f0*/  SHF.R.S32.HI R32, RZ, 0x1f, R57 ;  /* 0x0000001fff207819 */ /* 0x010fc80000011439 */
[----:B--2---:R-:W-:-:S04]  /*3c100*/  LEA.HI R29, R32, R57, RZ, 0x7 ;  /* 0x00000039201d7211 */ /* 0x004fc800078f38ff */
[----:B------:R-:W-:Y:S01]  /*3c110*/  LOP3.LUT R34, R29, 0xffffff80, RZ, 0xc0, !PT ;  /* 0xffffff801d227812 */ /* 0x000fe200078ec0ff */
[-C--:B------:R-:W-:Y:S01]  /*3c120*/  FMUL.FTZ R33, R33, R56.reuse ;  /* 0x0000003821217220 */ /* 0x080fe20000410000 */
[----:B------:R-:W-:-:S03]  /*3c130*/  FMUL.FTZ R25, R25, R56 ;  /* 0x0000003819197220 */ /* 0x000fc60000410000 */
[----:B------:R-:W-:Y:S01]  /*3c140*/  IMAD.IADD R34, R57, 0x1, -R34 ;  /* 0x0000000139227824 */ /* 0x000fe200078e0a22 */
[----:B------:R2:W4:Y:S01]  /*3c150*/  MUFU.TANH R68, R33 ;  /* 0x0000002100447308 */ /* 0x0005220000002400 */
[-C--:B------:R-:W-:Y:S01]  /*3c160*/  FMUL.FTZ R36, R36, R56.reuse ;  /* 0x0000003824247220 */ /* 0x080fe20000410000 */
[-C--:B------:R-:W-:Y:S01]  /*3c170*/  FMUL.FTZ R7, R26, R56.reuse ;  /* 0x000000381a077220 */ /* 0x080fe20000410000 */
[----:B------:R-:W-:-:S05]  /*3c180*/  FMUL.FTZ R26, R38, R56 ;  /* 0x00000038261a7220 */ /* 0x000fca0000410000 */
[----:B------:R1:W0:Y:S01]  /*3c190*/  MUFU.TANH R64, R25 ;  /* 0x0000001900407308 */ /* 0x0002220000002400 */
[----:B--2---:R-:W-:Y:S01]  /*3c1a0*/  SHF.R.S32.HI R33, RZ, 0x1f, R34 ;  /* 0x0000001fff217819 */ /* 0x004fe20000011422 */
[----:B-1----:R-:W-:Y:S01]  /*3c1b0*/  FMUL.FTZ R25, R35, R56 ;  /* 0x0000003823197220 */ /* 0x002fe20000410000 */
[----:B------:R-:W-:Y:S02]  /*3c1c0*/  LEA.HI R35, R32, R57, RZ, 0x2 ;  /* 0x0000003920237211 */ /* 0x000fe400078f10ff */
[----:B------:R-:W-:-:S03]  /*3c1d0*/  LEA.HI R32, R33, R34, RZ, 0x2 ;  /* 0x0000002221207211 */ /* 0x000fc600078f10ff */
[----:B------:R1:W2:Y:S01]  /*3c1e0*/  MUFU.TANH R69, R36 ;  /* 0x0000002400457308 */ /* 0x0002a20000002400 */
[----:B------:R-:W-:Y:S02]  /*3c1f0*/  LOP3.LUT R38, R35, 0xfffffffc, RZ, 0xc0, !PT ;  /* 0xfffffffc23267812 */ /* 0x000fe400078ec0ff */
[----:B------:R-:W-:Y:S01]  /*3c200*/  SHF.R.S32.HI R35, RZ, 0x2, R32 ;  /* 0x00000002ff237819 */ /* 0x000fe20000011420 */
[----:B------:R-:W-:Y:S01]  /*3c210*/  FMUL.FTZ R37, R37, R56 ;  /* 0x0000003825257220 */ /* 0x000fe20000410000 */
[----:B------:R-:W-:Y:S01]  /*3c220*/  LEA.HI R33, R33, R34, RZ, 0x5 ;  /* 0x0000002221217211 */ /* 0x000fe200078f28ff */
[----:B------:R-:W-:Y:S01]  /*3c230*/  IMAD.IADD R38, R57, 0x1, -R38 ;  /* 0x0000000139267824 */ /* 0x000fe200078e0a26 */
[----:B-1----:R-:W-:Y:S01]  /*3c240*/  SHF.R.S32.HI R36, RZ, 0x1f, R32 ;  /* 0x0000001fff247819 */ /* 0x002fe20000011420 */
[----:B------:R1:W0:Y:S03]  /*3c250*/  MUFU.TANH R70, R37 ;  /* 0x0000002500467308 */ /* 0x0002260000002400 */
[----:B------:R-:W-:-:S02]  /*3c260*/  LEA.HI R36, R36, R35, RZ, 0x3 ;  /* 0x0000002324247211 */ /* 0x000fc400078f18ff */
[----:B------:R-:W-:Y:S02]  /*3c270*/  SHF.R.S32.HI R33, RZ, 0x5, R33 ;  /* 0x00000005ff217819 */ /* 0x000fe40000011421 */
[----:B------:R-:W-:Y:S02]  /*3c280*/  LOP3.LUT R36, R36, 0xfffffff8, RZ, 0xc0, !PT ;  /* 0xfffffff824247812 */ /* 0x000fe400078ec0ff */
[----:B-1----:R-:W-:Y:S01]  /*3c290*/  LEA.HI R37, R38, R38, RZ, 0x1 ;  /* 0x0000002626257211 */ /* 0x002fe200078f08ff */
[----:B---3--:R-:W-:Y:S02]  /*3c2a0*/  IMAD R33, R58, 0x4, R33 ;  /* 0x000000043a217824 */ /* 0x008fe400078e0221 */
[----:B------:R-:W-:Y:S01]  /*3c2b0*/  IMAD.IADD R36, R35, 0x1, -R36 ;  /* 0x0000000123247824 */ /* 0x000fe200078e0a24 */
[----:B------:R-:W-:-:S03]  /*3c2c0*/  LOP3.LUT R37, R37, 0x1ffffffe, RZ, 0xc0, !PT ;  /* 0x1ffffffe25257812 */ /* 0x000fc600078ec0ff */
[----:B------:R-:W-:Y:S02]  /*3c2d0*/  IMAD.U32 R36, R33, 0x10, R36 ;  /* 0x0000001021247824 */ /* 0x000fe400078e0024 */
[----:B------:R-:W-:-:S04]  /*3c2e0*/  IMAD.IADD R37, R38, 0x1, -R37 ;  /* 0x0000000126257824 */ /* 0x000fc800078e0a25 */
[----:B------:R-:W-:-:S04]  /*3c2f0*/  IMAD R36, R37, 0x8, R36 ;  /* 0x0000000825247824 */ /* 0x000fc800078e0224 */
[----:B------:R-:W-:-:S05]  /*3c300*/  @P1 IMAD.HI.U32 R59, R36, R59, RZ ;  /* 0x0000003b243b1227 */ /* 0x000fca00078e00ff */
[----:B------:R-:W-:Y:S01]  /*3c310*/  @P1 SHF.R.U32.HI R36, RZ, R60, R59 ;  /* 0x0000003cff241219 */ /* 0x000fe2000001163b */
[----:B------:R-:W-:Y:S01]  /*3c320*/  IMAD.SHL.U32 R38, R6, 0x40, RZ ;  /* 0x0000004006267824 */ /* 0x000fe200078e00ff */
[----:B------:R-:W-:Y:S01]  /*3c330*/  LOP3.LUT R33, R32, 0x7ffffffc, RZ, 0xc0, !PT ;  /* 0x7ffffffc20217812 */ /* 0x000fe200078ec0ff */
[-C--:B------:R-:W-:Y:S02]  /*3c340*/  FMUL.FTZ R28, R28, R56.reuse ;  /* 0x000000381c1c7220 */ /* 0x080fe40000410000 */
[----:B------:R-:W1:Y:S01]  /*3c350*/  SHFL.IDX PT, R37, R36, RZ, 0x1c1f ;  /* 0x001c1fff24257589 */ /* 0x000e6200000e0000 */
[----:B------:R-:W-:Y:S01]  /*3c360*/  IADD3 R6, -R38, 0x1, RZ ;  /* 0x0000000126067810 */ /* 0x000fe20007ffe1ff */
[-C--:B------:R-:W-:Y:S01]  /*3c370*/  FMUL.FTZ R13, R27, R56.reuse ;  /* 0x000000381b0d7220 */ /* 0x080fe20000410000 */
[----:B------:R3:W0:Y:S01]  /*3c380*/  MUFU.TANH R65, R28 ;  /* 0x0000001c00417308 */ /* 0x0006220000002400 */
        /* <DEDUP_REMOVED lines=22> */
[----:B------:R-:W3:Y:S01]  /*3c4f0*/  MUFU.TANH R15, R15 ;  /* 0x0000000f000f7308 */ /* 0x000ee20000002400 */
        /* <DEDUP_REMOVED lines=29> */
[----:B------:R-:W-:Y:S01]  /*3c6d0*/  IMAD.IADD R42, R32, 0x1, R35 ;  /* 0x00000001202a7824 */ /* 0x000fe200078e0223 */
[----:B-1----:R-:W-:Y:S01]  /*3c6e0*/  VIADDMNMX R35, R37, R61, R34, PT ;  /* 0x0000003d25237246 */ /* 0x002fe20003800122 */
        /* <DEDUP_REMOVED lines=19> */
.L_x_3566:
[----:B------:R-:W-:Y:S05]  /*3c820*/  BSYNC B3 ;  /* 0x0000000000037941 */ /* 0x000fea0003800000 */
.L_x_3565:
[----:B------:R-:W-:Y:S01]  /*3c830*/  LOP3.LUT R37, RZ, R37, RZ, 0x33, !PT ;  /* 0x00000025ff257212 */ /* 0x000fe200078e33ff */
[----:B------:R-:W-:Y:S06]  /*3c840*/  BRA `(.L_x_3567) ;  /* 0x0000000000287947 */ /* 0x000fec0003800000 */
.L_x_3564:
        /* <DEDUP_REMOVED lines=10> */
.L_x_3567:
[----:B------:R-:W-:Y:S05]  /*3c8f0*/  BSYNC B2 ;  /* 0x0000000000027941 */ /* 0x000fea0003800000 */
.L_x_3563:
[----:B------:R-:W-:-:S04]  /*3c900*/  IMAD R32, R10, R37, -R38 ;  /* 0x000000250a207224 */ /* 0x000fc800078e0a26 */
[----:B------:R-:W-:-:S05]  /*3c910*/  IMAD R37, R33, -0x2, R32 ;  /* 0xfffffffe21257824 */ /* 0x000fca00078e0220 */
[----:B------:R-:W-:Y:S02]  /*3c920*/  VIMNMX R6, R6, R37, !PT ;  /* 0x0000002506067248 */ /* 0x000fe40007fe0100 */
[----:B------:R-:W-:-:S07]  /*3c930*/  VIADDMNMX R35, R37, R10, R35, PT ;  /* 0x0000000a25237246 */ /* 0x000fce0003800123 */
.L_x_3562:
[----:B------:R-:W-:Y:S05]  /*3c940*/  BSYNC B1 ;  /* 0x0000000000017941 */ /* 0x000fea0003800000 */
.L_x_3561:
[C---:B------:R-:W-:Y:S01]  /*3c950*/  ISETP.GE.AND P1, PT, R63.reuse, 0x2, PT ;  /* 0x000000023f00780c */ /* 0x040fe20003f26270 */
[----:B------:R-:W-:Y:S01]  /*3c960*/  BSSY B1, `(.L_x_3568) ;  /* 0x0000072000017945 */ /* 0x000fe20003800000 */
[C---:B------:R-:W-:Y:S02]  /*3c970*/  ISETP.GE.AND P5, PT, R63.reuse, 0xa, PT ;  /* 0x0000000a3f00780c */ /* 0x040fe40003fa6270 */
[----:B------:R-:W-:Y:S02]  /*3c980*/  ISETP.GT.AND P3, PT, R6, 0x1, !P1 ;  /* 0x000000010600780c */ /* 0x000fe40004f64270 */
[----:B------:R-:W-:Y:S02]  /*3c990*/  ISETP.GE.AND P2, PT, R63, 0x9, PT ;  /* 0x000000093f00780c */ /* 0x000fe40003f46270 */
[----:B------:R-:W-:Y:S02]  /*3c9a0*/  ISETP.LT.OR P3, PT, R35, 0x2, P3 ;  /* 0x000000022300780c */ /* 0x000fe40001f61670 */
[----:B------:R-:W-:-:S02]  /*3c9b0*/  P2R R39, PR, RZ, 0x20 ;  /* 0x00000020ff277803 */ /* 0x000fc40000000000 */
[----:B0-----:R-:W-:Y:S02]  /*3c9c0*/  FSEL R43, R64, -INF , !P3 ;  /* 0xff800000402b7808 */ /* 0x001fe40005800000 */
[C---:B------:R-:W-:Y:S02]  /*3c9d0*/  ISETP.GT.AND P3, PT, R6.reuse, 0x9, !P5 ;  /* 0x000000090600780c */ /* 0x040fe40006f64270 */
[----:B------:R-:W-:Y:S02]  /*3c9e0*/  ISETP.GT.AND P4, PT, R6, 0x8, !P2 ;  /* 0x000000080600780c */ /* 0x000fe40005784270 */
        /* <DEDUP_REMOVED lines=63> */
[----:B------:R-:W-:-:S04]  /*3cde0*/  ISETP.GT.AND P6, PT, R6, 0x39, !P6 ;  /* 0x000000390600780c */ /* 0x000fc800077c4270 */
[----:B------:R-:W-:Y:S02]  /*3cdf0*/  ISETP.LT.OR P6, PT, R35, 0x3a, P6 ;  /* 0x0000003a2300780c */ /* 0x000fe400037c1670 */
[----:B------:R-:W0:Y:S02]  /*3ce00*/  SHFL.IDX PT, R35, R36, 0x1, 0x1c1f ;  /* 0x003c1f0024237f89 */ /* 0x000e2400000e0000 */
[----:B------:R-:W-:Y:S02]  /*3ce10*/  FSEL R53, R53, -INF , !P6 ;  /* 0xff80000035357808 */ /* 0x000fe40007000000 */
[----:B------:R-:W-:Y:S02]  /*3ce20*/  ISETP.GE.AND P6, PT, R10, 0x1, PT ;  /* 0x000000010a00780c */ /* 0x000fe40003fc6270 */
[----:B0-----:R-:W-:Y:S01]  /*3ce30*/  VIADDMNMX R15, R35, R61, R34, PT ;  /* 0x0000003d230f7246 */ /* 0x001fe20003800122 */
[----:B------:R-:W-:-:S10]  /*3ce40*/  IMAD.IADD R32, R42, 0x1, R35 ;  /* 0x000000012a207824 */ /* 0x000fd400078e0223 */
        /* <DEDUP_REMOVED lines=17> */
.L_x_3573:
[----:B------:R-:W-:Y:S05]  /*3cf60*/  BSYNC B3 ;  /* 0x0000000000037941 */ /* 0x000fea0003800000 */
.L_x_3572:
[----:B------:R-:W-:Y:S01]  /*3cf70*/  LOP3.LUT R11, RZ, R11, RZ, 0x33, !PT ;  /* 0x0000000bff0b7212 */ /* 0x000fe200078e33ff */
[----:B------:R-:W-:Y:S06]  /*3cf80*/  BRA `(.L_x_3574) ;  /* 0x0000000000287947 */ /* 0x000fec0003800000 */
.L_x_3571:
        /* <DEDUP_REMOVED lines=10> */
.L_x_3574:
[----:B------:R-:W-:Y:S05]  /*3d030*/  BSYNC B2 ;  /* 0x0000000000027941 */ /* 0x000fea0003800000 */
.L_x_3570:
[----:B------:R-:W-:-:S04]  /*3d040*/  IMAD R6, R10, R11, -R38 ;  /* 0x0000000b0a067224 */ /* 0x000fc800078e0a26 */
[----:B------:R-:W-:-:S05]  /*3d050*/  IMAD R33, R33, -0x2, R6 ;  /* 0xfffffffe21217824 */ /* 0x000fca00078e0206 */
[----:B------:R-:W-:Y:S02]  /*3d060*/  VIADDMNMX R15, R33, R10, R15, PT ;  /* 0x0000000a210f7246 */ /* 0x000fe4000380010f */
[----:B------:R-:W-:-:S07]  /*3d070*/  VIMNMX R32, R32, R33, !PT ;  /* 0x0000002120207248 */ /* 0x000fce0007fe0100 */
.L_x_3569:
[----:B------:R-:W-:Y:S05]  /*3d080*/  BSYNC B1 ;  /* 0x0000000000017941 */ /* 0x000fea0003800000 */
.L_x_3568:
        /* <DEDUP_REMOVED lines=53> */
[C---:B------:R-:W-:Y:S02]  /*3d3e0*/  ISETP.LT.OR P1, PT, R15.reuse, 0x29, P1 ;  /* 0x000000290f00780c */ /* 0x040fe40000f21670 */
        /* <DEDUP_REMOVED lines=74> */
[----:B------:R0:W-:Y:S01]  /*3d890*/  MUFU.EX2 R168, R6 ;  /* 0x0000000600a87308 */ /* 0x0001e20000000800 */
[-CC-:B------:R-:W-:Y:S01]  /*3d8a0*/  FFMA.FTZ R10, R10, R37.reuse, -R42.reuse ;  /* 0x000000250a0a7223 */ /* 0x180fe2000001082a */
[-CC-:B------:R-:W-:Y:S01]  /*3d8b0*/  FFMA.FTZ R13, R13, R37.reuse, -R42.reuse ;  /* 0x000000250d0d7223 */ /* 0x180fe2000001082a */
[-C--:B------:R-:W-:Y:S01]  /*3d8c0*/  FFMA.FTZ R20, R20, R37.reuse, -R42 ;  /* 0x0000002514147223 */ /* 0x080fe2000001082a */
[----:B------:R-:W-:-:S04]  /*3d8d0*/  FFMA.FTZ R35, R47, R37, -R36 ;  /* 0x000000252f237223 */ /* 0x000fc80000010824 */
[----:B------:R-:W-:Y:S01]  /*3d8e0*/  MUFU.EX2 R169, R10 ;  /* 0x0000000a00a97308 */ /* 0x000fe20000000800 */
[-C--:B------:R-:W-:Y:S01]  /*3d8f0*/  FFMA.FTZ R21, R21, R37.reuse, -R42 ;  /* 0x0000002515157223 */ /* 0x080fe2000001082a */
[----:B------:R-:W-:-:S06]  /*3d900*/  FFMA.FTZ R38, R67, R37, -R36 ;  /* 0x0000002543267223 */ /* 0x000fcc0000010824 */
[----:B------:R-:W1:Y:S01]  /*3d910*/  MUFU.EX2 R48, R13 ;  /* 0x0000000d00307308 */ /* 0x000e620000000800 */
[-C--:B------:R-:W-:Y:S01]  /*3d920*/  FFMA.FTZ R24, R24, R37.reuse, -R42 ;  /* 0x0000002518187223 */ /* 0x080fe2000001082a */
[----:B------:R-:W-:-:S06]  /*3d930*/  FFMA.FTZ R39, R57, R37, -R36 ;  /* 0x0000002539277223 */ /* 0x000fcc0000010824 */
[----:B------:R-:W-:Y:S01]  /*3d940*/  MUFU.EX2 R34, R34 ;  /* 0x0000002200227308 */ /* 0x000fe20000000800 */
[-C--:B0-----:R-:W-:Y:S01]  /*3d950*/  FFMA.FTZ R6, R69, R37.reuse, -R36 ;  /* 0x0000002545067223 */ /* 0x081fe20000010824 */
[----:B------:R-:W-:-:S06]  /*3d960*/  FFMA.FTZ R25, R25, R37, -R42 ;  /* 0x0000002519197223 */ /* 0x000fcc000001082a */
[----:B------:R-:W0:Y:S01]  /*3d970*/  MUFU.EX2 R20, R20 ;  /* 0x0000001400147308 */ /* 0x000e220000000800 */
[----:B------:R-:W-:-:S07]  /*3d980*/  FFMA.FTZ R26, R26, R37, -R42 ;  /* 0x000000251a1a7223 */ /* 0x000fce000001082a */
[----:B------:R-:W-:Y:S08]  /*3d990*/  MUFU.EX2 R35, R35 ;  /* 0x0000002300237308 */ /* 0x000ff00000000800 */
[----:B------:R-:W2:Y:S01]  /*3d9a0*/  MUFU.EX2 R21, R21 ;  /* 0x0000001500157308 */ /* 0x000ea20000000800 */
[----:B-1----:R-:W-:-:S07]  /*3d9b0*/  FADD.FTZ R13, R169, R48 ;  /* 0x00000030a90d7221 */ /* 0x002fce0000010000 */
[----:B------:R-:W1:Y:S08]  /*3d9c0*/  MUFU.EX2 R38, R38 ;  /* 0x0000002600267308 */ /* 0x000e700000000800 */
[----:B------:R-:W3:Y:S01]  /*3d9d0*/  MUFU.EX2 R24, R24 ;  /* 0x0000001800187308 */ /* 0x000ee20000000800 */
[----:B------:R-:W-:-:S07]  /*3d9e0*/  FFMA.FTZ R28, R28, R37, -R42 ;  /* 0x000000251c1c7223 */ /* 0x000fce000001082a */
[----:B------:R4:W-:Y:S01]  /*3d9f0*/  MUFU.EX2 R174, R6 ;  /* 0x0000000600ae7308 */ /* 0x0009e20000000800 */
[----:B------:R-:W-:Y:S01]  /*3da00*/  FFMA.FTZ R40, R71, R37, -R36 ;  /* 0x0000002547287223 */ /* 0x000fe20000010824 */
[----:B0-----:R-:W-:-:S06]  /*3da10*/  FADD.FTZ R10, R20, R13 ;  /* 0x0000000d140a7221 */ /* 0x001fcc0000010000 */
[----:B------:R-:W0:Y:S01]  /*3da20*/  MUFU.EX2 R39, R39 ;  /* 0x0000002700277308 */ /* 0x000e220000000800 */
[----:B----4-:R-:W-:-:S07]  /*3da30*/  FFMA.FTZ R6, R77, R37, -R36 ;  /* 0x000000254d067223 */ /* 0x010fce0000010824 */
[----:B------:R4:W-:Y:S01]  /*3da40*/  MUFU.EX2 R47, R7 ;  /* 0x00000007002f7308 */ /* 0x0009e20000000800 */
[----:B------:R-:W-:-:S07]  /*3da50*/  FFMA.FTZ R30, R30, R37, -R42 ;  /* 0x000000251e1e7223 */ /* 0x000fce000001082a */
[----:B------:R-:W5:Y:S01]  /*3da60*/  MUFU.EX2 R25, R25 ;  /* 0x0000001900197308 */ /* 0x000f620000000800 */
[----:B----4-:R-:W-:Y:S01]  /*3da70*/  FADD.FTZ R7, R168, R33 ;  /* 0x00000021a8077221 */ /* 0x010fe20000010000 */
[----:B--2---:R-:W-:-:S06]  /*3da80*/  FADD.FTZ R13, R21, R10 ;  /* 0x0000000a150d7221 */ /* 0x004fcc0000010000 */
[----:B------:R2:W-:Y:S01]  /*3da90*/  MUFU.EX2 R180, R6 ;  /* 0x0000000600b47308 */ /* 0x0005e20000000800 */
[----:B------:R-:W-:-:S07]  /*3daa0*/  FFMA.FTZ R31, R31, R37, -R42 ;  /* 0x000000251f1f7223 */ /* 0x000fce000001082a */
[----:B------:R-:W4:Y:S01]  /*3dab0*/  MUFU.EX2 R26, R26 ;  /* 0x0000001a001a7308 */ /* 0x000f220000000800 */
[----:B--2---:R-:W-:-:S04]  /*3dac0*/  FADD.FTZ R6, R34, R7 ;  /* 0x0000000722067221 */ /* 0x004fc80000010000 */
[----:B------:R-:W-:-:S03]  /*3dad0*/  FADD.FTZ R7, R35, R6 ;  /* 0x0000000623077221 */ /* 0x000fc60000010000 */
[----:B------:R-:W2:Y:S01]  /*3dae0*/  MUFU.EX2 R175, R28 ;  /* 0x0000001c00af7308 */ /* 0x000ea20000000800 */
[----:B-1----:R-:W-:Y:S01]  /*3daf0*/  FADD.FTZ R6, R38, R7 ;  /* 0x0000000726067221 */ /* 0x002fe20000010000 */
[-C--:B------:R-:W-:Y:S01]  /*3db00*/  FFMA.FTZ R44, R75, R37.reuse, -R36 ;  /* 0x000000254b2c7223 */ /* 0x080fe20000010824 */
[----:B---3--:R-:W-:Y:S01]  /*3db10*/  FADD.FTZ R10, R24, R13 ;  /* 0x0000000d180a7221 */ /* 0x008fe20000010000 */
[----:B------:R-:W-:-:S04]  /*3db20*/  FFMA.FTZ R27, R27, R37, -R42 ;  /* 0x000000251b1b7223 */ /* 0x000fc8000001082a */
[----:B------:R-:W1:Y:S01]  /*3db30*/  MUFU.EX2 R40, R40 ;  /* 0x0000002800287308 */ /* 0x000e620000000800 */
[----:B0-----:R-:W-:Y:S01]  /*3db40*/  FADD.FTZ R7, R39, R6 ;  /* 0x0000000627077221 */ /* 0x001fe20000010000 */
[----:B------:R-:W-:Y:S01]  /*3db50*/  FFMA.FTZ R45, R45, R37, -R36 ;  /* 0x000000252d2d7223 */ /* 0x000fe20000010824 */
[----:B-----5:R-:W-:-:S05]  /*3db60*/  FADD.FTZ R13, R25, R10 ;  /* 0x0000000a190d7221 */ /* 0x020fca0000010000 */
[----:B------:R-:W0:Y:S01]  /*3db70*/  MUFU.EX2 R30, R30 ;  /* 0x0000001e001e7308 */ /* 0x000e220000000800 */
[----:B------:R-:W-:Y:S01]  /*3db80*/  FFMA.FTZ R29, R29, R37, -R42 ;  /* 0x000000251d1d7223 */ /* 0x000fe2000001082a */
[----:B------:R-:W-:Y:S01]  /*3db90*/  FADD.FTZ R6, R174, R7 ;  /* 0x00000007ae067221 */ /* 0x000fe20000010000 */
[----:B----4-:R-:W-:-:S05]  /*3dba0*/  FADD.FTZ R10, R26, R13 ;  /* 0x0000000d1a0a7221 */ /* 0x010fca0000010000 */
[----:B------:R-:W3:Y:S01]  /*3dbb0*/  MUFU.EX2 R31, R31 ;  /* 0x0000001f001f7308 */ /* 0x000ee20000000800 */
[----:B------:R-:W-:Y:S01]  /*3dbc0*/  FFMA.FTZ R11, R11, R37, -R42 ;  /* 0x000000250b0b7223 */ /* 0x000fe2000001082a */
[----:B------:R-:W-:-:S06]  /*3dbd0*/  FADD.FTZ R7, R41, R6 ;  /* 0x0000000629077221 */ /* 0x000fcc0000010000 */
[----:B------:R-:W4:Y:S01]  /*3dbe0*/  MUFU.EX2 R44, R44 ;  /* 0x0000002c002c7308 */ /* 0x000f220000000800 */
[----:B------:R-:W-:Y:S01]  /*3dbf0*/  FFMA.FTZ R46, R79, R37, -R36 ;  /* 0x000000254f2e7223 */ /* 0x000fe20000010824 */
[----:B--2---:R-:W-:-:S06]  /*3dc00*/  FADD.FTZ R13, R175, R10 ;  /* 0x0000000aaf0d7221 */ /* 0x004fcc0000010000 */
[----:B------:R-:W2:Y:S01]  /*3dc10*/  MUFU.EX2 R27, R27 ;  /* 0x0000001b001b7308 */ /* 0x000ea20000000800 */
[-C--:B------:R-:W-:Y:S01]  /*3dc20*/  FFMA.FTZ R36, R53, R37.reuse, -R36 ;  /* 0x0000002535247223 */ /* 0x080fe20000010824 */
[----:B------:R-:W-:Y:S01]  /*3dc30*/  FFMA.FTZ R14, R14, R37, -R42 ;  /* 0x000000250e0e7223 */ /* 0x000fe2000001082a */
[----:B-1----:R-:W-:-:S05]  /*3dc40*/  FADD.FTZ R6, R40, R7 ;  /* 0x0000000728067221 */ /* 0x002fca0000010000 */
[----:B------:R-:W1:Y:S01]  /*3dc50*/  MUFU.EX2 R45, R45 ;  /* 0x0000002d002d7308 */ /* 0x000e620000000800 */
[----:B0-----:R-:W-:-:S07]  /*3dc60*/  FADD.FTZ R10, R30, R13 ;  /* 0x0000000d1e0a7221 */ /* 0x001fce0000010000 */
[----:B------:R-:W0:Y:S01]  /*3dc70*/  MUFU.EX2 R28, R29 ;  /* 0x0000001d001c7308 */ /* 0x000e220000000800 */
[----:B------:R-:W-:Y:S01]  /*3dc80*/  FFMA.FTZ R15, R15, R37, -R42 ;  /* 0x000000250f0f7223 */ /* 0x000fe2000001082a */
[----:B------:R-:W-:Y:S01]  /*3dc90*/  FADD.FTZ R7, R43, R6 ;  /* 0x000000062b077221 */ /* 0x000fe20000010000 */
[----:B---3--:R-:W-:-:S05]  /*3dca0*/  FADD.FTZ R10, R31, R10 ;  /* 0x0000000a1f0a7221 */ /* 0x008fca0000010000 */
[----:B------:R1:W3:Y:S01]  /*3dcb0*/  MUFU.EX2 R181, R11 ;  /* 0x0000000b00b57308 */ /* 0x0002e20000000800 */
[----:B------:R-:W-:Y:S01]  /*3dcc0*/  FFMA.FTZ R32, R32, R37, -R42 ;  /* 0x0000002520207223 */ /* 0x000fe2000001082a */
[----:B----4-:R-:W-:-:S06]  /*3dcd0*/  FADD.FTZ R6, R44, R7 ;  /* 0x000000072c067221 */ /* 0x010fcc0000010000 */
[----:B------:R-:W-:Y:S01]  /*3dce0*/  MUFU.EX2 R49, R36 ;  /* 0x0000002400317308 */ /* 0x000fe20000000800 */
[----:B--2---:R-:W-:-:S07]  /*3dcf0*/  FADD.FTZ R7, R27, R10 ;  /* 0x0000000a1b077221 */ /* 0x004fce0000010000 */
[----:B------:R-:W2:Y:S01]  /*3dd00*/  MUFU.EX2 R36, R14 ;  /* 0x0000000e00247308 */ /* 0x000ea20000000800 */
[----:B-1----:R-:W-:Y:S01]  /*3dd10*/  FADD.FTZ R11, R45, R6 ;  /* 0x000000062d0b7221 */ /* 0x002fe20000010000 */
[----:B0-----:R-:W-:-:S06]  /*3dd20*/  FADD.FTZ R6, R28, R7 ;  /* 0x000000071c067221 */ /* 0x001fcc0000010000 */
[----:B------:R-:W0:Y:S08]  /*3dd30*/  MUFU.EX2 R46, R46 ;  /* 0x0000002e002e7308 */ /* 0x000e300000000800 */
[----:B------:R-:W1:Y:S01]  /*3dd40*/  MUFU.EX2 R183, R15 ;  /* 0x0000000f00b77308 */ /* 0x000e620000000800 */
[----:B------:R-:W-:Y:S01]  /*3dd50*/  FADD.FTZ R10, R180, R11 ;  /* 0x0000000bb40a7221 */ /* 0x000fe20000010000 */
[----:B---3--:R-:W-:-:S06]  /*3dd60*/  FADD.FTZ R7, R181, R6 ;  /* 0x00000006b5077221 */ /* 0x008fcc0000010000 */
[----:B------:R-:W3:Y:S01]  /*3dd70*/  MUFU.EX2 R32, R32 ;  /* 0x0000002000207308 */ /* 0x000ee20000000800 */
[----:B------:R-:W-:Y:S01]  /*3dd80*/  FADD.FTZ R11, R47, R10 ;  /* 0x0000000a2f0b7221 */ /* 0x000fe20000010000 */
[----:B--2---:R-:W-:-:S03]  /*3dd90*/  FADD.FTZ R6, R36, R7 ;  /* 0x0000000724067221 */ /* 0x004fc60000010000 */
[----:B0-----:R-:W-:Y:S01]  /*3dda0*/  FADD.FTZ R10, R46, R11 ;  /* 0x0000000b2e0a7221 */ /* 0x001fe20000010000 */
[----:B-1----:R-:W-:-:S03]  /*3ddb0*/  FADD.FTZ R7, R183, R6 ;  /* 0x00000006b7077221 */ /* 0x002fc60000010000 */
[----:B------:R-:W-:Y:S01]  /*3ddc0*/  FADD.FTZ R13, R49, R10 ;  /* 0x0000000a310d7221 */ /* 0x000fe20000010000 */
[----:B---3--:R-:W-:-:S04]  /*3ddd0*/  FADD.FTZ R29, R32, R7 ;  /* 0x00000007201d7221 */ /* 0x008fc80000010000 */
        /* <DEDUP_REMOVED lines=2663> */
.L_x_3575:
[----:B0-----:R-:W-:-:S04]  /*48450*/  IMAD.MOV.U32 R13, RZ, RZ, 0x0 ;  /* 0x00000000ff0d7424 */ /* 0x001fc800078e00ff */
[----:B-1----:R-:W-:Y:S05]  /*48460*/  RET.REL.NODEC R12 `(_ZN7cutlass13device_kernelIN5flash11enable_sm90INS1_16FlashAttnFwdSm90INS1_25CollectiveMainloopFwdSm90ILi2EN4cute5tupleIJNS5_1CILi1EEES8_S8_EEENS6_IJNS7_ILi64EEESA_SA_EEELi512ENS_10bfloat16_tEfNS_4arch4Sm90ELb0ELb1ELb1ELb1ELb0ELb0ELb1ELb0ELb0ELb1ELb0ELb0EEENS1_21CollectiveEpilogueFwdINS6_IJSA_NS7_ILi512EEESA_EEES9_SC_SE_Li256ELb1ELb1ELb0ELb0EEENS1_36VarlenDynamicPersistentTileSchedulerILi64ELi64ELi256ELi128ELb0ELb1ELb1ELb1ELb0ELb1EEEEEEEEEvNT_6ParamsE) ;  /* 0xfffffb780ce47950 */ /* 0x002fea0003c3ffff */
.L_x_3551:
[----:B0-----:R0:W1:Y:S02]  /*48470*/  SYNCS.PHASECHK.TRANS64.TRYWAIT P0, [R13+URZ], R20 ;  /* 0x000000140d0075a7 */ /* 0x001064000800017f */
[----:B-1----:R-:W-:Y:S05]  /*48480*/  @!P0 NANOSLEEP.SYNCS 0x989680 ;  /* 0x009896800000895d */ /* 0x002fea0003900000 */
[----:B------:R-:W1:Y:S02]  /*48490*/  @!P0 SYNCS.PHASECHK.TRANS64 P0, [R13+URZ], R20 ;  /* 0x000000140d0085a7 */ /* 0x000e64000800007f */
[----:B-1----:R-:W-:Y:S05]  /*484a0*/  @!P0 BRA `(.L_x_3551) ;  /* 0xfffffffc00f08947 */ /* 0x002fea000383ffff */
[----:B------:R-:W-:Y:S05]  /*484b0*/  BRA `(.L_x_3550) ;  /* 0xffffff0c000c7947 */ /* 0x000fea000383ffff */
.L_x_3553:
[----:B0-----:R0:W1:Y:S02]  /*484c0*/  SYNCS.PHASECHK.TRANS64.TRYWAIT P0, [R10+URZ+0x38810], R13 ;  /* 0x0388100d0a0075a7 */ /* 0x001064000800017f */
[----:B-1----:R-:W-:Y:S05]  /*484d0*/  @!P0 NANOSLEEP.SYNCS 0x989680 ;  /* 0x009896800000895d */ /* 0x002fea0003900000 */
[----:B------:R-:W1:Y:S02]  /*484e0*/  @!P0 SYNCS.PHASECHK.TRANS64 P0, [R10+URZ+0x38810], R13 ;  /* 0x0388100d0a0085a7 */ /* 0x000e64000800007f */
[----:B-1----:R-:W-:Y:S05]  /*484f0*/  @!P0 BRA `(.L_x_3553) ;  /* 0xfffffffc00f08947 */ /* 0x002fea000383ffff */
[----:B------:R-:W-:Y:S05]  /*48500*/  BRA `(.L_x_3576) ;  /* 0xffffff1000607947 */ /* 0x000fea000383ffff */
.L_x_3560:
[----:B0-----:R0:W1:Y:S02]  /*48510*/  SYNCS.PHASECHK.TRANS64.TRYWAIT P0, [R20+URZ], R21 ;  /* 0x00000015140075a7 */ /* 0x001064000800017f */
[----:B-1----:R-:W-:Y:S05]  /*48520*/  @!P0 NANOSLEEP.SYNCS 0x989680 ;  /* 0x009896800000895d */ /* 0x002fea0003900000 */
[----:B------:R-:W1:Y:S02]  /*48530*/  @!P0 SYNCS.PHASECHK.TRANS64 P0, [R20+URZ], R21 ;  /* 0x00000015140085a7 */ /* 0x000e64000800007f */
[----:B-1----:R-:W-:Y:S05]  /*48540*/  @!P0 BRA `(.L_x_3560) ;  /* 0xfffffffc00f08947 */ /* 0x002fea000383ffff */
[----:B------:R-:W-:Y:S05]  /*48550*/  BRA `(.L_x_3559) ;  /* 0xffffff1000fc7947 */ /* 0x000fea000383ffff */
.L_x_3577:
        /* <DEDUP_REMOVED lines=10> */
.L_x_6030:


//--------------------- .text._ZN7cutlass13device_kernelIN5flash11enable_sm90INS1_16FlashAttnFwdSm90INS1_25CollectiveMainloopFwdSm90ILi2EN4cute5tupleIJNS5_1CILi1EEES8_S8_EEENS6_IJNS7_ILi64EEESA_SA_EEELi512ENS_10bfloat16_tEfNS_4arch4Sm90ELb0ELb1ELb1ELb1ELb0ELb1ELb1ELb0ELb0ELb1ELb0ELb0EEENS1_21CollectiveEpilogueFwdINS6_IJSA_NS7_ILi512EEESA_EEES9_SC_SE_Li256ELb1ELb1ELb0ELb0EEENS1_36VarlenDynamicPersistentTileSchedulerILi64ELi64ELi256ELi128ELb0ELb1ELb1ELb1ELb0ELb1EEEEEEEEEvNT_6ParamsE --------------------------
	.section	.text._ZN7cutlass13device_kernelIN5flash11enable_sm90INS1_16FlashAttnFwdSm90INS1_25CollectiveMainloopFwdSm90ILi2EN4cute5tupleIJNS5_1CILi1EEES8_S8_EEENS6_IJNS7_ILi64EEESA_SA_EEELi512ENS_10bfloat16_tEfNS_4arch4Sm90ELb0ELb1ELb1ELb1ELb0ELb1ELb1ELb0ELb0ELb1ELb0ELb0EEENS1_21CollectiveEpilogueFwdINS6_IJSA_NS7_ILi512EEESA_EEES9_SC_SE_Li256ELb1ELb1ELb0ELb0EEENS1_36VarlenDynamicPersistentTileSchedulerILi64ELi64ELi256ELi128ELb0ELb1ELb1ELb1ELb0ELb1EEEEEEEEEvNT_6ParamsE,"ax",@progbits
	.align	128
.text._ZN7cutlass13device_kernelIN5flash11enable_sm90INS1_16FlashAttnFwdSm90INS1_25CollectiveMainloopFwdSm90ILi2EN4cute5tupleIJNS5_1CILi1EEES8_S8_EEENS6_IJNS7_ILi64EEESA_SA_EEELi512ENS_10bfloat16_tEfNS_4arch4Sm90ELb0ELb1ELb1ELb1ELb0ELb1ELb1ELb0ELb0ELb1ELb0ELb0EEENS1_21CollectiveEpilogueFwdINS6_IJSA_NS7_ILi512EEESA_EEES9_SC_SE_Li256ELb1ELb1ELb0ELb0EEENS1_36VarlenDynamicPersistentTileSchedulerILi64ELi64ELi256ELi128ELb0ELb1ELb1ELb1ELb0ELb1EEEEEEEEEvNT_6ParamsE:
        .type           _ZN7cutlass13device_kernelIN5flash11enable_sm90INS1_16FlashAttnFwdSm90INS1_25CollectiveMainloopFwdSm90ILi2EN4cute5tupleIJNS5_1CILi1EEES8_S8_EEENS6_IJNS7_ILi64EEESA_SA_EEELi512ENS_10bfloat16_tEfNS_4arch4Sm90ELb0ELb1ELb1ELb1ELb0ELb1ELb1ELb0ELb0ELb1ELb0ELb0EEENS1_21CollectiveEpilogueFwdINS6_IJSA_NS7_ILi512EEESA_EEES9_SC_SE_Li256ELb1ELb1ELb0ELb0EEENS1_36VarlenDynamicPersistentTileSchedulerILi64ELi64ELi256ELi128ELb0ELb1ELb1ELb1ELb0ELb1EEEEEEEEEvNT_6ParamsE,@function
        .size           _ZN7cutlass13device_kernelIN5flash11enable_sm90INS1_16FlashAttnFwdSm90INS1_25CollectiveMainloopFwdSm90ILi2EN4cute5tupleIJNS5_1CILi1EEES8_S8_EEENS6_IJNS7_ILi64EEESA_SA_EEELi512ENS_10bfloat16_tEfNS_4arch4Sm90ELb0ELb1ELb1ELb1ELb0ELb1ELb1ELb0ELb0ELb1ELb0ELb0EEENS1_21CollectiveEpilogueFwdINS6_IJSA_NS7_ILi512EEESA_EEES9_SC_SE_Li256ELb1ELb1ELb0ELb0EEENS1_36VarlenDynamicPersistentTileSchedulerILi64ELi64ELi256ELi128ELb0ELb1ELb1ELb1ELb0ELb1EEEEEEEEEvNT_6ParamsE,(.L_x_6032 - _ZN7cutlass13device_kernelIN5flash11enable_sm90INS1_16FlashAttnFwdSm90INS1_25CollectiveMainloopFwdSm90ILi2EN4cute5tupleIJNS5_1CILi1EEES8_S8_EEENS6_IJNS7_ILi64EEESA_SA_EEELi512ENS_10bfloat16_tEfNS_4arch4Sm90ELb0ELb1ELb1ELb1ELb0ELb1ELb1ELb0ELb0ELb1ELb0ELb0EEENS1_21CollectiveEpilogueFwdINS6_IJSA_NS7_ILi512EEESA_EEES9_SC_SE_Li256ELb1ELb1ELb0ELb0EEENS1_36VarlenDynamicPersistentTileSchedulerILi64ELi64ELi256ELi128ELb0ELb1ELb1ELb1ELb0ELb1EEEEEEEEEvNT_6ParamsE)
        .other          _ZN7cutlass13device_kernelIN5flash11enable_sm90INS1_16FlashAttnFwdSm90INS1_25CollectiveMainloopFwdSm90ILi2EN4cute5tupleIJNS5_1CILi1EEES8_S8_EEENS6_IJNS7_ILi64EEESA_SA_EEELi512ENS_10bfloat16_tEfNS_4arch4Sm90ELb0ELb1ELb1ELb1ELb0ELb1ELb1ELb0ELb0ELb1ELb0ELb0EEENS1_21CollectiveEpilogueFwdINS6_IJSA_NS7_ILi512EEESA_EEES9_SC_SE_Li256ELb1ELb1ELb0ELb0EEENS1_36VarlenDynamicPersistentTileSchedulerILi64ELi64ELi256ELi128ELb0ELb1ELb1ELb1ELb0ELb1EEEEEEEEEvNT_6ParamsE,@"STO_CUDA_ENTRY STV_DEFAULT"
_ZN7cutlass13device_kernelIN5flash11enable_sm90INS1_16FlashAttnFwdSm90INS1_25CollectiveMainloopFwdSm90ILi2EN4cute5tupleIJNS5_1CILi1EEES8_S8_EEENS6_IJNS7_ILi64EEESA_SA_EEELi512ENS_10bfloat16_tEfNS_4arch4Sm90ELb0ELb1ELb1ELb1ELb0ELb1ELb1ELb0ELb0ELb1ELb0ELb0EEENS1_21CollectiveEpilogueFwdINS6_IJSA_NS7_ILi512EEESA_EEES9_SC_SE_Li256ELb1ELb1ELb0ELb0EEENS1_36VarlenDynamicPersistentTileSchedulerILi64ELi64ELi256ELi128ELb0ELb1ELb1ELb1ELb0ELb1EEEEEEEEEvNT_6ParamsE:
[----:B------:R-:W0:Y:S02]  /*0000*/  LDC R1, c[0x0][0x28] ;  /* 0x00000a00ff017b82 */ /* 0x000e240000000800 */
[----:B0-----:R-:W-:-:S05]  /*0010*/  VIADD R1, R1, 0xfffffb50 ;  /* 0xfffffb5001017836 */ /* 0x001fca0000000000 */
[----:B------:R-:W-:Y:S01]  /*0020*/  R2UR UR4, R1 ;  /* 0x00000000010472ca */ /* 0x000fe200000e0000 */
[----:B------:R-:W0:Y:S01]  /*0030*/  S2R R3, SR_TID.X ;  /* 0x0000000000037919 */ /* 0x000e220000002100 */
[----:B------:R-:W-:Y:S01]  /*0040*/  ELECT P0, URZ, PT ;  /* 0x00000000003f782f */ /* 0x000fe20003800000 */
[----:B------:R-:W-:Y:S01]  /*0050*/  BSSY B0, `(.L_x_3578) ;  /* 0x0000018000007945 */ /* 0x000fe20003800000 */
[----:B------:R-:W-:Y:S01]  /*0060*/  ULDC UR37, c[0x0][0x20] ;  /* 0x0000080000257ab9 */ /* 0x000fe20000000800 */
[----:B------:R-:W-:-:S08]  /*0070*/  ULDC UR36, c[0x0][0x24] ;  /* 0x0000090000247ab9 */ /* 0x000fd00000000800 */
[----:B------:R-:W-:-:S04]  /*0080*/  UIADD3 UR37, UP0, UR4, UR37, URZ ;  /* 0x0000002504257290 */ /* 0x000fc8000ff1e03f */
[----:B------:R-:W-:Y:S01]  /*0090*/  UIADD3.X UR36, URZ, UR36, URZ, UP0, !UPT ;  /* 0x000000243f247290 */ /* 0x000fe200087fe43f */
[--C-:B0-----:R-:W-:Y:S02]  /*00a0*/  SHF.R.U32.HI R0, RZ, 0x5, R3.reuse ;  /* 0x00000005ff007819 */ /* 0x101fe40000011603 */
[----:B------:R-:W-:-:S03]  /*00b0*/  SHF.R.U32.HI R3, RZ, 0x7, R3 ;  /* 0x00000007ff037819 */ /* 0x000fc60000011603 */
        /* <DEDUP_REMOVED lines=17> */
.L_x_3579:
[----:B------:R-:W-:Y:S05]  /*01d0*/  BSYNC B0 ;  /* 0x0000000000007941 */ /* 0x000fea0003800000 */
.L_x_3578:
        /* <DEDUP_REMOVED lines=21> */
[----:B0-----:R0:W1:Y:S01]  /*0330*/  @UP1 SYNCS.EXCH.64 URZ, [UR8+0x38800], UR4 ;  /* 0x03880004083f15b2 */ /* 0x0010620008000100 */
[----:B------:R0:W2:Y:S04]  /*0340*/  @UP2 SYNCS.EXCH.64 URZ, [UR8+0x38810], UR4 ;  /* 0x03881004083f25b2 */ /* 0x0000a80008000100 */
[----:B------:R0:W3:Y:S01]  /*0350*/  @UP3 SYNCS.EXCH.64 URZ, [UR8+0x38820], UR6 ;  /* 0x03882006083f35b2 */ /* 0x0000e20008000100 */
        /* <DEDUP_REMOVED lines=14> */
[----:B----4-:R-:W-:Y:S01]  /*0440*/  NOP ;  /* 0x0000000000007918 */ /* 0x010fe20000000000 */
.L_x_3580:
[----:B------:R-:W4:Y:S01]  /*0450*/  SHFL.IDX PT, R2, R0, RZ, 0x1f ;  /* 0x00001fff00027589 */ /* 0x000f2200000e0000 */
[----:B------:R-:W-:Y:S01]  /*0460*/  NOP ;  /* 0x0000000000007918 */ /* 0x000fe20000000000 */
[----:B----4-:R-:W-:-:S13]  /*0470*/  ISETP.NE.AND P0, PT, R2, RZ, PT ;  /* 0x000000ff0200720c */ /* 0x010fda0003f05270 */
        /* <DEDUP_REMOVED lines=18> */
[----:B----4-:R-:W-:Y:S01]  /*05a0*/  NOP ;  /* 0x0000000000007918 */ /* 0x010fe20000000000 */
.L_x_3581:
[----:B------:R-:W4:Y:S01]  /*05b0*/  SHFL.IDX PT, R2, R0, RZ, 0x1f ;  /* 0x00001fff00027589 */ /* 0x000f2200000e0000 */
[----:B------:R-:W-:Y:S01]  /*05c0*/  NOP ;  /* 0x0000000000007918 */ /* 0x000fe20000000000 */
[----:B----4-:R-:W-:-:S13]  /*05d0*/  ISETP.NE.AND P0, PT, R2, RZ, PT ;  /* 0x000000ff0200720c */ /* 0x010fda0003f05270 */
        /* <DEDUP_REMOVED lines=15> */
.L_x_3582:
        /* <DEDUP_REMOVED lines=22> */
.L_x_3583:
        /* <DEDUP_REMOVED lines=22> */
.L_x_3584:
[----:B------:R-:W-:Y:S01]  /*0990*/  PLOP3.LUT P0, PT, PT, PT, UP0, 0x80, 0x0 ;  /* 0x000000000000781c */ /* 0x000fe20003f0f008 */
[----:B------:R-:W-:Y:S01]  /*09a0*/  UMOV UR38, 0x1 ;  /* 0x0000000100267882 */ /* 0x000fe20000000000 */
[----:B------:R-:W-:Y:S01]  /*09b0*/  NOP ;  /* 0x0000000000007918 */ /* 0x000fe20000000000 */
[----:B------:R-:W-:Y:S01]  /*09c0*/  USEL UR38, UR38, 0x2, !UP0 ;  /* 0x0000000226267887 */ /* 0x000fe2000c000000 */
[----:B------:R-:W-:Y:S01]  /*09d0*/  BSSY B9, `(.L_x_3585) ;  /* 0x0003e2f000097945 */ /* 0x000fe20003800000 */
[----:B------:R-:W-:Y:S01]  /*09e0*/  ULDC.64 UR44, c[0x0][0x208] ;  /* 0x00008200002c7ab9 */ /* 0x000fe20000000a00 */
[----:B------:R-:W-:Y:S02]  /*09f0*/  IMAD.U32 R16, RZ, RZ, UR37 ;  /* 0x00000025ff107e24 */ /* 0x000fe4000f8e00ff */
[----:B------:R-:W-:Y:S01]  /*0a00*/  IMAD.U32 R17, RZ, RZ, UR36 ;  /* 0x00000024ff117e24 */ /* 0x000fe2000f8e00ff */
[----:B0123--:R-:W-:Y:S06]  /*0a10*/  BAR.SYNC.DEFER_BLOCKING 0x0 ;  /* 0x0000000000007b1d */ /* 0x00ffec0000010000 */
[----:B------:R-:W-:Y:S05]  /*0a20*/  @!P0 BRA `(.L_x_3586) ;  /* 0x0000033c007c8947 */ /* 0x000fea0003800000 */
.L_x_3587:
[----:B------:R-:W-:-:S08]  /*0a30*/  NOP ;  /* 0x0000000000007918 */ /* 0x000fd00000000000 */
[----:B------:R-:W0:Y:S02]  /*0a40*/  USETMAXREG.TRY_ALLOC.CTAPOOL UP0, 0xf0 ;  /* 0x000000f0000079c8 */ /* 0x000e240008000600 */
[----:B0-----:R-:W-:-:S13]  /*0a50*/  PLOP3.LUT P0, PT, PT, PT, UP0, 0x80, 0x0 ;  /* 0x000000000000781c */ /* 0x001fda0003f0f008 */
[----:B------:R-:W-:Y:S05]  /*0a60*/  @!P0 BRA `(.L_x_3587) ;  /* 0xfffffffc00f08947 */ /* 0x000fea000383ffff */
[----:B------:R-:W0:Y:S01]  /*0a70*/  S2R R0, SR_TID.X ;  /* 0x0000000000007919 */ /* 0x000e220000002100 */
[----:B------:R-:W1:Y:S01]  /*0a80*/  S2UR UR5, SR_CgaCtaId ;  /* 0x00000000000579c3 */ /* 0x000e620000008800 */
[----:B------:R-:W-:Y:S01]  /*0a90*/  UMOV UR4, 0x400 ;  /* 0x0000040000047882 */ /* 0x000fe20000000000 */
[----:B------:R-:W-:Y:S04]  /*0aa0*/  STL.64 [R1+0x1e8], RZ ;  /* 0x0001e8ff01007387 */ /* 0x000fe80000100a00 */
[----:B------:R-:W-:Y:S04]  /*0ab0*/  STL [R1+0x1f0], RZ ;  /* 0x0001f0ff01007387 */ /* 0x000fe80000100800 */
[----:B------:R-:W-:Y:S01]  /*0ac0*/  STL [R1+0x1f4], RZ ;  /* 0x0001f4ff01007387 */ /* 0x000fe20000100800 */
[----:B-1----:R-:W-:-:S06]  /*0ad0*/  ULEA UR4, UR5, UR4, 0x18 ;  /* 0x0000000405047291 */ /* 0x002fcc000f8ec03f */
[----:B------:R-:W-:Y:S01]  /*0ae0*/  IMAD.U32 R2, RZ, RZ, UR4 ;  /* 0x00000004ff027e24 */ /* 0x000fe2000f8e00ff */
[----:B0-----:R-:W-:Y:S01]  /*0af0*/  SHF.R.U32.HI R13, RZ, 0x7, R0 ;  /* 0x00000007ff0d7819 */ /* 0x001fe20000011600 */
[----:B------:R-:W-:-:S03]  /*0b00*/  ULDC UR4, c[0x0][0xd3c] ;  /* 0x00034f0000047ab9 */ /* 0x000fc60000000800 */
[----:B------:R-:W-:-:S13]  /*0b10*/  ISETP.NE.AND P0, PT, R13, 0x1, PT ;  /* 0x000000010d00780c */ /* 0x000fda0003f05270 */
[----:B------:R-:W-:Y:S06]  /*0b20*/  @!P0 BAR.ARV 0x8, 0x100 ;  /* 0x0204000000008b1d */ /* 0x000fec0000002000 */
[----:B------:R-:W-:-:S13]  /*0b30*/  ISETP.GE.U32.AND P0, PT, R0, 0x100, PT ;  /* 0x000001000000780c */ /* 0x000fda0003f06070 */
[----:B------:R-:W-:Y:S08]  /*0b40*/  @P0 BAR.ARV 0xf, 0x100 ;  /* 0x03c4000000000b1d */ /* 0x000ff00000002000 */
[----:B------:R-:W-:Y:S06]  /*0b50*/  BAR.SYNC.DEFER_BLOCKING 0x5, 0x180 ;  /* 0x0146000000007b1d */ /* 0x000fec0000010000 */
[----:B------:R-:W0:Y:S02]  /*0b60*/  LDS.128 R116, [R2+0x388d0] ;  /* 0x0388d00002747984 */ /* 0x000e240000000c00 */
[----:B------:R-:W-:Y:S06]  /*0b70*/  BAR.ARV 0x4, 0x180 ;  /* 0x0106000000007b1d */ /* 0x000fec0000002000 */
[----:B0-----:R-:W-:-:S13]  /*0b80*/  ISETP.GE.AND P0, PT, R119, UR4, PT ;  /* 0x0000000477007c0c */ /* 0x001fda000bf06270 */
[----:B------:R-:W-:Y:S05]  /*0b90*/  @P0 BRA `(.L_x_3588) ;  /* 0x000003e000480947 */ /* 0x000fea0003800000 */
[----:B------:R-:W-:Y:S01]  /*0ba0*/  VIADD R212, R0, 0xffffff80 ;  /* 0xffffff8000d47836 */ /* 0x000fe20000000000 */
[----:B------:R-:W0:Y:S01]  /*0bb0*/  S2UR UR4, SR_SWINHI ;  /* 0x00000000000479c3 */ /* 0x000e220000002f00 */
[----:B------:R-:W-:Y:S01]  /*0bc0*/  R2UR UR42, R2 ;  /* 0x00000000022a72ca */ /* 0x000fe200000e0000 */
[----:B------:R-:W-:Y:S01]  /*0bd0*/  IMAD.MOV.U32 R160, RZ, RZ, 0x20 ;  /* 0x00000020ffa07424 */ /* 0x000fe200078e00ff */
[----:B------:R-:W-:Y:S01]  /*0be0*/  UIADD3 UR39, UP0, UR37, 0x1e8, URZ ;  /* 0x000001e825277890 */ /* 0x000fe2000ff1e03f */
[----:B------:R-:W-:Y:S01]  /*0bf0*/  SHF.R.S32.HI R3, RZ, 0x1f, R212 ;  /* 0x0000001fff037819 */ /* 0x000fe200000114d4 */
[----:B------:R-:W-:Y:S01]  /*0c00*/  IMAD.MOV.U32 R159, RZ, RZ, 0x2 ;  /* 0x00000002ff9f7424 */ /* 0x000fe200078e00ff */
[----:B------:R-:W-:Y:S01]  /*0c10*/  UIADD3 UR41, UP1, UR37, 0x1f4, URZ ;  /* 0x000001f425297890 */ /* 0x000fe2000ff3e03f */
[----:B------:R-:W-:Y:S01]  /*0c20*/  IMAD.MOV.U32 R153, RZ, RZ, RZ ;  /* 0x000000ffff997224 */ /* 0x000fe200078e00ff */
[-C--:B------:R-:W-:Y:S01]  /*0c30*/  LEA.HI R8, R3, R212.reuse, RZ, 0x7 ;  /* 0x000000d403087211 */ /* 0x080fe200078f38ff */
[----:B------:R-:W-:Y:S01]  /*0c40*/  VIADD R214, R13, 0x8 ;  /* 0x000000080dd67836 */ /* 0x000fe20000000000 */
[----:B------:R-:W-:Y:S01]  /*0c50*/  LEA.HI R0, R3, R212, RZ, 0x4 ;  /* 0x000000d403007211 */ /* 0x000fe200078f20ff */
[----:B------:R-:W-:Y:S01]  /*0c60*/  ULOP3.LUT UR46, UR38, 0x1, URZ, 0xfc, !UPT ;  /* 0x00000001262e7892 */ /* 0x000fe2000f8efc3f */
[----:B------:R-:W-:-:S02]  /*0c70*/  LOP3.LUT R7, R8, 0xffffff80, RZ, 0xc0, !PT ;  /* 0xffffff8008077812 */ /* 0x000fc400078ec0ff */
[----:B------:R-:W-:Y:S02]  /*0c80*/  SHF.R.S32.HI R5, RZ, 0x4, R0 ;  /* 0x00000004ff057819 */ /* 0x000fe40000011400 */
[----:B------:R-:W-:Y:S01]  /*0c90*/  LOP3.LUT R223, R0, 0xfffffff0, RZ, 0xc0, !PT ;  /* 0xfffffff000df7812 */ /* 0x000fe200078ec0ff */
[----:B------:R-:W-:Y:S01]  /*0ca0*/  IMAD.IADD R7, R212, 0x1, -R7 ;  /* 0x00000001d4077824 */ /* 0x000fe200078e0a07 */
[----:B------:R-:W-:Y:S02]  /*0cb0*/  LEA.HI R4, R0, R5, RZ, 0x1 ;  /* 0x0000000500047211 */ /* 0x000fe400078f08ff */
[----:B------:R-:W-:Y:S01]  /*0cc0*/  SHF.R.S32.HI R213, RZ, 0x7, R8 ;  /* 0x00000007ffd57819 */ /* 0x000fe20000011408 */
[----:B------:R-:W-:Y:S01]  /*0cd0*/  IMAD.IADD R223, R212, 0x1, -R223 ;  /* 0x00000001d4df7824 */ /* 0x000fe200078e0adf */
[----:B------:R-:W-:Y:S02]  /*0ce0*/  SHF.R.S32.HI R10, RZ, 0x1f, R7 ;  /* 0x0000001fff0a7819 */ /* 0x000fe40000011407 */
[----:B------:R-:W-:Y:S01]  /*0cf0*/  LOP3.LUT R6, R4, 0x1ffffffe, RZ, 0xc0, !PT ;  /* 0x1ffffffe04067812 */ /* 0x000fe200078ec0ff */
[----:B------:R-:W-:Y:S01]  /*0d00*/  IMAD R12, R213, 0x100, R223 ;  /* 0x00000100d50c7824 */ /* 0x000fe200078e02df */
[----:B------:R-:W-:-:S02]  /*0d10*/  LEA.HI R4, R3, R212, RZ, 0x5 ;  /* 0x000000d403047211 */ /* 0x000fc400078f28ff */
[CC--:B------:R-:W-:Y:S01]  /*0d20*/  LEA.HI R9, R10.reuse, R7.reuse, RZ, 0x2 ;  /* 0x000000070a097211 */ /* 0x0c0fe200078f10ff */
[----:B------:R-:W-:Y:S01]  /*0d30*/  IMAD.IADD R6, R5, 0x1, -R6 ;  /* 0x0000000105067824 */ /* 0x000fe200078e0a06 */
[--C-:B------:R-:W-:Y:S02]  /*0d40*/  SHF.R.S32.HI R220, RZ, 0x5, R4.reuse ;  /* 0x00000005ffdc7819 */ /* 0x100fe40000011404 */
[----:B------:R-:W-:Y:S02]  /*0d50*/  SHF.R.S32.HI R5, RZ, 0x1f, R4 ;  /* 0x0000001fff057819 */ /* 0x000fe40000011404 */
[----:B------:R-:W-:Y:S02]  /*0d60*/  LOP3.LUT R4, R9, 0x7ffffffc, RZ, 0xc0, !PT ;  /* 0x7ffffffc09047812 */ /* 0x000fe400078ec0ff */
[----:B------:R-:W-:Y:S02]  /*0d70*/  LEA.HI R10, R10, R7, RZ, 0x5 ;  /* 0x000000070a0a7211 */ /* 0x000fe400078f28ff */
[--C-:B------:R-:W-:Y:S01]  /*0d80*/  SHF.R.S32.HI R0, RZ, 0x2, R9.reuse ;  /* 0x00000002ff007819 */ /* 0x100fe20000011409 */
[----:B------:R-:W-:Y:S01]  /*0d90*/  IMAD.IADD R4, R7, 0x1, -R4 ;  /* 0x0000000107047824 */ /* 0x000fe200078e0a04 */
[----:B------:R-:W-:Y:S01]  /*0da0*/  SHF.R.S32.HI R11, RZ, 0x1f, R9 ;  /* 0x0000001fff0b7819 */ /* 0x000fe20000011409 */
[----:B------:R-:W2:Y:S01]  /*0db0*/  LDL.LU R7, [R1+0x44c] ;  /* 0x00044c0001077983 */ /* 0x000ea20000300800 */
[----:B------:R-:W-:-:S02]  /*0dc0*/  LEA.HI R5, R5, R220, RZ, 0x2 ;  /* 0x000000dc05057211 */ /* 0x000fc400078f10ff */
[----:B------:R-:W-:Y:S02]  /*0dd0*/  LEA.HI R11, R11, R0, RZ, 0x3 ;  /* 0x000000000b0b7211 */ /* 0x000fe400078f18ff */
[----:B------:R-:W-:Y:S02]  /*0de0*/  LOP3.LUT R5, R5, 0x3ffffc, RZ, 0xc0, !PT ;  /* 0x003ffffc05057812 */ /* 0x000fe400078ec0ff */
[----:B------:R-:W-:Y:S02]  /*0df0*/  LOP3.LUT R11, R11, 0xfffffff8, RZ, 0xc0, !PT ;  /* 0xfffffff80b0b7812 */ /* 0x000fe400078ec0ff */
[----:B------:R-:W-:Y:S01]  /*0e00*/  SHF.R.S32.HI R10, RZ, 0x5, R10 ;  /* 0x00000005ff0a7819 */ /* 0x000fe2000001140a */
[----:B------:R-:W-:Y:S02]  /*0e10*/  IMAD.IADD R5, R220, 0x1, -R5 ;  /* 0x00000001dc057824 */ /* 0x000fe400078e0a05 */
[----:B------:R-:W-:Y:S01]  /*0e20*/  IMAD.IADD R11, R0, 0x1, -R11 ;  /* 0x00000001000b7824 */ /* 0x000fe200078e0a0b */
[----:B------:R-:W-:Y:S01]  /*0e30*/  LEA.HI R0, R3, R212, RZ, 0x2 ;  /* 0x000000d403007211 */ /* 0x000fe200078f10ff */
[----:B------:R-:W-:-:S02]  /*0e40*/  IMAD R12, R5, 0x10, R12 ;  /* 0x00000010050c7824 */ /* 0x000fc400078e020c */
[----:B------:R-:W-:Y:S01]  /*0e50*/  IMAD R162, R10, 0x10, R11 ;  /* 0x000000100aa27824 */ /* 0x000fe200078e020b */
[--C-:B------:R-:W-:Y:S02]  /*0e60*/  SHF.R.S32.HI R152, RZ, 0x2, R0.reuse ;  /* 0x00000002ff987819 */ /* 0x100fe40000011400 */
[----:B------:R-:W-:-:S04]  /*0e70*/  SHF.R.S32.HI R5, RZ, 0x1f, R0 ;  /* 0x0000001fff057819 */ /* 0x000fc80000011400 */
[----:B------:R-:W-:-:S04]  /*0e80*/  LEA.HI R5, R5, R152, RZ, 0x3 ;  /* 0x0000009805057211 */ /* 0x000fc800078f18ff */
[----:B------:R-:W-:-:S05]  /*0e90*/  LOP3.LUT R5, R5, 0xfffffff8, RZ, 0xc0, !PT ;  /* 0xfffffff805057812 */ /* 0x000fca00078ec0ff */
[----:B------:R-:W-:-:S05]  /*0ea0*/  IMAD.IADD R5, R152, 0x1, -R5 ;  /* 0x0000000198057824 */ /* 0x000fca00078e0a05 */
[----:B------:R-:W-:Y:S01]  /*0eb0*/  LOP3.LUT P0, RZ, R5, 0x4, RZ, 0xc0, !PT ;  /* 0x0000000405ff7812 */ /* 0x000fe2000780c0ff */
[----:B------:R-:W-:Y:S01]  /*0ec0*/  VIADD R217, R152, 0x20 ;  /* 0x0000002098d97836 */ /* 0x000fe20000000000 */
[----:B------:R-:W-:Y:S02]  /*0ed0*/  LOP3.LUT R215, R0, 0xfffffffc, RZ, 0xc0, !PT ;  /* 0xfffffffc00d77812 */ /* 0x000fe400078ec0ff */
[----:B------:R-:W-:Y:S02]  /*0ee0*/  LEA.HI R3, R3, R212, RZ, 0x3 ;  /* 0x000000d403037211 */ /* 0x000fe400078f18ff */
[----:B------:R-:W-:Y:S01]  /*0ef0*/  SHF.R.S32.HI R10, RZ, 0x1f, R217 ;  /* 0x0000001fff0a7819 */ /* 0x000fe200000114d9 */
[----:B------:R-:W-:Y:S01]  /*0f00*/  IMAD.IADD R215, R212, 0x1, -R215 ;  /* 0x00000001d4d77824 */ /* 0x000fe200078e0ad7 */
[----:B------:R-:W-:Y:S01]  /*0f10*/  SHF.R.S32.HI R199, RZ, 0x3, R3 ;  /* 0x00000003ffc77819 */ /* 0x000fe20000011403 */
[----:B------:R-:W-:Y:S01]  /*0f20*/  IMAD.SHL.U32 R221, R217, 0x40, RZ ;  /* 0x00000040d9dd7824 */ /* 0x000fe200078e00ff */
[----:B------:R-:W-:Y:S01]  /*0f30*/  LEA.HI R10, R10, R217, RZ, 0x3 ;  /* 0x000000d90a0a7211 */ /* 0x000fe200078f18ff */
[----:B------:R-:W-:Y:S01]  /*0f40*/  IMAD.SHL.U32 R165, R5, 0x40, RZ ;  /* 0x0000004005a57824 */ /* 0x000fe200078e00ff */
[----:B------:R-:W-:-:S02]  /*0f50*/  LEA.HI R0, R215, R215, RZ, 0x1 ;  /* 0x000000d7d7007211 */ /* 0x000fc400078f08ff */
[----:B------:R-:W-:Y:S02]  /*0f60*/  LOP3.LUT R3, R3, 0xfffffff8, RZ, 0xc0, !PT ;  /* 0xfffffff803037812 */ /* 0x000fe400078ec0ff */
[----:B------:R-:W-:Y:S01]  /*0f70*/  LEA.HI R8, R8, R213, RZ, 0x1 ;  /* 0x000000d508087211 */ /* 0x000fe200078f08ff */
[----:B------:R-:W-:Y:S01]  /*0f80*/  IMAD.SHL.U32 R22, R215, 0x8, RZ ;  /* 0x00000008d7167824 */ /* 0x000fe200078e00ff */
[----:B------:R-:W-:Y:S01]  /*0f90*/  LOP3.LUT R0, R0, 0x1ffffffe, RZ, 0xc0, !PT ;  /* 0x1ffffffe00007812 */ /* 0x000fe200078ec0ff */
[----:B------:R-:W-:Y:S01]  /*0fa0*/  IMAD.SHL.U32 R10, R10, 0x40, RZ ;  /* 0x000000400a0a7824 */ /* 0x000fe200078e00ff */
[----:B------:R-:W-:Y:S01]  /*0fb0*/  LOP3.LUT R8, R8, 0xfffffe, RZ, 0xc0, !PT ;  /* 0x00fffffe08087812 */ /* 0x000fe200078ec0ff */
[----:B------:R-:W-:Y:S01]  /*0fc0*/  IMAD.IADD R218, R212, 0x1, -R3 ;  /* 0x00000001d4da7824 */ /* 0x000fe200078e0a03 */
[----:B------:R-:W-:Y:S02]  /*0fd0*/  LOP3.LUT R221, R221, 0x1c0, RZ, 0xc0, !PT ;  /* 0x000001c0dddd7812 */ /* 0x000fe400078ec0ff */
[----:B------:R-:W-:Y:S01]  /*0fe0*/  LOP3.LUT R165, R165, 0x1c0, RZ, 0xc0, !PT ;  /* 0x000001c0a5a57812 */ /* 0x000fe200078ec0ff */
[----:B------:R-:W-:Y:S01]  /*0ff0*/  IMAD.SHL.U32 R184, R220, 0x200, RZ ;  /* 0x00000200dcb87824 */ /* 0x000fe200078e00ff */
[----:B------:R-:W-:Y:S01]  /*1000*/  SHF.R.U32.HI R224, RZ, 0x3, R221 ;  /* 0x00000003ffe07819 */ /* 0x000fe200000116dd */
[----:B------:R-:W-:Y:S01]  /*1010*/  IMAD.IADD R3, R215, 0x1, -R0 ;  /* 0x00000001d7037824 */ /* 0x000fe200078e0a00 */
[--C-:B------:R-:W-:Y:S01]  /*1020*/  LOP3.LUT R0, R221, 0x38, R22.reuse, 0xf8, !PT ;  /* 0x00000038dd007812 */ /* 0x100fe200078ef816 */
[----:B------:R-:W-:Y:S01]  /*1030*/  IMAD.SHL.U32 R193, R218, 0x8, RZ ;  /* 0x00000008dac17824 */ /* 0x000fe200078e00ff */
[----:B------:R-:W-:Y:S01]  /*1040*/  LOP3.LUT R225, R10, 0xfffffe00, RZ, 0xc0, !PT ;  /* 0xfffffe000ae17812 */ /* 0x000fe200078ec0ff */
[----:B------:R-:W-:Y:S01]  /*1050*/  IMAD.SHL.U32 R154, R215, 0x4, RZ ;  /* 0x00000004d79a7824 */ /* 0x000fe200078e00ff */
[----:B------:R-:W-:Y:S01]  /*1060*/  LOP3.LUT R157, R165, 0x18, R22, 0xf8, !PT ;  /* 0x00000018a59d7812 */ /* 0x000fe200078ef816 */
[----:B------:R-:W-:Y:S01]  /*1070*/  IMAD.IADD R8, R213, 0x1, -R8 ;  /* 0x00000001d5087824 */ /* 0x000fe200078e0a08 */
[----:B------:R-:W-:Y:S01]  /*1080*/  SHF.R.U32.HI R167, RZ, 0x3, R165 ;  /* 0x00000003ffa77819 */ /* 0x000fe200000116a5 */
[----:B------:R-:W-:Y:S01]  /*1090*/  IMAD.SHL.U32 R227, R6, 0x8, RZ ;  /* 0x0000000806e37824 */ /* 0x000fe200078e00ff */
[----:B------:R-:W-:Y:S01]  /*10a0*/  SEL R160, R160, 0xffffffe0, !P0 ;  /* 0xffffffe0a0a07807 */ /* 0x000fe20004000000 */
[----:B------:R-:W-:Y:S01]  /*10b0*/  VIADD R161, R154, 0x10 ;  /* 0x000000109aa17836 */ /* 0x000fe20000000000 */
[----:B------:R-:W-:Y:S01]  /*10c0*/  LOP3.LUT R219, R225, R0, R224, 0xf6, !PT ;  /* 0x00000000e1db7212 */ /* 0x000fe200078ef6e0 */
[C---:B------:R-:W-:Y:S01]  /*10d0*/  VIADD R191, R193.reuse, 0x40 ;  /* 0x00000040c1bf7836 */ /* 0x040fe20000000000 */
[----:B------:R-:W-:Y:S01]  /*10e0*/  LOP3.LUT R157, R184, R157, R167, 0xf6, !PT ;  /* 0x0000009db89d7212 */ /* 0x000fe200078ef6a7 */
[----:B------:R-:W-:-:S02]  /*10f0*/  VIADD R190, R193, 0x80 ;  /* 0x00000080c1be7836 */ /* 0x000fc40000000000 */
[C---:B------:R-:W-:Y:S02]  /*1100*/  VIADD R189, R193.reuse, 0xc0 ;  /* 0x000000c0c1bd7836 */ /* 0x040fe40000000000 */
[C---:B------:R-:W-:Y:S02]  /*1110*/  VIADD R188, R193.reuse, 0x100 ;  /* 0x00000100c1bc7836 */ /* 0x040fe40000000000 */
[C---:B------:R-:W-:Y:S02]  /*1120*/  VIADD R187, R193.reuse, 0x140 ;  /* 0x00000140c1bb7836 */ /* 0x040fe40000000000 */
[C---:B------:R-:W-:Y:S02]  /*1130*/  VIADD R196, R193.reuse, 0x180 ;  /* 0x00000180c1c47836 */ /* 0x040fe40000000000 */
[----:B------:R-:W-:Y:S02]  /*1140*/  VIADD R195, R193, 0x1c0 ;  /* 0x000001c0c1c37836 */ /* 0x000fe40000000000 */
[----:B------:R-:W-:-:S02]  /*1150*/  IMAD.SHL.U32 R222, R8, 0x100, RZ ;  /* 0x0000010008de7824 */ /* 0x000fc400078e00ff */
[----:B------:R-:W-:Y:S02]  /*1160*/  IMAD.U32 R158, R12, 0x40, R227 ;  /* 0x000000400c9e7824 */ /* 0x000fe400078e00e3 */
[----:B------:R-:W-:Y:S01]  /*1170*/  IMAD.SHL.U32 R226, R4, 0x2, RZ ;  /* 0x0000000204e27824 */ /* 0x000fe200078e00ff */
[----:B------:R-:W-:Y:S01]  /*1180*/  UMOV UR42, UR42 ;  /* 0x0000002a002a7c82 */ /* 0x000fe20008000000 */
[----:B0-----:R-:W-:Y:S01]  /*1190*/  UMOV UR43, UR4 ;  /* 0x00000004002b7c82 */ /* 0x001fe20008000000 */
[----:B------:R-:W-:Y:S01]  /*11a0*/  IMAD.MOV.U32 R156, RZ, RZ, RZ ;  /* 0x000000ffff9c7224 */ /* 0x000fe200078e00ff */
[----:B------:R-:W-:Y:S01]  /*11b0*/  SHF.R.S32.HI R166, RZ, 0x1f, R152 ;  /* 0x0000001fffa67819 */ /* 0x000fe20000011498 */
[----:B------:R-:W-:Y:S01]  /*11c0*/  IMAD.WIDE R158, R158, R159, UR42 ;  /* 0x0000002a9e9e7e25 */ /* 0x000fe2000f8e029f */
[----:B------:R-:W-:Y:S02]  /*11d0*/  SHF.R.S32.HI R23, RZ, 0x1f, R22 ;  /* 0x0000001fff177819 */ /* 0x000fe40000011416 */
[----:B------:R-:W-:Y:S01]  /*11e0*/  SHF.R.S32.HI R155, RZ, 0x1f, R154 ;  /* 0x0000001fff9b7819 */ /* 0x000fe2000001149a */
[----:B------:R-:W-:Y:S01]  /*11f0*/  IMAD R219, R219, 0x2, R2 ;  /* 0x00000002dbdb7824 */ /* 0x000fe200078e0202 */
[----:B------:R-:W-:Y:S01]  /*1200*/  SHF.R.S32.HI R211, RZ, 0x1f, R191 ;  /* 0x0000001fffd37819 */ /* 0x000fe200000114bf */
[----:B------:R-:W-:Y:S01]  /*1210*/  IMAD.IADD R163, R226, 0x1, R222 ;  /* 0x00000001e2a37824 */ /* 0x000fe200078e02de */
[----:B------:R-:W-:Y:S01]  /*1220*/  SHF.R.S32.HI R210, RZ, 0x1f, R190 ;  /* 0x0000001fffd27819 */ /* 0x000fe200000114be */
[----:B------:R-:W-:Y:S01]  /*1230*/  IMAD.IADD R186, R160, 0x1, R157 ;  /* 0x00000001a0ba7824 */ /* 0x000fe200078e029d */
[----:B------:R-:W-:Y:S01]  /*1240*/  SHF.R.S32.HI R205, RZ, 0x1f, R189 ;  /* 0x0000001fffcd7819 */ /* 0x000fe200000114bd */
[----:B------:R-:W-:Y:S01]  /*1250*/  IMAD R228, R3, 0x8, R162 ;  /* 0x0000000803e47824 */ /* 0x000fe200078e02a2 */
[----:B------:R-:W-:-:S02]  /*1260*/  SHF.R.S32.HI R204, RZ, 0x1f, R188 ;  /* 0x0000001fffcc7819 */ /* 0x000fc400000114bc */
[----:B------:R-:W-:Y:S02]  /*1270*/  SHF.R.S32.HI R203, RZ, 0x1f, R187 ;  /* 0x0000001fffcb7819 */ /* 0x000fe400000114bb */
[----:B------:R-:W-:Y:S02]  /*1280*/  SHF.R.S32.HI R216, RZ, 0x1f, R161 ;  /* 0x0000001fffd87819 */ /* 0x000fe400000114a1 */
[----:B------:R-:W-:Y:S02]  /*1290*/  SHF.R.S32.HI R202, RZ, 0x1f, R196 ;  /* 0x0000001fffca7819 */ /* 0x000fe400000114c4 */
[----:B------:R-:W-:Y:S01]  /*12a0*/  SHF.R.S32.HI R201, RZ, 0x1f, R195 ;  /* 0x0000001fffc97819 */ /* 0x000fe200000114c3 */
[----:B------:R-:W-:Y:S02]  /*12b0*/  UIADD3.X UR47, URZ, UR36, URZ, UP0, !UPT ;  /* 0x000000243f2f7290 */ /* 0x000fe400087fe43f */
[----:B------:R-:W-:Y:S01]  /*12c0*/  UIADD3.X UR48, URZ, UR36, URZ, UP1, !UPT ;  /* 0x000000243f307290 */ /* 0x000fe20008ffe43f */
[----:B--2---:R-:W-:-:S04]  /*12d0*/  LOP3.LUT R7, R7, 0xffffefff, RZ, 0xc0, !PT ;  /* 0xffffefff07077812 */ /* 0x004fc800078ec0ff */
[----:B------:R-:W-:-:S05]  /*12e0*/  @P0 LOP3.LUT R7, R7, 0x1000, RZ, 0xfc, !PT ;  /* 0x0000100007070812 */ /* 0x000fca00078efcff */
[----:B------:R0:W-:Y:S02]  /*12f0*/  STL [R1+0x44c], R7 ;  /* 0x00044c0701007387 */ /* 0x0001e40000100800 */
.L_x_3798:
[----:B------:R-:W-:Y:S01]  /*1300*/  ULDC.64 UR4, c[0x0][0xb20] ;  /* 0x0002c80000047ab9 */ /* 0x000fe20000000a00 */
[----:B0-23--:R-:W0:Y:S01]  /*1310*/  LDC.64 R6, c[0x0][0xb00] ;  /* 0x0002c000ff067b82 */ /* 0x00de220000000a00 */
[----:B------:R-:W-:Y:S01]  /*1320*/  ISETP.NE.U32.AND P1, PT, RZ, UR4, PT ;  /* 0x00000004ff007c0c */ /* 0x000fe2000bf25070 */
[----:B------:R-:W-:Y:S01]  /*1330*/  IMAD.MOV.U32 R3, RZ, RZ, RZ ;  /* 0x000000ffff037224 */ /* 0x000fe200078e00ff */
[----:B------:R-:W-:Y:S01]  /*1340*/  ULDC.64 UR6, c[0x0][0xb18] ;  /* 0x0002c60000067ab9 */ /* 0x000fe20000000a00 */
[----:B----4-:R-:W-:Y:S01]  /*1350*/  IMAD.MOV.U32 R19, RZ, RZ, RZ ;  /* 0x000000ffff137224 */ /* 0x010fe200078e00ff */
        /* <DEDUP_REMOVED lines=13> */
[----:B------:R2:W5:Y:S01]  /*1430*/  @P0 LDG.E R19, desc[UR44][R10.64] ;  /* 0x0000002c0a130981 */ /* 0x000562000c1e1900 */
        /* <DEDUP_REMOVED lines=25> */
.L_x_3589:
[----:B------:R-:W-:Y:S02]  /*15d0*/  IMAD.U32 R42, RZ, RZ, UR5 ;  /* 0x00000005ff2a7e24 */ /* 0x000fe4000f8e00ff */
[----:B------:R-:W-:Y:S01]  /*15e0*/  IMAD.U32 R18, RZ, RZ, UR4 ;  /* 0x00000004ff127e24 */ /* 0x000fe2000f8e00ff */
[----:B------:R-:W-:Y:S06]  /*15f0*/  @!P3 BRA `(.L_x_3590) ;  /* 0x000000000010b947 */ /* 0x000fec0003800000 */
[----:B------:R-:W0:Y:S02]  /*1600*/  LDC.64 R4, c[0x0][0xb18] ;  /* 0x0002c600ff047b82 */ /* 0x000e240000000a00 */
[----:B0-----:R-:W-:-:S05]  /*1610*/  IMAD.WIDE R4, R119, 0x4, R4 ;  /* 0x0000000477047825 */ /* 0x001fca00078e0204 */
[----:B------:R0:W5:Y:S01]  /*1620*/  LDG.E R18, desc[UR44][R4.64] ;  /* 0x0000002c04127981 */ /* 0x000162000c1e1900 */
[----:B------:R-:W-:Y:S05]  /*1630*/  BRA `(.L_x_3591) ;  /* 0x0000000000107947 */ /* 0x000fea0003800000 */
.L_x_3590:
[----:B------:R-:W-:Y:S05]  /*1640*/  @!P0 BRA `(.L_x_3591) ;  /* 0x00000000000c8947 */ /* 0x000fea0003800000 */
[----:B------:R-:W2:Y:S04]  /*1650*/  LDG.E R5, desc[UR44][R10.64] ;  /* 0x0000002c0a057981 */ /* 0x000ea8000c1e1900 */
[----:B------:R-:W2:Y:S02]  /*1660*/  LDG.E R18, desc[UR44][R10.64+0x4] ;  /* 0x0000042c0a127981 */ /* 0x000ea4000c1e1900 */
[----:B--2---:R-:W-:-:S07]  /*1670*/  IMAD.IADD R18, R18, 0x1, -R5 ;  /* 0x0000000112127824 */ /* 0x004fce00078e0a05 */
.L_x_3591:
        /* <DEDUP_REMOVED lines=47> */
.L_x_3594:
[----:B------:R-:W-:-:S13]  /*1970*/  ISETP.NE.AND P0, PT, R13, 0x1, PT ;  /* 0x000000010d00780c */ /* 0x000fda0003f05270 */
[----:B------:R-:W0:Y:S02]  /*1980*/  @P0 LDC.64 R4, c[0x0][0xae0] ;  /* 0x0002b800ff040b82 */ /* 0x000e240000000a00 */
[----:B0-----:R-:W-:-:S05]  /*1990*/  @P0 IMAD.HI.U32 R4, R3, R4, RZ ;  /* 0x0000000403040227 */ /* 0x001fca00078e00ff */
[----:B------:R-:W-:-:S07]  /*19a0*/  @P0 SHF.R.U32.HI R3, RZ, R5, R4 ;  /* 0x00000005ff030219 */ /* 0x000fce0000011604 */
.L_x_3595:
[----:B------:R-:W-:Y:S05]  /*19b0*/  BSYNC B0 ;  /* 0x0000000000007941 */ /* 0x000fea0003800000 */
.L_x_3593:
[----:B------:R-:W-:-:S05]  /*19c0*/  IMAD R3, R3, R13, R13 ;  /* 0x0000000d03037224 */ /* 0x000fca00078e020d */
[----:B------:R-:W-:-:S07]  /*19d0*/  VIMNMX R0, R0, R3, PT ;  /* 0x0000000300007248 */ /* 0x000fce0003fe0100 */
.L_x_3592:
[----:B------:R-:W0:Y:S01]  /*19e0*/  @P1 LDC R4, c[0x0][0x44c] ;  /* 0x00011300ff041b82 */ /* 0x000e220000000800 */
[----:B------:R-:W-:Y:S01]  /*19f0*/  IMAD.IADD R197, R25, 0x1, -R24 ;  /* 0x0000000119c57824 */ /* 0x000fe200078e0a18 */
[----:B------:R-:W-:-:S06]  /*1a00*/  ULDC UR4, c[0x0][0xad4] ;  /* 0x0002b50000047ab9 */ /* 0x000fcc0000000800 */
[----:B------:R-:W1:Y:S01]  /*1a10*/  @P1 LDC R6, c[0x0][0x450] ;  /* 0x00011400ff061b82 */ /* 0x000e620000000800 */
[----:B0-----:R-:W-:-:S04]  /*1a20*/  @P1 IMAD.HI.U32 R3, R185, R4, RZ ;  /* 0x00000004b9031227 */ /* 0x001fc800078e00ff */
[----:B------:R-:W-:Y:S01]  /*1a30*/  IMAD.MOV.U32 R4, RZ, RZ, R185 ;  /* 0x000000ffff047224 */ /* 0x000fe200078e00b9 */
        /* <DEDUP_REMOVED lines=14> */
.L_x_3598:
[----:B------:R-:W-:-:S13]  /*1b20*/  ISETP.NE.AND P0, PT, R13, 0x1, PT ;  /* 0x000000010d00780c */ /* 0x000fda0003f05270 */
[----:B------:R-:W0:Y:S02]  /*1b30*/  @P0 LDC.64 R6, c[0x0][0xae0] ;  /* 0x0002b800ff060b82 */ /* 0x000e240000000a00 */
[----:B0-----:R-:W-:-:S05]  /*1b40*/  @P0 IMAD.HI.U32 R6, R3, R6, RZ ;  /* 0x0000000603060227 */ /* 0x001fca00078e00ff */
[----:B------:R-:W-:-:S07]  /*1b50*/  @P0 SHF.R.U32.HI R3, RZ, R7, R6 ;  /* 0x00000007ff030219 */ /* 0x000fce0000011606 */
.L_x_3599:
[----:B------:R-:W-:Y:S05]  /*1b60*/  BSYNC B0 ;  /* 0x0000000000007941 */ /* 0x000fea0003800000 */
.L_x_3597:
[----:B------:R-:W-:-:S05]  /*1b70*/  IMAD R3, R3, R13, RZ ;  /* 0x0000000d03037224 */ /* 0x000fca00078e02ff */
[----:B------:R-:W-:-:S07]  /*1b80*/  VIMNMX R4, R4, R3, !PT ;  /* 0x0000000304047248 */ /* 0x000fce0007fe0100 */
.L_x_3596:
        /* <DEDUP_REMOVED lines=43> */
.L_x_3602:
[----:B------:R-:W-:Y:S05]  /*1e40*/  BSYNC B6 ;  /* 0x0000000000067941 */ /* 0x000fea0003800000 */
.L_x_3601:
        /* <DEDUP_REMOVED lines=20> */
.L_x_3604:
[----:B------:R-:W-:Y:S05]  /*1f90*/  BSYNC B6 ;  /* 0x0000000000067941 */ /* 0x000fea0003800000 */
.L_x_3603:
        /* <DEDUP_REMOVED lines=8> */
[----:B------:R-:W1:Y:S10]  /*2020*/  LDC R53, c[0x0][0x3f4] ;  /* 0x0000fd00ff357b82 */ /* 0x000e740000000800 */
[----:B------:R-:W2:Y:S02]  /*2030*/  @P0 LDC.64 R4, c[0x0][0xaf0] ;  /* 0x0002bc00ff040b82 */ /* 0x000ea40000000a00 */
[----:B--2---:R-:W-:-:S05]  /*2040*/  @P0 IMAD.WIDE R4, R119, 0x4, R4 ;  /* 0x0000000477040825 */ /* 0x004fca00078e0204 */
[----:B------:R2:W3:Y:S01]  /*2050*/  @P0 LDG.E R119, desc[UR44][R4.64] ;  /* 0x0000002c04770981 */ /* 0x0004e2000c1e1900 */
[----:B------:R-:W-:Y:S01]  /*2060*/  SHF.R.S32.HI R29, RZ, 0x1f, R41 ;  /* 0x0000001fff1d7819 */ /* 0x000fe20000011429 */
[-C--:B0-----:R-:W-:Y:S01]  /*2070*/  IMAD.WIDE.U32 R6, R41, R48.reuse, RZ ;  /* 0x0000003029067225 */ /* 0x081fe200078e00ff */
[----:B------:R-:W-:Y:S02]  /*2080*/  ISETP.NE.U32.AND P0, PT, RZ, UR8, PT ;  /* 0x00000008ff007c0c */ /* 0x000fe4000bf05070 */
[----:B-1----:R-:W-:Y:S01]  /*2090*/  ISETP.GE.AND P1, PT, R22, R53, PT ;  /* 0x000000351600720c */ /* 0x002fe20003f26270 */
[----:B------:R-:W-:Y:S01]  /*20a0*/  IMAD R0, R29, R48, RZ ;  /* 0x000000301d007224 */ /* 0x000fe200078e02ff */
[----:B------:R-:W-:Y:S01]  /*20b0*/  ISETP.NE.AND.EX P0, PT, RZ, UR9, PT, P0 ;  /* 0x00000009ff007c0c */ /* 0x000fe2000bf05300 */
[----:B------:R-:W-:Y:S01]  /*20c0*/  IMAD.MOV.U32 R8, RZ, RZ, R6 ;  /* 0x000000ffff087224 */ /* 0x000fe200078e0006 */
[----:B------:R-:W-:Y:S01]  /*20d0*/  SEL R27, R53, RZ, P1 ;  /* 0x000000ff351b7207 */ /* 0x000fe20000800000 */
[----:B------:R-:W-:Y:S01]  /*20e0*/  IMAD R9, R41, R49, R0 ;  /* 0x0000003129097224 */ /* 0x000fe200078e0200 */
[----:B------:R-:W-:Y:S01]  /*20f0*/  SHF.R.S32.HI R0, RZ, 0x1f, R118 ;  /* 0x0000001fff007819 */ /* 0x000fe20000011476 */
[----:B------:R-:W-:Y:S01]  /*2100*/  IMAD.WIDE.U32 R10, R118, UR6, R22 ;  /* 0x00000006760a7c25 */ /* 0x000fe2000f8e0016 */
[----:B------:R-:W-:-:S02]  /*2110*/  IADD3 R40, P2, R152, R41, RZ ;  /* 0x0000002998287210 */ /* 0x000fc40007f5e0ff */
[----:B------:R-:W-:Y:S01]  /*2120*/  P2R R72, PR, RZ, 0x2 ;  /* 0x00000002ff487803 */ /* 0x000fe20000000000 */
[----:B------:R-:W-:Y:S01]  /*2130*/  IMAD.IADD R9, R7, 0x1, R9 ;  /* 0x0000000107097824 */ /* 0x000fe200078e0209 */
[----:B------:R-:W-:Y:S01]  /*2140*/  SHF.L.U64.HI R45, R48, 0x6, R49 ;  /* 0x00000006302d7819 */ /* 0x000fe20000010231 */
[----:B------:R-:W0:Y:S01]  /*2150*/  LDC.64 R6, c[0x0][0x3f8] ;  /* 0x0000fe00ff067b82 */ /* 0x000e220000000a00 */
[C---:B--2---:R-:W-:Y:S02]  /*2160*/  IMAD R5, R0.reuse, UR6, RZ ;  /* 0x0000000600057c24 */ /* 0x044fe4000f8e02ff */
[----:B------:R-:W-:Y:S02]  /*2170*/  IMAD R3, R0, UR4, RZ ;  /* 0x0000000400037c24 */ /* 0x000fe4000f8e02ff */
[C---:B------:R-:W-:Y:S01]  /*2180*/  IMAD R21, R118.reuse, UR7, R5 ;  /* 0x0000000776157c24 */ /* 0x040fe2000f8e0205 */
[----:B------:R-:W-:Y:S01]  /*2190*/  ULDC.64 UR6, c[0x0][0x338] ;  /* 0x0000ce0000067ab9 */ /* 0x000fe20000000a00 */
[C---:B------:R-:W-:Y:S01]  /*21a0*/  IMAD R3, R118.reuse, UR5, R3 ;  /* 0x0000000576037c24 */ /* 0x040fe2000f8e0203 */
[----:B------:R-:W1:Y:S01]  /*21b0*/  LDC.64 R4, c[0x0][0x408] ;  /* 0x00010200ff047b82 */ /* 0x000e620000000a00 */
[----:B------:R-:W-:Y:S01]  /*21c0*/  IMAD.WIDE.U32 R8, R118, UR4, R8 ;  /* 0x0000000476087c25 */ /* 0x000fe2000f8e0008 */
[----:B------:R-:W-:-:S03]  /*21d0*/  ULDC.64 UR4, c[0x0][0x310] ;  /* 0x0000c40000047ab9 */ /* 0x000fc60000000a00 */
[----:B------:R-:W-:Y:S02]  /*21e0*/  IMAD.IADD R9, R9, 0x1, R3 ;  /* 0x0000000109097824 */ /* 0x000fe400078e0203 */
[----:B------:R-:W-:Y:S02]  /*21f0*/  IMAD.IADD R21, R11, 0x1, R21 ;  /* 0x000000010b157824 */ /* 0x000fe400078e0215 */
[----:B------:R-:W-:Y:S02]  /*2200*/  IMAD.MOV.U32 R20, RZ, RZ, R10 ;  /* 0x000000ffff147224 */ /* 0x000fe400078e000a */
[----:B------:R-:W-:-:S04]  /*2210*/  IMAD.WIDE.U32 R10, R152, R48, R22 ;  /* 0x00000030980a7225 */ /* 0x000fc800078e0016 */
[----:B------:R-:W-:Y:S01]  /*2220*/  IMAD.IADD R27, R22, 0x1, R27 ;  /* 0x00000001161b7824 */ /* 0x000fe200078e021b */
[----:B0-----:R-:W-:Y:S01]  /*2230*/  SHF.L.U64.HI R47, R6, 0x6, R7 ;  /* 0x00000006062f7819 */ /* 0x001fe20000010207 */
[----:B------:R-:W-:Y:S02]  /*2240*/  IMAD.SHL.U32 R52, R53, 0x2, RZ ;  /* 0x0000000235347824 */ /* 0x000fe400078e00ff */
[----:B------:R-:W-:Y:S01]  /*2250*/  VIADD R74, R22, 0x20 ;  /* 0x00000020164a7836 */ /* 0x000fe20000000000 */
[----:B------:R-:W-:Y:S01]  /*2260*/  SHF.R.S32.HI R46, RZ, 0x1f, R27 ;  /* 0x0000001fff2e7819 */ /* 0x000fe2000001141b */
[C---:B------:R-:W-:Y:S02]  /*2270*/  IMAD.X R41, R166.reuse, 0x1, R29, P2 ;  /* 0x00000001a6297824 */ /* 0x040fe400010e061d */
[-C--:B-1----:R-:W-:Y:S01]  /*2280*/  IMAD R14, R166, R4.reuse, RZ ;  /* 0x00000004a60e7224 */ /* 0x082fe200078e02ff */
[----:B------:R-:W-:Y:S01]  /*2290*/  LEA.HI R46, R46, R27, RZ, 0x3 ;  /* 0x0000001b2e2e7211 */ /* 0x000fe200078f18ff */
[C---:B------:R-:W-:Y:S01]  /*22a0*/  IMAD.SHL.U32 R51, R4.reuse, 0x40, RZ ;  /* 0x0000004004337824 */ /* 0x040fe200078e00ff */
[----:B------:R-:W-:Y:S01]  /*22b0*/  SHF.L.U64.HI R50, R4, 0x6, R5 ;  /* 0x0000000604327819 */ /* 0x000fe20000010205 */
[C---:B------:R-:W-:Y:S01]  /*22c0*/  IMAD R35, R152.reuse, R5, R14 ;  /* 0x0000000598237224 */ /* 0x040fe200078e020e */
[----:B------:R-:W-:Y:S01]  /*22d0*/  LOP3.LUT R56, R165, 0x38, R46, 0xf8, !PT ;  /* 0x00000038a5387812 */ /* 0x000fe200078ef82e */
[----:B------:R-:W-:-:S03]  /*22e0*/  IMAD.WIDE.U32 R14, R152, R4, R22 ;  /* 0x00000004980e7225 */ /* 0x000fc600078e0016 */
[----:B------:R-:W-:Y:S01]  /*22f0*/  LOP3.LUT R56, R184, R56, R167, 0xf6, !PT ;  /* 0x00000038b8387212 */ /* 0x000fe200078ef6a7 */
[----:B------:R-:W-:Y:S02]  /*2300*/  IMAD.IADD R15, R35, 0x1, R15 ;  /* 0x00000001230f7824 */ /* 0x000fe400078e020f */
[----:B-----5:R-:W-:Y:S01]  /*2310*/  IMAD.WIDE.U32 R38, R33, R4, R14 ;  /* 0x0000000421267225 */ /* 0x020fe200078e000e */
[----:B---3--:R-:W-:Y:S02]  /*2320*/  SHF.R.S32.HI R0, RZ, 0x1f, R119 ;  /* 0x0000001fff007819 */ /* 0x008fe40000011477 */
[----:B------:R-:W-:Y:S02]  /*2330*/  SEL R119, R119, RZ, !P0 ;  /* 0x000000ff77777207 */ /* 0x000fe40004000000 */
[----:B------:R-:W-:-:S03]  /*2340*/  SEL R0, R0, RZ, !P0 ;  /* 0x000000ff00007207 */ /* 0x000fc60004000000 */
[----:B------:R-:W-:-:S04]  /*2350*/  IMAD.WIDE.U32 R18, R119, UR4, R8 ;  /* 0x0000000477127c25 */ /* 0x000fc8000f8e0008 */
[----:B------:R-:W-:Y:S01]  /*2360*/  IMAD R12, R0, UR4, RZ ;  /* 0x00000004000c7c24 */ /* 0x000fe2000f8e02ff */
[----:B------:R-:W-:Y:S01]  /*2370*/  IADD3 R44, P0, R18, R10, RZ ;  /* 0x0000000a122c7210 */ /* 0x000fe20007f1e0ff */
[----:B------:R-:W-:Y:S01]  /*2380*/  IMAD R0, R0, UR6, RZ ;  /* 0x0000000600007c24 */ /* 0x000fe2000f8e02ff */
[----:B------:R-:W-:Y:S01]  /*2390*/  ULDC UR4, c[0x0][0x2f4] ;  /* 0x0000bd0000047ab9 */ /* 0x000fe20000000800 */
[C---:B------:R-:W-:Y:S01]  /*23a0*/  IMAD R3, R119.reuse, UR5, R12 ;  /* 0x0000000577037c24 */ /* 0x040fe2000f8e020c */
[----:B------:R-:W-:Y:S01]  /*23b0*/  ISETP.GE.AND P1, PT, R74, UR4, PT ;  /* 0x000000044a007c0c */ /* 0x000fe2000bf26270 */
[C---:B------:R-:W-:Y:S02]  /*23c0*/  IMAD R8, R166.reuse, R48, RZ ;  /* 0x00000030a6087224 */ /* 0x040fe400078e02ff */
[----:B------:R-:W-:Y:S02]  /*23d0*/  IMAD R61, R119, UR7, R0 ;  /* 0x00000007773d7c24 */ /* 0x000fe4000f8e0200 */
[----:B------:R-:W-:-:S02]  /*23e0*/  IMAD R0, R166, R6, RZ ;  /* 0x00000006a6007224 */ /* 0x000fc400078e02ff */
[C---:B------:R-:W-:Y:S02]  /*23f0*/  IMAD R12, R152.reuse, R49, R8 ;  /* 0x00000031980c7224 */ /* 0x040fe400078e0208 */
[----:B------:R-:W-:Y:S02]  /*2400*/  IMAD.IADD R3, R19, 0x1, R3 ;  /* 0x0000000113037824 */ /* 0x000fe400078e0203 */
[C---:B------:R-:W-:Y:S02]  /*2410*/  IMAD R31, R152.reuse, R7, R0 ;  /* 0x00000007981f7224 */ /* 0x040fe400078e0200 */
[-C--:B------:R-:W-:Y:S01]  /*2420*/  IMAD.WIDE.U32 R8, R152, R6.reuse, R154 ;  /* 0x0000000698087225 */ /* 0x080fe200078e009a */
[----:B------:R-:W-:Y:S02]  /*2430*/  IADD3.X R0, R3, R11, R12, P0, !PT ;  /* 0x0000000b03007210 */ /* 0x000fe400007fe40c */
[----:B------:R-:W-:Y:S01]  /*2440*/  ISETP.GE.AND P0, PT, R22, UR4, PT ;  /* 0x0000000416007c0c */ /* 0x000fe2000bf06270 */
[----:B------:R-:W-:-:S04]  /*2450*/  IMAD.WIDE.U32 R12, R152, R6, R22 ;  /* 0x00000006980c7225 */ /* 0x000fc800078e0016 */
[----:B------:R-:W-:Y:S02]  /*2460*/  IMAD.IADD R9, R9, 0x1, R31 ;  /* 0x0000000109097824 */ /* 0x000fe400078e021f */
[----:B------:R-:W-:Y:S01]  /*2470*/  IMAD.IADD R13, R31, 0x1, R13 ;  /* 0x000000011f0d7824 */ /* 0x000fe200078e020d */
[----:B------:R-:W-:Y:S01]  /*2480*/  SHF.R.S32.HI R31, RZ, 0x1f, R33 ;  /* 0x0000001fff1f7819 */ /* 0x000fe20000011421 */
[----:B------:R-:W-:-:S04]  /*2490*/  IMAD.WIDE.U32 R10, R152, R4, R154 ;  /* 0x00000004980a7225 */ /* 0x000fc800078e009a */
[----:B------:R-:W-:Y:S02]  /*24a0*/  IMAD R26, R31, R6, RZ ;  /* 0x000000061f1a7224 */ /* 0x000fe400078e02ff */
[----:B------:R-:W-:Y:S02]  /*24b0*/  IMAD.IADD R11, R11, 0x1, R35 ;  /* 0x000000010b0b7824 */ /* 0x000fe400078e0223 */
[----:B------:R-:W-:Y:S02]  /*24c0*/  IMAD R55, R33, R7, R26 ;  /* 0x0000000721377224 */ /* 0x000fe400078e021a */
[----:B------:R-:W-:Y:S02]  /*24d0*/  IMAD R28, R31, R4, RZ ;  /* 0x000000041f1c7224 */ /* 0x000fe400078e02ff */
[----:B------:R-:W-:-:S04]  /*24e0*/  IMAD.WIDE.U32 R26, R33, R6, R8 ;  /* 0x00000006211a7225 */ /* 0x000fc800078e0008 */
[----:B------:R-:W-:-:S04]  /*24f0*/  IMAD.WIDE.U32 R34, R33, R6, R12 ;  /* 0x0000000621227225 */ /* 0x000fc800078e000c */
[C---:B------:R-:W-:Y:S02]  /*2500*/  IMAD R59, R33.reuse, R5, R28 ;  /* 0x00000005213b7224 */ /* 0x040fe400078e021c */
[----:B------:R-:W-:-:S04]  /*2510*/  IMAD.WIDE.U32 R36, R33, R4, R10 ;  /* 0x0000000421247225 */ /* 0x000fc800078e000a */
[----:B------:R-:W-:Y:S02]  /*2520*/  IMAD.IADD R53, R27, 0x1, R55 ;  /* 0x000000011b357824 */ /* 0x000fe400078e0237 */
[----:B------:R-:W-:Y:S01]  /*2530*/  IMAD.IADD R54, R55, 0x1, R35 ;  /* 0x0000000137367824 */ /* 0x000fe200078e0223 */
[----:B------:R-:W-:Y:S01]  /*2540*/  LOP3.LUT R55, R46, 0xfffffff8, RZ, 0xc0, !PT ;  /* 0xfffffff82e377812 */ /* 0x000fe200078ec0ff */
[----:B------:R-:W-:-:S03]  /*2550*/  IMAD.WIDE.U32 R20, R119, UR6, R20 ;  /* 0x0000000677147c25 */ /* 0x000fc6000f8e0014 */
[----:B------:R-:W-:Y:S01]  /*2560*/  SHF.R.S32.HI R58, RZ, 0x1f, R55 ;  /* 0x0000001fff3a7819 */ /* 0x000fe20000011437 */
[----:B------:R-:W-:Y:S02]  /*2570*/  IMAD.IADD R57, R37, 0x1, R59 ;  /* 0x0000000125397824 */ /* 0x000fe400078e023b */
[----:B------:R-:W-:Y:S02]  /*2580*/  IMAD.SHL.U32 R48, R48, 0x40, RZ ;  /* 0x0000004030307824 */ /* 0x000fe400078e00ff */
[----:B------:R-:W-:Y:S02]  /*2590*/  IMAD.SHL.U32 R49, R6, 0x40, RZ ;  /* 0x0000004006317824 */ /* 0x000fe400078e00ff */
[----:B------:R-:W-:Y:S02]  /*25a0*/  IMAD.IADD R59, R59, 0x1, R39 ;  /* 0x000000013b3b7824 */ /* 0x000fe400078e0227 */
[----:B------:R-:W-:-:S07]  /*25b0*/  IMAD.IADD R61, R21, 0x1, R61 ;  /* 0x00000001153d7824 */ /* 0x000fce00078e023d */
.L_x_3634:
        /* <DEDUP_REMOVED lines=36> */
[----:B------:R-:W-:Y:S01]  /*2800*/  IADD3 R8, P3, R26, R4, RZ ;  /* 0x000000041a087210 */ /* 0x000fe20007f7e0ff */
[----:B------:R-:W-:Y:S01]  /*2810*/  IMAD R6, R50, R43, RZ ;  /* 0x0000002b32067224 */ /* 0x000fe200078e02ff */
[----:B------:R-:W-:Y:S01]  /*2820*/  ULDC.64 UR6, c[0x0][0x400] ;  /* 0x0001000000067ab9 */ /* 0x000fe20000000a00 */
[----:B------:R-:W-:Y:S01]  /*2830*/  IMAD.MOV.U32 R4, RZ, RZ, R36 ;  /* 0x000000ffff047224 */ /* 0x000fe200078e0024 */
[----:B------:R-:W-:Y:S01]  /*2840*/  ULDC.64 UR4, c[0x0][0x3e8] ;  /* 0x0000fa0000047ab9 */ /* 0x000fe20000000a00 */
[----:B------:R-:W-:Y:S02]  /*2850*/  IMAD.MOV.U32 R5, RZ, RZ, R57 ;  /* 0x000000ffff057224 */ /* 0x000fe400078e0039 */
[-C--:B------:R-:W-:Y:S02]  /*2860*/  IMAD R7, R60, R51.reuse, R6 ;  /* 0x000000333c077224 */ /* 0x080fe400078e0206 */
[----:B------:R-:W-:-:S04]  /*2870*/  IMAD.WIDE.U32 R4, R43, R51, R4 ;  /* 0x000000332b047225 */ /* 0x000fc800078e0004 */
[----:B------:R-:W-:Y:S01]  /*2880*/  IMAD.X R9, R64, 0x1, R53, P3 ;  /* 0x0000000140097824 */ /* 0x000fe200018e0635 */
[----:B------:R-:W-:Y:S01]  /*2890*/  LEA R6, P3, R4, UR6, 0x1 ;  /* 0x0000000604067c11 */ /* 0x000fe2000f8608ff */
[----:B------:R-:W-:-:S05]  /*28a0*/  IMAD.IADD R5, R5, 0x1, R7 ;  /* 0x0000000105057824 */ /* 0x000fca00078e0207 */
[----:B------:R-:W-:Y:S02]  /*28b0*/  LEA.HI.X R7, R4, UR7, R5, 0x1, P3 ;  /* 0x0000000704077c11 */ /* 0x000fe400098f0c05 */
[----:B------:R-:W-:-:S04]  /*28c0*/  LEA R4, P3, R8, UR4, 0x1 ;  /* 0x0000000408047c11 */ /* 0x000fc8000f8608ff */
[----:B------:R-:W-:Y:S02]  /*28d0*/  LEA.HI.X R5, R8, UR5, R9, 0x1, P3 ;  /* 0x0000000508057c11 */ /* 0x000fe400098f0c09 */
[----:B------:R-:W-:Y:S02]  /*28e0*/  ISETP.GE.AND P3, PT, R154, R75, PT ;  /* 0x0000004b9a00720c */ /* 0x000fe40003f66270 */
[----:B------:R-:W-:Y:S02]  /*28f0*/  CS2R R8, SRZ ;  /* 0x0000000000087805 */ /* 0x000fe4000001ff00 */
[----:B------:R-:W-:-:S09]  /*2900*/  CS2R R10, SRZ ;  /* 0x00000000000a7805 */ /* 0x000fd2000001ff00 */
[----:B------:R0:W5:Y:S04]  /*2910*/  @!P3 LDG.E.64 R28, desc[UR44][R4.64] ;  /* 0x0000002c041cb981 */ /* 0x000168000c1e1b00 */
[----:B------:R0:W5:Y:S01]  /*2920*/  @!P3 LDG.E.64 R14, desc[UR44][R6.64] ;  /* 0x0000002c060eb981 */ /* 0x000162000c1e1b00 */
[----:B------:R-:W-:-:S13]  /*2930*/  ISETP.GE.AND P3, PT, R161, R75, PT ;  /* 0x0000004ba100720c */ /* 0x000fda0003f66270 */
[----:B------:R0:W5:Y:S04]  /*2940*/  @!P3 LDG.E.64 R8, desc[UR44][R4.64+0x20] ;  /* 0x0000202c0408b981 */ /* 0x000168000c1e1b00 */
[----:B------:R0:W5:Y:S02]  /*2950*/  @!P3 LDG.E.64 R10, desc[UR44][R6.64+0x20] ;  /* 0x0000202c060ab981 */ /* 0x000164000c1e1b00 */
.L_x_3609:
[----:B------:R-:W-:Y:S05]  /*2960*/  BSYNC B1 ;  /* 0x0000000000017941 */ /* 0x000fea0003800000 */
.L_x_3608:
[----:B------:R-:W-:Y:S01]  /*2970*/  UISETP.NE.AND UP0, UPT, UR46, 0x3, UPT ;  /* 0x000000032e00788c */ /* 0x000fe2000bf05270 */
[----:B0----5:R-:W-:Y:S02]  /*2980*/  IMAD.MOV.U32 R4, RZ, RZ, R8 ;  /* 0x000000ffff047224 */ /* 0x021fe400078e0008 */
[----:B------:R-:W-:Y:S02]  /*2990*/  IMAD.MOV.U32 R5, RZ, RZ, R9 ;  /* 0x000000ffff057224 */ /* 0x000fe400078e0009 */
[----:B------:R-:W-:Y:S01]  /*29a0*/  IMAD.MOV.U32 R6, RZ, RZ, R28 ;  /* 0x000000ffff067224 */ /* 0x000fe200078e001c */
[----:B------:R-:W-:Y:S01]  /*29b0*/  PLOP3.LUT P3, PT, PT, PT, UP0, 0x80, 0x0 ;  /* 0x000000000000781c */ /* 0x000fe20003f6f008 */
[----:B------:R-:W-:Y:S01]  /*29c0*/  IMAD.MOV.U32 R7, RZ, RZ, R15 ;  /* 0x000000ffff077224 */ /* 0x000fe200078e000f */
[----:B------:R-:W-:Y:S01]  /*29d0*/  PRMT R76, R76, 0x5410, R4 ;  /* 0x000054104c4c7816 */ /* 0x000fe20000000004 */
[----:B------:R-:W-:Y:S01]  /*29e0*/  IMAD.MOV.U32 R4, RZ, RZ, R29 ;  /* 0x000000ffff047224 */ /* 0x000fe200078e001d */
[----:B------:R-:W-:Y:S01]  /*29f0*/  PRMT R77, R77, 0x5410, R5 ;  /* 0x000054104d4d7816 */ /* 0x000fe20000000005 */
[----:B------:R-:W-:-:S03]  /*2a00*/  IMAD.MOV.U32 R5, RZ, RZ, R11 ;  /* 0x000000ffff057224 */ /* 0x000fc600078e000b */
[----:B------:R-:W-:Y:S01]  /*2a10*/  PRMT R62, R4, 0x5410, R6 ;  /* 0x00005410043e7816 */ /* 0x000fe20000000006 */
[----:B------:R-:W-:Y:S01]  /*2a20*/  IMAD.MOV.U32 R4, RZ, RZ, R10 ;  /* 0x000000ffff047224 */ /* 0x000fe200078e000a */
[----:B------:R-:W-:Y:S01]  /*2a30*/  PRMT R79, R79, 0x5410, R5 ;  /* 0x000054104f4f7816 */ /* 0x000fe20000000005 */
[----:B------:R-:W-:-:S03]  /*2a40*/  IMAD.MOV.U32 R6, RZ, RZ, R14 ;  /* 0x000000ffff067224 */ /* 0x000fc600078e000e */
[----:B------:R-:W-:Y:S02]  /*2a50*/  PRMT R78, R78, 0x5410, R4 ;  /* 0x000054104e4e7816 */ /* 0x000fe40000000004 */
[----:B------:R-:W-:Y:S01]  /*2a60*/  PRMT R64, R7, 0x5410, R6 ;  /* 0x0000541007407816 */ /* 0x000fe20000000006 */
[----:B------:R-:W-:Y:S06]  /*2a70*/  @!P3 BRA `(.L_x_3610) ;  /* 0x000000000004b947 */ /* 0x000fec0003800000 */
[----:B------:R-:W-:Y:S01]  /*2a80*/  BPT.TRAP 0x1 ;  /* 0x000000040000795c */ /* 0x000fe20000300000 */
.L_x_3610:
[----:B------:R-:W-:Y:S01]  /*2a90*/  IMAD R60, R153, 0x8, R2 ;  /* 0x00000008993c7824 */ /* 0x000fe200078e0202 */
[----:B------:R-:W-:Y:S01]  /*2aa0*/  SHF.L.U32 R67, R156, 0x1f, RZ ;  /* 0x0000001f9c437819 */ /* 0x000fe200000006ff */
[----:B------:R-:W-:Y:S03]  /*2ab0*/  BSSY B1, `(.L_x_3611) ;  /* 0x0000003000017945 */ /* 0x000fe60003800000 */
[----:B------:R-:W0:Y:S02]  /*2ac0*/  SYNCS.PHASECHK.TRANS64.TRYWAIT P5, [R60+URZ+0x38890], R67 ;  /* 0x038890433c0075a7 */ /* 0x000e2400080a017f */
[----:B0-----:R-:W-:Y:S05]  /*2ad0*/  @!P5 BRA `(.L_x_3612) ;  /* 0x000003c00080d947 */ /* 0x001fea0003800000 */
.L_x_4005:
[----:B------:R-:W-:Y:S05]  /*2ae0*/  BSYNC B1 ;  /* 0x0000000000017941 */ /* 0x000fea0003800000 */
.L_x_3611:
[----:B------:R-:W-:Y:S05]  /*2af0*/  @P4 BRA `(.L_x_3613) ;  /* 0x0000001000ec4947 */ /* 0x000fea0003800000 */
[----:B------:R-:W-:Y:S04]  /*2b00*/  BSSY B1, `(.L_x_3614) ;  /* 0x0000036000017945 */ /* 0x000fe80003800000 */
[----:B------:R-:W-:Y:S05]  /*2b10*/  @P0 BRA `(.L_x_3615) ;  /* 0x0000000000d00947 */ /* 0x000fea0003800000 */
[----:B------:R1:W2:Y:S01]  /*2b20*/  LDS.128 R4, [R30+0x22400] ;  /* 0x022400001e047984 */ /* 0x0002a20000000c00 */
[----:B------:R-:W-:Y:S01]  /*2b30*/  ISETP.GE.AND P4, PT, R154, R75, PT ;  /* 0x0000004b9a00720c */ /* 0x000fe20003f86270 */
[----:B------:R-:W-:-:S12]  /*2b40*/  BSSY B2, `(.L_x_3616) ;  /* 0x0000030000027945 */ /* 0x000fd80003800000 */
[----:B-1----:R-:W-:Y:S05]  /*2b50*/  @P4 BRA `(.L_x_3617) ;  /* 0x0000000000b84947 */ /* 0x002fea0003800000 */
[----:B------:R-:W-:Y:S02]  /*2b60*/  SHF.R.U32.HI R69, RZ, 0x10, R15 ;  /* 0x00000010ff457819 */ /* 0x000fe4000001160f */
[----:B------:R-:W-:Y:S02]  /*2b70*/  SHF.R.U32.HI R63, RZ, 0x10, R29 ;  /* 0x00000010ff3f7819 */ /* 0x000fe4000001161d */
[----:B------:R-:W-:Y:S01]  /*2b80*/  SHF.R.U64 R66, R14, 0x10, R15 ;  /* 0x000000100e427819 */ /* 0x000fe2000000120f */
[----:B--2---:R-:W-:Y:S01]  /*2b90*/  IMAD.U32 R14, R6, 0x10000, RZ ;  /* 0x00010000060e7824 */ /* 0x004fe200078e00ff */
[----:B------:R-:W-:Y:S02]  /*2ba0*/  PRMT R69, R64, 0x5410, R69 ;  /* 0x0000541040457816 */ /* 0x000fe40000000045 */
[----:B------:R-:W-:Y:S01]  /*2bb0*/  SHF.R.U64 R30, R28, 0x10, R29 ;  /* 0x000000101c1e7819 */ /* 0x000fe2000000121d */
[----:B------:R-:W-:Y:S01]  /*2bc0*/  IMAD.U32 R28, R7, 0x10000, RZ ;  /* 0x00010000071c7824 */ /* 0x000fe200078e00ff */
[----:B------:R-:W-:Y:S01]  /*2bd0*/  PRMT R63, R62, 0x5410, R63 ;  /* 0x000054103e3f7816 */ /* 0x000fe2000000003f */
[----:B------:R-:W-:Y:S01]  /*2be0*/  IMAD.U32 R70, R69, 0x10000, RZ ;  /* 0x0001000045467824 */ /* 0x000fe200078e00ff */
[----:B------:R-:W-:-:S02]  /*2bf0*/  PRMT R66, R64, 0x5432, R66 ;  /* 0x0000543240427816 */ /* 0x000fc40000000042 */
[----:B------:R-:W-:Y:S01]  /*2c00*/  LOP3.LUT R15, R6, 0xffff0000, RZ, 0xc0, !PT ;  /* 0xffff0000060f7812 */ /* 0x000fe200078ec0ff */
[----:B------:R-:W-:Y:S01]  /*2c10*/  IMAD.U32 R64, R63, 0x10000, RZ ;  /* 0x000100003f407824 */ /* 0x000fe200078e00ff */
[----:B------:R-:W-:Y:S01]  /*2c20*/  LOP3.LUT R29, R7, 0xffff0000, RZ, 0xc0, !PT ;  /* 0xffff0000071d7812 */ /* 0x000fe200078ec0ff */
[----:B------:R-:W-:Y:S01]  /*2c30*/  IMAD.U32 R6, R5, 0x10000, RZ ;  /* 0x0001000005067824 */ /* 0x000fe200078e00ff */
[----:B------:R-:W-:Y:S01]  /*2c40*/  PRMT R30, R62, 0x5432, R30 ;  /* 0x000054323e1e7816 */ /* 0x000fe2000000001e */
[----:B------:R-:W-:Y:S01]  /*2c50*/  FMUL.FTZ R73, R15, R70 ;  /* 0x000000460f497220 */ /* 0x000fe20000410000 */
[----:B------:R-:W-:Y:S01]  /*2c60*/  LOP3.LUT R7, R5, 0xffff0000, RZ, 0xc0, !PT ;  /* 0xffff000005077812 */ /* 0x000fe200078ec0ff */
[-C--:B------:R-:W-:Y:S01]  /*2c70*/  FMUL.FTZ R15, R15, R64.reuse ;  /* 0x000000400f0f7220 */ /* 0x080fe20000410000 */
[----:B------:R-:W-:Y:S01]  /*2c80*/  LOP3.LUT R68, R66, 0xffff0000, RZ, 0xc0, !PT ;  /* 0xffff000042447812 */ /* 0x000fe200078ec0ff */
[----:B------:R-:W-:Y:S01]  /*2c90*/  IMAD.U32 R5, R4, 0x10000, RZ ;  /* 0x0001000004057824 */ /* 0x000fe200078e00ff */
[----:B------:R-:W-:Y:S01]  /*2ca0*/  LOP3.LUT R62, R30, 0xffff0000, RZ, 0xc0, !PT ;  /* 0xffff00001e3e7812 */ /* 0x000fe200078ec0ff */
[----:B------:R-:W-:Y:S01]  /*2cb0*/  FFMA.FTZ R73, R14, R64, -R73 ;  /* 0x000000400e497223 */ /* 0x000fe20000010849 */
[----:B------:R-:W-:Y:S01]  /*2cc0*/  LOP3.LUT R69, R69, 0xffff0000, RZ, 0xc0, !PT ;  /* 0xffff000045457812 */ /* 0x000fe200078ec0ff */
[----:B------:R-:W-:Y:S01]  /*2cd0*/  FMUL.FTZ R71, R7, R68 ;  /* 0x0000004407477220 */ /* 0x000fe20000410000 */
[----:B------:R-:W-:Y:S01]  /*2ce0*/  LOP3.LUT R63, R63, 0xffff0000, RZ, 0xc0, !PT ;  /* 0xffff00003f3f7812 */ /* 0x000fe200078ec0ff */
[-C--:B------:R-:W-:Y:S01]  /*2cf0*/  FMUL.FTZ R7, R7, R62.reuse ;  /* 0x0000003e07077220 */ /* 0x080fe20000410000 */
[----:B------:R-:W-:Y:S01]  /*2d00*/  LOP3.LUT R4, R4, 0xffff0000, RZ, 0xc0, !PT ;  /* 0xffff000004047812 */ /* 0x000fe200078ec0ff */
[----:B------:R-:W-:Y:S01]  /*2d10*/  FFMA.FTZ R71, R6, R62, -R71 ;  /* 0x0000003e06477223 */ /* 0x000fe20000010847 */
[----:B------:R-:W-:Y:S01]  /*2d20*/  FFMA.FTZ R14, R14, R70, R15 ;  /* 0x000000460e0e7223 */ /* 0x000fe2000001000f */
[----:B------:R-:W-:-:S02]  /*2d30*/  IMAD.U32 R66, R66, 0x10000, RZ ;  /* 0x0001000042427824 */ /* 0x000fc400078e00ff */
[C---:B------:R-:W-:Y:S01]  /*2d40*/  FMUL.FTZ R15, R29.reuse, R69 ;  /* 0x000000451d0f7220 */ /* 0x040fe20000410000 */
[----:B------:R-:W-:Y:S02]  /*2d50*/  IMAD.U32 R30, R30, 0x10000, RZ ;  /* 0x000100001e1e7824 */ /* 0x000fe400078e00ff */
[-C--:B------:R-:W-:Y:S01]  /*2d60*/  FMUL.FTZ R62, R29, R63.reuse ;  /* 0x0000003f1d3e7220 */ /* 0x080fe20000410000 */
        /* <DEDUP_REMOVED lines=13> */
.L_x_3617:
[----:B------:R-:W-:Y:S05]  /*2e40*/  BSYNC B2 ;  /* 0x0000000000027941 */ /* 0x000fea0003800000 */
.L_x_3616:
[----:B--2---:R1:W-:Y:S02]  /*2e50*/  STG.E.128 desc[UR44][R12.64], R4 ;  /* 0x000000040c007986 */ /* 0x0043e4000c101d2c */
.L_x_3615:
[----:B------:R-:W-:Y:S05]  /*2e60*/  BSYNC B1 ;  /* 0x0000000000017941 */ /* 0x000fea0003800000 */
.L_x_3614:
[----:B------:R-:W-:Y:S05]  /*2e70*/  @P1 BRA `(.L_x_3613) ;  /* 0x00000010000c1947 */ /* 0x000fea0003800000 */
[----:B-1----:R-:W2:Y:S01]  /*2e80*/  LDL R4, [R1+0x44c] ;  /* 0x00044c0001047983 */ /* 0x002ea20000100800 */
[----:B------:R-:W-:Y:S01]  /*2e90*/  IMAD.MOV.U32 R160, RZ, RZ, 0x20 ;  /* 0x00000020ffa07424 */ /* 0x000fe200078e00ff */
[----:B------:R-:W-:Y:S01]  /*2ea0*/  BSSY B1, `(.L_x_3618) ;  /* 0x0000036000017945 */ /* 0x000fe20003800000 */
[----:B--2---:R-:W-:-:S04]  /*2eb0*/  LOP3.LUT P4, RZ, R4, 0x1000, RZ, 0xc0, !PT ;  /* 0x0000100004ff7812 */ /* 0x004fc8000788c0ff */
        /* <DEDUP_REMOVED lines=52> */
.L_x_3619:
[----:B------:R-:W-:Y:S05]  /*3200*/  BSYNC B1 ;  /* 0x0000000000017941 */ /* 0x000fea0003800000 */
.L_x_3618:
[----:B-1----:R2:W-:Y:S01]  /*3210*/  STG.E.128 desc[UR44][R12.64+0x40], R4 ;  /* 0x000040040c007986 */ /* 0x0025e2000c101d2c */
[----:B------:R-:W-:Y:S05]  /*3220*/  BRA `(.L_x_3613) ;  /* 0x0000000c00207947 */ /* 0x000fea0003800000 */
.L_x_3607:
[----:B------:R-:W-:Y:S01]  /*3230*/  IMAD R65, R43, -0x40, R42 ;  /* 0xffffffc02b417824 */ /* 0x000fe200078e022a */
[----:B------:R-:W-:-:S04]  /*3240*/  ISETP.GE.AND P4, PT, R22, R75, PT ;  /* 0x0000004b1600720c */ /* 0x000fc80003f86270 */
[----:B------:R-:W-:-:S04]  /*3250*/  VIMNMX R65, R65, 0x40, PT ;  /* 0x0000004041417848 */ /* 0x000fc80003fe0100 */
[----:B------:R-:W-:-:S13]  /*3260*/  ISETP.GE.OR P3, PT, R152, R65, P4 ;  /* 0x000000419800720c */ /* 0x000fda0002766670 */
[----:B------:R-:W0:Y:S01]  /*3270*/  @!P3 LDC.64 R12, c[0x0][0x3e8] ;  /* 0x0000fa00ff0cbb82 */ /* 0x000e220000000a00 */
[----:B------:R-:W-:-:S05]  /*3280*/  @!P3 IADD3 R4, P5, R34, R4, RZ ;  /* 0x000000042204b210 */ /* 0x000fca0007fbe0ff */
[----:B------:R-:W-:Y:S02]  /*3290*/  @!P3 IMAD.X R5, R64, 0x1, R54, P5 ;  /* 0x000000014005b824 */ /* 0x000fe400028e0636 */
[----:B------:R-:W1:Y:S01]  /*32a0*/  @!P3 LDC.64 R28, c[0x0][0x400] ;  /* 0x00010000ff1cbb82 */ /* 0x000e620000000a00 */
[----:B0-----:R-:W-:-:S04]  /*32b0*/  @!P3 LEA R12, P5, R4, R12, 0x1 ;  /* 0x0000000c040cb211 */ /* 0x001fc800078a08ff */
[----:B------:R-:W-:Y:S01]  /*32c0*/  @!P3 LEA.HI.X R13, R4, R13, R5, 0x1, P5 ;  /* 0x0000000d040db211 */ /* 0x000fe200028f0c05 */
[----:B------:R-:W-:Y:S02]  /*32d0*/  @!P3 IMAD R4, R50, R43, RZ ;  /* 0x0000002b3204b224 */ /* 0x000fe400078e02ff */
[----:B------:R-:W-:Y:S02]  /*32e0*/  @!P3 IMAD.MOV.U32 R5, RZ, RZ, R59 ;  /* 0x000000ffff05b224 */ /* 0x000fe400078e003b */
[----:B------:R-:W-:Y:S02]  /*32f0*/  @!P3 IMAD R7, R60, R51, R4 ;  /* 0x000000333c07b224 */ /* 0x000fe400078e0204 */
[----:B------:R-:W-:-:S04]  /*3300*/  @!P3 IMAD.MOV.U32 R4, RZ, RZ, R38 ;  /* 0x000000ffff04b224 */ /* 0x000fc800078e0026 */
[----:B------:R-:W-:-:S04]  /*3310*/  @!P3 IMAD.WIDE.U32 R4, R43, R51, R4 ;  /* 0x000000332b04b225 */ /* 0x000fc800078e0004 */
[----:B------:R-:W-:Y:S01]  /*3320*/  @!P3 IMAD.IADD R5, R7, 0x1, R5 ;  /* 0x000000010705b824 */ /* 0x000fe200078e0205 */
[C---:B-1----:R-:W-:Y:S02]  /*3330*/  @!P3 LEA R28, P5, R4.reuse, R28, 0x1 ;  /* 0x0000001c041cb211 */ /* 0x042fe400078a08ff */
[----:B------:R-:W-:Y:S02]  /*3340*/  CS2R R6, SRZ ;  /* 0x0000000000067805 */ /* 0x000fe4000001ff00 */
[----:B------:R-:W-:Y:S02]  /*3350*/  CS2R R10, SRZ ;  /* 0x00000000000a7805 */ /* 0x000fe4000001ff00 */
[----:B------:R-:W-:Y:S02]  /*3360*/  CS2R R8, SRZ ;  /* 0x0000000000087805 */ /* 0x000fe4000001ff00 */
[----:B------:R-:W-:Y:S02]  /*3370*/  @!P3 LEA.HI.X R29, R4, R29, R5, 0x1, P5 ;  /* 0x0000001d041db211 */ /* 0x000fe400028f0c05 */
[----:B------:R-:W-:-:S03]  /*3380*/  CS2R R4, SRZ ;  /* 0x0000000000047805 */ /* 0x000fc6000001ff00 */
[----:B------:R-:W2:Y:S04]  /*3390*/  @!P3 LDG.E.128 R8, desc[UR44][R28.64] ;  /* 0x0000002c1c08b981 */ /* 0x000ea8000c1e1d00 */
[----:B------:R2:W3:Y:S01]  /*33a0*/  @!P3 LDG.E.128 R4, desc[UR44][R12.64] ;  /* 0x0000002c0c04b981 */ /* 0x0004e2000c1e1d00 */
[----:B------:R-:W-:-:S06]  /*33b0*/  UISETP.NE.AND UP0, UPT, UR46, 0x3, UPT ;  /* 0x000000032e00788c */ /* 0x000fcc000bf05270 */
[----:B------:R-:W-:Y:S01]  /*33c0*/  PLOP3.LUT P3, PT, PT, PT, UP0, 0x80, 0x0 ;  /* 0x000000000000781c */ /* 0x000fe20003f6f008 */
[----:B--2---:R-:W-:Y:S02]  /*33d0*/  IMAD.MOV.U32 R12, RZ, RZ, R10 ;  /* 0x000000ffff0c7224 */ /* 0x004fe400078e000a */
[----:B------:R-:W-:Y:S02]  /*33e0*/  IMAD.MOV.U32 R13, RZ, RZ, R11 ;  /* 0x000000ffff0d7224 */ /* 0x000fe400078e000b */
[----:B---3--:R-:W-:Y:S02]  /*33f0*/  IMAD.MOV.U32 R30, RZ, RZ, R6 ;  /* 0x000000ffff1e7224 */ /* 0x008fe400078e0006 */
[----:B------:R-:W-:Y:S02]  /*3400*/  IMAD.MOV.U32 R60, RZ, RZ, R7 ;  /* 0x000000ffff3c7224 */ /* 0x000fe400078e0007 */
[----:B------:R-:W-:Y:S02]  /*3410*/  IMAD.MOV.U32 R64, RZ, RZ, R4 ;  /* 0x000000ffff407224 */ /* 0x000fe400078e0004 */
[----:B------:R-:W-:-:S02]  /*3420*/  IMAD.MOV.U32 R66, RZ, RZ, R5 ;  /* 0x000000ffff427224 */ /* 0x000fc400078e0005 */
[----:B------:R-:W-:Y:S02]  /*3430*/  IMAD.MOV.U32 R28, RZ, RZ, R8 ;  /* 0x000000ffff1c7224 */ /* 0x000fe400078e0008 */
[----:B------:R-:W-:Y:S01]  /*3440*/  IMAD.MOV.U32 R29, RZ, RZ, R9 ;  /* 0x000000ffff1d7224 */ /* 0x000fe200078e0009 */
[----:B------:R-:W-:Y:S02]  /*3450*/  PRMT R82, R30, 0x5410, R66 ;  /* 0x000054101e527816 */ /* 0x000fe40000000042 */
[----:B------:R-:W-:Y:S02]  /*3460*/  PRMT R86, R60, 0x7610, R86 ;  /* 0x000076103c567816 */ /* 0x000fe40000000056 */
[----:B------:R-:W-:Y:S02]  /*3470*/  PRMT R87, R64, 0x7610, R87 ;  /* 0x0000761040577816 */ /* 0x000fe40000000057 */
[----:B------:R-:W-:Y:S02]  /*3480*/  PRMT R85, R12, 0x5410, R13 ;  /* 0x000054100c557816 */ /* 0x000fe4000000000d */
[----:B------:R-:W-:Y:S01]  /*3490*/  PRMT R78, R29, 0x5410, R28 ;  /* 0x000054101d4e7816 */ /* 0x000fe2000000001c */
[----:B------:R-:W-:Y:S06]  /*34a0*/  @!P3 BRA `(.L_x_3620) ;  /* 0x000000000004b947 */ /* 0x000fec0003800000 */
[----:B------:R-:W-:Y:S01]  /*34b0*/  BPT.TRAP 0x1 ;  /* 0x000000040000795c */ /* 0x000fe20000300000 */
.L_x_3620:
[----:B------:R-:W-:Y:S01]  /*34c0*/  IMAD R60, R153, 0x8, R2 ;  /* 0x00000008993c7824 */ /* 0x000fe200078e0202 */
[----:B------:R-:W-:Y:S01]  /*34d0*/  SHF.L.U32 R67, R156, 0x1f, RZ ;  /* 0x0000001f9c437819 */ /* 0x000fe200000006ff */
[----:B------:R-:W-:Y:S03]  /*34e0*/  BSSY B1, `(.L_x_3621) ;  /* 0x0000003000017945 */ /* 0x000fe60003800000 */
[----:B------:R-:W0:Y:S02]  /*34f0*/  SYNCS.PHASECHK.TRANS64.TRYWAIT P5, [R60+URZ+0x38890], R67 ;  /* 0x038890433c0075a7 */ /* 0x000e2400080a017f */
[----:B0-----:R-:W-:Y:S05]  /*3500*/  @!P5 BRA `(.L_x_3622) ;  /* 0x000003b80008d947 */ /* 0x001fea0003800000 */
.L_x_4006:
[----:B------:R-:W-:Y:S05]  /*3510*/  BSYNC B1 ;  /* 0x0000000000017941 */ /* 0x000fea0003800000 */
.L_x_3621:
        /* <DEDUP_REMOVED lines=12> */
[----:B------:R-:W-:Y:S02]  /*35e0*/  LEA R70, P5, R12, R62, 0x1 ;  /* 0x0000003e0c467211 */ /* 0x000fe400078a08ff */
[----:B------:R-:W-:-:S02]  /*35f0*/  ISETP.NE.AND P6, PT, R72, RZ, PT ;  /* 0x000000ff4800720c */ /* 0x000fc40003fc5270 */
[----:B------:R-:W-:Y:S01]  /*3600*/  LEA.HI.X R71, R12, R63, R13, 0x1, P5 ;  /* 0x0000003f0c477211 */ /* 0x000fe200028f0c0d */
[----:B-1----:R-:W-:-:S05]  /*3610*/  IMAD.IADD R13, R73, 0x1, -R52 ;  /* 0x00000001490d7824 */ /* 0x002fca00078e0a34 */
[----:B------:R-:W-:-:S04]  /*3620*/  SEL R13, R52, R13, !P6 ;  /* 0x0000000d340d7207 */ /* 0x000fc80007000000 */
[----:B------:R-:W-:-:S04]  /*3630*/  SHF.R.S32.HI R12, RZ, 0x1f, R13 ;  /* 0x0000001fff0c7819 */ /* 0x000fc8000001140d */
[----:B------:R-:W-:-:S04]  /*3640*/  LEA.HI R12, R12, R13, RZ, 0x4 ;  /* 0x0000000d0c0c7211 */ /* 0x000fc800078f20ff */
[----:B------:R-:W-:-:S04]  /*3650*/  SHF.R.S32.HI R13, RZ, 0x4, R12 ;  /* 0x00000004ff0d7819 */ /* 0x000fc8000001140c */
[----:B------:R-:W-:-:S05]  /*3660*/  LEA.HI.SX32 R13, R46, R13, 0x1d ;  /* 0x0000000d2e0d7211 */ /* 0x000fca00078feaff */
[----:B------:R-:W-:Y:S02]  /*3670*/  IMAD.SHL.U32 R66, R13, 0x8, RZ ;  /* 0x000000080d427824 */ /* 0x000fe400078e00ff */
[----:B------:R-:W-:-:S03]  /*3680*/  IMAD.IADD R13, R56, 0x1, R31 ;  /* 0x00000001380d7824 */ /* 0x000fc600078e021f */
[----:B------:R-:W-:Y:S01]  /*3690*/  LOP3.LUT R12, R165, 0x38, R66, 0xf8, !PT ;  /* 0x00000038a50c7812 */ /* 0x000fe200078ef842 */
[----:B------:R-:W-:-:S03]  /*36a0*/  IMAD R13, R13, 0x2, R2 ;  /* 0x000000020d0d7824 */ /* 0x000fc600078e0202 */
[----:B------:R-:W-:-:S05]  /*36b0*/  LOP3.LUT R12, R184, R12, R167, 0xf6, !PT ;  /* 0x0000000cb80c7212 */ /* 0x000fca00078ef6a7 */
[----:B------:R-:W-:Y:S02]  /*36c0*/  IMAD.IADD R31, R31, 0x1, R12 ;  /* 0x000000011f1f7824 */ /* 0x000fe400078e020c */
[----:B------:R-:W1:Y:S02]  /*36d0*/  LDS.128 R12, [R13+0x22400] ;  /* 0x022400000d0c7984 */ /* 0x000e640000000c00 */
[----:B------:R-:W-:-:S06]  /*36e0*/  IMAD R31, R31, 0x2, R2 ;  /* 0x000000021f1f7824 */ /* 0x000fcc00078e0202 */
[----:B------:R-:W2:Y:S01]  /*36f0*/  LDS.128 R28, [R31+0x22400] ;  /* 0x022400001f1c7984 */ /* 0x000ea20000000c00 */
[----:B------:R-:W-:Y:S05]  /*3700*/  @P4 BRA `(.L_x_3624) ;  /* 0x00000004006c4947 */ /* 0x000fea0003800000 */
[----:B------:R-:W-:Y:S02]  /*3710*/  SHF.R.U32.HI R76, RZ, 0x10, R5 ;  /* 0x00000010ff4c7819 */ /* 0x000fe40000011605 */
[----:B------:R-:W-:Y:S02]  /*3720*/  SHF.R.U32.HI R81, RZ, 0x10, R9 ;  /* 0x00000010ff517819 */ /* 0x000fe40000011609 */
[----:B------:R-:W-:Y:S02]  /*3730*/  SHF.R.U64 R77, R6, 0x10, R7 ;  /* 0x00000010064d7819 */ /* 0x000fe40000001207 */
[----:B------:R-:W-:Y:S01]  /*3740*/  SHF.R.U64 R80, R8, 0x10, R9 ;  /* 0x0000001008507819 */ /* 0x000fe20000001209 */
[----:B-1----:R-:W-:Y:S01]  /*3750*/  IMAD.U32 R8, R15, 0x10000, RZ ;  /* 0x000100000f087824 */ /* 0x002fe200078e00ff */
[----:B------:R-:W-:Y:S02]  /*3760*/  PRMT R76, R82, 0x5432, R76 ;  /* 0x00005432524c7816 */ /* 0x000fe4000000004c */
[----:B------:R-:W-:-:S02]  /*3770*/  PRMT R81, R78, 0x5410, R81 ;  /* 0x000054104e517816 */ /* 0x000fc40000000051 */
[----:B------:R-:W-:Y:S01]  /*3780*/  SHF.R.U32.HI R79, RZ, 0x10, R7 ;  /* 0x00000010ff4f7819 */ /* 0x000fe20000011607 */
[----:B------:R-:W-:Y:S01]  /*3790*/  IMAD.U32 R7, R14, 0x10000, RZ ;  /* 0x000100000e077824 */ /* 0x000fe200078e00ff */
[--C-:B------:R-:W-:Y:S01]  /*37a0*/  SHF.R.U64 R83, R10, 0x10, R11.reuse ;  /* 0x000000100a537819 */ /* 0x100fe2000000120b */
[----:B--2---:R-:W-:Y:S01]  /*37b0*/  IMAD.U32 R10, R28, 0x10000, RZ ;  /* 0x000100001c0a7824 */ /* 0x004fe200078e00ff */
[----:B------:R-:W-:Y:S01]  /*37c0*/  SHF.R.U32.HI R84, RZ, 0x10, R11 ;  /* 0x00000010ff547819 */ /* 0x000fe2000001160b */
[----:B------:R-:W-:Y:S01]  /*37d0*/  IMAD.U32 R11, R29, 0x10000, RZ ;  /* 0x000100001d0b7824 */ /* 0x000fe200078e00ff */
[----:B------:R-:W-:Y:S01]  /*37e0*/  PRMT R77, R82, 0x5410, R77 ;  /* 0x00005410524d7816 */ /* 0x000fe2000000004d */
[----:B------:R-:W-:Y:S01]  /*37f0*/  IMAD.U32 R82, R81, 0x10000, RZ ;  /* 0x0001000051527824 */ /* 0x000fe200078e00ff */
[----:B------:R-:W-:Y:S01]  /*3800*/  PRMT R80, R78, 0x5432, R80 ;  /* 0x000054324e507816 */ /* 0x000fe20000000050 */
[----:B------:R-:W-:Y:S01]  /*3810*/  IMAD.U32 R78, R76, 0x10000, RZ ;  /* 0x000100004c4e7824 */ /* 0x000fe200078e00ff */
[----:B------:R-:W-:Y:S01]  /*3820*/  SHF.R.U64 R75, R4, 0x10, R5 ;  /* 0x00000010044b7819 */ /* 0x000fe20000001205 */
[C---:B------:R-:W-:Y:S01]  /*3830*/  IMAD.U32 R5, R13.reuse, 0x10000, RZ ;  /* 0x000100000d057824 */ /* 0x040fe200078e00ff */
[----:B------:R-:W-:Y:S01]  /*3840*/  LOP3.LUT R6, R13, 0xffff0000, RZ, 0xc0, !PT ;  /* 0xffff00000d067812 */ /* 0x000fe200078ec0ff */
[----:B------:R-:W-:Y:S01]  /*3850*/  FMUL.FTZ R88, R11, R78 ;  /* 0x0000004e0b587220 */ /* 0x000fe20000410000 */
[----:B------:R-:W-:Y:S01]  /*3860*/  LOP3.LUT R13, R29, 0xffff0000, RZ, 0xc0, !PT ;  /* 0xffff00001d0d7812 */ /* 0x000fe200078ec0ff */
[----:B------:R-:W-:Y:S01]  /*3870*/  IMAD.U32 R29, R31, 0x10000, RZ ;  /* 0x000100001f1d7824 */ /* 0x000fe200078e00ff */
[----:B------:R-:W-:Y:S01]  /*3880*/  PRMT R79, R86, 0x5410, R79 ;  /* 0x00005410564f7816 */ /* 0x000fe2000000004f */
[-C--:B------:R-:W-:Y:S01]  /*3890*/  FMUL.FTZ R86, R11, R82.reuse ;  /* 0x000000520b567220 */ /* 0x080fe20000410000 */
[----:B------:R-:W-:Y:S01]  /*38a0*/  LOP3.LUT R81, R81, 0xffff0000, RZ, 0xc0, !PT ;  /* 0xffff000051517812 */ /* 0x000fe200078ec0ff */
[----:B------:R-:W-:Y:S01]  /*38b0*/  FFMA.FTZ R88, R5, R82, R88 ;  /* 0x0000005205587223 */ /* 0x000fe20000010058 */
[----:B------:R-:W-:Y:S01]  /*38c0*/  PRMT R84, R85, 0x5432, R84 ;  /* 0x0000543255547816 */ /* 0x000fe20000000054 */
[----:B------:R-:W-:Y:S01]  /*38d0*/  FFMA.FTZ R86, R5, R78, -R86 ;  /* 0x0000004e05567223 */ /* 0x000fe20000010856 */
[----:B------:R-:W-:Y:S01]  /*38e0*/  PRMT R83, R85, 0x5410, R83 ;  /* 0x0000541055537816 */ /* 0x000fe20000000053 */
[----:B------:R-:W-:Y:S01]  /*38f0*/  FMUL.FTZ R85, R13, R81 ;  /* 0x000000510d557220 */ /* 0x000fe20000410000 */
[----:B------:R-:W-:Y:S01]  /*3900*/  LOP3.LUT R76, R76, 0xffff0000, RZ, 0xc0, !PT ;  /* 0xffff00004c4c7812 */ /* 0x000fe200078ec0ff */
[----:B------:R-:W-:Y:S01]  /*3910*/  IMAD.U32 R5, R79, 0x10000, RZ ;  /* 0x000100004f057824 */ /* 0x000fe200078e00ff */
[----:B------:R-:W-:Y:S01]  /*3920*/  PRMT R75, R87, 0x5410, R75 ;  /* 0x00005410574b7816 */ /* 0x000fe2000000004b */
[----:B------:R-:W-:Y:S01]  /*3930*/  IMAD.U32 R11, R84, 0x10000, RZ ;  /* 0x00010000540b7824 */ /* 0x000fe200078e00ff */
[----:B------:R-:W-:Y:S01]  /*3940*/  LOP3.LUT R31, R31, 0xffff0000, RZ, 0xc0, !PT ;  /* 0xffff00001f1f7812 */ /* 0x000fe200078ec0ff */
[-C--:B------:R-:W-:Y:S01]  /*3950*/  FMUL.FTZ R13, R13, R76.reuse ;  /* 0x0000004c0d0d7220 */ /* 0x080fe20000410000 */
[----:B------:R-:W-:Y:S01]  /*3960*/  FFMA.FTZ R85, R6, R76, -R85 ;  /* 0x0000004c06557223 */ /* 0x000fe20000010855 */
[C---:B------:R-:W-:Y:S01]  /*3970*/  FMUL.FTZ R76, R29.reuse, R5 ;  /* 0x000000051d4c7220 */ /* 0x040fe20000410000 */
[----:B------:R-:W-:Y:S01]  /*3980*/  FMUL.FTZ R87, R29, R11 ;  /* 0x0000000b1d577220 */ /* 0x000fe20000410000 */
[----:B------:R-:W-:Y:S01]  /*3990*/  LOP3.LUT R84, R84, 0xffff0000, RZ, 0xc0, !PT ;  /* 0xffff000054547812 */ /* 0x000fe200078ec0ff */
[----:B------:R-:W-:Y:S01]  /*39a0*/  FFMA.FTZ R81, R6, R81, R13 ;  /* 0x0000005106517223 */ /* 0x000fe2000001000d */
[C---:B------:R-:W-:Y:S01]  /*39b0*/  FFMA.FTZ R76, R8.reuse, R11, R76 ;  /* 0x0000000b084c7223 */ /* 0x040fe2000001004c */
[----:B------:R-:W-:Y:S01]  /*39c0*/  FFMA.FTZ R87, R8, R5, -R87 ;  /* 0x0000000508577223 */ /* 0x000fe20000010857 */
[----:B------:R-:W-:Y:S01]  /*39d0*/  LOP3.LUT R6, R79, 0xffff0000, RZ, 0xc0, !PT ;  /* 0xffff00004f067812 */ /* 0x000fe200078ec0ff */
[----:B------:R-:W-:Y:S01]  /*39e0*/  IMAD.U32 R11, R80, 0x10000, RZ ;  /* 0x00010000500b7824 */ /* 0x000fe200078e00ff */
[----:B------:R-:W-:Y:S01]  /*39f0*/  LOP3.LUT R9, R15, 0xffff0000, RZ, 0xc0, !PT ;  /* 0xffff00000f097812 */ /* 0x000fe200078ec0ff */
[----:B------:R-:W-:-:S02]  /*3a00*/  IMAD.U32 R5, R75, 0x10000, RZ ;  /* 0x000100004b057824 */ /* 0x000fc400078e00ff */
[C---:B------:R-:W-:Y:S01]  /*3a10*/  FMUL.FTZ R8, R31.reuse, R84 ;  /* 0x000000541f087220 */ /* 0x040fe20000410000 */
[----:B------:R-:W-:Y:S01]  /*3a20*/  FMUL.FTZ R29, R10, R11 ;  /* 0x0000000b0a1d7220 */ /* 0x000fe20000410000 */
[----:B------:R-:W-:Y:S01]  /*3a30*/  IMAD.U32 R4, R12, 0x10000, RZ ;  /* 0x000100000c047824 */ /* 0x000fe200078e00ff */
        /* <DEDUP_REMOVED lines=40> */
.L_x_3624:
[----:B------:R-:W-:Y:S05]  /*3cc0*/  BSYNC B1 ;  /* 0x0000000000017941 */ /* 0x000fea0003800000 */
.L_x_3623:
[----:B-1----:R3:W-:Y:S01]  /*3cd0*/  STG.E.128 desc[UR44][R70.64], R12 ;  /* 0x0000000c46007986 */ /* 0x0027e2000c101d2c */
[----:B------:R-:W-:-:S13]  /*3ce0*/  ISETP.GE.AND P4, PT, R66, R73, PT ;  /* 0x000000494200720c */ /* 0x000fda0003f86270 */
[----:B------:R-:W-:Y:S05]  /*3cf0*/  @P4 BRA `(.L_x_3613) ;  /* 0x00000000006c4947 */ /* 0x000fea0003800000 */
[--C-:B------:R-:W-:Y:S02]  /*3d00*/  SHF.R.S32.HI R4, RZ, 0x1f, R66.reuse ;  /* 0x0000001fff047819 */ /* 0x100fe40000011442 */
[----:B------:R-:W-:-:S04]  /*3d10*/  IADD3 R66, P4, P5, R18, R68, R66 ;  /* 0x0000004412427210 */ /* 0x000fc80007d9e042 */
[----:B------:R-:W-:Y:S02]  /*3d20*/  IADD3.X R4, R3, R64, R4, P4, P5 ;  /* 0x0000004003047210 */ /* 0x000fe400027ea404 */
[----:B------:R-:W-:-:S04]  /*3d30*/  LEA R62, P4, R66, R62, 0x1 ;  /* 0x0000003e423e7211 */ /* 0x000fc800078808ff */
[----:B------:R-:W-:-:S05]  /*3d40*/  LEA.HI.X R63, R66, R63, R4, 0x1, P4 ;  /* 0x0000003f423f7211 */ /* 0x000fca00020f0c04 */
[----:B--2---:R4:W-:Y:S01]  /*3d50*/  STG.E.128 desc[UR44][R62.64], R28 ;  /* 0x0000001c3e007986 */ /* 0x0049e2000c101d2c */
[----:B------:R-:W-:Y:S05]  /*3d60*/  BRA `(.L_x_3613) ;  /* 0x0000000000507947 */ /* 0x000fea0003800000 */
.L_x_3606:
[----:B------:R-:W-:-:S06]  /*3d70*/  UISETP.NE.AND UP0, UPT, UR46, 0x3, UPT ;  /* 0x000000032e00788c */ /* 0x000fcc000bf05270 */
[----:B------:R-:W-:-:S13]  /*3d80*/  PLOP3.LUT P3, PT, PT, PT, UP0, 0x80, 0x0 ;  /* 0x000000000000781c */ /* 0x000fda0003f6f008 */
[----:B------:R-:W-:Y:S05]  /*3d90*/  @!P3 BRA `(.L_x_3625) ;  /* 0x000000000004b947 */ /* 0x000fea0003800000 */
[----:B------:R-:W-:Y:S01]  /*3da0*/  BPT.TRAP 0x1 ;  /* 0x000000040000795c */ /* 0x000fe20000300000 */
.L_x_3625:
[----:B------:R-:W-:Y:S01]  /*3db0*/  IMAD R60, R153, 0x8, R2 ;  /* 0x00000008993c7824 */ /* 0x000fe200078e0202 */
[----:B------:R-:W-:Y:S01]  /*3dc0*/  SHF.L.U32 R67, R156, 0x1f, RZ ;  /* 0x0000001f9c437819 */ /* 0x000fe200000006ff */
[----:B------:R-:W-:Y:S01]  /*3dd0*/  IMAD R65, R43, -0x40, R42 ;  /* 0xffffffc02b417824 */ /* 0x000fe200078e022a */
[----:B------:R-:W-:Y:S02]  /*3de0*/  BSSY B1, `(.L_x_3626) ;  /* 0x0000004000017945 */ /* 0x000fe40003800000 */
[----:B------:R-:W0:Y:S02]  /*3df0*/  SYNCS.PHASECHK.TRANS64.TRYWAIT P4, [R60+URZ+0x38890], R67 ;  /* 0x038890433c0075a7 */ /* 0x000e24000808017f */
[----:B------:R-:W-:Y:S01]  /*3e00*/  VIMNMX R65, R65, 0x40, PT ;  /* 0x0000004041417848 */ /* 0x000fe20003fe0100 */
[----:B0-----:R-:W-:Y:S06]  /*3e10*/  @!P4 BRA `(.L_x_3627) ;  /* 0x000003ac00d8c947 */ /* 0x001fec0003800000 */
.L_x_4007:
[----:B------:R-:W-:Y:S05]  /*3e20*/  BSYNC B1 ;  /* 0x0000000000017941 */ /* 0x000fea0003800000 */
.L_x_3626:
[----:B------:R-:W-:-:S13]  /*3e30*/  ISETP.GE.AND P4, PT, R152, R65, PT ;  /* 0x000000419800720c */ /* 0x000fda0003f86270 */
[----:B------:R-:W-:Y:S05]  /*3e40*/  @P4 BRA `(.L_x_3613) ;  /* 0x0000000000184947 */ /* 0x000fea0003800000 */
[----:B------:R-:W-:Y:S01]  /*3e50*/  @!P1 IMAD.IADD R31, R186, 0x1, R31 ;  /* 0x00000001ba1f9824 */ /* 0x000fe200078e021f */
[----:B------:R-:W1:Y:S03]  /*3e60*/  @!P0 LDS.128 R4, [R30+0x22400] ;  /* 0x022400001e048984 */ /* 0x000e660000000c00 */
[----:B------:R-:W-:-:S06]  /*3e70*/  @!P1 IMAD R8, R31, 0x2, R2 ;  /* 0x000000021f089824 */ /* 0x000fcc00078e0202 */
[----:B------:R-:W2:Y:S04]  /*3e80*/  @!P1 LDS.128 R8, [R8+0x22400] ;  /* 0x0224000008089984 */ /* 0x000ea80000000c00 */
[----:B-1----:R1:W-:Y:S04]  /*3e90*/  @!P0 STG.E.128 desc[UR44][R12.64], R4 ;  /* 0x000000040c008986 */ /* 0x0023e8000c101d2c */
[----:B--2---:R1:W-:Y:S02]  /*3ea0*/  @!P1 STG.E.128 desc[UR44][R12.64+0x40], R8 ;  /* 0x000040080c009986 */ /* 0x0043e4000c101d2c */
.L_x_3613:
[----:B------:R-:W-:Y:S05]  /*3eb0*/  BSYNC B0 ;  /* 0x0000000000007941 */ /* 0x000fea0003800000 */
.L_x_3605:
        /* <DEDUP_REMOVED lines=17> */
.L_x_3629:
[----:B------:R-:W-:Y:S05]  /*3fd0*/  BSYNC B0 ;  /* 0x0000000000007941 */ /* 0x000fea0003800000 */
.L_x_3628:
[----:B------:R-:W2:Y:S01]  /*3fe0*/  SYNCS.PHASECHK.TRANS64.TRYWAIT P3, [R60+URZ+0x388b0], R67 ;  /* 0x0388b0433c0075a7 */ /* 0x000ea2000806017f */
[----:B------:R-:W-:Y:S04]  /*3ff0*/  BSSY B0, `(.L_x_3630) ;  /* 0x0000002000007945 */ /* 0x000fe80003800000 */
[----:B--2---:R-:W-:Y:S05]  /*4000*/  @!P3 BRA `(.L_x_3631) ;  /* 0x000003ac0070b947 */ /* 0x004fea0003800000 */
.L_x_4008:
[----:B------:R-:W-:Y:S05]  /*4010*/  BSYNC B0 ;  /* 0x0000000000007941 */ /* 0x000fea0003800000 */
.L_x_3630:
[----:B------:R-:W-:Y:S01]  /*4020*/  ISETP.GE.AND P3, PT, R152, R65, PT ;  /* 0x000000419800720c */ /* 0x000fe20003f66270 */
[----:B------:R-:W-:-:S12]  /*4030*/  BSSY B0, `(.L_x_3632) ;  /* 0x0000050000007945 */ /* 0x000fd80003800000 */
[----:B------:R-:W-:Y:S05]  /*4040*/  @P3 BRA `(.L_x_3633) ;  /* 0x0000000400383947 */ /* 0x000fea0003800000 */
[----:B-1----:R-:W-:Y:S01]  /*4050*/  IMAD.WIDE R4, R43, 0x40, R40 ;  /* 0x000000402b047825 */ /* 0x002fe200078e0228 */
[----:B------:R-:W-:-:S03]  /*4060*/  ULDC.64 UR4, c[0x0][0x328] ;  /* 0x0000ca0000047ab9 */ /* 0x000fc60000000a00 */
[----:B------:R-:W-:Y:S02]  /*4070*/  IMAD R5, R5, UR4, RZ ;  /* 0x0000000405057c24 */ /* 0x000fe4000f8e02ff */
[----:B------:R-:W-:Y:S02]  /*4080*/  IMAD.MOV.U32 R6, RZ, RZ, R20 ;  /* 0x000000ffff067224 */ /* 0x000fe400078e0014 */
[----:B------:R-:W-:Y:S02]  /*4090*/  IMAD.MOV.U32 R7, RZ, RZ, R61 ;  /* 0x000000ffff077224 */ /* 0x000fe400078e003d */
[C---:B------:R-:W-:Y:S02]  /*40a0*/  IMAD R5, R4.reuse, UR5, R5 ;  /* 0x0000000504057c24 */ /* 0x040fe4000f8e0205 */
[----:B------:R-:W-:Y:S01]  /*40b0*/  IMAD.WIDE.U32 R6, R4, UR4, R6 ;  /* 0x0000000404067c25 */ /* 0x000fe2000f8e0006 */
[----:B------:R-:W-:-:S03]  /*40c0*/  ULDC.64 UR4, c[0x0][0x318] ;  /* 0x0000c60000047ab9 */ /* 0x000fc60000000a00 */
[----:B------:R-:W-:Y:S01]  /*40d0*/  IMAD.IADD R5, R7, 0x1, R5 ;  /* 0x0000000107057824 */ /* 0x000fe200078e0205 */
[C---:B------:R-:W-:Y:S01]  /*40e0*/  LEA R8, P3, R6.reuse, UR4, 0x1 ;  /* 0x0000000406087c11 */ /* 0x040fe2000f8608ff */
[----:B------:R-:W-:Y:S01]  /*40f0*/  ULDC UR4, c[0x0][0x320] ;  /* 0x0000c80000047ab9 */ /* 0x000fe20000000800 */
[----:B------:R-:W-:Y:S02]  /*4100*/  IMAD R11, R153, 0x8000, R157 ;  /* 0x00008000990b7824 */ /* 0x000fe400078e029d */
[----:B------:R-:W-:Y:S01]  /*4110*/  LEA.HI.X R9, R6, UR5, R5, 0x1, P3 ;  /* 0x0000000506097c11 */ /* 0x000fe200098f0c05 */
[C---:B------:R-:W-:Y:S01]  /*4120*/  VIADD R10, R22.reuse, 0x40 ;  /* 0x00000040160a7836 */ /* 0x040fe20000000000 */
[----:B------:R-:W-:Y:S01]  /*4130*/  ISETP.GE.AND P3, PT, R22, UR4, PT ;  /* 0x0000000416007c0c */ /* 0x000fe2000bf66270 */
[----:B---3--:R-:W-:Y:S02]  /*4140*/  IMAD R12, R11, 0x2, R2 ;  /* 0x000000020b0c7824 */ /* 0x008fe400078e0202 */
[----:B------:R-:W-:-:S04]  /*4150*/  IMAD.IADD R11, R160, 0x1, R11 ;  /* 0x00000001a00b7824 */ /* 0x000fc800078e020b */
[----:B------:R-:W-:-:S06]  /*4160*/  IMAD R11, R11, 0x2, R2 ;  /* 0x000000020b0b7824 */ /* 0x000fcc00078e0202 */
[----:B------:R-:W1:Y:S04]  /*4170*/  @!P3 LDS.128 R4, [R12+0x400] ;  /* 0x000400000c04b984 */ /* 0x000e680000000c00 */
[----:B-1----:R-:W-:Y:S01]  /*4180*/  @!P3 STG.E.128 desc[UR44][R8.64], R4 ;  /* 0x000000040800b986 */ /* 0x002fe2000c101d2c */
[----:B------:R-:W-:Y:S01]  /*4190*/  ISETP.GE.AND P3, PT, R10, UR4, PT ;  /* 0x000000040a007c0c */ /* 0x000fe2000bf66270 */
[----:B------:R-:W-:-:S12]  /*41a0*/  VIADD R10, R22, 0x80 ;  /* 0x00000080160a7836 */ /* 0x000fd80000000000 */
        /* <DEDUP_REMOVED lines=26> */
[----:B------:R-:W-:-:S13]  /*4350*/  ISETP.GE.AND P3, PT, R74, UR4, PT ;  /* 0x000000044a007c0c */ /* 0x000fda000bf66270 */
        /* <DEDUP_REMOVED lines=28> */
[----:B-1----:R1:W-:Y:S02]  /*4520*/  @!P3 STG.E.128 desc[UR44][R8.64+0x3c0], R4 ;  /* 0x0003c0040800b986 */ /* 0x0023e4000c101d2c */
.L_x_3633:
[----:B------:R-:W-:Y:S05]  /*4530*/  BSYNC B0 ;  /* 0x0000000000007941 */ /* 0x000fea0003800000 */
.L_x_3632:
        /* <DEDUP_REMOVED lines=17> */
.L_x_3600:
[----:B------:R-:W0:Y:S01]  /*4650*/  LDC R0, c[0x0][0xa80] ;  /* 0x0002a000ff007b82 */ /* 0x000e220000000800 */
[----:B------:R1:W-:Y:S01]  /*4660*/  STL.128 [R1+0x200], RZ ;  /* 0x000200ff01007387 */ /* 0x0003e20000100c00 */
[----:B------:R-:W-:Y:S01]  /*4670*/  BSSY B0, `(.L_x_3635) ;  /* 0x0000027000007945 */ /* 0x000fe20003800000 */
[----:B------:R-:W-:Y:S02]  /*4680*/  IMAD.U32 R37, RZ, RZ, UR37 ;  /* 0x00000025ff257e24 */ /* 0x000fe4000f8e00ff */
[----:B------:R1:W-:Y:S04]  /*4690*/  STL.128 [R1+0x210], RZ ;  /* 0x000210ff01007387 */ /* 0x0003e80000100c00 */
        /* <DEDUP_REMOVED lines=33> */
[----:B------:R-:W-:Y:S05]  /*48b0*/  @P3 BRA `(.L_x_3636) ;  /* 0x0000000000083947 */ /* 0x000fea0003800000 */
[----:B------:R-:W0:Y:S02]  /*48c0*/  FENCE.VIEW.ASYNC.G ;  /* 0x00000000000073c6 */ /* 0x000e240000000100 */
[----:B0-----:R-:W-:Y:S06]  /*48d0*/  BAR.ARV 0xc, 0x180 ;  /* 0x0306000000007b1d */ /* 0x001fec0000002000 */
.L_x_3636:
[----:B------:R-:W-:Y:S05]  /*48e0*/  BSYNC B0 ;  /* 0x0000000000007941 */ /* 0x000fea0003800000 */
.L_x_3635:
[----:B------:R-:W-:Y:S01]  /*48f0*/  UISETP.NE.AND UP0, UPT, UR40, 0x1, UPT ;  /* 0x000000012800788c */ /* 0x000fe2000bf05270 */
[----:B------:R-:W-:Y:S01]  /*4900*/  IMAD.U32 R19, RZ, RZ, UR37 ;  /* 0x00000025ff137e24 */ /* 0x000fe2000f8e00ff */
[----:B------:R-:W-:Y:S01]  /*4910*/  IADD3 R37, P0, R37, 0x200, RZ ;  /* 0x0000020025257810 */ /* 0x000fe20007f1e0ff */
[----:B------:R-:W-:Y:S03]  /*4920*/  BSSY B7, `(.L_x_3637) ;  /* 0x0002cf1000077945 */ /* 0x000fe60003800000 */
[----:B------:R-:W-:Y:S01]  /*4930*/  PLOP3.LUT P2, PT, PT, PT, UP0, 0x80, 0x0 ;  /* 0x000000000000781c */ /* 0x000fe20003f4f008 */
[----:B------:R-:W-:Y:S01]  /*4940*/  IMAD.X R36, RZ, RZ, UR36, P0 ;  /* 0x00000024ff247e24 */ /* 0x000fe200080e06ff */
[----:B------:R-:W-:-:S05]  /*4950*/  IADD3 R19, P1, R19, 0x230, RZ ;  /* 0x0000023013137810 */ /* 0x000fca0007f3e0ff */
[----:B------:R-:W-:-:S06]  /*4960*/  IMAD.X R18, RZ, RZ, UR36, P1 ;  /* 0x00000024ff127e24 */ /* 0x000fcc00088e06ff */
[----:B------:R-:W-:Y:S05]  /*4970*/  @!P2 BRA `(.L_x_3638) ;  /* 0x000000800010a947 */ /* 0x000fea0003800000 */
[----:B-1----:R-:W0:Y:S01]  /*4980*/  LDC R0, c[0x0][0x448] ;  /* 0x00011200ff007b82 */ /* 0x002e220000000800 */
[----:B------:R-:W-:-:S07]  /*4990*/  VIADD R3, R185, 0x3f ;  /* 0x0000003fb9037836 */ /* 0x000fce0000000000 */
[----:B------:R-:W1:Y:S01]  /*49a0*/  LDC.64 R6, c[0x0][0xad8] ;  /* 0x0002b600ff067b82 */ /* 0x000e620000000a00 */
[----:B0-----:R-:W-:Y:S02]  /*49b0*/  ISETP.NE.AND P1, PT, R0, 0x1, PT ;  /* 0x000000010000780c */ /* 0x001fe40003f25270 */
        /* <DEDUP_REMOVED lines=19> */
.L_x_3641:
[----:B------:R-:W-:-:S13]  /*4af0*/  ISETP.NE.AND P0, PT, R7, 0x1, PT ;  /* 0x000000010700780c */ /* 0x000fda0003f05270 */
[----:B------:R-:W0:Y:S02]  /*4b00*/  @P0 LDC.64 R4, c[0x0][0xae0] ;  /* 0x0002b800ff040b82 */ /* 0x000e240000000a00 */
[----:B0-----:R-:W-:-:S05]  /*4b10*/  @P0 IMAD.HI.U32 R4, R3, R4, RZ ;  /* 0x0000000403040227 */ /* 0x001fca00078e00ff */
[----:B------:R-:W-:-:S07]  /*4b20*/  @P0 SHF.R.U32.HI R3, RZ, R5, R4 ;  /* 0x00000005ff030219 */ /* 0x000fce0000011604 */
.L_x_3642:
[----:B------:R-:W-:Y:S05]  /*4b30*/  BSYNC B0 ;  /* 0x0000000000007941 */ /* 0x000fea0003800000 */
.L_x_3640:
[----:B------:R-:W-:-:S05]  /*4b40*/  IMAD R3, R3, R7, R7 ;  /* 0x0000000703037224 */ /* 0x000fca00078e0207 */
[----:B------:R-:W-:-:S07]  /*4b50*/  VIMNMX R0, R0, R3, PT ;  /* 0x0000000300007248 */ /* 0x000fce0003fe0100 */
.L_x_3639:
[----:B------:R-:W0:Y:S01]  /*4b60*/  @P1 LDC R4, c[0x0][0x44c] ;  /* 0x00011300ff041b82 */ /* 0x000e220000000800 */
[----:B------:R-:W-:Y:S01]  /*4b70*/  VIADD R0, R0, 0x3f ;  /* 0x0000003f00007836 */ /* 0x000fe20000000000 */
[----:B------:R-:W-:-:S04]  /*4b80*/  ULDC UR4, c[0x0][0xad4] ;  /* 0x0002b50000047ab9 */ /* 0x000fc80000000800 */
[----:B------:R-:W-:Y:S02]  /*4b90*/  SHF.R.S32.HI R3, RZ, 0x1f, R0 ;  /* 0x0000001fff037819 */ /* 0x000fe40000011400 */
[----:B------:R-:W1:Y:S02]  /*4ba0*/  @P1 LDC R6, c[0x0][0x450] ;  /* 0x00011400ff061b82 */ /* 0x000e640000000800 */
[----:B------:R-:W-:-:S04]  /*4bb0*/  LEA.HI R3, R3, R0, RZ, 0x6 ;  /* 0x0000000003037211 */ /* 0x000fc800078f30ff */
[----:B------:R-:W-:-:S04]  /*4bc0*/  SHF.R.S32.HI R3, RZ, 0x6, R3 ;  /* 0x00000006ff037819 */ /* 0x000fc80000011403 */
[----:B------:R-:W-:Y:S01]  /*4bd0*/  VIMNMX R21, R200, R3, PT ;  /* 0x00000003c8157248 */ /* 0x000fe20003fe0100 */
        /* <DEDUP_REMOVED lines=16> */
.L_x_3645:
[----:B------:R-:W-:-:S13]  /*4ce0*/  ISETP.NE.AND P0, PT, R7, 0x1, PT ;  /* 0x000000010700780c */ /* 0x000fda0003f05270 */
[----:B------:R-:W0:Y:S02]  /*4cf0*/  @P0 LDC.64 R4, c[0x0][0xae0] ;  /* 0x0002b800ff040b82 */ /* 0x000e240000000a00 */
[----:B0-----:R-:W-:-:S05]  /*4d00*/  @P0 IMAD.HI.U32 R4, R197, R4, RZ ;  /* 0x00000004c5040227 */ /* 0x001fca00078e00ff */
[----:B------:R-:W-:-:S07]  /*4d10*/  @P0 SHF.R.U32.HI R197, RZ, R5, R4 ;  /* 0x00000005ffc50219 */ /* 0x000fce0000011604 */
.L_x_3646:
[----:B------:R-:W-:Y:S05]  /*4d20*/  BSYNC B0 ;  /* 0x0000000000007941 */ /* 0x000fea0003800000 */
.L_x_3644:
[----:B------:R-:W-:-:S05]  /*4d30*/  IMAD R197, R197, R7, RZ ;  /* 0x00000007c5c57224 */ /* 0x000fca00078e02ff */
[----:B------:R-:W-:-:S07]  /*4d40*/  VIMNMX R0, R0, R197, !PT ;  /* 0x000000c500007248 */ /* 0x000fce0007fe0100 */
.L_x_3643:
[----:B------:R-:W-:-:S04]  /*4d50*/  SHF.R.S32.HI R3, RZ, 0x1f, R0 ;  /* 0x0000001fff037819 */ /* 0x000fc80000011400 */
[----:B------:R-:W-:-:S04]  /*4d60*/  LEA.HI R3, R3, R0, RZ, 0x6 ;  /* 0x0000000003037211 */ /* 0x000fc800078f30ff */
[--C-:B------:R-:W-:Y:S02]  /*4d70*/  SHF.R.S32.HI R0, RZ, 0x6, R3.reuse ;  /* 0x00000006ff007819 */ /* 0x100fe40000011403 */
[----:B------:R-:W-:Y:S02]  /*4d80*/  PRMT R3, RZ, 0x7610, R3 ;  /* 0x00007610ff037816 */ /* 0x000fe40000000003 */
[----:B------:R-:W-:-:S04]  /*4d90*/  VIMNMX R0, RZ, R0, !PT ;  /* 0x00000000ff007248 */ /* 0x000fc80007fe0100 */
[----:B------:R-:W-:-:S13]  /*4da0*/  ISETP.GT.AND P0, PT, R21, R0, PT ;  /* 0x000000001500720c */ /* 0x000fda0003f04270 */
[----:B------:R-:W-:Y:S05]  /*4db0*/  @!P0 BRA `(.L_x_3647) ;  /* 0x000002c8009c8947 */ /* 0x000fea0003800000 */
[----:B------:R-:W2:Y:S04]  /*4dc0*/  LDL R5, [R1+0x318] ;  /* 0x0003180001057983 */ /* 0x000ea80000100800 */
[----:B---3--:R-:W3:Y:S04]  /*4dd0*/  LDL R13, [R1+0x31c] ;  /* 0x00031c00010d7983 */ /* 0x008ee80000100800 */
[----:B------:R-:W3:Y:S04]  /*4de0*/  LDL R12, [R1+0x1e8] ;  /* 0x0001e800010c7983 */ /* 0x000ee80000100800 */
        /* <DEDUP_REMOVED lines=8> */
[----:B----4-:R-:W4:Y:S04]  /*4e70*/  LDL R28, [R1+0x250] ;  /* 0x00025000011c7983 */ /* 0x010f280000100800 */
[----:B------:R-:W4:Y:S04]  /*4e80*/  LDL R78, [R1+0x254] ;  /* 0x00025400014e7983 */ /* 0x000f280000100800 */
        /* <DEDUP_REMOVED lines=54> */
[----:B-----5:R-:W4:Y:S04]  /*51f0*/  LDL R33, [R1+0x338] ;  /* 0x0003380001217983 */ /* 0x020f280000100800 */
        /* <DEDUP_REMOVED lines=61> */
[----:B------:R-:W0:Y:S02]  /*55d0*/  SHFL.IDX PT, R3, R213, RZ, 0x1f ;  /* 0x00001fffd5037589 */ /* 0x000e2400000e0000 */
[----:B0-----:R-:W-:-:S04]  /*55e0*/  LEA.HI R4, R3, R3, RZ, 0x1 ;  /* 0x0000000303047211 */ /* 0x001fc800078f08ff */
[----:B------:R-:W-:-:S05]  /*55f0*/  LOP3.LUT R4, R4, 0x1fffe, RZ, 0xc0, !PT ;  /* 0x0001fffe04047812 */ /* 0x000fca00078ec0ff */
[----:B------:R-:W-:-:S04]  /*5600*/  IMAD.IADD R3, R3, 0x1, -R4 ;  /* 0x0000000103037824 */ /* 0x000fc800078e0a04 */
[----:B------:R-:W-:-:S04]  /*5610*/  IMAD R3, R3, 0x8000, R2 ;  /* 0x0000800003037824 */ /* 0x000fc800078e0202 */
[----:B------:R-:W-:Y:S02]  /*5620*/  VIADD R3, R3, 0x400 ;  /* 0x0000040003037836 */ /* 0x000fe40000000000 */
[----:B------:R-:W-:-:S03]  /*5630*/  VIADD R4, R2, 0x36400 ;  /* 0x0003640002047836 */ /* 0x000fc60000000000 */
[----:B------:R-:W-:Y:S02]  /*5640*/  SHF.R.U32.HI R3, RZ, 0x4, R3 ;  /* 0x00000004ff037819 */ /* 0x000fe40000011603 */
[----:B------:R-:W-:Y:S02]  /*5650*/  SHF.R.U32.HI R4, RZ, 0x4, R4 ;  /* 0x00000004ff047819 */ /* 0x000fe40000011604 */
[----:B------:R-:W-:Y:S02]  /*5660*/  LOP3.LUT R3, R3, 0x3fff, RZ, 0xc0, !PT ;  /* 0x00003fff03037812 */ /* 0x000fe400078ec0ff */
[----:B------:R-:W-:Y:S02]  /*5670*/  LOP3.LUT R4, R4, 0x3fff, RZ, 0xc0, !PT ;  /* 0x00003fff04047812 */ /* 0x000fe400078ec0ff */
[----:B------:R-:W-:Y:S01]  /*5680*/  LOP3.LUT R3, R3, 0x2000000, RZ, 0xfc, !PT ;  /* 0x0200000003037812 */ /* 0x000fe200078efcff */
[----:B--2---:R0:W-:Y:S01]  /*5690*/  STL [R1+0x318], R5 ;  /* 0x0003180501007387 */ /* 0x0041e20000100800 */
[----:B------:R-:W-:-:S03]  /*56a0*/  LOP3.LUT R4, R4, 0x10000, RZ, 0xfc, !PT ;  /* 0x0001000004047812 */ /* 0x000fc600078efcff */
[----:B---3--:R1:W-:Y:S01]  /*56b0*/  STL [R1+0x31c], R13 ;  /* 0x00031c0d01007387 */ /* 0x0083e20000100800 */
[----:B------:R-:W-:Y:S02]  /*56c0*/  IMAD R12, R12, 0x1000, R3 ;  /* 0x000010000c0c7824 */ /* 0x000fe400078e0203 */
[----:B0-----:R-:W-:Y:S02]  /*56d0*/  IMAD.MOV.U32 R5, RZ, RZ, 0x40000040 ;  /* 0x40000040ff057424 */ /* 0x001fe400078e00ff */
[----:B-1----:R-:W-:Y:S01]  /*56e0*/  IMAD.MOV.U32 R13, RZ, RZ, 0x40000040 ;  /* 0x40000040ff0d7424 */ /* 0x002fe200078e00ff */
[----:B------:R-:W-:Y:S02]  /*56f0*/  R2UR UR6, R12 ;  /* 0x000000000c0672ca */ /* 0x000fe400000e0000 */
[----:B------:R-:W-:Y:S02]  /*5700*/  R2UR UR4, R4 ;  /* 0x00000000040472ca */ /* 0x000fe400000e0000 */
[----:B------:R-:W-:-:S02]  /*5710*/  R2UR UR7, R13 ;  /* 0x000000000d0772ca */ /* 0x000fc400000e0000 */
[----:B------:R-:W-:Y:S01]  /*5720*/  R2UR UR5, R5 ;  /* 0x00000000050572ca */ /* 0x000fe200000e0000 */
        /* <DEDUP_REMOVED lines=83> */
[----:B0-----:R-:W-:-:S06]  /*5c60*/  WARPGROUP.ARRIVE ;  /* 0x00000000000079c5 */ /* 0x001fcc0000000000 */
[----:B------:R-:W-:Y:S01]  /*5c70*/  HGMMA.64x256x16.F32.BF16 R24, gdesc[UR4].tnspB, RZ, !UPT, gsb0 ;  /* 0x43e00000041879f0 */ /* 0x000fe2000c0018ff */
[----:B------:R0:W-:Y:S04]  /*5c80*/  STL [R1+0x398], R6 ;  /* 0x0003980601007387 */ /* 0x0001e80000100800 */
[----:B------:R1:W-:Y:S04]  /*5c90*/  STL [R1+0x39c], R10 ;  /* 0x00039c0a01007387 */ /* 0x0003e80000100800 */
[----:B------:R2:W-:Y:S01]  /*5ca0*/  STL [R1+0x3e8], R7 ;  /* 0x0003e80701007387 */ /* 0x0005e20000100800 */
[----:B0-----:R-:W-:-:S03]  /*5cb0*/  VIADD R6, R12, 0x80 ;  /* 0x000000800c067836 */ /* 0x001fc60000000000 */
[----:B------:R0:W-:Y:S01]  /*5cc0*/  STL [R1+0x3f0], R11 ;  /* 0x0003f00b01007387 */ /* 0x0001e20000100800 */
[----:B-1----:R-:W-:Y:S02]  /*5cd0*/  VIADD R10, R4, 0x2 ;  /* 0x00000002040a7836 */ /* 0x002fe40000000000 */
[----:B--2---:R-:W-:Y:S02]  /*5ce0*/  IMAD.MOV.U32 R7, RZ, RZ, 0x40000040 ;  /* 0x40000040ff077424 */ /* 0x004fe400078e00ff */
[----:B0-----:R-:W-:Y:S01]  /*5cf0*/  IMAD.MOV.U32 R11, RZ, RZ, 0x40000040 ;  /* 0x40000040ff0b7424 */ /* 0x001fe200078e00ff */
        /* <DEDUP_REMOVED lines=80> */
[----:B------:R-:W-:Y:S02]  /*6200*/  VIADD R6, R12, 0x100 ;  /* 0x000001000c067836 */ /* 0x000fe40000000000 */
[----:B------:R-:W-:Y:S02]  /*6210*/  IMAD.MOV.U32 R9, RZ, RZ, 0x40000040 ;  /* 0x40000040ff097424 */ /* 0x000fe400078e00ff */
[----:B------:R-:W-:Y:S01]  /*6220*/  IMAD.MOV.U32 R7, RZ, RZ, 0x40000040 ;  /* 0x40000040ff077424 */ /* 0x000fe200078e00ff */
[----:B------:R-:W-:Y:S02]  /*6230*/  R2UR UR4, R8 ;  /* 0x00000000080472ca */ /* 0x000fe400000e0000 */
[----:B------:R-:W-:-:S02]  /*6240*/  R2UR UR5, R9 ;  /* 0x00000000090572ca */ /* 0x000fc400000e0000 */
[----:B------:R-:W-:Y:S02]  /*6250*/  R2UR UR6, R6 ;  /* 0x00000000060672ca */ /* 0x000fe400000e0000 */
[----:B------:R-:W-:Y:S01]  /*6260*/  R2UR UR7, R7 ;  /* 0x00000000070772ca */ /* 0x000fe200000e0000 */
[----:B------:R-:W-:Y:S02]  /*6270*/  VIADD R6, R4, 0x6 ;  /* 0x0000000604067836 */ /* 0x000fe40000000000 */
[----:B------:R-:W-:Y:S02]  /*6280*/  VIADD R12, R12, 0x180 ;  /* 0x000001800c0c7836 */ /* 0x000fe40000000000 */
[----:B------:R-:W-:Y:S02]  /*6290*/  IMAD.MOV.U32 R7, RZ, RZ, 0x40000040 ;  /* 0x40000040ff077424 */ /* 0x000fe400078e00ff */
[----:B------:R-:W-:Y:S01]  /*62a0*/  IMAD.MOV.U32 R13, RZ, RZ, 0x40000040 ;  /* 0x40000040ff0d7424 */ /* 0x000fe200078e00ff */
        /* <DEDUP_REMOVED lines=35> */
[----:B------:R-:W-:Y:S02]  /*64e0*/  R2UR UR4, R6 ;  /* 0x00000000060472ca */ /* 0x000fe400000e0000 */
[----:B------:R-:W-:Y:S02]  /*64f0*/  R2UR UR5, R7 ;  /* 0x00000000070572ca */ /* 0x000fe400000e0000 */
        /* <DEDUP_REMOVED lines=70> */
[----:B------:R-:W4:Y:S04]  /*6960*/  LDL R12, [R1+0x230] ;  /* 0x00023000010c7983 */ /* 0x000f280000100800 */
[----:B0-----:R-:W4:Y:S04]  /*6970*/  LDL R80, [R1+0x234] ;  /* 0x0002340001507983 */ /* 0x001f280000100800 */
[----:B------:R-:W4:Y:S04]  /*6980*/  LDL R82, [R1+0x238] ;  /* 0x0002380001527983 */ /* 0x000f280000100800 */
[----:B-1----:R-:W4:Y:S04]  /*6990*/  LDL R84, [R1+0x23c] ;  /* 0x00023c0001547983 */ /* 0x002f280000100800 */
[----:B------:R-:W4:Y:S04]  /*69a0*/  LDL R14, [R1+0x240] ;  /* 0x00024000010e7983 */ /* 0x000f280000100800 */
[----:B------:R-:W4:Y:S04]  /*69b0*/  LDL R86, [R1+0x244] ;  /* 0x0002440001567983 */ /* 0x000f280000100800 */
        /* <DEDUP_REMOVED lines=121> */
[----:B------:R-:W4:Y:S01]  /*7150*/  LDL R164, [R1+0x2f4] ;  /* 0x0002f40001a47983 */ /* 0x000f220000100800 */
[----:B------:R-:W0:Y:S03]  /*7160*/  S2R R231, SR_TID.X ;  /* 0x0000000000e77919 */ /* 0x000e260000002100 */
[----:B------:R-:W-:Y:S04]  /*7170*/  STL [R1+0x230], R12 ;  /* 0x0002300c01007387 */ /* 0x000fe80000100800 */
[----:B------:R-:W-:Y:S04]  /*7180*/  STL [R1+0x234], R80 ;  /* 0x0002345001007387 */ /* 0x000fe80000100800 */
[----:B------:R-:W-:Y:S04]  /*7190*/  STL [R1+0x238], R82 ;  /* 0x0002385201007387 */ /* 0x000fe80000100800 */
[----:B------:R-:W-:Y:S04]  /*71a0*/  STL [R1+0x23c], R84 ;  /* 0x00023c5401007387 */ /* 0x000fe80000100800 */
[----:B------:R-:W-:Y:S04]  /*71b0*/  STL [R1+0x240], R14 ;  /* 0x0002400e01007387 */ /* 0x000fe80000100800 */
[----:B------:R-:W-:Y:S04]  /*71c0*/  STL [R1+0x244], R86 ;  /* 0x0002445601007387 */ /* 0x000fe80000100800 */
[----:B--2---:R-:W-:Y:S04]  /*71d0*/  STL [R1+0x248], R88 ;  /* 0x0002485801007387 */ /* 0x004fe80000100800 */
[----:B------:R-:W-:Y:S01]  /*71e0*/  STL [R1+0x24c], R90 ;  /* 0x00024c5a01007387 */ /* 0x000fe20000100800 */
[----:B0-----:R-:W-:-:S03]  /*71f0*/  LOP3.LUT R231, R231, 0x7f, RZ, 0xc0, !PT ;  /* 0x0000007fe7e77812 */ /* 0x001fc600078ec0ff */
[----:B------:R-:W-:Y:S04]  /*7200*/  STL [R1+0x250], R18 ;  /* 0x0002501201007387 */ /* 0x000fe80000100800 */
[----:B---3--:R-:W-:Y:S04]  /*7210*/  STL [R1+0x254], R92 ;  /* 0x0002545c01007387 */ /* 0x008fe80000100800 */
        /* <DEDUP_REMOVED lines=117> */
[----:B------:R-:W-:Y:S06]  /*7970*/  BAR.ARV 0xf, 0x100 ;  /* 0x03c4000000007b1d */ /* 0x000fec0000002000 */
[----:B------:R-:W-:Y:S01]  /*7980*/  ISETP.NE.AND P1, PT, R231, RZ, PT ;  /* 0x000000ffe700720c */ /* 0x000fe20003f25270 */
[----:B------:R0:W-:Y:S01]  /*7990*/  STL [R1+0x2f4], R164 ;  /* 0x0002f4a401007387 */ /* 0x0001e20000100800 */
[----:B------:R-:W-:Y:S01]  /*79a0*/  BSSY B0, `(.L_x_3648) ;  /* 0x0000009000007945 */ /* 0x000fe20003800000 */
[----:B0-----:R-:W-:-:S05]  /*79b0*/  VIADD R164, R21, 0xfffffffe ;  /* 0xfffffffe15a47836 */ /* 0x001fca0000000000 */
[----:B------:R-:W-:-:S05]  /*79c0*/  ISETP.GE.AND P0, PT, R164, R0, PT ;  /* 0x00000000a400720c */ /* 0x000fca0003f06270 */
[----:B------:R-:W-:Y:S08]  /*79d0*/  @P1 BRA `(.L_x_3649) ;  /* 0x0000000000141947 */ /* 0x000ff00003800000 */
[----:B------:R-:W2:Y:S02]  /*79e0*/  LDL R13, [R1+0x1e8] ;  /* 0x0001e800010d7983 */ /* 0x000ea40000100800 */
[----:B--2---:R-:W-:-:S04]  /*79f0*/  IMAD R12, R13, 0x8, R2 ;  /* 0x000000080d0c7824 */ /* 0x004fc800078e0202 */
[----:B------:R-:W-:-:S05]  /*7a00*/  VIADD R12, R12, 0x38860 ;  /* 0x000388600c0c7836 */ /* 0x000fca0000000000 */
[----:B------:R-:W-:-:S04]  /*7a10*/  PRMT R12, RZ, 0x654, R12 ;  /* 0x00000654ff0c7816 */ /* 0x000fc8000000000c */
[----:B------:R0:W-:Y:S03]  /*7a20*/  SYNCS.ARRIVE.TRANS64.RED.A1T0 RZ, [R12+URZ], RZ ;  /* 0x000000ff0cff79a7 */ /* 0x0001e6000810043f */
.L_x_3649:
[----:B------:R-:W-:Y:S05]  /*7a30*/  BSYNC B0 ;  /* 0x0000000000007941 */ /* 0x000fea0003800000 */
.L_x_3648:
[----:B------:R-:W-:Y:S04]  /*7a40*/  BSSY B0, `(.L_x_3650) ;  /* 0x00003e2000007945 */ /* 0x000fe80003800000 */
[----:B------:R-:W-:Y:S05]  /*7a50*/  @!P0 BRA `(.L_x_3651) ;  /* 0x0000003c00808947 */ /* 0x000fea0003800000 */
.L_x_3654:
[----:B0-----:R-:W2:Y:S04]  /*7a60*/  LDL R168, [R1+0x1e8] ;  /* 0x0001e80001a87983 */ /* 0x001ea80000100800 */
        /* <DEDUP_REMOVED lines=59> */
[----:B01----:R-:W5:Y:S04]  /*7e20*/  LDL.64 R12, [R1+0x3e8] ;  /* 0x0003e800010c7983 */ /* 0x003f680000100a00 */
[----:B------:R-:W5:Y:S04]  /*7e30*/  LDL.64 R24, [R1+0x3f8] ;  /* 0x0003f80001187983 */ /* 0x000f680000100a00 */
[----:B------:R-:W5:Y:S04]  /*7e40*/  LDL.64 R20, [R1+0x408] ;  /* 0x0004080001147983 */ /* 0x000f680000100a00 */
[----:B------:R-:W5:Y:S04]  /*7e50*/  LDL.64 R18, [R1+0x418] ;  /* 0x0004180001127983 */ /* 0x000f680000100a00 */
[----:B------:R-:W5:Y:S01]  /*7e60*/  LDL.64 R14, [R1+0x428] ;  /* 0x00042800010e7983 */ /* 0x000f620000100a00 */
[----:B--2---:R-:W-:-:S04]  /*7e70*/  IMAD R145, R168, 0x40, R162 ;  /* 0x00000040a8917824 */ /* 0x004fc800078e02a2 */
[----:B------:R-:W-:Y:S01]  /*7e80*/  IMAD R145, R145, 0x4, R2 ;  /* 0x0000000491917824 */ /* 0x000fe200078e0202 */
[----:B------:R-:W-:Y:S06]  /*7e90*/  BAR.SYNC.DEFER_BLOCKING 0xe, 0x100 ;  /* 0x0384000000007b1d */ /* 0x000fec0000010000 */
[----:B------:R-:W3:Y:S04]  /*7ea0*/  LDS R144, [R145+0x38400] ;  /* 0x0384000091907984 */ /* 0x000ee80000000800 */
        /* <DEDUP_REMOVED lines=67> */
[----:B------:R-:W-:Y:S01]  /*82e0*/  STL.64 [R1+0x240], R140 ;  /* 0x0002408c01007387 */ /* 0x000fe20000100a00 */
[C---:B------:R-:W-:Y:S01]  /*82f0*/  FMUL.FTZ R81, R145.reuse, R81 ;  /* 0x0000005191517220 */ /* 0x040fe20000410000 */
[----:B------:R-:W-:-:S02]  /*8300*/  FMUL.FTZ R80, R145, R80 ;  /* 0x0000005091507220 */ /* 0x000fc40000410000 */
[----:B------:R-:W-:Y:S01]  /*8310*/  STL.64 [R1+0x250], R138 ;  /* 0x0002508a01007387 */ /* 0x000fe20000100a00 */
[C---:B------:R-:W-:Y:S01]  /*8320*/  FMUL.FTZ R69, R145.reuse, R69 ;  /* 0x0000004591457220 */ /* 0x040fe20000410000 */
[C---:B------:R-:W-:Y:S02]  /*8330*/  FMUL.FTZ R68, R145.reuse, R68 ;  /* 0x0000004491447220 */ /* 0x040fe40000410000 */
[----:B------:R-:W-:Y:S01]  /*8340*/  STL.64 [R1+0x260], R142 ;  /* 0x0002608e01007387 */ /* 0x000fe20000100a00 */
[C---:B------:R-:W-:Y:S01]  /*8350*/  FMUL.FTZ R77, R145.reuse, R77 ;  /* 0x0000004d914d7220 */ /* 0x040fe20000410000 */
[C---:B------:R-:W-:Y:S02]  /*8360*/  FMUL.FTZ R76, R145.reuse, R76 ;  /* 0x0000004c914c7220 */ /* 0x040fe40000410000 */
        /* <DEDUP_REMOVED lines=78> */
[----:B------:R0:W-:Y:S01]  /*8850*/  STL.64 [R1+0x410], R78 ;  /* 0x0004104e01007387 */ /* 0x0001e20000100a00 */
[C---:B------:R-:W-:Y:S01]  /*8860*/  FMUL.FTZ R19, R145.reuse, R19 ;  /* 0x0000001391137220 */ /* 0x040fe20000410000 */
[C---:B------:R-:W-:Y:S02]  /*8870*/  FMUL.FTZ R18, R145.reuse, R18 ;  /* 0x0000001291127220 */ /* 0x040fe40000410000 */
[----:B------:R-:W-:Y:S01]  /*8880*/  STL.64 [R1+0x230], R86 ;  /* 0x0002305601007387 */ /* 0x000fe20000100a00 */
[C---:B------:R-:W-:Y:S01]  /*8890*/  FMUL.FTZ R15, R145.reuse, R15 ;  /* 0x0000000f910f7220 */ /* 0x040fe20000410000 */
[----:B------:R-:W-:-:S02]  /*88a0*/  FMUL.FTZ R14, R145, R14 ;  /* 0x0000000e910e7220 */ /* 0x000fc40000410000 */
        /* <DEDUP_REMOVED lines=33> */
[----:B0-----:R-:W4:Y:S04]  /*8ac0*/  LDL R78, [R1+0x234] ;  /* 0x00023400014e7983 */ /* 0x001f280000100800 */
[----:B-1----:R-:W5:Y:S04]  /*8ad0*/  LDL R80, [R1+0x238] ;  /* 0x0002380001507983 */ /* 0x002f680000100800 */
[----:B------:R-:W5:Y:S04]  /*8ae0*/  LDL R82, [R1+0x23c] ;  /* 0x00023c0001527983 */ /* 0x000f680000100800 */
[----:B------:R-:W5:Y:S04]  /*8af0*/  LDL R26, [R1+0x240] ;  /* 0x00024000011a7983 */ /* 0x000f680000100800 */
[----:B------:R-:W5:Y:S04]  /*8b00*/  LDL R84, [R1+0x244] ;  /* 0x0002440001547983 */ /* 0x000f680000100800 */
[----:B------:R-:W5:Y:S04]  /*8b10*/  LDL R88, [R1+0x248] ;  /* 0x0002480001587983 */ /* 0x000f680000100800 */
[----:B------:R-:W5:Y:S04]  /*8b20*/  LDL R90, [R1+0x24c] ;  /* 0x00024c00015a7983 */ /* 0x000f680000100800 */
[----:B--2---:R-:W2:Y:S04]  /*8b30*/  LDL R12, [R1+0x250] ;  /* 0x00025000010c7983 */ /* 0x004ea80000100800 */
[----:B------:R-:W2:Y:S04]  /*8b40*/  LDL R92, [R1+0x254] ;  /* 0x00025400015c7983 */ /* 0x000ea80000100800 */
[----:B------:R-:W2:Y:S04]  /*8b50*/  LDL R94, [R1+0x258] ;  /* 0x00025800015e7983 */ /* 0x000ea80000100800 */
        /* <DEDUP_REMOVED lines=117> */
[----:B------:R-:W-:Y:S04]  /*92b0*/  STL [R1+0x230], R86 ;  /* 0x0002305601007387 */ /* 0x000fe80000100800 */
[----:B----4-:R-:W-:Y:S04]  /*92c0*/  STL [R1+0x234], R78 ;  /* 0x0002344e01007387 */ /* 0x010fe80000100800 */
[----:B-----5:R-:W-:Y:S04]  /*92d0*/  STL [R1+0x238], R80 ;  /* 0x0002385001007387 */ /* 0x020fe80000100800 */
        /* <DEDUP_REMOVED lines=9> */
[----:B---3--:R-:W-:Y:S04]  /*9370*/  STL [R1+0x260], R14 ;  /* 0x0002600e01007387 */ /* 0x008fe80000100800 */
        /* <DEDUP_REMOVED lines=113> */
[----:B------:R5:W-:Y:S04]  /*9a90*/  STL [R1+0x428], R103 ;  /* 0x0004286701007387 */ /* 0x000be80000100800 */
        /* <DEDUP_REMOVED lines=33> */
[----:B------:R-:W-:Y:S01]  /*9cb0*/  VIADD R168, R168, 0x1 ;  /* 0x00000001a8a87836 */ /* 0x000fe20000000000 */
[----:B------:R-:W-:Y:S01]  /*9cc0*/  R2UR UR4, R4 ;  /* 0x00000000040472ca */ /* 0x000fe200000e0000 */
[----:B------:R-:W-:Y:S01]  /*9cd0*/  IMAD.MOV.U32 R13, RZ, RZ, 0x40000040 ;  /* 0x40000040ff0d7424 */ /* 0x000fe200078e00ff */
[----:B------:R-:W-:Y:S01]  /*9ce0*/  R2UR UR5, R5 ;  /* 0x00000000050572ca */ /* 0x000fe200000e0000 */
[----:B------:R-:W-:Y:S01]  /*9cf0*/  IMAD.MOV.U32 R15, RZ, RZ, 0x40000040 ;  /* 0x40000040ff0f7424 */ /* 0x000fe200078e00ff */
[----:B------:R-:W-:Y:S01]  /*9d00*/  ISETP.NE.AND P0, PT, R168, 0x2, PT ;  /* 0x00000002a800780c */ /* 0x000fe20003f05270 */
[----:B------:R0:W-:Y:S01]  /*9d10*/  STL [R1+0x1e8], R168 ;  /* 0x0001e8a801007387 */ /* 0x0001e20000100800 */
[----:B------:R-:W-:Y:S01]  /*9d20*/  R2UR UR7, R13 ;  /* 0x000000000d0772ca */ /* 0x000fe200000e0000 */
[----:B------:R-:W-:-:S10]  /*9d30*/  IMAD.MOV.U32 R13, RZ, RZ, 0x40000040 ;  /* 0x40000040ff0d7424 */ /* 0x000fd400078e00ff */
[----:B0-----:R-:W-:-:S04]  /*9d40*/  @!P0 IMAD.MOV.U32 R168, RZ, RZ, RZ ;  /* 0x000000ffffa88224 */ /* 0x001fc800078e00ff */
[----:B------:R-:W-:-:S04]  /*9d50*/  IMAD R12, R168, 0x1000, R3 ;  /* 0x00001000a80c7824 */ /* 0x000fc800078e0203 */
[C---:B------:R-:W-:Y:S01]  /*9d60*/  VIADD R14, R12.reuse, 0x80 ;  /* 0x000000800c0e7836 */ /* 0x040fe20000000000 */
[----:B------:R-:W-:Y:S01]  /*9d70*/  R2UR UR6, R12 ;  /* 0x000000000c0672ca */ /* 0x000fe200000e0000 */
[----:B--2---:R-:W-:-:S12]  /*9d80*/  WARPGROUP.ARRIVE ;  /* 0x00000000000079c5 */ /* 0x004fd80000000000 */
        /* <DEDUP_REMOVED lines=87> */
[----:B------:R-:W3:Y:S01]  /*a300*/  LDL R12, [R1+0x1f0] ;  /* 0x0001f000010c7983 */ /* 0x000ee20000100800 */
        /* <DEDUP_REMOVED lines=68> */
[----:B------:R-:W3:Y:S04]  /*a750*/  LDL R18, [R1+0x230] ;  /* 0x0002300001127983 */ /* 0x000ee80000100800 */
[----:B0-----:R-:W3:Y:S04]  /*a760*/  LDL R84, [R1+0x234] ;  /* 0x0002340001547983 */ /* 0x001ee80000100800 */
[----:B------:R-:W3:Y:S04]  /*a770*/  LDL R86, [R1+0x238] ;  /* 0x0002380001567983 */ /* 0x000ee80000100800 */
[----:B-1----:R-:W3:Y:S04]  /*a780*/  LDL R88, [R1+0x23c] ;  /* 0x00023c0001587983 */ /* 0x002ee80000100800 */
[----:B------:R-:W3:Y:S04]  /*a790*/  LDL R20, [R1+0x240] ;  /* 0x0002400001147983 */ /* 0x000ee80000100800 */
[----:B------:R-:W3:Y:S04]  /*a7a0*/  LDL R90, [R1+0x244] ;  /* 0x00024400015a7983 */ /* 0x000ee80000100800 */
[----:B----4-:R-:W4:Y:S04]  /*a7b0*/  LDL R92, [R1+0x248] ;  /* 0x00024800015c7983 */ /* 0x010f280000100800 */
[----:B------:R-:W4:Y:S04]  /*a7c0*/  LDL R94, [R1+0x24c] ;  /* 0x00024c00015e7983 */ /* 0x000f280000100800 */
[----:B------:R-:W4:Y:S04]  /*a7d0*/  LDL R24, [R1+0x250] ;  /* 0x0002500001187983 */ /* 0x000f280000100800 */
[----:B-----5:R-:W5:Y:S04]  /*a7e0*/  LDL R96, [R1+0x254] ;  /* 0x0002540001607983 */ /* 0x020f680000100800 */
        /* <DEDUP_REMOVED lines=117> */
[----:B------:R-:W3:Y:S01]  /*af40*/  LDL R107, [R1+0x42c] ;  /* 0x00042c00016b7983 */ /* 0x000ee20000100800 */
[----:B------:R-:W-:-:S03]  /*af50*/  VIADD R12, R12, 0x1 ;  /* 0x000000010c0c7836 */ /* 0x000fc60000000000 */
[----:B------:R0:W-:Y:S04]  /*af60*/  STL [R1+0x230], R18 ;  /* 0x0002301201007387 */ /* 0x0001e80000100800 */
[----:B------:R0:W-:Y:S04]  /*af70*/  STL [R1+0x1f0], R12 ;  /* 0x0001f00c01007387 */ /* 0x0001e80000100800 */
[----:B------:R0:W-:Y:S04]  /*af80*/  STL [R1+0x234], R84 ;  /* 0x0002345401007387 */ /* 0x0001e80000100800 */
[----:B------:R0:W-:Y:S04]  /*af90*/  STL [R1+0x238], R86 ;  /* 0x0002385601007387 */ /* 0x0001e80000100800 */
[----:B------:R0:W-:Y:S04]  /*afa0*/  STL [R1+0x23c], R88 ;  /* 0x00023c5801007387 */ /* 0x0001e80000100800 */
[----:B------:R0:W-:Y:S04]  /*afb0*/  STL [R1+0x240], R20 ;  /* 0x0002401401007387 */ /* 0x0001e80000100800 */
[----:B------:R0:W-:Y:S04]  /*afc0*/  STL [R1+0x244], R90 ;  /* 0x0002445a01007387 */ /* 0x0001e80000100800 */
[----:B----4-:R0:W-:Y:S04]  /*afd0*/  STL [R1+0x248], R92 ;  /* 0x0002485c01007387 */ /* 0x0101e80000100800 */
[----:B------:R0:W-:Y:S04]  /*afe0*/  STL [R1+0x24c], R94 ;  /* 0x00024c5e01007387 */ /* 0x0001e80000100800 */
[----:B------:R0:W-:Y:S04]  /*aff0*/  STL [R1+0x250], R24 ;  /* 0x0002501801007387 */ /* 0x0001e80000100800 */
[----:B-----5:R0:W-:Y:S04]  /*b000*/  STL [R1+0x254], R96 ;  /* 0x0002546001007387 */ /* 0x0201e80000100800 */
[----:B------:R0:W-:Y:S04]  /*b010*/  STL [R1+0x258], R98 ;  /* 0x0002586201007387 */ /* 0x0001e80000100800 */
[----:B--2---:R0:W-:Y:S04]  /*b020*/  STL [R1+0x25c], R100 ;  /* 0x00025c6401007387 */ /* 0x0041e80000100800 */
        /* <DEDUP_REMOVED lines=13> */
[----:B---3--:R0:W-:Y:S04]  /*b100*/  STL [R1+0x294], R120 ;  /* 0x0002947801007387 */ /* 0x0081e80000100800 */
        /* <DEDUP_REMOVED lines=102> */
[----:B------:R-:W-:Y:S01]  /*b770*/  @!P0 LOP3.LUT R14, R14, 0x1, RZ, 0x3c, !PT ;  /* 0x000000010e0e8812 */ /* 0x000fe200078e3cff */
[----:B------:R-:W-:Y:S02]  /*b780*/  BSSY B1, `(.L_x_3652) ;  /* 0x000000b000017945 */ /* 0x000fe40003800000 */
[----:B------:R0:W-:Y:S04]  /*b790*/  @!P0 STL [R1+0x1e8], RZ ;  /* 0x0001e8ff01008387 */ /* 0x0001e80000100800 */
[----:B------:R0:W-:Y:S01]  /*b7a0*/  @!P0 STL [R1+0x1ec], R14 ;  /* 0x0001ec0e01008387 */ /* 0x0001e20000100800 */
[----:B------:R-:W-:Y:S06]  /*b7b0*/  BAR.ARV 0xf, 0x100 ;  /* 0x03c4000000007b1d */ /* 0x000fec0000002000 */
[----:B------:R-:W-:Y:S01]  /*b7c0*/  ISETP.GT.AND P0, PT, R164, R0, PT ;  /* 0x00000000a400720c */ /* 0x000fe20003f04270 */
[----:B------:R-:W-:-:S12]  /*b7d0*/  @P1 BRA `(.L_x_3653) ;  /* 0x0000000000141947 */ /* 0x000fd80003800000 */
[----:B0-----:R-:W2:Y:S02]  /*b7e0*/  LDL R13, [R1+0x1e8] ;  /* 0x0001e800010d7983 */ /* 0x001ea40000100800 */
[----:B--2---:R-:W-:-:S04]  /*b7f0*/  IMAD R12, R13, 0x8, R2 ;  /* 0x000000080d0c7824 */ /* 0x004fc800078e0202 */
[----:B------:R-:W-:-:S05]  /*b800*/  VIADD R12, R12, 0x38860 ;  /* 0x000388600c0c7836 */ /* 0x000fca0000000000 */
[----:B------:R-:W-:-:S04]  /*b810*/  PRMT R12, RZ, 0x654, R12 ;  /* 0x00000654ff0c7816 */ /* 0x000fc8000000000c */
[----:B------:R1:W-:Y:S03]  /*b820*/  SYNCS.ARRIVE.TRANS64.RED.A1T0 RZ, [R12+URZ], RZ ;  /* 0x000000ff0cff79a7 */ /* 0x0003e6000810043f */
.L_x_3653:
[----:B------:R-:W-:Y:S05]  /*b830*/  BSYNC B1 ;  /* 0x0000000000017941 */ /* 0x000fea0003800000 */
.L_x_3652:
[----:B------:R-:W-:Y:S01]  /*b840*/  VIADD R164, R164, 0xffffffff ;  /* 0xffffffffa4a47836 */ /* 0x000fe20000000000 */
[----:B------:R-:W-:Y:S06]  /*b850*/  @P0 BRA `(.L_x_3654) ;  /* 0xffffffc000800947 */ /* 0x000fec000383ffff */
.L_x_3651:
[----:B------:R-:W-:Y:S05]  /*b860*/  BSYNC B0 ;  /* 0x0000000000007941 */ /* 0x000fea0003800000 */
.L_x_3650:
[----:B------:R-:W2:Y:S04]  /*b870*/  LDL R137, [R1+0x1e8] ;  /* 0x0001e80001897983 */ /* 0x000ea80000100800 */
[----:B------:R-:W3:Y:S04]  /*b880*/  LDL.64 R4, [R1+0x230] ;  /* 0x0002300001047983 */ /* 0x000ee80000100a00 */
[----:B------:R-:W4:Y:S04]  /*b890*/  LDL.64 R6, [R1+0x240] ;  /* 0x0002400001067983 */ /* 0x000f280000100a00 */
[----:B------:R-:W5:Y:S04]  /*b8a0*/  LDL.64 R8, [R1+0x250] ;  /* 0x0002500001087983 */ /* 0x000f680000100a00 */
[----:B------:R-:W5:Y:S04]  /*b8b0*/  LDL.64 R10, [R1+0x260] ;  /* 0x00026000010a7983 */ /* 0x000f680000100a00 */
[----:B01----:R-:W5:Y:S04]  /*b8c0*/  LDL.64 R12, [R1+0x270] ;  /* 0x00027000010c7983 */ /* 0x003f680000100a00 */
        /* <DEDUP_REMOVED lines=61> */
[----:B--2---:R-:W-:-:S04]  /*bca0*/  IMAD R137, R137, 0x40, R162 ;  /* 0x0000004089897824 */ /* 0x004fc800078e02a2 */
[----:B------:R-:W-:Y:S01]  /*bcb0*/  IMAD R137, R137, 0x4, R2 ;  /* 0x0000000489897824 */ /* 0x000fe200078e0202 */
[----:B------:R-:W-:Y:S06]  /*bcc0*/  BAR.SYNC.DEFER_BLOCKING 0xe, 0x100 ;  /* 0x0384000000007b1d */ /* 0x000fec0000010000 */
[----:B------:R-:W3:Y:S02]  /*bcd0*/  LDS R2, [R137+0x38400] ;  /* 0x0384000089027984 */ /* 0x000ee40000000800 */
[C---:B---3--:R-:W-:Y:S01]  /*bce0*/  FMUL.FTZ R5, R2.reuse, R5 ;  /* 0x0000000502057220 */ /* 0x048fe20000410000 */
[C---:B------:R-:W-:Y:S01]  /*bcf0*/  FMUL.FTZ R4, R2.reuse, R4 ;  /* 0x0000000402047220 */ /* 0x040fe20000410000 */
[C---:B----4-:R-:W-:Y:S01]  /*bd00*/  FMUL.FTZ R7, R2.reuse, R7 ;  /* 0x0000000702077220 */ /* 0x050fe20000410000 */
[C---:B------:R-:W-:Y:S01]  /*bd10*/  FMUL.FTZ R6, R2.reuse, R6 ;  /* 0x0000000602067220 */ /* 0x040fe20000410000 */
[C---:B-----5:R-:W-:Y:S01]  /*bd20*/  FMUL.FTZ R9, R2.reuse, R9 ;  /* 0x0000000902097220 */ /* 0x060fe20000410000 */
[C---:B------:R-:W-:Y:S01]  /*bd30*/  FMUL.FTZ R8, R2.reuse, R8 ;  /* 0x0000000802087220 */ /* 0x040fe20000410000 */
[----:B------:R-:W-:Y:S01]  /*bd40*/  STL.64 [R1+0x230], R4 ;  /* 0x0002300401007387 */ /* 0x000fe20000100a00 */
[C---:B------:R-:W-:Y:S01]  /*bd50*/  FMUL.FTZ R11, R2.reuse, R11 ;  /* 0x0000000b020b7220 */ /* 0x040fe20000410000 */
[C---:B------:R-:W-:Y:S01]  /*bd60*/  FMUL.FTZ R10, R2.reuse, R10 ;  /* 0x0000000a020a7220 */ /* 0x040fe20000410000 */
[C---:B------:R-:W-:Y:S01]  /*bd70*/  FMUL.FTZ R13, R2.reuse, R13 ;  /* 0x0000000d020d7220 */ /* 0x040fe20000410000 */
[----:B------:R-:W0:Y:S01]  /*bd80*/  LDS R4, [R137+0x38420] ;  /* 0x0384200089047984 */ /* 0x000e220000000800 */
        /* <DEDUP_REMOVED lines=59> */
[----:B------:R1:W-:Y:S01]  /*c140*/  STL.64 [R1+0x240], R6 ;  /* 0x0002400601007387 */ /* 0x0003e20000100a00 */
[C---:B------:R-:W-:Y:S01]  /*c150*/  FMUL.FTZ R77, R4.reuse, R77 ;  /* 0x0000004d044d7220 */ /* 0x040fe20000410000 */
[----:B------:R-:W-:-:S02]  /*c160*/  FMUL.FTZ R76, R4, R76 ;  /* 0x0000004c044c7220 */ /* 0x000fc40000410000 */
[----:B------:R1:W-:Y:S01]  /*c170*/  STL.64 [R1+0x250], R8 ;  /* 0x0002500801007387 */ /* 0x0003e20000100a00 */
[C---:B------:R-:W-:Y:S01]  /*c180*/  FMUL.FTZ R79, R4.reuse, R79 ;  /* 0x0000004f044f7220 */ /* 0x040fe20000410000 */
[C---:B------:R-:W-:Y:S02]  /*c190*/  FMUL.FTZ R78, R4.reuse, R78 ;  /* 0x0000004e044e7220 */ /* 0x040fe40000410000 */
[----:B------:R1:W-:Y:S01]  /*c1a0*/  STL.64 [R1+0x260], R10 ;  /* 0x0002600a01007387 */ /* 0x0003e20000100a00 */
[C---:B------:R-:W-:Y:S01]  /*c1b0*/  FMUL.FTZ R81, R4.reuse, R81 ;  /* 0x0000005104517220 */ /* 0x040fe20000410000 */
[C---:B------:R-:W-:Y:S02]  /*c1c0*/  FMUL.FTZ R80, R4.reuse, R80 ;  /* 0x0000005004507220 */ /* 0x040fe40000410000 */
        /* <DEDUP_REMOVED lines=80> */
[----:B------:R-:W-:Y:S02]  /*c6d0*/  FMUL.FTZ R134, R4, R134 ;  /* 0x0000008604867220 */ /* 0x000fe40000410000 */
[----:B------:R1:W-:Y:S01]  /*c6e0*/  STL.64 [R1+0x420], R70 ;  /* 0x0004204601007387 */ /* 0x0003e20000100a00 */
[----:B------:R-:W-:Y:S02]  /*c6f0*/  VIADD R2, R3, 0x1 ;  /* 0x0000000103027836 */ /* 0x000fe40000000000 */
[----:B------:R-:W-:Y:S01]  /*c700*/  IMAD.MOV.U32 R3, RZ, RZ, 0x1 ;  /* 0x00000001ff037424 */ /* 0x000fe200078e00ff */
[----:B------:R1:W-:Y:S01]  /*c710*/  STL.64 [R1+0x238], R72 ;  /* 0x0002384801007387 */ /* 0x0003e20000100a00 */
[----:B------:R-:W-:-:S03]  /*c720*/  VIADD R0, R0, 0x1 ;  /* 0x0000000100007836 */ /* 0x000fc60000000000 */
[----:B------:R1:W-:Y:S02]  /*c730*/  STL.64 [R1+0x248], R74 ;  /* 0x0002484a01007387 */ /* 0x0003e40000100a00 */
[----:B------:R-:W-:Y:S02]  /*c740*/  ISETP.NE.AND P0, PT, R0, 0x2, PT ;  /* 0x000000020000780c */ /* 0x000fe40003f05270 */
        /* <DEDUP_REMOVED lines=33> */
[----:B------:R-:W-:Y:S05]  /*c960*/  @P0 BRA `(.L_x_3647) ;  /* 0x0000024c00b00947 */ /* 0x000fea0003800000 */
[----:B-1----:R-:W2:Y:S04]  /*c970*/  LDL R0, [R1+0x1ec] ;  /* 0x0001ec0001007983 */ /* 0x002ea80000100800 */
[----:B------:R0:W-:Y:S01]  /*c980*/  STL [R1+0x1e8], RZ ;  /* 0x0001e8ff01007387 */ /* 0x0001e20000100800 */
[----:B--2---:R-:W-:-:S05]  /*c990*/  LOP3.LUT R0, R0, 0x1, RZ, 0x3c, !PT ;  /* 0x0000000100007812 */ /* 0x004fca00078e3cff */
[----:B------:R0:W-:Y:S01]  /*c9a0*/  STL [R1+0x1ec], R0 ;  /* 0x0001ec0001007387 */ /* 0x0001e20000100800 */
[----:B------:R-:W-:Y:S05]  /*c9b0*/  BRA `(.L_x_3647) ;  /* 0x0000024c009c7947 */ /* 0x000fea0003800000 */
.L_x_3638:
[----:B------:R-:W0:Y:S01]  /*c9c0*/  S2R R4, SR_TID.X ;  /* 0x0000000000047919 */ /* 0x000e220000002100 */
[----:B-1----:R-:W1:Y:S01]  /*c9d0*/  LDC R0, c[0x0][0x448] ;  /* 0x00011200ff007b82 */ /* 0x002e620000000800 */
[----:B------:R-:W-:Y:S01]  /*c9e0*/  UIADD3 UR4, UP2, UR42, 0x38850, URZ ;  /* 0x000388502a047890 */ /* 0x000fe2000ff5e03f */
[----:B------:R-:W-:Y:S01]  /*c9f0*/  IMAD.MOV.U32 R8, RZ, RZ, 0x2000 ;  /* 0x00002000ff087424 */ /* 0x000fe200078e00ff */
[----:B------:R-:W-:Y:S01]  /*ca00*/  UIADD3 UR6, UP0, UR42, 0x38830, URZ ;  /* 0x000388302a067890 */ /* 0x000fe2000ff1e03f */
[----:B------:R-:W-:Y:S01]  /*ca10*/  IMAD.U32 R9, RZ, RZ, UR38 ;  /* 0x00000026ff097e24 */ /* 0x000fe2000f8e00ff */
[----:B------:R-:W-:Y:S01]  /*ca20*/  UIADD3 UR8, UP1, UR42, 0x38840, URZ ;  /* 0x000388402a087890 */ /* 0x000fe2000ff3e03f */
[----:B---3--:R-:W-:Y:S01]  /*ca30*/  IMAD.MOV.U32 R12, RZ, RZ, 0x1 ;  /* 0x00000001ff0c7424 */ /* 0x008fe200078e00ff */
[----:B------:R-:W-:Y:S01]  /*ca40*/  UIADD3 UR10, UP3, UR42, 0x38860, URZ ;  /* 0x000388602a0a7890 */ /* 0x000fe2000ff7e03f */
[----:B------:R-:W2:Y:S01]  /*ca50*/  LDC.64 R20, c[0x0][0xad8] ;  /* 0x0002b600ff147b82 */ /* 0x000ea20000000a00 */
[----:B------:R-:W-:Y:S01]  /*ca60*/  UIADD3.X UR5, URZ, UR43, URZ, UP2, !UPT ;  /* 0x0000002b3f057290 */ /* 0x000fe200097fe43f */
[----:B------:R3:W-:Y:S01]  /*ca70*/  STL.64 [R1+0x18], R8 ;  /* 0x0000180801007387 */ /* 0x0007e20000100a00 */
[----:B------:R-:W-:Y:S01]  /*ca80*/  IMAD.MOV.U32 R13, RZ, RZ, RZ ;  /* 0x000000ffff0d7224 */ /* 0x000fe200078e00ff */
[----:B------:R-:W-:Y:S01]  /*ca90*/  UIADD3.X UR7, URZ, UR43, URZ, UP0, !UPT ;  /* 0x0000002b3f077290 */ /* 0x000fe200087fe43f */
[----:B------:R-:W-:Y:S01]  /*caa0*/  IMAD.MOV.U32 R5, RZ, RZ, 0x80 ;  /* 0x00000080ff057424 */ /* 0x000fe200078e00ff */
[----:B------:R-:W-:Y:S01]  /*cab0*/  UIADD3.X UR9, URZ, UR43, URZ, UP1, !UPT ;  /* 0x0000002b3f097290 */ /* 0x000fe20008ffe43f */
[----:B------:R-:W-:Y:S01]  /*cac0*/  IMAD.MOV.U32 R6, RZ, RZ, 0x1 ;  /* 0x00000001ff067424 */ /* 0x000fe200078e00ff */
[----:B------:R-:W-:Y:S01]  /*cad0*/  UIADD3.X UR11, URZ, UR43, URZ, UP3, !UPT ;  /* 0x0000002b3f0b7290 */ /* 0x000fe20009ffe43f */
[----:B------:R-:W-:Y:S01]  /*cae0*/  IMAD.MOV.U32 R7, RZ, RZ, RZ ;  /* 0x000000ffff077224 */ /* 0x000fe200078e00ff */
[----:B------:R0:W-:Y:S01]  /*caf0*/  STL.64 [R1+0x60], R12 ;  /* 0x0000600c01007387 */ /* 0x0001e20000100a00 */
[----:B------:R-:W-:-:S02]  /*cb00*/  IMAD.MOV.U32 R11, RZ, RZ, 0x100 ;  /* 0x00000100ff0b7424 */ /* 0x000fc400078e00ff */
[----:B------:R-:W-:Y:S01]  /*cb10*/  IMAD.U32 R3, RZ, RZ, UR4 ;  /* 0x00000004ff037e24 */ /* 0x000fe2000f8e00ff */
[----:B------:R-:W-:Y:S01]  /*cb20*/  STL [R1+0x70], R117 ;  /* 0x0000707501007387 */ /* 0x000fe20000100800 */
[----:B---3--:R-:W-:Y:S01]  /*cb30*/  IMAD.MOV.U32 R8, RZ, RZ, 0x10000 ;  /* 0x00010000ff087424 */ /* 0x008fe200078e00ff */
[----:B-1----:R-:W-:Y:S01]  /*cb40*/  ISETP.NE.AND P0, PT, R0, 0x1, PT ;  /* 0x000000010000780c */ /* 0x002fe20003f05270 */
[----:B------:R-:W-:Y:S01]  /*cb50*/  IMAD.U32 R26, RZ, RZ, UR10 ;  /* 0x0000000aff1a7e24 */ /* 0x000fe2000f8e00ff */
[----:B------:R-:W-:Y:S01]  /*cb60*/  STL.64 [R1], RZ ;  /* 0x000000ff01007387 */ /* 0x000fe20000100a00 */
[----:B------:R-:W-:Y:S02]  /*cb70*/  IMAD.U32 R14, RZ, RZ, UR5 ;  /* 0x00000005ff0e7e24 */ /* 0x000fe4000f8e00ff */
[----:B----4-:R-:W-:Y:S01]  /*cb80*/  IMAD.U32 R31, RZ, RZ, UR37 ;  /* 0x00000025ff1f7e24 */ /* 0x010fe2000f8e00ff */
[----:B------:R-:W-:Y:S01]  /*cb90*/  STL.64 [R1+0x38], RZ ;  /* 0x000038ff01007387 */ /* 0x000fe20000100a00 */
[----:B0-----:R-:W-:Y:S01]  /*cba0*/  LOP3.LUT R4, R4, 0x7f, RZ, 0xc0, !PT ;  /* 0x0000007f04047812 */ /* 0x001fe200078ec0ff */
[----:B------:R-:W-:-:S02]  /*cbb0*/  IMAD.U32 R12, RZ, RZ, UR6 ;  /* 0x00000006ff0c7e24 */ /* 0x000fc4000f8e00ff */
[----:B------:R-:W-:Y:S01]  /*cbc0*/  IMAD.U32 R13, RZ, RZ, UR7 ;  /* 0x00000007ff0d7e24 */ /* 0x000fe2000f8e00ff */
[----:B------:R-:W-:Y:S01]  /*cbd0*/  ISETP.NE.AND P1, PT, R4, RZ, PT ;  /* 0x000000ff0400720c */ /* 0x000fe20003f25270 */
[----:B------:R-:W-:Y:S01]  /*cbe0*/  IMAD.U32 R56, RZ, RZ, UR37 ;  /* 0x00000025ff387e24 */ /* 0x000fe2000f8e00ff */
[----:B------:R-:W0:Y:S01]  /*cbf0*/  @P0 LDC R0, c[0x0][0x44c] ;  /* 0x00011300ff000b82 */ /* 0x000e220000000800 */
[----:B------:R-:W-:Y:S01]  /*cc00*/  IADD3 R31, P2, R31, 0x38, RZ ;  /* 0x000000381f1f7810 */ /* 0x000fe20007f5e0ff */
[----:B------:R-:W-:Y:S01]  /*cc10*/  STL.64 [R1+0x8], R12 ;  /* 0x0000080c01007387 */ /* 0x000fe20000100a00 */
[----:B------:R-:W-:Y:S02]  /*cc20*/  SEL R4, RZ, 0x1, P1 ;  /* 0x00000001ff047807 */ /* 0x000fe40000800000 */
[----:B--2---:R-:W-:Y:S01]  /*cc30*/  ISETP.GE.AND P1, PT, R21, 0x1, PT ;  /* 0x000000011500780c */ /* 0x004fe20003f26270 */
[----:B------:R-:W-:Y:S01]  /*cc40*/  IMAD.X R30, RZ, RZ, UR36, P2 ;  /* 0x00000024ff1e7e24 */ /* 0x000fe200090e06ff */
[----:B------:R-:W-:Y:S01]  /*cc50*/  IADD3 R56, P3, R56, 0x70, RZ ;  /* 0x0000007038387810 */ /* 0x000fe20007f7e0ff */
[----:B------:R-:W1:Y:S01]  /*cc60*/  @P0 LDC R15, c[0x0][0x450] ;  /* 0x00011400ff0f0b82 */ /* 0x000e620000000800 */
[----:B------:R-:W-:Y:S01]  /*cc70*/  IMAD.MOV.U32 R10, RZ, RZ, R4 ;  /* 0x000000ffff0a7224 */ /* 0x000fe200078e0004 */
[----:B------:R2:W-:Y:S02]  /*cc80*/  STL.128 [R1+0x20], R4 ;  /* 0x0000200401007387 */ /* 0x0005e40000100c00 */
[----:B------:R-:W-:-:S02]  /*cc90*/  IMAD.X R57, RZ, RZ, UR36, P3 ;  /* 0x00000024ff397e24 */ /* 0x000fc400098e06ff */
[----:B------:R3:W-:Y:S01]  /*cca0*/  STL.128 [R1+0x50], R8 ;  /* 0x0000500801007387 */ /* 0x0007e20000100c00 */
[----:B--2---:R-:W-:Y:S02]  /*ccb0*/  IMAD.U32 R7, RZ, RZ, UR11 ;  /* 0x0000000bff077e24 */ /* 0x004fe4000f8e00ff */
[----:B------:R-:W-:Y:S02]  /*ccc0*/  IMAD.MOV.U32 R4, RZ, RZ, R3 ;  /* 0x000000ffff047224 */ /* 0x000fe400078e0003 */
[----:B---3--:R-:W-:Y:S02]  /*ccd0*/  IMAD.U32 R8, RZ, RZ, UR8 ;  /* 0x00000008ff087e24 */ /* 0x008fe4000f8e00ff */
[----:B------:R-:W-:Y:S02]  /*cce0*/  IMAD.U32 R9, RZ, RZ, UR9 ;  /* 0x00000009ff097e24 */ /* 0x000fe4000f8e00ff */
[----:B------:R-:W-:Y:S02]  /*ccf0*/  IMAD.MOV.U32 R5, RZ, RZ, R14 ;  /* 0x000000ffff057224 */ /* 0x000fe400078e000e */
[----:B------:R-:W-:Y:S01]  /*cd00*/  IMAD.MOV.U32 R6, RZ, RZ, R26 ;  /* 0x000000ffff067224 */ /* 0x000fe200078e001a */
[----:B------:R2:W-:Y:S01]  /*cd10*/  STL.64 [R1+0x10], R8 ;  /* 0x0000100801007387 */ /* 0x0005e20000100a00 */
[----:B------:R-:W-:-:S03]  /*cd20*/  VIADD R3, R185, 0x3f ;  /* 0x0000003fb9037836 */ /* 0x000fc60000000000 */
[----:B------:R2:W-:Y:S01]  /*cd30*/  STL.128 [R1+0x40], R4 ;  /* 0x0000400401007387 */ /* 0x0005e20000100c00 */
[----:B0-----:R-:W-:-:S03]  /*cd40*/  @P0 IMAD.HI.U32 R0, R3, R0, RZ ;  /* 0x0000000003000227 */ /* 0x001fc600078e00ff */
[----:B------:R2:W-:Y:S02]  /*cd50*/  STL.64 [R1+0x68], R6 ;  /* 0x0000680601007387 */ /* 0x0005e40000100a00 */
[----:B-1----:R-:W-:Y:S02]  /*cd60*/  @P0 SHF.R.U32.HI R3, RZ, R15, R0 ;  /* 0x0000000fff030219 */ /* 0x002fe40000011600 */
[----:B------:R2:W-:Y:S03]  /*cd70*/  STL.64 [R1+0x30], R8 ;  /* 0x0000300801007387 */ /* 0x0005e60000100a00 */
        /* <DEDUP_REMOVED lines=9> */
[----:B--2---:R-:W0:Y:S02]  /*ce10*/  @P2 LDC.64 R4, c[0x0][0xae0] ;  /* 0x0002b800ff042b82 */ /* 0x004e240000000a00 */
[----:B0-----:R-:W-:-:S05]  /*ce20*/  @P2 IMAD.HI.U32 R0, R3, R4, RZ ;  /* 0x0000000403002227 */ /* 0x001fca00078e00ff */
[----:B------:R-:W-:-:S04]  /*ce30*/  @P2 SHF.R.U32.HI R3, RZ, R5, R0 ;  /* 0x00000005ff032219 */ /* 0x000fc80000011600 */
[----:B------:R-:W-:Y:S01]  /*ce40*/  LOP3.LUT R0, RZ, R3, RZ, 0x33, !PT ;  /* 0x00000003ff007212 */ /* 0x000fe200078e33ff */
[----:B------:R-:W-:Y:S06]  /*ce50*/  BRA `(.L_x_3658) ;  /* 0x0000000000107947 */ /* 0x000fec0003800000 */
.L_x_3657:
[----:B------:R-:W-:-:S13]  /*ce60*/  ISETP.NE.AND P2, PT, R21, 0x1, PT ;  /* 0x000000011500780c */ /* 0x000fda0003f45270 */
[----:B--2---:R-:W0:Y:S02]  /*ce70*/  @P2 LDC.64 R4, c[0x0][0xae0] ;  /* 0x0002b800ff042b82 */ /* 0x004e240000000a00 */
[----:B0-----:R-:W-:-:S05]  /*ce80*/  @P2 IMAD.HI.U32 R4, R0, R4, RZ ;  /* 0x0000000400042227 */ /* 0x001fca00078e00ff */
[----:B------:R-:W-:-:S07]  /*ce90*/  @P2 SHF.R.U32.HI R0, RZ, R5, R4 ;  /* 0x00000005ff002219 */ /* 0x000fce0000011604 */
.L_x_3658:
[----:B------:R-:W-:Y:S05]  /*cea0*/  BSYNC B0 ;  /* 0x0000000000007941 */ /* 0x000fea0003800000 */
.L_x_3656:
[----:B------:R-:W-:-:S05]  /*ceb0*/  IMAD R3, R0, R21, R21 ;  /* 0x0000001500037224 */ /* 0x000fca00078e0215 */
[----:B------:R-:W-:-:S07]  /*cec0*/  VIMNMX R20, R20, R3, PT ;  /* 0x0000000314147248 */ /* 0x000fce0003fe0100 */
.L_x_3655:
[----:B------:R-:W0:Y:S01]  /*ced0*/  @P0 LDC R0, c[0x0][0x44c] ;  /* 0x00011300ff000b82 */ /* 0x000e220000000800 */
[----:B------:R-:W-:Y:S01]  /*cee0*/  VIADD R20, R20, 0x3f ;  /* 0x0000003f14147836 */ /* 0x000fe20000000000 */
[----:B------:R-:W-:-:S04]  /*cef0*/  ULDC UR4, c[0x0][0xad4] ;  /* 0x0002b50000047ab9 */ /* 0x000fc80000000800 */
[----:B------:R-:W-:Y:S02]  /*cf00*/  SHF.R.S32.HI R3, RZ, 0x1f, R20 ;  /* 0x0000001fff037819 */ /* 0x000fe40000011414 */
[----:B--2---:R-:W1:Y:S02]  /*cf10*/  @P0 LDC R5, c[0x0][0x450] ;  /* 0x00011400ff050b82 */ /* 0x004e640000000800 */
        /* <DEDUP_REMOVED lines=19> */
.L_x_3661:
[----:B------:R-:W-:-:S13]  /*d050*/  ISETP.NE.AND P0, PT, R21, 0x1, PT ;  /* 0x000000011500780c */ /* 0x000fda0003f05270 */
[----:B------:R-:W0:Y:S02]  /*d060*/  @P0 LDC.64 R4, c[0x0][0xae0] ;  /* 0x0002b800ff040b82 */ /* 0x000e240000000a00 */
[----:B0-----:R-:W-:-:S05]  /*d070*/  @P0 IMAD.HI.U32 R4, R0, R4, RZ ;  /* 0x0000000400040227 */ /* 0x001fca00078e00ff */
[----:B------:R-:W-:-:S07]  /*d080*/  @P0 SHF.R.U32.HI R0, RZ, R5, R4 ;  /* 0x00000005ff000219 */ /* 0x000fce0000011604 */
.L_x_3662:
[----:B------:R-:W-:Y:S05]  /*d090*/  BSYNC B0 ;  /* 0x0000000000007941 */ /* 0x000fea0003800000 */
.L_x_3660:
[----:B------:R-:W-:-:S05]  /*d0a0*/  IMAD R0, R0, R21, RZ ;  /* 0x0000001500007224 */ /* 0x000fca00078e02ff */
[----:B------:R-:W-:-:S07]  /*d0b0*/  VIMNMX R3, R3, R0, !PT ;  /* 0x0000000003037248 */ /* 0x000fce0007fe0100 */
.L_x_3659:
[----:B------:R-:W-:-:S04]  /*d0c0*/  SHF.R.S32.HI R0, RZ, 0x1f, R3 ;  /* 0x0000001fff007819 */ /* 0x000fc80000011403 */
[----:B------:R-:W-:Y:S02]  /*d0d0*/  LEA.HI R0, R0, R3, RZ, 0x6 ;  /* 0x0000000300007211 */ /* 0x000fe400078f30ff */
[----:B------:R-:W-:Y:S02]  /*d0e0*/  PRMT R3, RZ, 0x7610, R3 ;  /* 0x00007610ff037816 */ /* 0x000fe40000000003 */
[----:B------:R-:W-:-:S04]  /*d0f0*/  SHF.R.S32.HI R0, RZ, 0x6, R0 ;  /* 0x00000006ff007819 */ /* 0x000fc80000011400 */
[----:B------:R-:W-:-:S04]  /*d100*/  VIMNMX R164, RZ, R0, !PT ;  /* 0x00000000ffa47248 */ /* 0x000fc80007fe0100 */
[----:B------:R-:W-:-:S13]  /*d110*/  ISETP.GT.AND P0, PT, R200, R164, PT ;  /* 0x000000a4c800720c */ /* 0x000fda0003f04270 */
[----:B------:R-:W-:Y:S05]  /*d120*/  @!P0 BRA `(.L_x_3647) ;  /* 0x0000024400c08947 */ /* 0x000fea0003800000 */
[----:B------:R-:W0:Y:S01]  /*d130*/  SHFL.IDX PT, R0, R213, RZ, 0x1f ;  /* 0x00001fffd5007589 */ /* 0x000e2200000e0000 */
[----:B------:R-:W-:Y:S01]  /*d140*/  VIADD R8, R2, 0x36400 ;  /* 0x0003640002087836 */ /* 0x000fe20000000000 */
[----:B------:R-:W-:Y:S01]  /*d150*/  UIADD3 UR4, UP0, UR42, 0x38400, URZ ;  /* 0x000384002a047890 */ /* 0x000fe2000ff1e03f */
[----:B------:R-:W-:Y:S01]  /*d160*/  IMAD.MOV.U32 R4, RZ, RZ, 0x1 ;  /* 0x00000001ff047424 */ /* 0x000fe200078e00ff */
[----:B------:R-:W1:Y:S01]  /*d170*/  S2R R34, SR_TID.X ;  /* 0x0000000000227919 */ /* 0x000e620000002100 */
[----:B------:R-:W-:Y:S01]  /*d180*/  IMAD.MOV.U32 R5, RZ, RZ, RZ ;  /* 0x000000ffff057224 */ /* 0x000fe200078e00ff */
[----:B------:R-:W-:Y:S01]  /*d190*/  LOP3.LUT P0, RZ, R8, 0x3ff, RZ, 0xc0, !PT ;  /* 0x000003ff08ff7812 */ /* 0x000fe2000780c0ff */
[C---:B------:R-:W-:Y:S01]  /*d1a0*/  VIADD R8, R2.reuse, 0x26400 ;  /* 0x0002640002087836 */ /* 0x040fe20000000000 */
[----:B------:R-:W-:Y:S01]  /*d1b0*/  UIADD3.X UR5, URZ, UR43, URZ, UP0, !UPT ;  /* 0x0000002b3f057290 */ /* 0x000fe200087fe43f */
[----:B------:R-:W-:Y:S01]  /*d1c0*/  IMAD.MOV.U32 R6, RZ, RZ, 0x1 ;  /* 0x00000001ff067424 */ /* 0x000fe200078e00ff */
[----:B------:R-:W-:Y:S01]  /*d1d0*/  BSSY B6, `(.L_x_3663) ;  /* 0x0000062000067945 */ /* 0x000fe20003800000 */
[----:B------:R-:W-:Y:S01]  /*d1e0*/  IMAD.MOV.U32 R7, RZ, RZ, RZ ;  /* 0x000000ffff077224 */ /* 0x000fe200078e00ff */
[----:B------:R-:W-:Y:S01]  /*d1f0*/  SHF.R.U32.HI R8, RZ, 0x4, R8 ;  /* 0x00000004ff087819 */ /* 0x000fe20000011608 */
[----:B------:R-:W-:-:S02]  /*d200*/  VIADD R9, R2, 0x400 ;  /* 0x0000040002097836 */ /* 0x000fc40000000000 */
[----:B------:R-:W-:Y:S01]  /*d210*/  IMAD.U32 R10, RZ, RZ, UR4 ;  /* 0x00000004ff0a7e24 */ /* 0x000fe2000f8e00ff */
[----:B------:R2:W-:Y:S01]  /*d220*/  STL.128 [R1+0x80], R4 ;  /* 0x0000800401007387 */ /* 0x0005e20000100c00 */
[----:B------:R-:W-:Y:S01]  /*d230*/  IMAD.U32 R11, RZ, RZ, UR5 ;  /* 0x00000005ff0b7e24 */ /* 0x000fe2000f8e00ff */
[----:B------:R-:W-:Y:S01]  /*d240*/  LOP3.LUT R8, R8, 0x3fff, RZ, 0xc0, !PT ;  /* 0x00003fff08087812 */ /* 0x000fe200078ec0ff */
[----:B------:R-:W-:Y:S02]  /*d250*/  VIADD R46, R2, 0x20400 ;  /* 0x00020400022e7836 */ /* 0x000fe40000000000 */
[----:B------:R-:W-:Y:S01]  /*d260*/  IMAD.U32 R41, RZ, RZ, UR37 ;  /* 0x00000025ff297e24 */ /* 0x000fe2000f8e00ff */
[----:B------:R3:W-:Y:S01]  /*d270*/  STL.64 [R1+0x78], R10 ;  /* 0x0000780a01007387 */ /* 0x0007e20000100a00 */
[----:B------:R-:W-:Y:S01]  /*d280*/  IMAD.U32 R51, RZ, RZ, UR37 ;  /* 0x00000025ff337e24 */ /* 0x000fe2000f8e00ff */
[C---:B0-----:R-:W-:Y:S01]  /*d290*/  LEA.HI R3, R0.reuse, R0, RZ, 0x1 ;  /* 0x0000000000037211 */ /* 0x041fe200078f08ff */
[----:B------:R-:W-:Y:S01]  /*d2a0*/  IMAD.U32 R45, RZ, RZ, UR37 ;  /* 0x00000025ff2d7e24 */ /* 0x000fe2000f8e00ff */
[----:B------:R-:W-:Y:S01]  /*d2b0*/  IADD3 R41, P4, R41, 0xb8, RZ ;  /* 0x000000b829297810 */ /* 0x000fe20007f9e0ff */
[----:B------:R-:W-:Y:S01]  /*d2c0*/  IMAD.U32 R52, RZ, RZ, UR37 ;  /* 0x00000025ff347e24 */ /* 0x000fe2000f8e00ff */
[----:B------:R-:W-:Y:S01]  /*d2d0*/  LOP3.LUT R3, R3, 0x6, RZ, 0xc0, !PT ;  /* 0x0000000603037812 */ /* 0x000fe200078ec0ff */
[----:B------:R-:W-:Y:S01]  /*d2e0*/  IMAD.U32 R42, RZ, RZ, UR37 ;  /* 0x00000025ff2a7e24 */ /* 0x000fe2000f8e00ff */
[----:B------:R-:W-:Y:S01]  /*d2f0*/  IADD3 R51, P5, R51, 0xb0, RZ ;  /* 0x000000b033337810 */ /* 0x000fe20007fbe0ff */
[----:B------:R-:W-:Y:S01]  /*d300*/  IMAD.U32 R50, RZ, RZ, UR37 ;  /* 0x00000025ff327e24 */ /* 0x000fe2000f8e00ff */
[----:B--2---:R-:W-:Y:S01]  /*d310*/  SHF.R.U32.HI R5, RZ, 0x4, R9 ;  /* 0x00000004ff057819 */ /* 0x004fe20000011609 */
[----:B------:R-:W-:Y:S01]  /*d320*/  IMAD.IADD R0, R0, 0x1, -R3 ;  /* 0x0000000100007824 */ /* 0x000fe200078e0a03 */
[----:B------:R-:W-:Y:S01]  /*d330*/  LOP3.LUT R7, R8, 0x10000, RZ, 0xfc, !PT ;  /* 0x0001000008077812 */ /* 0x000fe200078efcff */
[----:B------:R-:W-:Y:S01]  /*d340*/  VIADD R3, R2, 0x22400 ;  /* 0x0002240002037836 */ /* 0x000fe20000000000 */
[----:B------:R-:W-:Y:S01]  /*d350*/  LOP3.LUT R5, R5, 0x3fff, RZ, 0xc0, !PT ;  /* 0x00003fff05057812 */ /* 0x000fe200078ec0ff */
[----:B------:R-:W-:Y:S01]  /*d360*/  IMAD R4, R0, 0x8000, R9 ;  /* 0x0000800000047824 */ /* 0x000fe200078e0209 */
[----:B------:R-:W-:Y:S01]  /*d370*/  SHF.R.U32.HI R0, RZ, 0x4, R46 ;  /* 0x00000004ff007819 */ /* 0x000fe2000001162e */
[----:B-1----:R-:W-:Y:S01]  /*d380*/  VIADD R12, R34, 0xffffff80 ;  /* 0xffffff80220c7836 */ /* 0x002fe20000000000 */
[----:B------:R-:W-:Y:S01]  /*d390*/  SHF.R.U32.HI R3, RZ, 0x4, R3 ;  /* 0x00000004ff037819 */ /* 0x000fe20000011603 */
[----:B------:R-:W-:Y:S01]  /*d3a0*/  IMAD.MOV.U32 R9, RZ, RZ, 0x40000040 ;  /* 0x40000040ff097424 */ /* 0x000fe200078e00ff */
[----:B------:R-:W-:Y:S01]  /*d3b0*/  SHF.R.U32.HI R4, RZ, 0x4, R4 ;  /* 0x00000004ff047819 */ /* 0x000fe20000011604 */
[----:B------:R-:W-:Y:S01]  /*d3c0*/  IMAD.U32 R59, RZ, RZ, UR37 ;  /* 0x00000025ff3b7e24 */ /* 0x000fe2000f8e00ff */
[----:B------:R-:W-:Y:S01]  /*d3d0*/  LOP3.LUT R3, R3, 0x3fff, RZ, 0xc0, !PT ;  /* 0x00003fff03037812 */ /* 0x000fe200078ec0ff */
[----:B------:R-:W-:Y:S01]  /*d3e0*/  STL [R1+0x94], R12 ;  /* 0x0000940c01007387 */ /* 0x000fe20000100800 */
[----:B------:R-:W-:Y:S01]  /*d3f0*/  LOP3.LUT R6, R5, 0x10000, RZ, 0xfc, !PT ;  /* 0x0001000005067812 */ /* 0x000fe200078efcff */
[----:B------:R-:W-:Y:S01]  /*d400*/  IMAD.MOV.U32 R5, RZ, RZ, 0x40000040 ;  /* 0x40000040ff057424 */ /* 0x000fe200078e00ff */
[----:B---3--:R-:W-:Y:S01]  /*d410*/  LOP3.LUT R10, R3, 0x10000, RZ, 0xfc, !PT ;  /* 0x00010000030a7812 */ /* 0x008fe200078efcff */
[----:B------:R-:W-:Y:S01]  /*d420*/  IMAD.U32 R26, RZ, RZ, UR37 ;  /* 0x00000025ff1a7e24 */ /* 0x000fe2000f8e00ff */
[----:B------:R-:W-:Y:S01]  /*d430*/  LOP3.LUT R3, R4, 0x3fff, RZ, 0xc0, !PT ;  /* 0x00003fff04037812 */ /* 0x000fe200078ec0ff */
[----:B------:R-:W-:Y:S01]  /*d440*/  IMAD.MOV.U32 R4, RZ, RZ, R7 ;  /* 0x000000ffff047224 */ /* 0x000fe200078e0007 */
[----:B------:R-:W-:Y:S01]  /*d450*/  LOP3.LUT R0, R0, 0x3fff, RZ, 0xc0, !PT ;  /* 0x00003fff00007812 */ /* 0x000fe200078ec0ff */
[----:B------:R-:W-:Y:S01]  /*d460*/  IMAD.MOV.U32 R7, RZ, RZ, 0x40000040 ;  /* 0x40000040ff077424 */ /* 0x000fe200078e00ff */
[----:B------:R-:W-:Y:S01]  /*d470*/  LOP3.LUT R3, R3, 0x2000000, RZ, 0xfc, !PT ;  /* 0x0200000003037812 */ /* 0x000fe200078efcff */
[----:B------:R-:W-:Y:S01]  /*d480*/  IMAD.X R40, RZ, RZ, UR36, P4 ;  /* 0x00000024ff287e24 */ /* 0x000fe2000a0e06ff */
[----:B------:R-:W-:Y:S01]  /*d490*/  LOP3.LUT R8, R0, 0x10000, RZ, 0xfc, !PT ;  /* 0x0001000000087812 */ /* 0x000fe200078efcff */
[----:B------:R-:W-:Y:S01]  /*d4a0*/  IMAD.X R48, RZ, RZ, UR36, P5 ;  /* 0x00000024ff307e24 */ /* 0x000fe2000a8e06ff */
[----:B------:R0:W-:Y:S01]  /*d4b0*/  STL.128 [R1+0xb0], R4 ;  /* 0x0000b00401007387 */ /* 0x0001e20000100c00 */
[----:B------:R-:W-:Y:S01]  /*d4c0*/  IADD3 R45, P1, R45, 0xa8, RZ ;  /* 0x000000a82d2d7810 */ /* 0x000fe20007f3e0ff */
[----:B------:R-:W-:Y:S01]  /*d4d0*/  IMAD.MOV.U32 R0, RZ, RZ, R220 ;  /* 0x000000ffff007224 */ /* 0x000fe200078e00dc */
[----:B------:R-:W-:Y:S01]  /*d4e0*/  IADD3 R52, P2, R52, 0xa0, RZ ;  /* 0x000000a034347810 */ /* 0x000fe20007f5e0ff */
[----:B------:R1:W-:Y:S01]  /*d4f0*/  STL.64 [R1+0x98], R8 ;  /* 0x0000980801007387 */ /* 0x0003e20000100a00 */
[----:B------:R-:W-:Y:S01]  /*d500*/  IADD3 R42, P3, R42, 0x98, RZ ;  /* 0x000000982a2a7810 */ /* 0x000fe20007f7e0ff */
[----:B------:R-:W-:Y:S01]  /*d510*/  IMAD.X R44, RZ, RZ, UR36, P1 ;  /* 0x00000024ff2c7e24 */ /* 0x000fe200088e06ff */
[----:B------:R-:W-:Y:S01]  /*d520*/  IADD3 R50, P5, R50, 0x88, RZ ;  /* 0x0000008832327810 */ /* 0x000fe20007fbe0ff */
[----:B------:R-:W-:Y:S01]  /*d530*/  IMAD.X R55, RZ, RZ, UR36, P2 ;  /* 0x00000024ff377e24 */ /* 0x000fe200090e06ff */
[----:B------:R-:W-:Y:S01]  /*d540*/  IADD3 R59, P1, R59, 0x80, RZ ;  /* 0x000000803b3b7810 */ /* 0x000fe20007f3e0ff */
[----:B------:R-:W-:Y:S01]  /*d550*/  IMAD.X R43, RZ, RZ, UR36, P3 ;  /* 0x00000024ff2b7e24 */ /* 0x000fe200098e06ff */
[----:B------:R-:W-:Y:S01]  /*d560*/  IADD3 R26, P2, R26, 0x78, RZ ;  /* 0x000000781a1a7810 */ /* 0x000fe20007f5e0ff */
[----:B------:R-:W-:-:S02]  /*d570*/  IMAD.X R53, RZ, RZ, UR36, P5 ;  /* 0x00000024ff357e24 */ /* 0x000fc4000a8e06ff */
[----:B------:R-:W-:Y:S02]  /*d580*/  IMAD.X R54, RZ, RZ, UR36, P1 ;  /* 0x00000024ff367e24 */ /* 0x000fe400088e06ff */
[----:B0-----:R-:W-:Y:S02]  /*d590*/  IMAD.MOV.U32 R4, RZ, RZ, R10 ;  /* 0x000000ffff047224 */ /* 0x001fe400078e000a */
[----:B------:R-:W-:Y:S02]  /*d5a0*/  IMAD.MOV.U32 R6, RZ, RZ, R3 ;  /* 0x000000ffff067224 */ /* 0x000fe400078e0003 */
[----:B------:R-:W-:Y:S02]  /*d5b0*/  IMAD.U32 R3, RZ, RZ, UR37 ;  /* 0x00000025ff037e24 */ /* 0x000fe4000f8e00ff */
[----:B------:R-:W-:Y:S01]  /*d5c0*/  IMAD.MOV.U32 R10, RZ, RZ, R227 ;  /* 0x000000ffff0a7224 */ /* 0x000fe200078e00e3 */
[----:B------:R1:W-:Y:S01]  /*d5d0*/  STL.128 [R1+0xa0], R4 ;  /* 0x0000a00401007387 */ /* 0x0003e20000100c00 */
[----:B------:R-:W-:Y:S01]  /*d5e0*/  IMAD.X R27, RZ, RZ, UR36, P2 ;  /* 0x00000024ff1b7e24 */ /* 0x000fe200090e06ff */
[----:B------:R-:W-:Y:S01]  /*d5f0*/  IADD3 R32, P4, R3, 0x94, RZ ;  /* 0x0000009403207810 */ /* 0x000fe20007f9e0ff */
[----:B------:R-:W-:-:S04]  /*d600*/  IMAD.MOV.U32 R3, RZ, RZ, R223 ;  /* 0x000000ffff037224 */ /* 0x000fc800078e00df */
[----:B------:R-:W-:Y:S01]  /*d610*/  IMAD.X R35, RZ, RZ, UR36, P4 ;  /* 0x00000024ff237e24 */ /* 0x000fe2000a0e06ff */
[----:B------:R-:W-:Y:S07]  /*d620*/  @!P0 BRA `(.L_x_3664) ;  /* 0x0000000000708947 */ /* 0x000fee0003800000 */
[----:B------:R-:W-:Y:S01]  /*d630*/  MOV R0, 0x0 ;  /* 0x0000000000007802 */ /* 0x000fe20000000f00 */
[----:B------:R-:W-:Y:S01]  /*d640*/  ULDC.64 UR4, c[0x4][0x90] ;  /* 0x0100240000047ab9 */ /* 0x000fe20000000a00 */
[----:B------:R-:W-:Y:S01]  /*d650*/  ULDC.64 UR6, c[0x4][0x98] ;  /* 0x0100260000067ab9 */ /* 0x000fe20000000a00 */
[----:B-1----:R-:W-:Y:S01]  /*d660*/  IMAD.U32 R4, RZ, RZ, UR4 ;  /* 0x00000004ff047e24 */ /* 0x002fe2000f8e00ff */
        /* <DEDUP_REMOVED lines=12> */
.L_x_3665:
        /* <DEDUP_REMOVED lines=12> */
.L_x_3664:
[----:B------:R-:W-:Y:S05]  /*d7f0*/  BSYNC B6 ;  /* 0x0000000000067941 */ /* 0x000fea0003800000 */
.L_x_3663:
[----:B-1----:R-:W-:Y:S01]  /*d800*/  SHF.R.S32.HI R4, RZ, 0x1f, R3 ;  /* 0x0000001fff047819 */ /* 0x002fe20000011403 */
[----:B------:R-:W-:Y:S01]  /*d810*/  UIADD3 UR6, UP0, UR37, 0x11c, URZ ;  /* 0x0000011c25067890 */ /* 0x000fe2000ff1e03f */
[----:B------:R-:W0:Y:S01]  /*d820*/  LDC.64 R28, c[0x0][0xad0] ;  /* 0x0002b400ff1c7b82 */ /* 0x000e220000000a00 */
[----:B------:R-:W-:Y:S01]  /*d830*/  UIADD3 UR4, UP1, UR37, 0x90, URZ ;  /* 0x0000009025047890 */ /* 0x000fe2000ff3e03f */
[----:B------:R-:W-:Y:S01]  /*d840*/  LEA.HI R4, R4, R3, RZ, 0x3 ;  /* 0x0000000304047211 */ /* 0x000fe200078f18ff */
[----:B------:R-:W-:Y:S01]  /*d850*/  UIADD3.X UR7, URZ, UR36, URZ, UP0, !UPT ;  /* 0x000000243f077290 */ /* 0x000fe200087fe43f */
[----:B------:R-:W-:Y:S01]  /*d860*/  IMAD.MOV.U32 R15, RZ, RZ, 0x2 ;  /* 0x00000002ff0f7424 */ /* 0x000fe200078e00ff */
[----:B------:R-:W-:Y:S01]  /*d870*/  UIADD3.X UR5, URZ, UR36, URZ, UP1, !UPT ;  /* 0x000000243f057290 */ /* 0x000fe20008ffe43f */
[C---:B------:R-:W-:Y:S01]  /*d880*/  LOP3.LUT R6, R4.reuse, 0xfffffff8, RZ, 0xc0, !PT ;  /* 0xfffffff804067812 */ /* 0x040fe200078ec0ff */
[----:B------:R-:W-:Y:S01]  /*d890*/  IMAD.SHL.U32 R4, R4, 0x40, RZ ;  /* 0x0000004004047824 */ /* 0x000fe200078e00ff */
[----:B------:R-:W1:Y:S01]  /*d8a0*/  LDC.64 R38, c[0x0][0xad8] ;  /* 0x0002b600ff267b82 */ /* 0x000e620000000a00 */
[----:B------:R-:W-:Y:S01]  /*d8b0*/  IMAD.U32 R8, RZ, RZ, UR4 ;  /* 0x00000004ff087e24 */ /* 0x000fe2000f8e00ff */
[----:B------:R-:W-:Y:S01]  /*d8c0*/  UIADD3 UR4, UP1, UR37, 0xc0, URZ ;  /* 0x000000c025047890 */ /* 0x000fe2000ff3e03f */
[----:B------:R-:W-:Y:S01]  /*d8d0*/  IMAD.IADD R11, R3, 0x1, -R6 ;  /* 0x00000001030b7824 */ /* 0x000fe200078e0a06 */
[----:B------:R-:W-:Y:S01]  /*d8e0*/  LOP3.LUT R9, R4, 0xfffffe00, RZ, 0xc0, !PT ;  /* 0xfffffe0004097812 */ /* 0x000fe200078ec0ff */
[----:B------:R-:W-:Y:S01]  /*d8f0*/  IMAD.U32 R6, RZ, RZ, UR6 ;  /* 0x00000006ff067e24 */ /* 0x000fe2000f8e00ff */
[----:B------:R-:W-:Y:S01]  /*d900*/  UIADD3 UR6, UP0, UR37, 0xd0, URZ ;  /* 0x000000d025067890 */ /* 0x000fe2000ff1e03f */
[C---:B------:R-:W-:Y:S01]  /*d910*/  IMAD.SHL.U32 R3, R11.reuse, 0x40, RZ ;  /* 0x000000400b037824 */ /* 0x040fe200078e00ff */
[----:B------:R-:W2:Y:S01]  /*d920*/  LDC.64 R60, c[0x0][0xae0] ;  /* 0x0002b800ff3c7b82 */ /* 0x000ea20000000a00 */
[----:B------:R-:W-:Y:S01]  /*d930*/  IMAD.MOV.U32 R4, RZ, RZ, R6 ;  /* 0x000000ffff047224 */ /* 0x000fe200078e0006 */
[----:B------:R-:W-:Y:S01]  /*d940*/  LOP3.LUT P0, RZ, R11, 0x2, RZ, 0xc0, !PT ;  /* 0x000000020bff7812 */ /* 0x000fe2000780c0ff */
[----:B------:R-:W-:Y:S01]  /*d950*/  IMAD.U32 R5, RZ, RZ, UR7 ;  /* 0x00000007ff057e24 */ /* 0x000fe2000f8e00ff */
[----:B------:R-:W-:Y:S01]  /*d960*/  LOP3.LUT R3, R3, 0x1c0, RZ, 0xc0, !PT ;  /* 0x000001c003037812 */ /* 0x000fe200078ec0ff */
[----:B------:R-:W-:Y:S01]  /*d970*/  IMAD.U32 R7, RZ, RZ, UR5 ;  /* 0x00000005ff077e24 */ /* 0x000fe2000f8e00ff */
[----:B------:R-:W-:Y:S01]  /*d980*/  UIADD3.X UR5, URZ, UR36, URZ, UP1, !UPT ;  /* 0x000000243f057290 */ /* 0x000fe20008ffe43f */
[----:B------:R-:W-:Y:S01]  /*d990*/  IMAD.MOV.U32 R6, RZ, RZ, R8 ;  /* 0x000000ffff067224 */ /* 0x000fe200078e0008 */
[----:B------:R-:W-:Y:S01]  /*d9a0*/  LOP3.LUT R10, R3, 0x8, R10, 0xf8, !PT ;  /* 0x00000008030a7812 */ /* 0x000fe200078ef80a */
[----:B------:R-:W-:Y:S01]  /*d9b0*/  IMAD R9, R0, 0x400, R9 ;  /* 0x0000040000097824 */ /* 0x000fe200078e0209 */
[----:B------:R-:W-:Y:S01]  /*d9c0*/  SHF.R.U32.HI R3, RZ, 0x3, R3 ;  /* 0x00000003ff037819 */ /* 0x000fe20000011603 */
[----:B------:R-:W-:Y:S01]  /*d9d0*/  IMAD.MOV.U32 R12, RZ, RZ, 0x10 ;  /* 0x00000010ff0c7424 */ /* 0x000fe200078e00ff */
[----:B------:R3:W-:Y:S01]  /*d9e0*/  STL.128 [R1+0x120], R4 ;  /* 0x0001200401007387 */ /* 0x0007e20000100c00 */
[----:B------:R-:W-:Y:S01]  /*d9f0*/  LOP3.LUT P1, RZ, R11, 0x4, RZ, 0xc0, !PT ;  /* 0x000000040bff7812 */ /* 0x000fe2000782c0ff */
[----:B------:R-:W-:Y:S01]  /*da00*/  IMAD.MOV.U32 R8, RZ, RZ, R32 ;  /* 0x000000ffff087224 */ /* 0x000fe200078e0020 */
[----:B------:R-:W-:Y:S01]  /*da10*/  LOP3.LUT R0, R10, R3, RZ, 0x3c, !PT ;  /* 0x000000030a007212 */ /* 0x000fe200078e3cff */
[----:B------:R-:W-:Y:S01]  /*da20*/  UIADD3.X UR7, URZ, UR36, URZ, UP0, !UPT ;  /* 0x000000243f077290 */ /* 0x000fe200087fe43f */
[----:B------:R-:W-:Y:S01]  /*da30*/  IMAD.U32 R10, RZ, RZ, UR4 ;  /* 0x00000004ff0a7e24 */ /* 0x000fe2000f8e00ff */
[----:B------:R-:W-:Y:S01]  /*da40*/  SEL R12, R12, 0xfffffff0, !P0 ;  /* 0xfffffff00c0c7807 */ /* 0x000fe20004000000 */
[----:B------:R-:W-:Y:S01]  /*da50*/  IMAD.U32 R11, RZ, RZ, UR5 ;  /* 0x00000005ff0b7e24 */ /* 0x000fe2000f8e00ff */
[----:B------:R4:W-:Y:S01]  /*da60*/  STL.64 [R1+0xe0], R26 ;  /* 0x0000e01a01007387 */ /* 0x0009e20000100a00 */
[----:B------:R-:W-:Y:S01]  /*da70*/  IMAD.IADD R0, R9, 0x1, R0 ;  /* 0x0000000109007824 */ /* 0x000fe200078e0200 */
[----:B------:R-:W-:Y:S01]  /*da80*/  ULDC UR4, c[0x0][0x3f4] ;  /* 0x0000fd0000047ab9 */ /* 0x000fe20000000800 */
[----:B------:R-:W-:Y:S01]  /*da90*/  IMAD.MOV.U32 R9, RZ, RZ, R35 ;  /* 0x000000ffff097224 */ /* 0x000fe200078e0023 */
[----:B------:R-:W-:Y:S01]  /*daa0*/  STL.64 [R1+0xd0], R162 ;  /* 0x0000d0a201007387 */ /* 0x000fe20000100a00 */
[----:B------:R-:W-:Y:S01]  /*dab0*/  IMAD.WIDE.U32 R14, R0, R15, UR42 ;  /* 0x0000002a000e7e25 */ /* 0x000fe2000f8e000f */
[----:B---3--:R-:W3:Y:S03]  /*dac0*/  LDC R6, c[0x0][0x450] ;  /* 0x00011400ff067b82 */ /* 0x008ee60000000800 */
[----:B------:R-:W-:Y:S01]  /*dad0*/  IMAD.MOV.U32 R13, RZ, RZ, 0x20 ;  /* 0x00000020ff0d7424 */ /* 0x000fe200078e00ff */
[----:B------:R-:W-:Y:S01]  /*dae0*/  IADD3 R14, P0, R14, 0x36400, RZ ;  /* 0x000364000e0e7810 */ /* 0x000fe20007f1e0ff */
[----:B0-----:R-:W-:Y:S01]  /*daf0*/  IMAD.MOV.U32 R7, RZ, RZ, R28 ;  /* 0x000000ffff077224 */ /* 0x001fe200078e001c */
[----:B------:R0:W-:Y:S01]  /*db00*/  STL.128 [R1+0x130], R8 ;  /* 0x0001300801007387 */ /* 0x0001e20000100c00 */
[----:B------:R-:W-:Y:S01]  /*db10*/  IMAD.U32 R28, RZ, RZ, UR37 ;  /* 0x00000025ff1c7e24 */ /* 0x000fe2000f8e00ff */
[----:B------:R-:W-:Y:S01]  /*db20*/  SEL R13, R13, 0xffffffe0, !P1 ;  /* 0xffffffe00d0d7807 */ /* 0x000fe20004800000 */
[----:B------:R-:W-:Y:S01]  /*db30*/  IMAD.U32 R20, RZ, RZ, UR6 ;  /* 0x00000006ff147e24 */ /* 0x000fe2000f8e00ff */
[----:B------:R-:W3:Y:S01]  /*db40*/  LDC.64 R4, c[0x0][0x448] ;  /* 0x00011200ff047b82 */ /* 0x000ee20000000a00 */
[----:B------:R-:W-:Y:S01]  /*db50*/  IMAD.U32 R21, RZ, RZ, UR7 ;  /* 0x00000007ff157e24 */ /* 0x000fe2000f8e00ff */
[----:B------:R-:W-:Y:S01]  /*db60*/  IADD3 R28, P5, R28, 0x140, RZ ;  /* 0x000001401c1c7810 */ /* 0x000fe20007fbe0ff */
[----:B------:R-:W-:Y:S01]  /*db70*/  IMAD.X R15, RZ, RZ, R15, P0 ;  /* 0x000000ffff0f7224 */ /* 0x000fe200000e060f */
[----:B------:R2:W-:Y:S01]  /*db80*/  STL.64 [R1+0xc0], R12 ;  /* 0x0000c00c01007387 */ /* 0x0005e20000100a00 */
[----:B----4-:R-:W-:-:S02]  /*db90*/  IMAD.MOV.U32 R26, RZ, RZ, R29 ;  /* 0x000000ffff1a7224 */ /* 0x010fc400078e001d */
[----:B-1----:R-:W-:Y:S01]  /*dba0*/  IMAD.MOV.U32 R27, RZ, RZ, R38 ;  /* 0x000000ffff1b7224 */ /* 0x002fe200078e0026 */
[----:B------:R1:W-:Y:S01]  /*dbb0*/  STL.64 [R1+0xd8], R20 ;  /* 0x0000d81401007387 */ /* 0x0003e20000100a00 */
[----:B------:R-:W-:Y:S02]  /*dbc0*/  VIADD R212, R34, 0xffffff80 ;  /* 0xffffff8022d47836 */ /* 0x000fe40000000000 */
[----:B------:R-:W-:Y:S01]  /*dbd0*/  IMAD.X R29, RZ, RZ, UR36, P5 ;  /* 0x00000024ff1d7e24 */ /* 0x000fe2000a8e06ff */
[----:B------:R1:W-:Y:S01]  /*dbe0*/  STL.64 [R1+0xc8], R14 ;  /* 0x0000c80e01007387 */ /* 0x0003e20000100a00 */
[----:B0-----:R-:W-:Y:S01]  /*dbf0*/  IMAD.MOV.U32 R8, RZ, RZ, RZ ;  /* 0x000000ffff087224 */ /* 0x001fe200078e00ff */
[----:B------:R-:W-:Y:S01]  /*dc00*/  ISETP.LT.AND P5, PT, RZ, UR4, PT ;  /* 0x00000004ff007c0c */ /* 0x000fe2000bfa1270 */
[----:B------:R-:W-:Y:S01]  /*dc10*/  IMAD.MOV.U32 R9, RZ, RZ, R39 ;  /* 0x000000ffff097224 */ /* 0x000fe200078e0027 */
[----:B------:R1:W-:Y:S01]  /*dc20*/  STL.128 [R1+0xf0], R24 ;  /* 0x0000f01801007387 */ /* 0x0003e20000100c00 */
[----:B--2---:R-:W-:-:S02]  /*dc30*/  IMAD.MOV.U32 R10, RZ, RZ, R60 ;  /* 0x000000ffff0a7224 */ /* 0x004fc400078e003c */
[----:B------:R-:W-:Y:S01]  /*dc40*/  IMAD.MOV.U32 R11, RZ, RZ, R61 ;  /* 0x000000ffff0b7224 */ /* 0x000fe200078e003d */
[----:B------:R1:W-:Y:S01]  /*dc50*/  STL.U8 [R1+0xe8], RZ ;  /* 0x0000e8ff01007387 */ /* 0x0003e20000100000 */
[----:B------:R-:W-:Y:S02]  /*dc60*/  IMAD.U32 R34, RZ, RZ, UR37 ;  /* 0x00000025ff227e24 */ /* 0x000fe4000f8e00ff */
[----:B------:R-:W-:Y:S01]  /*dc70*/  IMAD.U32 R38, RZ, RZ, UR37 ;  /* 0x00000025ff267e24 */ /* 0x000fe2000f8e00ff */
[----:B------:R1:W-:Y:S01]  /*dc80*/  STL.128 [R1+0x100], R8 ;  /* 0x0001000801007387 */ /* 0x0003e20000100c00 */
[----:B------:R-:W-:Y:S01]  /*dc90*/  IMAD.U32 R32, RZ, RZ, UR37 ;  /* 0x00000025ff207e24 */ /* 0x000fe2000f8e00ff */
[----:B------:R-:W-:Y:S01]  /*dca0*/  IADD3 R34, P0, R34, 0x128, RZ ;  /* 0x0000012822227810 */ /* 0x000fe20007f1e0ff */
[----:B------:R-:W-:Y:S01]  /*dcb0*/  IMAD.U32 R39, RZ, RZ, UR37 ;  /* 0x00000025ff277e24 */ /* 0x000fe2000f8e00ff */
[----:B---3--:R1:W-:Y:S01]  /*dcc0*/  STL.128 [R1+0x110], R4 ;  /* 0x0001100401007387 */ /* 0x0083e20000100c00 */
[----:B------:R-:W-:Y:S01]  /*dcd0*/  IMAD.U32 R35, RZ, RZ, UR37 ;  /* 0x00000025ff237e24 */ /* 0x000fe2000f8e00ff */
[----:B------:R-:W-:Y:S01]  /*dce0*/  IADD3 R38, P1, R38, 0x120, RZ ;  /* 0x0000012026267810 */ /* 0x000fe20007f3e0ff */
[----:B------:R-:W-:Y:S01]  /*dcf0*/  IMAD.X R61, RZ, RZ, UR36, P0 ;  /* 0x00000024ff3d7e24 */ /* 0x000fe200080e06ff */
[----:B------:R1:W-:Y:S01]  /*dd00*/  STL.U8 [R1+0x140], RZ ;  /* 0x000140ff01007387 */ /* 0x0003e20000100000 */
[----:B------:R-:W-:-:S02]  /*dd10*/  IADD3 R32, P2, R32, 0xec, RZ ;  /* 0x000000ec20207810 */ /* 0x000fc40007f5e0ff */
[----:B------:R-:W-:Y:S01]  /*dd20*/  IADD3 R39, P3, R39, 0xe8, RZ ;  /* 0x000000e827277810 */ /* 0x000fe20007f7e0ff */
[----:B------:R1:W-:Y:S01]  /*dd30*/  STL [R1+0xec], R212 ;  /* 0x0000ecd401007387 */ /* 0x0003e20000100800 */
[----:B------:R-:W-:Y:S01]  /*dd40*/  IADD3 R35, P4, R35, 0xd8, RZ ;  /* 0x000000d823237810 */ /* 0x000fe20007f9e0ff */
[----:B------:R-:W-:Y:S02]  /*dd50*/  IMAD.X R63, RZ, RZ, UR36, P1 ;  /* 0x00000024ff3f7e24 */ /* 0x000fe400088e06ff */
[----:B------:R-:W-:Y:S02]  /*dd60*/  IMAD.X R49, RZ, RZ, UR36, P2 ;  /* 0x00000024ff317e24 */ /* 0x000fe400090e06ff */
[----:B------:R-:W-:Y:S02]  /*dd70*/  IMAD.X R60, RZ, RZ, UR36, P3 ;  /* 0x00000024ff3c7e24 */ /* 0x000fe400098e06ff */
[----:B------:R-:W-:Y:S01]  /*dd80*/  IMAD.X R58, RZ, RZ, UR36, P4 ;  /* 0x00000024ff3a7e24 */ /* 0x000fe2000a0e06ff */
[----:B------:R-:W-:Y:S06]  /*dd90*/  @P5 BRA `(.L_x_3666) ;  /* 0x0000000000405947 */ /* 0x000fec0003800000 */
[----:B------:R-:W2:Y:S02]  /*dda0*/  LDL R3, [R1+0x1f4] ;  /* 0x0001f40001037983 */ /* 0x000ea40000100800 */
[----:B--2---:R-:W-:-:S04]  /*ddb0*/  LEA.HI R0, R3, R3, RZ, 0x1 ;  /* 0x0000000303007211 */ /* 0x004fc800078f08ff */
[----:B------:R-:W-:-:S05]  /*ddc0*/  LOP3.LUT R0, R0, 0xfffffffe, RZ, 0xc0, !PT ;  /* 0xfffffffe00007812 */ /* 0x000fca00078ec0ff */
[----:B------:R-:W-:-:S05]  /*ddd0*/  IMAD.IADD R0, R3, 0x1, -R0 ;  /* 0x0000000103007824 */ /* 0x000fca00078e0a00 */
[----:B------:R-:W-:-:S04]  /*dde0*/  SHF.L.U32 R3, R0, 0x1f, RZ ;  /* 0x0000001f00037819 */ /* 0x000fc800000006ff */
[----:B------:R0:W2:Y:S03]  /*ddf0*/  SYNCS.PHASECHK.TRANS64.TRYWAIT P0, [R2+URZ+0x38800], R3 ;  /* 0x03880003020075a7 */ /* 0x0000a6000800017f */
[----:B--2---:R-:W-:Y:S05]  /*de00*/  @!P0 NANOSLEEP.SYNCS 0x989680 ;  /* 0x009896800000895d */ /* 0x004fea0003900000 */
[----:B------:R-:W2:Y:S01]  /*de10*/  @!P0 SYNCS.PHASECHK.TRANS64 P0, [R2+URZ+0x38800], R3 ;  /* 0x03880003020085a7 */ /* 0x000ea2000800007f */
[----:B------:R-:W-:Y:S04]  /*de20*/  BSSY B0, `(.L_x_3667) ;  /* 0x0000006000007945 */ /* 0x000fe80003800000 */
[----:B--2---:R-:W-:Y:S05]  /*de30*/  @P0 BRA `(.L_x_3668) ;  /* 0x0000000000100947 */ /* 0x004fea0003800000 */
.L_x_3669:
[----:B--2---:R2:W3:Y:S02]  /*de40*/  SYNCS.PHASECHK.TRANS64.TRYWAIT P0, [R2+URZ+0x38800], R3 ;  /* 0x03880003020075a7 */ /* 0x0044e4000800017f */
[----:B---3--:R-:W-:Y:S05]  /*de50*/  @!P0 NANOSLEEP.SYNCS 0x989680 ;  /* 0x009896800000895d */ /* 0x008fea0003900000 */
[----:B------:R-:W3:Y:S02]  /*de60*/  @!P0 SYNCS.PHASECHK.TRANS64 P0, [R2+URZ+0x38800], R3 ;  /* 0x03880003020085a7 */ /* 0x000ee4000800007f */
[----:B---3--:R-:W-:Y:S05]  /*de70*/  @!P0 BRA `(.L_x_3669) ;  /* 0xfffffffc00f08947 */ /* 0x008fea000383ffff */
.L_x_3668:
[----:B------:R-:W-:Y:S05]  /*de80*/  BSYNC B0 ;  /* 0x0000000000007941 */ /* 0x000fea0003800000 */
.L_x_3667:
[----:B------:R-:W-:Y:S05]  /*de90*/  BRA `(.L_x_3670) ;  /* 0x0000002c00707947 */ /* 0x000fea0003800000 */
.L_x_3666:
[----:B------:R-:W-:Y:S01]  /*dea0*/  LOP3.LUT P0, RZ, R46, 0x3ff, RZ, 0xc0, !PT ;  /* 0x000003ff2eff7812 */ /* 0x000fe2000780c0ff */
[----:B------:R-:W-:Y:S01]  /*deb0*/  ULDC.64 UR4, c[0x0][0x3f8] ;  /* 0x0000fe0000047ab9 */ /* 0x000fe20000000a00 */
[----:B-----5:R-:W-:Y:S01]  /*dec0*/  SHF.R.S32.HI R0, RZ, 0x1f, R33 ;  /* 0x0000001fff007819 */ /* 0x020fe20000011421 */
[----:B------:R-:W-:Y:S01]  /*ded0*/  ULDC.64 UR6, c[0x0][0x408] ;  /* 0x0001020000067ab9 */ /* 0x000fe20000000a00 */
[----:B------:R-:W-:Y:S01]  /*dee0*/  IMAD.WIDE.U32 R46, R33, UR4, RZ ;  /* 0x00000004212e7c25 */ /* 0x000fe2000f8e00ff */
[----:B------:R-:W-:Y:S03]  /*def0*/  BSSY B6, `(.L_x_3671) ;  /* 0x0000019000067945 */ /* 0x000fe60003800000 */
[C---:B-1----:R-:W-:Y:S02]  /*df00*/  IMAD R4, R0.reuse, UR4, RZ ;  /* 0x0000000400047c24 */ /* 0x042fe4000f8e02ff */
        /* <DEDUP_REMOVED lines=23> */
.L_x_3672:
[----:B------:R-:W-:Y:S05]  /*e080*/  BSYNC B6 ;  /* 0x0000000000067941 */ /* 0x000fea0003800000 */
.L_x_3671:
[----:B------:R-:W2:Y:S01]  /*e090*/  LDL R3, [R1+0x70] ;  /* 0x0000700001037983 */ /* 0x000ea20000100800 */
[----:B------:R-:W-:Y:S01]  /*e0a0*/  ULDC.U8 UR4, c[0x0][0x410] ;  /* 0x0001040000047ab9 */ /* 0x000fe20000000000 */
[----:B------:R-:W-:Y:S01]  /*e0b0*/  BSSY B0, `(.L_x_3673) ;  /* 0x00002b2000007945 */ /* 0x000fe20003800000 */
[----:B------:R-:W-:Y:S01]  /*e0c0*/  ISETP.NE.AND P0, PT, RZ, UR4, PT ;  /* 0x00000004ff007c0c */ /* 0x000fe2000bf05270 */
[----:B--2---:R-:W-:-:S12]  /*e0d0*/  IMAD R0, R3, 0x40, R152 ;  /* 0x0000004003007824 */ /* 0x004fd800078e0298 */
[----:B------:R-:W-:Y:S05]  /*e0e0*/  @!P0 BRA `(.L_x_3674) ;  /* 0x0000001400948947 */ /* 0x000fea0003800000 */
[----:B------:R-:W0:Y:S01]  /*e0f0*/  LDC R21, c[0x0][0x448] ;  /* 0x00011200ff157b82 */ /* 0x000e220000000800 */
[----:B------:R-:W-:Y:S01]  /*e100*/  IMAD R3, R215, 0x20, R0 ;  /* 0x00000020d7037824 */ /* 0x000fe200078e0200 */
[----:B------:R-:W-:Y:S01]  /*e110*/  ULDC.64 UR4, c[0x0][0x3f8] ;  /* 0x0000fe0000047ab9 */ /* 0x000fe20000000a00 */
[----:B------:R-:W-:Y:S01]  /*e120*/  ULDC.64 UR6, c[0x0][0x408] ;  /* 0x0001020000067ab9 */ /* 0x000fe20000000a00 */
[----:B------:R-:W-:Y:S02]  /*e130*/  IMAD.MOV.U32 R10, RZ, RZ, R26 ;  /* 0x000000ffff0a7224 */ /* 0x000fe400078e001a */
[----:B------:R-:W-:Y:S01]  /*e140*/  IMAD.MOV.U32 R11, RZ, RZ, R33 ;  /* 0x000000ffff0b7224 */ /* 0x000fe200078e0021 */
[----:B0-----:R-:W-:-:S13]  /*e150*/  ISETP.NE.AND P0, PT, R21, 0x1, PT ;  /* 0x000000011500780c */ /* 0x001fda0003f05270 */
[----:B------:R-:W0:Y:S08]  /*e160*/  @P0 LDC R4, c[0x0][0x44c] ;  /* 0x00011300ff040b82 */ /* 0x000e300000000800 */
[----:B------:R-:W1:Y:S01]  /*e170*/  @P0 LDC R5, c[0x0][0x450] ;  /* 0x00011400ff050b82 */ /* 0x000e620000000800 */
[----:B0-----:R-:W-:-:S05]  /*e180*/  @P0 IMAD.HI.U32 R4, R3, R4, RZ ;  /* 0x0000000403040227 */ /* 0x001fca00078e00ff */
[----:B-1----:R-:W-:Y:S01]  /*e190*/  @P0 SHF.R.U32.HI R3, RZ, R5, R4 ;  /* 0x00000005ff030219 */ /* 0x002fe20000011604 */
[----:B------:R-:W-:Y:S02]  /*e1a0*/  IMAD.MOV.U32 R4, RZ, RZ, R46 ;  /* 0x000000ffff047224 */ /* 0x000fe400078e002e */
[----:B------:R-:W-:Y:S01]  /*e1b0*/  IMAD.MOV.U32 R5, RZ, RZ, R25 ;  /* 0x000000ffff057224 */ /* 0x000fe200078e0019 */
[----:B------:R-:W-:Y:S01]  /*e1c0*/  SHF.R.S32.HI R6, RZ, 0x1f, R3 ;  /* 0x0000001fff067819 */ /* 0x000fe20000011403 */
[----:B------:R-:W-:-:S04]  /*e1d0*/  IMAD.WIDE.U32 R10, R3, UR6, R10 ;  /* 0x00000006030a7c25 */ /* 0x000fc8000f8e000a */
[C---:B------:R-:W-:Y:S02]  /*e1e0*/  IMAD R8, R6.reuse, UR4, RZ ;  /* 0x0000000406087c24 */ /* 0x040fe4000f8e02ff */
[----:B------:R-:W-:Y:S02]  /*e1f0*/  IMAD R6, R6, UR6, RZ ;  /* 0x0000000606067c24 */ /* 0x000fe4000f8e02ff */
[----:B------:R-:W-:-:S04]  /*e200*/  IMAD.WIDE.U32 R4, R3, UR4, R4 ;  /* 0x0000000403047c25 */ /* 0x000fc8000f8e0004 */
[C---:B------:R-:W-:Y:S01]  /*e210*/  IMAD R7, R3.reuse, UR5, R8 ;  /* 0x0000000503077c24 */ /* 0x040fe2000f8e0208 */
[----:B------:R-:W-:Y:S01]  /*e220*/  ULDC.64 UR4, c[0x0][0x3e8] ;  /* 0x0000fa0000047ab9 */ /* 0x000fe20000000a00 */
[----:B------:R-:W-:Y:S01]  /*e230*/  IMAD R9, R3, UR7, R6 ;  /* 0x0000000703097c24 */ /* 0x000fe2000f8e0206 */
[----:B------:R-:W-:Y:S01]  /*e240*/  ULDC.64 UR6, c[0x0][0x400] ;  /* 0x0001000000067ab9 */ /* 0x000fe20000000a00 */
[----:B------:R-:W-:Y:S01]  /*e250*/  IMAD.IADD R7, R5, 0x1, R7 ;  /* 0x0000000105077824 */ /* 0x000fe200078e0207 */
[----:B------:R-:W-:Y:S01]  /*e260*/  LEA R6, P0, R4, UR4, 0x1 ;  /* 0x0000000404067c11 */ /* 0x000fe2000f8008ff */
[----:B------:R-:W-:Y:S01]  /*e270*/  IMAD.IADD R9, R11, 0x1, R9 ;  /* 0x000000010b097824 */ /* 0x000fe200078e0209 */
[----:B------:R-:W-:Y:S01]  /*e280*/  LEA R8, P1, R10, UR6, 0x1 ;  /* 0x000000060a087c11 */ /* 0x000fe2000f8208ff */
[----:B------:R-:W-:Y:S01]  /*e290*/  UMOV UR4, 0xffffffff ;  /* 0xffffffff00047882 */ /* 0x000fe20000000000 */
[----:B------:R-:W-:Y:S02]  /*e2a0*/  LEA.HI.X R7, R4, UR5, R7, 0x1, P0 ;  /* 0x0000000504077c11 */ /* 0x000fe400080f0c07 */
[----:B------:R-:W-:Y:S01]  /*e2b0*/  LEA.HI.X R9, R10, UR7, R9, 0x1, P1 ;  /* 0x000000070a097c11 */ /* 0x000fe200088f0c09 */
[----:B------:R-:W-:Y:S08]  /*e2c0*/  BRA.DIV UR4, `(.L_x_3675) ;  /* 0x0000030a04d47947 */ /* 0x000ff0000b800000 */
[----:B------:R0:W1:Y:S04]  /*e2d0*/  SHFL.IDX PT, R3, R7, RZ, 0x1c1f ;  /* 0x001c1fff07037589 */ /* 0x00006800000e0000 */
[----:B------:R0:W2:Y:S04]  /*e2e0*/  SHFL.IDX PT, R4, R6, RZ, 0x1c1f ;  /* 0x001c1fff06047589 */ /* 0x0000a800000e0000 */
[----:B------:R0:W3:Y:S04]  /*e2f0*/  SHFL.IDX PT, R5, R9, RZ, 0x1c1f ;  /* 0x001c1fff09057589 */ /* 0x0000e800000e0000 */
[----:B------:R0:W4:Y:S02]  /*e300*/  SHFL.IDX PT, R14, R8, RZ, 0x1c1f ;  /* 0x001c1fff080e7589 */ /* 0x00012400000e0000 */
.L_x_4014:
        /* <DEDUP_REMOVED lines=9> */
[----:B------:R-:W-:Y:S02]  /*e3a0*/  CS2R R24, SRZ ;  /* 0x0000000000187805 */ /* 0x000fe4000001ff00 */
[----:B------:R-:W-:Y:S02]  /*e3b0*/  ISETP.GE.AND P4, PT, R154, UR4, PT ;  /* 0x000000049a007c0c */ /* 0x000fe4000bf86270 */
[----:B------:R-:W-:Y:S02]  /*e3c0*/  CS2R R64, SRZ ;  /* 0x0000000000407805 */ /* 0x000fe4000001ff00 */
[----:B------:R-:W-:-:S09]  /*e3d0*/  ISETP.GE.AND P5, PT, R161, UR4, PT ;  /* 0x00000004a1007c0c */ /* 0x000fd2000bfa6270 */
[C---:B------:R-:W-:Y:S01]  /*e3e0*/  @!P4 IMAD.SHL.U32 R13, R154.reuse, 0x2, RZ ;  /* 0x000000029a0dc824 */ /* 0x040fe200078e00ff */
[----:B------:R-:W-:-:S03]  /*e3f0*/  @!P4 SHF.L.U64.HI R46, R154, 0x1, R155 ;  /* 0x000000019a2ec819 */ /* 0x000fc6000001029b */
[C---:B------:R-:W-:Y:S01]  /*e400*/  @!P5 IMAD.SHL.U32 R15, R161.reuse, 0x2, RZ ;  /* 0x00000002a10fd824 */ /* 0x040fe200078e00ff */
[----:B------:R-:W-:Y:S02]  /*e410*/  @!P5 SHF.L.U64.HI R26, R161, 0x1, R216 ;  /* 0x00000001a11ad819 */ /* 0x000fe400000102d8 */
[-C--:B----4-:R-:W-:Y:S02]  /*e420*/  @!P4 IADD3 R12, P1, R14, R13.reuse, RZ ;  /* 0x0000000d0e0cc210 */ /* 0x090fe40007f3e0ff */
[C---:B--2---:R-:W-:Y:S02]  /*e430*/  @!P4 IADD3 R10, P0, R4.reuse, R13, RZ ;  /* 0x0000000d040ac210 */ /* 0x044fe40007f1e0ff */
[-C--:B------:R-:W-:Y:S01]  /*e440*/  @!P5 IADD3 R20, P2, R4, R15.reuse, RZ ;  /* 0x0000000f0414d210 */ /* 0x080fe20007f5e0ff */
[--C-:B---3--:R-:W-:Y:S01]  /*e450*/  @!P4 IMAD.X R13, R5, 0x1, R46.reuse, P1 ;  /* 0x00000001050dc824 */ /* 0x108fe200008e062e */
[----:B------:R-:W-:Y:S01]  /*e460*/  @!P5 IADD3 R14, P3, R14, R15, RZ ;  /* 0x0000000f0e0ed210 */ /* 0x000fe20007f7e0ff */
[C---:B-1----:R-:W-:Y:S01]  /*e470*/  @!P4 IMAD.X R11, R3.reuse, 0x1, R46, P0 ;  /* 0x00000001030bc824 */ /* 0x042fe200000e062e */
[----:B------:R-:W-:Y:S01]  /*e480*/  CS2R R46, SRZ ;  /* 0x00000000002e7805 */ /* 0x000fe2000001ff00 */
[----:B------:R-:W-:-:S02]  /*e490*/  @!P5 IMAD.X R21, R3, 0x1, R26, P2 ;  /* 0x000000010315d824 */ /* 0x000fc400010e061a */
[----:B------:R-:W-:Y:S01]  /*e4a0*/  @!P5 IMAD.X R15, R5, 0x1, R26, P3 ;  /* 0x00000001050fd824 */ /* 0x000fe200018e061a */
[----:B------:R-:W-:Y:S01]  /*e4b0*/  CS2R R26, SRZ ;  /* 0x00000000001a7805 */ /* 0x000fe2000001ff00 */
[----:B------:R1:W5:Y:S04]  /*e4c0*/  @!P4 LD.E.64 R64, desc[UR44][R10.64] ;  /* 0x0000002c0a40c980 */ /* 0x000368000c101b00 */
[----:B------:R1:W5:Y:S04]  /*e4d0*/  @!P5 LD.E.64 R24, desc[UR44][R20.64] ;  /* 0x0000002c1418d980 */ /* 0x000368000c101b00 */
[----:B------:R1:W5:Y:S04]  /*e4e0*/  @!P4 LD.E.64 R46, desc[UR44][R12.64] ;  /* 0x0000002c0c2ec980 */ /* 0x000368000c101b00 */
[----:B------:R1:W5:Y:S02]  /*e4f0*/  @!P5 LD.E.64 R26, desc[UR44][R14.64] ;  /* 0x0000002c0e1ad980 */ /* 0x000364000c101b00 */
.L_x_3677:
[----:B------:R-:W-:Y:S05]  /*e500*/  BSYNC B1 ;  /* 0x0000000000017941 */ /* 0x000fea0003800000 */
.L_x_3676:
[----:B-1---5:R-:W-:Y:S01]  /*e510*/  IMAD.MOV.U32 R3, RZ, RZ, R24 ;  /* 0x000000ffff037224 */ /* 0x022fe200078e0018 */
[----:B------:R-:W-:Y:S01]  /*e520*/  UMOV UR4, 0xffffffff ;  /* 0xffffffff00047882 */ /* 0x000fe20000000000 */
[----:B--2---:R-:W-:Y:S01]  /*e530*/  IMAD.MOV.U32 R4, RZ, RZ, R25 ;  /* 0x000000ffff047224 */ /* 0x004fe200078e0019 */
[----:B------:R-:W-:Y:S01]  /*e540*/  CS2R R20, SRZ ;  /* 0x0000000000147805 */ /* 0x000fe2000001ff00 */
[----:B---3--:R-:W-:Y:S02]  /*e550*/  IMAD.MOV.U32 R5, RZ, RZ, R64 ;  /* 0x000000ffff057224 */ /* 0x008fe400078e0040 */
[----:B------:R-:W-:Y:S01]  /*e560*/  IMAD.MOV.U32 R10, RZ, RZ, R65 ;  /* 0x000000ffff0a7224 */ /* 0x000fe200078e0041 */
[----:B------:R-:W-:Y:S01]  /*e570*/  PRMT R74, R4, 0x5410, R3 ;  /* 0x00005410044a7816 */ /* 0x000fe20000000003 */
[----:B------:R-:W-:Y:S01]  /*e580*/  IMAD.MOV.U32 R3, RZ, RZ, R26 ;  /* 0x000000ffff037224 */ /* 0x000fe200078e001a */
[----:B------:R-:W-:Y:S01]  /*e590*/  PRMT R73, R73, 0x5410, R5 ;  /* 0x0000541049497816 */ /* 0x000fe20000000005 */
[----:B------:R-:W-:Y:S01]  /*e5a0*/  IMAD.MOV.U32 R4, RZ, RZ, R27 ;  /* 0x000000ffff047224 */ /* 0x000fe200078e001b */
[----:B------:R-:W-:Y:S01]  /*e5b0*/  PRMT R75, R75, 0x5410, R10 ;  /* 0x000054104b4b7816 */ /* 0x000fe2000000000a */
[----:B------:R-:W-:-:S02]  /*e5c0*/  IMAD.MOV.U32 R5, RZ, RZ, R46 ;  /* 0x000000ffff057224 */ /* 0x000fc400078e002e */
[----:B------:R-:W-:Y:S01]  /*e5d0*/  IMAD.MOV.U32 R10, RZ, RZ, R47 ;  /* 0x000000ffff0a7224 */ /* 0x000fe200078e002f */
[----:B------:R-:W-:Y:S02]  /*e5e0*/  PRMT R76, R4, 0x5410, R3 ;  /* 0x00005410044c7816 */ /* 0x000fe40000000003 */
[----:B------:R-:W-:Y:S02]  /*e5f0*/  PRMT R77, R77, 0x5410, R5 ;  /* 0x000054104d4d7816 */ /* 0x000fe40000000005 */
[----:B------:R-:W-:Y:S01]  /*e600*/  PRMT R73, R10, 0x7610, R73 ;  /* 0x000076100a497816 */ /* 0x000fe20000000049 */
[----:B------:R-:W-:Y:S06]  /*e610*/  BRA.DIV UR4, `(.L_x_3678) ;  /* 0x0000030a04707947 */ /* 0x000fec000b800000 */
[----:B------:R1:W2:Y:S04]  /*e620*/  SHFL.IDX PT, R3, R7, 0x1, 0x1c1f ;  /* 0x003c1f0007037f89 */ /* 0x0002a800000e0000 */
[----:B------:R1:W3:Y:S04]  /*e630*/  SHFL.IDX PT, R4, R6, 0x1, 0x1c1f ;  /* 0x003c1f0006047f89 */ /* 0x0002e800000e0000 */
[----:B------:R1:W0:Y:S04]  /*e640*/  SHFL.IDX PT, R5, R9, 0x1, 0x1c1f ;  /* 0x003c1f0009057f89 */ /* 0x00022800000e0000 */
[----:B----4-:R1:W4:Y:S02]  /*e650*/  SHFL.IDX PT, R14, R8, 0x1, 0x1c1f ;  /* 0x003c1f00080e7f89 */ /* 0x01032400000e0000 */
.L_x_4020:
[----:B01----:R-:W5:Y:S01]  /*e660*/  LDL R7, [R1+0x1f4] ;  /* 0x0001f40001077983 */ /* 0x003f620000100800 */
[----:B------:R-:W-:Y:S01]  /*e670*/  VIADD R0, R0, 0x20 ;  /* 0x0000002000007836 */ /* 0x000fe20000000000 */
[----:B------:R-:W-:Y:S01]  /*e680*/  BSSY B1, `(.L_x_3679) ;  /* 0x0000021000017945 */ /* 0x000fe20003800000 */
[----:B------:R-:W-:Y:S02]  /*e690*/  CS2R R12, SRZ ;  /* 0x00000000000c7805 */ /* 0x000fe4000001ff00 */
[----:B------:R-:W-:Y:S02]  /*e6a0*/  CS2R R10, SRZ ;  /* 0x00000000000a7805 */ /* 0x000fe4000001ff00 */
[----:B------:R-:W-:Y:S02]  /*e6b0*/  CS2R R8, SRZ ;  /* 0x0000000000087805 */ /* 0x000fe4000001ff00 */
[----:B------:R-:W-:Y:S02]  /*e6c0*/  ISETP.GE.AND P0, PT, R0, R33, PT ;  /* 0x000000210000720c */ /* 0x000fe40003f06270 */
[----:B-----5:R-:W-:-:S04]  /*e6d0*/  LEA.HI R6, R7, R7, RZ, 0x1 ;  /* 0x0000000707067211 */ /* 0x020fc800078f08ff */
[----:B------:R-:W-:-:S05]  /*e6e0*/  LOP3.LUT R6, R6, 0xfffffffe, RZ, 0xc0, !PT ;  /* 0xfffffffe06067812 */ /* 0x000fca00078ec0ff */
[----:B------:R-:W-:-:S05]  /*e6f0*/  IMAD.IADD R6, R7, 0x1, -R6 ;  /* 0x0000000107067824 */ /* 0x000fca00078e0a06 */
[----:B------:R-:W-:Y:S01]  /*e700*/  SHF.L.U32 R7, R6, 0x1f, RZ ;  /* 0x0000001f06077819 */ /* 0x000fe200000006ff */
[----:B------:R-:W-:Y:S06]  /*e710*/  @P0 BRA `(.L_x_3680) ;  /* 0x00000000005c0947 */ /* 0x000fec0003800000 */
[----:B------:R-:W-:Y:S01]  /*e720*/  ULDC UR4, c[0x0][0x3f4] ;  /* 0x0000fd0000047ab9 */ /* 0x000fe20000000800 */
[----:B------:R-:W-:Y:S02]  /*e730*/  CS2R R8, SRZ ;  /* 0x0000000000087805 */ /* 0x000fe4000001ff00 */
[----:B------:R-:W-:Y:S02]  /*e740*/  ISETP.GE.AND P4, PT, R154, UR4, PT ;  /* 0x000000049a007c0c */ /* 0x000fe4000bf86270 */
[----:B------:R-:W-:Y:S02]  /*e750*/  CS2R R20, SRZ ;  /* 0x0000000000147805 */ /* 0x000fe4000001ff00 */
[----:B------:R-:W-:Y:S02]  /*e760*/  ISETP.GE.AND P5, PT, R161, UR4, PT ;  /* 0x00000004a1007c0c */ /* 0x000fe4000bfa6270 */
[----:B------:R-:W-:-:S07]  /*e770*/  CS2R R10, SRZ ;  /* 0x00000000000a7805 */ /* 0x000fce000001ff00 */
[C---:B------:R-:W-:Y:S01]  /*e780*/  @!P4 IMAD.SHL.U32 R69, R154.reuse, 0x2, RZ ;  /* 0x000000029a45c824 */ /* 0x040fe200078e00ff */
[----:B------:R-:W-:-:S03]  /*e790*/  @!P4 SHF.L.U64.HI R0, R154, 0x1, R155 ;  /* 0x000000019a00c819 */ /* 0x000fc6000001029b */
[C---:B------:R-:W-:Y:S01]  /*e7a0*/  @!P5 IMAD.SHL.U32 R15, R161.reuse, 0x2, RZ ;  /* 0x00000002a10fd824 */ /* 0x040fe200078e00ff */
[----:B------:R-:W-:Y:S02]  /*e7b0*/  @!P5 SHF.L.U64.HI R6, R161, 0x1, R216 ;  /* 0x00000001a106d819 */ /* 0x000fe400000102d8 */
[-C--:B----4-:R-:W-:Y:S02]  /*e7c0*/  @!P4 IADD3 R68, P1, R14, R69.reuse, RZ ;  /* 0x000000450e44c210 */ /* 0x090fe40007f3e0ff */
[C---:B---3--:R-:W-:Y:S02]  /*e7d0*/  @!P4 IADD3 R66, P0, R4.reuse, R69, RZ ;  /* 0x000000450442c210 */ /* 0x048fe40007f1e0ff */
[-C--:B------:R-:W-:Y:S02]  /*e7e0*/  @!P5 IADD3 R70, P2, R4, R15.reuse, RZ ;  /* 0x0000000f0446d210 */ /* 0x080fe40007f5e0ff */
[----:B------:R-:W-:Y:S02]  /*e7f0*/  CS2R R12, SRZ ;  /* 0x00000000000c7805 */ /* 0x000fe4000001ff00 */
[----:B------:R-:W-:Y:S01]  /*e800*/  @!P5 IADD3 R14, P3, R14, R15, RZ ;  /* 0x0000000f0e0ed210 */ /* 0x000fe20007f7e0ff */
[----:B--2---:R-:W-:-:S02]  /*e810*/  @!P4 IMAD.X R67, R3, 0x1, R0, P0 ;  /* 0x000000010343c824 */ /* 0x004fc400000e0600 */
[----:B------:R-:W-:Y:S02]  /*e820*/  @!P5 IMAD.X R71, R3, 0x1, R6, P2 ;  /* 0x000000010347d824 */ /* 0x000fe400010e0606 */
[C---:B------:R-:W-:Y:S01]  /*e830*/  @!P4 IMAD.X R69, R5.reuse, 0x1, R0, P1 ;  /* 0x000000010545c824 */ /* 0x040fe200008e0600 */
[----:B------:R0:W5:Y:S01]  /*e840*/  @!P4 LD.E.64 R10, desc[UR44][R66.64] ;  /* 0x0000002c420ac980 */ /* 0x000162000c101b00 */
[----:B------:R-:W-:-:S03]  /*e850*/  @!P5 IMAD.X R15, R5, 0x1, R6, P3 ;  /* 0x00000001050fd824 */ /* 0x000fc600018e0606 */
[----:B------:R0:W5:Y:S04]  /*e860*/  @!P5 LD.E.64 R8, desc[UR44][R70.64] ;  /* 0x0000002c4608d980 */ /* 0x000168000c101b00 */
[----:B------:R0:W5:Y:S04]  /*e870*/  @!P5 LD.E.64 R20, desc[UR44][R14.64] ;  /* 0x0000002c0e14d980 */ /* 0x000168000c101b00 */
[----:B------:R0:W5:Y:S02]  /*e880*/  @!P4 LD.E.64 R12, desc[UR44][R68.64] ;  /* 0x0000002c440cc980 */ /* 0x000164000c101b00 */
.L_x_3680:
[----:B------:R-:W-:Y:S05]  /*e890*/  BSYNC B1 ;  /* 0x0000000000017941 */ /* 0x000fea0003800000 */
.L_x_3679:
[----:B------:R-:W1:Y:S01]  /*e8a0*/  SYNCS.PHASECHK.TRANS64.TRYWAIT P0, [R2+URZ+0x38800], R7 ;  /* 0x03880007020075a7 */ /* 0x000e62000800017f */
[----:B------:R-:W-:Y:S04]  /*e8b0*/  BSSY B1, `(.L_x_3681) ;  /* 0x0000002000017945 */ /* 0x000fe80003800000 */
[----:B-1----:R-:W-:Y:S05]  /*e8c0*/  @!P0 BRA `(.L_x_3682) ;  /* 0x0000030800348947 */ /* 0x002fea0003800000 */
.L_x_4021:
[----:B------:R-:W-:Y:S05]  /*e8d0*/  BSYNC B1 ;  /* 0x0000000000017941 */ /* 0x000fea0003800000 */
.L_x_3681:
[----:B------:R-:W4:Y:S04]  /*e8e0*/  LDL R0, [R1+0x44c] ;  /* 0x00044c0001007983 */ /* 0x000f280000100800 */
[----:B------:R-:W4:Y:S01]  /*e8f0*/  LDL R5, [R1+0x70] ;  /* 0x0000700001057983 */ /* 0x000f220000100800 */
[----:B-1----:R-:W-:-:S04]  /*e900*/  IMAD R2, R157, 0x2, R2 ;  /* 0x000000029d027824 */ /* 0x002fc800078e0202 */
[----:B--2---:R-:W-:Y:S02]  /*e910*/  VIADD R3, R2, 0x20400 ;  /* 0x0002040002037836 */ /* 0x004fe40000000000 */
[----:B---3-5:R-:W-:Y:S02]  /*e920*/  IMAD.MOV.U32 R4, RZ, RZ, R20 ;  /* 0x000000ffff047224 */ /* 0x028fe400078e0014 */
[----:B------:R-:W-:-:S03]  /*e930*/  IMAD.MOV.U32 R6, RZ, RZ, R12 ;  /* 0x000000ffff067224 */ /* 0x000fc600078e000c */
[----:B0---4-:R-:W-:Y:S01]  /*e940*/  PRMT R14, R4, 0x7610, R14 ;  /* 0x00007610040e7816 */ /* 0x011fe2000000000e */
[----:B------:R-:W-:Y:S01]  /*e950*/  IMAD.MOV.U32 R4, RZ, RZ, R13 ;  /* 0x000000ffff047224 */ /* 0x000fe200078e000d */
[----:B------:R-:W-:Y:S01]  /*e960*/  PRMT R78, R6, 0x7610, R78 ;  /* 0x00007610064e7816 */ /* 0x000fe2000000004e */
[----:B------:R-:W-:Y:S02]  /*e970*/  IMAD.MOV.U32 R6, RZ, RZ, R8 ;  /* 0x000000ffff067224 */ /* 0x000fe400078e0008 */
[----:B------:R-:W-:Y:S01]  /*e980*/  IMAD.MOV.U32 R7, RZ, RZ, R9 ;  /* 0x000000ffff077224 */ /* 0x000fe200078e0009 */
[----:B------:R-:W-:Y:S01]  /*e990*/  BSSY B1, `(.L_x_3683) ;  /* 0x0000074000017945 */ /* 0x000fe20003800000 */
[----:B------:R-:W-:Y:S01]  /*e9a0*/  LOP3.LUT P0, RZ, R0, 0x1000, RZ, 0xc0, !PT ;  /* 0x0000100000ff7812 */ /* 0x000fe2000780c0ff */
[----:B------:R-:W-:-:S12]  /*e9b0*/  VIADD R0, R2, 0x20440 ;  /* 0x0002044002007836 */ /* 0x000fd80000000000 */
[----:B------:R-:W-:Y:S02]  /*e9c0*/  @P0 VIADD R0, R3, 0xffffffc0 ;  /* 0xffffffc003000836 */ /* 0x000fe40000000000 */
[----:B------:R-:W-:-:S05]  /*e9d0*/  IMAD R3, R5, -0x40, R33 ;  /* 0xffffffc005037824 */ /* 0x000fca00078e0221 */
[----:B------:R-:W-:-:S04]  /*e9e0*/  VIMNMX R72, R3, 0x40, PT ;  /* 0x0000004003487848 */ /* 0x000fc80003fe0100 */
[----:B------:R-:W-:Y:S01]  /*e9f0*/  ISETP.GE.AND P0, PT, R152, R72, PT ;  /* 0x000000489800720c */ /* 0x000fe20003f06270 */
[----:B------:R-:W-:Y:S01]  /*ea00*/  IMAD.MOV.U32 R5, RZ, RZ, R21 ;  /* 0x000000ffff057224 */ /* 0x000fe200078e0015 */
[----:B------:R-:W-:Y:S01]  /*ea10*/  PRMT R3, R3, 0x5410, R4 ;  /* 0x0000541003037816 */ /* 0x000fe20000000004 */
[----:B------:R-:W-:-:S03]  /*ea20*/  IMAD.MOV.U32 R4, RZ, RZ, R10 ;  /* 0x000000ffff047224 */ /* 0x000fc600078e000a */
[----:B------:R-:W-:Y:S01]  /*ea30*/  PRMT R15, R5, 0x7610, R15 ;  /* 0x00007610050f7816 */ /* 0x000fe2000000000f */
[----:B------:R-:W-:Y:S01]  /*ea40*/  IMAD.MOV.U32 R5, RZ, RZ, R11 ;  /* 0x000000ffff057224 */ /* 0x000fe200078e000b */
[----:B------:R-:W-:Y:S02]  /*ea50*/  PRMT R14, R14, 0x5410, R4 ;  /* 0x000054100e0e7816 */ /* 0x000fe40000000004 */
[----:B------:R-:W-:Y:S02]  /*ea60*/  PRMT R33, R6, 0x7610, R33 ;  /* 0x0000761006217816 */ /* 0x000fe40000000021 */
[----:B------:R-:W-:Y:S02]  /*ea70*/  PRMT R79, R5, 0x7610, R79 ;  /* 0x00007610054f7816 */ /* 0x000fe4000000004f */
[----:B------:R-:W-:Y:S01]  /*ea80*/  PRMT R3, R7, 0x7610, R3 ;  /* 0x0000761007037816 */ /* 0x000fe20000000003 */
[----:B------:R-:W-:Y:S06]  /*ea90*/  @P0 BRA `(.L_x_3684) ;  /* 0x00000004008c0947 */ /* 0x000fec0003800000 */
[----:B------:R-:W0:Y:S01]  /*eaa0*/  LDC R4, c[0x0][0x3f4] ;  /* 0x0000fd00ff047b82 */ /* 0x000e220000000800 */
[----:B------:R-:W-:Y:S01]  /*eab0*/  BSSY B2, `(.L_x_3685) ;  /* 0x0000032000027945 */ /* 0x000fe20003800000 */
[-C--:B0-----:R-:W-:Y:S02]  /*eac0*/  ISETP.GE.AND P0, PT, R154, R4.reuse, PT ;  /* 0x000000049a00720c */ /* 0x081fe40003f06270 */
[----:B------:R-:W-:-:S11]  /*ead0*/  ISETP.GE.AND P1, PT, R161, R4, PT ;  /* 0x00000004a100720c */ /* 0x000fd60003f26270 */
[----:B------:R-:W-:Y:S05]  /*eae0*/  @P0 BRA `(.L_x_3686) ;  /* 0x0000000000b80947 */ /* 0x000fea0003800000 */
[----:B------:R-:W0:Y:S01]  /*eaf0*/  LDS.128 R4, [R2+0x20400] ;  /* 0x0204000002047984 */ /* 0x000e220000000c00 */
[----:B------:R-:W-:Y:S02]  /*eb00*/  SHF.R.U32.HI R69, RZ, 0x10, R47 ;  /* 0x00000010ff457819 */ /* 0x000fe4000001162f */
[----:B------:R-:W-:Y:S02]  /*eb10*/  SHF.R.U32.HI R66, RZ, 0x10, R65 ;  /* 0x00000010ff427819 */ /* 0x000fe40000011641 */
[----:B------:R-:W-:Y:S02]  /*eb20*/  PRMT R69, R73, 0x5410, R69 ;  /* 0x0000541049457816 */ /* 0x000fe40000000045 */
[----:B------:R-:W-:Y:S02]  /*eb30*/  PRMT R66, R75, 0x5432, R66 ;  /* 0x000054324b427816 */ /* 0x000fe40000000042 */
[----:B------:R-:W-:Y:S01]  /*eb40*/  SHF.R.U64 R68, R46, 0x10, R47 ;  /* 0x000000102e447819 */ /* 0x000fe2000000122f */
[----:B------:R-:W-:Y:S01]  /*eb50*/  IMAD.U32 R70, R69, 0x10000, RZ ;  /* 0x0001000045467824 */ /* 0x000fe200078e00ff */
[----:B------:R-:W-:Y:S01]  /*eb60*/  SHF.R.U64 R62, R64, 0x10, R65 ;  /* 0x00000010403e7819 */ /* 0x000fe20000001241 */
[----:B------:R-:W-:Y:S01]  /*eb70*/  IMAD.U32 R67, R66, 0x10000, RZ ;  /* 0x0001000042437824 */ /* 0x000fe200078e00ff */
[----:B------:R-:W-:-:S02]  /*eb80*/  PRMT R68, R77, 0x5432, R68 ;  /* 0x000054324d447816 */ /* 0x000fc40000000044 */
[----:B------:R-:W-:Y:S02]  /*eb90*/  PRMT R65, R73, 0x5432, R62 ;  /* 0x0000543249417816 */ /* 0x000fe4000000003e */
[----:B------:R-:W-:Y:S02]  /*eba0*/  LOP3.LUT R71, R69, 0xffff0000, RZ, 0xc0, !PT ;  /* 0xffff000045477812 */ /* 0x000fe400078ec0ff */
[----:B------:R-:W-:Y:S02]  /*ebb0*/  LOP3.LUT R69, R66, 0xffff0000, RZ, 0xc0, !PT ;  /* 0xffff000042457812 */ /* 0x000fe400078ec0ff */
[C---:B0-----:R-:W-:Y:S01]  /*ebc0*/  LOP3.LUT R47, R6.reuse, 0xffff0000, RZ, 0xc0, !PT ;  /* 0xffff0000062f7812 */ /* 0x041fe200078ec0ff */
[----:B------:R-:W-:Y:S01]  /*ebd0*/  IMAD.U32 R46, R6, 0x10000, RZ ;  /* 0x00010000062e7824 */ /* 0x000fe200078e00ff */
[C---:B------:R-:W-:Y:S01]  /*ebe0*/  LOP3.LUT R64, R7.reuse, 0xffff0000, RZ, 0xc0, !PT ;  /* 0xffff000007407812 */ /* 0x040fe200078ec0ff */
[----:B------:R-:W-:Y:S02]  /*ebf0*/  IMAD.U32 R62, R7, 0x10000, RZ ;  /* 0x00010000073e7824 */ /* 0x000fe400078e00ff */
[C---:B------:R-:W-:Y:S01]  /*ec00*/  FMUL.FTZ R73, R47.reuse, R70 ;  /* 0x000000462f497220 */ /* 0x040fe20000410000 */
[-C--:B------:R-:W-:Y:S01]  /*ec10*/  FMUL.FTZ R47, R47, R67.reuse ;  /* 0x000000432f2f7220 */ /* 0x080fe20000410000 */
[C---:B------:R-:W-:Y:S01]  /*ec20*/  IMAD.U32 R6, R4.reuse, 0x10000, RZ ;  /* 0x0001000004067824 */ /* 0x040fe200078e00ff */
[----:B------:R-:W-:Y:S01]  /*ec30*/  LOP3.LUT R4, R4, 0xffff0000, RZ, 0xc0, !PT ;  /* 0xffff000004047812 */ /* 0x000fe200078ec0ff */
[----:B------:R-:W-:Y:S01]  /*ec40*/  FFMA.FTZ R73, R46, R67, -R73 ;  /* 0x000000432e497223 */ /* 0x000fe20000010849 */
[----:B------:R-:W-:-:S02]  /*ec50*/  IMAD.U32 R7, R5, 0x10000, RZ ;  /* 0x0001000005077824 */ /* 0x000fc400078e00ff */
[----:B------:R-:W-:Y:S01]  /*ec60*/  FFMA.FTZ R70, R46, R70, R47 ;  /* 0x000000462e467223 */ /* 0x000fe2000001002f */
[----:B------:R-:W-:Y:S01]  /*ec70*/  IMAD.U32 R67, R68, 0x10000, RZ ;  /* 0x0001000044437824 */ /* 0x000fe200078e00ff */
[----:B------:R-:W-:Y:S01]  /*ec80*/  LOP3.LUT R5, R5, 0xffff0000, RZ, 0xc0, !PT ;  /* 0xffff000005057812 */ /* 0x000fe200078ec0ff */
[C---:B------:R-:W-:Y:S01]  /*ec90*/  FMUL.FTZ R75, R64.reuse, R71 ;  /* 0x00000047404b7220 */ /* 0x040fe20000410000 */
[-C--:B------:R-:W-:Y:S01]  /*eca0*/  FMUL.FTZ R77, R64, R69.reuse ;  /* 0x00000045404d7220 */ /* 0x080fe20000410000 */
[----:B------:R-:W-:Y:S01]  /*ecb0*/  LOP3.LUT R68, R68, 0xffff0000, RZ, 0xc0, !PT ;  /* 0xffff000044447812 */ /* 0x000fe200078ec0ff */
[C---:B------:R-:W-:Y:S01]  /*ecc0*/  IMAD.U32 R47, R65.reuse, 0x10000, RZ ;  /* 0x00010000412f7824 */ /* 0x040fe200078e00ff */
[----:B------:R-:W-:Y:S01]  /*ecd0*/  LOP3.LUT R46, R65, 0xffff0000, RZ, 0xc0, !PT ;  /* 0xffff0000412e7812 */ /* 0x000fe200078ec0ff */
        /* <DEDUP_REMOVED lines=15> */
.L_x_3686:
[----:B------:R-:W-:Y:S05]  /*edd0*/  BSYNC B2 ;  /* 0x0000000000027941 */ /* 0x000fea0003800000 */
.L_x_3685:
[----:B------:R-:W-:Y:S05]  /*ede0*/  @P1 BRA `(.L_x_3684) ;  /* 0x0000000000b81947 */ /* 0x000fea0003800000 */
[----:B0-----:R-:W0:Y:S01]  /*edf0*/  LDS.128 R4, [R0] ;  /* 0x0000000000047984 */ /* 0x001e220000000c00 */
        /* <DEDUP_REMOVED lines=8> */
[----:B------:R-:W-:-:S02]  /*ee80*/  LOP3.LUT R65, R65, 0xffff0000, RZ, 0xc0, !PT ;  /* 0xffff000041417812 */ /* 0x000fc400078ec0ff */
[----:B------:R-:W-:Y:S02]  /*ee90*/  LOP3.LUT R47, R47, 0xffff0000, RZ, 0xc0, !PT ;  /* 0xffff00002f2f7812 */ /* 0x000fe400078ec0ff */
[----:B------:R-:W-:Y:S02]  /*eea0*/  PRMT R46, R74, 0x5432, R46 ;  /* 0x000054324a2e7816 */ /* 0x000fe4000000002e */
[----:B------:R-:W-:Y:S02]  /*eeb0*/  PRMT R64, R76, 0x5432, R64 ;  /* 0x000054324c407816 */ /* 0x000fe40000000040 */
[C---:B0-----:R-:W-:Y:S01]  /*eec0*/  LOP3.LUT R25, R6.reuse, 0xffff0000, RZ, 0xc0, !PT ;  /* 0xffff000006197812 */ /* 0x041fe200078ec0ff */
[----:B------:R-:W-:Y:S01]  /*eed0*/  IMAD.U32 R24, R6, 0x10000, RZ ;  /* 0x0001000006187824 */ /* 0x000fe200078e00ff */
[C---:B------:R-:W-:Y:S01]  /*eee0*/  LOP3.LUT R27, R7.reuse, 0xffff0000, RZ, 0xc0, !PT ;  /* 0xffff0000071b7812 */ /* 0x040fe200078ec0ff */
[----:B------:R-:W-:Y:S02]  /*eef0*/  IMAD.U32 R26, R7, 0x10000, RZ ;  /* 0x00010000071a7824 */ /* 0x000fe400078e00ff */
[C---:B------:R-:W-:Y:S01]  /*ef00*/  FMUL.FTZ R67, R25.reuse, R66 ;  /* 0x0000004219437220 */ /* 0x040fe20000410000 */
[----:B------:R-:W-:Y:S01]  /*ef10*/  FMUL.FTZ R25, R25, R62 ;  /* 0x0000003e19197220 */ /* 0x000fe20000410000 */
[C---:B------:R-:W-:Y:S01]  /*ef20*/  FMUL.FTZ R69, R27.reuse, R65 ;  /* 0x000000411b457220 */ /* 0x040fe20000410000 */
[----:B------:R-:W-:Y:S01]  /*ef30*/  FMUL.FTZ R71, R27, R47 ;  /* 0x0000002f1b477220 */ /* 0x000fe20000410000 */
[----:B------:R-:W-:-:S02]  /*ef40*/  IMAD.U32 R6, R4, 0x10000, RZ ;  /* 0x0001000004067824 */ /* 0x000fc400078e00ff */
[----:B------:R-:W-:Y:S01]  /*ef50*/  FFMA.FTZ R66, R24, R66, R25 ;  /* 0x0000004218427223 */ /* 0x000fe20000010019 */
[C---:B------:R-:W-:Y:S01]  /*ef60*/  IMAD.U32 R7, R5.reuse, 0x10000, RZ ;  /* 0x0001000005077824 */ /* 0x040fe200078e00ff */
[----:B------:R-:W-:Y:S01]  /*ef70*/  LOP3.LUT R4, R4, 0xffff0000, RZ, 0xc0, !PT ;  /* 0xffff000004047812 */ /* 0x000fe200078ec0ff */
[----:B------:R-:W-:Y:S01]  /*ef80*/  IMAD.U32 R27, R64, 0x10000, RZ ;  /* 0x00010000401b7824 */ /* 0x000fe200078e00ff */
[----:B------:R-:W-:Y:S01]  /*ef90*/  LOP3.LUT R5, R5, 0xffff0000, RZ, 0xc0, !PT ;  /* 0xffff000005057812 */ /* 0x000fe200078ec0ff */
[----:B------:R-:W-:Y:S01]  /*efa0*/  IMAD.U32 R25, R46, 0x10000, RZ ;  /* 0x000100002e197824 */ /* 0x000fe200078e00ff */
[----:B------:R-:W-:Y:S01]  /*efb0*/  LOP3.LUT R64, R64, 0xffff0000, RZ, 0xc0, !PT ;  /* 0xffff000040407812 */ /* 0x000fe200078ec0ff */
[----:B------:R-:W-:Y:S01]  /*efc0*/  FFMA.FTZ R67, R24, R62, -R67 ;  /* 0x0000003e18437223 */ /* 0x000fe20000010843 */
        /* <DEDUP_REMOVED lines=16> */
.L_x_3684:
[----:B------:R-:W-:Y:S05]  /*f0d0*/  BSYNC B1 ;  /* 0x0000000000017941 */ /* 0x000fea0003800000 */
.L_x_3683:
        /* <DEDUP_REMOVED lines=53> */
.L_x_3689:
[----:B------:R-:W-:Y:S05]  /*f430*/  BSYNC B1 ;  /* 0x0000000000017941 */ /* 0x000fea0003800000 */
.L_x_3688:
[----:B------:R-:W-:Y:S05]  /*f440*/  @P1 BRA `(.L_x_3687) ;  /* 0x0000001400e01947 */ /* 0x000fea0003800000 */
[----:B0-----:R-:W0:Y:S01]  /*f450*/  LDS.128 R4, [R0+0x1000] ;  /* 0x0010000000047984 */ /* 0x001e220000000c00 */
[--C-:B------:R-:W-:Y:S02]  /*f460*/  SHF.R.U64 R2, R8, 0x10, R9.reuse ;  /* 0x0000001008027819 */ /* 0x100fe40000001209 */
[----:B------:R-:W-:Y:S02]  /*f470*/  SHF.R.U32.HI R10, RZ, 0x10, R9 ;  /* 0x00000010ff0a7819 */ /* 0x000fe40000011609 */
[--C-:B------:R-:W-:Y:S02]  /*f480*/  SHF.R.U64 R9, R20, 0x10, R21.reuse ;  /* 0x0000001014097819 */ /* 0x100fe40000001215 */
[----:B------:R-:W-:Y:S02]  /*f490*/  SHF.R.U32.HI R20, RZ, 0x10, R21 ;  /* 0x00000010ff147819 */ /* 0x000fe40000011615 */
[----:B------:R-:W-:Y:S02]  /*f4a0*/  PRMT R10, R3, 0x5410, R10 ;  /* 0x00005410030a7816 */ /* 0x000fe4000000000a */
[----:B------:R-:W-:-:S02]  /*f4b0*/  PRMT R15, R15, 0x5410, R20 ;  /* 0x000054100f0f7816 */ /* 0x000fc40000000014 */
[----:B------:R-:W-:Y:S01]  /*f4c0*/  PRMT R14, R14, 0x5410, R9 ;  /* 0x000054100e0e7816 */ /* 0x000fe20000000009 */
[C---:B------:R-:W-:Y:S01]  /*f4d0*/  IMAD.U32 R11, R10.reuse, 0x10000, RZ ;  /* 0x000100000a0b7824 */ /* 0x040fe200078e00ff */
[C---:B------:R-:W-:Y:S01]  /*f4e0*/  LOP3.LUT R12, R15.reuse, 0xffff0000, RZ, 0xc0, !PT ;  /* 0xffff00000f0c7812 */ /* 0x040fe200078ec0ff */
[----:B------:R-:W-:Y:S01]  /*f4f0*/  IMAD.U32 R13, R15, 0x10000, RZ ;  /* 0x000100000f0d7824 */ /* 0x000fe200078e00ff */
[----:B------:R-:W-:Y:S02]  /*f500*/  LOP3.LUT R10, R10, 0xffff0000, RZ, 0xc0, !PT ;  /* 0xffff00000a0a7812 */ /* 0x000fe400078ec0ff */
[----:B------:R-:W-:Y:S01]  /*f510*/  PRMT R33, R33, 0x5410, R2 ;  /* 0x0000541021217816 */ /* 0x000fe20000000002 */
        /* <DEDUP_REMOVED lines=15> */
[----:B------:R-:W-:Y:S01]  /*f610*/  IMAD.U32 R6, R33, 0x10000, RZ ;  /* 0x0001000021067824 */ /* 0x000fe200078e00ff */
[----:B------:R-:W-:Y:S01]  /*f620*/  LOP3.LUT R14, R14, 0xffff0000, RZ, 0xc0, !PT ;  /* 0xffff00000e0e7812 */ /* 0x000fe200078ec0ff */
[----:B------:R-:W-:Y:S01]  /*f630*/  FFMA.FTZ R24, R9, R10, -R24 ;  /* 0x0000000a09187223 */ /* 0x000fe20000010818 */
        /* <DEDUP_REMOVED lines=16> */
.L_x_3674:
        /* <DEDUP_REMOVED lines=30> */
[----:B------:R-:W0:Y:S01]  /*f920*/  LDC R71, c[0x0][0x3f4] ;  /* 0x0000fd00ff477b82 */ /* 0x000e220000000800 */
[----:B------:R-:W1:Y:S01]  /*f930*/  SHFL.IDX PT, R4, R26, RZ, 0x1c1f ;  /* 0x001c1fff1a047589 */ /* 0x000e6200000e0000 */
[----:B------:R-:W-:-:S03]  /*f940*/  IMAD R69, R24, R69, RZ ;  /* 0x0000004518457224 */ /* 0x000fc600078e02ff */
[----:B------:R-:W2:Y:S04]  /*f950*/  SHFL.IDX PT, R3, R27, RZ, 0x1c1f ;  /* 0x001c1fff1b037589 */ /* 0x000ea800000e0000 */
[----:B------:R-:W3:Y:S04]  /*f960*/  SHFL.IDX PT, R14, R33, RZ, 0x1c1f ;  /* 0x001c1fff210e7589 */ /* 0x000ee800000e0000 */
[----:B------:R-:W4:Y:S01]  /*f970*/  SHFL.IDX PT, R5, R25, RZ, 0x1c1f ;  /* 0x001c1fff19057589 */ /* 0x000f2200000e0000 */
[----:B0-----:R-:W-:-:S04]  /*f980*/  ISETP.GE.AND P0, PT, R22, R71, PT ;  /* 0x000000471600720c */ /* 0x001fc80003f06270 */
[----:B------:R-:W-:-:S13]  /*f990*/  ISETP.GE.OR P1, PT, R0, R69, P0 ;  /* 0x000000450000720c */ /* 0x000fda0000726670 */
[C---:B------:R-:W-:Y:S01]  /*f9a0*/  @!P1 IMAD.SHL.U32 R7, R22.reuse, 0x2, RZ ;  /* 0x0000000216079824 */ /* 0x040fe200078e00ff */
[----:B------:R-:W-:-:S04]  /*f9b0*/  @!P1 SHF.L.U64.HI R6, R22, 0x1, R23 ;  /* 0x0000000116069819 */ /* 0x000fc80000010217 */
[----:B-1----:R-:W-:-:S05]  /*f9c0*/  @!P1 IADD3 R4, P2, R4, R7, RZ ;  /* 0x0000000704049210 */ /* 0x002fca0007f5e0ff */
[----:B--2---:R-:W-:Y:S02]  /*f9d0*/  @!P1 IMAD.X R3, R3, 0x1, R6, P2 ;  /* 0x0000000103039824 */ /* 0x004fe400010e0606 */
[----:B------:R-:W-:Y:S02]  /*f9e0*/  @!P1 IMAD.MOV.U32 R8, RZ, RZ, R4 ;  /* 0x000000ffff089224 */ /* 0x000fe400078e0004 */
[----:B------:R-:W-:-:S06]  /*f9f0*/  @!P1 IMAD.MOV.U32 R9, RZ, RZ, R3 ;  /* 0x000000ffff099224 */ /* 0x000fcc00078e0003 */
[----:B------:R-:W2:Y:S01]  /*fa00*/  @!P1 LD.E.128 R8, desc[UR44][R8.64] ;  /* 0x0000002c08089980 */ /* 0x000ea2000c101d00 */
[----:B---3--:R-:W-:-:S05]  /*fa10*/  @!P1 IADD3 R14, P2, R14, R7, RZ ;  /* 0x000000070e0e9210 */ /* 0x008fca0007f5e0ff */
[----:B----4-:R-:W-:Y:S02]  /*fa20*/  @!P1 IMAD.X R5, R5, 0x1, R6, P2 ;  /* 0x0000000105059824 */ /* 0x010fe400010e0606 */
[----:B------:R-:W-:-:S06]  /*fa30*/  @!P1 IMAD.MOV.U32 R4, RZ, RZ, R14 ;  /* 0x000000ffff049224 */ /* 0x000fcc00078e000e */
[----:B------:R-:W3:Y:S01]  /*fa40*/  @!P1 LD.E.128 R4, desc[UR44][R4.64] ;  /* 0x0000002c04049980 */ /* 0x000ee2000c101d00 */
[----:B------:R-:W-:Y:S02]  /*fa50*/  CS2R R64, SRZ ;  /* 0x0000000000407805 */ /* 0x000fe4000001ff00 */
[----:B------:R-:W-:Y:S02]  /*fa60*/  CS2R R66, SRZ ;  /* 0x0000000000427805 */ /* 0x000fe4000001ff00 */
[----:B------:R-:W-:Y:S01]  /*fa70*/  CS2R R20, SRZ ;  /* 0x0000000000147805 */ /* 0x000fe2000001ff00 */
[----:B------:R-:W0:Y:S01]  /*fa80*/  SHFL.IDX PT, R24, R26, 0x1, 0x1c1f ;  /* 0x003c1f001a187f89 */ /* 0x000e2200000e0000 */
[----:B------:R-:W-:-:S03]  /*fa90*/  CS2R R46, SRZ ;  /* 0x00000000002e7805 */ /* 0x000fc6000001ff00 */
[----:B------:R-:W1:Y:S04]  /*faa0*/  SHFL.IDX PT, R25, R25, 0x1, 0x1c1f ;  /* 0x003c1f0019197f89 */ /* 0x000e6800000e0000 */
[----:B------:R4:W0:Y:S01]  /*fab0*/  SHFL.IDX PT, R14, R33, 0x1, 0x1c1f ;  /* 0x003c1f00210e7f89 */ /* 0x00082200000e0000 */
[----:B--2---:R-:W-:Y:S02]  /*fac0*/  @!P1 IMAD.MOV.U32 R64, RZ, RZ, R8 ;  /* 0x000000ffff409224 */ /* 0x004fe400078e0008 */
[----:B------:R-:W-:Y:S02]  /*fad0*/  @!P1 IMAD.MOV.U32 R66, RZ, RZ, R10 ;  /* 0x000000ffff429224 */ /* 0x000fe400078e000a */
[----:B------:R-:W-:Y:S02]  /*fae0*/  IMAD.MOV.U32 R3, RZ, RZ, R64 ;  /* 0x000000ffff037224 */ /* 0x000fe400078e0040 */
[----:B------:R-:W-:-:S02]  /*faf0*/  @!P1 IMAD.MOV.U32 R67, RZ, RZ, R11 ;  /* 0x000000ffff439224 */ /* 0x000fc400078e000b */
[----:B------:R-:W-:Y:S01]  /*fb00*/  @!P1 IMAD.MOV.U32 R65, RZ, RZ, R9 ;  /* 0x000000ffff419224 */ /* 0x000fe200078e0009 */
[----:B------:R-:W-:Y:S01]  /*fb10*/  PRMT R68, R68, 0x5410, R3 ;  /* 0x0000541044447816 */ /* 0x000fe20000000003 */
[----:B------:R-:W-:Y:S01]  /*fb20*/  IMAD.MOV.U32 R8, RZ, RZ, R66 ;  /* 0x000000ffff087224 */ /* 0x000fe200078e0042 */
[----:B------:R2:W0:Y:S01]  /*fb30*/  SHFL.IDX PT, R3, R27, 0x1, 0x1c1f ;  /* 0x003c1f001b037f89 */ /* 0x00042200000e0000 */
[----:B------:R-:W-:Y:S02]  /*fb40*/  IMAD.MOV.U32 R9, RZ, RZ, R67 ;  /* 0x000000ffff097224 */ /* 0x000fe400078e0043 */
[----:B---3--:R-:W-:Y:S01]  /*fb50*/  @!P1 IMAD.MOV.U32 R20, RZ, RZ, R4 ;  /* 0x000000ffff149224 */ /* 0x008fe200078e0004 */
[----:B------:R-:W-:Y:S01]  /*fb60*/  PRMT R62, R8, 0x7610, R62 ;  /* 0x00007610083e7816 */ /* 0x000fe2000000003e */
[----:B------:R-:W-:Y:S01]  /*fb70*/  @!P1 IMAD.MOV.U32 R21, RZ, RZ, R5 ;  /* 0x000000ffff159224 */ /* 0x000fe200078e0005 */
[----:B------:R-:W-:Y:S01]  /*fb80*/  PRMT R68, R9, 0x7610, R68 ;  /* 0x0000761009447816 */ /* 0x000fe20000000044 */
[----:B------:R-:W-:Y:S01]  /*fb90*/  @!P1 IMAD.MOV.U32 R46, RZ, RZ, R6 ;  /* 0x000000ffff2e9224 */ /* 0x000fe200078e0006 */
[----:B------:R-:W-:Y:S01]  /*fba0*/  CS2R R8, SRZ ;  /* 0x0000000000087805 */ /* 0x000fe2000001ff00 */
[----:B------:R-:W-:-:S02]  /*fbb0*/  @!P1 IMAD.MOV.U32 R47, RZ, RZ, R7 ;  /* 0x000000ffff2f9224 */ /* 0x000fc400078e0007 */
[----:B------:R-:W-:Y:S02]  /*fbc0*/  IMAD.MOV.U32 R12, RZ, RZ, R65 ;  /* 0x000000ffff0c7224 */ /* 0x000fe400078e0041 */
[----:B------:R-:W-:Y:S02]  /*fbd0*/  IMAD.MOV.U32 R4, RZ, RZ, R20 ;  /* 0x000000ffff047224 */ /* 0x000fe400078e0014 */
[----:B------:R-:W-:Y:S01]  /*fbe0*/  IMAD.MOV.U32 R5, RZ, RZ, R21 ;  /* 0x000000ffff057224 */ /* 0x000fe200078e0015 */
[----:B------:R-:W-:Y:S01]  /*fbf0*/  PRMT R70, R12, 0x7610, R70 ;  /* 0x000076100c467816 */ /* 0x000fe20000000046 */
[----:B------:R-:W-:Y:S01]  /*fc00*/  IMAD.MOV.U32 R6, RZ, RZ, R46 ;  /* 0x000000ffff067224 */ /* 0x000fe200078e002e */
[----:B----4-:R-:W-:Y:S01]  /*fc10*/  PRMT R33, R33, 0x5410, R4 ;  /* 0x0000541021217816 */ /* 0x010fe20000000004 */
[----:B------:R-:W-:Y:S01]  /*fc20*/  IMAD.MOV.U32 R7, RZ, RZ, R47 ;  /* 0x000000ffff077224 */ /* 0x000fe200078e002f */
[----:B------:R-:W-:-:S04]  /*fc30*/  PRMT R62, R62, 0x5410, R5 ;  /* 0x000054103e3e7816 */ /* 0x000fc80000000005 */
[----:B012---:R-:W-:-:S07]  /*fc40*/  PRMT R73, R7, 0x5410, R6 ;  /* 0x0000541007497816 */ /* 0x007fce0000000006 */
.L_x_4031:
[----:B------:R-:W2:Y:S01]  /*fc50*/  LDL R5, [R1+0x1f4] ;  /* 0x0001f40001057983 */ /* 0x000ea20000100800 */
[----:B------:R-:W-:Y:S01]  /*fc60*/  VIADD R0, R0, 0x20 ;  /* 0x0000002000007836 */ /* 0x000fe20000000000 */
[----:B------:R-:W-:Y:S01]  /*fc70*/  BSSY B1, `(.L_x_3691) ;  /* 0x0000016000017945 */ /* 0x000fe20003800000 */
[----:B------:R-:W-:Y:S02]  /*fc80*/  CS2R R10, SRZ ;  /* 0x00000000000a7805 */ /* 0x000fe4000001ff00 */
[----:B------:R-:W-:Y:S02]  /*fc90*/  CS2R R6, SRZ ;  /* 0x0000000000067805 */ /* 0x000fe4000001ff00 */
[----:B------:R-:W-:Y:S02]  /*fca0*/  ISETP.GE.AND P1, PT, R0, R69, PT ;  /* 0x000000450000720c */ /* 0x000fe40003f26270 */
[----:B--2---:R-:W-:-:S04]  /*fcb0*/  LEA.HI R4, R5, R5, RZ, 0x1 ;  /* 0x0000000505047211 */ /* 0x004fc800078f08ff */
[----:B------:R-:W-:-:S05]  /*fcc0*/  LOP3.LUT R4, R4, 0xfffffffe, RZ, 0xc0, !PT ;  /* 0xfffffffe04047812 */ /* 0x000fca00078ec0ff */
[----:B------:R-:W-:Y:S01]  /*fcd0*/  IMAD.IADD R0, R5, 0x1, -R4 ;  /* 0x0000000105007824 */ /* 0x000fe200078e0a04 */
[----:B------:R-:W-:-:S04]  /*fce0*/  CS2R R4, SRZ ;  /* 0x0000000000047805 */ /* 0x000fc8000001ff00 */
[----:B------:R-:W-:Y:S01]  /*fcf0*/  SHF.L.U32 R13, R0, 0x1f, RZ ;  /* 0x0000001f000d7819 */ /* 0x000fe200000006ff */
[----:B------:R-:W-:Y:S06]  /*fd00*/  @P1 BRA `(.L_x_3692) ;  /* 0x0000000000301947 */ /* 0x000fec0003800000 */
[----:B------:R-:W-:Y:S02]  /*fd10*/  CS2R R10, SRZ ;  /* 0x00000000000a7805 */ /* 0x000fe4000001ff00 */
[----:B------:R-:W-:Y:S02]  /*fd20*/  CS2R R4, SRZ ;  /* 0x0000000000047805 */ /* 0x000fe4000001ff00 */
[----:B------:R-:W-:Y:S01]  /*fd30*/  CS2R R6, SRZ ;  /* 0x0000000000067805 */ /* 0x000fe2000001ff00 */
[----:B------:R-:W-:Y:S06]  /*fd40*/  @P0 BRA `(.L_x_3692) ;  /* 0x0000000000200947 */ /* 0x000fec0003800000 */
[C---:B------:R-:W-:Y:S01]  /*fd50*/  IMAD.SHL.U32 R9, R22.reuse, 0x2, RZ ;  /* 0x0000000216097824 */ /* 0x040fe200078e00ff */
[----:B------:R-:W-:-:S04]  /*fd60*/  SHF.L.U64.HI R0, R22, 0x1, R23 ;  /* 0x0000000116007819 */ /* 0x000fc80000010217 */
[-C--:B------:R-:W-:Y:S02]  /*fd70*/  IADD3 R4, P1, R24, R9.reuse, RZ ;  /* 0x0000000918047210 */ /* 0x080fe40007f3e0ff */
[----:B------:R-:W-:-:S03]  /*fd80*/  IADD3 R8, P2, R14, R9, RZ ;  /* 0x000000090e087210 */ /* 0x000fc60007f5e0ff */
[--C-:B------:R-:W-:Y:S02]  /*fd90*/  IMAD.X R5, R3, 0x1, R0.reuse, P1 ;  /* 0x0000000103057824 */ /* 0x100fe400008e0600 */
[----:B------:R-:W-:-:S04]  /*fda0*/  IMAD.X R9, R25, 0x1, R0, P2 ;  /* 0x0000000119097824 */ /* 0x000fc800010e0600 */
[----:B------:R-:W5:Y:S04]  /*fdb0*/  LD.E.128 R4, desc[UR44][R4.64] ;  /* 0x0000002c04047980 */ /* 0x000f68000c101d00 */
[----:B------:R-:W5:Y:S02]  /*fdc0*/  LD.E.128 R8, desc[UR44][R8.64] ;  /* 0x0000002c08087980 */ /* 0x000f64000c101d00 */
.L_x_3692:
[----:B------:R-:W-:Y:S05]  /*fdd0*/  BSYNC B1 ;  /* 0x0000000000017941 */ /* 0x000fea0003800000 */
.L_x_3691:
[----:B------:R-:W0:Y:S01]  /*fde0*/  SYNCS.PHASECHK.TRANS64.TRYWAIT P1, [R2+URZ+0x38800], R13 ;  /* 0x0388000d020075a7 */ /* 0x000e22000802017f */
[----:B------:R-:W-:Y:S04]  /*fdf0*/  BSSY B1, `(.L_x_3693) ;  /* 0x0000002000017945 */ /* 0x000fe80003800000 */
[----:B0-----:R-:W-:Y:S05]  /*fe00*/  @!P1 BRA `(.L_x_3694) ;  /* 0x000002f800689947 */ /* 0x001fea0003800000 */
.L_x_4032:
[----:B------:R-:W-:Y:S05]  /*fe10*/  BSYNC B1 ;  /* 0x0000000000017941 */ /* 0x000fea0003800000 */
.L_x_3693:
[----:B------:R-:W2:Y:S01]  /*fe20*/  LDL R0, [R1+0x70] ;  /* 0x0000700001007983 */ /* 0x000ea20000100800 */
[----:B-----5:R-:W-:Y:S01]  /*fe30*/  IMAD.MOV.U32 R12, RZ, RZ, R9 ;  /* 0x000000ffff0c7224 */ /* 0x020fe200078e0009 */
[----:B------:R-:W-:Y:S01]  /*fe40*/  BSSY B1, `(.L_x_3695) ;  /* 0x0000074000017945 */ /* 0x000fe20003800000 */
[----:B------:R-:W-:Y:S02]  /*fe50*/  IMAD.MOV.U32 R3, RZ, RZ, R8 ;  /* 0x000000ffff037224 */ /* 0x000fe400078e0008 */
[----:B0-----:R-:W-:Y:S01]  /*fe60*/  IMAD.MOV.U32 R13, RZ, RZ, R4 ;  /* 0x000000ffff0d7224 */ /* 0x001fe200078e0004 */
[----:B------:R-:W-:Y:S01]  /*fe70*/  PRMT R33, R12, 0x7610, R33 ;  /* 0x000076100c217816 */ /* 0x000fe20000000021 */
[----:B------:R-:W-:Y:S02]  /*fe80*/  IMAD.MOV.U32 R12, RZ, RZ, R11 ;  /* 0x000000ffff0c7224 */ /* 0x000fe400078e000b */
[----:B------:R-:W-:Y:S02]  /*fe90*/  IMAD.MOV.U32 R14, RZ, RZ, R5 ;  /* 0x000000ffff0e7224 */ /* 0x000fe400078e0005 */
[----:B------:R-:W-:Y:S01]  /*fea0*/  IMAD.MOV.U32 R86, RZ, RZ, R6 ;  /* 0x000000ffff567224 */ /* 0x000fe200078e0006 */
[----:B------:R-:W-:Y:S01]  /*feb0*/  PRMT R3, R3, 0x5410, R12 ;  /* 0x0000541003037816 */ /* 0x000fe2000000000c */
[----:B------:R-:W-:Y:S01]  /*fec0*/  IMAD.MOV.U32 R87, RZ, RZ, R7 ;  /* 0x000000ffff577224 */ /* 0x000fe200078e0007 */
[----:B------:R-:W-:Y:S01]  /*fed0*/  PRMT R85, R85, 0x5410, R14 ;  /* 0x0000541055557816 */ /* 0x000fe2000000000e */
[----:B--2---:R-:W-:-:S05]  /*fee0*/  IMAD R0, R0, -0x40, R69 ;  /* 0xffffffc000007824 */ /* 0x004fca00078e0245 */
[----:B------:R-:W-:-:S04]  /*fef0*/  VIMNMX R0, R0, 0x40, PT ;  /* 0x0000004000007848 */ /* 0x000fc80003fe0100 */
[-C--:B------:R-:W-:Y:S02]  /*ff00*/  ISETP.GE.OR P1, PT, R152, R0.reuse, P0 ;  /* 0x000000009800720c */ /* 0x080fe40000726670 */
[----:B------:R-:W-:Y:S01]  /*ff10*/  ISETP.GE.OR P0, PT, R217, R0, P0 ;  /* 0x00000000d900720c */ /* 0x000fe20000706670 */
[----:B------:R-:W-:-:S05]  /*ff20*/  IMAD.MOV.U32 R0, RZ, RZ, R10 ;  /* 0x000000ffff007224 */ /* 0x000fca00078e000a */
[----:B------:R-:W-:-:S05]  /*ff30*/  PRMT R84, R0, 0x5410, R13 ;  /* 0x0000541000547816 */ /* 0x000fca000000000d */
[----:B------:R-:W-:Y:S05]  /*ff40*/  @P1 BRA `(.L_x_3696) ;  /* 0x00000004008c1947 */ /* 0x000fea0003800000 */
[----:B------:R-:W-:Y:S01]  /*ff50*/  IMAD.IADD R12, R22, 0x1, R71 ;  /* 0x00000001160c7824 */ /* 0x000fe200078e0247 */
[C---:B------:R-:W-:Y:S02]  /*ff60*/  LOP3.LUT R0, R165.reuse, 0x38, R22, 0xf8, !PT ;  /* 0x00000038a5007812 */ /* 0x040fe400078ef816 */
[----:B------:R-:W-:Y:S02]  /*ff70*/  SHF.R.U64 R72, R20, 0x10, R21 ;  /* 0x0000001014487819 */ /* 0x000fe40000001215 */
[----:B------:R-:W-:Y:S02]  /*ff80*/  LOP3.LUT R12, R165, 0x38, R12, 0xf8, !PT ;  /* 0x00000038a50c7812 */ /* 0x000fe400078ef80c */
[C-C-:B------:R-:W-:Y:S02]  /*ff90*/  LOP3.LUT R13, R184.reuse, R0, R167.reuse, 0xf6, !PT ;  /* 0x00000000b80d7212 */ /* 0x140fe400078ef6a7 */
[----:B------:R-:W-:Y:S02]  /*ffa0*/  LOP3.LUT R25, R184, R12, R167, 0xf6, !PT ;  /* 0x0000000cb8197212 */ /* 0x000fe400078ef6a7 */
[----:B------:R-:W-:Y:S01]  /*ffb0*/  SHF.R.U64 R0, R64, 0x10, R65 ;  /* 0x0000001040007819 */ /* 0x000fe20000001241 */
[--C-:B------:R-:W-:Y:S01]  /*ffc0*/  IMAD R80, R13, 0x2, R2.reuse ;  /* 0x000000020d507824 */ /* 0x100fe200078e0202 */
[--C-:B------:R-:W-:Y:S01]  /*ffd0*/  SHF.R.U64 R76, R46, 0x10, R47.reuse ;  /* 0x000000102e4c7819 */ /* 0x100fe2000000122f */
[----:B------:R-:W-:Y:S01]  /*ffe0*/  IMAD R82, R25, 0x2, R2 ;  /* 0x0000000219527824 */ /* 0x000fe200078e0202 */
[----:B------:R-:W-:-:S02]  /*fff0*/  SHF.R.U32.HI R77, RZ, 0x10, R47 ;  /* 0x00000010ff4d7819 */ /* 0x000fc4000001162f */
[----:B------:R-:W0:Y:S01]  /*10000*/  LDS.128 R12, [R80+0x20400] ;  /* 0x02040000500c7984 */ /* 0x000e220000000c00 */
[----:B------:R-:W-:Y:S02]  /*10010*/  PRMT R72, R33, 0x5432, R72 ;  /* 0x0000543221487816 */ /* 0x000fe40000000048 */
[----:B------:R-:W-:Y:S01]  /*10020*/  SHF.R.U32.HI R74, RZ, 0x10, R21 ;  /* 0x00000010ff4a7819 */ /* 0x000fe20000011615 */
[----:B------:R-:W1:Y:S01]  /*10030*/  LDS.128 R24, [R82+0x20400] ;  /* 0x0204000052187984 */ /* 0x000e620000000c00 */
[----:B------:R-:W-:Y:S02]  /*10040*/  SHF.R.U32.HI R69, RZ, 0x10, R65 ;  /* 0x00000010ff457819 */ /* 0x000fe40000011641 */
[--C-:B------:R-:W-:Y:S02]  /*10050*/  SHF.R.U64 R65, R66, 0x10, R67.reuse ;  /* 0x0000001042417819 */ /* 0x100fe40000001243 */
[----:B------:R-:W-:Y:S02]  /*10060*/  SHF.R.U32.HI R67, RZ, 0x10, R67 ;  /* 0x00000010ff437819 */ /* 0x000fe40000011643 */
[----:B------:R-:W-:-:S02]  /*10070*/  PRMT R66, R68, 0x5432, R0 ;  /* 0x0000543244427816 */ /* 0x000fc40000000000 */
[C---:B------:R-:W-:Y:S02]  /*10080*/  PRMT R76, R73.reuse, 0x5432, R76 ;  /* 0x00005432494c7816 */ /* 0x040fe4000000004c */
[----:B------:R-:W-:Y:S01]  /*10090*/  PRMT R77, R73, 0x5410, R77 ;  /* 0x00005410494d7816 */ /* 0x000fe2000000004d */
[----:B------:R-:W-:Y:S01]  /*100a0*/  IMAD.U32 R73, R72, 0x10000, RZ ;  /* 0x0001000048497824 */ /* 0x000fe200078e00ff */
[----:B------:R-:W-:Y:S02]  /*100b0*/  PRMT R74, R62, 0x5432, R74 ;  /* 0x000054323e4a7816 */ /* 0x000fe4000000004a */
[----:B------:R-:W-:Y:S01]  /*100c0*/  PRMT R69, R70, 0x5410, R69 ;  /* 0x0000541046457816 */ /* 0x000fe20000000045 */
[----:B------:R-:W-:Y:S01]  /*100d0*/  IMAD.U32 R78, R77, 0x10000, RZ ;  /* 0x000100004d4e7824 */ /* 0x000fe200078e00ff */
[----:B------:R-:W-:Y:S01]  /*100e0*/  PRMT R68, R68, 0x5410, R67 ;  /* 0x0000541044447816 */ /* 0x000fe20000000043 */
[----:B------:R-:W-:Y:S01]  /*100f0*/  IMAD.U32 R67, R66, 0x10000, RZ ;  /* 0x0001000042437824 */ /* 0x000fe200078e00ff */
[----:B------:R-:W-:Y:S01]  /*10100*/  PRMT R70, R62, 0x5410, R65 ;  /* 0x000054103e467816 */ /* 0x000fe20000000041 */
[C---:B------:R-:W-:Y:S01]  /*10110*/  IMAD.U32 R75, R74.reuse, 0x10000, RZ ;  /* 0x000100004a4b7824 */ /* 0x040fe200078e00ff */
[----:B------:R-:W-:Y:S01]  /*10120*/  LOP3.LUT R74, R74, 0xffff0000, RZ, 0xc0, !PT ;  /* 0xffff00004a4a7812 */ /* 0x000fe200078ec0ff */
[C---:B0-----:R-:W-:Y:S01]  /*10130*/  IMAD.U32 R0, R12.reuse, 0x10000, RZ ;  /* 0x000100000c007824 */ /* 0x041fe200078e00ff */
[----:B------:R-:W-:Y:S01]  /*10140*/  LOP3.LUT R12, R12, 0xffff0000, RZ, 0xc0, !PT ;  /* 0xffff00000c0c7812 */ /* 0x000fe200078ec0ff */
[C---:B------:R-:W-:Y:S01]  /*10150*/  IMAD.U32 R20, R13.reuse, 0x10000, RZ ;  /* 0x000100000d147824 */ /* 0x040fe200078e00ff */
[----:B------:R-:W-:Y:S01]  /*10160*/  LOP3.LUT R13, R13, 0xffff0000, RZ, 0xc0, !PT ;  /* 0xffff00000d0d7812 */ /* 0x000fe200078ec0ff */
[C---:B-1----:R-:W-:Y:S01]  /*10170*/  IMAD.U32 R47, R24.reuse, 0x10000, RZ ;  /* 0x00010000182f7824 */ /* 0x042fe200078e00ff */
[----:B------:R-:W-:Y:S01]  /*10180*/  LOP3.LUT R24, R24, 0xffff0000, RZ, 0xc0, !PT ;  /* 0xffff000018187812 */ /* 0x000fe200078ec0ff */
[C---:B------:R-:W-:Y:S01]  /*10190*/  IMAD.U32 R62, R25.reuse, 0x10000, RZ ;  /* 0x00010000193e7824 */ /* 0x040fe200078e00ff */
[----:B------:R-:W-:Y:S01]  /*101a0*/  LOP3.LUT R25, R25, 0xffff0000, RZ, 0xc0, !PT ;  /* 0xffff000019197812 */ /* 0x000fe200078ec0ff */
[C---:B------:R-:W-:Y:S01]  /*101b0*/  FMUL.FTZ R79, R47.reuse, R73 ;  /* 0x000000492f4f7220 */ /* 0x040fe20000410000 */
[----:B------:R-:W-:Y:S01]  /*101c0*/  FMUL.FTZ R81, R47, R67 ;  /* 0x000000432f517220 */ /* 0x000fe20000410000 */
[----:B------:R-:W-:-:S02]  /*101d0*/  IMAD.U32 R47, R69, 0x10000, RZ ;  /* 0x00010000452f7824 */ /* 0x000fc400078e00ff */
[----:B------:R-:W-:Y:S01]  /*101e0*/  FFMA.FTZ R79, R0, R67, -R79 ;  /* 0x00000043004f7223 */ /* 0x000fe2000001084f */
[----:B------:R-:W-:Y:S01]  /*101f0*/  FMUL.FTZ R67, R62, R75 ;  /* 0x0000004b3e437220 */ /* 0x000fe20000410000 */
[----:B------:R-:W-:Y:S02]  /*10200*/  IMAD.U32 R65, R27, 0x10000, RZ ;  /* 0x000100001b417824 */ /* 0x000fe400078e00ff */
[----:B------:R-:W-:Y:S01]  /*10210*/  FFMA.FTZ R81, R0, R73, R81 ;  /* 0x0000004900517223 */ /* 0x000fe20000010051 */
[-C--:B------:R-:W-:Y:S01]  /*10220*/  FMUL.FTZ R83, R62, R47.reuse ;  /* 0x0000002f3e537220 */ /* 0x080fe20000410000 */
[----:B------:R-:W-:Y:S01]  /*10230*/  FFMA.FTZ R73, R20, R47, -R67 ;  /* 0x0000002f14497223 */ /* 0x000fe20000010843 */
[----:B------:R-:W-:Y:S02]  /*10240*/  IMAD.U32 R46, R15, 0x10000, RZ ;  /* 0x000100000f2e7824 */ /* 0x000fe400078e00ff */
[----:B------:R-:W-:Y:S01]  /*10250*/  FMUL.FTZ R47, R65, R78 ;  /* 0x0000004e412f7220 */ /* 0x000fe20000410000 */
[----:B------:R-:W-:Y:S01]  /*10260*/  IMAD.U32 R0, R68, 0x10000, RZ ;  /* 0x0001000044007824 */ /* 0x000fe200078e00ff */
[----:B------:R-:W-:Y:S01]  /*10270*/  LOP3.LUT R67, R72, 0xffff0000, RZ, 0xc0, !PT ;  /* 0xffff000048437812 */ /* 0x000fe200078ec0ff */
[----:B------:R-:W-:-:S02]  /*10280*/  IMAD.U32 R64, R26, 0x10000, RZ ;  /* 0x000100001a407824 */ /* 0x000fc400078e00ff */
[----:B------:R-:W-:Y:S01]  /*10290*/  FFMA.FTZ R83, R20, R75, R83 ;  /* 0x0000004b14537223 */ /* 0x000fe20000010053 */
[-C--:B------:R-:W-:Y:S01]  /*102a0*/  FFMA.FTZ R72, R46, R0.reuse, -R47 ;  /* 0x000000002e487223 */ /* 0x080fe2000001082f */
[----:B------:R-:W-:Y:S01]  /*102b0*/  FMUL.FTZ R65, R65, R0 ;  /* 0x0000000041417220 */ /* 0x000fe20000410000 */
[----:B------:R-:W-:Y:S01]  /*102c0*/  LOP3.LUT R47, R66, 0xffff0000, RZ, 0xc0, !PT ;  /* 0xffff0000422f7812 */ /* 0x000fe200078ec0ff */
[----:B------:R-:W-:Y:S01]  /*102d0*/  FMUL.FTZ R66, R25, R74 ;  /* 0x0000004a19427220 */ /* 0x000fe20000410000 */
[----:B------:R-:W-:Y:S01]  /*102e0*/  LOP3.LUT R0, R69, 0xffff0000, RZ, 0xc0, !PT ;  /* 0xffff000045007812 */ /* 0x000fe200078ec0ff */
[----:B------:R-:W-:Y:S01]  /*102f0*/  FFMA.FTZ R78, R46, R78, R65 ;  /* 0x0000004e2e4e7223 */ /* 0x000fe20000010041 */
[C---:B------:R-:W-:Y:S01]  /*10300*/  FMUL.FTZ R65, R24.reuse, R67 ;  /* 0x0000004318417220 */ /* 0x040fe20000410000 */
[----:B------:R-:W-:Y:S01]  /*10310*/  FMUL.FTZ R69, R24, R47 ;  /* 0x0000002f18457220 */ /* 0x000fe20000410000 */
[----:B------:R-:W-:Y:S02]  /*10320*/  IMAD.U32 R24, R76, 0x10000, RZ ;  /* 0x000100004c187824 */ /* 0x000fe400078e00ff */
[----:B------:R-:W-:Y:S01]  /*10330*/  FMUL.FTZ R25, R25, R0 ;  /* 0x0000000019197220 */ /* 0x000fe20000410000 */
[----:B------:R-:W-:-:S02]  /*10340*/  IMAD.U32 R20, R70, 0x10000, RZ ;  /* 0x0001000046147824 */ /* 0x000fc400078e00ff */
[C---:B------:R-:W-:Y:S01]  /*10350*/  FFMA.FTZ R46, R12.reuse, R47, -R65 ;  /* 0x0000002f0c2e7223 */ /* 0x040fe20000010841 */
[----:B------:R-:W-:Y:S01]  /*10360*/  FFMA.FTZ R62, R12, R67, R69 ;  /* 0x000000430c3e7223 */ /* 0x000fe20000010045 */
[----:B------:R-:W-:Y:S01]  /*10370*/  FMUL.FTZ R12, R64, R24 ;  /* 0x00000018400c7220 */ /* 0x000fe20000410000 */
[C---:B------:R-:W-:Y:S01]  /*10380*/  FFMA.FTZ R74, R13.reuse, R74, R25 ;  /* 0x0000004a0d4a7223 */ /* 0x040fe20000010019 */
[----:B------:R-:W-:Y:S01]  /*10390*/  IMAD.U32 R21, R14, 0x10000, RZ ;  /* 0x000100000e157824 */ /* 0x000fe200078e00ff */
[----:B------:R-:W-:Y:S01]  /*103a0*/  LOP3.LUT R26, R26, 0xffff0000, RZ, 0xc0, !PT ;  /* 0xffff00001a1a7812 */ /* 0x000fe200078ec0ff */
[----:B------:R-:W-:Y:S01]  /*103b0*/  FFMA.FTZ R66, R13, R0, -R66 ;  /* 0x000000000d427223 */ /* 0x000fe20000010842 */
[-C--:B------:R-:W-:Y:S01]  /*103c0*/  FMUL.FTZ R64, R64, R20.reuse ;  /* 0x0000001440407220 */ /* 0x080fe20000410000 */
[----:B------:R-:W-:Y:S01]  /*103d0*/  LOP3.LUT R25, R76, 0xffff0000, RZ, 0xc0, !PT ;  /* 0xffff00004c197812 */ /* 0x000fe200078ec0ff */
[----:B------:R-:W-:Y:S01]  /*103e0*/  FFMA.FTZ R20, R21, R20, -R12 ;  /* 0x0000001415147223 */ /* 0x000fe2000001080c */
[----:B------:R-:W-:Y:S01]  /*103f0*/  LOP3.LUT R27, R27, 0xffff0000, RZ, 0xc0, !PT ;  /* 0xffff00001b1b7812 */ /* 0x000fe200078ec0ff */
[----:B------:R-:W-:Y:S01]  /*10400*/  FFMA.FTZ R64, R21, R24, R64 ;  /* 0x0000001815407223 */ /* 0x000fe20000010040 */
[----:B------:R-:W-:Y:S01]  /*10410*/  LOP3.LUT R13, R70, 0xffff0000, RZ, 0xc0, !PT ;  /* 0xffff0000460d7812 */ /* 0x000fe200078ec0ff */
[----:B------:R-:W-:Y:S01]  /*10420*/  FMUL.FTZ R21, R26, R25 ;  /* 0x000000191a157220 */ /* 0x000fe20000410000 */
[----:B------:R-:W-:-:S02]  /*10430*/  LOP3.LUT R0, R77, 0xffff0000, RZ, 0xc0, !PT ;  /* 0xffff00004d007812 */ /* 0x000fc400078ec0ff */
[----:B------:R-:W-:Y:S01]  /*10440*/  LOP3.LUT R68, R68, 0xffff0000, RZ, 0xc0, !PT ;  /* 0xffff000044447812 */ /* 0x000fe200078ec0ff */
[----:B------:R-:W-:Y:S01]  /*10450*/  FMUL.FTZ R26, R26, R13 ;  /* 0x0000000d1a1a7220 */ /* 0x000fe20000410000 */
[----:B------:R-:W-:Y:S01]  /*10460*/  LOP3.LUT R14, R14, 0xffff0000, RZ, 0xc0, !PT ;  /* 0xffff00000e0e7812 */ /* 0x000fe200078ec0ff */
[----:B------:R-:W-:Y:S01]  /*10470*/  FMUL.FTZ R12, R27, R0 ;  /* 0x000000001b0c7220 */ /* 0x000fe20000410000 */
[----:B------:R-:W-:Y:S01]  /*10480*/  LOP3.LUT R15, R15, 0xffff0000, RZ, 0xc0, !PT ;  /* 0xffff00000f0f7812 */ /* 0x000fe200078ec0ff */
[-C--:B------:R-:W-:Y:S01]  /*10490*/  FMUL.FTZ R65, R27, R68.reuse ;  /* 0x000000441b417220 */ /* 0x080fe20000410000 */
[----:B------:R-:W-:Y:S01]  /*104a0*/  F2FP.BF16.F32.PACK_AB R24, R62, R81 ;  /* 0x000000513e18723e */ /* 0x000fe200000010ff */
        /* <DEDUP_REMOVED lines=11> */
[----:B------:R0:W-:Y:S04]  /*10560*/  STS.128 [R80+0x20400], R12 ;  /* 0x0204000c50007388 */ /* 0x0001e80000000c00 */
[----:B------:R0:W-:Y:S02]  /*10570*/  STS.128 [R82+0x20400], R24 ;  /* 0x0204001852007388 */ /* 0x0001e40000000c00 */
.L_x_3696:
[----:B------:R-:W-:Y:S05]  /*10580*/  BSYNC B1 ;  /* 0x0000000000017941 */ /* 0x000fea0003800000 */
.L_x_3695:
[----:B------:R-:W-:Y:S02]  /*10590*/  PRMT R62, R86, 0x7610, R62 ;  /* 0x00007610563e7816 */ /* 0x000fe4000000003e */
[----:B------:R-:W-:Y:S01]  /*105a0*/  PRMT R33, R33, 0x5410, R87 ;  /* 0x0000541021217816 */ /* 0x000fe20000000057 */
[----:B------:R-:W-:Y:S06]  /*105b0*/  @P0 BRA `(.L_x_3687) ;  /* 0x0000000400840947 */ /* 0x000fec0003800000 */
[----:B------:R-:W-:Y:S01]  /*105c0*/  IMAD.IADD R0, R22, 0x1, R71 ;  /* 0x0000000116007824 */ /* 0x000fe200078e0247 */
[----:B------:R-:W-:Y:S02]  /*105d0*/  SHF.R.U64 R20, R4, 0x10, R5 ;  /* 0x0000001004147819 */ /* 0x000fe40000001205 */
[----:B------:R-:W-:Y:S02]  /*105e0*/  SHF.R.U32.HI R64, RZ, 0x10, R7 ;  /* 0x00000010ff407819 */ /* 0x000fe40000011607 */
[----:B0-----:R-:W-:Y:S02]  /*105f0*/  LOP3.LUT R13, R221, 0x38, R0, 0xf8, !PT ;  /* 0x00000038dd0d7812 */ /* 0x001fe400078ef800 */
[----:B------:R-:W-:Y:S02]  /*10600*/  SHF.R.U32.HI R46, RZ, 0x10, R5 ;  /* 0x00000010ff2e7819 */ /* 0x000fe40000011605 */
[----:B------:R-:W-:Y:S02]  /*10610*/  LOP3.LUT R0, R13, R224, RZ, 0x3c, !PT ;  /* 0x000000e00d007212 */ /* 0x000fe400078e3cff */
[----:B------:R-:W0:Y:S01]  /*10620*/  LDS.128 R12, [R219+0x20400] ;  /* 0x02040000db0c7984 */ /* 0x000e220000000c00 */
[----:B------:R-:W-:-:S02]  /*10630*/  PRMT R20, R84, 0x5432, R20 ;  /* 0x0000543254147816 */ /* 0x000fc40000000014 */
[----:B------:R-:W-:Y:S01]  /*10640*/  IMAD.IADD R21, R225, 0x1, R0 ;  /* 0x00000001e1157824 */ /* 0x000fe200078e0200 */
[--C-:B------:R-:W-:Y:S02]  /*10650*/  SHF.R.U64 R0, R8, 0x10, R9.reuse ;  /* 0x0000001008007819 */ /* 0x100fe40000001209 */
[----:B------:R-:W-:Y:S01]  /*10660*/  SHF.R.U32.HI R8, RZ, 0x10, R9 ;  /* 0x00000010ff087819 */ /* 0x000fe20000011609 */
[----:B------:R-:W-:Y:S01]  /*10670*/  IMAD R21, R21, 0x2, R2 ;  /* 0x0000000215157824 */ /* 0x000fe200078e0202 */
[----:B------:R-:W-:Y:S02]  /*10680*/  PRMT R65, R3, 0x5410, R0 ;  /* 0x0000541003417816 */ /* 0x000fe40000000000 */
[----:B------:R-:W-:Y:S02]  /*10690*/  SHF.R.U32.HI R68, RZ, 0x10, R11 ;  /* 0x00000010ff447819 */ /* 0x000fe4000001160b */
[----:B------:R-:W1:Y:S01]  /*106a0*/  LDS.128 R24, [R21+0x20400] ;  /* 0x0204000015187984 */ /* 0x000e620000000c00 */
[----:B------:R-:W-:-:S02]  /*106b0*/  PRMT R64, R33, 0x5432, R64 ;  /* 0x0000543221407816 */ /* 0x000fc40000000040 */
[----:B------:R-:W-:Y:S02]  /*106c0*/  SHF.R.U64 R47, R6, 0x10, R7 ;  /* 0x00000010062f7819 */ /* 0x000fe40000001207 */
[----:B------:R-:W-:Y:S02]  /*106d0*/  PRMT R33, R33, 0x5410, R8 ;  /* 0x0000541021217816 */ /* 0x000fe40000000008 */
[----:B------:R-:W-:Y:S02]  /*106e0*/  PRMT R46, R85, 0x5432, R46 ;  /* 0x00005432552e7816 */ /* 0x000fe4000000002e */
[----:B------:R-:W-:Y:S01]  /*106f0*/  PRMT R68, R3, 0x5432, R68 ;  /* 0x0000543203447816 */ /* 0x000fe20000000044 */
[----:B------:R-:W-:Y:S01]  /*10700*/  IMAD.U32 R66, R33, 0x10000, RZ ;  /* 0x0001000021427824 */ /* 0x000fe200078e00ff */
[----:B------:R-:W-:Y:S02]  /*10710*/  SHF.R.U64 R67, R10, 0x10, R11 ;  /* 0x000000100a437819 */ /* 0x000fe4000000120b */
[----:B------:R-:W-:Y:S01]  /*10720*/  PRMT R47, R62, 0x5410, R47 ;  /* 0x000054103e2f7816 */ /* 0x000fe2000000002f */
[----:B------:R-:W-:Y:S01]  /*10730*/  IMAD.U32 R62, R46, 0x10000, RZ ;  /* 0x000100002e3e7824 */ /* 0x000fe200078e00ff */
[----:B------:R-:W-:-:S02]  /*10740*/  PRMT R67, R84, 0x5410, R67 ;  /* 0x0000541054437816 */ /* 0x000fc40000000043 */
[----:B------:R-:W-:Y:S01]  /*10750*/  LOP3.LUT R33, R33, 0xffff0000, RZ, 0xc0, !PT ;  /* 0xffff000021217812 */ /* 0x000fe200078ec0ff */
[C---:B0-----:R-:W-:Y:S01]  /*10760*/  IMAD.U32 R4, R14.reuse, 0x10000, RZ ;  /* 0x000100000e047824 */ /* 0x041fe200078e00ff */
[----:B------:R-:W-:Y:S01]  /*10770*/  LOP3.LUT R5, R14, 0xffff0000, RZ, 0xc0, !PT ;  /* 0xffff00000e057812 */ /* 0x000fe200078ec0ff */
[C---:B------:R-:W-:Y:S01]  /*10780*/  IMAD.U32 R6, R15.reuse, 0x10000, RZ ;  /* 0x000100000f067824 */ /* 0x040fe200078e00ff */
[----:B------:R-:W-:Y:S01]  /*10790*/  LOP3.LUT R14, R15, 0xffff0000, RZ, 0xc0, !PT ;  /* 0xffff00000f0e7812 */ /* 0x000fe200078ec0ff */
[----:B------:R-:W-:Y:S01]  /*107a0*/  IMAD.U32 R15, R20, 0x10000, RZ ;  /* 0x00010000140f7824 */ /* 0x000fe200078e00ff */
[C---:B------:R-:W-:Y:S01]  /*107b0*/  LOP3.LUT R2, R12.reuse, 0xffff0000, RZ, 0xc0, !PT ;  /* 0xffff00000c027812 */ /* 0x040fe200078ec0ff */
[----:B------:R-:W-:Y:S01]  /*107c0*/  IMAD.U32 R0, R12, 0x10000, RZ ;  /* 0x000100000c007824 */ /* 0x000fe200078e00ff */
[C---:B------:R-:W-:Y:S01]  /*107d0*/  LOP3.LUT R12, R13.reuse, 0xffff0000, RZ, 0xc0, !PT ;  /* 0xffff00000d0c7812 */ /* 0x040fe200078ec0ff */
[----:B------:R-:W-:Y:S02]  /*107e0*/  IMAD.U32 R3, R13, 0x10000, RZ ;  /* 0x000100000d037824 */ /* 0x000fe400078e00ff */
[C---:B-1----:R-:W-:Y:S01]  /*107f0*/  IMAD.U32 R7, R24.reuse, 0x10000, RZ ;  /* 0x0001000018077824 */ /* 0x042fe200078e00ff */
[----:B------:R-:W-:Y:S01]  /*10800*/  LOP3.LUT R8, R24, 0xffff0000, RZ, 0xc0, !PT ;  /* 0xffff000018087812 */ /* 0x000fe200078ec0ff */
[C---:B------:R-:W-:Y:S01]  /*10810*/  IMAD.U32 R9, R25.reuse, 0x10000, RZ ;  /* 0x0001000019097824 */ /* 0x040fe200078e00ff */
[----:B------:R-:W-:Y:S01]  /*10820*/  LOP3.LUT R24, R25, 0xffff0000, RZ, 0xc0, !PT ;  /* 0xffff000019187812 */ /* 0x000fe200078ec0ff */
[----:B------:R-:W-:Y:S01]  /*10830*/  IMAD.U32 R25, R65, 0x10000, RZ ;  /* 0x0001000041197824 */ /* 0x000fe200078e00ff */
[C---:B------:R-:W-:Y:S01]  /*10840*/  LOP3.LUT R11, R26.reuse, 0xffff0000, RZ, 0xc0, !PT ;  /* 0xffff00001a0b7812 */ /* 0x040fe200078ec0ff */
[----:B------:R-:W-:Y:S01]  /*10850*/  IMAD.U32 R10, R26, 0x10000, RZ ;  /* 0x000100001a0a7824 */ /* 0x000fe200078e00ff */
[C---:B------:R-:W-:Y:S01]  /*10860*/  LOP3.LUT R26, R27.reuse, 0xffff0000, RZ, 0xc0, !PT ;  /* 0xffff00001b1a7812 */ /* 0x040fe200078ec0ff */
[----:B------:R-:W-:-:S02]  /*10870*/  IMAD.U32 R13, R27, 0x10000, RZ ;  /* 0x000100001b0d7824 */ /* 0x000fc400078e00ff */
[C---:B------:R-:W-:Y:S01]  /*10880*/  FMUL.FTZ R69, R7.reuse, R25 ;  /* 0x0000001907457220 */ /* 0x040fe20000410000 */
[-C--:B------:R-:W-:Y:S01]  /*10890*/  FMUL.FTZ R27, R7, R15.reuse ;  /* 0x0000000f071b7220 */ /* 0x080fe20000410000 */
[----:B------:R-:W-:Y:S02]  /*108a0*/  IMAD.U32 R7, R68, 0x10000, RZ ;  /* 0x0001000044077824 */ /* 0x000fe400078e00ff */
[C---:B------:R-:W-:Y:S01]  /*108b0*/  FMUL.FTZ R70, R9.reuse, R66 ;  /* 0x0000004209467220 */ /* 0x040fe20000410000 */
[C---:B------:R-:W-:Y:S01]  /*108c0*/  FFMA.FTZ R69, R0.reuse, R15, -R69 ;  /* 0x0000000f00457223 */ /* 0x040fe20000010845 */
[----:B------:R-:W-:Y:S01]  /*108d0*/  FFMA.FTZ R27, R0, R25, R27 ;  /* 0x00000019001b7223 */ /* 0x000fe2000001001b */
[-C--:B------:R-:W-:Y:S01]  /*108e0*/  FMUL.FTZ R72, R9, R62.reuse ;  /* 0x0000003e09487220 */ /* 0x080fe20000410000 */
[----:B------:R-:W-:Y:S02]  /*108f0*/  IMAD.U32 R0, R64, 0x10000, RZ ;  /* 0x0001000040007824 */ /* 0x000fe400078e00ff */
[----:B------:R-:W-:Y:S01]  /*10900*/  FMUL.FTZ R9, R13, R7 ;  /* 0x000000070d097220 */ /* 0x000fe20000410000 */
[----:B------:R-:W-:Y:S01]  /*10910*/  LOP3.LUT R65, R65, 0xffff0000, RZ, 0xc0, !PT ;  /* 0xffff000041417812 */ /* 0x000fe200078ec0ff */
[C---:B------:R-:W-:Y:S01]  /*10920*/  FFMA.FTZ R70, R3.reuse, R62, -R70 ;  /* 0x0000003e03467223 */ /* 0x040fe20000010846 */
[----:B------:R-:W-:Y:S01]  /*10930*/  FFMA.FTZ R72, R3, R66, R72 ;  /* 0x0000004203487223 */ /* 0x000fe20000010048 */
[-C--:B------:R-:W-:Y:S01]  /*10940*/  FMUL.FTZ R74, R13, R0.reuse ;  /* 0x000000000d4a7220 */ /* 0x080fe20000410000 */
[----:B------:R-:W-:Y:S01]  /*10950*/  FFMA.FTZ R62, R6, R0, -R9 ;  /* 0x00000000063e7223 */ /* 0x000fe20000010809 */
[----:B------:R-:W-:Y:S01]  /*10960*/  LOP3.LUT R3, R20, 0xffff0000, RZ, 0xc0, !PT ;  /* 0xffff000014037812 */ /* 0x000fe200078ec0ff */
[----:B------:R-:W-:Y:S01]  /*10970*/  FMUL.FTZ R9, R8, R65 ;  /* 0x0000004108097220 */ /* 0x000fe20000410000 */
[----:B------:R-:W-:Y:S01]  /*10980*/  FFMA.FTZ R74, R6, R7, R74 ;  /* 0x00000007064a7223 */ /* 0x000fe2000001004a */
[----:B------:R-:W-:Y:S01]  /*10990*/  LOP3.LUT R7, R46, 0xffff0000, RZ, 0xc0, !PT ;  /* 0xffff00002e077812 */ /* 0x000fe200078ec0ff */
[----:B------:R-:W-:Y:S01]  /*109a0*/  FMUL.FTZ R15, R24, R33 ;  /* 0x00000021180f7220 */ /* 0x000fe20000410000 */
[-C--:B------:R-:W-:Y:S01]  /*109b0*/  FMUL.FTZ R13, R8, R3.reuse ;  /* 0x00000003080d7220 */ /* 0x080fe20000410000 */
[----:B------:R-:W-:Y:S01]  /*109c0*/  FFMA.FTZ R6, R2, R3, -R9 ;  /* 0x0000000302067223 */ /* 0x000fe20000010809 */
[----:B------:R-:W-:-:S02]  /*109d0*/  IMAD.U32 R9, R67, 0x10000, RZ ;  /* 0x0001000043097824 */ /* 0x000fc400078e00ff */
[----:B------:R-:W-:Y:S01]  /*109e0*/  FMUL.FTZ R24, R24, R7 ;  /* 0x0000000718187220 */ /* 0x000fe20000410000 */
[----:B------:R-:W-:Y:S02]  /*109f0*/  IMAD.U32 R3, R47, 0x10000, RZ ;  /* 0x000100002f037824 */ /* 0x000fe400078e00ff */
[----:B------:R-:W-:Y:S01]  /*10a00*/  FFMA.FTZ R8, R2, R65, R13 ;  /* 0x0000004102087223 */ /* 0x000fe2000001000d */
[----:B------:R-:W-:Y:S01]  /*10a10*/  FMUL.FTZ R13, R10, R9 ;  /* 0x000000090a0d7220 */ /* 0x000fe20000410000 */
[----:B------:R-:W-:Y:S01]  /*10a20*/  FFMA.FTZ R15, R12, R7, -R15 ;  /* 0x000000070c0f7223 */ /* 0x000fe2000001080f */
[-C--:B------:R-:W-:Y:S01]  /*10a30*/  FMUL.FTZ R25, R10, R3.reuse ;  /* 0x000000030a197220 */ /* 0x080fe20000410000 */
[----:B------:R-:W-:Y:S01]  /*10a40*/  LOP3.LUT R2, R67, 0xffff0000, RZ, 0xc0, !PT ;  /* 0xffff000043027812 */ /* 0x000fe200078ec0ff */
[C---:B------:R-:W-:Y:S01]  /*10a50*/  FFMA.FTZ R13, R4.reuse, R3, -R13 ;  /* 0x00000003040d7223 */ /* 0x040fe2000001080d */
[----:B------:R-:W-:Y:S01]  /*10a60*/  LOP3.LUT R0, R47, 0xffff0000, RZ, 0xc0, !PT ;  /* 0xffff00002f007812 */ /* 0x000fe200078ec0ff */
[----:B------:R-:W-:Y:S01]  /*10a70*/  FFMA.FTZ R10, R4, R9, R25 ;  /* 0x00000009040a7223 */ /* 0x000fe20000010019 */
[----:B------:R-:W-:Y:S01]  /*10a80*/  LOP3.LUT R7, R68, 0xffff0000, RZ, 0xc0, !PT ;  /* 0xffff000044077812 */ /* 0x000fe200078ec0ff */
[C---:B------:R-:W-:Y:S01]  /*10a90*/  FMUL.FTZ R4, R11.reuse, R2 ;  /* 0x000000020b047220 */ /* 0x040fe20000410000 */
[----:B------:R-:W-:Y:S01]  /*10aa0*/  LOP3.LUT R3, R64, 0xffff0000, RZ, 0xc0, !PT ;  /* 0xffff000040037812 */ /* 0x000fe200078ec0ff */
[-C--:B------:R-:W-:Y:S01]  /*10ab0*/  FMUL.FTZ R11, R11, R0.reuse ;  /* 0x000000000b0b7220 */ /* 0x080fe20000410000 */
[----:B------:R-:W-:Y:S01]  /*10ac0*/  FFMA.FTZ R33, R12, R33, R24 ;  /* 0x000000210c217223 */ /* 0x000fe20000010018 */
[C---:B------:R-:W-:Y:S01]  /*10ad0*/  FMUL.FTZ R9, R26.reuse, R7 ;  /* 0x000000071a097220 */ /* 0x040fe20000410000 */
[C---:B------:R-:W-:Y:S01]  /*10ae0*/  FFMA.FTZ R0, R5.reuse, R0, -R4 ;  /* 0x0000000005007223 */ /* 0x040fe20000010804 */
[-C--:B------:R-:W-:Y:S01]  /*10af0*/  FMUL.FTZ R26, R26, R3.reuse ;  /* 0x000000031a1a7220 */ /* 0x080fe20000410000 */
[----:B------:R-:W-:Y:S01]  /*10b00*/  FFMA.FTZ R11, R5, R2, R11 ;  /* 0x00000002050b7223 */ /* 0x000fe2000001000b */
[----:B------:R-:W-:Y:S01]  /*10b10*/  FFMA.FTZ R3, R14, R3, -R9 ;  /* 0x000000030e037223 */ /* 0x000fe20000010809 */
[----:B------:R-:W-:Y:S01]  /*10b20*/  F2FP.BF16.F32.PACK_AB R4, R6, R69 ;  /* 0x000000450604723e */ /* 0x000fe200000010ff */
        /* <DEDUP_REMOVED lines=10> */
.L_x_3687:
[----:B------:R-:W-:Y:S05]  /*10bd0*/  BSYNC B0 ;  /* 0x0000000000007941 */ /* 0x000fea0003800000 */
.L_x_3673:
        /* <DEDUP_REMOVED lines=8> */
.L_x_3670:
[----:B0123--:R-:W-:Y:S01]  /*10c60*/  IMAD.U32 R6, RZ, RZ, UR42 ;  /* 0x0000002aff067e24 */ /* 0x00ffe2000f8e00ff */
[----:B------:R-:W-:Y:S01]  /*10c70*/  UIADD3 UR4, UP0, UR37, 0x1f8, URZ ;  /* 0x000001f825047890 */ /* 0x000fe2000ff1e03f */
[----:B------:R-:W-:Y:S01]  /*10c80*/  IMAD.U32 R7, RZ, RZ, UR43 ;  /* 0x0000002bff077e24 */ /* 0x000fe2000f8e00ff */
[----:B------:R-:W-:Y:S01]  /*10c90*/  STL.64 [R1+0x1e0], R28 ;  /* 0x0001e01c01007387 */ /* 0x000fe20000100a00 */
[----:B------:R-:W-:Y:S01]  /*10ca0*/  IMAD.MOV.U32 R4, RZ, RZ, R52 ;  /* 0x000000ffff047224 */ /* 0x000fe200078e0034 */
[----:B------:R-:W-:Y:S01]  /*10cb0*/  UIADD3.X UR5, URZ, UR36, URZ, UP0, !UPT ;  /* 0x000000243f057290 */ /* 0x000fe200087fe43f */
[----:B------:R-:W-:Y:S01]  /*10cc0*/  IMAD.MOV.U32 R5, RZ, RZ, R55 ;  /* 0x000000ffff057224 */ /* 0x000fe200078e0037 */
[----:B------:R-:W-:Y:S01]  /*10cd0*/  BSSY B0, `(.L_x_3697) ;  /* 0x0000034000007945 */ /* 0x000fe20003800000 */
[----:B------:R-:W-:Y:S02]  /*10ce0*/  IMAD.MOV.U32 R8, RZ, RZ, R59 ;  /* 0x000000ffff087224 */ /* 0x000fe400078e003b */
[----:B------:R-:W-:Y:S01]  /*10cf0*/  IMAD.MOV.U32 R9, RZ, RZ, R54 ;  /* 0x000000ffff097224 */ /* 0x000fe200078e0036 */
[----:B------:R0:W-:Y:S01]  /*10d00*/  STL.128 [R1+0x170], R4 ;  /* 0x0001700401007387 */ /* 0x0001e20000100c00 */
[----:B------:R-:W-:-:S02]  /*10d10*/  IMAD.MOV.U32 R10, RZ, RZ, R39 ;  /* 0x000000ffff0a7224 */ /* 0x000fc400078e0027 */
[----:B------:R-:W-:Y:S02]  /*10d20*/  IMAD.MOV.U32 R11, RZ, RZ, R60 ;  /* 0x000000ffff0b7224 */ /* 0x000fe400078e003c */
[----:B------:R-:W-:Y:S02]  /*10d30*/  IMAD.U32 R0, RZ, RZ, UR41 ;  /* 0x00000029ff007e24 */ /* 0x000fe4000f8e00ff */
[----:B------:R-:W-:Y:S01]  /*10d40*/  IMAD.U32 R2, RZ, RZ, UR39 ;  /* 0x00000027ff027e24 */ /* 0x000fe2000f8e00ff */
[----:B------:R1:W-:Y:S01]  /*10d50*/  STL.128 [R1+0x150], R8 ;  /* 0x0001500801007387 */ /* 0x0003e20000100c00 */
[----:B------:R-:W-:-:S05]  /*10d60*/  IMAD.U32 R3, RZ, RZ, UR47 ;  /* 0x0000002fff037e24 */ /* 0x000fca000f8e00ff */
[----:B------:R-:W-:Y:S01]  /*10d70*/  STL.64 [R1+0x148], R2 ;  /* 0x0001480201007387 */ /* 0x000fe20000100a00 */
[----:B0-----:R-:W-:Y:S02]  /*10d80*/  IMAD.MOV.U32 R4, RZ, RZ, R38 ;  /* 0x000000ffff047224 */ /* 0x001fe400078e0026 */
[----:B------:R-:W-:Y:S02]  /*10d90*/  IMAD.MOV.U32 R5, RZ, RZ, R63 ;  /* 0x000000ffff057224 */ /* 0x000fe400078e003f */
[----:B------:R-:W-:Y:S02]  /*10da0*/  IMAD.MOV.U32 R6, RZ, RZ, R37 ;  /* 0x000000ffff067224 */ /* 0x000fe400078e0025 */
[----:B------:R-:W-:Y:S02]  /*10db0*/  IMAD.MOV.U32 R7, RZ, RZ, R36 ;  /* 0x000000ffff077224 */ /* 0x000fe400078e0024 */
[----:B-1----:R-:W-:Y:S02]  /*10dc0*/  IMAD.MOV.U32 R8, RZ, RZ, R50 ;  /* 0x000000ffff087224 */ /* 0x002fe400078e0032 */
[----:B------:R-:W-:Y:S01]  /*10dd0*/  IMAD.MOV.U32 R9, RZ, RZ, R53 ;  /* 0x000000ffff097224 */ /* 0x000fe200078e0035 */
[----:B------:R0:W-:Y:S01]  /*10de0*/  STL.128 [R1+0x1b0], R4 ;  /* 0x0001b00401007387 */ /* 0x0001e20000100c00 */
[----:B------:R-:W-:-:S02]  /*10df0*/  IMAD.MOV.U32 R10, RZ, RZ, R51 ;  /* 0x000000ffff0a7224 */ /* 0x000fc400078e0033 */
[----:B------:R-:W-:-:S05]  /*10e00*/  IMAD.MOV.U32 R11, RZ, RZ, R48 ;  /* 0x000000ffff0b7224 */ /* 0x000fca00078e0030 */
[----:B------:R1:W-:Y:S01]  /*10e10*/  STL.128 [R1+0x190], R8 ;  /* 0x0001900801007387 */ /* 0x0003e20000100c00 */
[----:B0-----:R-:W-:Y:S02]  /*10e20*/  IMAD.MOV.U32 R4, RZ, RZ, R35 ;  /* 0x000000ffff047224 */ /* 0x001fe400078e0023 */
[----:B------:R-:W-:Y:S02]  /*10e30*/  IMAD.MOV.U32 R5, RZ, RZ, R58 ;  /* 0x000000ffff057224 */ /* 0x000fe400078e003a */
[----:B------:R-:W-:Y:S02]  /*10e40*/  IMAD.MOV.U32 R6, RZ, RZ, R34 ;  /* 0x000000ffff067224 */ /* 0x000fe400078e0022 */
[----:B------:R-:W-:Y:S02]  /*10e50*/  IMAD.MOV.U32 R7, RZ, RZ, R61 ;  /* 0x000000ffff077224 */ /* 0x000fe400078e003d */
[----:B-1----:R-:W-:Y:S01]  /*10e60*/  IMAD.U32 R9, RZ, RZ, UR48 ;  /* 0x00000030ff097e24 */ /* 0x002fe2000f8e00ff */
[----:B------:R-:W-:Y:S01]  /*10e70*/  MOV R10, 0x11010 ;  /* 0x00011010000a7802 */ /* 0x000fe20000000f00 */
[----:B------:R-:W-:Y:S01]  /*10e80*/  IMAD.U32 R8, RZ, RZ, UR4 ;  /* 0x00000004ff087e24 */ /* 0x000fe2000f8e00ff */
[----:B------:R0:W-:Y:S02]  /*10e90*/  STL.128 [R1+0x1c0], R4 ;  /* 0x0001c00401007387 */ /* 0x0001e40000100c00 */
[----:B0-----:R-:W-:-:S02]  /*10ea0*/  IMAD.MOV.U32 R4, RZ, RZ, R19 ;  /* 0x000000ffff047224 */ /* 0x001fc400078e0013 */
[----:B------:R-:W-:Y:S02]  /*10eb0*/  IMAD.MOV.U32 R5, RZ, RZ, R18 ;  /* 0x000000ffff057224 */ /* 0x000fe400078e0012 */
[----:B------:R-:W-:Y:S02]  /*10ec0*/  IMAD.MOV.U32 R6, RZ, RZ, R45 ;  /* 0x000000ffff067224 */ /* 0x000fe400078e002d */
[----:B------:R-:W-:Y:S02]  /*10ed0*/  IMAD.MOV.U32 R7, RZ, RZ, R44 ;  /* 0x000000ffff077224 */ /* 0x000fe400078e002c */
[----:B------:R-:W-:Y:S02]  /*10ee0*/  IMAD.MOV.U32 R18, RZ, RZ, R42 ;  /* 0x000000ffff127224 */ /* 0x000fe400078e002a */
[----:B------:R-:W-:Y:S01]  /*10ef0*/  IMAD.MOV.U32 R19, RZ, RZ, R43 ;  /* 0x000000ffff137224 */ /* 0x000fe200078e002b */
[----:B------:R0:W-:Y:S04]  /*10f00*/  STL.128 [R1+0x1d0], R4 ;  /* 0x0001d00401007387 */ /* 0x0001e80000100c00 */
[----:B------:R-:W-:Y:S01]  /*10f10*/  STL.128 [R1+0x160], R16 ;  /* 0x0001601001007387 */ /* 0x000fe20000100c00 */
[----:B0-----:R-:W-:-:S02]  /*10f20*/  IMAD.MOV.U32 R6, RZ, RZ, R31 ;  /* 0x000000ffff067224 */ /* 0x001fc400078e001f */
[----:B------:R-:W-:Y:S02]  /*10f30*/  IMAD.MOV.U32 R7, RZ, RZ, R30 ;  /* 0x000000ffff077224 */ /* 0x000fe400078e001e */
[----:B------:R-:W-:Y:S02]  /*10f40*/  IMAD.MOV.U32 R4, RZ, RZ, R0 ;  /* 0x000000ffff047224 */ /* 0x000fe400078e0000 */
[----:B------:R-:W-:Y:S02]  /*10f50*/  IMAD.MOV.U32 R5, RZ, RZ, R9 ;  /* 0x000000ffff057224 */ /* 0x000fe400078e0009 */
[----:B------:R-:W-:Y:S02]  /*10f60*/  IMAD.U32 R9, RZ, RZ, UR5 ;  /* 0x00000005ff097e24 */ /* 0x000fe4000f8e00ff */
[----:B------:R-:W-:Y:S01]  /*10f70*/  IMAD.U32 R0, RZ, RZ, UR37 ;  /* 0x00000025ff007e24 */ /* 0x000fe2000f8e00ff */
[----:B------:R0:W-:Y:S03]  /*10f80*/  STL.128 [R1+0x180], R4 ;  /* 0x0001800401007387 */ /* 0x0001e60000100c00 */
[----:B------:R-:W-:-:S02]  /*10f90*/  VIADD R0, R0, 0x148 ;  /* 0x0000014800007836 */ /* 0x000fc40000000000 */
[----:B0-----:R-:W-:Y:S02]  /*10fa0*/  IMAD.MOV.U32 R4, RZ, RZ, R41 ;  /* 0x000000ffff047224 */ /* 0x001fe400078e0029 */
[----:B------:R-:W-:Y:S02]  /*10fb0*/  IMAD.MOV.U32 R5, RZ, RZ, R40 ;  /* 0x000000ffff057224 */ /* 0x000fe400078e0028 */
[----:B------:R-:W-:Y:S02]  /*10fc0*/  IMAD.MOV.U32 R6, RZ, RZ, R8 ;  /* 0x000000ffff067224 */ /* 0x000fe400078e0008 */
[----:B------:R-:W-:Y:S02]  /*10fd0*/  IMAD.MOV.U32 R7, RZ, RZ, R9 ;  /* 0x000000ffff077224 */ /* 0x000fe400078e0009 */
[----:B------:R-:W-:-:S03]  /*10fe0*/  VIADD R8, R200, 0xffffffff ;  /* 0xffffffffc8087836 */ /* 0x000fc60000000000 */
[----:B------:R0:W-:Y:S04]  /*10ff0*/  STL.128 [R1+0x1a0], R4 ;  /* 0x0001a00401007387 */ /* 0x0001e80000100c00 */
[----:B0----5:R-:W-:Y:S05]  /*11000*/  CALL.REL.NOINC `($_ZN7cutlass13device_kernelIN5flash11enable_sm90INS1_16FlashAttnFwdSm90INS1_25CollectiveMainloopFwdSm90ILi2EN4cute5tupleIJNS5_1CILi1EEES8_S8_EEENS6_IJNS7_ILi64EEESA_SA_EEELi512ENS_10bfloat16_tEfNS_4arch4Sm90ELb0ELb1ELb1ELb1ELb0ELb1ELb1ELb0ELb0ELb1ELb0ELb0EEENS1_21CollectiveEpilogueFwdINS6_IJSA_NS7_ILi512EEESA_EEES9_SC_SE_Li256ELb1ELb1ELb0ELb0EEENS1_36VarlenDynamicPersistentTileSchedulerILi64ELi64ELi256ELi128ELb0ELb1ELb1ELb1ELb0ELb1EEEEEEEEEvNT_6ParamsE$_ZZN5flash25CollectiveMainloopFwdSm90ILi2EN4cute5tupleIJNS1_1CILi1EEES4_S4_EEENS2_IJNS3_ILi64EEES6_S6_EEELi512EN7cutlass10bfloat16_tEfNS8_4arch4Sm90ELb0ELb1ELb1ELb1ELb0ELb1ELb1ELb0ELb0ELb1ELb0ELb0EE3mmaINS_16FlashAttnFwdSm90ISC_NS_21CollectiveEpilogueFwdINS2_IJS6_NS3_ILi512EEES6_EEES5_S9_SB_Li256ELb1ELb1ELb0ELb0EEENS_36VarlenDynamicPersistentTileSchedulerILi64ELi64ELi256ELi128ELb0ELb1ELb1ELb1ELb0ELb1EEEE13SharedStorageENS1_6TensorINS1_11ArrayEngineIfLm128EEENS1_6LayoutINS2_IJNS2_IJNS3_ILi2EEESR_NS3_ILi32EEEEEES4_S4_EEENS2_IJNS2_IJS4_SR_NS3_ILi4EEEEEENS3_ILi0EEESX_EEEEEEENS_7SoftmaxILi2ELi0EEEEEbRKNSC_6ParamsENS8_25PipelineTmaAsyncNoClusterILi2ENS8_16PipelineTmaAsyncILi2EEEEES19_RNS8_13PipelineStateILj2EEERT0_RT1_iRiRKNS_16SeqlenInfoQKNewKILb1ELb1EEENS2_IJiiiiEEERT_ENKUliT_T0_T1_E_clIZSD_ISM_S10_S12_EbS15_S19_S19_S1C_S1E_S1G_iS1H_S1L_S1M_S1O_EUlRS1P_iE0_NS3_ILb1EEES1W_EEDaiS1P_S1Q_S1R_) ;  /* 0x0000030c00a07944 */ /* 0x021fea0003c00000 */
[----:B------:R-:W-:Y:S05]  /*11010*/  BSYNC B0 ;  /* 0x0000000000007941 */ /* 0x000fea0003800000 */
.L_x_3697:
[----:B------:R-:W2:Y:S01]  /*11020*/  LDL R2, [R1+0x70] ;  /* 0x0000700001027983 */ /* 0x000ea20000100800 */
[----:B------:R-:W0:Y:S08]  /*11030*/  LDC R0, c[0x0][0x448] ;  /* 0x00011200ff007b82 */ /* 0x000e300000000800 */
        /* <DEDUP_REMOVED lines=9> */
[----:B------:R-:W-:Y:S02]  /*110d0*/  IMAD.IADD R197, R197, 0x1, R0 ;  /* 0x00000001c5c57824 */ /* 0x000fe400078e0200 */
[----:B------:R-:W-:Y:S02]  /*110e0*/  VIADD R0, R200, 0xfffffffe ;  /* 0xfffffffec8007836 */ /* 0x000fe40000000000 */
        /* <DEDUP_REMOVED lines=13> */
.L_x_3700:
[----:B------:R-:W-:-:S13]  /*111c0*/  ISETP.NE.AND P0, PT, R7, 0x1, PT ;  /* 0x000000010700780c */ /* 0x000fda0003f05270 */
[----:B------:R-:W0:Y:S02]  /*111d0*/  @P0 LDC.64 R4, c[0x0][0xae0] ;  /* 0x0002b800ff040b82 */ /* 0x000e240000000a00 */
[----:B0-----:R-:W-:-:S05]  /*111e0*/  @P0 IMAD.HI.U32 R4, R3, R4, RZ ;  /* 0x0000000403040227 */ /* 0x001fca00078e00ff */
[----:B------:R-:W-:-:S07]  /*111f0*/  @P0 SHF.R.U32.HI R3, RZ, R5, R4 ;  /* 0x00000005ff030219 */ /* 0x000fce0000011604 */
.L_x_3701:
[----:B------:R-:W-:Y:S05]  /*11200*/  BSYNC B0 ;  /* 0x0000000000007941 */ /* 0x000fea0003800000 */
.L_x_3699:
[----:B------:R-:W-:-:S05]  /*11210*/  IMAD R3, R3, R7, R7 ;  /* 0x0000000703037224 */ /* 0x000fca00078e0207 */
[----:B------:R-:W-:-:S07]  /*11220*/  VIMNMX R6, R6, R3, PT ;  /* 0x0000000306067248 */ /* 0x000fce0003fe0100 */
.L_x_3698:
[----:B------:R-:W-:-:S04]  /*11230*/  SHF.R.S32.HI R3, RZ, 0x1f, R6 ;  /* 0x0000001fff037819 */ /* 0x000fc80000011406 */
[----:B------:R-:W-:-:S04]  /*11240*/  LEA.HI R3, R3, R6, RZ, 0x6 ;  /* 0x0000000603037211 */ /* 0x000fc800078f30ff */
[----:B------:R-:W-:-:S04]  /*11250*/  SHF.R.S32.HI R3, RZ, 0x6, R3 ;  /* 0x00000006ff037819 */ /* 0x000fc80000011403 */
[----:B------:R-:W-:-:S04]  /*11260*/  VIMNMX R12, R164, R3, !PT ;  /* 0x00000003a40c7248 */ /* 0x000fc80007fe0100 */
[----:B------:R-:W-:-:S13]  /*11270*/  ISETP.GE.AND P0, PT, R0, R12, PT ;  /* 0x0000000c0000720c */ /* 0x000fda0003f06270 */
[----:B------:R-:W-:Y:S05]  /*11280*/  @!P0 BRA `(.L_x_3702) ;  /* 0x000000a800588947 */ /* 0x000fea0003800000 */
.L_x_3731:
[----:B0-----:R-:W2:Y:S04]  /*11290*/  LD.E R20, desc[UR44][R16.64+0x1e8] ;  /* 0x0001e82c10147980 */ /* 0x001ea8000c101900 */
[----:B------:R-:W3:Y:S04]  /*112a0*/  LD.E R2, desc[UR44][R16.64+0x1f0] ;  /* 0x0001f02c10027980 */ /* 0x000ee8000c101900 */
[----:B------:R-:W4:Y:S01]  /*112b0*/  LD.E R6, desc[UR44][R16.64+0x1c] ;  /* 0x00001c2c10067980 */ /* 0x000f22000c101900 */
[----:B--2---:R-:W-:-:S05]  /*112c0*/  VIADD R5, R20, 0x1 ;  /* 0x0000000114057836 */ /* 0x004fca0000000000 */
[----:B------:R-:W-:-:S13]  /*112d0*/  ISETP.NE.AND P0, PT, R5, 0x2, PT ;  /* 0x000000020500780c */ /* 0x000fda0003f05270 */
[----:B------:R0:W5:Y:S04]  /*112e0*/  @P0 LD.E R7, desc[UR44][R16.64+0x1ec] ;  /* 0x0001ec2c10070980 */ /* 0x000168000c101900 */
[----:B-1----:R-:W2:Y:S01]  /*112f0*/  @!P0 LD.E R4, desc[UR44][R16.64+0x1ec] ;  /* 0x0001ec2c10048980 */ /* 0x002ea2000c101900 */
        /* <DEDUP_REMOVED lines=13> */
.L_x_3704:
[----:B------:R-:W-:Y:S05]  /*113d0*/  BSYNC B0 ;  /* 0x0000000000007941 */ /* 0x000fea0003800000 */
.L_x_3703:
        /* <DEDUP_REMOVED lines=13> */
.L_x_3706:
[----:B------:R-:W-:Y:S05]  /*114b0*/  BSYNC B0 ;  /* 0x0000000000007941 */ /* 0x000fea0003800000 */
.L_x_3705:
        /* <DEDUP_REMOVED lines=8> */
.L_x_3708:
[----:B------:R-:W-:Y:S05]  /*11540*/  BSYNC B0 ;  /* 0x0000000000007941 */ /* 0x000fea0003800000 */
.L_x_3707:
        /* <DEDUP_REMOVED lines=60> */
.L_x_3711:
[----:B------:R-:W-:Y:S05]  /*11910*/  BSYNC B0 ;  /* 0x0000000000007941 */ /* 0x000fea0003800000 */
.L_x_3710:
        /* <DEDUP_REMOVED lines=13> */
.L_x_3713:
[----:B------:R-:W-:Y:S05]  /*119f0*/  BSYNC B0 ;  /* 0x0000000000007941 */ /* 0x000fea0003800000 */
.L_x_3712:
        /* <DEDUP_REMOVED lines=8> */
.L_x_3715:
[----:B------:R-:W-:Y:S05]  /*11a80*/  BSYNC B0 ;  /* 0x0000000000007941 */ /* 0x000fea0003800000 */
.L_x_3714:
        /* <DEDUP_REMOVED lines=505> */
[----:B------:R-:W-:-:S04]  /*13a20*/  IMAD.U32 R30, R31, 0x10, R30 ;  /* 0x000000101f1e7824 */ /* 0x000fc800078e001e */
[----:B------:R-:W-:-:S04]  /*13a30*/  IMAD.IADD R27, R58, 0x1, -R27 ;  /* 0x000000013a1b7824 */ /* 0x000fc800078e0a1b */
[----:B------:R-:W-:-:S04]  /*13a40*/  IMAD R32, R27, 0x8, R30 ;  /* 0x000000081b207824 */ /* 0x000fc800078e021e */
[----:B------:R-:W-:-:S04]  /*13a50*/  @P1 IMAD.HI.U32 R2, R32, R3, RZ ;  /* 0x0000000320021227 */ /* 0x000fc800078e00ff */
[----:B------:R-:W-:Y:S01]  /*13a60*/  FMUL.FTZ R38, R38, R21 ;  /* 0x0000001526267220 */ /* 0x000fe20000410000 */
[----:B------:R-:W-:-:S03]  /*13a70*/  @P1 SHF.R.U32.HI R32, RZ, R19, R2 ;  /* 0x00000013ff201219 */ /* 0x000fc60000011602 */
[----:B------:R0:W3:Y:S01]  /*13a80*/  MUFU.TANH R64, R38 ;  /* 0x0000002600407308 */ /* 0x0000e20000002400 */
[----:B------:R-:W-:Y:S01]  /*13a90*/  LOP3.LUT R26, R26, 0x7ffffffc, RZ, 0xc0, !PT ;  /* 0x7ffffffc1a1a7812 */ /* 0x000fe200078ec0ff */
[----:B------:R-:W-:Y:S01]  /*13aa0*/  FMUL.FTZ R36, R36, R21 ;  /* 0x0000001524247220 */ /* 0x000fe20000410000 */
[----:B------:R-:W4:Y:S01]  /*13ab0*/  SHFL.IDX PT, R24, R32, RZ, 0x1c1f ;  /* 0x001c1fff20187589 */ /* 0x000f2200000e0000 */
[----:B0-----:R-:W-:-:S04]  /*13ac0*/  IMAD.SHL.U32 R38, R0, 0x40, RZ ;  /* 0x0000004000267824 */ /* 0x001fc800078e00ff */
[----:B------:R0:W1:Y:S01]  /*13ad0*/  MUFU.TANH R63, R36 ;  /* 0x00000024003f7308 */ /* 0x0000620000002400 */
[----:B------:R-:W-:Y:S02]  /*13ae0*/  IMAD.IADD R2, R29, 0x1, -R26 ;  /* 0x000000011d027824 */ /* 0x000fe400078e0a1a */
[-C--:B------:R-:W-:Y:S01]  /*13af0*/  FMUL.FTZ R25, R25, R21.reuse ;  /* 0x0000001519197220 */ /* 0x080fe20000410000 */
[----:B------:R-:W-:Y:S01]  /*13b00*/  IADD3 R3, -R38, 0x1, RZ ;  /* 0x0000000126037810 */ /* 0x000fe20007ffe1ff */
        /* <DEDUP_REMOVED lines=23> */
[----:B------:R-:W0:Y:S04]  /*13c80*/  MUFU.TANH R15, R15 ;  /* 0x0000000f000f7308 */ /* 0x000e280000002400 */
        /* <DEDUP_REMOVED lines=30> */
[----:B------:R2:W0:Y:S01]  /*13e70*/  MUFU.TANH R65, R39 ;  /* 0x0000002700417308 */ /* 0x0004220000002400 */
[----:B----4-:R-:W-:Y:S02]  /*13e80*/  IMAD.IADD R3, R55, 0x1, R24 ;  /* 0x0000000137037824 */ /* 0x010fe400078e0218 */
[----:B--2---:R-:W-:-:S04]  /*13e90*/  IMAD.IADD R39, R18, 0x1, R7 ;  /* 0x0000000112277824 */ /* 0x004fc800078e0207 */
[----:B------:R-:W-:Y:S01]  /*13ea0*/  IMAD.IADD R6, R39, 0x1, R24 ;  /* 0x0000000127067824 */ /* 0x000fe200078e0218 */
[----:B-1-3--:R-:W-:Y:S06]  /*13eb0*/  @!P2 BRA `(.L_x_3718) ;  /* 0x000000000048a947 */ /* 0x00afec0003800000 */
        /* <DEDUP_REMOVED lines=10> */
.L_x_3720:
[----:B------:R-:W-:-:S13]  /*13f60*/  ISETP.NE.AND P1, PT, R9, 0x1, PT ;  /* 0x000000010900780c */ /* 0x000fda0003f25270 */
[----:B------:R-:W-:-:S05]  /*13f70*/  @P1 IMAD.HI.U32 R8, R7, R10, RZ ;  /* 0x0000000a07081227 */ /* 0x000fca00078e00ff */
[----:B------:R-:W-:-:S07]  /*13f80*/  @P1 SHF.R.U32.HI R7, RZ, R11, R8 ;  /* 0x0000000bff071219 */ /* 0x000fce0000011608 */
.L_x_3721:
[----:B------:R-:W-:Y:S05]  /*13f90*/  BSYNC B1 ;  /* 0x0000000000017941 */ /* 0x000fea0003800000 */
.L_x_3719:
[----:B------:R-:W-:-:S04]  /*13fa0*/  IMAD R7, R7, R9, -R38 ;  /* 0x0000000907077224 */ /* 0x000fc800078e0a26 */
[----:B------:R-:W-:-:S05]  /*13fb0*/  IMAD R8, R2, -0x2, R7 ;  /* 0xfffffffe02087824 */ /* 0x000fca00078e0207 */
[----:B------:R-:W-:Y:S02]  /*13fc0*/  VIMNMX R3, R3, R8, !PT ;  /* 0x0000000803037248 */ /* 0x000fe40007fe0100 */
[----:B------:R-:W-:-:S07]  /*13fd0*/  VIADDMNMX R6, R8, R9, R6, PT ;  /* 0x0000000908067246 */ /* 0x000fce0003800106 */
.L_x_3718:
[----:B------:R-:W-:Y:S05]  /*13fe0*/  BSYNC B0 ;  /* 0x0000000000007941 */ /* 0x000fea0003800000 */
.L_x_3717:
[C---:B------:R-:W-:Y:S01]  /*13ff0*/  ISETP.GE.AND P1, PT, R58.reuse, 0x9, PT ;  /* 0x000000093a00780c */ /* 0x040fe20003f26270 */
[----:B------:R-:W1:Y:S01]  /*14000*/  SHFL.IDX PT, R32, R32, 0x1, 0x1c1f ;  /* 0x003c1f0020207f89 */ /* 0x000e6200000e0000 */
[----:B------:R-:W-:Y:S01]  /*14010*/  ISETP.GE.AND P2, PT, R58, 0x2, PT ;  /* 0x000000023a00780c */ /* 0x000fe20003f46270 */
[----:B------:R-:W-:Y:S01]  /*14020*/  BSSY B0, `(.L_x_3722) ;  /* 0x0000060000007945 */ /* 0x000fe20003800000 */
[----:B------:R-:W-:Y:S02]  /*14030*/  P2R R67, PR, RZ, 0x2 ;  /* 0x00000002ff437803 */ /* 0x000fe40000000000 */
[----:B------:R-:W-:Y:S02]  /*14040*/  ISETP.GT.AND P1, PT, R3, 0x8, !P1 ;  /* 0x000000080300780c */ /* 0x000fe40004f24270 */
[----:B------:R-:W-:Y:S02]  /*14050*/  P2R R66, PR, RZ, 0x4 ;  /* 0x00000004ff427803 */ /* 0x000fe40000000000 */
[----:B------:R-:W-:-:S02]  /*14060*/  ISETP.LT.OR P1, PT, R6, 0x9, P1 ;  /* 0x000000090600780c */ /* 0x000fc40000f21670 */
[C---:B------:R-:W-:Y:S02]  /*14070*/  ISETP.GT.AND P2, PT, R3.reuse, 0x1, !P2 ;  /* 0x000000010300780c */ /* 0x040fe40005744270 */
[----:B------:R-:W-:Y:S02]  /*14080*/  ISETP.GE.AND P3, PT, R58, 0xa, PT ;  /* 0x0000000a3a00780c */ /* 0x000fe40003f66270 */
[----:B0-----:R-:W-:Y:S02]  /*14090*/  FSEL R33, R28, -INF , !P1 ;  /* 0xff8000001c217808 */ /* 0x001fe40004800000 */
[----:B------:R-:W-:Y:S02]  /*140a0*/  ISETP.LT.OR P2, PT, R6, 0x2, P2 ;  /* 0x000000020600780c */ /* 0x000fe40001741670 */
[----:B------:R-:W-:Y:S02]  /*140b0*/  ISETP.GT.AND P1, PT, R3, 0x9, !P3 ;  /* 0x000000090300780c */ /* 0x000fe40005f24270 */
[----:B------:R-:W-:-:S02]  /*140c0*/  FSEL R35, R25, -INF , !P2 ;  /* 0xff80000019237808 */ /* 0x000fc40005000000 */
[----:B------:R-:W-:Y:S01]  /*140d0*/  ISETP.LT.OR P1, PT, R6, 0xa, P1 ;  /* 0x0000000a0600780c */ /* 0x000fe20000f21670 */
[----:B-1----:R-:W-:Y:S01]  /*140e0*/  IMAD.IADD R8, R55, 0x1, R32 ;  /* 0x0000000137087824 */ /* 0x002fe200078e0220 */
        /* <DEDUP_REMOVED lines=75> */
.L_x_3725:
[----:B------:R-:W-:-:S13]  /*145a0*/  ISETP.NE.AND P6, PT, R9, 0x1, PT ;  /* 0x000000010900780c */ /* 0x000fda0003fc5270 */
[----:B------:R-:W-:-:S05]  /*145b0*/  @P6 IMAD.HI.U32 R10, R4, R10, RZ ;  /* 0x0000000a040a6227 */ /* 0x000fca00078e00ff */
[----:B------:R-:W-:-:S07]  /*145c0*/  @P6 SHF.R.U32.HI R4, RZ, R11, R10 ;  /* 0x0000000bff046219 */ /* 0x000fce000001160a */
.L_x_3726:
[----:B------:R-:W-:Y:S05]  /*145d0*/  BSYNC B1 ;  /* 0x0000000000017941 */ /* 0x000fea0003800000 */
.L_x_3724:
[----:B------:R-:W-:-:S04]  /*145e0*/  IMAD R3, R4, R9, -R38 ;  /* 0x0000000904037224 */ /* 0x000fc800078e0a26 */
[----:B------:R-:W-:-:S05]  /*145f0*/  IMAD R3, R2, -0x2, R3 ;  /* 0xfffffffe02037824 */ /* 0x000fca00078e0203 */
[----:B------:R-:W-:Y:S02]  /*14600*/  VIADDMNMX R6, R3, R9, R6, PT ;  /* 0x0000000903067246 */ /* 0x000fe40003800106 */
[----:B------:R-:W-:-:S07]  /*14610*/  VIMNMX R8, R8, R3, !PT ;  /* 0x0000000308087248 */ /* 0x000fce0007fe0100 */
.L_x_3723:
[----:B------:R-:W-:Y:S05]  /*14620*/  BSYNC B0 ;  /* 0x0000000000007941 */ /* 0x000fea0003800000 */
.L_x_3722:
        /* <DEDUP_REMOVED lines=42> */
[----:B------:R-:W-:Y:S02]  /*148d0*/  ISETP.GT.AND P1, PT, R8, 0x29, !P1 ;  /* 0x000000290800780c */ /* 0x000fe40004f24270 */
[----:B------:R-:W-:Y:S02]  /*148e0*/  ISETP.LT.OR P5, PT, R6, 0x29, P5 ;  /* 0x000000290600780c */ /* 0x000fe40002fa1670 */
[----:B------:R-:W-:Y:S02]  /*148f0*/  ISETP.GT.AND P2, PT, R8, 0x30, !P2 ;  /* 0x000000300800780c */ /* 0x000fe40005744270 */
[----:B------:R-:W-:-:S02]  /*14900*/  FSEL R9, R46, -INF , !P5 ;  /* 0xff8000002e097808 */ /* 0x000fc40006800000 */
[----:B------:R-:W-:Y:S02]  /*14910*/  ISETP.LT.OR P1, PT, R6, 0x2a, P1 ;  /* 0x0000002a0600780c */ /* 0x000fe40000f21670 */
[----:B------:R-:W-:Y:S02]  /*14920*/  ISETP.GT.AND P3, PT, R8, 0x31, !P3 ;  /* 0x000000310800780c */ /* 0x000fe40005f64270 */
[----:B------:R-:W-:Y:S02]  /*14930*/  ISETP.LT.OR P2, PT, R6, 0x31, P2 ;  /* 0x000000310600780c */ /* 0x000fe40001741670 */
[----:B------:R-:W-:Y:S02]  /*14940*/  FSEL R52, R36, -INF , !P1 ;  /* 0xff80000024347808 */ /* 0x000fe40004800000 */
[----:B------:R-:W-:Y:S02]  /*14950*/  ISETP.NE.AND P6, PT, R41, RZ, PT ;  /* 0x000000ff2900720c */ /* 0x000fe40003fc5270 */
[----:B------:R-:W-:-:S02]  /*14960*/  ISETP.GT.AND P4, PT, R8, 0x38, !P4 ;  /* 0x000000380800780c */ /* 0x000fc40006784270 */
[----:B------:R-:W-:Y:S02]  /*14970*/  ISETP.LT.OR P3, PT, R6, 0x32, P3 ;  /* 0x000000320600780c */ /* 0x000fe40001f61670 */
[----:B------:R-:W-:Y:S02]  /*14980*/  FSEL R50, R50, -INF , !P2 ;  /* 0xff80000032327808 */ /* 0x000fe40005000000 */
[----:B------:R-:W-:Y:S02]  /*14990*/  ISETP.GT.AND P1, PT, R8, 0x39, !P6 ;  /* 0x000000390800780c */ /* 0x000fe40007724270 */
[C---:B------:R-:W-:Y:S02]  /*149a0*/  ISETP.LT.OR P4, PT, R6.reuse, 0x39, P4 ;  /* 0x000000390600780c */ /* 0x040fe40002781670 */
[----:B------:R-:W-:Y:S01]  /*149b0*/  FSEL R56, R51, -INF , !P3 ;  /* 0xff80000033387808 */ /* 0x000fe20005800000 */
[----:B------:R-:W-:Y:S01]  /*149c0*/  UIADD3 UR4, UP0, UR37, 0x200, URZ ;  /* 0x0000020025047890 */ /* 0x000fe2000ff1e03f */
[----:B------:R-:W-:-:S02]  /*149d0*/  ISETP.LT.OR P1, PT, R6, 0x3a, P1 ;  /* 0x0000003a0600780c */ /* 0x000fc40000f21670 */
[----:B------:R-:W-:Y:S01]  /*149e0*/  FSEL R54, R54, -INF , !P4 ;  /* 0xff80000036367808 */ /* 0x000fe20006000000 */
[----:B------:R-:W-:Y:S02]  /*149f0*/  ULOP3.LUT UR4, UR4, 0x4, URZ, 0xfc, !UPT ;  /* 0x0000000404047892 */ /* 0x000fe4000f8efc3f */
[----:B------:R-:W-:Y:S01]  /*14a00*/  UIADD3.X UR5, URZ, UR36, URZ, UP0, !UPT ;  /* 0x000000243f057290 */ /* 0x000fe200087fe43f */
        /* <DEDUP_REMOVED lines=34> */
[----:B------:R-:W-:Y:S01]  /*14c30*/  FMNMX.FTZ R41, R54, R4, !PT ;  /* 0x0000000436297209 */ /* 0x000fe20007810000 */
[----:B------:R-:W-:Y:S02]  /*14c40*/  IMAD.U32 R4, RZ, RZ, UR4 ;  /* 0x00000004ff047e24 */ /* 0x000fe4000f8e00ff */
[----:B------:R-:W-:Y:S01]  /*14c50*/  IMAD.U32 R5, RZ, RZ, UR5 ;  /* 0x00000005ff057e24 */ /* 0x000fe2000f8e00ff */
        /* <DEDUP_REMOVED lines=43> */
.L_x_3728:
[----:B------:R-:W-:Y:S05]  /*14f10*/  BSYNC B0 ;  /* 0x0000000000007941 */ /* 0x000fea0003800000 */
.L_x_3727:
        /* <DEDUP_REMOVED lines=36> */
[----:B------:R-:W-:Y:S01]  /*15160*/  MUFU.EX2 R33, R33 ;  /* 0x0000002100217308 */ /* 0x000fe20000000800 */
[----:B-----5:R-:W-:-:S02]  /*15170*/  FADD.FTZ R2, R168, R47 ;  /* 0x0000002fa8027221 */ /* 0x020fc40000010000 */
        /* <DEDUP_REMOVED lines=8> */
[----:B--2---:R-:W-:Y:S01]  /*15200*/  FADD.FTZ R20, R35, R2 ;  /* 0x0000000223147221 */ /* 0x004fe20000010000 */
[-CC-:B------:R-:W-:Y:S01]  /*15210*/  FFMA.FTZ R13, R13, R46.reuse, -R3.reuse ;  /* 0x0000002e0d0d7223 */ /* 0x180fe20000010803 */
[-CC-:B------:R-:W-:Y:S01]  /*15220*/  FFMA.FTZ R11, R11, R46.reuse, -R3.reuse ;  /* 0x0000002e0b0b7223 */ /* 0x180fe20000010803 */
[-CC-:B------:R-:W-:Y:S01]  /*15230*/  FFMA.FTZ R10, R10, R46.reuse, -R3.reuse ;  /* 0x0000002e0a0a7223 */ /* 0x180fe20000010803 */
[-CC-:B------:R-:W-:Y:S01]  /*15240*/  FFMA.FTZ R9, R9, R46.reuse, -R3.reuse ;  /* 0x0000002e09097223 */ /* 0x180fe20000010803 */
[----:B------:R-:W1:Y:S01]  /*15250*/  MUFU.EX2 R40, R40 ;  /* 0x0000002800287308 */ /* 0x000e620000000800 */
[----:B------:R-:W-:-:S07]  /*15260*/  FFMA.FTZ R2, R52, R46, -R3 ;  /* 0x0000002e34027223 */ /* 0x000fce0000010803 */
[----:B------:R-:W2:Y:S08]  /*15270*/  MUFU.EX2 R39, R39 ;  /* 0x0000002700277308 */ /* 0x000eb00000000800 */
[----:B------:R-:W3:Y:S01]  /*15280*/  MUFU.EX2 R38, R38 ;  /* 0x0000002600267308 */ /* 0x000ee20000000800 */
[----:B-1----:R-:W-:-:S07]  /*15290*/  FADD.FTZ R4, R40, R49 ;  /* 0x0000003128047221 */ /* 0x002fce0000010000 */
[----:B------:R-:W1:Y:S01]  /*152a0*/  MUFU.EX2 R37, R37 ;  /* 0x0000002500257308 */ /* 0x000e620000000800 */
[----:B--2---:R-:W-:-:S07]  /*152b0*/  FADD.FTZ R5, R39, R4 ;  /* 0x0000000427057221 */ /* 0x004fce0000010000 */
[----:B------:R-:W-:Y:S01]  /*152c0*/  MUFU.EX2 R30, R30 ;  /* 0x0000001e001e7308 */ /* 0x000fe20000000800 */
[----:B---3--:R-:W-:-:S07]  /*152d0*/  FADD.FTZ R4, R38, R5 ;  /* 0x0000000526047221 */ /* 0x008fce0000010000 */
[----:B------:R-:W2:Y:S01]  /*152e0*/  MUFU.EX2 R34, R34 ;  /* 0x0000002200227308 */ /* 0x000ea20000000800 */
[----:B-1----:R-:W-:Y:S01]  /*152f0*/  FADD.FTZ R5, R37, R4 ;  /* 0x0000000425057221 */ /* 0x002fe20000010000 */
[----:B------:R-:W-:-:S06]  /*15300*/  FFMA.FTZ R4, R50, R46, -R3 ;  /* 0x0000002e32047223 */ /* 0x000fcc0000010803 */
[----:B------:R-:W-:Y:S08]  /*15310*/  MUFU.EX2 R29, R29 ;  /* 0x0000001d001d7308 */ /* 0x000ff00000000800 */
[----:B------:R-:W1:Y:S01]  /*15320*/  MUFU.EX2 R173, R32 ;  /* 0x0000002000ad7308 */ /* 0x000e620000000800 */
[----:B--2---:R-:W-:Y:S01]  /*15330*/  FADD.FTZ R42, R34, R5 ;  /* 0x00000005222a7221 */ /* 0x004fe20000010000 */
[----:B------:R-:W-:-:S06]  /*15340*/  FFMA.FTZ R5, R56, R46, -R3 ;  /* 0x0000002e38057223 */ /* 0x000fcc0000010803 */
[----:B------:R-:W2:Y:S08]  /*15350*/  MUFU.EX2 R28, R28 ;  /* 0x0000001c001c7308 */ /* 0x000eb00000000800 */
[----:B------:R3:W-:Y:S01]  /*15360*/  MUFU.EX2 R182, R15 ;  /* 0x0000000f00b67308 */ /* 0x0007e20000000800 */
[----:B-1----:R-:W-:-:S07]  /*15370*/  FADD.FTZ R31, R173, R42 ;  /* 0x0000002aad1f7221 */ /* 0x002fce0000010000 */
[----:B------:R-:W-:Y:S01]  /*15380*/  MUFU.EX2 R14, R14 ;  /* 0x0000000e000e7308 */ /* 0x000fe20000000800 */
[----:B---3--:R-:W-:-:S04]  /*15390*/  FADD.FTZ R15, R33, R20 ;  /* 0x00000014210f7221 */ /* 0x008fc80000010000 */
[----:B------:R-:W-:-:S03]  /*153a0*/  FADD.FTZ R15, R170, R15 ;  /* 0x0000000faa0f7221 */ /* 0x000fc60000010000 */
[----:B------:R-:W1:Y:S01]  /*153b0*/  MUFU.EX2 R27, R27 ;  /* 0x0000001b001b7308 */ /* 0x000e620000000800 */
[----:B------:R-:W-:-:S04]  /*153c0*/  FADD.FTZ R32, R30, R15 ;  /* 0x0000000f1e207221 */ /* 0x000fc80000010000 */
[----:B------:R-:W-:-:S03]  /*153d0*/  FADD.FTZ R15, R29, R32 ;  /* 0x000000201d0f7221 */ /* 0x000fc60000010000 */
[----:B------:R-:W-:Y:S01]  /*153e0*/  MUFU.EX2 R13, R13 ;  /* 0x0000000d000d7308 */ /* 0x000fe20000000800 */
[----:B--2---:R-:W-:-:S07]  /*153f0*/  FADD.FTZ R42, R28, R15 ;  /* 0x0000000f1c2a7221 */ /* 0x004fce0000010000 */
[----:B------:R-:W0:Y:S01]  /*15400*/  MUFU.EX2 R26, R26 ;  /* 0x0000001a001a7308 */ /* 0x000e220000000800 */
[----:B-1----:R-:W-:-:S07]  /*15410*/  FADD.FTZ R15, R27, R42 ;  /* 0x0000002a1b0f7221 */ /* 0x002fce0000010000 */
[----:B------:R-:W-:Y:S08]  /*15420*/  MUFU.EX2 R11, R11 ;  /* 0x0000000b000b7308 */ /* 0x000ff00000000800 */
[----:B------:R-:W1:Y:S01]  /*15430*/  MUFU.EX2 R25, R25 ;  /* 0x0000001900197308 */ /* 0x000e620000000800 */
[----:B0-----:R-:W-:-:S07]  /*15440*/  FADD.FTZ R44, R26, R15 ;  /* 0x0000000f1a2c7221 */ /* 0x001fce0000010000 */
[----:B------:R-:W-:Y:S08]  /*15450*/  MUFU.EX2 R10, R10 ;  /* 0x0000000a000a7308 */ /* 0x000ff00000000800 */
[----:B------:R-:W0:Y:S08]  /*15460*/  MUFU.EX2 R24, R24 ;  /* 0x0000001800187308 */ /* 0x000e300000000800 */
[----:B------:R-:W-:Y:S08]  /*15470*/  MUFU.EX2 R9, R9 ;  /* 0x0000000900097308 */ /* 0x000ff00000000800 */
[----:B------:R2:W-:Y:S08]  /*15480*/  MUFU.EX2 R20, R2 ;  /* 0x0000000200147308 */ /* 0x0005f00000000800 */
[----:B------:R-:W3:Y:S01]  /*15490*/  MUFU.EX2 R21, R21 ;  /* 0x0000001500157308 */ /* 0x000ee20000000800 */
[----:B--2---:R-:W-:Y:S01]  /*154a0*/  FADD.FTZ R2, R14, R31 ;  /* 0x0000001f0e027221 */ /* 0x004fe20000010000 */
[----:B-1----:R-:W-:-:S03]  /*154b0*/  FADD.FTZ R31, R25, R44 ;  /* 0x0000002c191f7221 */ /* 0x002fc60000010000 */
[----:B------:R-:W-:Y:S01]  /*154c0*/  FADD.FTZ R42, R13, R2 ;  /* 0x000000020d2a7221 */ /* 0x000fe20000010000 */
[-CC-:B------:R-:W-:Y:S01]  /*154d0*/  FFMA.FTZ R2, R54, R46.reuse, -R3.reuse ;  /* 0x0000002e36027223 */ /* 0x180fe20000010803 */
[----:B------:R-:W-:Y:S01]  /*154e0*/  FFMA.FTZ R3, R36, R46, -R3 ;  /* 0x0000002e24037223 */ /* 0x000fe20000010803 */
[----:B------:R-:W1:Y:S01]  /*154f0*/  MUFU.EX2 R19, R19 ;  /* 0x0000001300137308 */ /* 0x000e620000000800 */
[----:B------:R-:W-:Y:S01]  /*15500*/  FADD.FTZ R15, R11, R42 ;  /* 0x0000002a0b0f7221 */ /* 0x000fe20000010000 */
[----:B0-----:R-:W-:-:S06]  /*15510*/  FADD.FTZ R42, R24, R31 ;  /* 0x0000001f182a7221 */ /* 0x001fcc0000010000 */
[----:B------:R0:W2:Y:S01]  /*15520*/  MUFU.EX2 R181, R4 ;  /* 0x0000000400b57308 */ /* 0x0000a20000000800 */
[----:B---3--:R-:W-:-:S07]  /*15530*/  FADD.FTZ R42, R21, R42 ;  /* 0x0000002a152a7221 */ /* 0x008fce0000010000 */
[----:B------:R-:W-:Y:S01]  /*15540*/  MUFU.EX2 R18, R18 ;  /* 0x0000001200127308 */ /* 0x000fe20000000800 */
[----:B0-----:R-:W-:-:S07]  /*15550*/  FADD.FTZ R4, R10, R15 ;  /* 0x0000000f0a047221 */ /* 0x001fce0000010000 */
[----:B------:R0:W3:Y:S08]  /*15560*/  MUFU.EX2 R32, R5 ;  /* 0x0000000500207308 */ /* 0x0000f00000000800 */
[----:B------:R-:W4:Y:S01]  /*15570*/  MUFU.EX2 R7, R7 ;  /* 0x0000000700077308 */ /* 0x000f220000000800 */
[----:B0-----:R-:W-:-:S04]  /*15580*/  FADD.FTZ R5, R9, R4 ;  /* 0x0000000409057221 */ /* 0x001fc80000010000 */
[----:B------:R-:W-:Y:S01]  /*15590*/  FADD.FTZ R4, R20, R5 ;  /* 0x0000000514047221 */ /* 0x000fe20000010000 */
[----:B-1----:R-:W-:Y:S02]  /*155a0*/  FADD.FTZ R5, R19, R42 ;  /* 0x0000002a13057221 */ /* 0x002fe40000010000 */
[----:B------:R0:W1:Y:S01]  /*155b0*/  MUFU.EX2 R183, R2 ;  /* 0x0000000200b77308 */ /* 0x0000620000000800 */
[----:B--2---:R-:W-:-:S04]  /*155c0*/  FADD.FTZ R15, R181, R4 ;  /* 0x00000004b50f7221 */ /* 0x004fc80000010000 */
[----:B---3--:R-:W-:-:S03]  /*155d0*/  FADD.FTZ R4, R32, R15 ;  /* 0x0000000f20047221 */ /* 0x008fc60000010000 */
[----:B------:R-:W2:Y:S01]  /*155e0*/  MUFU.EX2 R36, R3 ;  /* 0x0000000300247308 */ /* 0x000ea20000000800 */
[----:B0-----:R-:W-:-:S04]  /*155f0*/  FADD.FTZ R2, R18, R5 ;  /* 0x0000000512027221 */ /* 0x001fc80000010000 */
[----:B----4-:R-:W-:Y:S01]  /*15600*/  FADD.FTZ R5, R7, R2 ;  /* 0x0000000207057221 */ /* 0x010fe20000010000 */
[----:B-1----:R-:W-:-:S03]  /*15610*/  FADD.FTZ R15, R183, R4 ;  /* 0x00000004b70f7221 */ /* 0x002fc60000010000 */
[----:B------:R-:W-:-:S05]  /*15620*/  FADD.FTZ R31, R182, R5 ;  /* 0x00000005b61f7221 */ /* 0x000fca0000010000 */
        /* <DEDUP_REMOVED lines=32> */
[----:B------:R-:W-:-:S04]  /*15830*/  UIADD3 UR4, UP0, UR37, 0x230, URZ ;  /* 0x0000023025047890 */ /* 0x000fc8000ff1e03f */
[----:B------:R-:W-:Y:S02]  /*15840*/  ULOP3.LUT UR5, UR4, 0x4, URZ, 0xfc, !UPT ;  /* 0x0000000404057892 */ /* 0x000fe4000f8efc3f */
[----:B------:R-:W-:-:S04]  /*15850*/  UIADD3.X UR6, URZ, UR36, URZ, UP0, !UPT ;  /* 0x000000243f067290 */ /* 0x000fc800087fe43f */
[----:B------:R-:W-:Y:S02]  /*15860*/  IMAD.U32 R2, RZ, RZ, UR5 ;  /* 0x00000005ff027e24 */ /* 0x000fe4000f8e00ff */
[----:B------:R-:W-:Y:S02]  /*15870*/  IMAD.U32 R3, RZ, RZ, UR6 ;  /* 0x00000006ff037e24 */ /* 0x000fe4000f8e00ff */
[----:B--2---:R-:W-:-:S05]  /*15880*/  FMUL.FTZ R5, R6, R5 ;  /* 0x0000000506057220 */ /* 0x004fca0000410000 */
[----:B------:R0:W-:Y:S04]  /*15890*/  ST.E desc[UR44][R16.64+0x230], R5 ;  /* 0x0002300510007985 */ /* 0x0001e8000c10192c */
[----:B------:R-:W2:Y:S02]  /*158a0*/  LD.E R7, desc[UR44][R2.64] ;  /* 0x0000002c02077980 */ /* 0x000ea4000c101900 */
[----:B--2---:R-:W-:-:S05]  /*158b0*/  FMUL.FTZ R7, R6, R7 ;  /* 0x0000000706077220 */ /* 0x004fca0000410000 */
[----:B------:R1:W-:Y:S04]  /*158c0*/  ST.E desc[UR44][R2.64], R7 ;  /* 0x0000000702007985 */ /* 0x0003e8000c10192c */
[----:B0-----:R-:W2:Y:S04]  /*158d0*/  LD.E R5, desc[UR44][R16.64+0x270] ;  /* 0x0002702c10057980 */ /* 0x001ea8000c101900 */
        /* <DEDUP_REMOVED lines=61> */
[----:B------:R-:W-:-:S06]  /*15cb0*/  ULOP3.LUT UR5, UR4, 0x8, URZ, 0xfc, !UPT ;  /* 0x0000000804057892 */ /* 0x000fcc000f8efc3f */
[----:B------:R-:W-:Y:S02]  /*15cc0*/  IMAD.U32 R4, RZ, RZ, UR5 ;  /* 0x00000005ff047e24 */ /* 0x000fe4000f8e00ff */
[C---:B--2---:R-:W-:Y:S01]  /*15cd0*/  FMUL.FTZ R5, R6.reuse, R5 ;  /* 0x0000000506057220 */ /* 0x044fe20000410000 */
[----:B---3--:R-:W-:-:S04]  /*15ce0*/  FMUL.FTZ R131, R6, R131 ;  /* 0x0000008306837220 */ /* 0x008fc80000410000 */
[----:B------:R0:W-:Y:S01]  /*15cf0*/  ST.E desc[UR44][R16.64+0x270], R5 ;  /* 0x0002700510007985 */ /* 0x0001e2000c10192c */
[C---:B----4-:R-:W-:Y:S01]  /*15d00*/  FMUL.FTZ R9, R6.reuse, R9 ;  /* 0x0000000906097220 */ /* 0x050fe20000410000 */
[C---:B-----5:R-:W-:Y:S01]  /*15d10*/  FMUL.FTZ R11, R6.reuse, R11 ;  /* 0x0000000b060b7220 */ /* 0x060fe20000410000 */
[C---:B------:R-:W-:Y:S01]  /*15d20*/  FMUL.FTZ R13, R6.reuse, R13 ;  /* 0x0000000d060d7220 */ /* 0x040fe20000410000 */
[----:B0-----:R-:W-:Y:S02]  /*15d30*/  IMAD.U32 R5, RZ, RZ, UR6 ;  /* 0x00000006ff057e24 */ /* 0x001fe4000f8e00ff */
        /* <DEDUP_REMOVED lines=119> */
[----:B------:R-:W-:Y:S01]  /*164b0*/  ULOP3.LUT UR4, UR4, 0xc, URZ, 0xfc, !UPT ;  /* 0x0000000c04047892 */ /* 0x000fe2000f8efc3f */
[----:B-1----:R-:W-:-:S05]  /*164c0*/  IMAD.U32 R7, RZ, RZ, UR6 ;  /* 0x00000006ff077e24 */ /* 0x002fca000f8e00ff */
[----:B------:R-:W-:Y:S02]  /*164d0*/  IMAD.U32 R6, RZ, RZ, UR4 ;  /* 0x00000004ff067e24 */ /* 0x000fe4000f8e00ff */
[----:B--2---:R-:W-:-:S05]  /*164e0*/  FMUL.FTZ R9, R8, R9 ;  /* 0x0000000908097220 */ /* 0x004fca0000410000 */
        /* <DEDUP_REMOVED lines=1116> */
[----:B------:R-:W3:Y:S04]  /*1aab0*/  LD.E R11, desc[UR44][R2.64] ;  /* 0x0000002c020b7980 */ /* 0x000ee8000c101900 */
[----:B---3--:R3:W-:Y:S04]  /*1aac0*/  ST.E desc[UR44][R2.64], R11 ;  /* 0x0000000b02007985 */ /* 0x0087e8000c10192c */
[----:B------:R-:W4:Y:S04]  /*1aad0*/  LD.E R13, desc[UR44][R4.64] ;  /* 0x0000002c040d7980 */ /* 0x000f28000c101900 */
[----:B----4-:R4:W-:Y:S04]  /*1aae0*/  ST.E desc[UR44][R4.64], R13 ;  /* 0x0000000d04007985 */ /* 0x0109e8000c10192c */
[----:B------:R-:W5:Y:S04]  /*1aaf0*/  LD.E R15, desc[UR44][R6.64] ;  /* 0x0000002c060f7980 */ /* 0x000f68000c101900 */
[----:B-----5:R5:W-:Y:S04]  /*1ab00*/  ST.E desc[UR44][R6.64], R15 ;  /* 0x0000000f06007985 */ /* 0x020be8000c10192c */
[----:B------:R-:W5:Y:S04]  /*1ab10*/  LD.E R19, desc[UR44][R16.64+0x240] ;  /* 0x0002402c10137980 */ /* 0x000f68000c101900 */
[----:B------:R-:W5:Y:S04]  /*1ab20*/  LD.E R21, desc[UR44][R16.64+0x244] ;  /* 0x0002442c10157980 */ /* 0x000f68000c101900 */
[----:B0-----:R-:W5:Y:S04]  /*1ab30*/  LD.E R25, desc[UR44][R16.64+0x248] ;  /* 0x0002482c10197980 */ /* 0x001f68000c101900 */
[----:B-1----:R-:W5:Y:S04]  /*1ab40*/  LD.E R27, desc[UR44][R16.64+0x24c] ;  /* 0x00024c2c101b7980 */ /* 0x002f68000c101900 */
[----:B--2---:R-:W2:Y:S04]  /*1ab50*/  LD.E R9, desc[UR44][R16.64+0x250] ;  /* 0x0002502c10097980 */ /* 0x004ea8000c101900 */
[----:B------:R-:W2:Y:S04]  /*1ab60*/  LD.E R29, desc[UR44][R16.64+0x254] ;  /* 0x0002542c101d7980 */ /* 0x000ea8000c101900 */
[----:B---3--:R-:W3:Y:S04]  /*1ab70*/  LD.E R3, desc[UR44][R16.64+0x258] ;  /* 0x0002582c10037980 */ /* 0x008ee8000c101900 */
[----:B------:R-:W3:Y:S04]  /*1ab80*/  LD.E R11, desc[UR44][R16.64+0x25c] ;  /* 0x00025c2c100b7980 */ /* 0x000ee8000c101900 */
[----:B----4-:R-:W4:Y:S04]  /*1ab90*/  LD.E R5, desc[UR44][R16.64+0x260] ;  /* 0x0002602c10057980 */ /* 0x010f28000c101900 */
[----:B------:R-:W4:Y:S04]  /*1aba0*/  LD.E R13, desc[UR44][R16.64+0x264] ;  /* 0x0002642c100d7980 */ /* 0x000f28000c101900 */
[----:B-----5:R-:W5:Y:S04]  /*1abb0*/  LD.E R7, desc[UR44][R16.64+0x268] ;  /* 0x0002682c10077980 */ /* 0x020f68000c101900 */
        /* <DEDUP_REMOVED lines=113> */
[----:B------:R0:W-:Y:S04]  /*1b2d0*/  ST.E desc[UR44][R16.64+0x240], R19 ;  /* 0x0002401310007985 */ /* 0x0001e8000c10192c */
[----:B------:R0:W-:Y:S04]  /*1b2e0*/  ST.E desc[UR44][R16.64+0x244], R21 ;  /* 0x0002441510007985 */ /* 0x0001e8000c10192c */
[----:B------:R0:W-:Y:S04]  /*1b2f0*/  ST.E desc[UR44][R16.64+0x248], R25 ;  /* 0x0002481910007985 */ /* 0x0001e8000c10192c */
[----:B------:R0:W-:Y:S04]  /*1b300*/  ST.E desc[UR44][R16.64+0x24c], R27 ;  /* 0x00024c1b10007985 */ /* 0x0001e8000c10192c */
[----:B--2---:R0:W-:Y:S04]  /*1b310*/  ST.E desc[UR44][R16.64+0x250], R9 ;  /* 0x0002500910007985 */ /* 0x0041e8000c10192c */
[----:B------:R0:W-:Y:S04]  /*1b320*/  ST.E desc[UR44][R16.64+0x254], R29 ;  /* 0x0002541d10007985 */ /* 0x0001e8000c10192c */
[----:B---3--:R0:W-:Y:S04]  /*1b330*/  ST.E desc[UR44][R16.64+0x258], R3 ;  /* 0x0002580310007985 */ /* 0x0081e8000c10192c */
[----:B------:R0:W-:Y:S04]  /*1b340*/  ST.E desc[UR44][R16.64+0x25c], R11 ;  /* 0x00025c0b10007985 */ /* 0x0001e8000c10192c */
[----:B----4-:R0:W-:Y:S04]  /*1b350*/  ST.E desc[UR44][R16.64+0x260], R5 ;  /* 0x0002600510007985 */ /* 0x0101e8000c10192c */
[----:B------:R0:W-:Y:S04]  /*1b360*/  ST.E desc[UR44][R16.64+0x264], R13 ;  /* 0x0002640d10007985 */ /* 0x0001e8000c10192c */
[----:B-----5:R0:W-:Y:S04]  /*1b370*/  ST.E desc[UR44][R16.64+0x268], R7 ;  /* 0x0002680710007985 */ /* 0x0201e8000c10192c */
        /* <DEDUP_REMOVED lines=129> */
.L_x_3730:
[----:B------:R-:W-:Y:S05]  /*1bb90*/  BSYNC B0 ;  /* 0x0000000000007941 */ /* 0x000fea0003800000 */
.L_x_3729:
[C---:B------:R-:W-:Y:S01]  /*1bba0*/  ISETP.GT.AND P0, PT, R0.reuse, R12, PT ;  /* 0x0000000c0000720c */ /* 0x040fe20003f04270 */
[----:B------:R-:W-:-:S12]  /*1bbb0*/  VIADD R0, R0, 0xffffffff ;  /* 0xffffffff00007836 */ /* 0x000fd80000000000 */
[----:B------:R-:W-:Y:S05]  /*1bbc0*/  @P0 BRA `(.L_x_3731) ;  /* 0xffffff5400b00947 */ /* 0x000fea000383ffff */
[----:B0-----:R-:W2:Y:S02]  /*1bbd0*/  LDL R2, [R1+0x70] ;  /* 0x0000700001027983 */ /* 0x001ea40000100800 */
[----:B--2---:R-:W-:-:S07]  /*1bbe0*/  IMAD.SHL.U32 R2, R2, 0x40, RZ ;  /* 0x0000004002027824 */ /* 0x004fce00078e00ff */
.L_x_3702:
[----:B------:R-:W0:Y:S01]  /*1bbf0*/  LDC R3, c[0x0][0x448] ;  /* 0x00011200ff037b82 */ /* 0x000e220000000800 */
[----:B------:R-:W-:-:S07]  /*1bc00*/  ULDC UR4, c[0x0][0xad4] ;  /* 0x0002b50000047ab9 */ /* 0x000fce0000000800 */
[----:B------:R-:W2:Y:S01]  /*1bc10*/  LDC R6, c[0x0][0xadc] ;  /* 0x0002b700ff067b82 */ /* 0x000ea20000000800 */
[----:B0-----:R-:W-:Y:S01]  /*1bc20*/  ISETP.NE.AND P0, PT, R3, 0x1, PT ;  /* 0x000000010300780c */ /* 0x001fe20003f05270 */
[----:B------:R-:W-:-:S12]  /*1bc30*/  VIADD R3, R2, 0x3f ;  /* 0x0000003f02037836 */ /* 0x000fd80000000000 */
[----:B-1----:R-:W0:Y:S08]  /*1bc40*/  @P0 LDC R4, c[0x0][0x44c] ;  /* 0x00011300ff040b82 */ /* 0x002e300000000800 */
[----:B------:R-:W1:Y:S01]  /*1bc50*/  @P0 LDC R5, c[0x0][0x450] ;  /* 0x00011400ff050b82 */ /* 0x000e620000000800 */
[----:B0-----:R-:W-:-:S05]  /*1bc60*/  @P0 IMAD.HI.U32 R2, R3, R4, RZ ;  /* 0x0000000403020227 */ /* 0x001fca00078e00ff */
[----:B-1----:R-:W-:Y:S02]  /*1bc70*/  @P0 SHF.R.U32.HI R3, RZ, R5, R2 ;  /* 0x00000005ff030219 */ /* 0x002fe40000011602 */
[----:B--2---:R-:W-:-:S03]  /*1bc80*/  ISETP.GE.AND P0, PT, R6, 0x1, PT ;  /* 0x000000010600780c */ /* 0x004fc60003f06270 */
[----:B------:R-:W-:-:S04]  /*1bc90*/  IMAD.IADD R3, R192, 0x1, R3 ;  /* 0x00000001c0037824 */ /* 0x000fc800078e0203 */
        /* <DEDUP_REMOVED lines=12> */
.L_x_3734:
[----:B------:R-:W-:-:S13]  /*1bd60*/  ISETP.NE.AND P0, PT, R6, 0x1, PT ;  /* 0x000000010600780c */ /* 0x000fda0003f05270 */
[----:B------:R-:W0:Y:S02]  /*1bd70*/  @P0 LDC.64 R4, c[0x0][0xae0] ;  /* 0x0002b800ff040b82 */ /* 0x000e240000000a00 */
[----:B0-----:R-:W-:-:S05]  /*1bd80*/  @P0 IMAD.HI.U32 R4, R3, R4, RZ ;  /* 0x0000000403040227 */ /* 0x001fca00078e00ff */
[----:B------:R-:W-:-:S07]  /*1bd90*/  @P0 SHF.R.U32.HI R3, RZ, R5, R4 ;  /* 0x00000005ff030219 */ /* 0x000fce0000011604 */
.L_x_3735:
[----:B------:R-:W-:Y:S05]  /*1bda0*/  BSYNC B0 ;  /* 0x0000000000007941 */ /* 0x000fea0003800000 */
.L_x_3733:
[----:B------:R-:W-:-:S05]  /*1bdb0*/  IMAD R3, R3, R6, RZ ;  /* 0x0000000603037224 */ /* 0x000fca00078e02ff */
[----:B------:R-:W-:-:S07]  /*1bdc0*/  VIMNMX R2, R2, R3, !PT ;  /* 0x0000000302027248 */ /* 0x000fce0007fe0100 */
.L_x_3732:
[----:B------:R-:W-:-:S05]  /*1bdd0*/  VIADD R2, R2, 0x3f ;  /* 0x0000003f02027836 */ /* 0x000fca0000000000 */
[----:B------:R-:W-:-:S04]  /*1bde0*/  SHF.R.S32.HI R3, RZ, 0x1f, R2 ;  /* 0x0000001fff037819 */ /* 0x000fc80000011402 */
[----:B------:R-:W-:-:S04]  /*1bdf0*/  LEA.HI R3, R3, R2, RZ, 0x6 ;  /* 0x0000000203037211 */ /* 0x000fc800078f30ff */
[----:B------:R-:W-:-:S04]  /*1be00*/  SHF.R.S32.HI R3, RZ, 0x6, R3 ;  /* 0x00000006ff037819 */ /* 0x000fc80000011403 */
[----:B------:R-:W-:-:S04]  /*1be10*/  VIMNMX R10, R164, R3, !PT ;  /* 0x00000003a40a7248 */ /* 0x000fc80007fe0100 */
[----:B------:R-:W-:-:S13]  /*1be20*/  ISETP.GE.AND P0, PT, R0, R10, PT ;  /* 0x0000000a0000720c */ /* 0x000fda0003f06270 */
[----:B------:R-:W-:Y:S05]  /*1be30*/  @!P0 BRA `(.L_x_3736) ;  /* 0x0000009800b08947 */ /* 0x000fea0003800000 */
.L_x_3755:
        /* <DEDUP_REMOVED lines=23> */
.L_x_3738:
[----:B------:R-:W-:Y:S05]  /*1bfb0*/  BSYNC B0 ;  /* 0x0000000000007941 */ /* 0x000fea0003800000 */
.L_x_3737:
        /* <DEDUP_REMOVED lines=13> */
.L_x_3740:
[----:B------:R-:W-:Y:S05]  /*1c090*/  BSYNC B0 ;  /* 0x0000000000007941 */ /* 0x000fea0003800000 */
.L_x_3739:
        /* <DEDUP_REMOVED lines=8> */
.L_x_3742:
[----:B------:R-:W-:Y:S05]  /*1c120*/  BSYNC B0 ;  /* 0x0000000000007941 */ /* 0x000fea0003800000 */
.L_x_3741:
        /* <DEDUP_REMOVED lines=8> */
[----:B------:R-:W-:-:S03]  /*1c1b0*/  IMAD.MOV.U32 R3, RZ, RZ, R9 ;  /* 0x000000ffff037224 */ /* 0x000fc600078e0009 */
[C---:B------:R-:W-:Y:S02]  /*1c1c0*/  R2UR UR6, R2.reuse ;  /* 0x00000000020672ca */ /* 0x040fe400000e0000 */
[----:B------:R-:W-:Y:S01]  /*1c1d0*/  R2UR UR7, R3 ;  /* 0x00000000030772ca */ /* 0x000fe200000e0000 */
[----:B------:R0:W-:Y:S01]  /*1c1e0*/  ST.E desc[UR44][R16.64+0x80], RZ ;  /* 0x000080ff10007985 */ /* 0x0001e2000c10192c */
[----:B------:R-:W-:Y:S02]  /*1c1f0*/  VIADD R8, R2, 0x2 ;  /* 0x0000000202087836 */ /* 0x000fe40000000000 */
[----:B------:R-:W-:Y:S01]  /*1c200*/  IMAD.MOV.U32 R5, RZ, RZ, 0x1 ;  /* 0x00000001ff057424 */ /* 0x000fe200078e00ff */
[----:B---3--:R-:W-:Y:S02]  /*1c210*/  R2UR UR4, R18 ;  /* 0x00000000120472ca */ /* 0x008fe400000e0000 */
[----:B------:R-:W-:Y:S02]  /*1c220*/  R2UR UR5, R19 ;  /* 0x00000000130572ca */ /* 0x000fe400000e0000 */
[----:B------:R-:W2:Y:S01]  /*1c230*/  LD.E R19, desc[UR44][R16.64+0x54] ;  /* 0x0000542c10137980 */ /* 0x000ea2000c101900 */
[----:B------:R-:W-:-:S10]  /*1c240*/  WARPGROUP.ARRIVE ;  /* 0x00000000000079c5 */ /* 0x000fd40000000000 */
        /* <DEDUP_REMOVED lines=8> */
[----:B------:R0:W5:Y:S01]  /*1c2d0*/  LD.E R18, desc[UR44][R16.64+0x1ec] ;  /* 0x0001ec2c10127980 */ /* 0x000162000c101900 */
[----:B------:R-:W-:Y:S01]  /*1c2e0*/  VIADD R6, R12, 0x4 ;  /* 0x000000040c067836 */ /* 0x000fe20000000000 */
[----:B------:R-:W-:Y:S01]  /*1c2f0*/  BSSY B0, `(.L_x_3744) ;  /* 0x0000020000007945 */ /* 0x000fe20003800000 */
[----:B------:R-:W-:Y:S01]  /*1c300*/  VIADD R8, R2, 0x4 ;  /* 0x0000000402087836 */ /* 0x000fe20000000000 */
[----:B------:R0:W-:Y:S01]  /*1c310*/  ST.E desc[UR44][R16.64+0x80], R5 ;  /* 0x0000800510007985 */ /* 0x0001e2000c10192c */
[----:B------:R-:W-:Y:S01]  /*1c320*/  WARPGROUP.ARRIVE ;  /* 0x00000000000079c5 */ /* 0x000fe20000000000 */
[----:B------:R-:W-:-:S02]  /*1c330*/  IMAD.MOV.U32 R7, RZ, RZ, R13 ;  /* 0x000000ffff077224 */ /* 0x000fc400078e000d */
[----:B------:R-:W-:-:S03]  /*1c340*/  IMAD.MOV.U32 R3, RZ, RZ, R15 ;  /* 0x000000ffff037224 */ /* 0x000fc600078e000f */
[----:B------:R-:W-:Y:S01]  /*1c350*/  HGMMA.64x64x16.F32.BF16 R24, gdesc[UR4], R24, gsb0 ;  /* 0x00e00000041879f0 */ /* 0x000fe20008001818 */
[----:B------:R-:W-:Y:S02]  /*1c360*/  R2UR UR6, R8 ;  /* 0x00000000080672ca */ /* 0x000fe400000e0000 */
[----:B------:R-:W-:Y:S02]  /*1c370*/  R2UR UR7, R9 ;  /* 0x00000000090772ca */ /* 0x000fe400000e0000 */
[----:B------:R-:W-:Y:S01]  /*1c380*/  R2UR UR4, R6 ;  /* 0x00000000060472ca */ /* 0x000fe200000e0000 */
[----:B------:R-:W-:Y:S01]  /*1c390*/  VIADD R6, R2, 0x6 ;  /* 0x0000000602067836 */ /* 0x000fe20000000000 */
[----:B------:R-:W-:Y:S01]  /*1c3a0*/  R2UR UR5, R7 ;  /* 0x00000000070572ca */ /* 0x000fe200000e0000 */
[----:B------:R-:W-:Y:S02]  /*1c3b0*/  VIADD R2, R14, 0x6 ;  /* 0x000000060e027836 */ /* 0x000fe40000000000 */
[----:B------:R-:W-:Y:S01]  /*1c3c0*/  IMAD.MOV.U32 R7, RZ, RZ, R9 ;  /* 0x000000ffff077224 */ /* 0x000fe200078e0009 */
[----:B------:R-:W-:-:S02]  /*1c3d0*/  WARPGROUP.DEPBAR.LE gsb0, 0x0 ;  /* 0x00008000000079c5 */ /* 0x000fc40000010000 */
[----:B------:R0:W-:Y:S01]  /*1c3e0*/  ST.E desc[UR44][R16.64+0x80], R5 ;  /* 0x0000800510007985 */ /* 0x0001e2000c10192c */
[----:B------:R-:W-:-:S06]  /*1c3f0*/  WARPGROUP.ARRIVE ;  /* 0x00000000000079c5 */ /* 0x000fcc0000000000 */
[----:B------:R-:W-:Y:S01]  /*1c400*/  HGMMA.64x64x16.F32.BF16 R24, gdesc[UR4], R24, gsb0 ;  /* 0x00e00000041879f0 */ /* 0x000fe20008001818 */
[----:B------:R-:W-:Y:S02]  /*1c410*/  R2UR UR6, R6 ;  /* 0x00000000060672ca */ /* 0x000fe400000e0000 */
[----:B------:R-:W-:Y:S02]  /*1c420*/  R2UR UR7, R7 ;  /* 0x00000000070772ca */ /* 0x000fe400000e0000 */
        /* <DEDUP_REMOVED lines=8> */
[----:B------:R-:W-:Y:S02]  /*1c4b0*/  WARPGROUP.DEPBAR.LE gsb0, 0x0 ;  /* 0x00008000000079c5 */ /* 0x000fe40000010000 */
[----:B------:R0:W-:Y:S10]  /*1c4c0*/  ST.E desc[UR44][R16.64+0x80], R5 ;  /* 0x0000800510007985 */ /* 0x0001f4000c10192c */
[----:B------:R-:W-:Y:S05]  /*1c4d0*/  @!P1 BRA `(.L_x_3745) ;  /* 0x0000000000049947 */ /* 0x000fea0003800000 */
[----:B------:R-:W-:Y:S01]  /*1c4e0*/  BPT.TRAP 0x1 ;  /* 0x000000040000795c */ /* 0x000fe20000300000 */
.L_x_3745:
[----:B------:R-:W-:Y:S05]  /*1c4f0*/  BSYNC B0 ;  /* 0x0000000000007941 */ /* 0x000fea0003800000 */
.L_x_3744:
        /* <DEDUP_REMOVED lines=13> */
.L_x_3747:
[----:B------:R-:W-:Y:S05]  /*1c5d0*/  BSYNC B0 ;  /* 0x0000000000007941 */ /* 0x000fea0003800000 */
.L_x_3746:
        /* <DEDUP_REMOVED lines=8> */
.L_x_3749:
[----:B------:R-:W-:Y:S05]  /*1c660*/  BSYNC B0 ;  /* 0x0000000000007941 */ /* 0x000fea0003800000 */
.L_x_3748:
[----:B------:R-:W2:Y:S01]  /*1c670*/  S2R R2, SR_TID.X ;  /* 0x0000000000027919 */ /* 0x000ea20000002100 */
[----:B------:R-:W3:Y:S01]  /*1c680*/  LD.E R9, desc[UR44][R16.64+0x1e8] ;  /* 0x0001e82c10097980 */ /* 0x000ee2000c101900 */
[----:B--2---:R-:W-:-:S03]  /*1c690*/  LOP3.LUT R8, R2, 0x7f, RZ, 0xc0, !PT ;  /* 0x0000007f02087812 */ /* 0x004fc600078ec0ff */
[----:B------:R-:W3:Y:S01]  /*1c6a0*/  LD.E.64 R2, desc[UR44][R16.64+0xb8] ;  /* 0x0000b82c10027980 */ /* 0x000ee2000c101b00 */
[----:B------:R-:W-:Y:S05]  /*1c6b0*/  WARPSYNC.ALL ;  /* 0x0000000000007948 */ /* 0x000fea0003800000 */
[----:B------:R-:W-:Y:S02]  /*1c6c0*/  ISETP.NE.AND P2, PT, R8, RZ, PT ;  /* 0x000000ff0800720c */ /* 0x000fe40003f45270 */
[----:B------:R-:W2:Y:S04]  /*1c6d0*/  LD.E R8, desc[UR44][R16.64+0x88] ;  /* 0x0000882c10087980 */ /* 0x000ea8000c101900 */
[----:B-1---5:R-:W4:Y:S04]  /*1c6e0*/  LD.E.64 R6, desc[UR44][R16.64+0xb0] ;  /* 0x0000b02c10067980 */ /* 0x022f28000c101b00 */
[----:B------:R-:W4:Y:S04]  /*1c6f0*/  LD.E.64 R12, desc[UR44][R16.64+0xb0] ;  /* 0x0000b02c100c7980 */ /* 0x000f28000c101b00 */
[----:B------:R-:W4:Y:S04]  /*1c700*/  LD.E.64 R14, desc[UR44][R16.64+0xb0] ;  /* 0x0000b02c100e7980 */ /* 0x000f28000c101b00 */
[----:B------:R-:W4:Y:S01]  /*1c710*/  LD.E.64 R18, desc[UR44][R16.64+0xb0] ;  /* 0x0000b02c10127980 */ /* 0x000f22000c101b00 */
[----:B---3--:R-:W-:Y:S01]  /*1c720*/  IMAD R2, R9, 0x1000, R2 ;  /* 0x0000100009027824 */ /* 0x008fe200078e0202 */
[----:B------:R-:W-:-:S02]  /*1c730*/  R2UR UR7, R3 ;  /* 0x00000000030772ca */ /* 0x000fc400000e0000 */
[----:B------:R-:W3:Y:S02]  /*1c740*/  LD.E.64 R20, desc[UR44][R16.64+0xb0] ;  /* 0x0000b02c10147980 */ /* 0x000ee4000c101b00 */
[----:B------:R-:W-:Y:S01]  /*1c750*/  R2UR UR6, R2 ;  /* 0x00000000020672ca */ /* 0x000fe200000e0000 */
[----:B------:R-:W-:Y:S01]  /*1c760*/  WARPGROUP.ARRIVE ;  /* 0x00000000000079c5 */ /* 0x000fe20000000000 */
[----:B------:R-:W-:Y:S01]  /*1c770*/  IMAD.MOV.U32 R9, RZ, RZ, R3 ;  /* 0x000000ffff097224 */ /* 0x000fe200078e0003 */
[----:B--2---:R-:W-:Y:S02]  /*1c780*/  ISETP.NE.U32.AND P1, PT, R8, RZ, PT ;  /* 0x000000ff0800720c */ /* 0x004fe40003f25070 */
[----:B----4-:R-:W-:Y:S02]  /*1c790*/  R2UR UR4, R6 ;  /* 0x00000000060472ca */ /* 0x010fe400000e0000 */
[----:B------:R-:W-:-:S09]  /*1c7a0*/  R2UR UR5, R7 ;  /* 0x00000000070572ca */ /* 0x000fd200000e0000 */
[----:B------:R-:W-:-:S05]  /*1c7b0*/  VOTEU.ANY UP0, P1 ;  /* 0x00000000003f7886 */ /* 0x000fca0000800100 */
[----:B------:R-:W-:Y:S01]  /*1c7c0*/  HGMMA.64x64x16.F32.BF16 R24, gdesc[UR4], R24, UP0, gsb0 ;  /* 0x00e00000041879f0 */ /* 0x000fe2000b801818 */
        /* <DEDUP_REMOVED lines=445> */
[----:B------:R-:W1:Y:S04]  /*1e3a0*/  LD.E.64 R2, desc[UR44][R16.64+0x200] ;  /* 0x0002002c10027980 */ /* 0x000e68000c101b00 */
[----:B--2---:R-:W2:Y:S01]  /*1e3b0*/  LD.E R15, desc[UR44][R8.64] ;  /* 0x0000002c080f7980 */ /* 0x004ea2000c101900 */
[----:B------:R-:W-:-:S04]  /*1e3c0*/  UIADD3 UR4, UP0, UR37, 0x200, URZ ;  /* 0x0000020025047890 */ /* 0x000fc8000ff1e03f */
[----:B------:R-:W-:Y:S02]  /*1e3d0*/  ULOP3.LUT UR4, UR4, 0x4, URZ, 0xfc, !UPT ;  /* 0x0000000404047892 */ /* 0x000fe4000f8efc3f */
[----:B------:R-:W-:Y:S01]  /*1e3e0*/  UIADD3.X UR5, URZ, UR36, URZ, UP0, !UPT ;  /* 0x000000243f057290 */ /* 0x000fe200087fe43f */
[-C--:B--2---:R-:W-:Y:S01]  /*1e3f0*/  FMUL.FTZ R57, R24, R15.reuse ;  /* 0x0000000f18397220 */ /* 0x084fe20000410000 */
[-C--:B------:R-:W-:Y:S01]  /*1e400*/  FMUL.FTZ R19, R25, R15.reuse ;  /* 0x0000000f19137220 */ /* 0x080fe20000410000 */
[----:B------:R-:W-:-:S04]  /*1e410*/  FMUL.FTZ R25, R28, R15 ;  /* 0x0000000f1c197220 */ /* 0x000fc80000410000 */
[----:B------:R-:W1:Y:S01]  /*1e420*/  MUFU.TANH R57, R57 ;  /* 0x0000003900397308 */ /* 0x000e620000002400 */
[----:B------:R-:W-:-:S07]  /*1e430*/  FMUL.FTZ R24, R29, R15 ;  /* 0x0000000f1d187220 */ /* 0x000fce0000410000 */
[----:B------:R-:W2:Y:S01]  /*1e440*/  MUFU.TANH R19, R19 ;  /* 0x0000001300137308 */ /* 0x000ea20000002400 */
[----:B------:R-:W-:-:S07]  /*1e450*/  FMUL.FTZ R32, R32, R15 ;  /* 0x0000000f20207220 */ /* 0x000fce0000410000 */
[----:B------:R-:W3:Y:S01]  /*1e460*/  MUFU.TANH R25, R25 ;  /* 0x0000001900197308 */ /* 0x000ee20000002400 */
[----:B------:R-:W-:Y:S01]  /*1e470*/  FMUL.FTZ R33, R33, R15 ;  /* 0x0000000f21217220 */ /* 0x000fe20000410000 */
[----:B-1----:R-:W-:-:S06]  /*1e480*/  FMNMX.FTZ R18, R57, R2, !PT ;  /* 0x0000000239127209 */ /* 0x002fcc0007810000 */
[----:B------:R-:W1:Y:S01]  /*1e490*/  MUFU.TANH R24, R24 ;  /* 0x0000001800187308 */ /* 0x000e620000002400 */
[----:B------:R-:W-:Y:S01]  /*1e4a0*/  FMUL.FTZ R36, R36, R15 ;  /* 0x0000000f24247220 */ /* 0x000fe20000410000 */
[----:B--2---:R-:W-:-:S06]  /*1e4b0*/  FMNMX.FTZ R18, R19, R18, !PT ;  /* 0x0000001213127209 */ /* 0x004fcc0007810000 */
[----:B------:R-:W2:Y:S01]  /*1e4c0*/  MUFU.TANH R56, R32 ;  /* 0x0000002000387308 */ /* 0x000ea20000002400 */
[----:B------:R-:W-:Y:S01]  /*1e4d0*/  FMUL.FTZ R37, R37, R15 ;  /* 0x0000000f25257220 */ /* 0x000fe20000410000 */
[----:B---3--:R-:W-:-:S06]  /*1e4e0*/  FMNMX.FTZ R21, R25, R18, !PT ;  /* 0x0000001219157209 */ /* 0x008fcc0007810000 */
[----:B------:R-:W3:Y:S01]  /*1e4f0*/  MUFU.TANH R58, R33 ;  /* 0x00000021003a7308 */ /* 0x000ee20000002400 */
[----:B------:R-:W-:Y:S01]  /*1e500*/  FMUL.FTZ R40, R40, R15 ;  /* 0x0000000f28287220 */ /* 0x000fe20000410000 */
[----:B-1----:R-:W-:-:S06]  /*1e510*/  FMNMX.FTZ R21, R24, R21, !PT ;  /* 0x0000001518157209 */ /* 0x002fcc0007810000 */
[----:B------:R-:W1:Y:S01]  /*1e520*/  MUFU.TANH R60, R36 ;  /* 0x00000024003c7308 */ /* 0x000e620000002400 */
        /* <DEDUP_REMOVED lines=18> */
[----:B-1----:R-:W-:-:S05]  /*1e650*/  FMNMX.FTZ R21, R38, R21, !PT ;  /* 0x0000001526157209 */ /* 0x002fca0007810000 */
[----:B------:R-:W1:Y:S01]  /*1e660*/  MUFU.TANH R66, R48 ;  /* 0x0000003000427308 */ /* 0x000e620000002400 */
[-C--:B0-----:R-:W-:Y:S01]  /*1e670*/  FMUL.FTZ R5, R27, R15.reuse ;  /* 0x0000000f1b057220 */ /* 0x081fe20000410000 */
[----:B------:R-:W-:Y:S01]  /*1e680*/  FMUL.FTZ R53, R53, R15 ;  /* 0x0000000f35357220 */ /* 0x000fe20000410000 */
[----:B--2---:R-:W-:-:S05]  /*1e690*/  FMNMX.FTZ R21, R44, R21, !PT ;  /* 0x000000152c157209 */ /* 0x004fca0007810000 */
[----:B------:R-:W0:Y:S01]  /*1e6a0*/  MUFU.TANH R68, R49 ;  /* 0x0000003100447308 */ /* 0x000e220000002400 */
[----:B------:R-:W-:Y:S01]  /*1e6b0*/  FMUL.FTZ R7, R30, R15 ;  /* 0x0000000f1e077220 */ /* 0x000fe20000410000 */
[----:B---3--:R-:W-:-:S06]  /*1e6c0*/  FMNMX.FTZ R21, R64, R21, !PT ;  /* 0x0000001540157209 */ /* 0x008fcc0007810000 */
[----:B------:R-:W2:Y:S01]  /*1e6d0*/  MUFU.TANH R70, R52 ;  /* 0x0000003400467308 */ /* 0x000ea20000002400 */
[----:B------:R-:W-:-:S07]  /*1e6e0*/  FMUL.FTZ R8, R31, R15 ;  /* 0x0000000f1f087220 */ /* 0x000fce0000410000 */
[----:B------:R-:W3:Y:S01]  /*1e6f0*/  MUFU.TANH R6, R6 ;  /* 0x0000000600067308 */ /* 0x000ee20000002400 */
[----:B-1----:R-:W-:-:S07]  /*1e700*/  FMNMX.FTZ R21, R66, R21, !PT ;  /* 0x0000001542157209 */ /* 0x002fce0007810000 */
[----:B------:R-:W1:Y:S01]  /*1e710*/  MUFU.TANH R72, R53 ;  /* 0x0000003500487308 */ /* 0x000e620000002400 */
[----:B------:R-:W-:-:S07]  /*1e720*/  FMUL.FTZ R9, R34, R15 ;  /* 0x0000000f22097220 */ /* 0x000fce0000410000 */
[----:B------:R-:W4:Y:S01]  /*1e730*/  MUFU.TANH R5, R5 ;  /* 0x0000000500057308 */ /* 0x000f220000002400 */
[----:B0-----:R-:W-:Y:S01]  /*1e740*/  FMNMX.FTZ R21, R68, R21, !PT ;  /* 0x0000001544157209 */ /* 0x001fe20007810000 */
[----:B------:R-:W-:-:S06]  /*1e750*/  FMUL.FTZ R11, R35, R15 ;  /* 0x0000000f230b7220 */ /* 0x000fcc0000410000 */
[----:B------:R-:W0:Y:S01]  /*1e760*/  MUFU.TANH R7, R7 ;  /* 0x0000000700077308 */ /* 0x000e220000002400 */
[----:B--2---:R-:W-:Y:S02]  /*1e770*/  FMNMX.FTZ R21, R70, R21, !PT ;  /* 0x0000001546157209 */ /* 0x004fe40007810000 */
[----:B---3--:R-:W-:-:S05]  /*1e780*/  FMNMX.FTZ R18, R6, R3, !PT ;  /* 0x0000000306127209 */ /* 0x008fca0007810000 */
[----:B------:R-:W2:Y:S01]  /*1e790*/  MUFU.TANH R8, R8 ;  /* 0x0000000800087308 */ /* 0x000ea20000002400 */
[----:B-1----:R-:W-:Y:S01]  /*1e7a0*/  FMNMX.FTZ R29, R72, R21, !PT ;  /* 0x00000015481d7209 */ /* 0x002fe20007810000 */
[----:B------:R-:W-:Y:S01]  /*1e7b0*/  FMUL.FTZ R13, R39, R15 ;  /* 0x0000000f270d7220 */ /* 0x000fe20000410000 */
[----:B----4-:R-:W-:-:S05]  /*1e7c0*/  FMNMX.FTZ R18, R5, R18, !PT ;  /* 0x0000001205127209 */ /* 0x010fca0007810000 */
        /* <DEDUP_REMOVED lines=34> */
[----:B-1----:R-:W-:Y:S01]  /*1e9f0*/  FMNMX.FTZ R18, R52, R21, !PT ;  /* 0x0000001534127209 */ /* 0x002fe20007810000 */
[----:B------:R-:W-:Y:S01]  /*1ea00*/  IMAD.U32 R20, RZ, RZ, UR4 ;  /* 0x00000004ff147e24 */ /* 0x000fe2000f8e00ff */
[----:B--2---:R-:W-:Y:S01]  /*1ea10*/  FMNMX.FTZ R31, R28, R31, !PT ;  /* 0x0000001f1c1f7209 */ /* 0x004fe20007810000 */
[----:B------:R-:W-:Y:S01]  /*1ea20*/  IMAD.U32 R21, RZ, RZ, UR5 ;  /* 0x00000005ff157e24 */ /* 0x000fe2000f8e00ff */
[----:B---3--:R-:W-:Y:S01]  /*1ea30*/  FMNMX.FTZ R15, R27, R18, !PT ;  /* 0x000000121b0f7209 */ /* 0x008fe20007810000 */
[----:B------:R-:W-:Y:S03]  /*1ea40*/  ST.E desc[UR44][R16.64+0x200], R29 ;  /* 0x0002001d10007985 */ /* 0x000fe6000c10192c */
[----:B0-----:R-:W-:-:S05]  /*1ea50*/  FMNMX.FTZ R15, R26, R15, !PT ;  /* 0x0000000f1a0f7209 */ /* 0x001fca0007810000 */
        /* <DEDUP_REMOVED lines=36> */
.L_x_3752:
[----:B------:R-:W-:Y:S05]  /*1eca0*/  BSYNC B0 ;  /* 0x0000000000007941 */ /* 0x000fea0003800000 */
.L_x_3751:
        /* <DEDUP_REMOVED lines=23> */
[-C--:B------:R-:W-:Y:S01]  /*1ee20*/  FFMA.FTZ R4, R60, R32.reuse, -R29 ;  /* 0x000000203c047223 */ /* 0x080fe2000001081d */
[-C--:B------:R-:W-:Y:S01]  /*1ee30*/  FFMA.FTZ R9, R9, R32.reuse, -R37 ;  /* 0x0000002009097223 */ /* 0x080fe20000010825 */
[-CC-:B------:R-:W-:Y:S01]  /*1ee40*/  FFMA.FTZ R2, R56, R32.reuse, -R29.reuse ;  /* 0x0000002038027223 */ /* 0x180fe2000001081d */
[-CC-:B------:R-:W-:Y:S01]  /*1ee50*/  FFMA.FTZ R28, R38, R32.reuse, -R29.reuse ;  /* 0x00000020261c7223 */ /* 0x180fe2000001081d */
[-CC-:B------:R-:W-:Y:S01]  /*1ee60*/  FFMA.FTZ R3, R58, R32.reuse, -R29.reuse ;  /* 0x000000203a037223 */ /* 0x180fe2000001081d */
[----:B------:R-:W5:Y:S01]  /*1ee70*/  MUFU.EX2 R6, R6 ;  /* 0x0000000600067308 */ /* 0x000f620000000800 */
[-C--:B0-----:R-:W-:Y:S01]  /*1ee80*/  FFMA.FTZ R30, R68, R32.reuse, -R29 ;  /* 0x00000020441e7223 */ /* 0x081fe2000001081d */
[-CC-:B------:R-:W-:Y:S01]  /*1ee90*/  FFMA.FTZ R11, R11, R32.reuse, -R37.reuse ;  /* 0x000000200b0b7223 */ /* 0x180fe20000010825 */
[-CC-:B------:R-:W-:Y:S01]  /*1eea0*/  FFMA.FTZ R12, R12, R32.reuse, -R37.reuse ;  /* 0x000000200c0c7223 */ /* 0x180fe20000010825 */
[-C--:B------:R-:W-:Y:S01]  /*1eeb0*/  FFMA.FTZ R13, R13, R32.reuse, -R37 ;  /* 0x000000200d0d7223 */ /* 0x080fe20000010825 */
[-C--:B------:R-:W-:Y:S01]  /*1eec0*/  FFMA.FTZ R20, R40, R32.reuse, -R29 ;  /* 0x0000002028147223 */ /* 0x080fe2000001081d */
[-C--:B------:R-:W-:Y:S01]  /*1eed0*/  FFMA.FTZ R14, R14, R32.reuse, -R37 ;  /* 0x000000200e0e7223 */ /* 0x080fe20000010825 */
[-C--:B------:R-:W-:Y:S01]  /*1eee0*/  FFMA.FTZ R34, R70, R32.reuse, -R29 ;  /* 0x0000002046227223 */ /* 0x080fe2000001081d */
[----:B------:R0:W-:Y:S01]  /*1eef0*/  MUFU.EX2 R168, R19 ;  /* 0x0000001300a87308 */ /* 0x0001e20000000800 */
[-CC-:B------:R-:W-:Y:S01]  /*1ef00*/  FFMA.FTZ R27, R27, R32.reuse, -R37.reuse ;  /* 0x000000201b1b7223 */ /* 0x180fe20000010825 */
[----:B------:R-:W-:-:S06]  /*1ef10*/  FFMA.FTZ R26, R26, R32, -R37 ;  /* 0x000000201a1a7223 */ /* 0x000fcc0000010825 */
[----:B------:R4:W1:Y:S01]  /*1ef20*/  MUFU.EX2 R169, R5 ;  /* 0x0000000500a97308 */ /* 0x0008620000000800 */
[----:B0-----:R-:W-:-:S07]  /*1ef30*/  FFMA.FTZ R19, R62, R32, -R29 ;  /* 0x000000203e137223 */ /* 0x001fce000001081d */
[----:B------:R-:W0:Y:S01]  /*1ef40*/  MUFU.EX2 R25, R25 ;  /* 0x0000001900197308 */ /* 0x000e220000000800 */
[----:B----4-:R-:W-:-:S07]  /*1ef50*/  FADD.FTZ R5, R57, R36 ;  /* 0x0000002439057221 */ /* 0x010fce0000010000 */
[----:B------:R-:W2:Y:S08]  /*1ef60*/  MUFU.EX2 R7, R7 ;  /* 0x0000000700077308 */ /* 0x000eb00000000800 */
[----:B------:R3:W-:Y:S08]  /*1ef70*/  MUFU.EX2 R174, R4 ;  /* 0x0000000400ae7308 */ /* 0x0007f00000000800 */
[----:B------:R-:W4:Y:S01]  /*1ef80*/  MUFU.EX2 R24, R24 ;  /* 0x0000001800187308 */ /* 0x000f220000000800 */
[----:B---3--:R-:W-:-:S07]  /*1ef90*/  FFMA.FTZ R4, R66, R32, -R29 ;  /* 0x0000002042047223 */ /* 0x008fce000001081d */
[----:B------:R-:W3:Y:S08]  /*1efa0*/  MUFU.EX2 R8, R8 ;  /* 0x0000000800087308 */ /* 0x000ef00000000800 */
[----:B------:R5:W3:Y:S08]  /*1efb0*/  MUFU.EX2 R172, R2 ;  /* 0x0000000200ac7308 */ /* 0x000af00000000800 */
[----:B------:R1:W-:Y:S01]  /*1efc0*/  MUFU.EX2 R180, R4 ;  /* 0x0000000400b47308 */ /* 0x0003e20000000800 */
[----:B-----5:R-:W-:-:S07]  /*1efd0*/  FFMA.FTZ R2, R44, R32, -R29 ;  /* 0x000000202c027223 */ /* 0x020fce000001081d */
[----:B------:R-:W-:Y:S01]  /*1efe0*/  MUFU.EX2 R9, R9 ;  /* 0x0000000900097308 */ /* 0x000fe20000000800 */
[----:B-1----:R-:W-:-:S04]  /*1eff0*/  FADD.FTZ R4, R6, R39 ;  /* 0x0000002706047221 */ /* 0x002fc80000010000 */
[----:B------:R-:W-:Y:S01]  /*1f000*/  FADD.FTZ R36, R169, R4 ;  /* 0x00000004a9247221 */ /* 0x000fe20000010000 */
[-C--:B------:R-:W-:Y:S02]  /*1f010*/  FFMA.FTZ R4, R48, R32.reuse, -R37 ;  /* 0x0000002030047223 */ /* 0x080fe40000010825 */
[----:B------:R-:W-:Y:S08]  /*1f020*/  MUFU.EX2 R31, R28 ;  /* 0x0000001c001f7308 */ /* 0x000ff00000000800 */
[----:B------:R1:W5:Y:S08]  /*1f030*/  MUFU.EX2 R21, R3 ;  /* 0x0000000300157308 */ /* 0x0003700000000800 */
[----:B------:R0:W-:Y:S01]  /*1f040*/  MUFU.EX2 R35, R30 ;  /* 0x0000001e00237308 */ /* 0x0001e20000000800 */
[-CC-:B-1----:R-:W-:Y:S01]  /*1f050*/  FFMA.FTZ R3, R64, R32.reuse, -R29.reuse ;  /* 0x0000002040037223 */ /* 0x182fe2000001081d */
[----:B------:R-:W-:-:S06]  /*1f060*/  FFMA.FTZ R29, R72, R32, -R29 ;  /* 0x00000020481d7223 */ /* 0x000fcc000001081d */
[----:B------:R2:W-:Y:S01]  /*1f070*/  MUFU.EX2 R28, R11 ;  /* 0x0000000b001c7308 */ /* 0x0005e20000000800 */
[----:B0-----:R-:W-:-:S04]  /*1f080*/  FADD.FTZ R30, R168, R5 ;  /* 0x00000005a81e7221 */ /* 0x001fc80000010000 */
[----:B------:R-:W-:-:S03]  /*1f090*/  FADD.FTZ R5, R25, R30 ;  /* 0x0000001e19057221 */ /* 0x000fc60000010000 */
[----:B------:R-:W-:Y:S01]  /*1f0a0*/  MUFU.EX2 R12, R12 ;  /* 0x0000000c000c7308 */ /* 0x000fe20000000800 */
[----:B--2---:R-:W-:Y:S01]  /*1f0b0*/  FADD.FTZ R11, R7, R36 ;  /* 0x00000024070b7221 */ /* 0x004fe20000010000 */
[----:B----4-:R-:W-:-:S03]  /*1f0c0*/  FADD.FTZ R5, R24, R5 ;  /* 0x0000000518057221 */ /* 0x010fc60000010000 */
[----:B---3--:R-:W-:Y:S01]  /*1f0d0*/  FADD.FTZ R36, R8, R11 ;  /* 0x0000000b08247221 */ /* 0x008fe20000010000 */
[----:B------:R-:W-:Y:S02]  /*1f0e0*/  FADD.FTZ R38, R172, R5 ;  /* 0x00000005ac267221 */ /* 0x000fe40000010000 */
[----:B------:R0:W-:Y:S02]  /*1f0f0*/  MUFU.EX2 R33, R3 ;  /* 0x0000000300217308 */ /* 0x0001e40000000800 */
[----:B-----5:R-:W-:-:S04]  /*1f100*/  FADD.FTZ R5, R21, R38 ;  /* 0x0000002615057221 */ /* 0x020fc80000010000 */
[----:B------:R-:W-:Y:S02]  /*1f110*/  FADD.FTZ R38, R174, R5 ;  /* 0x00000005ae267221 */ /* 0x000fe40000010000 */
[----:B------:R-:W1:Y:S01]  /*1f120*/  MUFU.EX2 R19, R19 ;  /* 0x0000001300137308 */ /* 0x000e620000000800 */
[----:B0-----:R-:W-:-:S07]  /*1f130*/  FFMA.FTZ R3, R46, R32, -R37 ;  /* 0x000000202e037223 */ /* 0x001fce0000010825 */
[----:B------:R-:W0:Y:S08]  /*1f140*/  MUFU.EX2 R13, R13 ;  /* 0x0000000d000d7308 */ /* 0x000e300000000800 */
[----:B------:R2:W-:Y:S01]  /*1f150*/  MUFU.EX2 R178, R2 ;  /* 0x0000000200b27308 */ /* 0x0005e20000000800 */
[----:B-1----:R-:W-:-:S07]  /*1f160*/  FADD.FTZ R5, R19, R38 ;  /* 0x0000002613057221 */ /* 0x002fce0000010000 */
[----:B------:R-:W1:Y:S01]  /*1f170*/  MUFU.EX2 R20, R20 ;  /* 0x0000001400147308 */ /* 0x000e620000000800 */
[----:B--2---:R-:W-:-:S07]  /*1f180*/  FFMA.FTZ R2, R42, R32, -R37 ;  /* 0x000000202a027223 */ /* 0x004fce0000010825 */
[----:B------:R-:W2:Y:S08]  /*1f190*/  MUFU.EX2 R14, R14 ;  /* 0x0000000e000e7308 */ /* 0x000eb00000000800 */
[----:B------:R3:W-:Y:S08]  /*1f1a0*/  MUFU.EX2 R179, R3 ;  /* 0x0000000300b37308 */ /* 0x0007f00000000800 */
[----:B------:R4:W5:Y:S01]  /*1f1b0*/  MUFU.EX2 R177, R2 ;  /* 0x0000000200b17308 */ /* 0x0009620000000800 */
[----:B---3--:R-:W-:-:S04]  /*1f1c0*/  FADD.FTZ R3, R9, R36 ;  /* 0x0000002409037221 */ /* 0x008fc80000010000 */
[----:B------:R-:W-:Y:S01]  /*1f1d0*/  FADD.FTZ R11, R28, R3 ;  /* 0x000000031c0b7221 */ /* 0x000fe20000010000 */
[-CC-:B------:R-:W-:Y:S02]  /*1f1e0*/  FFMA.FTZ R3, R52, R32.reuse, -R37.reuse ;  /* 0x0000002034037223 */ /* 0x180fe40000010825 */
[----:B------:R3:W5:Y:S01]  /*1f1f0*/  MUFU.EX2 R30, R4 ;  /* 0x00000004001e7308 */ /* 0x0007620000000800 */
[----:B----4-:R-:W-:-:S07]  /*1f200*/  FFMA.FTZ R2, R50, R32, -R37 ;  /* 0x0000002032027223 */ /* 0x010fce0000010825 */
[----:B------:R2:W4:Y:S01]  /*1f210*/  MUFU.EX2 R181, R2 ;  /* 0x0000000200b57308 */ /* 0x0005220000000800 */
[----:B---3--:R-:W-:-:S04]  /*1f220*/  FADD.FTZ R4, R12, R11 ;  /* 0x0000000b0c047221 */ /* 0x008fc80000010000 */
[----:B0-----:R-:W-:Y:S01]  /*1f230*/  FADD.FTZ R11, R13, R4 ;  /* 0x000000040d0b7221 */ /* 0x001fe20000010000 */
[----:B-1----:R-:W-:Y:S02]  /*1f240*/  FADD.FTZ R4, R20, R5 ;  /* 0x0000000514047221 */ /* 0x002fe40000010000 */
[----:B------:R0:W1:Y:S01]  /*1f250*/  MUFU.EX2 R36, R3 ;  /* 0x0000000300247308 */ /* 0x0000620000000800 */
[----:B--2---:R-:W-:Y:S01]  /*1f260*/  FADD.FTZ R2, R14, R11 ;  /* 0x0000000b0e027221 */ /* 0x004fe20000010000 */
[----:B------:R-:W-:-:S03]  /*1f270*/  FADD.FTZ R5, R31, R4 ;  /* 0x000000041f057221 */ /* 0x000fc60000010000 */
[----:B-----5:R-:W-:Y:S01]  /*1f280*/  FADD.FTZ R2, R177, R2 ;  /* 0x00000002b1027221 */ /* 0x020fe20000010000 */
[----:B------:R-:W-:Y:S02]  /*1f290*/  FADD.FTZ R4, R178, R5 ;  /* 0x00000005b2047221 */ /* 0x000fe40000010000 */
[----:B------:R-:W2:Y:S01]  /*1f2a0*/  MUFU.EX2 R34, R34 ;  /* 0x0000002200227308 */ /* 0x000ea20000000800 */
[----:B0-----:R-:W-:Y:S01]  /*1f2b0*/  FADD.FTZ R3, R179, R2 ;  /* 0x00000002b3037221 */ /* 0x001fe20000010000 */
[----:B------:R-:W-:-:S03]  /*1f2c0*/  FADD.FTZ R5, R33, R4 ;  /* 0x0000000421057221 */ /* 0x000fc60000010000 */
[----:B------:R-:W-:Y:S01]  /*1f2d0*/  FADD.FTZ R2, R30, R3 ;  /* 0x000000031e027221 */ /* 0x000fe20000010000 */
[----:B------:R-:W-:Y:S02]  /*1f2e0*/  FADD.FTZ R4, R180, R5 ;  /* 0x00000005b4047221 */ /* 0x000fe40000010000 */
[----:B------:R-:W0:Y:S01]  /*1f2f0*/  MUFU.EX2 R27, R27 ;  /* 0x0000001b001b7308 */ /* 0x000e220000000800 */
[----:B----4-:R-:W-:Y:S01]  /*1f300*/  FADD.FTZ R3, R181, R2 ;  /* 0x00000002b5037221 */ /* 0x010fe20000010000 */
[----:B------:R-:W-:-:S03]  /*1f310*/  FADD.FTZ R5, R35, R4 ;  /* 0x0000000423057221 */ /* 0x000fc60000010000 */
[----:B-1----:R-:W-:-:S03]  /*1f320*/  FADD.FTZ R2, R36, R3 ;  /* 0x0000000324027221 */ /* 0x002fc60000010000 */
[----:B------:R-:W1:Y:S01]  /*1f330*/  MUFU.EX2 R29, R29 ;  /* 0x0000001d001d7308 */ /* 0x000e620000000800 */
[----:B--2---:R-:W-:-:S07]  /*1f340*/  FADD.FTZ R4, R34, R5 ;  /* 0x0000000522047221 */ /* 0x004fce0000010000 */
[----:B------:R-:W2:Y:S01]  /*1f350*/  MUFU.EX2 R26, R26 ;  /* 0x0000001a001a7308 */ /* 0x000ea20000000800 */
[----:B0-----:R-:W-:Y:S01]  /*1f360*/  FADD.FTZ R3, R27, R2 ;  /* 0x000000021b037221 */ /* 0x001fe20000010000 */
[----:B-1----:R-:W-:-:S05]  /*1f370*/  FADD.FTZ R11, R29, R4 ;  /* 0x000000041d0b7221 */ /* 0x002fca0000010000 */
        /* <DEDUP_REMOVED lines=232> */
[----:B------:R-:W-:Y:S01]  /*20200*/  ULOP3.LUT UR4, UR4, 0xc, URZ, 0xfc, !UPT ;  /* 0x0000000c04047892 */ /* 0x000fe2000f8efc3f */
[----:B0-----:R-:W-:-:S05]  /*20210*/  IMAD.U32 R7, RZ, RZ, UR5 ;  /* 0x00000005ff077e24 */ /* 0x001fca000f8e00ff */
[----:B------:R-:W-:Y:S02]  /*20220*/  IMAD.U32 R6, RZ, RZ, UR4 ;  /* 0x00000004ff067e24 */ /* 0x000fe4000f8e00ff */
[----:B--2---:R-:W-:-:S05]  /*20230*/  FMUL.FTZ R9, R15, R8 ;  /* 0x000000080f097220 */ /* 0x004fca0000410000 */
[----:B------:R0:W-:Y:S04]  /*20240*/  ST.E desc[UR44][R4.64], R9 ;  /* 0x0000000904007985 */ /* 0x0001e8000c10192c */
[----:B------:R-:W2:Y:S02]  /*20250*/  LD.E R8, desc[UR44][R6.64] ;  /* 0x0000002c06087980 */ /* 0x000ea4000c101900 */
[----:B--2---:R-:W-:-:S05]  /*20260*/  FMUL.FTZ R11, R15, R8 ;  /* 0x000000080f0b7220 */ /* 0x004fca0000410000 */
[----:B------:R2:W-:Y:S04]  /*20270*/  ST.E desc[UR44][R6.64], R11 ;  /* 0x0000000b06007985 */ /* 0x0005e8000c10192c */
[----:B------:R-:W3:Y:S04]  /*20280*/  LD.E R136, desc[UR44][R16.64+0x42c] ;  /* 0x00042c2c10887980 */ /* 0x000ee8000c101900 */
[----:B------:R-:W0:Y:S04]  /*20290*/  LD.E R8, desc[UR44][R16.64+0x248] ;  /* 0x0002482c10087980 */ /* 0x000e28000c101900 */
[----:B------:R-:W2:Y:S04]  /*202a0*/  LD.E R12, desc[UR44][R16.64+0x24c] ;  /* 0x00024c2c100c7980 */ /* 0x000ea8000c101900 */
        /* <DEDUP_REMOVED lines=59> */
[----:B-1----:R-:W5:Y:S01]  /*20660*/  LD.E R35, desc[UR44][R16.64+0x230] ;  /* 0x0002302c10237980 */ /* 0x002f62000c101900 */
[C---:B---3--:R-:W-:Y:S01]  /*20670*/  FMUL.FTZ R27, R15.reuse, R136 ;  /* 0x000000880f1b7220 */ /* 0x048fe20000410000 */
[----:B0-----:R-:W-:-:S04]  /*20680*/  FMUL.FTZ R9, R15, R8 ;  /* 0x000000080f097220 */ /* 0x001fc80000410000 */
[----:B------:R0:W-:Y:S01]  /*20690*/  ST.E desc[UR44][R16.64+0x42c], R27 ;  /* 0x00042c1b10007985 */ /* 0x0001e2000c10192c */
[C---:B--2---:R-:W-:Y:S01]  /*206a0*/  FMUL.FTZ R11, R15.reuse, R12 ;  /* 0x0000000c0f0b7220 */ /* 0x044fe20000410000 */
        /* <DEDUP_REMOVED lines=20> */
[----:B0-----:R-:W-:-:S03]  /*207f0*/  FMUL.FTZ R21, R15, R42 ;  /* 0x0000002a0f157220 */ /* 0x001fc60000410000 */
[----:B------:R0:W-:Y:S01]  /*20800*/  ST.E desc[UR44][R16.64+0x28c], R31 ;  /* 0x00028c1f10007985 */ /* 0x0001e2000c10192c */
[----:B-1----:R-:W-:-:S03]  /*20810*/  FMUL.FTZ R25, R15, R44 ;  /* 0x0000002c0f197220 */ /* 0x002fc60000410000 */
[----:B------:R1:W-:Y:S01]  /*20820*/  ST.E desc[UR44][R16.64+0x298], R33 ;  /* 0x0002982110007985 */ /* 0x0003e2000c10192c */
[C---:B--2---:R-:W-:Y:S01]  /*20830*/  FMUL.FTZ R27, R15.reuse, R48 ;  /* 0x000000300f1b7220 */ /* 0x044fe20000410000 */
[C---:B---3--:R-:W-:Y:S01]  /*20840*/  FMUL.FTZ R29, R15.reuse, R50 ;  /* 0x000000320f1d7220 */ /* 0x048fe20000410000 */
        /* <DEDUP_REMOVED lines=94> */
[----:B------:R-:W-:Y:S04]  /*20e30*/  ST.E desc[UR44][R16.64+0x230], R35 ;  /* 0x0002302310007985 */ /* 0x000fe8000c10192c */
[----:B0-----:R-:W5:Y:S04]  /*20e40*/  LD.E R13, desc[UR44][R2.64] ;  /* 0x0000002c020d7980 */ /* 0x001f68000c101900 */
[----:B------:R-:W4:Y:S04]  /*20e50*/  LD.E R11, desc[UR44][R16.64+0x1e8] ;  /* 0x0001e82c100b7980 */ /* 0x000f28000c101900 */
[----:B------:R-:W4:Y:S04]  /*20e60*/  LD.E.64 R8, desc[UR44][R16.64+0xa8] ;  /* 0x0000a82c10087980 */ /* 0x000f28000c101b00 */
[----:B-----5:R0:W-:Y:S04]  /*20e70*/  ST.E desc[UR44][R2.64], R13 ;  /* 0x0000000d02007985 */ /* 0x0201e8000c10192c */
[----:B-1----:R-:W5:Y:S04]  /*20e80*/  LD.E R19, desc[UR44][R4.64] ;  /* 0x0000002c04137980 */ /* 0x002f68000c101900 */
[----:B-----5:R1:W-:Y:S04]  /*20e90*/  ST.E desc[UR44][R4.64], R19 ;  /* 0x0000001304007985 */ /* 0x0203e8000c10192c */
[----:B--2---:R-:W2:Y:S04]  /*20ea0*/  LD.E R21, desc[UR44][R6.64] ;  /* 0x0000002c06157980 */ /* 0x004ea8000c101900 */
[----:B--2---:R2:W-:Y:S04]  /*20eb0*/  ST.E desc[UR44][R6.64], R21 ;  /* 0x0000001506007985 */ /* 0x0045e8000c10192c */
[----:B---3--:R-:W3:Y:S04]  /*20ec0*/  LD.E R25, desc[UR44][R16.64+0x240] ;  /* 0x0002402c10197980 */ /* 0x008ee8000c101900 */
[----:B----4-:R-:W4:Y:S04]  /*20ed0*/  LD.E R15, desc[UR44][R16.64+0x244] ;  /* 0x0002442c100f7980 */ /* 0x010f28000c101900 */
        /* <DEDUP_REMOVED lines=1184> */
.L_x_3754:
[----:B------:R-:W-:Y:S05]  /*258e0*/  BSYNC B0 ;  /* 0x0000000000007941 */ /* 0x000fea0003800000 */
.L_x_3753:
[----:B------:R-:W-:Y:S05]  /*258f0*/  @P0 BRA `(.L_x_3755) ;  /* 0xffffff6400500947 */ /* 0x000fea000383ffff */
.L_x_3736:
[----:B------:R-:W-:-:S13]  /*25900*/  ISETP.GE.AND P0, PT, R0, R164, PT ;  /* 0x000000a40000720c */ /* 0x000fda0003f06270 */
[----:B------:R-:W-:Y:S05]  /*25910*/  @!P0 BRA `(.L_x_3756) ;  /* 0x000000a8009c8947 */ /* 0x000fea0003800000 */
.L_x_3785:
        /* <DEDUP_REMOVED lines=20> */
.L_x_3758:
[----:B------:R-:W-:Y:S05]  /*25a60*/  BSYNC B0 ;  /* 0x0000000000007941 */ /* 0x000fea0003800000 */
.L_x_3757:
        /* <DEDUP_REMOVED lines=13> */
.L_x_3760:
[----:B------:R-:W-:Y:S05]  /*25b40*/  BSYNC B0 ;  /* 0x0000000000007941 */ /* 0x000fea0003800000 */
.L_x_3759:
        /* <DEDUP_REMOVED lines=8> */
.L_x_3762:
[----:B------:R-:W-:Y:S05]  /*25bd0*/  BSYNC B0 ;  /* 0x0000000000007941 */ /* 0x000fea0003800000 */
.L_x_3761:
        /* <DEDUP_REMOVED lines=60> */
.L_x_3765:
[----:B------:R-:W-:Y:S05]  /*25fa0*/  BSYNC B0 ;  /* 0x0000000000007941 */ /* 0x000fea0003800000 */
.L_x_3764:
        /* <DEDUP_REMOVED lines=13> */
.L_x_3767:
[----:B------:R-:W-:Y:S05]  /*26080*/  BSYNC B0 ;  /* 0x0000000000007941 */ /* 0x000fea0003800000 */
.L_x_3766:
        /* <DEDUP_REMOVED lines=8> */
.L_x_3769:
[----:B------:R-:W-:Y:S05]  /*26110*/  BSYNC B0 ;  /* 0x0000000000007941 */ /* 0x000fea0003800000 */
.L_x_3768:
        /* <DEDUP_REMOVED lines=469> */
[----:B------:R-:W4:Y:S04]  /*27e70*/  LDL R15, [R1+0x70] ;  /* 0x00007000010f7983 */ /* 0x000f280000100800 */
[----:B------:R-:W4:Y:S04]  /*27e80*/  LDL R18, [R1+0x118] ;  /* 0x0001180001127983 */ /* 0x000f280000100800 */
[----:B------:R-:W4:Y:S04]  /*27e90*/  LDL.128 R8, [R1+0x100] ;  /* 0x0001000001087983 */ /* 0x000f280000100c00 */
[----:B------:R-:W4:Y:S04]  /*27ea0*/  LDL.128 R4, [R1+0xf0] ;  /* 0x0000f00001047983 */ /* 0x000f280000100c00 */
[----:B--2---:R3:W2:Y:S02]  /*27eb0*/  LD.E R20, desc[UR44][R20.64] ;  /* 0x0000002c14147980 */ /* 0x0046a4000c101900 */
[----:B---3--:R-:W-:-:S02]  /*27ec0*/  SHF.R.S32.HI R21, RZ, 0x1f, R58 ;  /* 0x0000001fff157819 */ /* 0x008fc4000001143a */
[----:B----4-:R-:W-:Y:S02]  /*27ed0*/  ISETP.NE.AND P1, PT, R2, 0x1, PT ;  /* 0x000000010200780c */ /* 0x010fe40003f25270 */
[----:B------:R-:W-:Y:S01]  /*27ee0*/  ISETP.GE.AND P2, PT, R9, 0x1, PT ;  /* 0x000000010900780c */ /* 0x000fe20003f46270 */
[----:B------:R-:W-:Y:S01]  /*27ef0*/  BSSY B0, `(.L_x_3771) ;  /* 0x0000078000007945 */ /* 0x000fe20003800000 */
[----:B--2---:R-:W-:Y:S01]  /*27f00*/  FMUL.FTZ R14, R24, R20 ;  /* 0x00000014180e7220 */ /* 0x004fe20000410000 */
[----:B------:R-:W-:Y:S01]  /*27f10*/  LEA.HI R24, R21, R58, RZ, 0x7 ;  /* 0x0000003a15187211 */ /* 0x000fe200078f38ff */
[----:B0-----:R-:W-:-:S03]  /*27f20*/  FMUL.FTZ R13, R27, R20 ;  /* 0x000000141b0d7220 */ /* 0x001fc60000410000 */
[----:B------:R-:W-:Y:S01]  /*27f30*/  LOP3.LUT R27, R24, 0xffffff80, RZ, 0xc0, !PT ;  /* 0xffffff80181b7812 */ /* 0x000fe200078ec0ff */
[----:B------:R-:W-:-:S04]  /*27f40*/  FMUL.FTZ R29, R29, R20 ;  /* 0x000000141d1d7220 */ /* 0x000fc80000410000 */
[----:B------:R-:W-:Y:S01]  /*27f50*/  IMAD.IADD R27, R58, 0x1, -R27 ;  /* 0x000000013a1b7824 */ /* 0x000fe200078e0a1b */
[----:B------:R0:W2:Y:S01]  /*27f60*/  MUFU.TANH R59, R29 ;  /* 0x0000001d003b7308 */ /* 0x0000a20000002400 */
[----:B-1----:R-:W-:-:S03]  /*27f70*/  FMUL.FTZ R12, R26, R20 ;  /* 0x000000141a0c7220 */ /* 0x002fc60000410000 */
[----:B------:R-:W-:Y:S02]  /*27f80*/  SHF.R.S32.HI R24, RZ, 0x1f, R27 ;  /* 0x0000001fff187819 */ /* 0x000fe4000001141b */
[----:B0-----:R-:W-:Y:S02]  /*27f90*/  LEA.HI R29, R21, R58, RZ, 0x2 ;  /* 0x0000003a151d7211 */ /* 0x001fe400078f10ff */
[-C--:B------:R-:W-:Y:S01]  /*27fa0*/  LEA.HI R26, R24, R27.reuse, RZ, 0x2 ;  /* 0x0000001b181a7211 */ /* 0x080fe200078f10ff */
[----:B------:R-:W-:Y:S01]  /*27fb0*/  FMUL.FTZ R56, R30, R20 ;  /* 0x000000141e387220 */ /* 0x000fe20000410000 */
[----:B------:R-:W-:Y:S02]  /*27fc0*/  LOP3.LUT R29, R29, 0xfffffffc, RZ, 0xc0, !PT ;  /* 0xfffffffc1d1d7812 */ /* 0x000fe400078ec0ff */
[--C-:B------:R-:W-:Y:S02]  /*27fd0*/  SHF.R.S32.HI R21, RZ, 0x2, R26.reuse ;  /* 0x00000002ff157819 */ /* 0x100fe4000001141a */
[----:B------:R-:W-:Y:S01]  /*27fe0*/  SHF.R.S32.HI R30, RZ, 0x1f, R26 ;  /* 0x0000001fff1e7819 */ /* 0x000fe2000001141a */
[----:B------:R-:W-:Y:S01]  /*27ff0*/  IMAD.IADD R29, R58, 0x1, -R29 ;  /* 0x000000013a1d7824 */ /* 0x000fe200078e0a1d */
[----:B------:R-:W-:-:S02]  /*28000*/  LEA.HI R24, R24, R27, RZ, 0x5 ;  /* 0x0000001b18187211 */ /* 0x000fc400078f28ff */
[----:B------:R-:W-:Y:S01]  /*28010*/  LEA.HI R30, R30, R21, RZ, 0x3 ;  /* 0x000000151e1e7211 */ /* 0x000fe200078f18ff */
[-C--:B------:R-:W-:Y:S01]  /*28020*/  FMUL.FTZ R57, R31, R20.reuse ;  /* 0x000000141f397220 */ /* 0x080fe20000410000 */
[----:B------:R-:W-:Y:S01]  /*28030*/  FMUL.FTZ R32, R32, R20 ;  /* 0x0000001420207220 */ /* 0x000fe20000410000 */
[----:B------:R-:W-:Y:S02]  /*28040*/  LEA.HI R31, R29, R29, RZ, 0x1 ;  /* 0x0000001d1d1f7211 */ /* 0x000fe400078f08ff */
[----:B------:R-:W-:Y:S02]  /*28050*/  LOP3.LUT R30, R30, 0xfffffff8, RZ, 0xc0, !PT ;  /* 0xfffffff81e1e7812 */ /* 0x000fe400078ec0ff */
[----:B------:R-:W-:Y:S01]  /*28060*/  SHF.R.S32.HI R24, RZ, 0x5, R24 ;  /* 0x00000005ff187819 */ /* 0x000fe20000011418 */
[----:B------:R0:W1:Y:S02]  /*28070*/  MUFU.TANH R60, R32 ;  /* 0x00000020003c7308 */ /* 0x0000640000002400 */
[----:B------:R-:W-:-:S02]  /*28080*/  IMAD.IADD R30, R21, 0x1, -R30 ;  /* 0x00000001151e7824 */ /* 0x000fc400078e0a1e */
[----:B------:R-:W-:Y:S01]  /*28090*/  IMAD R15, R15, 0x4, R24 ;  /* 0x000000040f0f7824 */ /* 0x000fe200078e0218 */
[----:B0-----:R-:W-:-:S03]  /*280a0*/  LOP3.LUT R32, R31, 0x1ffffffe, RZ, 0xc0, !PT ;  /* 0x1ffffffe1f207812 */ /* 0x001fc600078ec0ff */
[----:B------:R-:W-:Y:S02]  /*280b0*/  IMAD.U32 R15, R15, 0x10, R30 ;  /* 0x000000100f0f7824 */ /* 0x000fe400078e001e */
        /* <DEDUP_REMOVED lines=67> */
[----:B------:R3:W0:Y:S01]  /*284f0*/  MUFU.TANH R65, R39 ;  /* 0x0000002700417308 */ /* 0x0006220000002400 */
[----:B--2---:R-:W-:-:S04]  /*28500*/  IMAD.IADD R35, R18, 0x1, R7 ;  /* 0x0000000112237824 */ /* 0x004fc800078e0207 */
[----:B----4-:R-:W-:Y:S02]  /*28510*/  IMAD.IADD R6, R35, 0x1, R24 ;  /* 0x0000000123067824 */ /* 0x010fe400078e0218 */
[----:B---3--:R-:W-:-:S04]  /*28520*/  IMAD.IADD R39, R18, 0x1, R3 ;  /* 0x0000000112277824 */ /* 0x008fc800078e0203 */
[----:B------:R-:W-:Y:S01]  /*28530*/  IMAD.IADD R3, R39, 0x1, R24 ;  /* 0x0000000127037824 */ /* 0x000fe200078e0218 */
[----:B-1----:R-:W-:Y:S06]  /*28540*/  @!P2 BRA `(.L_x_3772) ;  /* 0x000000000048a947 */ /* 0x002fec0003800000 */
        /* <DEDUP_REMOVED lines=10> */
.L_x_3774:
[----:B------:R-:W-:-:S13]  /*285f0*/  ISETP.NE.AND P1, PT, R9, 0x1, PT ;  /* 0x000000010900780c */ /* 0x000fda0003f25270 */
[----:B------:R-:W-:-:S05]  /*28600*/  @P1 IMAD.HI.U32 R8, R7, R10, RZ ;  /* 0x0000000a07081227 */ /* 0x000fca00078e00ff */
[----:B------:R-:W-:-:S07]  /*28610*/  @P1 SHF.R.U32.HI R7, RZ, R11, R8 ;  /* 0x0000000bff071219 */ /* 0x000fce0000011608 */
.L_x_3775:
[----:B------:R-:W-:Y:S05]  /*28620*/  BSYNC B1 ;  /* 0x0000000000017941 */ /* 0x000fea0003800000 */
.L_x_3773:
[----:B------:R-:W-:-:S04]  /*28630*/  IMAD R7, R7, R9, -R38 ;  /* 0x0000000907077224 */ /* 0x000fc800078e0a26 */
[----:B------:R-:W-:-:S05]  /*28640*/  IMAD R8, R2, -0x2, R7 ;  /* 0xfffffffe02087824 */ /* 0x000fca00078e0207 */
[----:B------:R-:W-:Y:S02]  /*28650*/  VIMNMX R3, R3, R8, !PT ;  /* 0x0000000803037248 */ /* 0x000fe40007fe0100 */
[----:B------:R-:W-:-:S07]  /*28660*/  VIADDMNMX R6, R8, R9, R6, PT ;  /* 0x0000000908067246 */ /* 0x000fce0003800106 */
.L_x_3772:
[----:B------:R-:W-:Y:S05]  /*28670*/  BSYNC B0 ;  /* 0x0000000000007941 */ /* 0x000fea0003800000 */
.L_x_3771:
        /* <DEDUP_REMOVED lines=8> */
[----:B------:R-:W-:Y:S02]  /*28700*/  ISETP.GT.AND P2, PT, R3, 0x1, !P2 ;  /* 0x000000010300780c */ /* 0x000fe40005744270 */
[----:B------:R-:W-:Y:S02]  /*28710*/  ISETP.GE.AND P3, PT, R55, 0xa, PT ;  /* 0x0000000a3700780c */ /* 0x000fe40003f66270 */
[----:B0-----:R-:W-:Y:S02]  /*28720*/  FSEL R31, R28, -INF , !P1 ;  /* 0xff8000001c1f7808 */ /* 0x001fe40004800000 */
[----:B------:R-:W-:Y:S02]  /*28730*/  ISETP.LT.OR P2, PT, R6, 0x2, P2 ;  /* 0x000000020600780c */ /* 0x000fe40001741670 */
[----:B------:R-:W-:Y:S02]  /*28740*/  ISETP.GT.AND P1, PT, R3, 0x9, !P3 ;  /* 0x000000090300780c */ /* 0x000fe40005f24270 */
[----:B------:R-:W-:-:S02]  /*28750*/  FSEL R33, R25, -INF , !P2 ;  /* 0xff80000019217808 */ /* 0x000fc40005000000 */
[C---:B------:R-:W-:Y:S01]  /*28760*/  ISETP.LT.OR P1, PT, R6.reuse, 0xa, P1 ;  /* 0x0000000a0600780c */ /* 0x040fe20000f21670 */
        /* <DEDUP_REMOVED lines=76> */
.L_x_3779:
[----:B------:R-:W-:-:S13]  /*28c30*/  ISETP.NE.AND P6, PT, R9, 0x1, PT ;  /* 0x000000010900780c */ /* 0x000fda0003fc5270 */
[----:B------:R-:W-:-:S05]  /*28c40*/  @P6 IMAD.HI.U32 R10, R4, R10, RZ ;  /* 0x0000000a040a6227 */ /* 0x000fca00078e00ff */
[----:B------:R-:W-:-:S07]  /*28c50*/  @P6 SHF.R.U32.HI R4, RZ, R11, R10 ;  /* 0x0000000bff046219 */ /* 0x000fce000001160a */
.L_x_3780:
[----:B------:R-:W-:Y:S05]  /*28c60*/  BSYNC B1 ;  /* 0x0000000000017941 */ /* 0x000fea0003800000 */
.L_x_3778:
[----:B------:R-:W-:-:S04]  /*28c70*/  IMAD R3, R4, R9, -R38 ;  /* 0x0000000904037224 */ /* 0x000fc800078e0a26 */
[----:B------:R-:W-:-:S05]  /*28c80*/  IMAD R2, R2, -0x2, R3 ;  /* 0xfffffffe02027824 */ /* 0x000fca00078e0203 */
[----:B------:R-:W-:Y:S02]  /*28c90*/  VIADDMNMX R6, R2, R9, R6, PT ;  /* 0x0000000902067246 */ /* 0x000fe40003800106 */
[----:B------:R-:W-:-:S07]  /*28ca0*/  VIMNMX R39, R39, R2, !PT ;  /* 0x0000000227277248 */ /* 0x000fce0007fe0100 */
.L_x_3777:
[----:B------:R-:W-:Y:S05]  /*28cb0*/  BSYNC B0 ;  /* 0x0000000000007941 */ /* 0x000fea0003800000 */
.L_x_3776:
        /* <DEDUP_REMOVED lines=43> */
[----:B------:R-:W-:Y:S02]  /*28f70*/  ISETP.LT.OR P5, PT, R6, 0x29, P5 ;  /* 0x000000290600780c */ /* 0x000fe40002fa1670 */
[----:B------:R-:W-:Y:S02]  /*28f80*/  ISETP.GT.AND P1, PT, R39, 0x29, !P1 ;  /* 0x000000292700780c */ /* 0x000fe40004f24270 */
[----:B------:R-:W-:-:S02]  /*28f90*/  FSEL R9, R46, -INF , !P5 ;  /* 0xff8000002e097808 */ /* 0x000fc40006800000 */
[C---:B------:R-:W-:Y:S02]  /*28fa0*/  ISETP.GT.AND P2, PT, R39.reuse, 0x30, !P2 ;  /* 0x000000302700780c */ /* 0x040fe40005744270 */
[C---:B------:R-:W-:Y:S02]  /*28fb0*/  ISETP.LT.OR P1, PT, R6.reuse, 0x2a, P1 ;  /* 0x0000002a0600780c */ /* 0x040fe40000f21670 */
[C---:B------:R-:W-:Y:S02]  /*28fc0*/  ISETP.GT.AND P3, PT, R39.reuse, 0x31, !P3 ;  /* 0x000000312700780c */ /* 0x040fe40005f64270 */
[----:B------:R-:W-:Y:S02]  /*28fd0*/  ISETP.LT.OR P2, PT, R6, 0x31, P2 ;  /* 0x000000310600780c */ /* 0x000fe40001741670 */
[----:B------:R-:W-:Y:S02]  /*28fe0*/  FSEL R53, R34, -INF , !P1 ;  /* 0xff80000022357808 */ /* 0x000fe40004800000 */
        /* <DEDUP_REMOVED lines=91> */
.L_x_3782:
[----:B------:R-:W-:Y:S05]  /*295a0*/  BSYNC B0 ;  /* 0x0000000000007941 */ /* 0x000fea0003800000 */
.L_x_3781:
        /* <DEDUP_REMOVED lines=24> */
[-CC-:B------:R-:W-:Y:S01]  /*29730*/  FFMA.FTZ R37, R37, R19.reuse, -R4.reuse ;  /* 0x0000001325257223 */ /* 0x180fe20000010804 */
[----:B------:R-:W5:Y:S01]  /*29740*/  MUFU.EX2 R3, R3 ;  /* 0x0000000300037308 */ /* 0x000f620000000800 */
[-CC-:B------:R-:W-:Y:S01]  /*29750*/  FFMA.FTZ R36, R36, R19.reuse, -R4.reuse ;  /* 0x0000001324247223 */ /* 0x180fe20000010804 */
[-CC-:B------:R-:W-:Y:S01]  /*29760*/  FFMA.FTZ R35, R35, R19.reuse, -R4.reuse ;  /* 0x0000001323237223 */ /* 0x180fe20000010804 */
[-C--:B------:R-:W-:Y:S01]  /*29770*/  FFMA.FTZ R32, R32, R19.reuse, -R4 ;  /* 0x0000001320207223 */ /* 0x080fe20000010804 */
[-CC-:B------:R-:W-:Y:S01]  /*29780*/  FFMA.FTZ R8, R8, R19.reuse, -R40.reuse ;  /* 0x0000001308087223 */ /* 0x180fe20000010828 */
[-C--:B------:R-:W-:Y:S01]  /*29790*/  FFMA.FTZ R28, R28, R19.reuse, -R40 ;  /* 0x000000131c1c7223 */ /* 0x080fe20000010828 */
[-C--:B------:R-:W-:Y:S01]  /*297a0*/  FFMA.FTZ R14, R14, R19.reuse, -R4 ;  /* 0x000000130e0e7223 */ /* 0x080fe20000010804 */
[-C--:B------:R-:W-:Y:S01]  /*297b0*/  FFMA.FTZ R27, R27, R19.reuse, -R40 ;  /* 0x000000131b1b7223 */ /* 0x080fe20000010828 */
[----:B------:R-:W1:Y:S01]  /*297c0*/  MUFU.EX2 R38, R38 ;  /* 0x0000002600267308 */ /* 0x000e620000000800 */
[-C--:B------:R-:W-:Y:S01]  /*297d0*/  FFMA.FTZ R13, R13, R19.reuse, -R4 ;  /* 0x000000130d0d7223 */ /* 0x080fe20000010804 */
[-C--:B------:R-:W-:Y:S01]  /*297e0*/  FFMA.FTZ R26, R26, R19.reuse, -R40 ;  /* 0x000000131a1a7223 */ /* 0x080fe20000010828 */
[-C--:B------:R-:W-:Y:S01]  /*297f0*/  FFMA.FTZ R12, R12, R19.reuse, -R4 ;  /* 0x000000130c0c7223 */ /* 0x080fe20000010804 */
[-C--:B------:R-:W-:Y:S01]  /*29800*/  FFMA.FTZ R25, R25, R19.reuse, -R40 ;  /* 0x0000001319197223 */ /* 0x080fe20000010828 */
[-C--:B------:R-:W-:Y:S01]  /*29810*/  FFMA.FTZ R11, R11, R19.reuse, -R4 ;  /* 0x000000130b0b7223 */ /* 0x080fe20000010804 */
[-CC-:B------:R-:W-:Y:S01]  /*29820*/  FFMA.FTZ R24, R24, R19.reuse, -R40.reuse ;  /* 0x0000001318187223 */ /* 0x180fe20000010828 */
[-C--:B------:R-:W-:Y:S01]  /*29830*/  FFMA.FTZ R21, R21, R19.reuse, -R40 ;  /* 0x0000001315157223 */ /* 0x080fe20000010828 */
[----:B------:R-:W-:Y:S01]  /*29840*/  MUFU.EX2 R168, R33 ;  /* 0x0000002100a87308 */ /* 0x000fe20000000800 */
[----:B-----5:R-:W-:Y:S01]  /*29850*/  FADD.FTZ R5, R3, R46 ;  /* 0x0000002e03057221 */ /* 0x020fe20000010000 */
[-CC-:B------:R-:W-:Y:S01]  /*29860*/  FFMA.FTZ R20, R20, R19.reuse, -R40.reuse ;  /* 0x0000001314147223 */ /* 0x180fe20000010828 */
[-CC-:B------:R-:W-:Y:S01]  /*29870*/  FFMA.FTZ R18, R18, R19.reuse, -R40.reuse ;  /* 0x0000001312127223 */ /* 0x180fe20000010828 */
[-CC-:B------:R-:W-:Y:S01]  /*29880*/  FFMA.FTZ R15, R15, R19.reuse, -R40.reuse ;  /* 0x000000130f0f7223 */ /* 0x180fe20000010828 */
[-C--:B------:R-:W-:Y:S01]  /*29890*/  FFMA.FTZ R7, R7, R19.reuse, -R40 ;  /* 0x0000001307077223 */ /* 0x080fe20000010828 */
[-CC-:B------:R-:W-:Y:S01]  /*298a0*/  FFMA.FTZ R10, R10, R19.reuse, -R4.reuse ;  /* 0x000000130a0a7223 */ /* 0x180fe20000010804 */
[----:B------:R-:W-:Y:S01]  /*298b0*/  FFMA.FTZ R9, R9, R19, -R4 ;  /* 0x0000001309097223 */ /* 0x000fe20000010804 */
[----:B------:R-:W2:Y:S08]  /*298c0*/  MUFU.EX2 R37, R37 ;  /* 0x0000002500257308 */ /* 0x000eb00000000800 */
[----:B------:R-:W-:Y:S08]  /*298d0*/  MUFU.EX2 R31, R31 ;  /* 0x0000001f001f7308 */ /* 0x000ff00000000800 */
[----:B------:R-:W3:Y:S08]  /*298e0*/  MUFU.EX2 R36, R36 ;  /* 0x0000002400247308 */ /* 0x000ef00000000800 */
[----:B------:R-:W-:Y:S08]  /*298f0*/  MUFU.EX2 R30, R30 ;  /* 0x0000001e001e7308 */ /* 0x000ff00000000800 */
[----:B------:R-:W4:Y:S08]  /*29900*/  MUFU.EX2 R35, R35 ;  /* 0x0000002300237308 */ /* 0x000f300000000800 */
[----:B------:R-:W5:Y:S08]  /*29910*/  MUFU.EX2 R29, R29 ;  /* 0x0000001d001d7308 */ /* 0x000f700000000800 */
[----:B------:R1:W-:Y:S08]  /*29920*/  MUFU.EX2 R182, R8 ;  /* 0x0000000800b67308 */ /* 0x0003f00000000800 */
[----:B------:R-:W0:Y:S01]  /*29930*/  MUFU.EX2 R32, R32 ;  /* 0x0000002000207308 */ /* 0x000e220000000800 */
[----:B-1----:R-:W-:-:S04]  /*29940*/  FADD.FTZ R8, R38, R47 ;  /* 0x0000002f26087221 */ /* 0x002fc80000010000 */
[----:B--2---:R-:W-:-:S03]  /*29950*/  FADD.FTZ R33, R37, R8 ;  /* 0x0000000825217221 */ /* 0x004fc60000010000 */
[----:B------:R1:W-:Y:S01]  /*29960*/  MUFU.EX2 R173, R14 ;  /* 0x0000000e00ad7308 */ /* 0x0003e20000000800 */
[----:B---3--:R-:W-:-:S04]  /*29970*/  FADD.FTZ R8, R36, R33 ;  /* 0x0000002124087221 */ /* 0x008fc80000010000 */
[----:B----4-:R-:W-:Y:S01]  /*29980*/  FADD.FTZ R33, R35, R8 ;  /* 0x0000000823217221 */ /* 0x010fe20000010000 */
[-CC-:B------:R-:W-:Y:S02]  /*29990*/  FFMA.FTZ R8, R55, R19.reuse, -R4.reuse ;  /* 0x0000001337087223 */ /* 0x180fe40000010804 */
[----:B------:R-:W2:Y:S01]  /*299a0*/  MUFU.EX2 R28, R28 ;  /* 0x0000001c001c7308 */ /* 0x000ea20000000800 */
[----:B-1----:R-:W-:Y:S01]  /*299b0*/  FADD.FTZ R14, R168, R5 ;  /* 0x00000005a80e7221 */ /* 0x002fe20000010000 */
[----:B------:R-:W-:-:S03]  /*299c0*/  FFMA.FTZ R5, R53, R19, -R4 ;  /* 0x0000001335057223 */ /* 0x000fc60000010804 */
[----:B------:R-:W-:-:S03]  /*299d0*/  FADD.FTZ R39, R31, R14 ;  /* 0x0000000e1f277221 */ /* 0x000fc60000010000 */
[----:B------:R-:W1:Y:S01]  /*299e0*/  MUFU.EX2 R27, R27 ;  /* 0x0000001b001b7308 */ /* 0x000e620000000800 */
[----:B------:R-:W-:-:S04]  /*299f0*/  FADD.FTZ R40, R30, R39 ;  /* 0x000000271e287221 */ /* 0x000fc80000010000 */
[----:B-----5:R-:W-:Y:S01]  /*29a00*/  FADD.FTZ R39, R29, R40 ;  /* 0x000000281d277221 */ /* 0x020fe20000010000 */
[----:B0-----:R-:W-:Y:S02]  /*29a10*/  FADD.FTZ R40, R32, R33 ;  /* 0x0000002120287221 */ /* 0x001fe40000010000 */
[----:B------:R-:W-:Y:S01]  /*29a20*/  MUFU.EX2 R13, R13 ;  /* 0x0000000d000d7308 */ /* 0x000fe20000000800 */
[----:B--2---:R-:W-:Y:S01]  /*29a30*/  FADD.FTZ R42, R28, R39 ;  /* 0x000000271c2a7221 */ /* 0x004fe20000010000 */
[----:B------:R-:W-:-:S06]  /*29a40*/  FADD.FTZ R40, R173, R40 ;  /* 0x00000028ad287221 */ /* 0x000fcc0000010000 */
[----:B------:R-:W0:Y:S01]  /*29a50*/  MUFU.EX2 R26, R26 ;  /* 0x0000001a001a7308 */ /* 0x000e220000000800 */
[----:B-1----:R-:W-:-:S07]  /*29a60*/  FADD.FTZ R33, R27, R42 ;  /* 0x0000002a1b217221 */ /* 0x002fce0000010000 */
[----:B------:R-:W-:Y:S08]  /*29a70*/  MUFU.EX2 R12, R12 ;  /* 0x0000000c000c7308 */ /* 0x000ff00000000800 */
[----:B------:R-:W1:Y:S01]  /*29a80*/  MUFU.EX2 R25, R25 ;  /* 0x0000001900197308 */ /* 0x000e620000000800 */
[----:B0-----:R-:W-:-:S07]  /*29a90*/  FADD.FTZ R42, R26, R33 ;  /* 0x000000211a2a7221 */ /* 0x001fce0000010000 */
[----:B------:R-:W0:Y:S08]  /*29aa0*/  MUFU.EX2 R11, R11 ;  /* 0x0000000b000b7308 */ /* 0x000e300000000800 */
[----:B------:R-:W-:Y:S01]  /*29ab0*/  MUFU.EX2 R24, R24 ;  /* 0x0000001800187308 */ /* 0x000fe20000000800 */
[----:B-1----:R-:W-:-:S07]  /*29ac0*/  FADD.FTZ R33, R25, R42 ;  /* 0x0000002a19217221 */ /* 0x002fce0000010000 */
[----:B------:R-:W1:Y:S08]  /*29ad0*/  MUFU.EX2 R10, R10 ;  /* 0x0000000a000a7308 */ /* 0x000e700000000800 */
[----:B------:R-:W2:Y:S08]  /*29ae0*/  MUFU.EX2 R21, R21 ;  /* 0x0000001500157308 */ /* 0x000eb00000000800 */
[----:B------:R3:W-:Y:S08]  /*29af0*/  MUFU.EX2 R179, R9 ;  /* 0x0000000900b37308 */ /* 0x0007f00000000800 */
[----:B------:R4:W-:Y:S01]  /*29b00*/  MUFU.EX2 R14, R5 ;  /* 0x00000005000e7308 */ /* 0x0009e20000000800 */
[----:B---3--:R-:W-:-:S07]  /*29b10*/  FFMA.FTZ R9, R51, R19, -R4 ;  /* 0x0000001333097223 */ /* 0x008fce0000010804 */
[----:B------:R-:W3:Y:S01]  /*29b20*/  MUFU.EX2 R20, R20 ;  /* 0x0000001400147308 */ /* 0x000ee20000000800 */
[----:B----4-:R-:W-:-:S04]  /*29b30*/  FADD.FTZ R5, R13, R40 ;  /* 0x000000280d057221 */ /* 0x010fc80000010000 */
[----:B------:R-:W-:Y:S01]  /*29b40*/  FADD.FTZ R44, R12, R5 ;  /* 0x000000050c2c7221 */ /* 0x000fe20000010000 */
[-CC-:B------:R-:W-:Y:S01]  /*29b50*/  FFMA.FTZ R5, R57, R19.reuse, -R4.reuse ;  /* 0x0000001339057223 */ /* 0x180fe20000010804 */
[----:B------:R-:W-:Y:S01]  /*29b60*/  FFMA.FTZ R4, R34, R19, -R4 ;  /* 0x0000001322047223 */ /* 0x000fe20000010804 */
[----:B------:R-:W4:Y:S01]  /*29b70*/  MUFU.EX2 R18, R18 ;  /* 0x0000001200127308 */ /* 0x000f220000000800 */
[----:B0-----:R-:W-:-:S04]  /*29b80*/  FADD.FTZ R39, R11, R44 ;  /* 0x0000002c0b277221 */ /* 0x001fc80000010000 */
[----:B-1----:R-:W-:-:S03]  /*29b90*/  FADD.FTZ R42, R10, R39 ;  /* 0x000000270a2a7221 */ /* 0x002fc60000010000 */
[----:B------:R0:W-:Y:S08]  /*29ba0*/  MUFU.EX2 R181, R8 ;  /* 0x0000000800b57308 */ /* 0x0001f00000000800 */
[----:B------:R-:W1:Y:S01]  /*29bb0*/  MUFU.EX2 R15, R15 ;  /* 0x0000000f000f7308 */ /* 0x000e620000000800 */
[----:B0-----:R-:W-:-:S04]  /*29bc0*/  FADD.FTZ R8, R24, R33 ;  /* 0x0000002118087221 */ /* 0x001fc80000010000 */
[----:B--2---:R-:W-:-:S03]  /*29bd0*/  FADD.FTZ R19, R21, R8 ;  /* 0x0000000815137221 */ /* 0x004fc60000010000 */
[----:B------:R0:W2:Y:S01]  /*29be0*/  MUFU.EX2 R40, R9 ;  /* 0x0000000900287308 */ /* 0x0000a20000000800 */
[----:B---3--:R-:W-:-:S07]  /*29bf0*/  FADD.FTZ R19, R20, R19 ;  /* 0x0000001314137221 */ /* 0x008fce0000010000 */
[----:B------:R-:W3:Y:S01]  /*29c00*/  MUFU.EX2 R7, R7 ;  /* 0x0000000700077308 */ /* 0x000ee20000000800 */
[----:B0-----:R-:W-:Y:S01]  /*29c10*/  FADD.FTZ R9, R179, R42 ;  /* 0x0000002ab3097221 */ /* 0x001fe20000010000 */
[----:B----4-:R-:W-:-:S03]  /*29c20*/  FADD.FTZ R42, R18, R19 ;  /* 0x00000013122a7221 */ /* 0x010fc60000010000 */
[----:B------:R-:W-:Y:S01]  /*29c30*/  FADD.FTZ R8, R14, R9 ;  /* 0x000000090e087221 */ /* 0x000fe20000010000 */
[----:B-1----:R-:W-:Y:S02]  /*29c40*/  FADD.FTZ R42, R15, R42 ;  /* 0x0000002a0f2a7221 */ /* 0x002fe40000010000 */
[----:B------:R3:W0:Y:S01]  /*29c50*/  MUFU.EX2 R183, R5 ;  /* 0x0000000500b77308 */ /* 0x0006220000000800 */
[----:B------:R-:W-:-:S04]  /*29c60*/  FADD.FTZ R9, R181, R8 ;  /* 0x00000008b5097221 */ /* 0x000fc80000010000 */
[----:B--2---:R-:W-:-:S03]  /*29c70*/  FADD.FTZ R8, R40, R9 ;  /* 0x0000000928087221 */ /* 0x004fc60000010000 */
[----:B------:R-:W1:Y:S01]  /*29c80*/  MUFU.EX2 R34, R4 ;  /* 0x0000000400227308 */ /* 0x000e620000000800 */
[----:B---3--:R-:W-:-:S04]  /*29c90*/  FADD.FTZ R5, R7, R42 ;  /* 0x0000002a07057221 */ /* 0x008fc80000010000 */
[----:B------:R-:W-:Y:S01]  /*29ca0*/  FADD.FTZ R19, R182, R5 ;  /* 0x00000005b6137221 */ /* 0x000fe20000010000 */
[----:B0-----:R-:W-:-:S04]  /*29cb0*/  FADD.FTZ R9, R183, R8 ;  /* 0x00000008b7097221 */ /* 0x001fc80000010000 */
        /* <DEDUP_REMOVED lines=38> */
[----:B------:R-:W-:Y:S04]  /*29f20*/  ST.E desc[UR44][R16.64+0x230], R7 ;  /* 0x0002300710007985 */ /* 0x000fe8000c10192c */
[----:B0-----:R-:W2:Y:S02]  /*29f30*/  LD.E R3, desc[UR44][R4.64] ;  /* 0x0000002c04037980 */ /* 0x001ea4000c101900 */
        /* <DEDUP_REMOVED lines=64> */
[----:B------:R-:W-:Y:S01]  /*2a340*/  ULOP3.LUT UR5, UR4, 0x8, URZ, 0xfc, !UPT ;  /* 0x0000000804057892 */ /* 0x000fe2000f8efc3f */
        /* <DEDUP_REMOVED lines=64> */
[----:B------:R-:W-:Y:S01]  /*2a750*/  IMAD.U32 R2, RZ, RZ, UR5 ;  /* 0x00000005ff027e24 */ /* 0x000fe2000f8e00ff */
        /* <DEDUP_REMOVED lines=62> */
[----:B------:R-:W-:Y:S01]  /*2ab40*/  ULOP3.LUT UR6, UR4, 0xc, URZ, 0xfc, !UPT ;  /* 0x0000000c04067892 */ /* 0x000fe2000f8efc3f */
[----:B------:R-:W-:-:S05]  /*2ab50*/  IMAD.U32 R9, RZ, RZ, UR7 ;  /* 0x00000007ff097e24 */ /* 0x000fca000f8e00ff */
[----:B------:R-:W-:Y:S02]  /*2ab60*/  IMAD.U32 R8, RZ, RZ, UR6 ;  /* 0x00000006ff087e24 */ /* 0x000fe4000f8e00ff */
[----:B---3--:R-:W-:-:S05]  /*2ab70*/  FMUL.FTZ R7, R6, R7 ;  /* 0x0000000706077220 */ /* 0x008fca0000410000 */
[----:B------:R0:W-:Y:S04]  /*2ab80*/  ST.E desc[UR44][R2.64], R7 ;  /* 0x0000000702007985 */ /* 0x0001e8000c10192c */
[----:B------:R-:W3:Y:S01]  /*2ab90*/  LD.E R9, desc[UR44][R8.64] ;  /* 0x0000002c08097980 */ /* 0x000ee2000c101900 */
[----:B------:R-:W-:Y:S02]  /*2aba0*/  IMAD.U32 R10, RZ, RZ, UR6 ;  /* 0x00000006ff0a7e24 */ /* 0x000fe4000f8e00ff */
[----:B------:R-:W-:Y:S02]  /*2abb0*/  IMAD.U32 R11, RZ, RZ, UR7 ;  /* 0x00000007ff0b7e24 */ /* 0x000fe4000f8e00ff */
[----:B---3--:R-:W-:-:S05]  /*2abc0*/  FMUL.FTZ R13, R6, R9 ;  /* 0x00000009060d7220 */ /* 0x008fca0000410000 */
[----:B------:R3:W-:Y:S04]  /*2abd0*/  ST.E desc[UR44][R10.64], R13 ;  /* 0x0000000d0a007985 */ /* 0x0007e8000c10192c */
[----:B------:R-:W4:Y:S04]  /*2abe0*/  LD.E R133, desc[UR44][R16.64+0x42c] ;  /* 0x00042c2c10857980 */ /* 0x000f28000c101900 */
        /* <DEDUP_REMOVED lines=189> */
[----:B------:R-:W5:Y:S04]  /*2b7c0*/  LD.E.64 R6, desc[UR44][R16.64+0xa8] ;  /* 0x0000a82c10067980 */ /* 0x000f68000c101b00 */
[----:B----4-:R-:W-:Y:S04]  /*2b7d0*/  ST.E desc[UR44][R4.64], R15 ;  /* 0x0000000f04007985 */ /* 0x010fe8000c10192c */
[----:B------:R-:W4:Y:S01]  /*2b7e0*/  LD.E R19, desc[UR44][R2.64] ;  /* 0x0000002c02137980 */ /* 0x000f22000c101900 */
[----:B--2---:R-:W-:-:S02]  /*2b7f0*/  IMAD.U32 R11, RZ, RZ, UR7 ;  /* 0x00000007ff0b7e24 */ /* 0x004fc4000f8e00ff */
[----:B------:R-:W-:Y:S01]  /*2b800*/  IMAD.U32 R12, RZ, RZ, UR6 ;  /* 0x00000006ff0c7e24 */ /* 0x000fe2000f8e00ff */
[----:B----4-:R-:W-:Y:S04]  /*2b810*/  ST.E desc[UR44][R2.64], R19 ;  /* 0x0000001302007985 */ /* 0x010fe8000c10192c */
[----:B------:R-:W2:Y:S01]  /*2b820*/  LD.E R11, desc[UR44][R10.64] ;  /* 0x0000002c0a0b7980 */ /* 0x000ea2000c101900 */
[----:B---3--:R-:W-:-:S05]  /*2b830*/  IMAD.U32 R13, RZ, RZ, UR7 ;  /* 0x00000007ff0d7e24 */ /* 0x008fca000f8e00ff */
[----:B--2---:R0:W-:Y:S04]  /*2b840*/  ST.E desc[UR44][R12.64], R11 ;  /* 0x0000000b0c007985 */ /* 0x0041e8000c10192c */
        /* <DEDUP_REMOVED lines=124> */
[----:B----4-:R0:W-:Y:S04]  /*2c010*/  ST.E desc[UR44][R16.64+0x268], R11 ;  /* 0x0002680b10007985 */ /* 0x0101e8000c10192c */
[----:B--2---:R1:W-:Y:S04]  /*2c020*/  ST.E desc[UR44][R16.64+0x378], R10 ;  /* 0x0003780a10007985 */ /* 0x0043e8000c10192c */
[----:B---3--:R-:W-:Y:S01]  /*2c030*/  ST.E desc[UR44][R16.64+0x240], R21 ;  /* 0x0002401510007985 */ /* 0x008fe2000c10192c */
[----:B0-----:R-:W-:-:S03]  /*2c040*/  IMAD.U32 R11, RZ, RZ, UR7 ;  /* 0x00000007ff0b7e24 */ /* 0x001fc6000f8e00ff */
[----:B-----5:R-:W-:Y:S01]  /*2c050*/  ST.E desc[UR44][R16.64+0x244], R25 ;  /* 0x0002441910007985 */ /* 0x020fe2000c10192c */
[----:B-1----:R-:W-:-:S03]  /*2c060*/  IMAD.U32 R10, RZ, RZ, UR6 ;  /* 0x00000006ff0a7e24 */ /* 0x002fc6000f8e00ff */
        /* <DEDUP_REMOVED lines=121> */
[----:B------:R0:W5:Y:S04]  /*2c800*/  LD.E R27, desc[UR44][R10.64] ;  /* 0x0000002c0a1b7980 */ /* 0x000168000c101900 */
        /* <DEDUP_REMOVED lines=130> */
[----:B------:R-:W-:Y:S02]  /*2d030*/  IMAD.MOV.U32 R9, RZ, RZ, R7 ;  /* 0x000000ffff097224 */ /* 0x000fe400078e0007 */
[----:B0-----:R-:W-:Y:S02]  /*2d040*/  IMAD.U32 R10, RZ, RZ, UR6 ;  /* 0x00000006ff0a7e24 */ /* 0x001fe4000f8e00ff */
[----:B------:R-:W-:Y:S01]  /*2d050*/  IMAD.U32 R11, RZ, RZ, UR7 ;  /* 0x00000007ff0b7e24 */ /* 0x000fe2000f8e00ff */
[----:B--2---:R-:W-:-:S06]  /*2d060*/  WARPGROUP.ARRIVE ;  /* 0x00000000000079c5 */ /* 0x004fcc0000000000 */
        /* <DEDUP_REMOVED lines=136> */
[----:B------:R-:W-:Y:S01]  /*2d8f0*/  IMAD.U32 R10, RZ, RZ, UR6 ;  /* 0x00000006ff0a7e24 */ /* 0x000fe2000f8e00ff */
[----:B------:R-:W-:Y:S01]  /*2d900*/  R2UR UR10, R8 ;  /* 0x00000000080a72ca */ /* 0x000fe200000e0000 */
[----:B------:R-:W-:Y:S01]  /*2d910*/  IMAD.U32 R11, RZ, RZ, UR7 ;  /* 0x00000007ff0b7e24 */ /* 0x000fe2000f8e00ff */
[----:B------:R-:W-:Y:S01]  /*2d920*/  R2UR UR11, R9 ;  /* 0x00000000090b72ca */ /* 0x000fe200000e0000 */
[----:B------:R-:W-:Y:S02]  /*2d930*/  VIADD R6, R6, 0x180 ;  /* 0x0000018006067836 */ /* 0x000fe40000000000 */
[----:B------:R-:W-:Y:S02]  /*2d940*/  IMAD.U32 R8, RZ, RZ, UR6 ;  /* 0x00000006ff087e24 */ /* 0x000fe4000f8e00ff */
[----:B------:R-:W-:Y:S01]  /*2d950*/  IMAD.U32 R9, RZ, RZ, UR7 ;  /* 0x00000007ff097e24 */ /* 0x000fe2000f8e00ff */
[----:B------:R-:W-:-:S02]  /*2d960*/  WARPGROUP.DEPBAR.LE gsb0, 0x0 ;  /* 0x00008000000079c5 */ /* 0x000fc40000010000 */
        /* <DEDUP_REMOVED lines=132> */
[----:B------:R-:W-:Y:S02]  /*2e1b0*/  IMAD.U32 R6, RZ, RZ, UR6 ;  /* 0x00000006ff067e24 */ /* 0x000fe4000f8e00ff */
[----:B------:R-:W-:Y:S01]  /*2e1c0*/  IMAD.U32 R7, RZ, RZ, UR7 ;  /* 0x00000007ff077e24 */ /* 0x000fe2000f8e00ff */
        /* <DEDUP_REMOVED lines=133> */
[----:B------:R-:W-:Y:S04]  /*2ea20*/  ST.E desc[UR44][R4.64], R25 ;  /* 0x0000001904007985 */ /* 0x000fe8000c10192c */
        /* <DEDUP_REMOVED lines=128> */
[----:B------:R-:W2:Y:S01]  /*2f230*/  LD.E R13, desc[UR44][R4.64] ;  /* 0x0000002c040d7980 */ /* 0x000ea2000c101900 */
[----:B0-----:R-:W-:-:S02]  /*2f240*/  IMAD.U32 R7, RZ, RZ, UR7 ;  /* 0x00000007ff077e24 */ /* 0x001fc4000f8e00ff */
[----:B------:R-:W-:Y:S01]  /*2f250*/  IMAD.U32 R6, RZ, RZ, UR6 ;  /* 0x00000006ff067e24 */ /* 0x000fe2000f8e00ff */
[----:B--2---:R0:W-:Y:S04]  /*2f260*/  ST.E desc[UR44][R4.64], R13 ;  /* 0x0000000d04007985 */ /* 0x0041e8000c10192c */
[----:B------:R-:W2:Y:S01]  /*2f270*/  LD.E R15, desc[UR44][R2.64] ;  /* 0x0000002c020f7980 */ /* 0x000ea2000c101900 */
[----:B------:R-:W-:Y:S02]  /*2f280*/  IMAD.U32 R8, RZ, RZ, UR6 ;  /* 0x00000006ff087e24 */ /* 0x000fe4000f8e00ff */
[----:B------:R-:W-:Y:S01]  /*2f290*/  IMAD.U32 R9, RZ, RZ, UR7 ;  /* 0x00000007ff097e24 */ /* 0x000fe2000f8e00ff */
[----:B--2---:R2:W-:Y:S04]  /*2f2a0*/  ST.E desc[UR44][R2.64], R15 ;  /* 0x0000000f02007985 */ /* 0x0045e8000c10192c */
[----:B------:R-:W3:Y:S04]  /*2f2b0*/  LD.E R7, desc[UR44][R6.64] ;  /* 0x0000002c06077980 */ /* 0x000ee8000c101900 */
[----:B---3--:R3:W-:Y:S04]  /*2f2c0*/  ST.E desc[UR44][R8.64], R7 ;  /* 0x0000000708007985 */ /* 0x0087e8000c10192c */
[----:B------:R-:W4:Y:S04]  /*2f2d0*/  LD.E R19, desc[UR44][R16.64+0x240] ;  /* 0x0002402c10137980 */ /* 0x000f28000c101900 */
[----:B------:R-:W5:Y:S04]  /*2f2e0*/  LD.E R21, desc[UR44][R16.64+0x244] ;  /* 0x0002442c10157980 */ /* 0x000f68000c101900 */
[----:B-1----:R-:W5:Y:S04]  /*2f2f0*/  LD.E R11, desc[UR44][R16.64+0x248] ;  /* 0x0002482c100b7980 */ /* 0x002f68000c101900 */
[----:B------:R-:W5:Y:S04]  /*2f300*/  LD.E R25, desc[UR44][R16.64+0x24c] ;  /* 0x00024c2c10197980 */ /* 0x000f68000c101900 */
[----:B0-----:R-:W5:Y:S04]  /*2f310*/  LD.E R5, desc[UR44][R16.64+0x250] ;  /* 0x0002502c10057980 */ /* 0x001f68000c101900 */
[----:B------:R-:W5:Y:S04]  /*2f320*/  LD.E R13, desc[UR44][R16.64+0x254] ;  /* 0x0002542c100d7980 */ /* 0x000f68000c101900 */
[----:B------:R-:W5:Y:S04]  /*2f330*/  LD.E R27, desc[UR44][R16.64+0x258] ;  /* 0x0002582c101b7980 */ /* 0x000f68000c101900 */
[----:B--2---:R-:W2:Y:S04]  /*2f340*/  LD.E R3, desc[UR44][R16.64+0x25c] ;  /* 0x00025c2c10037980 */ /* 0x004ea8000c101900 */
        /* <DEDUP_REMOVED lines=116> */
[----:B----4-:R0:W-:Y:S04]  /*2fa90*/  ST.E desc[UR44][R16.64+0x240], R19 ;  /* 0x0002401310007985 */ /* 0x0101e8000c10192c */
[----:B-----5:R0:W-:Y:S04]  /*2faa0*/  ST.E desc[UR44][R16.64+0x244], R21 ;  /* 0x0002441510007985 */ /* 0x0201e8000c10192c */
[----:B------:R0:W-:Y:S04]  /*2fab0*/  ST.E desc[UR44][R16.64+0x248], R11 ;  /* 0x0002480b10007985 */ /* 0x0001e8000c10192c */
[----:B------:R0:W-:Y:S04]  /*2fac0*/  ST.E desc[UR44][R16.64+0x24c], R25 ;  /* 0x00024c1910007985 */ /* 0x0001e8000c10192c */
[----:B------:R0:W-:Y:S04]  /*2fad0*/  ST.E desc[UR44][R16.64+0x250], R5 ;  /* 0x0002500510007985 */ /* 0x0001e8000c10192c */
[----:B------:R0:W-:Y:S04]  /*2fae0*/  ST.E desc[UR44][R16.64+0x254], R13 ;  /* 0x0002540d10007985 */ /* 0x0001e8000c10192c */
[----:B------:R0:W-:Y:S04]  /*2faf0*/  ST.E desc[UR44][R16.64+0x258], R27 ;  /* 0x0002581b10007985 */ /* 0x0001e8000c10192c */
[----:B--2---:R0:W-:Y:S04]  /*2fb00*/  ST.E desc[UR44][R16.64+0x25c], R3 ;  /* 0x00025c0310007985 */ /* 0x0041e8000c10192c */
[----:B------:R0:W-:Y:S04]  /*2fb10*/  ST.E desc[UR44][R16.64+0x260], R15 ;  /* 0x0002600f10007985 */ /* 0x0001e8000c10192c */
        /* <DEDUP_REMOVED lines=131> */
.L_x_3784:
[----:B------:R-:W-:Y:S05]  /*30350*/  BSYNC B0 ;  /* 0x0000000000007941 */ /* 0x000fea0003800000 */
.L_x_3783:
[C---:B------:R-:W-:Y:S01]  /*30360*/  ISETP.GT.AND P0, PT, R0.reuse, R164, PT ;  /* 0x000000a40000720c */ /* 0x040fe20003f04270 */
[----:B------:R-:W-:-:S12]  /*30370*/  VIADD R0, R0, 0xffffffff ;  /* 0xffffffff00007836 */ /* 0x000fd80000000000 */
[----:B------:R-:W-:Y:S05]  /*30380*/  @P0 BRA `(.L_x_3785) ;  /* 0xffffff5400640947 */ /* 0x000fea000383ffff */
.L_x_3756:
[----:B0-----:R-:W2:Y:S01]  /*30390*/  LDL R5, [R1+0x210] ;  /* 0x0002100001057983 */ /* 0x001ea20000100800 */
[----:B------:R-:W-:Y:S05]  /*303a0*/  WARPSYNC.ALL ;  /* 0x0000000000007948 */ /* 0x000fea0003800000 */
[----:B------:R-:W3:Y:S04]  /*303b0*/  LDL R6, [R1+0x214] ;  /* 0x0002140001067983 */ /* 0x000ee80000100800 */
[----:B------:R-:W4:Y:S01]  /*303c0*/  LDL.64 R14, [R1+0xd8] ;  /* 0x0000d800010e7983 */ /* 0x000f220000100a00 */
[----:B------:R-:W-:Y:S08]  /*303d0*/  BAR.ARV 0x8, 0x100 ;  /* 0x0204000000007b1d */ /* 0x000ff00000002000 */
[----:B------:R-:W-:Y:S06]  /*303e0*/  BAR.SYNC.DEFER_BLOCKING 0xf, 0x100 ;  /* 0x03c4000000007b1d */ /* 0x000fec0000010000 */
[----:B--2---:R-:W0:Y:S02]  /*303f0*/  SHFL.BFLY PT, R0, R5, 0x2, 0x1f ;  /* 0x0c401f0005007f89 */ /* 0x004e2400000e0000 */
[----:B0-----:R-:W-:-:S05]  /*30400*/  FADD.FTZ R0, R5, R0 ;  /* 0x0000000005007221 */ /* 0x001fca0000010000 */
[----:B------:R-:W0:Y:S02]  /*30410*/  SHFL.BFLY PT, R3, R0, 0x1, 0x1f ;  /* 0x0c201f0000037f89 */ /* 0x000e2400000e0000 */
[----:B0-----:R-:W-:-:S05]  /*30420*/  FADD.FTZ R2, R0, R3 ;  /* 0x0000000300027221 */ /* 0x001fca0000010000 */
[----:B------:R-:W-:Y:S04]  /*30430*/  STL [R1+0x210], R2 ;  /* 0x0002100201007387 */ /* 0x000fe80000100800 */
[----:B------:R-:W2:Y:S04]  /*30440*/  LDL R13, [R1+0x210] ;  /* 0x00021000010d7983 */ /* 0x000ea80000100800 */
[----:B---3--:R-:W0:Y:S02]  /*30450*/  SHFL.BFLY PT, R3, R6, 0x2, 0x1f ;  /* 0x0c401f0006037f89 */ /* 0x008e2400000e0000 */
[----:B0-----:R-:W-:-:S05]  /*30460*/  FADD.FTZ R3, R3, R6 ;  /* 0x0000000603037221 */ /* 0x001fca0000010000 */
[----:B-1----:R-:W0:Y:S02]  /*30470*/  SHFL.BFLY PT, R4, R3, 0x1, 0x1f ;  /* 0x0c201f0003047f89 */ /* 0x002e2400000e0000 */
        /* <DEDUP_REMOVED lines=243> */
[----:B0-----:R-:W-:Y:S01]  /*313b0*/  VIADD R2, R135, 0x1 ;  /* 0x0000000187027836 */ /* 0x001fe20000000000 */
        /* <DEDUP_REMOVED lines=71> */
.L_x_3647:
[----:B------:R-:W-:Y:S05]  /*31830*/  BSYNC B7 ;  /* 0x0000000000077941 */ /* 0x000fea0003800000 */
.L_x_3637:
[----:B------:R-:W2:Y:S08]  /*31840*/  S2UR UR5, SR_CgaCtaId ;  /* 0x00000000000579c3 */ /* 0x000eb00000008800 */
[----:B------:R-:W-:Y:S01]  /*31850*/  BAR.SYNC.DEFER_BLOCKING 0x5, 0x180 ;  /* 0x0146000000007b1d */ /* 0x000fe20000010000 */
[----:B01----:R-:W-:-:S04]  /*31860*/  PRMT R0, R3, 0x9910, RZ ;  /* 0x0000991003007816 */ /* 0x003fc800000000ff */
[----:B------:R-:W-:Y:S01]  /*31870*/  ISETP.NE.AND P0, PT, R0, RZ, PT ;  /* 0x000000ff0000720c */ /* 0x000fe20003f05270 */
[----:B------:R-:W-:Y:S01]  /*31880*/  UMOV UR4, 0x400 ;  /* 0x0000040000047882 */ /* 0x000fe20000000000 */
[----:B------:R-:W-:Y:S01]  /*31890*/  BSSY B0, `(.L_x_3786) ;  /* 0x00002f4000007945 */ /* 0x000fe20003800000 */
[----:B--2---:R-:W-:-:S06]  /*318a0*/  ULEA UR4, UR5, UR4, 0x18 ;  /* 0x0000000405047291 */ /* 0x004fcc000f8ec03f */
[----:B------:R-:W-:-:S05]  /*318b0*/  IMAD.U32 R2, RZ, RZ, UR4 ;  /* 0x00000004ff027e24 */ /* 0x000fca000f8e00ff */
[----:B------:R0:W1:Y:S01]  /*318c0*/  LDS.128 R116, [R2+0x388d0] ;  /* 0x0388d00002747984 */ /* 0x0000620000000c00 */
[----:B------:R-:W-:Y:S06]  /*318d0*/  BAR.ARV 0x4, 0x180 ;  /* 0x0106000000007b1d */ /* 0x000fec0000002000 */
[----:B------:R-:W-:Y:S05]  /*318e0*/  @!P0 BRA `(.L_x_3787) ;  /* 0x0000002000648947 */ /* 0x000fea0003800000 */
        /* <DEDUP_REMOVED lines=18> */
[----:B---3--:R-:W3:Y:S04]  /*31a10*/  LDL.128 R68, [R1+0x340] ;  /* 0x0003400001447983 */ /* 0x008ee80000100c00 */
[----:B------:R-:W3:Y:S04]  /*31a20*/  LDL.128 R56, [R1+0x370] ;  /* 0x0003700001387983 */ /* 0x000ee80000100c00 */
[----:B----4-:R-:W4:Y:S04]  /*31a30*/  LDL.128 R60, [R1+0x360] ;  /* 0x00036000013c7983 */ /* 0x010f280000100c00 */
[----:B------:R-:W4:Y:S04]  /*31a40*/  LDL.128 R48, [R1+0x390] ;  /* 0x0003900001307983 */ /* 0x000f280000100c00 */
[----:B------:R-:W4:Y:S04]  /*31a50*/  LDL.128 R52, [R1+0x380] ;  /* 0x0003800001347983 */ /* 0x000f280000100c00 */
[----:B------:R-:W4:Y:S04]  /*31a60*/  LDL.128 R40, [R1+0x3b0] ;  /* 0x0003b00001287983 */ /* 0x000f280000100c00 */
[----:B------:R-:W4:Y:S04]  /*31a70*/  LDL.128 R44, [R1+0x3a0] ;  /* 0x0003a000012c7983 */ /* 0x000f280000100c00 */
[----:B-----5:R-:W4:Y:S04]  /*31a80*/  LDL.128 R32, [R1+0x3d0] ;  /* 0x0003d00001207983 */ /* 0x020f280000100c00 */
[----:B------:R-:W4:Y:S04]  /*31a90*/  LDL.128 R36, [R1+0x3c0] ;  /* 0x0003c00001247983 */ /* 0x000f280000100c00 */
[----:B------:R-:W4:Y:S04]  /*31aa0*/  LDL.128 R24, [R1+0x3f0] ;  /* 0x0003f00001187983 */ /* 0x000f280000100c00 */
[----:B------:R-:W4:Y:S04]  /*31ab0*/  LDL.128 R28, [R1+0x3e0] ;  /* 0x0003e000011c7983 */ /* 0x000f280000100c00 */
[----:B------:R-:W4:Y:S04]  /*31ac0*/  LDL.128 R8, [R1+0x410] ;  /* 0x0004100001087983 */ /* 0x000f280000100c00 */
[----:B------:R-:W4:Y:S04]  /*31ad0*/  LDL.128 R12, [R1+0x400] ;  /* 0x00040000010c7983 */ /* 0x000f280000100c00 */
[----:B------:R-:W4:Y:S01]  /*31ae0*/  LDL.128 R4, [R1+0x420] ;  /* 0x0004200001047983 */ /* 0x000f220000100c00 */
[C---:B------:R-:W-:Y:S01]  /*31af0*/  IADD3 R169, P0, R158.reuse, 0x2040, RZ ;  /* 0x000020409ea97810 */ /* 0x040fe20007f1e0ff */
[----:B------:R-:W-:Y:S01]  /*31b00*/  ULDC.64 UR4, c[0x0][0xd00] ;  /* 0x0003400000047ab9 */ /* 0x000fe20000000a00 */
[----:B------:R-:W-:-:S02]  /*31b10*/  IADD3 R21, P1, R158, 0x20, RZ ;  /* 0x000000209e157810 */ /* 0x000fc40007f3e0ff */
[C---:B------:R-:W-:Y:S02]  /*31b20*/  IADD3 R145, P2, R158.reuse, 0x40, RZ ;  /* 0x000000409e917810 */ /* 0x040fe40007f5e0ff */
[----:B------:R-:W-:Y:S02]  /*31b30*/  LOP3.LUT R168, R169, 0x380, RZ, 0xc0, !PT ;  /* 0x00000380a9a87812 */ /* 0x000fe400078ec0ff */
[----:B------:R-:W-:Y:S02]  /*31b40*/  IADD3 R146, P3, R158, 0x60, RZ ;  /* 0x000000609e927810 */ /* 0x000fe40007f7e0ff */
[----:B------:R-:W-:Y:S02]  /*31b50*/  LOP3.LUT R20, R21, 0x380, RZ, 0xc0, !PT ;  /* 0x0000038015147812 */ /* 0x000fe400078ec0ff */
[----:B------:R-:W-:Y:S02]  /*31b60*/  LOP3.LUT R144, R145, 0x380, RZ, 0xc0, !PT ;  /* 0x0000038091907812 */ /* 0x000fe400078ec0ff */
[----:B------:R-:W-:-:S02]  /*31b70*/  SHF.R.U64 R168, R168, 0x3, RZ ;  /* 0x00000003a8a87819 */ /* 0x000fc400000012ff */
[----:B------:R-:W-:Y:S02]  /*31b80*/  LOP3.LUT R0, R146, 0x380, RZ, 0xc0, !PT ;  /* 0x0000038092007812 */ /* 0x000fe400078ec0ff */
[----:B------:R-:W-:Y:S02]  /*31b90*/  SHF.R.U64 R20, R20, 0x3, RZ ;  /* 0x0000000314147819 */ /* 0x000fe400000012ff */
[----:B------:R-:W-:Y:S02]  /*31ba0*/  SHF.R.U64 R144, R144, 0x3, RZ ;  /* 0x0000000390907819 */ /* 0x000fe400000012ff */
[----:B------:R-:W-:Y:S01]  /*31bb0*/  LOP3.LUT R168, R168, R169, RZ, 0x3c, !PT ;  /* 0x000000a9a8a87212 */ /* 0x000fe200078e3cff */
[----:B------:R-:W-:Y:S01]  /*31bc0*/  IMAD.X R169, RZ, RZ, R159, P0 ;  /* 0x000000ffffa97224 */ /* 0x000fe200000e069f */
[----:B------:R-:W-:Y:S02]  /*31bd0*/  SHF.R.U64 R147, R0, 0x3, RZ ;  /* 0x0000000300937819 */ /* 0x000fe400000012ff */
[----:B------:R-:W-:-:S02]  /*31be0*/  IADD3 R181, P0, R158, 0x6000, RZ ;  /* 0x000060009eb57810 */ /* 0x000fc40007f1e0ff */
[----:B------:R-:W-:Y:S01]  /*31bf0*/  LOP3.LUT R20, R20, R21, RZ, 0x3c, !PT ;  /* 0x0000001514147212 */ /* 0x000fe200078e3cff */
[--C-:B------:R-:W-:Y:S01]  /*31c00*/  IMAD.X R21, RZ, RZ, R159.reuse, P1 ;  /* 0x000000ffff157224 */ /* 0x100fe200008e069f */
[----:B------:R-:W-:Y:S02]  /*31c10*/  IADD3 R151, P5, R158, 0x2020, RZ ;  /* 0x000020209e977810 */ /* 0x000fe40007fbe0ff */
[----:B------:R-:W-:Y:S01]  /*31c20*/  LOP3.LUT R144, R144, R145, RZ, 0x3c, !PT ;  /* 0x0000009190907212 */ /* 0x000fe200078e3cff */
[--C-:B------:R-:W-:Y:S01]  /*31c30*/  IMAD.X R145, RZ, RZ, R159.reuse, P2 ;  /* 0x000000ffff917224 */ /* 0x100fe200010e069f */
[----:B------:R-:W-:Y:S01]  /*31c40*/  LOP3.LUT R146, R147, R146, RZ, 0x3c, !PT ;  /* 0x0000009293927212 */ /* 0x000fe200078e3cff */
[----:B------:R-:W-:Y:S01]  /*31c50*/  IMAD.X R147, RZ, RZ, R159, P3 ;  /* 0x000000ffff937224 */ /* 0x000fe200018e069f */
[C---:B------:R-:W-:Y:S02]  /*31c60*/  IADD3 R171, P1, R158.reuse, 0x2060, RZ ;  /* 0x000020609eab7810 */ /* 0x040fe40007f3e0ff */
[----:B------:R-:W-:-:S02]  /*31c70*/  IADD3 R173, P2, R158, 0x4000, RZ ;  /* 0x000040009ead7810 */ /* 0x000fc40007f5e0ff */
[----:B------:R-:W-:Y:S02]  /*31c80*/  LOP3.LUT R180, R181, 0x380, RZ, 0xc0, !PT ;  /* 0x00000380b5b47812 */ /* 0x000fe400078ec0ff */
[----:B------:R-:W-:Y:S02]  /*31c90*/  LOP3.LUT R150, R151, 0x380, RZ, 0xc0, !PT ;  /* 0x0000038097967812 */ /* 0x000fe400078ec0ff */
[C---:B------:R-:W-:Y:S02]  /*31ca0*/  IADD3 R175, P3, R158.reuse, 0x4020, RZ ;  /* 0x000040209eaf7810 */ /* 0x040fe40007f7e0ff */
[----:B------:R-:W-:Y:S02]  /*31cb0*/  LOP3.LUT R170, R171, 0x380, RZ, 0xc0, !PT ;  /* 0x00000380abaa7812 */ /* 0x000fe400078ec0ff */
[----:B------:R-:W-:Y:S02]  /*31cc0*/  IADD3 R148, P4, R158, 0x2000, RZ ;  /* 0x000020009e947810 */ /* 0x000fe40007f9e0ff */
[----:B------:R-:W-:-:S02]  /*31cd0*/  LOP3.LUT R172, R173, 0x380, RZ, 0xc0, !PT ;  /* 0x00000380adac7812 */ /* 0x000fc400078ec0ff */
[----:B------:R-:W-:Y:S02]  /*31ce0*/  SHF.R.U64 R180, R180, 0x3, RZ ;  /* 0x00000003b4b47819 */ /* 0x000fe400000012ff */
[----:B------:R-:W-:Y:S02]  /*31cf0*/  LOP3.LUT R183, R158, 0x380, RZ, 0xc0, !PT ;  /* 0x000003809eb77812 */ /* 0x000fe400078ec0ff */
[----:B------:R-:W-:Y:S02]  /*31d00*/  SHF.R.U64 R150, R150, 0x3, RZ ;  /* 0x0000000396967819 */ /* 0x000fe400000012ff */
[----:B------:R-:W-:Y:S02]  /*31d10*/  LOP3.LUT R174, R175, 0x380, RZ, 0xc0, !PT ;  /* 0x00000380afae7812 */ /* 0x000fe400078ec0ff */
[----:B------:R-:W-:Y:S01]  /*31d20*/  SHF.R.U64 R170, R170, 0x3, RZ ;  /* 0x00000003aaaa7819 */ /* 0x000fe200000012ff */
[----:B------:R-:W-:Y:S01]  /*31d30*/  IMAD.X R149, RZ, RZ, R159, P4 ;  /* 0x000000ffff957224 */ /* 0x000fe200020e069f */
[----:B------:R-:W-:-:S02]  /*31d40*/  SHF.R.U64 R172, R172, 0x3, RZ ;  /* 0x00000003acac7819 */ /* 0x000fc400000012ff */
[----:B------:R-:W-:Y:S01]  /*31d50*/  LOP3.LUT R180, R180, R181, RZ, 0x3c, !PT ;  /* 0x000000b5b4b47212 */ /* 0x000fe200078e3cff */
[--C-:B------:R-:W-:Y:S01]  /*31d60*/  IMAD.X R181, RZ, RZ, R159.reuse, P0 ;  /* 0x000000ffffb57224 */ /* 0x100fe200000e069f */
[----:B------:R-:W-:Y:S02]  /*31d70*/  SHF.R.U64 R183, R183, 0x3, RZ ;  /* 0x00000003b7b77819 */ /* 0x000fe400000012ff */
[----:B------:R-:W-:Y:S01]  /*31d80*/  LOP3.LUT R150, R150, R151, RZ, 0x3c, !PT ;  /* 0x0000009796967212 */ /* 0x000fe200078e3cff */
[----:B------:R-:W-:Y:S01]  /*31d90*/  IMAD.X R151, RZ, RZ, R159, P5 ;  /* 0x000000ffff977224 */ /* 0x000fe200028e069f */
[----:B------:R-:W-:Y:S02]  /*31da0*/  SHF.R.U64 R174, R174, 0x3, RZ ;  /* 0x00000003aeae7819 */ /* 0x000fe400000012ff */
[----:B------:R-:W-:Y:S02]  /*31db0*/  LOP3.LUT R3, R148, 0x380, RZ, 0xc0, !PT ;  /* 0x0000038094037812 */ /* 0x000fe400078ec0ff */
[----:B------:R-:W-:-:S02]  /*31dc0*/  IADD3 R177, P4, R158, 0x4040, RZ ;  /* 0x000040409eb17810 */ /* 0x000fc40007f9e0ff */
[----:B------:R-:W-:Y:S02]  /*31dd0*/  ISETP.NE.U32.AND P0, PT, RZ, UR4, PT ;  /* 0x00000004ff007c0c */ /* 0x000fe4000bf05070 */
[----:B------:R-:W-:Y:S01]  /*31de0*/  LOP3.LUT R170, R170, R171, RZ, 0x3c, !PT ;  /* 0x000000abaaaa7212 */ /* 0x000fe200078e3cff */
[--C-:B------:R-:W-:Y:S01]  /*31df0*/  IMAD.X R171, RZ, RZ, R159.reuse, P1 ;  /* 0x000000ffffab7224 */ /* 0x100fe200008e069f */
[----:B------:R-:W-:Y:S02]  /*31e00*/  IADD3 R179, P5, R158, 0x4060, RZ ;  /* 0x000040609eb37810 */ /* 0x000fe40007fbe0ff */
[----:B------:R-:W-:Y:S01]  /*31e10*/  LOP3.LUT R172, R172, R173, RZ, 0x3c, !PT ;  /* 0x000000adacac7212 */ /* 0x000fe200078e3cff */
[--C-:B------:R-:W-:Y:S01]  /*31e20*/  IMAD.X R173, RZ, RZ, R159.reuse, P2 ;  /* 0x000000ffffad7224 */ /* 0x100fe200010e069f */
[----:B------:R-:W-:Y:S01]  /*31e30*/  LOP3.LUT R182, R183, R158, RZ, 0x3c, !PT ;  /* 0x0000009eb7b67212 */ /* 0x000fe200078e3cff */
[--C-:B------:R-:W-:Y:S01]  /*31e40*/  IMAD.MOV.U32 R183, RZ, RZ, R159.reuse ;  /* 0x000000ffffb77224 */ /* 0x100fe200078e009f */
[----:B------:R-:W-:Y:S01]  /*31e50*/  LOP3.LUT R174, R174, R175, RZ, 0x3c, !PT ;  /* 0x000000afaeae7212 */ /* 0x000fe200078e3cff */
[----:B------:R-:W-:Y:S01]  /*31e60*/  IMAD.X R175, RZ, RZ, R159, P3 ;  /* 0x000000ffffaf7224 */ /* 0x000fe200018e069f */
[----:B------:R-:W-:-:S02]  /*31e70*/  IADD3 R207, P1, R158, 0x6020, RZ ;  /* 0x000060209ecf7810 */ /* 0x000fc40007f3e0ff */
[----:B------:R-:W-:Y:S02]  /*31e80*/  SHF.R.U64 R3, R3, 0x3, RZ ;  /* 0x0000000303037819 */ /* 0x000fe400000012ff */
[----:B------:R-:W-:Y:S02]  /*31e90*/  LOP3.LUT R176, R177, 0x380, RZ, 0xc0, !PT ;  /* 0x00000380b1b07812 */ /* 0x000fe400078ec0ff */
[C---:B------:R-:W-:Y:S02]  /*31ea0*/  IADD3 R209, P2, R158.reuse, 0x6040, RZ ;  /* 0x000060409ed17810 */ /* 0x040fe40007f5e0ff */
[----:B------:R-:W-:Y:S01]  /*31eb0*/  ISETP.NE.AND.EX P0, PT, RZ, UR5, PT, P0 ;  /* 0x00000005ff007c0c */ /* 0x000fe2000bf05300 */
[----:B------:R-:W-:Y:S01]  /*31ec0*/  ULDC.64 UR4, c[0x0][0xd08] ;  /* 0x0003420000047ab9 */ /* 0x000fe20000000a00 */
[----:B------:R-:W-:Y:S02]  /*31ed0*/  LOP3.LUT R178, R179, 0x380, RZ, 0xc0, !PT ;  /* 0x00000380b3b27812 */ /* 0x000fe400078ec0ff */
[----:B------:R-:W-:-:S02]  /*31ee0*/  IADD3 R19, P3, R158, 0x6060, RZ ;  /* 0x000060609e137810 */ /* 0x000fc40007f7e0ff */
[----:B------:R-:W-:Y:S02]  /*31ef0*/  LOP3.LUT R206, R207, 0x380, RZ, 0xc0, !PT ;  /* 0x00000380cfce7812 */ /* 0x000fe400078ec0ff */
[----:B------:R-:W-:Y:S02]  /*31f00*/  ISETP.NE.U32.AND P6, PT, RZ, UR4, PT ;  /* 0x00000004ff007c0c */ /* 0x000fe4000bfc5070 */
[----:B------:R-:W-:Y:S02]  /*31f10*/  LOP3.LUT R148, R3, R148, RZ, 0x3c, !PT ;  /* 0x0000009403947212 */ /* 0x000fe400078e3cff */
[----:B------:R-:W-:Y:S02]  /*31f20*/  SHF.R.U64 R176, R176, 0x3, RZ ;  /* 0x00000003b0b07819 */ /* 0x000fe400000012ff */
[----:B------:R-:W-:Y:S02]  /*31f30*/  LOP3.LUT R208, R209, 0x380, RZ, 0xc0, !PT ;  /* 0x00000380d1d07812 */ /* 0x000fe400078ec0ff */
[----:B------:R-:W-:-:S02]  /*31f40*/  MOV R182, R182 ;  /* 0x000000b600b67202 */ /* 0x000fc40000000f00 */
[----:B------:R-:W-:Y:S02]  /*31f50*/  SHF.R.U64 R178, R178, 0x3, RZ ;  /* 0x00000003b2b27819 */ /* 0x000fe400000012ff */
[----:B------:R-:W-:Y:S02]  /*31f60*/  LOP3.LUT R18, R19, 0x380, RZ, 0xc0, !PT ;  /* 0x0000038013127812 */ /* 0x000fe400078ec0ff */
[----:B------:R-:W-:Y:S02]  /*31f70*/  MOV R20, R20 ;  /* 0x0000001400147202 */ /* 0x000fe40000000f00 */
[----:B------:R-:W-:Y:S02]  /*31f80*/  MOV R144, R144 ;  /* 0x0000009000907202 */ /* 0x000fe40000000f00 */
[----:B------:R-:W-:Y:S02]  /*31f90*/  SHF.R.U64 R206, R206, 0x3, RZ ;  /* 0x00000003cece7819 */ /* 0x000fe400000012ff */
[----:B------:R-:W-:-:S02]  /*31fa0*/  MOV R146, R146 ;  /* 0x0000009200927202 */ /* 0x000fc40000000f00 */
[----:B------:R-:W-:Y:S02]  /*31fb0*/  ISETP.NE.AND.EX P6, PT, RZ, UR5, PT, P6 ;  /* 0x00000005ff007c0c */ /* 0x000fe4000bfc5360 */
[----:B------:R-:W-:Y:S01]  /*31fc0*/  LOP3.LUT R176, R176, R177, RZ, 0x3c, !PT ;  /* 0x000000b1b0b07212 */ /* 0x000fe200078e3cff */
[--C-:B------:R-:W-:Y:S01]  /*31fd0*/  IMAD.X R177, RZ, RZ, R159.reuse, P4 ;  /* 0x000000ffffb17224 */ /* 0x100fe200020e069f */
[----:B------:R-:W-:Y:S02]  /*31fe0*/  SHF.R.U64 R208, R208, 0x3, RZ ;  /* 0x00000003d0d07819 */ /* 0x000fe400000012ff */
[----:B------:R-:W-:Y:S02]  /*31ff0*/  MOV R148, R148 ;  /* 0x0000009400947202 */ /* 0x000fe40000000f00 */
[----:B------:R-:W-:Y:S01]  /*32000*/  LOP3.LUT R178, R178, R179, RZ, 0x3c, !PT ;  /* 0x000000b3b2b27212 */ /* 0x000fe200078e3cff */
[----:B------:R-:W-:Y:S01]  /*32010*/  IMAD.X R179, RZ, RZ, R159, P5 ;  /* 0x000000ffffb37224 */ /* 0x000fe200028e069f */
[----:B------:R-:W-:-:S02]  /*32020*/  SHF.R.U64 R18, R18, 0x3, RZ ;  /* 0x0000000312127819 */ /* 0x000fc400000012ff */
[----:B------:R-:W-:Y:S02]  /*32030*/  MOV R150, R150 ;  /* 0x0000009600967202 */ /* 0x000fe40000000f00 */
[----:B------:R-:W-:Y:S02]  /*32040*/  MOV R168, R168 ;  /* 0x000000a800a87202 */ /* 0x000fe40000000f00 */
        /* <DEDUP_REMOVED lines=9> */
[----:B------:R-:W-:Y:S02]  /*320e0*/  MOV R176, R176 ;  /* 0x000000b000b07202 */ /* 0x000fe40000000f00 */
[----:B------:R-:W-:Y:S02]  /*320f0*/  MOV R178, R178 ;  /* 0x000000b200b27202 */ /* 0x000fe40000000f00 */
[----:B------:R-:W-:Y:S02]  /*32100*/  MOV R180, R180 ;  /* 0x000000b400b47202 */ /* 0x000fe40000000f00 */
[----:B------:R-:W-:-:S02]  /*32110*/  MOV R206, R206 ;  /* 0x000000ce00ce7202 */ /* 0x000fc40000000f00 */
[----:B--2---:R-:W-:Y:S02]  /*32120*/  F2FP.BF16.F32.PACK_AB R140, R141, R140 ;  /* 0x0000008c8d8c723e */ /* 0x004fe400000010ff */
[----:B------:R-:W-:Y:S02]  /*32130*/  F2FP.BF16.F32.PACK_AB R141, R143, R142 ;  /* 0x0000008e8f8d723e */ /* 0x000fe400000010ff */
[----:B------:R-:W-:Y:S02]  /*32140*/  F2FP.BF16.F32.PACK_AB R132, R133, R132 ;  /* 0x000000848584723e */ /* 0x000fe400000010ff */
[----:B------:R-:W-:Y:S02]  /*32150*/  F2FP.BF16.F32.PACK_AB R133, R135, R134 ;  /* 0x000000868785723e */ /* 0x000fe400000010ff */
[----:B------:R-:W-:Y:S02]  /*32160*/  F2FP.BF16.F32.PACK_AB R142, R137, R136 ;  /* 0x00000088898e723e */ /* 0x000fe400000010ff */
        /* <DEDUP_REMOVED lines=20> */
[----:B------:R2:W-:Y:S01]  /*322b0*/  STSM.16.M88.4 [R20], R132 ;  /* 0x0000008414007844 */ /* 0x0005e20000000200 */
        /* <DEDUP_REMOVED lines=16> */
[----:B---3--:R-:W-:Y:S02]  /*323c0*/  F2FP.BF16.F32.PACK_AB R74, R69, R68 ;  /* 0x00000044454a723e */ /* 0x008fe400000010ff */
[----:B------:R-:W-:-:S02]  /*323d0*/  F2FP.BF16.F32.PACK_AB R75, R71, R70 ;  /* 0x00000046474b723e */ /* 0x000fc400000010ff */
[----:B------:R-:W-:Y:S01]  /*323e0*/  F2FP.BF16.F32.PACK_AB R56, R57, R56 ;  /* 0x000000383938723e */ /* 0x000fe200000010ff */
[----:B------:R-:W-:Y:S01]  /*323f0*/  STSM.16.M88.4 [R150], R96 ;  /* 0x0000006096007844 */ /* 0x000fe20000000200 */
[----:B------:R-:W-:Y:S02]  /*32400*/  F2FP.BF16.F32.PACK_AB R57, R59, R58 ;  /* 0x0000003a3b39723e */ /* 0x000fe400000010ff */
[----:B----4-:R-:W-:Y:S02]  /*32410*/  F2FP.BF16.F32.PACK_AB R66, R61, R60 ;  /* 0x0000003c3d42723e */ /* 0x010fe400000010ff */
        /* <DEDUP_REMOVED lines=13> */
[----:B------:R-:W-:Y:S01]  /*324f0*/  F2FP.BF16.F32.PACK_AB R33, R35, R34 ;  /* 0x000000222321723e */ /* 0x000fe200000010ff */
[----:B------:R-:W3:Y:S01]  /*32500*/  LDC.64 R44, c[0x0][0xd00] ;  /* 0x00034000ff2c7b82 */ /* 0x000ee20000000a00 */
        /* <DEDUP_REMOVED lines=12> */
[----:B------:R-:W-:Y:S01]  /*325d0*/  F2FP.BF16.F32.PACK_AB R9, R11, R10 ;  /* 0x0000000a0b09723e */ /* 0x000fe200000010ff */
[----:B------:R-:W-:Y:S01]  /*325e0*/  STSM.16.M88.4 [R178], R48 ;  /* 0x00000030b2007844 */ /* 0x000fe20000000200 */
[----:B------:R-:W-:Y:S02]  /*325f0*/  MOV R18, R18 ;  /* 0x0000001200127202 */ /* 0x000fe40000000f00 */
[----:B------:R-:W-:Y:S02]  /*32600*/  F2FP.BF16.F32.PACK_AB R10, R5, R4 ;  /* 0x00000004050a723e */ /* 0x000fe400000010ff */
[----:B------:R-:W-:Y:S01]  /*32610*/  F2FP.BF16.F32.PACK_AB R11, R7, R6 ;  /* 0x00000006070b723e */ /* 0x000fe200000010ff */
[----:B------:R-:W-:Y:S01]  /*32620*/  STSM.16.M88.4 [R180], R40 ;  /* 0x00000028b4007844 */ /* 0x000fe20000000200 */
[----:B------:R-:W4:Y:S03]  /*32630*/  @P6 LDC.64 R6, c[0x0][0xd08] ;  /* 0x00034200ff066b82 */ /* 0x000f260000000a00 */
[----:B------:R-:W-:Y:S04]  /*32640*/  STSM.16.M88.4 [R206], R32 ;  /* 0x00000020ce007844 */ /* 0x000fe80000000200 */
[----:B------:R-:W-:Y:S04]  /*32650*/  STSM.16.M88.4 [R208], R24 ;  /* 0x00000018d0007844 */ /* 0x000fe80000000200 */
[----:B------:R0:W-:Y:S01]  /*32660*/  STSM.16.M88.4 [R18], R8 ;  /* 0x0000000812007844 */ /* 0x0001e20000000200 */
[----:B------:R-:W-:Y:S01]  /*32670*/  ULDC UR4, c[0x0][0xb88] ;  /* 0x0002e20000047ab9 */ /* 0x000fe20000000800 */
[----:B--2---:R-:W-:-:S02]  /*32680*/  IMAD.MOV.U32 R20, RZ, RZ, RZ ;  /* 0x000000ffff147224 */ /* 0x004fc400078e00ff */
[C---:B---3--:R-:W-:Y:S01]  /*32690*/  IMAD.WIDE R14, R198.reuse, 0x4, R44 ;  /* 0x00000004c60e7825 */ /* 0x048fe200078e022c */
[----:B------:R-:W-:Y:S03]  /*326a0*/  BAR.SYNC.DEFER_BLOCKING 0x1, 0x100 ;  /* 0x0044000000007b1d */ /* 0x000fe60000010000 */
[----:B----4-:R-:W-:-:S04]  /*326b0*/  @P6 IMAD.WIDE R6, R198, 0x4, R6 ;  /* 0x00000004c6066825 */ /* 0x010fc800078e0206 */
[----:B0-----:R-:W-:Y:S01]  /*326c0*/  IMAD.U32 R18, RZ, RZ, UR4 ;  /* 0x00000004ff127e24 */ /* 0x001fe2000f8e00ff */
[----:B------:R0:W5:Y:S05]  /*326d0*/  @P0 LDG.E R20, desc[UR44][R14.64] ;  /* 0x0000002c0e140981 */ /* 0x00016a000c1e1900 */
[----:B------:R0:W5:Y:S01]  /*326e0*/  @P6 LDG.E R18, desc[UR44][R6.64] ;  /* 0x0000002c06126981 */ /* 0x000162000c1e1900 */
[----:B------:R-:W-:Y:S02]  /*326f0*/  IMAD R4, R199, 0x40, R193 ;  /* 0x00000040c7047824 */ /* 0x000fe400078e02c1 */
[----:B------:R-:W-:-:S04]  /*32700*/  IMAD.MOV.U32 R5, RZ, RZ, 0x2 ;  /* 0x00000002ff057424 */ /* 0x000fc800078e00ff */
[----:B------:R-:W-:-:S03]  /*32710*/  IMAD.WIDE R4, R4, R5, UR42 ;  /* 0x0000002a04047e25 */ /* 0x000fc6000f8e0205 */
[C---:B------:R-:W-:Y:S02]  /*32720*/  IADD3 R3, P4, R4.reuse, 0x1000, RZ ;  /* 0x0000100004037810 */ /* 0x040fe40007f9e0ff */
[C---:B------:R-:W-:Y:S02]  /*32730*/  IADD3 R13, P1, R4.reuse, 0x2000, RZ ;  /* 0x00002000040d7810 */ /* 0x040fe40007f3e0ff */
[C---:B------:R-:W-:Y:S01]  /*32740*/  IADD3 R25, P2, R4.reuse, 0x3000, RZ ;  /* 0x0000300004197810 */ /* 0x040fe20007f5e0ff */
[----:B------:R-:W-:Y:S01]  /*32750*/  IMAD.X R11, RZ, RZ, R5, P4 ;  /* 0x000000ffff0b7224 */ /* 0x000fe200020e0605 */
[C---:B------:R-:W-:Y:S02]  /*32760*/  IADD3 R29, P3, R4.reuse, 0x4000, RZ ;  /* 0x00004000041d7810 */ /* 0x040fe40007f7e0ff */
[----:B------:R-:W-:Y:S02]  /*32770*/  IADD3 R33, P4, R4, 0x5000, RZ ;  /* 0x0000500004217810 */ /* 0x000fe40007f9e0ff */
[----:B------:R-:W-:-:S02]  /*32780*/  LOP3.LUT R12, R13, 0x380, RZ, 0xc0, !PT ;  /* 0x000003800d0c7812 */ /* 0x000fc400078ec0ff */
[----:B------:R-:W-:Y:S02]  /*32790*/  LOP3.LUT R24, R25, 0x380, RZ, 0xc0, !PT ;  /* 0x0000038019187812 */ /* 0x000fe400078ec0ff */
[----:B------:R-:W-:Y:S02]  /*327a0*/  LOP3.LUT R28, R29, 0x380, RZ, 0xc0, !PT ;  /* 0x000003801d1c7812 */ /* 0x000fe400078ec0ff */
[----:B------:R-:W-:Y:S02]  /*327b0*/  LOP3.LUT R32, R33, 0x380, RZ, 0xc0, !PT ;  /* 0x0000038021207812 */ /* 0x000fe400078ec0ff */
        /* <DEDUP_REMOVED lines=12> */
[----:B------:R-:W-:-:S02]  /*32880*/  IADD3 R37, P1, R4, 0x6000, RZ ;  /* 0x0000600004257810 */ /* 0x000fc40007f3e0ff */
        /* <DEDUP_REMOVED lines=8> */
[----:B------:R-:W-:Y:S02]  /*32910*/  LOP3.LUT R48, R49, 0x380, RZ, 0xc0, !PT ;  /* 0x0000038031307812 */ /* 0x000fe400078ec0ff */
[----:B------:R-:W-:Y:S02]  /*32920*/  LOP3.LUT R52, R53, 0x380, RZ, 0xc0, !PT ;  /* 0x0000038035347812 */ /* 0x000fe400078ec0ff */
[----:B------:R-:W-:Y:S02]  /*32930*/  SHF.R.U64 R10, R0, 0x3, RZ ;  /* 0x00000003000a7819 */ /* 0x000fe400000012ff */
[----:B------:R-:W-:-:S02]  /*32940*/  SHF.R.U64 R36, R36, 0x3, RZ ;  /* 0x0000000324247819 */ /* 0x000fc400000012ff */
[----:B------:R-:W-:Y:S02]  /*32950*/  SHF.R.U64 R40, R40, 0x3, RZ ;  /* 0x0000000328287819 */ /* 0x000fe400000012ff */
        /* <DEDUP_REMOVED lines=8> */
[----:B------:R-:W-:Y:S01]  /*329e0*/  LOP3.LUT R52, R52, R53, RZ, 0x3c, !PT ;  /* 0x0000003534347212 */ /* 0x000fe200078e3cff */
[----:B0-----:R-:W-:Y:S06]  /*329f0*/  @P6 BRA `(.L_x_3788) ;  /* 0x0000000000106947 */ /* 0x001fec0003800000 */
[----:B------:R-:W-:Y:S05]  /*32a00*/  @!P0 BRA `(.L_x_3788) ;  /* 0x00000000000c8947 */ /* 0x000fea0003800000 */
[----:B------:R-:W2:Y:S04]  /*32a10*/  LDG.E R3, desc[UR44][R14.64] ;  /* 0x0000002c0e037981 */ /* 0x000ea8000c1e1900 */
[----:B-----5:R-:W2:Y:S02]  /*32a20*/  LDG.E R18, desc[UR44][R14.64+0x4] ;  /* 0x0000042c0e127981 */ /* 0x020ea4000c1e1900 */
[----:B--2---:R-:W-:-:S07]  /*32a30*/  IMAD.IADD R18, R18, 0x1, -R3 ;  /* 0x0000000112127824 */ /* 0x004fce00078e0a03 */
.L_x_3788:
[----:B------:R-:W0:Y:S01]  /*32a40*/  SHFL.IDX PT, R6, R213, RZ, 0x1f ;  /* 0x00001fffd5067589 */ /* 0x000e2200000e0000 */
[--C-:B------:R-:W-:Y:S01]  /*32a50*/  IMAD.X R37, RZ, RZ, R5.reuse, P1 ;  /* 0x000000ffff257224 */ /* 0x100fe200008e0605 */
[C---:B------:R-:W-:Y:S01]  /*32a60*/  IADD3 R57, P1, R4.reuse, 0xb000, RZ ;  /* 0x0000b00004397810 */ /* 0x040fe20007f3e0ff */
[--C-:B------:R-:W-:Y:S01]  /*32a70*/  IMAD.X R53, RZ, RZ, R5.reuse, P5 ;  /* 0x000000ffff357224 */ /* 0x100fe200028e0605 */
[C---:B------:R-:W-:Y:S01]  /*32a80*/  IADD3 R3, P5, R4.reuse, 0xf000, RZ ;  /* 0x0000f00004037810 */ /* 0x040fe20007fbe0ff */
[--C-:B------:R-:W-:Y:S01]  /*32a90*/  IMAD.X R41, RZ, RZ, R5.reuse, P2 ;  /* 0x000000ffff297224 */ /* 0x100fe200010e0605 */
[----:B------:R-:W-:Y:S01]  /*32aa0*/  LOP3.LUT R56, R57, 0x380, RZ, 0xc0, !PT ;  /* 0x0000038039387812 */ /* 0x000fe200078ec0ff */
[--C-:B------:R-:W-:Y:S01]  /*32ab0*/  IMAD.X R45, RZ, RZ, R5.reuse, P3 ;  /* 0x000000ffff2d7224 */ /* 0x100fe200018e0605 */
[----:B------:R-:W-:Y:S01]  /*32ac0*/  IADD3 R61, P2, R4, 0xc000, RZ ;  /* 0x0000c000043d7810 */ /* 0x000fe20007f5e0ff */
[--C-:B------:R-:W-:Y:S01]  /*32ad0*/  IMAD.X R49, RZ, RZ, R5.reuse, P4 ;  /* 0x000000ffff317224 */ /* 0x100fe200020e0605 */
[----:B------:R-:W-:Y:S01]  /*32ae0*/  SHF.R.U64 R56, R56, 0x3, RZ ;  /* 0x0000000338387819 */ /* 0x000fe200000012ff */
[----:B------:R-:W-:Y:S01]  /*32af0*/  IMAD.X R73, RZ, RZ, R5, P5 ;  /* 0x000000ffff497224 */ /* 0x000fe200028e0605 */
[----:B------:R-:W-:-:S02]  /*32b00*/  IADD3 R65, P3, R4, 0xd000, RZ ;  /* 0x0000d00004417810 */ /* 0x000fc40007f7e0ff */
[----:B------:R-:W-:Y:S01]  /*32b10*/  LOP3.LUT R56, R56, R57, RZ, 0x3c, !PT ;  /* 0x0000003938387212 */ /* 0x000fe200078e3cff */
[----:B------:R-:W-:Y:S01]  /*32b20*/  IMAD.X R57, RZ, RZ, R5, P1 ;  /* 0x000000ffff397224 */ /* 0x000fe200008e0605 */
[----:B------:R-:W-:Y:S02]  /*32b30*/  IADD3 R69, P4, R4, 0xe000, RZ ;  /* 0x0000e00004457810 */ /* 0x000fe40007f9e0ff */
[----:B------:R-:W-:Y:S02]  /*32b40*/  LOP3.LUT R0, R3, 0x380, RZ, 0xc0, !PT ;  /* 0x0000038003007812 */ /* 0x000fe400078ec0ff */
[----:B------:R-:W-:Y:S02]  /*32b50*/  LOP3.LUT R60, R61, 0x380, RZ, 0xc0, !PT ;  /* 0x000003803d3c7812 */ /* 0x000fe400078ec0ff */
[----:B------:R-:W-:Y:S02]  /*32b60*/  LOP3.LUT R64, R65, 0x380, RZ, 0xc0, !PT ;  /* 0x0000038041407812 */ /* 0x000fe400078ec0ff */
[----:B0-----:R-:W-:-:S02]  /*32b70*/  ISETP.NE.AND P1, PT, R6, RZ, PT ;  /* 0x000000ff0600720c */ /* 0x001fc40003f25270 */
[----:B------:R-:W-:Y:S02]  /*32b80*/  LOP3.LUT R68, R69, 0x380, RZ, 0xc0, !PT ;  /* 0x0000038045447812 */ /* 0x000fe400078ec0ff */
[----:B------:R-:W-:Y:S02]  /*32b90*/  LOP3.LUT R59, R4, 0x380, RZ, 0xc0, !PT ;  /* 0x00000380043b7812 */ /* 0x000fe400078ec0ff */
[----:B------:R-:W-:Y:S02]  /*32ba0*/  SHF.R.U64 R0, R0, 0x3, RZ ;  /* 0x0000000300007819 */ /* 0x000fe400000012ff */
[----:B------:R-:W-:Y:S02]  /*32bb0*/  SHF.R.U64 R60, R60, 0x3, RZ ;  /* 0x000000033c3c7819 */ /* 0x000fe400000012ff */
[----:B------:R-:W-:Y:S02]  /*32bc0*/  SHF.R.U64 R64, R64, 0x3, RZ ;  /* 0x0000000340407819 */ /* 0x000fe400000012ff */
[----:B------:R-:W-:-:S02]  /*32bd0*/  SHF.R.U64 R68, R68, 0x3, RZ ;  /* 0x0000000344447819 */ /* 0x000fc400000012ff */
[----:B------:R-:W-:Y:S02]  /*32be0*/  SHF.R.U64 R59, R59, 0x3, RZ ;  /* 0x000000033b3b7819 */ /* 0x000fe400000012ff */
[----:B------:R-:W-:Y:S02]  /*32bf0*/  LOP3.LUT R72, R0, R3, RZ, 0x3c, !PT ;  /* 0x0000000300487212 */ /* 0x000fe400078e3cff */
        /* <DEDUP_REMOVED lines=9> */
[----:B------:R-:W-:-:S02]  /*32c90*/  SHF.R.S32.HI R78, RZ, 0x1f, R194 ;  /* 0x0000001fff4e7819 */ /* 0x000fc400000114c2 */
[----:B------:R-:W-:Y:S02]  /*32ca0*/  SEL R77, R198, RZ, !P0 ;  /* 0x000000ffc64d7207 */ /* 0x000fe40004000000 */
[----:B------:R-:W-:Y:S02]  /*32cb0*/  SEL R76, R0, RZ, !P0 ;  /* 0x000000ff004c7207 */ /* 0x000fe40004000000 */
[----:B-----5:R-:W-:Y:S01]  /*32cc0*/  SHF.R.S32.HI R21, RZ, 0x1f, R20 ;  /* 0x0000001fff157819 */ /* 0x020fe20000011414 */
[----:B------:R-:W-:Y:S06]  /*32cd0*/  @P1 BRA `(.L_x_3789) ;  /* 0x0000000000b81947 */ /* 0x000fec0003800000 */
[----:B------:R-:W0:Y:S01]  /*32ce0*/  LDC R6, c[0x0][0xce8] ;  /* 0x00033a00ff067b82 */ /* 0x000e220000000800 */
[----:B------:R-:W-:Y:S01]  /*32cf0*/  IMAD.MOV R3, RZ, RZ, -R222 ;  /* 0x000000ffff037224 */ /* 0x000fe200078e0ade */
[----:B------:R-:W-:Y:S01]  /*32d00*/  ULDC.64 UR4, c[0x0][0xc90] ;  /* 0x0003240000047ab9 */ /* 0x000fe20000000a00 */
[----:B------:R-:W-:-:S03]  /*32d10*/  IMAD.IADD R14, R162, 0x1, R185 ;  /* 0x00000001a20e7824 */ /* 0x000fc600078e02b9 */
[----:B------:R-:W-:Y:S01]  /*32d20*/  ISETP.NE.AND P0, PT, R226, R3, PT ;  /* 0x00000003e200720c */ /* 0x000fe20003f05270 */
[----:B0-----:R-:W-:-:S05]  /*32d30*/  IMAD R27, R18, R6, RZ ;  /* 0x00000006121b7224 */ /* 0x001fca00078e02ff */
[----:B------:R-:W-:-:S13]  /*32d40*/  ISETP.GE.OR P1, PT, R14, R27, P0 ;  /* 0x0000001b0e00720c */ /* 0x000fda0000726670 */
[----:B------:R-:W2:Y:S01]  /*32d50*/  @!P1 LDL R19, [R1+0x210] ;  /* 0x0002100001139983 */ /* 0x000ea20000100800 */
[----:B------:R-:W-:Y:S01]  /*32d60*/  ISETP.NE.AND P2, PT, R6, 0x1, PT ;  /* 0x000000010600780c */ /* 0x000fe20003f45270 */
[----:B------:R-:W-:Y:S02]  /*32d70*/  IMAD.IADD R9, R228, 0x1, R185 ;  /* 0x00000001e4097824 */ /* 0x000fe400078e02b9 */
[----:B------:R-:W-:Y:S02]  /*32d80*/  IMAD R3, R78, UR4, RZ ;  /* 0x000000044e037c24 */ /* 0x000fe4000f8e02ff */
[----:B------:R-:W-:Y:S02]  /*32d90*/  IMAD.MOV.U32 R15, RZ, RZ, R9 ;  /* 0x000000ffff0f7224 */ /* 0x000fe400078e0009 */
[----:B------:R-:W-:-:S04]  /*32da0*/  IMAD.WIDE.U32 R4, R194, UR4, R20 ;  /* 0x00000004c2047c25 */ /* 0x000fc8000f8e0014 */
[----:B------:R-:W-:Y:S01]  /*32db0*/  IMAD R3, R194, UR5, R3 ;  /* 0x00000005c2037c24 */ /* 0x000fe2000f8e0203 */
[----:B------:R-:W-:Y:S01]  /*32dc0*/  ULDC.64 UR4, c[0x0][0xc98] ;  /* 0x0003260000047ab9 */ /* 0x000fe20000000a00 */
[----:B------:R-:W0:Y:S02]  /*32dd0*/  @P2 LDC R0, c[0x0][0xcec] ;  /* 0x00033b00ff002b82 */ /* 0x000e240000000800 */
[----:B------:R-:W-:Y:S02]  /*32de0*/  IMAD.IADD R5, R5, 0x1, R3 ;  /* 0x0000000105057824 */ /* 0x000fe400078e0203 */
[----:B------:R-:W-:-:S04]  /*32df0*/  IMAD.WIDE.U32 R4, R77, UR4, R4 ;  /* 0x000000044d047c25 */ /* 0x000fc8000f8e0004 */
        /* <DEDUP_REMOVED lines=9> */
[----:B------:R-:W-:Y:S02]  /*32e90*/  ULDC.64 UR4, c[0x0][0xc88] ;  /* 0x0003220000047ab9 */ /* 0x000fe40000000a00 */
        /* <DEDUP_REMOVED lines=18> */
.L_x_3789:
[----:B------:R-:W2:Y:S01]  /*32fc0*/  LDC R79, c[0x0][0xce8] ;  /* 0x00033a00ff4f7b82 */ /* 0x000ea20000000800 */
[----:B------:R-:W-:Y:S01]  /*32fd0*/  ULDC.64 UR4, c[0x0][0xba0] ;  /* 0x0002e80000047ab9 */ /* 0x000fe20000000a00 */
[----:B0-----:R0:W5:Y:S01]  /*32fe0*/  LD.E.128 R4, desc[UR44][R58.64] ;  /* 0x0000002c3a047980 */ /* 0x001162000c101d00 */
        /* <DEDUP_REMOVED lines=12> */
[----:B------:R-:W5:Y:S01]  /*330b0*/  LD.E.128 R40, desc[UR44][R40.64] ;  /* 0x0000002c28287980 */ /* 0x000f62000c101d00 */
[----:B------:R-:W-:-:S03]  /*330c0*/  IMAD R0, R218, 0x20, R199 ;  /* 0x00000020da007824 */ /* 0x000fc600078e02c7 */
[----:B------:R-:W5:Y:S02]  /*330d0*/  LD.E.128 R44, desc[UR44][R44.64] ;  /* 0x0000002c2c2c7980 */ /* 0x000f64000c101d00 */
[----:B------:R-:W2:Y:S01]  /*330e0*/  @P1 LDC R19, c[0x0][0xcec] ;  /* 0x00033b00ff131b82 */ /* 0x000ea20000000800 */
[----:B------:R-:W-:Y:S01]  /*330f0*/  IMAD.IADD R21, R21, 0x1, R3 ;  /* 0x0000000115157824 */ /* 0x000fe200078e0203 */
[----:B------:R-:W5:Y:S01]  /*33100*/  LD.E.128 R48, desc[UR44][R48.64] ;  /* 0x0000002c30307980 */ /* 0x000f62000c101d00 */
[----:B------:R-:W-:-:S03]  /*33110*/  IMAD R3, R78, UR4, RZ ;  /* 0x000000044e037c24 */ /* 0x000fc6000f8e02ff */
[----:B------:R-:W5:Y:S02]  /*33120*/  LD.E.128 R52, desc[UR44][R52.64] ;  /* 0x0000002c34347980 */ /* 0x000f64000c101d00 */
[----:B------:R-:W4:Y:S01]  /*33130*/  @P1 LDC R81, c[0x0][0xcf0] ;  /* 0x00033c00ff511b82 */ /* 0x000f220000000800 */
[C---:B------:R-:W-:Y:S01]  /*33140*/  IMAD R3, R194.reuse, UR5, R3 ;  /* 0x00000005c2037c24 */ /* 0x040fe2000f8e0203 */
[----:B------:R-:W5:Y:S01]  /*33150*/  LD.E.128 R56, desc[UR44][R56.64] ;  /* 0x0000002c38387980 */ /* 0x000f62000c101d00 */
[----:B------:R-:W-:Y:S01]  /*33160*/  IMAD.WIDE.U32 R20, R194, UR4, R20 ;  /* 0x00000004c2147c25 */ /* 0x000fe2000f8e0014 */
[----:B------:R-:W-:Y:S02]  /*33170*/  ULDC.64 UR4, c[0x0][0xbf0] ;  /* 0x0002fc0000047ab9 */ /* 0x000fe40000000a00 */
[----:B------:R-:W5:Y:S01]  /*33180*/  LD.E.128 R60, desc[UR44][R60.64] ;  /* 0x0000002c3c3c7980 */ /* 0x000f62000c101d00 */
[----:B------:R-:W-:Y:S02]  /*33190*/  IMAD.IADD R21, R21, 0x1, R3 ;  /* 0x0000000115157824 */ /* 0x000fe400078e0203 */
[----:B------:R-:W-:Y:S01]  /*331a0*/  IMAD R3, R76, UR4, RZ ;  /* 0x000000044c037c24 */ /* 0x000fe2000f8e02ff */
[----:B------:R-:W5:Y:S01]  /*331b0*/  LD.E.128 R64, desc[UR44][R64.64] ;  /* 0x0000002c40407980 */ /* 0x000f62000c101d00 */
[----:B------:R-:W-:Y:S01]  /*331c0*/  IMAD.IADD R78, R185, 0x1, R0 ;  /* 0x00000001b94e7824 */ /* 0x000fe200078e0200 */
[----:B---3--:R-:W-:Y:S01]  /*331d0*/  ISETP.GE.AND P0, PT, R191, R84, PT ;  /* 0x00000054bf00720c */ /* 0x008fe20003f06270 */
[C---:B------:R-:W-:Y:S01]  /*331e0*/  IMAD R3, R77.reuse, UR5, R3 ;  /* 0x000000054d037c24 */ /* 0x040fe2000f8e0203 */
[----:B------:R-:W5:Y:S01]  /*331f0*/  LD.E.128 R68, desc[UR44][R68.64] ;  /* 0x0000002c44447980 */ /* 0x000f62000c101d00 */
[----:B------:R-:W-:Y:S01]  /*33200*/  IMAD.WIDE.U32 R20, R77, UR4, R20 ;  /* 0x000000044d147c25 */ /* 0x000fe2000f8e0014 */
[----:B------:R-:W-:-:S02]  /*33210*/  ULDC.64 UR4, c[0x0][0xbe0] ;  /* 0x0002f80000047ab9 */ /* 0x000fc40000000a00 */
[----:B------:R-:W5:Y:S01]  /*33220*/  LD.E.128 R72, desc[UR44][R72.64] ;  /* 0x0000002c48487980 */ /* 0x000f62000c101d00 */
[----:B--2---:R-:W-:Y:S01]  /*33230*/  @P1 IMAD.HI.U32 R0, R78, R19, RZ ;  /* 0x000000134e001227 */ /* 0x004fe200078e00ff */
[----:B------:R-:W-:Y:S01]  /*33240*/  SEL R19, RZ, 0xffffffff, P0 ;  /* 0xffffffffff137807 */ /* 0x000fe20000000000 */
[----:B------:R-:W-:Y:S01]  /*33250*/  BSSY B1, `(.L_x_3790) ;  /* 0x000005c000017945 */ /* 0x000fe20003800000 */
[-C--:B------:R-:W-:Y:S01]  /*33260*/  ISETP.GE.AND P0, PT, R190, R84.reuse, PT ;  /* 0x00000054be00720c */ /* 0x080fe20003f06270 */
[----:B------:R-:W-:Y:S01]  /*33270*/  IMAD.IADD R21, R21, 0x1, R3 ;  /* 0x0000000115157824 */ /* 0x000fe200078e0203 */
[----:B------:R-:W-:Y:S01]  /*33280*/  @!PT LDS RZ, [RZ] ;  /* 0x00000000fffff984 */ /* 0x000fe20000000800 */
[----:B------:R-:W-:Y:S01]  /*33290*/  @!PT LDS RZ, [RZ] ;  /* 0x00000000fffff984 */ /* 0x000fe20000000800 */
[----:B------:R-:W-:Y:S01]  /*332a0*/  @!PT LDS RZ, [RZ] ;  /* 0x00000000fffff984 */ /* 0x000fe20000000800 */
[----:B------:R-:W-:Y:S01]  /*332b0*/  @!PT LDS RZ, [RZ] ;  /* 0x00000000fffff984 */ /* 0x000fe20000000800 */
[----:B------:R2:W-:Y:S06]  /*332c0*/  MEMBAR.ALL.CTA ;  /* 0x0000000000007992 */ /* 0x0005ec0000008000 */
[----:B--2---:R-:W2:Y:S01]  /*332d0*/  FENCE.VIEW.ASYNC.S ;  /* 0x00000000000073c6 */ /* 0x004ea20000000000 */
[----:B------:R-:W-:Y:S01]  /*332e0*/  IMAD.MOV.U32 R3, RZ, RZ, R78 ;  /* 0x000000ffff037224 */ /* 0x000fe200078e004e */
[----:B----4-:R-:W-:Y:S01]  /*332f0*/  @P1 SHF.R.U32.HI R3, RZ, R81, R0 ;  /* 0x00000051ff031219 */ /* 0x010fe20000011600 */
[----:B------:R-:W-:Y:S01]  /*33300*/  IMAD.SHL.U32 R81, R19, 0x2, RZ ;  /* 0x0000000213517824 */ /* 0x000fe200078e00ff */
[-C--:B------:R-:W-:Y:S01]  /*33310*/  ISETP.GE.AND P1, PT, R193, R84.reuse, PT ;  /* 0x00000054c100720c */ /* 0x080fe20003f26270 */
[----:B------:R-:W-:Y:S01]  /*33320*/  IMAD R87, R18, R79, RZ ;  /* 0x0000004f12577224 */ /* 0x000fe200078e02ff */
[----:B------:R-:W-:Y:S01]  /*33330*/  SEL R76, RZ, 0xffffffff, P0 ;  /* 0xffffffffff4c7807 */ /* 0x000fe20000000000 */
[----:B------:R-:W-:Y:S01]  /*33340*/  IMAD.MOV R77, RZ, RZ, -R3 ;  /* 0x000000ffff4d7224 */ /* 0x000fe200078e0a03 */
[----:B------:R-:W-:Y:S01]  /*33350*/  SEL R0, RZ, 0x1, P1 ;  /* 0x00000001ff007807 */ /* 0x000fe20000800000 */
[----:B------:R-:W-:Y:S01]  /*33360*/  IMAD.WIDE.U32 R20, R3, UR4, R20 ;  /* 0x0000000403147c25 */ /* 0x000fe2000f8e0014 */
[----:B------:R-:W-:-:S02]  /*33370*/  ISETP.GE.AND P0, PT, R189, R84, PT ;  /* 0x00000054bd00720c */ /* 0x000fc40003f06270 */
[----:B------:R-:W-:Y:S01]  /*33380*/  LOP3.LUT R0, R81, 0x2, R0, 0xe2, !PT ;  /* 0x0000000251007812 */ /* 0x000fe200078ee200 */
[----:B------:R-:W-:Y:S01]  /*33390*/  IMAD.SHL.U32 R81, R76, 0x4, RZ ;  /* 0x000000044c517824 */ /* 0x000fe200078e00ff */
[----:B------:R-:W-:Y:S01]  /*333a0*/  SEL R76, RZ, 0xffffffff, P0 ;  /* 0xffffffffff4c7807 */ /* 0x000fe20000000000 */
[----:B------:R-:W-:Y:S01]  /*333b0*/  IMAD R19, R79, R77, R78 ;  /* 0x0000004d4f137224 */ /* 0x000fe200078e024e */
[----:B------:R-:W-:Y:S01]  /*333c0*/  SHF.R.S32.HI R77, RZ, 0x1f, R3 ;  /* 0x0000001fff4d7819 */ /* 0x000fe20000011403 */
[----:B------:R-:W-:Y:S01]  /*333d0*/  IMAD.IADD R185, R199, 0x1, R185 ;  /* 0x00000001c7b97824 */ /* 0x000fe200078e02b9 */
[-C--:B------:R-:W-:Y:S02]  /*333e0*/  ISETP.GE.AND P0, PT, R188, R84.reuse, PT ;  /* 0x00000054bc00720c */ /* 0x080fe40003f06270 */
[----:B------:R-:W-:Y:S01]  /*333f0*/  LOP3.LUT R0, R81, 0x4, R0, 0xe2, !PT ;  /* 0x0000000451007812 */ /* 0x000fe200078ee200 */
[----:B------:R-:W-:Y:S01]  /*33400*/  IMAD.SHL.U32 R81, R76, 0x8, RZ ;  /* 0x000000084c517824 */ /* 0x000fe200078e00ff */
[----:B------:R-:W-:Y:S01]  /*33410*/  SEL R76, RZ, 0xffffffff, P0 ;  /* 0xffffffffff4c7807 */ /* 0x000fe20000000000 */
[----:B------:R-:W-:Y:S01]  /*33420*/  IMAD R78, R77, UR4, RZ ;  /* 0x000000044d4e7c24 */ /* 0x000fe2000f8e02ff */
[----:B------:R-:W-:-:S02]  /*33430*/  ISETP.GE.AND P0, PT, R187, R84, PT ;  /* 0x00000054bb00720c */ /* 0x000fc40003f06270 */
[----:B------:R-:W-:Y:S01]  /*33440*/  LOP3.LUT R0, R81, 0x8, R0, 0xe2, !PT ;  /* 0x0000000851007812 */ /* 0x000fe200078ee200 */
[----:B------:R-:W-:Y:S01]  /*33450*/  IMAD R77, R3, UR5, R78 ;  /* 0x00000005034d7c24 */ /* 0x000fe2000f8e024e */
[----:B------:R-:W-:Y:S01]  /*33460*/  SEL R3, RZ, 0xffffffff, P0 ;  /* 0xffffffffff037807 */ /* 0x000fe20000000000 */
[----:B------:R-:W-:Y:S01]  /*33470*/  IMAD.SHL.U32 R81, R76, 0x10, RZ ;  /* 0x000000104c517824 */ /* 0x000fe200078e00ff */
[----:B------:R-:W-:Y:S01]  /*33480*/  SHF.R.S32.HI R76, RZ, 0x1f, R19 ;  /* 0x0000001fff4c7819 */ /* 0x000fe20000011413 */
[----:B------:R-:W-:Y:S01]  /*33490*/  ULDC.64 UR4, c[0x0][0xbd8] ;  /* 0x0002f60000047ab9 */ /* 0x000fe20000000a00 */
[-C--:B------:R-:W-:Y:S01]  /*334a0*/  ISETP.GE.AND P0, PT, R196, R84.reuse, PT ;  /* 0x00000054c400720c */ /* 0x080fe20003f06270 */
[----:B------:R-:W-:Y:S01]  /*334b0*/  IMAD.SHL.U32 R3, R3, 0x20, RZ ;  /* 0x0000002003037824 */ /* 0x000fe200078e00ff */
[----:B------:R-:W-:Y:S01]  /*334c0*/  LOP3.LUT R0, R81, 0x10, R0, 0xe2, !PT ;  /* 0x0000001051007812 */ /* 0x000fe200078ee200 */
[----:B------:R-:W-:Y:S01]  /*334d0*/  IMAD R76, R76, UR4, RZ ;  /* 0x000000044c4c7c24 */ /* 0x000fe2000f8e02ff */
[----:B------:R-:W-:Y:S01]  /*334e0*/  ISETP.GE.AND P1, PT, R185, R87, PT ;  /* 0x00000057b900720c */ /* 0x000fe20003f26270 */
[----:B------:R-:W-:Y:S01]  /*334f0*/  IMAD.IADD R21, R21, 0x1, R77 ;  /* 0x0000000115157824 */ /* 0x000fe200078e024d */
[----:B------:R-:W-:Y:S01]  /*33500*/  LOP3.LUT R0, R3, 0x20, R0, 0xe2, !PT ;  /* 0x0000002003007812 */ /* 0x000fe200078ee200 */
[C---:B------:R-:W-:Y:S01]  /*33510*/  IMAD R77, R19.reuse, UR5, R76 ;  /* 0x00000005134d7c24 */ /* 0x040fe2000f8e024c */
[----:B------:R-:W-:Y:S01]  /*33520*/  SEL R3, RZ, 0x40, P0 ;  /* 0x00000040ff037807 */ /* 0x000fe20000000000 */
[----:B------:R-:W-:Y:S01]  /*33530*/  IMAD.WIDE.U32 R18, R19, UR4, R20 ;  /* 0x0000000413127c25 */ /* 0x000fe2000f8e0014 */
[----:B------:R-:W-:Y:S01]  /*33540*/  ULDC.64 UR4, c[0x0][0xb80] ;  /* 0x0002e00000047ab9 */ /* 0x000fe20000000a00 */
[----:B------:R-:W-:-:S02]  /*33550*/  ISETP.GE.AND P0, PT, R195, R84, PT ;  /* 0x00000054c300720c */ /* 0x000fc40003f06270 */
[----:B------:R-:W-:Y:S01]  /*33560*/  LOP3.LUT R3, R0, R3, RZ, 0xfc, !PT ;  /* 0x0000000300037212 */ /* 0x000fe200078efcff */
[----:B------:R-:W-:Y:S01]  /*33570*/  VIADD R0, R2, 0x38820 ;  /* 0x0003882002007836 */ /* 0x000fe20000000000 */
[C---:B------:R-:W-:Y:S01]  /*33580*/  LEA R85, P2, R18.reuse, UR4, 0x1 ;  /* 0x0000000412557c11 */ /* 0x040fe2000f8408ff */
[----:B------:R-:W-:Y:S01]  /*33590*/  IMAD.IADD R19, R19, 0x1, R77 ;  /* 0x0000000113137824 */ /* 0x000fe200078e024d */
[----:B------:R-:W-:Y:S02]  /*335a0*/  SEL R20, RZ, 0x80, P0 ;  /* 0x00000080ff147807 */ /* 0x000fe40000000000 */
[----:B------:R-:W-:Y:S02]  /*335b0*/  PRMT R0, RZ, 0x654, R0 ;  /* 0x00000654ff007816 */ /* 0x000fe40000000000 */
[----:B------:R-:W-:Y:S02]  /*335c0*/  LEA.HI.X R86, R18, UR5, R19, 0x1, P2 ;  /* 0x0000000512567c11 */ /* 0x000fe400090f0c13 */
[----:B--2---:R2:W-:Y:S03]  /*335d0*/  SYNCS.ARRIVE.TRANS64.RED.A1T0 RZ, [R0+URZ], RZ ;  /* 0x000000ff00ff79a7 */ /* 0x0045e6000810043f */
[----:B------:R0:W3:Y:S01]  /*335e0*/  SHFL.IDX PT, R21, R86, RZ, 0x181f ;  /* 0x00181fff56157589 */ /* 0x0000e200000e0000 */
[----:B--2---:R-:W-:-:S03]  /*335f0*/  LOP3.LUT R0, R3, R20, RZ, 0xfc, !PT ;  /* 0x0000001403007212 */ /* 0x004fc600078efcff */
[----:B------:R0:W2:Y:S01]  /*33600*/  SHFL.IDX PT, R20, R85, RZ, 0x181f ;  /* 0x00181fff55147589 */ /* 0x0000a200000e0000 */
[----:B------:R-:W-:Y:S05]  /*33610*/  @P1 BRA `(.L_x_3791) ;  /* 0x00000000007c1947 */ /* 0x000fea0003800000 */
[-C--:B------:R-:W-:Y:S02]  /*33620*/  ISETP.GE.AND P3, PT, R193, R84.reuse, PT ;  /* 0x00000054c100720c */ /* 0x080fe40003f66270 */
[-C--:B------:R-:W-:Y:S02]  /*33630*/  ISETP.GE.AND P1, PT, R191, R84.reuse, PT ;  /* 0x00000054bf00720c */ /* 0x080fe40003f26270 */
[-C--:B------:R-:W-:Y:S02]  /*33640*/  ISETP.GE.AND P0, PT, R190, R84.reuse, PT ;  /* 0x00000054be00720c */ /* 0x080fe40003f06270 */
[----:B------:R-:W-:-:S07]  /*33650*/  ISETP.GE.AND P4, PT, R189, R84, PT ;  /* 0x00000054bd00720c */ /* 0x000fce0003f86270 */
[----:B--23--:R-:W-:Y:S02]  /*33660*/  @!P3 IMAD.WIDE R18, R193, 0x2, R20 ;  /* 0x00000002c112b825 */ /* 0x00cfe400078e0214 */
[CC--:B------:R-:W-:Y:S02]  /*33670*/  @!P1 LEA R76, P5, R191.reuse, R20.reuse, 0x1 ;  /* 0x00000014bf4c9211 */ /* 0x0c0fe400078a08ff */
[----:B------:R-:W-:Y:S01]  /*33680*/  @!P0 LEA R78, P2, R190, R20, 0x1 ;  /* 0x00000014be4e8211 */ /* 0x000fe200078408ff */
[----:B-----5:R2:W-:Y:S01]  /*33690*/  @!P3 ST.E.128 desc[UR44][R18.64], R4 ;  /* 0x000000041200b985 */ /* 0x0205e2000c101d2c */
[-C--:B------:R-:W-:Y:S02]  /*336a0*/  @!P1 LEA.HI.X R77, R191, R21.reuse, R211, 0x1, P5 ;  /* 0x00000015bf4d9211 */ /* 0x080fe400028f0cd3 */
[-C--:B------:R-:W-:Y:S02]  /*336b0*/  ISETP.GE.AND P3, PT, R188, R84.reuse, PT ;  /* 0x00000054bc00720c */ /* 0x080fe40003f66270 */
[----:B------:R-:W-:Y:S01]  /*336c0*/  @!P0 LEA.HI.X R79, R190, R21, R210, 0x1, P2 ;  /* 0x00000015be4f8211 */ /* 0x000fe200010f0cd2 */
[----:B------:R3:W-:Y:S01]  /*336d0*/  @!P1 ST.E.128 desc[UR44][R76.64], R12 ;  /* 0x0000000c4c009985 */ /* 0x0007e2000c101d2c */
[----:B------:R-:W-:-:S02]  /*336e0*/  ISETP.GE.AND P2, PT, R187, R84, PT ;  /* 0x00000054bb00720c */ /* 0x000fc40003f46270 */
[-C--:B------:R-:W-:Y:S01]  /*336f0*/  @!P4 LEA R80, P5, R189, R20.reuse, 0x1 ;  /* 0x00000014bd50c211 */ /* 0x080fe200078a08ff */
[----:B------:R4:W-:Y:S01]  /*33700*/  @!P0 ST.E.128 desc[UR44][R78.64], R28 ;  /* 0x0000001c4e008985 */ /* 0x0009e2000c101d2c */
[----:B------:R-:W-:Y:S02]  /*33710*/  LOP3.LUT P1, RZ, R3, 0x40, RZ, 0xc0, !PT ;  /* 0x0000004003ff7812 */ /* 0x000fe4000782c0ff */
[----:B------:R-:W-:Y:S02]  /*33720*/  LOP3.LUT P0, RZ, R0, 0x80, RZ, 0xc0, !PT ;  /* 0x0000008000ff7812 */ /* 0x000fe4000780c0ff */
[----:B------:R-:W-:Y:S02]  /*33730*/  @!P4 LEA.HI.X R81, R189, R21, R205, 0x1, P5 ;  /* 0x00000015bd51c211 */ /* 0x000fe400028f0ccd */
[----:B------:R-:W-:-:S03]  /*33740*/  @!P3 LEA R82, P5, R188, R20, 0x1 ;  /* 0x00000014bc52b211 */ /* 0x000fc600078a08ff */
[----:B------:R4:W-:Y:S01]  /*33750*/  @!P4 ST.E.128 desc[UR44][R80.64], R36 ;  /* 0x000000245000c985 */ /* 0x0009e2000c101d2c */
[CC--:B--2---:R-:W-:Y:S02]  /*33760*/  @!P2 LEA R4, P4, R187.reuse, R20.reuse, 0x1 ;  /* 0x00000014bb04a211 */ /* 0x0c4fe400078808ff */
[-C--:B------:R-:W-:Y:S02]  /*33770*/  @!P3 LEA.HI.X R83, R188, R21.reuse, R204, 0x1, P5 ;  /* 0x00000015bc53b211 */ /* 0x080fe400028f0ccc */
[CC--:B------:R-:W-:Y:S02]  /*33780*/  @P1 LEA R6, P5, R196.reuse, R20.reuse, 0x1 ;  /* 0x00000014c4061211 */ /* 0x0c0fe400078a08ff */
[-C--:B------:R-:W-:Y:S01]  /*33790*/  @!P2 LEA.HI.X R5, R187, R21.reuse, R203, 0x1, P4 ;  /* 0x00000015bb05a211 */ /* 0x080fe200020f0ccb */
[----:B------:R4:W-:Y:S01]  /*337a0*/  @!P3 ST.E.128 desc[UR44][R82.64], R44 ;  /* 0x0000002c5200b985 */ /* 0x0009e2000c101d2c */
[C---:B---3--:R-:W-:Y:S02]  /*337b0*/  @P0 LEA R12, P4, R195.reuse, R20, 0x1 ;  /* 0x00000014c30c0211 */ /* 0x048fe400078808ff */
[-C--:B------:R-:W-:Y:S01]  /*337c0*/  @P1 LEA.HI.X R7, R196, R21.reuse, R202, 0x1, P5 ;  /* 0x00000015c4071211 */ /* 0x080fe200028f0cca */
[----:B------:R4:W-:Y:S01]  /*337d0*/  @!P2 ST.E.128 desc[UR44][R4.64], R52 ;  /* 0x000000340400a985 */ /* 0x0009e2000c101d2c */
[----:B------:R-:W-:-:S03]  /*337e0*/  @P0 LEA.HI.X R13, R195, R21, R201, 0x1, P4 ;  /* 0x00000015c30d0211 */ /* 0x000fc600020f0cc9 */
[----:B------:R4:W-:Y:S04]  /*337f0*/  @P1 ST.E.128 desc[UR44][R6.64], R60 ;  /* 0x0000003c06001985 */ /* 0x0009e8000c101d2c */
[----:B------:R4:W-:Y:S02]  /*33800*/  @P0 ST.E.128 desc[UR44][R12.64], R68 ;  /* 0x000000440c000985 */ /* 0x0009e4000c101d2c */
.L_x_3791:
[----:B------:R-:W-:Y:S05]  /*33810*/  BSYNC B1 ;  /* 0x0000000000017941 */ /* 0x000fea0003800000 */
.L_x_3790:
[----:B----45:R-:W-:Y:S01]  /*33820*/  VIADD R4, R185, 0x20 ;  /* 0x00000020b9047836 */ /* 0x030fe20000000000 */
[----:B------:R4:W0:Y:S04]  /*33830*/  SHFL.IDX PT, R7, R86, 0x1, 0x181f ;  /* 0x00381f0056077f89 */ /* 0x00082800000e0000 */
[----:B------:R-:W-:Y:S01]  /*33840*/  ISETP.GE.AND P0, PT, R4, R87, PT ;  /* 0x000000570400720c */ /* 0x000fe20003f06270 */
[----:B------:R4:W0:-:S12]  /*33850*/  SHFL.IDX PT, R6, R85, 0x1, 0x181f ;  /* 0x00381f0055067f89 */ /* 0x00081800000e0000 */
[----:B----4-:R-:W-:Y:S05]  /*33860*/  @P0 BRA `(.L_x_3792) ;  /* 0x0000000c00d80947 */ /* 0x010fea0003800000 */
[-C--:B------:R-:W-:Y:S02]  /*33870*/  ISETP.GE.AND P1, PT, R193, R84.reuse, PT ;  /* 0x00000054c100720c */ /* 0x080fe40003f26270 */
[-C--:B------:R-:W-:Y:S02]  /*33880*/  ISETP.GE.AND P4, PT, R191, R84.reuse, PT ;  /* 0x00000054bf00720c */ /* 0x080fe40003f86270 */
[-C--:B------:R-:W-:Y:S02]  /*33890*/  ISETP.GE.AND P3, PT, R190, R84.reuse, PT ;  /* 0x00000054be00720c */ /* 0x080fe40003f66270 */
[----:B------:R-:W-:-:S07]  /*338a0*/  ISETP.GE.AND P2, PT, R189, R84, PT ;  /* 0x00000054bd00720c */ /* 0x000fce0003f46270 */
[----:B0-----:R-:W-:Y:S02]  /*338b0*/  @!P1 IMAD.WIDE R4, R193, 0x2, R6 ;  /* 0x00000002c1049825 */ /* 0x001fe400078e0206 */
[CC--:B------:R-:W-:Y:S02]  /*338c0*/  @!P4 LEA R12, P0, R191.reuse, R6.reuse, 0x1 ;  /* 0x00000006bf0cc211 */ /* 0x0c0fe400078008ff */
[----:B------:R-:W-:Y:S01]  /*338d0*/  @!P3 LEA R14, P5, R190, R6, 0x1 ;  /* 0x00000006be0eb211 */ /* 0x000fe200078a08ff */
[----:B------:R0:W-:Y:S01]  /*338e0*/  @!P1 ST.E.128 desc[UR44][R4.64], R8 ;  /* 0x0000000804009985 */ /* 0x0001e2000c101d2c */
[----:B------:R-:W-:Y:S02]  /*338f0*/  @!P4 LEA.HI.X R13, R191, R7, R211, 0x1, P0 ;  /* 0x00000007bf0dc211 */ /* 0x000fe400000f0cd3 */
[-C--:B------:R-:W-:Y:S02]  /*33900*/  ISETP.GE.AND P1, PT, R188, R84.reuse, PT ;  /* 0x00000054bc00720c */ /* 0x080fe40003f26270 */
[----:B------:R-:W-:Y:S01]  /*33910*/  ISETP.GE.AND P0, PT, R187, R84, PT ;  /* 0x00000054bb00720c */ /* 0x000fe20003f06270 */
[----:B------:R4:W-:Y:S01]  /*33920*/  @!P4 ST.E.128 desc[UR44][R12.64], R24 ;  /* 0x000000180c00c985 */ /* 0x0009e2000c101d2c */
[----:B------:R-:W-:-:S02]  /*33930*/  LOP3.LUT P4, RZ, R3, 0x40, RZ, 0xc0, !PT ;  /* 0x0000004003ff7812 */ /* 0x000fc4000788c0ff */
[----:B------:R-:W-:Y:S02]  /*33940*/  @!P3 LEA.HI.X R15, R190, R7, R210, 0x1, P5 ;  /* 0x00000007be0fb211 */ /* 0x000fe400028f0cd2 */
[----:B------:R-:W-:-:S03]  /*33950*/  @!P2 LEA R18, P5, R189, R6, 0x1 ;  /* 0x00000006bd12a211 */ /* 0x000fc600078a08ff */
[----:B------:R4:W-:Y:S01]  /*33960*/  @!P3 ST.E.128 desc[UR44][R14.64], R32 ;  /* 0x000000200e00b985 */ /* 0x0009e2000c101d2c */
[-C--:B------:R-:W-:Y:S02]  /*33970*/  @!P2 LEA.HI.X R19, R189, R7.reuse, R205, 0x1, P5 ;  /* 0x00000007bd13a211 */ /* 0x080fe400028f0ccd */
[CC--:B--2---:R-:W-:Y:S02]  /*33980*/  @!P1 LEA R20, P3, R188.reuse, R6.reuse, 0x1 ;  /* 0x00000006bc149211 */ /* 0x0c4fe400078608ff */
[CC--:B0-----:R-:W-:Y:S01]  /*33990*/  @!P0 LEA R4, P5, R187.reuse, R6.reuse, 0x1 ;  /* 0x00000006bb048211 */ /* 0x0c1fe200078a08ff */
[----:B------:R4:W-:Y:S01]  /*339a0*/  @!P2 ST.E.128 desc[UR44][R18.64], R40 ;  /* 0x000000281200a985 */ /* 0x0009e2000c101d2c */
[-C--:B---3--:R-:W-:Y:S02]  /*339b0*/  @!P1 LEA.HI.X R21, R188, R7.reuse, R204, 0x1, P3 ;  /* 0x00000007bc159211 */ /* 0x088fe400018f0ccc */
[C---:B------:R-:W-:Y:S02]  /*339c0*/  @P4 LEA R8, P3, R196.reuse, R6, 0x1 ;  /* 0x00000006c4084211 */ /* 0x040fe400078608ff */
[-C--:B------:R-:W-:Y:S01]  /*339d0*/  @!P0 LEA.HI.X R5, R187, R7.reuse, R203, 0x1, P5 ;  /* 0x00000007bb058211 */ /* 0x080fe200028f0ccb */
[----:B------:R4:W-:Y:S01]  /*339e0*/  @!P1 ST.E.128 desc[UR44][R20.64], R48 ;  /* 0x0000003014009985 */ /* 0x0009e2000c101d2c */
[----:B------:R-:W-:-:S03]  /*339f0*/  @P4 LEA.HI.X R9, R196, R7, R202, 0x1, P3 ;  /* 0x00000007c4094211 */ /* 0x000fc600018f0cca */
        /* <DEDUP_REMOVED lines=8> */
.L_x_3787:
[----:B------:R-:W-:Y:S01]  /*33a80*/  ULDC.64 UR4, c[0x0][0xd00] ;  /* 0x0003400000047ab9 */ /* 0x000fe20000000a00 */
[----:B------:R-:W2:Y:S01]  /*33a90*/  LDC.64 R4, c[0x0][0xd00] ;  /* 0x00034000ff047b82 */ /* 0x000ea20000000a00 */
[----:B------:R-:W-:Y:S01]  /*33aa0*/  ISETP.NE.U32.AND P0, PT, RZ, UR4, PT ;  /* 0x00000004ff007c0c */ /* 0x000fe2000bf05070 */
[----:B------:R-:W-:-:S03]  /*33ab0*/  IMAD.MOV.U32 R3, RZ, RZ, RZ ;  /* 0x000000ffff037224 */ /* 0x000fc600078e00ff */
[----:B------:R-:W-:Y:S01]  /*33ac0*/  ISETP.NE.AND.EX P0, PT, RZ, UR5, PT, P0 ;  /* 0x00000005ff007c0c */ /* 0x000fe2000bf05300 */
[----:B------:R-:W-:Y:S02]  /*33ad0*/  ULDC.64 UR4, c[0x0][0xd08] ;  /* 0x0003420000047ab9 */ /* 0x000fe40000000a00 */
[----:B------:R-:W-:Y:S01]  /*33ae0*/  ISETP.NE.U32.AND P1, PT, RZ, UR4, PT ;  /* 0x00000004ff007c0c */ /* 0x000fe2000bf25070 */
[----:B------:R-:W0:Y:S03]  /*33af0*/  LDC R21, c[0x0][0xce8] ;  /* 0x00033a00ff157b82 */ /* 0x000e260000000800 */
[----:B------:R-:W-:Y:S01]  /*33b00*/  ISETP.NE.AND.EX P1, PT, RZ, UR5, PT, P1 ;  /* 0x00000005ff007c0c */ /* 0x000fe2000bf25310 */
[----:B--2---:R-:W-:-:S12]  /*33b10*/  IMAD.WIDE R4, R198, 0x4, R4 ;  /* 0x00000004c6047825 */ /* 0x004fd800078e0204 */
[----:B------:R-:W2:Y:S01]  /*33b20*/  @P1 LDC.64 R6, c[0x0][0xd08] ;  /* 0x00034200ff061b82 */ /* 0x000ea20000000a00 */
[----:B------:R-:W-:Y:S02]  /*33b30*/  ULDC UR4, c[0x0][0xb88] ;  /* 0x0002e20000047ab9 */ /* 0x000fe40000000800 */
[----:B------:R-:W-:Y:S01]  /*33b40*/  IMAD.U32 R0, RZ, RZ, UR4 ;  /* 0x00000004ff007e24 */ /* 0x000fe2000f8e00ff */
[----:B------:R0:W5:Y:S01]  /*33b50*/  @P0 LDG.E R3, desc[UR44][R4.64] ;  /* 0x0000002c04030981 */ /* 0x000162000c1e1900 */
[----:B--2---:R-:W-:-:S05]  /*33b60*/  @P1 IMAD.WIDE R6, R198, 0x4, R6 ;  /* 0x00000004c6061825 */ /* 0x004fca00078e0206 */
[----:B------:R2:W5:Y:S01]  /*33b70*/  @P1 LDG.E R0, desc[UR44][R6.64] ;  /* 0x0000002c06001981 */ /* 0x000562000c1e1900 */
[----:B------:R-:W-:Y:S02]  /*33b80*/  ISETP.GE.AND P2, PT, R212, 0x40, PT ;  /* 0x00000040d400780c */ /* 0x000fe40003f46270 */
[----:B------:R-:W-:Y:S01]  /*33b90*/  SHF.R.S32.HI R8, RZ, 0x1f, R198 ;  /* 0x0000001fff087819 */ /* 0x000fe200000114c6 */
[----:B0-----:R-:W-:Y:S10]  /*33ba0*/  @P1 BRA `(.L_x_3793) ;  /* 0x0000000000101947 */ /* 0x001ff40003800000 */
[----:B------:R-:W-:Y:S05]  /*33bb0*/  @!P0 BRA `(.L_x_3793) ;  /* 0x00000000000c8947 */ /* 0x000fea0003800000 */
[----:B--2---:R-:W2:Y:S04]  /*33bc0*/  LDG.E R7, desc[UR44][R4.64] ;  /* 0x0000002c04077981 */ /* 0x004ea8000c1e1900 */
[----:B-----5:R-:W2:Y:S02]  /*33bd0*/  LDG.E R0, desc[UR44][R4.64+0x4] ;  /* 0x0000042c04007981 */ /* 0x020ea4000c1e1900 */
[----:B--2---:R-:W-:-:S07]  /*33be0*/  IMAD.IADD R0, R0, 0x1, -R7 ;  /* 0x0000000100007824 */ /* 0x004fce00078e0a07 */
.L_x_3793:
[----:B------:R-:W-:Y:S01]  /*33bf0*/  BSSY B1, `(.L_x_3794) ;  /* 0x000002d000017945 */ /* 0x000fe20003800000 */
[----:B---3--:R-:W-:Y:S02]  /*33c00*/  SHF.R.S32.HI R12, RZ, 0x1f, R194 ;  /* 0x0000001fff0c7819 */ /* 0x008fe400000114c2 */
[----:B------:R-:W-:Y:S02]  /*33c10*/  SEL R13, R198, RZ, !P0 ;  /* 0x000000ffc60d7207 */ /* 0x000fe40004000000 */
[----:B------:R-:W-:Y:S02]  /*33c20*/  SEL R14, R8, RZ, !P0 ;  /* 0x000000ff080e7207 */ /* 0x000fe40004000000 */
[----:B-----5:R-:W-:Y:S01]  /*33c30*/  SHF.R.S32.HI R10, RZ, 0x1f, R3 ;  /* 0x0000001fff0a7819 */ /* 0x020fe20000011403 */
[----:B------:R-:W-:Y:S06]  /*33c40*/  @P2 BRA `(.L_x_3795) ;  /* 0x00000000009c2947 */ /* 0x000fec0003800000 */
[----:B------:R-:W0:Y:S01]  /*33c50*/  S2R R5, SR_TID.X ;  /* 0x0000000000057919 */ /* 0x000e220000002100 */
[----:B------:R-:W3:Y:S02]  /*33c60*/  LDC R11, c[0x0][0xce8] ;  /* 0x00033a00ff0b7b82 */ /* 0x000ee40000000800 */
[----:B---3--:R-:W-:Y:S01]  /*33c70*/  IMAD R4, R0, R11, RZ ;  /* 0x0000000b00047224 */ /* 0x008fe200078e02ff */
        /* <DEDUP_REMOVED lines=8> */
[----:B--2---:R-:W-:Y:S02]  /*33d00*/  IMAD.MOV.U32 R7, RZ, RZ, R8 ;  /* 0x000000ffff077224 */ /* 0x004fe400078e0008 */
[----:B------:R-:W-:-:S03]  /*33d10*/  IMAD.WIDE.U32 R4, R194, UR4, R4 ;  /* 0x00000004c2047c25 */ /* 0x000fc6000f8e0004 */
[----:B------:R-:W0:Y:S01]  /*33d20*/  @P0 LDC R15, c[0x0][0xcec] ;  /* 0x00033b00ff0f0b82 */ /* 0x000e220000000800 */
[----:B------:R-:W-:Y:S01]  /*33d30*/  IMAD R9, R194, UR5, R9 ;  /* 0x00000005c2097c24 */ /* 0x000fe2000f8e0209 */
[----:B------:R-:W-:-:S03]  /*33d40*/  ULDC.64 UR4, c[0x0][0xc98] ;  /* 0x0003260000047ab9 */ /* 0x000fc60000000a00 */
[----:B------:R-:W-:-:S03]  /*33d50*/  IMAD.IADD R5, R5, 0x1, R9 ;  /* 0x0000000105057824 */ /* 0x000fc600078e0209 */
[----:B------:R-:W2:Y:S01]  /*33d60*/  @P0 LDC R19, c[0x0][0xcf0] ;  /* 0x00033c00ff130b82 */ /* 0x000ea20000000800 */
[----:B------:R-:W-:-:S04]  /*33d70*/  IMAD.WIDE.U32 R4, R13, UR4, R4 ;  /* 0x000000040d047c25 */ /* 0x000fc8000f8e0004 */
[----:B0-----:R-:W-:-:S05]  /*33d80*/  @P0 IMAD.HI.U32 R6, R8, R15, RZ ;  /* 0x0000000f08060227 */ /* 0x001fca00078e00ff */
[----:B--2---:R-:W-:Y:S01]  /*33d90*/  @P0 SHF.R.U32.HI R7, RZ, R19, R6 ;  /* 0x00000013ff070219 */ /* 0x004fe20000011606 */
        /* <DEDUP_REMOVED lines=18> */
.L_x_3795:
[----:B------:R-:W-:Y:S05]  /*33ec0*/  BSYNC B1 ;  /* 0x0000000000017941 */ /* 0x000fea0003800000 */
.L_x_3794:
[----:B------:R-:W-:Y:S01]  /*33ed0*/  ISETP.NE.AND P0, PT, R21, 0x1, PT ;  /* 0x000000011500780c */ /* 0x000fe20003f05270 */
[----:B------:R-:W3:Y:S01]  /*33ee0*/  LDC R20, c[0x0][0xbc8] ;  /* 0x0002f200ff147b82 */ /* 0x000ee20000000800 */
[----:B------:R-:W-:Y:S01]  /*33ef0*/  ULDC.64 UR4, c[0x0][0xba0] ;  /* 0x0002e80000047ab9 */ /* 0x000fe20000000a00 */
[----:B------:R-:W-:Y:S01]  /*33f00*/  IMAD R25, R0, R21, RZ ;  /* 0x0000001500197224 */ /* 0x000fe200078e02ff */
[----:B------:R-:W-:Y:S01]  /*33f10*/  BSSY B1, `(.L_x_3796) ;  /* 0x0000067000017945 */ /* 0x000fe20003800000 */
[----:B0-2---:R-:W-:Y:S02]  /*33f20*/  IMAD R6, R10, UR4, RZ ;  /* 0x000000040a067c24 */ /* 0x005fe4000f8e02ff */
[----:B------:R-:W-:-:S04]  /*33f30*/  IMAD.WIDE.U32 R4, R3, UR4, RZ ;  /* 0x0000000403047c25 */ /* 0x000fc8000f8e00ff */
[----:B------:R-:W-:Y:S01]  /*33f40*/  IMAD R3, R3, UR5, R6 ;  /* 0x0000000503037c24 */ /* 0x000fe2000f8e0206 */
[----:B------:R-:W-:Y:S01]  /*33f50*/  ULDC.64 UR4, c[0x0][0xbe8] ;  /* 0x0002fa0000047ab9 */ /* 0x000fe20000000a00 */
[----:B------:R-:W0:Y:S01]  /*33f60*/  @P0 LDC R7, c[0x0][0xcec] ;  /* 0x00033b00ff070b82 */ /* 0x000e220000000800 */
[----:B------:R-:W-:Y:S02]  /*33f70*/  IMAD R6, R218, 0x20, R199 ;  /* 0x00000020da067824 */ /* 0x000fe400078e02c7 */
[----:B------:R-:W-:Y:S02]  /*33f80*/  IMAD.IADD R5, R5, 0x1, R3 ;  /* 0x0000000105057824 */ /* 0x000fe400078e0203 */
[----:B------:R-:W-:Y:S02]  /*33f90*/  IMAD R3, R12, UR4, RZ ;  /* 0x000000040c037c24 */ /* 0x000fe4000f8e02ff */
[C---:B------:R-:W-:Y:S01]  /*33fa0*/  IMAD.WIDE.U32 R4, R194.reuse, UR4, R4 ;  /* 0x00000004c2047c25 */ /* 0x040fe2000f8e0004 */
[----:B------:R-:W2:Y:S03]  /*33fb0*/  @P0 LDC R9, c[0x0][0xcf0] ;  /* 0x00033c00ff090b82 */ /* 0x000ea60000000800 */
[----:B------:R-:W-:Y:S01]  /*33fc0*/  IMAD R3, R194, UR5, R3 ;  /* 0x00000005c2037c24 */ /* 0x000fe2000f8e0203 */
[-C--:B---3--:R-:W-:Y:S01]  /*33fd0*/  ISETP.GE.AND P1, PT, R191, R20.reuse, PT ;  /* 0x00000014bf00720c */ /* 0x088fe20003f26270 */
[----:B------:R-:W-:Y:S01]  /*33fe0*/  ULDC.64 UR4, c[0x0][0xbf0] ;  /* 0x0002fc0000047ab9 */ /* 0x000fe20000000a00 */
[----:B------:R-:W-:Y:S01]  /*33ff0*/  IMAD.IADD R8, R185, 0x1, R6 ;  /* 0x00000001b9087824 */ /* 0x000fe200078e0206 */
[-C--:B------:R-:W-:Y:S01]  /*34000*/  ISETP.GE.AND P2, PT, R193, R20.reuse, PT ;  /* 0x00000014c100720c */ /* 0x080fe20003f46270 */
[----:B------:R-:W-:Y:S01]  /*34010*/  IMAD.IADD R5, R5, 0x1, R3 ;  /* 0x0000000105057824 */ /* 0x000fe200078e0203 */
[----:B------:R-:W-:Y:S01]  /*34020*/  SEL R10, RZ, 0xffffffff, P1 ;  /* 0xffffffffff0a7807 */ /* 0x000fe20000800000 */
[----:B------:R-:W-:Y:S01]  /*34030*/  IMAD R3, R14, UR4, RZ ;  /* 0x000000040e037c24 */ /* 0x000fe2000f8e02ff */
[----:B------:R-:W-:Y:S01]  /*34040*/  ISETP.GE.AND P1, PT, R189, R20, PT ;  /* 0x00000014bd00720c */ /* 0x000fe20003f26270 */
[----:B------:R-:W-:-:S03]  /*34050*/  IMAD.WIDE.U32 R4, R13, UR4, R4 ;  /* 0x000000040d047c25 */ /* 0x000fc6000f8e0004 */
[----:B------:R-:W-:Y:S01]  /*34060*/  SEL R11, RZ, 0xffffffff, P1 ;  /* 0xffffffffff0b7807 */ /* 0x000fe20000800000 */
[----:B------:R-:W-:Y:S01]  /*34070*/  IMAD R3, R13, UR5, R3 ;  /* 0x000000050d037c24 */ /* 0x000fe2000f8e0203 */
[----:B------:R-:W-:Y:S01]  /*34080*/  ULDC.64 UR4, c[0x0][0xbe0] ;  /* 0x0002f80000047ab9 */ /* 0x000fe20000000a00 */
[----:B0-----:R-:W-:Y:S01]  /*34090*/  @P0 IMAD.HI.U32 R6, R8, R7, RZ ;  /* 0x0000000708060227 */ /* 0x001fe200078e00ff */
[----:B------:R-:W-:Y:S02]  /*340a0*/  SEL R7, RZ, 0x1, P2 ;  /* 0x00000001ff077807 */ /* 0x000fe40001000000 */
[-C--:B------:R-:W-:Y:S01]  /*340b0*/  ISETP.GE.AND P2, PT, R190, R20.reuse, PT ;  /* 0x00000014be00720c */ /* 0x080fe20003f46270 */
[----:B------:R-:W-:Y:S02]  /*340c0*/  IMAD.SHL.U32 R10, R10, 0x2, RZ ;  /* 0x000000020a0a7824 */ /* 0x000fe400078e00ff */
[----:B------:R-:W-:Y:S02]  /*340d0*/  IMAD.IADD R5, R5, 0x1, R3 ;  /* 0x0000000105057824 */ /* 0x000fe400078e0203 */
[----:B------:R-:W-:Y:S01]  /*340e0*/  IMAD.MOV.U32 R3, RZ, RZ, R8 ;  /* 0x000000ffff037224 */ /* 0x000fe200078e0008 */
[----:B--2---:R-:W-:Y:S01]  /*340f0*/  @P0 SHF.R.U32.HI R3, RZ, R9, R6 ;  /* 0x00000009ff030219 */ /* 0x004fe20000011606 */
[----:B------:R-:W-:Y:S01]  /*34100*/  IMAD.SHL.U32 R11, R11, 0x8, RZ ;  /* 0x000000080b0b7824 */ /* 0x000fe200078e00ff */
[----:B------:R-:W-:Y:S01]  /*34110*/  LOP3.LUT R9, R10, 0x2, R7, 0xe2, !PT ;  /* 0x000000020a097812 */ /* 0x000fe200078ee207 */
[----:B------:R-:W-:Y:S01]  /*34120*/  IMAD.IADD R24, R199, 0x1, R185 ;  /* 0x00000001c7187824 */ /* 0x000fe200078e02b9 */
        /* <DEDUP_REMOVED lines=43> */
[----:B------:R-:W-:Y:S02]  /*343e0*/  @!P4 LEA R10, P1, R190, R6, 0x1 ;  /* 0x00000006be0ac211 */ /* 0x000fe400078208ff */
[----:B---3--:R-:W-:Y:S01]  /*343f0*/  @!P5 IMAD.WIDE R4, R193, 0x2, R6 ;  /* 0x00000002c104d825 */ /* 0x008fe200078e0206 */
[-C--:B------:R-:W-:Y:S02]  /*34400*/  @!P0 LEA.HI.X R9, R191, R7.reuse, R211, 0x1, P2 ;  /* 0x00000007bf098211 */ /* 0x080fe400010f0cd3 */
[-C--:B------:R-:W-:Y:S02]  /*34410*/  ISETP.GE.AND P2, PT, R188, R20.reuse, PT ;  /* 0x00000014bc00720c */ /* 0x080fe40003f46270 */
[----:B------:R-:W-:Y:S01]  /*34420*/  @!P4 LEA.HI.X R11, R190, R7, R210, 0x1, P1 ;  /* 0x00000007be0bc211 */ /* 0x000fe200008f0cd2 */
[----:B------:R2:W-:Y:S01]  /*34430*/  @!P5 ST.E.128 desc[UR44][R4.64], RZ ;  /* 0x000000ff0400d985 */ /* 0x0005e2000c101d2c */
[----:B------:R-:W-:-:S02]  /*34440*/  ISETP.GE.AND P1, PT, R187, R20, PT ;  /* 0x00000014bb00720c */ /* 0x000fc40003f26270 */
[-C--:B------:R-:W-:Y:S01]  /*34450*/  @!P3 LEA R12, P5, R189, R6.reuse, 0x1 ;  /* 0x00000006bd0cb211 */ /* 0x080fe200078a08ff */
[----:B------:R3:W-:Y:S01]  /*34460*/  @!P0 ST.E.128 desc[UR44][R8.64], RZ ;  /* 0x000000ff08008985 */ /* 0x0007e2000c101d2c */
[----:B------:R-:W-:Y:S02]  /*34470*/  LOP3.LUT P0, RZ, R19, 0x40, RZ, 0xc0, !PT ;  /* 0x0000004013ff7812 */ /* 0x000fe4000780c0ff */
[----:B------:R-:W-:Y:S01]  /*34480*/  @!P3 LEA.HI.X R13, R189, R7, R205, 0x1, P5 ;  /* 0x00000007bd0db211 */ /* 0x000fe200028f0ccd */
[----:B------:R0:W-:Y:S01]  /*34490*/  @!P4 ST.E.128 desc[UR44][R10.64], RZ ;  /* 0x000000ff0a00c985 */ /* 0x0001e2000c101d2c */
[----:B------:R-:W-:Y:S02]  /*344a0*/  LOP3.LUT P4, RZ, R21, 0x80, RZ, 0xc0, !PT ;  /* 0x0000008015ff7812 */ /* 0x000fe4000788c0ff */
[-C--:B------:R-:W-:Y:S01]  /*344b0*/  @!P2 LEA R14, P5, R188, R6.reuse, 0x1 ;  /* 0x00000006bc0ea211 */ /* 0x080fe200078a08ff */
[----:B------:R0:W-:Y:S02]  /*344c0*/  @!P3 ST.E.128 desc[UR44][R12.64], RZ ;  /* 0x000000ff0c00b985 */ /* 0x0001e4000c101d2c */
[----:B--2---:R-:W-:-:S02]  /*344d0*/  @!P1 LEA R4, P3, R187, R6, 0x1 ;  /* 0x00000006bb049211 */ /* 0x004fc400078608ff */
[-C--:B------:R-:W-:Y:S02]  /*344e0*/  @!P2 LEA.HI.X R15, R188, R7.reuse, R204, 0x1, P5 ;  /* 0x00000007bc0fa211 */ /* 0x080fe400028f0ccc */
[CC--:B---3--:R-:W-:Y:S02]  /*344f0*/  @P0 LEA R8, P5, R196.reuse, R6.reuse, 0x1 ;  /* 0x00000006c4080211 */ /* 0x0c8fe400078a08ff */
[-C--:B------:R-:W-:Y:S01]  /*34500*/  @!P1 LEA.HI.X R5, R187, R7.reuse, R203, 0x1, P3 ;  /* 0x00000007bb059211 */ /* 0x080fe200018f0ccb */
[----:B------:R0:W-:Y:S01]  /*34510*/  @!P2 ST.E.128 desc[UR44][R14.64], RZ ;  /* 0x000000ff0e00a985 */ /* 0x0001e2000c101d2c */
[C---:B------:R-:W-:Y:S02]  /*34520*/  @P4 LEA R6, P3, R195.reuse, R6, 0x1 ;  /* 0x00000006c3064211 */ /* 0x040fe400078608ff */
[-C--:B------:R-:W-:Y:S01]  /*34530*/  @P0 LEA.HI.X R9, R196, R7.reuse, R202, 0x1, P5 ;  /* 0x00000007c4090211 */ /* 0x080fe200028f0cca */
[----:B------:R0:W-:Y:S01]  /*34540*/  @!P1 ST.E.128 desc[UR44][R4.64], RZ ;  /* 0x000000ff04009985 */ /* 0x0001e2000c101d2c */
[----:B------:R-:W-:-:S03]  /*34550*/  @P4 LEA.HI.X R7, R195, R7, R201, 0x1, P3 ;  /* 0x00000007c3074211 */ /* 0x000fc600018f0cc9 */
[----:B------:R0:W-:Y:S04]  /*34560*/  @P0 ST.E.128 desc[UR44][R8.64], RZ ;  /* 0x000000ff08000985 */ /* 0x0001e8000c101d2c */
[----:B------:R0:W-:Y:S02]  /*34570*/  @P4 ST.E.128 desc[UR44][R6.64], RZ ;  /* 0x000000ff06004985 */ /* 0x0001e4000c101d2c */
.L_x_3797:
[----:B------:R-:W-:Y:S05]  /*34580*/  BSYNC B1 ;  /* 0x0000000000017941 */ /* 0x000fea0003800000 */
.L_x_3796:
[----:B------:R-:W-:Y:S01]  /*34590*/  VIADD R0, R24, 0x20 ;  /* 0x0000002018007836 */ /* 0x000fe20000000000 */
[----:B0--3--:R0:W3:Y:S04]  /*345a0*/  SHFL.IDX PT, R7, R3, 0x1, 0x181f ;  /* 0x00381f0003077f89 */ /* 0x0090e800000e0000 */
[----:B------:R-:W-:Y:S01]  /*345b0*/  ISETP.GE.AND P0, PT, R0, R25, PT ;  /* 0x000000190000720c */ /* 0x000fe20003f06270 */
[----:B--2---:R0:W2:-:S12]  /*345c0*/  SHFL.IDX PT, R6, R18, 0x1, 0x181f ;  /* 0x00381f0012067f89 */ /* 0x00409800000e0000 */
[----:B0-----:R-:W-:Y:S05]  /*345d0*/  @P0 BRA `(.L_x_3792) ;  /* 0x00000000007c0947 */ /* 0x001fea0003800000 */
[-C--:B------:R-:W-:Y:S02]  /*345e0*/  ISETP.GE.AND P3, PT, R193, R20.reuse, PT ;  /* 0x00000014c100720c */ /* 0x080fe40003f66270 */
[-C--:B------:R-:W-:Y:S02]  /*345f0*/  ISETP.GE.AND P1, PT, R191, R20.reuse, PT ;  /* 0x00000014bf00720c */ /* 0x080fe40003f26270 */
[-C--:B------:R-:W-:Y:S02]  /*34600*/  ISETP.GE.AND P0, PT, R190, R20.reuse, PT ;  /* 0x00000014be00720c */ /* 0x080fe40003f06270 */
[----:B------:R-:W-:-:S07]  /*34610*/  ISETP.GE.AND P4, PT, R189, R20, PT ;  /* 0x00000014bd00720c */ /* 0x000fce0003f86270 */
[----:B--23--:R-:W-:Y:S02]  /*34620*/  @!P3 IMAD.WIDE R4, R193, 0x2, R6 ;  /* 0x00000002c104b825 */ /* 0x00cfe400078e0206 */
[CC--:B------:R-:W-:Y:S02]  /*34630*/  @!P1 LEA R8, P2, R191.reuse, R6.reuse, 0x1 ;  /* 0x00000006bf089211 */ /* 0x0c0fe400078408ff */
[----:B------:R-:W-:Y:S01]  /*34640*/  @!P0 LEA R10, P5, R190, R6, 0x1 ;  /* 0x00000006be0a8211 */ /* 0x000fe200078a08ff */
[----:B------:R0:W-:Y:S01]  /*34650*/  @!P3 ST.E.128 desc[UR44][R4.64], RZ ;  /* 0x000000ff0400b985 */ /* 0x0001e2000c101d2c */
        /* <DEDUP_REMOVED lines=8> */
[----:B------:R-:W-:Y:S02]  /*346e0*/  LOP3.LUT P0, RZ, R21, 0x80, RZ, 0xc0, !PT ;  /* 0x0000008015ff7812 */ /* 0x000fe4000780c0ff */
[----:B------:R-:W-:Y:S02]  /*346f0*/  @!P4 LEA.HI.X R13, R189, R7, R205, 0x1, P5 ;  /* 0x00000007bd0dc211 */ /* 0x000fe400028f0ccd */
[----:B------:R-:W-:-:S03]  /*34700*/  @!P3 LEA R14, P5, R188, R6, 0x1 ;  /* 0x00000006bc0eb211 */ /* 0x000fc600078a08ff */
[----:B------:R2:W-:Y:S01]  /*34710*/  @!P4 ST.E.128 desc[UR44][R12.64], RZ ;  /* 0x000000ff0c00c985 */ /* 0x0005e2000c101d2c */
[CC--:B0-----:R-:W-:Y:S02]  /*34720*/  @!P2 LEA R4, P4, R187.reuse, R6.reuse, 0x1 ;  /* 0x00000006bb04a211 */ /* 0x0c1fe400078808ff */
[-C--:B------:R-:W-:Y:S02]  /*34730*/  @!P3 LEA.HI.X R15, R188, R7.reuse, R204, 0x1, P5 ;  /* 0x00000007bc0fb211 */ /* 0x080fe400028f0ccc */
[CC--:B------:R-:W-:Y:S02]  /*34740*/  @P1 LEA R18, P5, R196.reuse, R6.reuse, 0x1 ;  /* 0x00000006c4121211 */ /* 0x0c0fe400078a08ff */
        /* <DEDUP_REMOVED lines=8> */
.L_x_3792:
[----:B------:R-:W-:Y:S05]  /*347d0*/  BSYNC B0 ;  /* 0x0000000000007941 */ /* 0x000fea0003800000 */
.L_x_3786:
[----:B------:R-:W-:Y:S02]  /*347e0*/  ULDC UR4, c[0x0][0xd3c] ;  /* 0x00034f0000047ab9 */ /* 0x000fe40000000800 */
[----:B-1----:R-:W-:-:S13]  /*347f0*/  ISETP.GE.AND P0, PT, R119, UR4, PT ;  /* 0x0000000477007c0c */ /* 0x002fda000bf06270 */
[----:B------:R-:W-:Y:S05]  /*34800*/  @!P0 BRA `(.L_x_3798) ;  /* 0xfffffcc800bc8947 */ /* 0x000fea000383ffff */
[----:B------:R-:W-:Y:S05]  /*34810*/  BRA `(.L_x_3588) ;  /* 0x000000a400287947 */ /* 0x000fea0003800000 */
.L_x_3586:
        /* <DEDUP_REMOVED lines=18> */
.L_x_3799:
        /* <DEDUP_REMOVED lines=42> */
.L_x_3805:
        /* <DEDUP_REMOVED lines=12> */
.L_x_3804:
[----:B------:R-:W-:Y:S05]  /*34ca0*/  BSYNC B0 ;  /* 0x0000000000007941 */ /* 0x000fea0003800000 */
.L_x_3803:
        /* <DEDUP_REMOVED lines=21> */
.L_x_3801:
        /* <DEDUP_REMOVED lines=20> */
.L_x_3806:
        /* <DEDUP_REMOVED lines=56> */
.L_x_3802:
[----:B------:R-:W-:Y:S02]  /*352c0*/  IMAD.MOV.U32 R17, RZ, RZ, RZ ;  /* 0x000000ffff117224 */ /* 0x000fe400078e00ff */
[----:B------:R-:W-:Y:S02]  /*352d0*/  IMAD.U32 R16, RZ, RZ, UR6 ;  /* 0x00000006ff107e24 */ /* 0x000fe4000f8e00ff */
[----:B------:R-:W-:-:S07]  /*352e0*/  IMAD.MOV.U32 R18, RZ, RZ, RZ ;  /* 0x000000ffff127224 */ /* 0x000fce00078e00ff */
.L_x_3807:
[----:B------:R-:W-:-:S13]  /*352f0*/  ISETP.NE.AND P0, PT, R0, RZ, PT ;  /* 0x000000ff0000720c */ /* 0x000fda0003f05270 */
[----:B------:R-:W1:Y:S01]  /*35300*/  @!P0 S2R R3, SR_CgaCtaId ;  /* 0x0000000000038919 */ /* 0x000e620000008800 */
[----:B------:R-:W-:-:S04]  /*35310*/  @!P0 MOV R0, 0x400 ;  /* 0x0000040000008802 */ /* 0x000fc80000000f00 */
[----:B-1----:R-:W-:-:S05]  /*35320*/  @!P0 LEA R0, R3, R0, 0x18 ;  /* 0x0000000003008211 */ /* 0x002fca00078ec0ff */
[----:B------:R1:W-:Y:S01]  /*35330*/  @!P0 STS.128 [R0+0x388d0], R16 ;  /* 0x0388d01000008388 */ /* 0x0003e20000000c00 */
[----:B------:R-:W-:Y:S06]  /*35340*/  BAR.ARV 0x5, 0x180 ;  /* 0x0146000000007b1d */ /* 0x000fec0000002000 */
.L_x_3800:
        /* <DEDUP_REMOVED lines=12> */
[----:B------:R-:W-:Y:S01]  /*35410*/  ULDC.64 UR42, c[0x0][0x198] ;  /* 0x00006600002a7ab9 */ /* 0x000fe20000000a00 */
[----:B------:R-:W-:Y:S02]  /*35420*/  ULDC UR39, c[0x0][0xc] ;  /* 0x0000030000277ab9 */ /* 0x000fe40000000800 */
[----:B------:R-:W-:Y:S04]  /*35430*/  STL [R1+0x438], RZ ;  /* 0x000438ff01007387 */ /* 0x000fe80000100800 */
        /* <DEDUP_REMOVED lines=17> */
[----:B------:R-:W-:Y:S01]  /*35550*/  STL [R1+0x448], R2 ;  /* 0x0004480201007387 */ /* 0x000fe20000100800 */
[----:B0-----:R-:W-:-:S03]  /*35560*/  LOP3.LUT R4, R0, 0x40, RZ, 0xfc, !PT ;  /* 0x0000004000047812 */ /* 0x001fc600078efcff */
[----:B------:R0:W-:Y:S01]  /*35570*/  STL [R1+0x444], R2 ;  /* 0x0004440201007387 */ /* 0x0001e20000100800 */
[C---:B------:R-:W-:Y:S02]  /*35580*/  LOP3.LUT R4, R0.reuse, 0x100, RZ, 0xfc, !PT ;  /* 0x0000010000047812 */ /* 0x040fe400078efcff */
[C---:B-1----:R-:W-:Y:S02]  /*35590*/  LOP3.LUT R3, R0.reuse, 0x80, RZ, 0xfc, !PT ;  /* 0x0000008000037812 */ /* 0x042fe400078efcff */
[C---:B------:R-:W-:Y:S02]  /*355a0*/  LOP3.LUT R3, R0.reuse, 0x140, RZ, 0xfc, !PT ;  /* 0x0000014000037812 */ /* 0x040fe400078efcff */
[C---:B0-----:R-:W-:Y:S02]  /*355b0*/  LOP3.LUT R2, R0.reuse, 0xc0, RZ, 0xfc, !PT ;  /* 0x000000c000027812 */ /* 0x041fe400078efcff */
[C---:B------:R-:W-:Y:S02]  /*355c0*/  LOP3.LUT R2, R0.reuse, 0x180, RZ, 0xfc, !PT ;  /* 0x0000018000027812 */ /* 0x040fe400078efcff */
[----:B------:R-:W-:-:S07]  /*355d0*/  LOP3.LUT R0, R0, 0x1c0, RZ, 0xfc, !PT ;  /* 0x000001c000007812 */ /* 0x000fce00078efcff */
.L_x_3994:
[----:B------:R-:W-:Y:S05]  /*355e0*/  YIELD ;  /* 0x0000000000007946 */ /* 0x000fea0003800000 */
[----:B------:R-:W-:Y:S01]  /*355f0*/  ULDC.64 UR4, c[0x0][0xb20] ;  /* 0x0002c80000047ab9 */ /* 0x000fe20000000a00 */
[----:B------:R-:W-:Y:S02]  /*35600*/  CS2R R6, SRZ ;  /* 0x0000000000067805 */ /* 0x000fe4000001ff00 */
[----:B------:R-:W-:Y:S01]  /*35610*/  ISETP.NE.U32.AND P0, PT, RZ, UR4, PT ;  /* 0x00000004ff007c0c */ /* 0x000fe2000bf05070 */
[----:B0-----:R-:W0:Y:S01]  /*35620*/  LDC.64 R12, c[0x0][0xaf8] ;  /* 0x0002be00ff0c7b82 */ /* 0x001e220000000a00 */
[----:B------:R-:W-:Y:S01]  /*35630*/  ULDC.64 UR6, c[0x0][0xb00] ;  /* 0x0002c00000067ab9 */ /* 0x000fe20000000a00 */
[----:B------:R-:W-:Y:S01]  /*35640*/  ULDC.64 UR8, c[0x0][0xb08] ;  /* 0x0002c20000087ab9 */ /* 0x000fe20000000a00 */
[----:B------:R-:W-:Y:S01]  /*35650*/  ISETP.NE.AND.EX P0, PT, RZ, UR5, PT, P0 ;  /* 0x00000005ff007c0c */ /* 0x000fe2000bf05300 */
[----:B------:R-:W-:-:S04]  /*35660*/  ULDC.64 UR4, c[0x0][0xb10] ;  /* 0x0002c40000047ab9 */ /* 0x000fc80000000a00 */
[----:B-1----:R-:W1:Y:S08]  /*35670*/  LDC.64 R4, c[0x0][0xb00] ;  /* 0x0002c000ff047b82 */ /* 0x002e700000000a00 */
[----:B--2---:R-:W2:Y:S02]  /*35680*/  @P0 LDC.64 R2, c[0x0][0xb20] ;  /* 0x0002c800ff020b82 */ /* 0x004ea40000000a00 */
[----:B--2---:R-:W-:-:S05]  /*35690*/  @P0 IMAD.WIDE R2, R19, 0x4, R2 ;  /* 0x0000000413020825 */ /* 0x004fca00078e0202 */
[----:B------:R2:W5:Y:S01]  /*356a0*/  @P0 LDG.E R6, desc[UR44][R2.64] ;  /* 0x0000002c02060981 */ /* 0x000562000c1e1900 */
[----:B------:R-:W-:Y:S01]  /*356b0*/  ISETP.NE.U32.AND P0, PT, RZ, UR4, PT ;  /* 0x00000004ff007c0c */ /* 0x000fe2000bf05070 */
[----:B0-----:R-:W-:Y:S01]  /*356c0*/  IMAD.WIDE R12, R19, 0x4, R12 ;  /* 0x00000004130c7825 */ /* 0x001fe200078e020c */
[----:B------:R-:W-:Y:S02]  /*356d0*/  ISETP.NE.U32.AND P2, PT, RZ, UR6, PT ;  /* 0x00000006ff007c0c */ /* 0x000fe4000bf45070 */
[----:B------:R-:W-:Y:S01]  /*356e0*/  ISETP.NE.AND.EX P0, PT, RZ, UR5, PT, P0 ;  /* 0x00000005ff007c0c */ /* 0x000fe2000bf05300 */
[----:B------:R-:W-:Y:S01]  /*356f0*/  ULDC.64 UR4, c[0x0][0xaf8] ;  /* 0x0002be0000047ab9 */ /* 0x000fe20000000a00 */
[----:B------:R-:W-:Y:S01]  /*35700*/  ISETP.NE.U32.AND P4, PT, RZ, UR8, PT ;  /* 0x00000008ff007c0c */ /* 0x000fe2000bf85070 */
[----:B------:R-:W-:Y:S01]  /*35710*/  IMAD.MOV.U32 R8, RZ, RZ, RZ ;  /* 0x000000ffff087224 */ /* 0x000fe200078e00ff */
[----:B------:R-:W-:Y:S01]  /*35720*/  ISETP.NE.U32.AND P1, PT, RZ, UR4, PT ;  /* 0x00000004ff007c0c */ /* 0x000fe2000bf25070 */
[----:B--2---:R-:W0:Y:S01]  /*35730*/  LDC.64 R2, c[0x0][0xb08] ;  /* 0x0002c200ff027b82 */ /* 0x004e220000000a00 */
[----:B------:R-:W-:-:S02]  /*35740*/  IMAD.MOV.U32 R0, RZ, RZ, RZ ;  /* 0x000000ffff007224 */ /* 0x000fc400078e00ff */
[----:B------:R-:W-:Y:S01]  /*35750*/  ISETP.NE.AND.EX P3, PT, RZ, UR5, PT, P1 ;  /* 0x00000005ff007c0c */ /* 0x000fe2000bf65310 */
[----:B-1----:R-:W-:-:S04]  /*35760*/  IMAD.WIDE R4, R19, 0x4, R4 ;  /* 0x0000000413047825 */ /* 0x002fc800078e0204 */
        /* <DEDUP_REMOVED lines=30> */
.L_x_3809:
[----:B-----5:R-:W-:Y:S01]  /*35950*/  IMAD.IADD R8, R8, 0x1, R6 ;  /* 0x0000000108087824 */ /* 0x020fe200078e0206 */
[----:B------:R-:W-:Y:S02]  /*35960*/  ULDC.64 UR4, c[0x0][0xb18] ;  /* 0x0002c60000047ab9 */ /* 0x000fe40000000a00 */
[----:B------:R-:W-:Y:S02]  /*35970*/  ISETP.NE.U32.AND P0, PT, RZ, UR4, PT ;  /* 0x00000004ff007c0c */ /* 0x000fe4000bf05070 */
[----:B------:R1:W-:Y:S02]  /*35980*/  STL [R1+0x454], R8 ;  /* 0x0004540801007387 */ /* 0x0003e40000100800 */
[----:B------:R-:W-:-:S13]  /*35990*/  ISETP.NE.AND.EX P0, PT, RZ, UR5, PT, P0 ;  /* 0x00000005ff007c0c */ /* 0x000fda000bf05300 */
[----:B-1----:R-:W-:Y:S05]  /*359a0*/  @!P0 BRA `(.L_x_3810) ;  /* 0x0000000000108947 */ /* 0x002fea0003800000 */
[----:B------:R-:W1:Y:S02]  /*359b0*/  LDC.64 R4, c[0x0][0xb18] ;  /* 0x0002c600ff047b82 */ /* 0x000e640000000a00 */
[----:B-1----:R-:W-:-:S05]  /*359c0*/  IMAD.WIDE R4, R19, 0x4, R4 ;  /* 0x0000000413047825 */ /* 0x002fca00078e0204 */
[----:B------:R1:W5:Y:S01]  /*359d0*/  LDG.E R7, desc[UR44][R4.64] ;  /* 0x0000002c04077981 */ /* 0x000362000c1e1900 */
[----:B------:R-:W-:Y:S05]  /*359e0*/  BRA `(.L_x_3811) ;  /* 0x0000000000107947 */ /* 0x000fea0003800000 */
.L_x_3810:
[----:B------:R-:W-:Y:S05]  /*359f0*/  @!P1 BRA `(.L_x_3811) ;  /* 0x00000000000c9947 */ /* 0x000fea0003800000 */
[----:B------:R-:W2:Y:S04]  /*35a00*/  LDG.E R7, desc[UR44][R4.64] ;  /* 0x0000002c04077981 */ /* 0x000ea8000c1e1900 */
[----:B------:R-:W2:Y:S02]  /*35a10*/  LDG.E R4, desc[UR44][R4.64+0x4] ;  /* 0x0000042c04047981 */ /* 0x000ea4000c1e1900 */
[----:B--2---:R-:W-:-:S07]  /*35a20*/  IMAD.IADD R7, R4, 0x1, -R7 ;  /* 0x0000000104077824 */ /* 0x004fce00078e0a07 */
.L_x_3811:
[----:B-1----:R-:W2:Y:S04]  /*35a30*/  @P2 LDG.E R4, desc[UR44][R2.64] ;  /* 0x0000002c02042981 */ /* 0x002ea8000c1e1900 */
[----:B------:R1:W2:Y:S01]  /*35a40*/  @P2 LDG.E R2, desc[UR44][R2.64+0x4] ;  /* 0x0000042c02022981 */ /* 0x0002a2000c1e1900 */
[----:B------:R-:W-:Y:S02]  /*35a50*/  IMAD.SHL.U32 R12, R17, 0x40, RZ ;  /* 0x00000040110c7824 */ /* 0x000fe400078e00ff */
[----:B-----5:R-:W-:Y:S02]  /*35a60*/  IMAD.IADD R9, R7, 0x1, -R6 ;  /* 0x0000000107097824 */ /* 0x020fe400078e0a06 */
[----:B------:R-:W-:Y:S01]  /*35a70*/  VIADD R6, R12, 0x3f ;  /* 0x0000003f0c067836 */ /* 0x000fe20000000000 */
[----:B------:R3:W-:Y:S01]  /*35a80*/  STL [R1+0x45c], R12 ;  /* 0x00045c0c01007387 */ /* 0x0007e20000100800 */
[----:B-1----:R-:W1:Y:S02]  /*35a90*/  LDC R3, c[0x0][0x448] ;  /* 0x00011200ff037b82 */ /* 0x002e640000000800 */
[----:B-1----:R-:W-:-:S13]  /*35aa0*/  ISETP.NE.AND P1, PT, R3, 0x1, PT ;  /* 0x000000010300780c */ /* 0x002fda0003f25270 */
[----:B------:R-:W1:Y:S08]  /*35ab0*/  @P1 LDC R3, c[0x0][0x44c] ;  /* 0x00011300ff031b82 */ /* 0x000e700000000800 */
[----:B------:R-:W4:Y:S01]  /*35ac0*/  @P1 LDC R5, c[0x0][0x450] ;  /* 0x00011400ff051b82 */ /* 0x000f220000000800 */
[----:B--2---:R-:W-:Y:S02]  /*35ad0*/  @P2 IMAD.IADD R10, R2, 0x1, -R4 ;  /* 0x00000001020a2824 */ /* 0x004fe400078e0a04 */
[----:B-1----:R-:W-:-:S04]  /*35ae0*/  @P1 IMAD.HI.U32 R2, R6, R3, RZ ;  /* 0x0000000306021227 */ /* 0x002fc800078e00ff */
[----:B------:R-:W-:Y:S01]  /*35af0*/  IMAD.IADD R7, R9, 0x1, R10 ;  /* 0x0000000109077824 */ /* 0x000fe200078e020a */
[----:B----4-:R-:W-:-:S03]  /*35b00*/  @P1 SHF.R.U32.HI R6, RZ, R5, R2 ;  /* 0x00000005ff061219 */ /* 0x010fc60000011602 */
[C---:B------:R-:W-:Y:S01]  /*35b10*/  VIADD R2, R7.reuse, 0x3f ;  /* 0x0000003f07027836 */ /* 0x040fe20000000000 */
[----:B------:R-:W-:-:S04]  /*35b20*/  IADD3 R20, R7, 0x1, -R11 ;  /* 0x0000000107147810 */ /* 0x000fc80007ffe80b */
[----:B------:R-:W-:Y:S01]  /*35b30*/  SHF.R.S32.HI R3, RZ, 0x1f, R2 ;  /* 0x0000001fff037819 */ /* 0x000fe20000011402 */
[----:B------:R-:W-:-:S03]  /*35b40*/  IMAD.IADD R6, R20, 0x1, R6 ;  /* 0x0000000114067824 */ /* 0x000fc600078e0206 */
[----:B------:R-:W-:Y:S02]  /*35b50*/  LEA.HI R21, R3, R2, RZ, 0x6 ;  /* 0x0000000203157211 */ /* 0x000fe400078f30ff */
[----:B------:R-:W1:Y:S02]  /*35b60*/  LDC.64 R2, c[0x0][0xad8] ;  /* 0x0002b600ff027b82 */ /* 0x000e640000000a00 */
[----:B------:R-:W-:Y:S02]  /*35b70*/  SHF.R.S32.HI R21, RZ, 0x6, R21 ;  /* 0x00000006ff157819 */ /* 0x000fe40000011415 */
[----:B-1----:R-:W-:Y:S01]  /*35b80*/  ISETP.GE.AND P3, PT, R3, 0x1, PT ;  /* 0x000000010300780c */ /* 0x002fe20003f66270 */
        /* <DEDUP_REMOVED lines=13> */
.L_x_3814:
[----:B------:R-:W-:-:S13]  /*35c60*/  ISETP.NE.AND P0, PT, R3, 0x1, PT ;  /* 0x000000010300780c */ /* 0x000fda0003f05270 */
[----:B------:R-:W1:Y:S02]  /*35c70*/  @P0 LDC.64 R4, c[0x0][0xae0] ;  /* 0x0002b800ff040b82 */ /* 0x000e640000000a00 */
[----:B-1----:R-:W-:-:S05]  /*35c80*/  @P0 IMAD.HI.U32 R4, R2, R4, RZ ;  /* 0x0000000402040227 */ /* 0x002fca00078e00ff */
[----:B------:R-:W-:-:S07]  /*35c90*/  @P0 SHF.R.U32.HI R2, RZ, R5, R4 ;  /* 0x00000005ff020219 */ /* 0x000fce0000011604 */
.L_x_3815:
[----:B------:R-:W-:Y:S05]  /*35ca0*/  BSYNC B0 ;  /* 0x0000000000007941 */ /* 0x000fea0003800000 */
.L_x_3813:
[----:B------:R-:W-:-:S05]  /*35cb0*/  IMAD R2, R2, R3, R3 ;  /* 0x0000000302027224 */ /* 0x000fca00078e0203 */
[----:B------:R-:W-:-:S07]  /*35cc0*/  VIMNMX R8, R8, R2, PT ;  /* 0x0000000208087248 */ /* 0x000fce0003fe0100 */
.L_x_3812:
[----:B------:R-:W1:Y:S01]  /*35cd0*/  @P1 LDC R4, c[0x0][0x44c] ;  /* 0x00011300ff041b82 */ /* 0x000e620000000800 */
[----:B------:R-:W-:Y:S01]  /*35ce0*/  IMAD.MOV.U32 R2, RZ, RZ, R12 ;  /* 0x000000ffff027224 */ /* 0x000fe200078e000c */
[----:B------:R-:W-:Y:S01]  /*35cf0*/  ULDC UR4, c[0x0][0xad4] ;  /* 0x0002b50000047ab9 */ /* 0x000fe20000000800 */
[----:B------:R-:W-:-:S05]  /*35d00*/  IMAD.IADD R17, R7, 0x1, -R11 ;  /* 0x0000000107117824 */ /* 0x000fca00078e0a0b */
        /* <DEDUP_REMOVED lines=16> */
.L_x_3818:
[----:B------:R-:W-:-:S13]  /*35e10*/  ISETP.NE.AND P0, PT, R3, 0x1, PT ;  /* 0x000000010300780c */ /* 0x000fda0003f05270 */
[----:B------:R-:W1:Y:S02]  /*35e20*/  @P0 LDC.64 R4, c[0x0][0xae0] ;  /* 0x0002b800ff040b82 */ /* 0x000e640000000a00 */
[----:B-1----:R-:W-:-:S05]  /*35e30*/  @P0 IMAD.HI.U32 R4, R2, R4, RZ ;  /* 0x0000000402040227 */ /* 0x002fca00078e00ff */
[----:B------:R-:W-:-:S07]  /*35e40*/  @P0 SHF.R.U32.HI R2, RZ, R5, R4 ;  /* 0x00000005ff020219 */ /* 0x000fce0000011604 */
.L_x_3819:
[----:B------:R-:W-:Y:S05]  /*35e50*/  BSYNC B0 ;  /* 0x0000000000007941 */ /* 0x000fea0003800000 */
.L_x_3817:
[----:B------:R-:W-:-:S05]  /*35e60*/  IMAD R2, R2, R3, RZ ;  /* 0x0000000302027224 */ /* 0x000fca00078e02ff */
[----:B------:R-:W-:-:S07]  /*35e70*/  VIMNMX R6, R6, R2, !PT ;  /* 0x0000000206067248 */ /* 0x000fce0007fe0100 */
.L_x_3816:
        /* <DEDUP_REMOVED lines=15> */
[----:B------:R-:W-:-:S05]  /*35f70*/  SHF.R.U32.HI R3, RZ, 0x6, R3 ;  /* 0x00000006ff037819 */ /* 0x000fca0000011603 */
[----:B------:R-:W-:-:S06]  /*35f80*/  IMAD.MOV.U32 R8, RZ, RZ, R3 ;  /* 0x000000ffff087224 */ /* 0x000fcc00078e0003 */
[----:B------:R-:W-:-:S05]  /*35f90*/  @P0 VIADD R2, R2, 0x3f ;  /* 0x0000003f02020836 */ /* 0x000fca0000000000 */
[----:B------:R-:W-:-:S04]  /*35fa0*/  @P0 SHF.R.S32.HI R4, RZ, 0x1f, R2 ;  /* 0x0000001fff040819 */ /* 0x000fc80000011402 */
[----:B------:R-:W-:-:S04]  /*35fb0*/  @P0 LEA.HI R2, R4, R2, RZ, 0x6 ;  /* 0x0000000204020211 */ /* 0x000fc800078f30ff */
[----:B------:R-:W-:Y:S02]  /*35fc0*/  @P0 SHF.R.S32.HI R8, RZ, 0x6, R2 ;  /* 0x00000006ff080819 */ /* 0x000fe40000011402 */
[----:B------:R-:W-:Y:S02]  /*35fd0*/  PLOP3.LUT P0, PT, PT, PT, PT, 0x80, 0x0 ;  /* 0x000000000000781c */ /* 0x000fe40003f0f070 */
[----:B------:R-:W-:-:S13]  /*35fe0*/  ISETP.GT.AND P1, PT, R8, R3, PT ;  /* 0x000000030800720c */ /* 0x000fda0003f24270 */
[----:B------:R-:W-:Y:S05]  /*35ff0*/  @!P1 BRA `(.L_x_3821) ;  /* 0x0000001800c09947 */ /* 0x000fea0003800000 */
[----:B------:R-:W-:Y:S01]  /*36000*/  UMOV UR4, 0xffffffff ;  /* 0xffffffff00047882 */ /* 0x000fe20000000000 */
[----:B------:R-:W-:Y:S02]  /*36010*/  SEL R2, R19, RZ, !P2 ;  /* 0x000000ff13027207 */ /* 0x000fe40005000000 */
[----:B------:R-:W-:Y:S05]  /*36020*/  BRA.DIV UR4, `(.L_x_3822) ;  /* 0x0000009a046c7947 */ /* 0x000fea000b800000 */
[----:B------:R-:W1:Y:S02]  /*36030*/  S2R R4, SR_TID.X ;  /* 0x0000000000047919 */ /* 0x000e640000002100 */
[----:B-1----:R-:W-:-:S04]  /*36040*/  SHF.R.U32.HI R4, RZ, 0x5, R4 ;  /* 0x00000005ff047819 */ /* 0x002fc80000011604 */
[----:B------:R-:W-:-:S05]  /*36050*/  LOP3.LUT R4, R4, 0x3, RZ, 0xc0, !PT ;  /* 0x0000000304047812 */ /* 0x000fca00078ec0ff */
[----:B------:R1:W2:Y:S02]  /*36060*/  SHFL.IDX PT, R14, R4, RZ, 0x1f ;  /* 0x00001fff040e7589 */ /* 0x0002a400000e0000 */
.L_x_4035:
[----:B--2---:R-:W-:Y:S02]  /*36070*/  ISETP.NE.AND P0, PT, R14, RZ, PT ;  /* 0x000000ff0e00720c */ /* 0x004fe40003f05270 */
[----:B------:R-:W-:-:S11]  /*36080*/  PLOP3.LUT P6, PT, PT, PT, PT, 0x8, 0x0 ;  /* 0x000000000000781c */ /* 0x000fd60003fce170 */
[----:B------:R-:W-:Y:S05]  /*36090*/  @P0 BRA `(.L_x_3823) ;  /* 0x00000000000c0947 */ /* 0x000fea0003800000 */
[----:B------:R-:W-:-:S03]  /*360a0*/  UMOV UR4, 0xffffffff ;  /* 0xffffffff00047882 */ /* 0x000fc60000000000 */
[----:B------:R-:W-:Y:S05]  /*360b0*/  BRA.DIV UR4, `(.L_x_3824) ;  /* 0x0000009a047c7947 */ /* 0x000fea000b800000 */
[----:B------:R-:W-:-:S13]  /*360c0*/  ELECT P6, URZ, PT ;  /* 0x00000000003f782f */ /* 0x000fda00038c0000 */
.L_x_3823:
        /* <DEDUP_REMOVED lines=10> */
.L_x_4038:
[----:B------:R-:W-:Y:S05]  /*36170*/  BSYNC B1 ;  /* 0x0000000000017941 */ /* 0x000fea0003800000 */
.L_x_3825:
        /* <DEDUP_REMOVED lines=14> */
.L_x_4039:
[----:B------:R-:W-:Y:S05]  /*36260*/  BSYNC B2 ;  /* 0x0000000000027941 */ /* 0x000fea0003800000 */
.L_x_3829:
        /* <DEDUP_REMOVED lines=9> */
.L_x_3832:
[----:B------:R-:W-:Y:S05]  /*36300*/  BSYNC B2 ;  /* 0x0000000000027941 */ /* 0x000fea0003800000 */
.L_x_3831:
        /* <DEDUP_REMOVED lines=14> */
.L_x_3833:
        /* <DEDUP_REMOVED lines=13> */
.L_x_4040:
[----:B------:R-:W-:Y:S05]  /*364c0*/  BSYNC B2 ;  /* 0x0000000000027941 */ /* 0x000fea0003800000 */
.L_x_3834:
        /* <DEDUP_REMOVED lines=11> */
.L_x_3837:
[----:B------:R-:W-:Y:S05]  /*36580*/  BSYNC B2 ;  /* 0x0000000000027941 */ /* 0x000fea0003800000 */
.L_x_3836:
        /* <DEDUP_REMOVED lines=11> */
.L_x_3838:
        /* <DEDUP_REMOVED lines=15> */
.L_x_3839:
        /* <DEDUP_REMOVED lines=15> */
.L_x_3840:
        /* <DEDUP_REMOVED lines=15> */
.L_x_3841:
        /* <DEDUP_REMOVED lines=15> */
.L_x_3842:
        /* <DEDUP_REMOVED lines=15> */
.L_x_3843:
        /* <DEDUP_REMOVED lines=15> */
.L_x_3844:
        /* <DEDUP_REMOVED lines=15> */
.L_x_3845:
        /* <DEDUP_REMOVED lines=10> */
.L_x_3828:
[----:B------:R-:W-:Y:S05]  /*36d70*/  BSYNC B1 ;  /* 0x0000000000017941 */ /* 0x000fea0003800000 */
.L_x_3827:
        /* <DEDUP_REMOVED lines=13> */
.L_x_3865:
        /* <DEDUP_REMOVED lines=14> */
.L_x_4041:
[----:B------:R-:W-:Y:S05]  /*36f30*/  BSYNC B2 ;  /* 0x0000000000027941 */ /* 0x000fea0003800000 */
.L_x_3848:
        /* <DEDUP_REMOVED lines=9> */
.L_x_3851:
[----:B------:R-:W-:Y:S05]  /*36fd0*/  BSYNC B2 ;  /* 0x0000000000027941 */ /* 0x000fea0003800000 */
.L_x_3850:
        /* <DEDUP_REMOVED lines=13> */
.L_x_3852:
        /* <DEDUP_REMOVED lines=13> */
.L_x_4042:
[----:B------:R-:W-:Y:S05]  /*37180*/  BSYNC B2 ;  /* 0x0000000000027941 */ /* 0x000fea0003800000 */
.L_x_3853:
        /* <DEDUP_REMOVED lines=11> */
.L_x_3856:
[----:B------:R-:W-:Y:S05]  /*37240*/  BSYNC B2 ;  /* 0x0000000000027941 */ /* 0x000fea0003800000 */
.L_x_3855:
        /* <DEDUP_REMOVED lines=11> */
.L_x_3857:
        /* <DEDUP_REMOVED lines=15> */
.L_x_3858:
        /* <DEDUP_REMOVED lines=15> */
.L_x_3859:
        /* <DEDUP_REMOVED lines=15> */
.L_x_3860:
        /* <DEDUP_REMOVED lines=15> */
.L_x_3861:
        /* <DEDUP_REMOVED lines=15> */
.L_x_3862:
        /* <DEDUP_REMOVED lines=15> */
.L_x_3863:
        /* <DEDUP_REMOVED lines=15> */
.L_x_3864:
        /* <DEDUP_REMOVED lines=10> */
.L_x_3847:
[----:B------:R-:W-:Y:S05]  /*37a30*/  BSYNC B1 ;  /* 0x0000000000017941 */ /* 0x000fea0003800000 */
.L_x_3846:
        /* <DEDUP_REMOVED lines=8> */
[----:B---3--:R-:W-:-:S03]  /*37ac0*/  LOP3.LUT R7, R7, R6, RZ, 0x3c, !PT ;  /* 0x0000000607077212 */ /* 0x008fc600078e3cff */
[----:B------:R2:W-:Y:S04]  /*37ad0*/  STL [R1+0x438], R5 ;  /* 0x0004380501007387 */ /* 0x0005e80000100800 */
[----:B------:R2:W-:Y:S01]  /*37ae0*/  STL [R1+0x448], R7 ;  /* 0x0004480701007387 */ /* 0x0005e20000100800 */
[----:B------:R-:W-:Y:S05]  /*37af0*/  @P2 BRA `(.L_x_3865) ;  /* 0xfffffff000d42947 */ /* 0x000fea000383ffff */
.L_x_3821:
[----:B------:R-:W-:Y:S05]  /*37b00*/  BSYNC B0 ;  /* 0x0000000000007941 */ /* 0x000fea0003800000 */
.L_x_3820:
[----:B-12---:R-:W2:Y:S01]  /*37b10*/  LDL R7, [R1+0x45c] ;  /* 0x00045c0001077983 */ /* 0x006ea20000100800 */
        /* <DEDUP_REMOVED lines=25> */
.L_x_3868:
[----:B------:R-:W-:-:S13]  /*37cb0*/  ISETP.NE.AND P0, PT, R3, 0x1, PT ;  /* 0x000000010300780c */ /* 0x000fda0003f05270 */
[----:B------:R-:W1:Y:S02]  /*37cc0*/  @P0 LDC.64 R4, c[0x0][0xae0] ;  /* 0x0002b800ff040b82 */ /* 0x000e640000000a00 */
[----:B-1----:R-:W-:-:S05]  /*37cd0*/  @P0 IMAD.HI.U32 R4, R6, R4, RZ ;  /* 0x0000000406040227 */ /* 0x002fca00078e00ff */
[----:B------:R-:W-:-:S07]  /*37ce0*/  @P0 SHF.R.U32.HI R6, RZ, R5, R4 ;  /* 0x00000005ff060219 */ /* 0x000fce0000011604 */
.L_x_3869:
[----:B------:R-:W-:Y:S05]  /*37cf0*/  BSYNC B0 ;  /* 0x0000000000007941 */ /* 0x000fea0003800000 */
.L_x_3867:
[----:B------:R-:W-:-:S05]  /*37d00*/  IMAD R6, R6, R3, R3 ;  /* 0x0000000306067224 */ /* 0x000fca00078e0203 */
[----:B------:R-:W-:-:S07]  /*37d10*/  VIMNMX R2, R2, R6, PT ;  /* 0x0000000602027248 */ /* 0x000fce0003fe0100 */
.L_x_3866:
        /* <DEDUP_REMOVED lines=25> */
.L_x_3872:
[----:B------:R-:W-:-:S13]  /*37eb0*/  ISETP.NE.AND P0, PT, R3, 0x1, PT ;  /* 0x000000010300780c */ /* 0x000fda0003f05270 */
[----:B------:R-:W1:Y:S02]  /*37ec0*/  @P0 LDC.64 R4, c[0x0][0xae0] ;  /* 0x0002b800ff040b82 */ /* 0x000e640000000a00 */
[----:B-1----:R-:W-:-:S05]  /*37ed0*/  @P0 IMAD.HI.U32 R4, R0, R4, RZ ;  /* 0x0000000400040227 */ /* 0x002fca00078e00ff */
[----:B------:R-:W-:-:S07]  /*37ee0*/  @P0 SHF.R.U32.HI R0, RZ, R5, R4 ;  /* 0x00000005ff000219 */ /* 0x000fce0000011604 */
.L_x_3873:
[----:B------:R-:W-:Y:S05]  /*37ef0*/  BSYNC B0 ;  /* 0x0000000000007941 */ /* 0x000fea0003800000 */
.L_x_3871:
[----:B------:R-:W-:-:S05]  /*37f00*/  IMAD R0, R0, R3, RZ ;  /* 0x0000000300007224 */ /* 0x000fca00078e02ff */
[----:B------:R-:W-:-:S07]  /*37f10*/  VIMNMX R2, R2, R0, !PT ;  /* 0x0000000002027248 */ /* 0x000fce0007fe0100 */
.L_x_3870:
        /* <DEDUP_REMOVED lines=12> */
[----:B------:R-:W1:Y:S01]  /*37fe0*/  S2R R2, SR_LANEID ;  /* 0x0000000000027919 */ /* 0x000e620000000000 */
[----:B------:R-:W-:Y:S01]  /*37ff0*/  VOTEU.ANY UR4, UPT, PT ;  /* 0x0000000000047886 */ /* 0x000fe200038e0100 */
[----:B------:R-:W2:Y:S01]  /*38000*/  LDC.64 R4, c[0x0][0xd60] ;  /* 0x00035800ff047b82 */ /* 0x000ea20000000a00 */
[----:B------:R-:W1:Y:S02]  /*38010*/  FLO.U32 R0, UR4 ;  /* 0x0000000400007d00 */ /* 0x000e6400080e0000 */
[----:B-1----:R-:W-:-:S06]  /*38020*/  ISETP.EQ.U32.AND P0, PT, R0, R2, PT ;  /* 0x000000020000720c */ /* 0x002fcc0003f02070 */
[----:B------:R-:W2:Y:S07]  /*38030*/  POPC R2, UR4 ;  /* 0x0000000400027d09 */ /* 0x000eae0008000000 */
[----:B--2---:R-:W2:Y:S04]  /*38040*/  @P0 ATOMG.E.ADD.STRONG.GPU PT, R2, desc[UR44][R4.64], R2 ;  /* 0x00000002040209a8 */ /* 0x004ea800081ee1ec */
[----:B--2---:R1:W2:Y:S02]  /*38050*/  SHFL.IDX PT, R2, R2, R0, 0x1f ;  /* 0x00001f0002027589 */ /* 0x0042a400000e0000 */
[----:B-1----:R-:W1:Y:S02]  /*38060*/  S2R R0, SR_LTMASK ;  /* 0x0000000000007919 */ /* 0x002e640000003900 */
[----:B-1----:R-:W-:-:S06]  /*38070*/  LOP3.LUT R0, R0, UR4, RZ, 0xc0, !PT ;  /* 0x0000000400007c12 */ /* 0x002fcc000f8ec0ff */
[----:B------:R-:W2:Y:S02]  /*38080*/  POPC R0, R0 ;  /* 0x0000000000007309 */ /* 0x000ea40000000000 */
[----:B--2---:R-:W-:Y:S01]  /*38090*/  IADD3 R16, R2, UR39, R0 ;  /* 0x0000002702107c10 */ /* 0x004fe2000fffe000 */
[----:B------:R-:W-:Y:S06]  /*380a0*/  BRA `(.L_x_3876) ;  /* 0x0000005800fc7947 */ /* 0x000fec0003800000 */
.L_x_3875:
        /* <DEDUP_REMOVED lines=21> */
.L_x_3878:
[----:B------:R-:W-:Y:S05]  /*38200*/  BSYNC B6 ;  /* 0x0000000000067941 */ /* 0x000fea0003800000 */
.L_x_3877:
        /* <DEDUP_REMOVED lines=20> */
.L_x_3881:
        /* <DEDUP_REMOVED lines=15> */
.L_x_3880:
[----:B------:R-:W-:Y:S05]  /*38440*/  BSYNC B6 ;  /* 0x0000000000067941 */ /* 0x000fea0003800000 */
.L_x_3879:
        /* <DEDUP_REMOVED lines=8> */
[----:B------:R1:W3:Y:S02]  /*384d0*/  @P0 LDG.E R7, desc[UR44][R2.64] ;  /* 0x0000002c02070981 */ /* 0x0002e4000c1e1900 */
[----:B-1----:R-:W1:Y:S02]  /*384e0*/  LDC.64 R2, c[0x0][0x418] ;  /* 0x00010600ff027b82 */ /* 0x002e640000000a00 */
[----:B-1----:R-:W-:Y:S01]  /*384f0*/  LOP3.LUT P0, RZ, R2, UR4, RZ, 0xfc, !PT ;  /* 0x0000000402ff7c12 */ /* 0x002fe2000f80fcff */
[----:B------:R-:W-:-:S03]  /*38500*/  UMOV UR4, 0xffffffff ;  /* 0xffffffff00047882 */ /* 0x000fc60000000000 */
[----:B------:R-:W-:Y:S01]  /*38510*/  LOP3.LUT P0, RZ, R3, UR5, RZ, 0xfc, P0 ;  /* 0x0000000503ff7c12 */ /* 0x000fe2000800fcff */
[----:B--2---:R-:W-:Y:S01]  /*38520*/  VIADD R0, R17, 0xffffffff ;  /* 0xffffffff11007836 */ /* 0x004fe20000000000 */
[----:B---3--:R-:W-:Y:S01]  /*38530*/  SHF.R.S32.HI R8, RZ, 0x1f, R7 ;  /* 0x0000001fff087819 */ /* 0x008fe20000011407 */
[----:B------:R1:W-:Y:S01]  /*38540*/  STL [R1+0x43c], R7 ;  /* 0x00043c0701007387 */ /* 0x0003e20000100800 */
[----:B------:R-:W-:-:S03]  /*38550*/  SEL R17, R7, RZ, !P0 ;  /* 0x000000ff07117207 */ /* 0x000fc60004000000 */
[----:B------:R1:W-:Y:S01]  /*38560*/  STL [R1+0x450], R8 ;  /* 0x0004500801007387 */ /* 0x0003e20000100800 */
[----:B------:R-:W-:Y:S05]  /*38570*/  BRA.DIV UR4, `(.L_x_3882) ;  /* 0x0000007604d47947 */ /* 0x000fea000b800000 */
[----:B------:R-:W2:Y:S02]  /*38580*/  S2R R4, SR_TID.X ;  /* 0x0000000000047919 */ /* 0x000ea40000002100 */
[----:B--2---:R-:W-:-:S04]  /*38590*/  SHF.R.U32.HI R4, RZ, 0x5, R4 ;  /* 0x00000005ff047819 */ /* 0x004fc80000011604 */
[----:B------:R-:W-:-:S05]  /*385a0*/  LOP3.LUT R4, R4, 0x3, RZ, 0xc0, !PT ;  /* 0x0000000304047812 */ /* 0x000fca00078ec0ff */
[----:B------:R2:W3:Y:S02]  /*385b0*/  SHFL.IDX PT, R14, R4, RZ, 0x1f ;  /* 0x00001fff040e7589 */ /* 0x0004e400000e0000 */
.L_x_4045:
[----:B--2---:R-:W2:Y:S01]  /*385c0*/  LDL.LU R4, [R1+0x44c] ;  /* 0x00044c0001047983 */ /* 0x004ea20000300800 */
[----:B------:R-:W-:Y:S02]  /*385d0*/  PLOP3.LUT P1, PT, PT, PT, PT, 0x8, 0x0 ;  /* 0x000000000000781c */ /* 0x000fe40003f2e170 */
[----:B---3--:R-:W-:Y:S01]  /*385e0*/  ISETP.NE.AND P0, PT, R14, RZ, PT ;  /* 0x000000ff0e00720c */ /* 0x008fe20003f05270 */
[----:B------:R3:W-:Y:S01]  /*385f0*/  STL [R1+0x468], R0 ;  /* 0x0004680001007387 */ /* 0x0007e20000100800 */
[----:B--2---:R-:W-:-:S09]  /*38600*/  LOP3.LUT R4, R4, 0xfffffffe, RZ, 0xc0, !PT ;  /* 0xfffffffe04047812 */ /* 0x004fd200078ec0ff */
[----:B------:R-:W-:-:S05]  /*38610*/  @P1 LOP3.LUT R4, R4, 0x1, RZ, 0xfc, !PT ;  /* 0x0000000104041812 */ /* 0x000fca00078efcff */
[----:B------:R3:W-:Y:S01]  /*38620*/  STL [R1+0x44c], R4 ;  /* 0x00044c0401007387 */ /* 0x0007e20000100800 */
[----:B------:R-:W-:Y:S05]  /*38630*/  @P0 BRA `(.L_x_3883) ;  /* 0x00000004001c0947 */ /* 0x000fea0003800000 */
[----:B------:R-:W-:-:S03]  /*38640*/  UMOV UR4, 0xffffffff ;  /* 0xffffffff00047882 */ /* 0x000fc60000000000 */
[----:B------:R-:W-:Y:S05]  /*38650*/  BRA.DIV UR4, `(.L_x_3884) ;  /* 0x0000007604d07947 */ /* 0x000fea000b800000 */
[----:B------:R-:W-:-:S13]  /*38660*/  ELECT P6, URZ, PT ;  /* 0x00000000003f782f */ /* 0x000fda00038c0000 */
.L_x_4048:
[----:B------:R-:W-:Y:S05]  /*38670*/  @!P6 BRA `(.L_x_3883) ;  /* 0x00000004000ce947 */ /* 0x000fea0003800000 */
[----:B------:R-:W-:-:S04]  /*38680*/  ISETP.NE.U32.AND P0, PT, R2, RZ, PT ;  /* 0x000000ff0200720c */ /* 0x000fc80003f05070 */
[----:B------:R-:W-:-:S13]  /*38690*/  ISETP.NE.AND.EX P0, PT, R3, RZ, PT, P0 ;  /* 0x000000ff0300720c */ /* 0x000fda0003f05300 */
[----:B------:R-:W-:Y:S05]  /*386a0*/  @!P0 BRA `(.L_x_3885) ;  /* 0x0000000000508947 */ /* 0x000fea0003800000 */
[----:B------:R-:W2:Y:S01]  /*386b0*/  LDC R6, c[0x0][0x43c] ;  /* 0x00010f00ff067b82 */ /* 0x000ea20000000800 */
[----:B------:R-:W-:Y:S01]  /*386c0*/  IMAD.MOV.U32 R9, RZ, RZ, R0 ;  /* 0x000000ffff097224 */ /* 0x000fe200078e0000 */
[----:B------:R-:W-:-:S03]  /*386d0*/  ULDC.64 UR4, c[0x0][0x428] ;  /* 0x00010a0000047ab9 */ /* 0x000fc60000000a00 */
[----:B---3--:R-:W-:Y:S01]  /*386e0*/  IMAD.MOV.U32 R0, RZ, RZ, R9 ;  /* 0x000000ffff007224 */ /* 0x008fe200078e0009 */
[----:B--2---:R-:W-:-:S13]  /*386f0*/  ISETP.NE.AND P0, PT, R6, 0x1, PT ;  /* 0x000000010600780c */ /* 0x004fda0003f05270 */
[----:B------:R-:W2:Y:S02]  /*38700*/  @P0 LDC.64 R4, c[0x0][0x440] ;  /* 0x00011000ff040b82 */ /* 0x000ea40000000a00 */
[----:B--2---:R-:W-:-:S05]  /*38710*/  @P0 IMAD.HI.U32 R4, R9, R4, RZ ;  /* 0x0000000409040227 */ /* 0x004fca00078e00ff */
        /* <DEDUP_REMOVED lines=13> */
.L_x_3885:
[----:B-1----:R-:W4:Y:S04]  /*387f0*/  LDL R7, [R1+0x430] ;  /* 0x0004300001077983 */ /* 0x002f280000100800 */
[----:B---3--:R-:W4:Y:S04]  /*38800*/  LDL R0, [R1+0x434] ;  /* 0x0004340001007983 */ /* 0x008f280000100800 */
[----:B--2---:R-:W2:Y:S01]  /*38810*/  LDL R2, [R1+0x444] ;  /* 0x0004440001027983 */ /* 0x004ea20000100800 */
[----:B----4-:R-:W-:Y:S01]  /*38820*/  IMAD R0, R0, 0x8, R7 ;  /* 0x0000000800007824 */ /* 0x010fe200078e0207 */
[----:B--2---:R-:W-:-:S04]  /*38830*/  SHF.L.U32 R2, R2, 0x1f, RZ ;  /* 0x0000001f02027819 */ /* 0x004fc800000006ff */
[----:B------:R-:W1:Y:S02]  /*38840*/  SYNCS.PHASECHK.TRANS64.TRYWAIT P0, [R0+URZ+0x38840], R2 ;  /* 0x03884002000075a7 */ /* 0x000e64000800017f */
[----:B-1----:R-:W-:Y:S05]  /*38850*/  @!P0 BRA `(.L_x_3886) ;  /* 0x0000007400708947 */ /* 0x002fea0003800000 */
.L_x_4049:
        /* <DEDUP_REMOVED lines=11> */
.L_x_3887:
[----:B------:R-:W2:Y:S04]  /*38910*/  LDL R5, [R1+0x430] ;  /* 0x0004300001057983 */ /* 0x000ea80000100800 */
[----:B------:R-:W2:Y:S04]  /*38920*/  LDL R4, [R1+0x434] ;  /* 0x0004340001047983 */ /* 0x000ea80000100800 */
[----:B------:R-:W3:Y:S04]  /*38930*/  LDL R6, [R1+0x468] ;  /* 0x0004680001067983 */ /* 0x000ee80000100800 */
[----:B------:R-:W4:Y:S04]  /*38940*/  LDL R3, [R1+0x454] ;  /* 0x0004540001037983 */ /* 0x000f280000100800 */
[----:B-1----:R-:W4:Y:S01]  /*38950*/  LDL.LU R2, [R1+0x44c] ;  /* 0x00044c0001027983 */ /* 0x002f220000300800 */
        /* <DEDUP_REMOVED lines=21> */
.L_x_3883:
[----:B---3--:R-:W3:Y:S04]  /*38ab0*/  LDL R0, [R1+0x430] ;  /* 0x0004300001007983 */ /* 0x008ee80000100800 */
[----:B--2---:R-:W2:Y:S01]  /*38ac0*/  LDL R2, [R1+0x46c] ;  /* 0x00046c0001027983 */ /* 0x004ea20000100800 */
[----:B------:R-:W-:Y:S05]  /*38ad0*/  WARPSYNC.ALL ;  /* 0x0000000000007948 */ /* 0x000fea0003800000 */
[----:B------:R-:W-:Y:S01]  /*38ae0*/  ULDC.64 UR4, c[0x0][0xaf8] ;  /* 0x0002be0000047ab9 */ /* 0x000fe20000000a00 */
[----:B------:R-:W-:Y:S01]  /*38af0*/  BSSY B6, `(.L_x_3888) ;  /* 0x0000020000067945 */ /* 0x000fe20003800000 */
[----:B------:R-:W-:Y:S01]  /*38b00*/  BAR.SYNC.DEFER_BLOCKING 0x8, 0x100 ;  /* 0x0204000000007b1d */ /* 0x000fe20000010000 */
[----:B------:R-:W-:-:S04]  /*38b10*/  ISETP.NE.U32.AND P0, PT, RZ, UR4, PT ;  /* 0x00000004ff007c0c */ /* 0x000fc8000bf05070 */
[----:B------:R-:W-:Y:S01]  /*38b20*/  ISETP.NE.AND.EX P0, PT, RZ, UR5, PT, P0 ;  /* 0x00000005ff007c0c */ /* 0x000fe2000bf05300 */
[----:B---3--:R-:W-:Y:S01]  /*38b30*/  VIADD R0, R0, 0x20400 ;  /* 0x0002040000007836 */ /* 0x008fe20000000000 */
[----:B--2---:R-:W-:-:S04]  /*38b40*/  SHF.R.S32.HI R3, RZ, 0x1f, R2 ;  /* 0x0000001fff037819 */ /* 0x004fc80000011402 */
[----:B------:R-:W-:Y:S02]  /*38b50*/  LOP3.LUT P1, RZ, R0, 0x3ff, RZ, 0xc0, !PT ;  /* 0x000003ff00ff7812 */ /* 0x000fe4000782c0ff */
[----:B------:R-:W-:Y:S01]  /*38b60*/  SHF.R.S32.HI R0, RZ, 0x1f, R19 ;  /* 0x0000001fff007819 */ /* 0x000fe20000011413 */
[----:B------:R-:W-:Y:S01]  /*38b70*/  STL [R1+0x480], R3 ;  /* 0x0004800301007387 */ /* 0x000fe20000100800 */
[----:B------:R-:W-:Y:S02]  /*38b80*/  SHF.R.S32.HI R2, RZ, 0x1f, R18 ;  /* 0x0000001fff027819 */ /* 0x000fe40000011412 */
[----:B------:R-:W-:-:S03]  /*38b90*/  SEL R0, R0, RZ, !P0 ;  /* 0x000000ff00007207 */ /* 0x000fc60004000000 */
[----:B------:R-:W-:Y:S04]  /*38ba0*/  STL [R1+0x488], R2 ;  /* 0x0004880201007387 */ /* 0x000fe80000100800 */
[----:B------:R2:W-:Y:S02]  /*38bb0*/  STL [R1+0x48c], R0 ;  /* 0x00048c0001007387 */ /* 0x0005e40000100800 */
[----:B--2---:R-:W-:-:S05]  /*38bc0*/  SEL R0, R19, RZ, !P0 ;  /* 0x000000ff13007207 */ /* 0x004fca0004000000 */
[----:B------:R2:W-:Y:S01]  /*38bd0*/  STL [R1+0x474], R0 ;  /* 0x0004740001007387 */ /* 0x0005e20000100800 */
        /* <DEDUP_REMOVED lines=9> */
[----:B-1----:R-:W-:-:S02]  /*38c70*/  IMAD.U32 R7, RZ, RZ, UR7 ;  /* 0x00000007ff077e24 */ /* 0x002fc4000f8e00ff */
[----:B------:R-:W-:Y:S02]  /*38c80*/  IMAD.U32 R10, RZ, RZ, UR8 ;  /* 0x00000008ff0a7e24 */ /* 0x000fe4000f8e00ff */
[----:B0-----:R-:W-:Y:S02]  /*38c90*/  IMAD.U32 R11, RZ, RZ, UR9 ;  /* 0x00000009ff0b7e24 */ /* 0x001fe4000f8e00ff */
[----:B------:R-:W-:Y:S02]  /*38ca0*/  IMAD.MOV.U32 R8, RZ, RZ, 0x70 ;  /* 0x00000070ff087424 */ /* 0x000fe400078e00ff */
[----:B------:R-:W-:Y:S02]  /*38cb0*/  IMAD.MOV.U32 R12, RZ, RZ, 0x1 ;  /* 0x00000001ff0c7424 */ /* 0x000fe400078e00ff */
[----:B------:R-:W-:-:S07]  /*38cc0*/  IMAD.MOV.U32 R13, RZ, RZ, RZ ;  /* 0x000000ffff0d7224 */ /* 0x000fce00078e00ff */
[----:B------:R-:W-:-:S07]  /*38cd0*/  LEPC R20, `(.L_x_3889) ;  /* 0x000000001014794e */ /* 0x000fce0000000000 */
[----:B--23--:R-:W-:Y:S05]  /*38ce0*/  CALL.ABS.NOINC R2 ;  /* 0x0000000002007343 */ /* 0x00cfea0003c00000 */
.L_x_3889:
[----:B------:R-:W-:Y:S05]  /*38cf0*/  BSYNC B6 ;  /* 0x0000000000067941 */ /* 0x000fea0003800000 */
.L_x_3888:
[----:B0-----:R-:W3:Y:S01]  /*38d00*/  LDL R11, [R1+0x45c] ;  /* 0x00045c00010b7983 */ /* 0x001ee20000100800 */
[----:B-1----:R-:W0:Y:S01]  /*38d10*/  LDC R7, c[0x0][0x448] ;  /* 0x00011200ff077b82 */ /* 0x002e220000000800 */
[----:B------:R-:W-:Y:S01]  /*38d20*/  ULDC.64 UR4, c[0x0][0x298] ;  /* 0x0000a60000047ab9 */ /* 0x000fe20000000a00 */
[----:B------:R-:W-:Y:S01]  /*38d30*/  ULDC.64 UR6, c[0x0][0x280] ;  /* 0x0000a00000067ab9 */ /* 0x000fe20000000a00 */
[----:B------:R-:W4:Y:S04]  /*38d40*/  LDL R4, [R1+0x480] ;  /* 0x0004800001047983 */ /* 0x000f280000100800 */
[----:B------:R-:W4:Y:S04]  /*38d50*/  LDL R10, [R1+0x46c] ;  /* 0x00046c00010a7983 */ /* 0x000f280000100800 */
[----:B------:R-:W4:Y:S01]  /*38d60*/  LDL R9, [R1+0x488] ;  /* 0x0004880001097983 */ /* 0x000f220000100800 */
[----:B------:R-:W1:Y:S01]  /*38d70*/  S2R R2, SR_TID.X ;  /* 0x0000000000027919 */ /* 0x000e620000002100 */
[----:B--2---:R-:W2:Y:S02]  /*38d80*/  S2R R0, SR_TID.X ;  /* 0x0000000000007919 */ /* 0x004ea40000002100 */
[----:B------:R-:W4:Y:S01]  /*38d90*/  LDL R8, [R1+0x48c] ;  /* 0x00048c0001087983 */ /* 0x000f220000100800 */
[----:B0-----:R-:W-:-:S03]  /*38da0*/  ISETP.NE.AND P0, PT, R7, 0x1, PT ;  /* 0x000000010700780c */ /* 0x001fc60003f05270 */
[----:B------:R-:W4:Y:S10]  /*38db0*/  LDL R6, [R1+0x474] ;  /* 0x0004740001067983 */ /* 0x000f340000100800 */
[----:B------:R-:W0:Y:S01]  /*38dc0*/  @P0 LDC R3, c[0x0][0x450] ;  /* 0x00011400ff030b82 */ /* 0x000e220000000800 */
[----:B-1----:R-:W-:-:S04]  /*38dd0*/  LOP3.LUT R2, R2, 0x7f, RZ, 0xc0, !PT ;  /* 0x0000007f02027812 */ /* 0x002fc800078ec0ff */
[----:B------:R-:W-:Y:S01]  /*38de0*/  SHF.R.U32.HI R2, RZ, 0x3, R2 ;  /* 0x00000003ff027819 */ /* 0x000fe20000011602 */
[----:B--2---:R-:W-:-:S05]  /*38df0*/  IMAD.SHL.U32 R0, R0, 0x10, RZ ;  /* 0x0000001000007824 */ /* 0x004fca00078e00ff */
[----:B------:R-:W-:Y:S02]  /*38e00*/  LOP3.LUT R0, R2, 0x70, R0, 0xf8, !PT ;  /* 0x0000007002007812 */ /* 0x000fe400078ef800 */
[----:B------:R-:W1:Y:S03]  /*38e10*/  @P0 LDC R2, c[0x0][0x44c] ;  /* 0x00011300ff020b82 */ /* 0x000e660000000800 */
[----:B---3--:R-:W-:-:S04]  /*38e20*/  IMAD.IADD R5, R0, 0x1, R11 ;  /* 0x0000000100057824 */ /* 0x008fc800078e020b */
[----:B-1----:R-:W-:-:S04]  /*38e30*/  @P0 IMAD.HI.U32 R2, R5, R2, RZ ;  /* 0x0000000205020227 */ /* 0x002fc800078e00ff */
[----:B------:R-:W-:Y:S01]  /*38e40*/  IMAD.MOV.U32 R0, RZ, RZ, R5 ;  /* 0x000000ffff007224 */ /* 0x000fe200078e0005 */
[----:B0-----:R-:W-:Y:S01]  /*38e50*/  @P0 SHF.R.U32.HI R0, RZ, R3, R2 ;  /* 0x00000003ff000219 */ /* 0x001fe20000011602 */
[----:B----4-:R-:W-:-:S04]  /*38e60*/  IMAD R2, R4, UR4, RZ ;  /* 0x0000000404027c24 */ /* 0x010fc8000f8e02ff */
        /* <DEDUP_REMOVED lines=78> */
.L_x_4058:
        /* <DEDUP_REMOVED lines=13> */
.L_x_3891:
        /* <DEDUP_REMOVED lines=38> */
.L_x_3893:
[----:B------:R-:W-:Y:S05]  /*39680*/  BSYNC B6 ;  /* 0x0000000000067941 */ /* 0x000fea0003800000 */
.L_x_3892:
        /* <DEDUP_REMOVED lines=188> */
.L_x_4068:
        /* <DEDUP_REMOVED lines=31> */
.L_x_3896:
[----:B------:R-:W-:Y:S05]  /*3a440*/  BSYNC B0 ;  /* 0x0000000000007941 */ /* 0x000fea0003800000 */
.L_x_3895:
[----:B--2---:R2:W5:Y:S01]  /*3a450*/  LDL R0, [R1+0x430] ;  /* 0x0004300001007983 */ /* 0x0045620000100800 */
[----:B------:R-:W-:Y:S01]  /*3a460*/  PLOP3.LUT P0, PT, PT, PT, PT, 0x80, 0x0 ;  /* 0x000000000000781c */ /* 0x000fe20003f0f070 */
[----:B------:R-:W-:-:S12]  /*3a470*/  NOP ;  /* 0x0000000000007918 */ /* 0x000fd80000000000 */
.L_x_3897:
        /* <DEDUP_REMOVED lines=19> */
.L_x_4069:
[----:B------:R-:W-:Y:S05]  /*3a5b0*/  BSYNC B0 ;  /* 0x0000000000007941 */ /* 0x000fea0003800000 */
.L_x_3898:
        /* <DEDUP_REMOVED lines=16> */
.L_x_4070:
[----:B------:R-:W-:Y:S05]  /*3a6c0*/  BSYNC B1 ;  /* 0x0000000000017941 */ /* 0x000fea0003800000 */
.L_x_3902:
        /* <DEDUP_REMOVED lines=9> */
.L_x_3905:
[----:B------:R-:W-:Y:S05]  /*3a760*/  BSYNC B1 ;  /* 0x0000000000017941 */ /* 0x000fea0003800000 */
.L_x_3904:
        /* <DEDUP_REMOVED lines=14> */
.L_x_3906:
        /* <DEDUP_REMOVED lines=15> */
.L_x_3907:
        /* <DEDUP_REMOVED lines=15> */
.L_x_3908:
        /* <DEDUP_REMOVED lines=15> */
.L_x_3909:
        /* <DEDUP_REMOVED lines=15> */
.L_x_3910:
        /* <DEDUP_REMOVED lines=15> */
.L_x_3911:
        /* <DEDUP_REMOVED lines=15> */
.L_x_3912:
        /* <DEDUP_REMOVED lines=15> */
.L_x_3913:
        /* <DEDUP_REMOVED lines=10> */
.L_x_3901:
[----:B------:R-:W-:Y:S05]  /*3af80*/  BSYNC B0 ;  /* 0x0000000000007941 */ /* 0x000fea0003800000 */
.L_x_3900:
        /* <DEDUP_REMOVED lines=50> */
.L_x_3920:
[----:B------:R-:W3:Y:S01]  /*3b2b0*/  LDL R2, [R1+0x430] ;  /* 0x0004300001027983 */ /* 0x000ee20000100800 */
[----:B0-----:R-:W-:Y:S01]  /*3b2c0*/  SHF.L.U32 R5, R7, 0x1f, RZ ;  /* 0x0000001f07057819 */ /* 0x001fe200000006ff */
[----:B------:R-:W0:Y:S01]  /*3b2d0*/  S2R R3, SR_TID.X ;  /* 0x0000000000037919 */ /* 0x000e220000002100 */
[----:B------:R-:W-:Y:S01]  /*3b2e0*/  BSSY B3, `(.L_x_3921) ;  /* 0x0000006000037945 */ /* 0x000fe20003800000 */
[----:B0-----:R-:W-:-:S04]  /*3b2f0*/  LOP3.LUT R3, R3, 0x7f, RZ, 0xc0, !PT ;  /* 0x0000007f03037812 */ /* 0x001fc800078ec0ff */
[----:B------:R-:W-:Y:S01]  /*3b300*/  ISETP.NE.AND P1, PT, R3, RZ, PT ;  /* 0x000000ff0300720c */ /* 0x000fe20003f25270 */
[----:B---3--:R-:W-:-:S04]  /*3b310*/  IMAD R2, R8, 0x8, R2 ;  /* 0x0000000808027824 */ /* 0x008fc800078e0202 */
[----:B------:R-:W0:Y:S02]  /*3b320*/  SYNCS.PHASECHK.TRANS64.TRYWAIT P0, [R2+URZ+0x38840], R5 ;  /* 0x03884005020075a7 */ /* 0x000e24000800017f */
[----:B0-----:R-:W-:Y:S06]  /*3b330*/  @!P0 BRA `(.L_x_3922) ;  /* 0x0000005c00348947 */ /* 0x001fec0003800000 */
.L_x_4071:
[----:B------:R-:W-:Y:S05]  /*3b340*/  BSYNC B3 ;  /* 0x0000000000037941 */ /* 0x000fea0003800000 */
.L_x_3921:
        /* <DEDUP_REMOVED lines=9> */
.L_x_3924:
[----:B------:R-:W-:Y:S05]  /*3b3e0*/  BSYNC B3 ;  /* 0x0000000000037941 */ /* 0x000fea0003800000 */
.L_x_3923:
        /* <DEDUP_REMOVED lines=14> */
.L_x_3925:
        /* <DEDUP_REMOVED lines=13> */
.L_x_4072:
[----:B------:R-:W-:Y:S05]  /*3b5a0*/  BSYNC B3 ;  /* 0x0000000000037941 */ /* 0x000fea0003800000 */
.L_x_3926:
        /* <DEDUP_REMOVED lines=11> */
.L_x_3929:
[----:B------:R-:W-:Y:S05]  /*3b660*/  BSYNC B3 ;  /* 0x0000000000037941 */ /* 0x000fea0003800000 */
.L_x_3928:
        /* <DEDUP_REMOVED lines=11> */
.L_x_3930:
        /* <DEDUP_REMOVED lines=15> */
.L_x_3931:
        /* <DEDUP_REMOVED lines=15> */
.L_x_3932:
        /* <DEDUP_REMOVED lines=15> */
.L_x_3933:
        /* <DEDUP_REMOVED lines=15> */
.L_x_3934:
        /* <DEDUP_REMOVED lines=15> */
.L_x_3935:
        /* <DEDUP_REMOVED lines=15> */
.L_x_3936:
        /* <DEDUP_REMOVED lines=15> */
.L_x_3937:
        /* <DEDUP_REMOVED lines=10> */
.L_x_3919:
[----:B------:R-:W-:Y:S05]  /*3be50*/  BSYNC B1 ;  /* 0x0000000000017941 */ /* 0x000fea0003800000 */
.L_x_3918:
[----:B------:R-:W3:Y:S02]  /*3be60*/  LDL R4, [R1+0x460] ;  /* 0x0004600001047983 */ /* 0x000ee40000100800 */
[----:B---3--:R-:W-:-:S07]  /*3be70*/  VIADD R0, R4, 0xfffffffd ;  /* 0xfffffffd04007836 */ /* 0x008fce0000000000 */
.L_x_3917:
[----:B------:R-:W-:Y:S05]  /*3be80*/  BSYNC B2 ;  /* 0x0000000000027941 */ /* 0x000fea0003800000 */
.L_x_3916:
[----:B------:R-:W3:Y:S01]  /*3be90*/  LDL.LU R2, [R1+0x460] ;  /* 0x0004600001027983 */ /* 0x000ee20000300800 */
[----:B------:R-:W-:Y:S01]  /*3bea0*/  VIADD R6, R6, 0xfffffffe ;  /* 0xfffffffe06067836 */ /* 0x000fe20000000000 */
[----:B---3--:R-:W-:-:S04]  /*3beb0*/  LOP3.LUT R2, RZ, R2, RZ, 0x33, !PT ;  /* 0x00000002ff027212 */ /* 0x008fc800078e33ff */
[----:B------:R-:W-:-:S13]  /*3bec0*/  ISETP.NE.AND P0, PT, R6, R2, PT ;  /* 0x000000020600720c */ /* 0x000fda0003f05270 */
[----:B------:R-:W-:Y:S05]  /*3bed0*/  @!P0 BRA `(.L_x_3915) ;  /* 0x0000001c00008947 */ /* 0x000fea0003800000 */
.L_x_3978:
        /* <DEDUP_REMOVED lines=36> */
.L_x_3940:
        /* <DEDUP_REMOVED lines=9> */
.L_x_4073:
[----:B------:R-:W-:Y:S05]  /*3c1b0*/  BSYNC B2 ;  /* 0x0000000000027941 */ /* 0x000fea0003800000 */
.L_x_3941:
        /* <DEDUP_REMOVED lines=9> */
.L_x_3944:
[----:B------:R-:W-:Y:S05]  /*3c250*/  BSYNC B2 ;  /* 0x0000000000027941 */ /* 0x000fea0003800000 */
.L_x_3943:
        /* <DEDUP_REMOVED lines=13> */
.L_x_3945:
        /* <DEDUP_REMOVED lines=13> */
.L_x_4074:
[----:B------:R-:W-:Y:S05]  /*3c400*/  BSYNC B2 ;  /* 0x0000000000027941 */ /* 0x000fea0003800000 */
.L_x_3946:
        /* <DEDUP_REMOVED lines=11> */
.L_x_3949:
[----:B------:R-:W-:Y:S05]  /*3c4c0*/  BSYNC B2 ;  /* 0x0000000000027941 */ /* 0x000fea0003800000 */
.L_x_3948:
        /* <DEDUP_REMOVED lines=10> */
.L_x_3950:
        /* <DEDUP_REMOVED lines=15> */
.L_x_3951:
        /* <DEDUP_REMOVED lines=15> */
.L_x_3952:
        /* <DEDUP_REMOVED lines=15> */
.L_x_3953:
        /* <DEDUP_REMOVED lines=15> */
.L_x_3954:
        /* <DEDUP_REMOVED lines=15> */
.L_x_3955:
        /* <DEDUP_REMOVED lines=15> */
.L_x_3956:
        /* <DEDUP_REMOVED lines=15> */
.L_x_3957:
        /* <DEDUP_REMOVED lines=10> */
.L_x_3939:
[----:B------:R-:W-:Y:S05]  /*3cca0*/  BSYNC B1 ;  /* 0x0000000000017941 */ /* 0x000fea0003800000 */
.L_x_3938:
[----:B------:R-:W3:Y:S01]  /*3ccb0*/  LDL R5, [R1+0x44c] ;  /* 0x00044c0001057983 */ /* 0x000ee20000100800 */
[----:B------:R-:W-:Y:S01]  /*3ccc0*/  VIADD R7, R7, 0x1 ;  /* 0x0000000107077836 */ /* 0x000fe20000000000 */
[----:B------:R-:W-:Y:S04]  /*3ccd0*/  BSSY B1, `(.L_x_3958) ;  /* 0x00000dc000017945 */ /* 0x000fe80003800000 */
[----:B------:R-:W-:-:S04]  /*3cce0*/  ISETP.NE.AND P0, PT, R7, 0x2, PT ;  /* 0x000000020700780c */ /* 0x000fc80003f05270 */
[----:B------:R-:W-:Y:S02]  /*3ccf0*/  SEL R2, RZ, 0x1, P0 ;  /* 0x00000001ff027807 */ /* 0x000fe40000000000 */
[----:B------:R-:W-:Y:S02]  /*3cd00*/  SEL R9, R7, RZ, P0 ;  /* 0x000000ff07097207 */ /* 0x000fe40000000000 */
[----:B------:R-:W-:Y:S01]  /*3cd10*/  LOP3.LUT R8, R6, R2, RZ, 0x3c, !PT ;  /* 0x0000000206087212 */ /* 0x000fe200078e3cff */
[----:B------:R-:W-:Y:S02]  /*3cd20*/  VIADD R6, R0, 0xffffffff ;  /* 0xffffffff00067836 */ /* 0x000fe40000000000 */
[----:B------:R0:W-:Y:S04]  /*3cd30*/  STL [R1+0x434], R9 ;  /* 0x0004340901007387 */ /* 0x0001e80000100800 */
[----:B------:R0:W-:Y:S01]  /*3cd40*/  STL [R1+0x444], R8 ;  /* 0x0004440801007387 */ /* 0x0001e20000100800 */
[----:B---3--:R-:W-:-:S13]  /*3cd50*/  LOP3.LUT P2, RZ, R5, 0x1, RZ, 0xc0, !PT ;  /* 0x0000000105ff7812 */ /* 0x008fda000784c0ff */
[----:B0-----:R-:W-:Y:S05]  /*3cd60*/  @!P2 BRA `(.L_x_3959) ;  /* 0x0000000c0048a947 */ /* 0x001fea0003800000 */
        /* <DEDUP_REMOVED lines=24> */
.L_x_3960:
        /* <DEDUP_REMOVED lines=9> */
.L_x_4075:
[----:B------:R-:W-:Y:S05]  /*3cf80*/  BSYNC B2 ;  /* 0x0000000000027941 */ /* 0x000fea0003800000 */
.L_x_3961:
        /* <DEDUP_REMOVED lines=9> */
.L_x_3964:
[----:B------:R-:W-:Y:S05]  /*3d020*/  BSYNC B2 ;  /* 0x0000000000027941 */ /* 0x000fea0003800000 */
.L_x_3963:
        /* <DEDUP_REMOVED lines=14> */
.L_x_3965:
        /* <DEDUP_REMOVED lines=13> */
.L_x_4076:
[----:B------:R-:W-:Y:S05]  /*3d1e0*/  BSYNC B2 ;  /* 0x0000000000027941 */ /* 0x000fea0003800000 */
.L_x_3966:
        /* <DEDUP_REMOVED lines=11> */
.L_x_3969:
[----:B------:R-:W-:Y:S05]  /*3d2a0*/  BSYNC B2 ;  /* 0x0000000000027941 */ /* 0x000fea0003800000 */
.L_x_3968:
        /* <DEDUP_REMOVED lines=11> */
.L_x_3970:
        /* <DEDUP_REMOVED lines=15> */
.L_x_3971:
        /* <DEDUP_REMOVED lines=15> */
.L_x_3972:
        /* <DEDUP_REMOVED lines=15> */
.L_x_3973:
        /* <DEDUP_REMOVED lines=15> */
.L_x_3974:
        /* <DEDUP_REMOVED lines=15> */
.L_x_3975:
        /* <DEDUP_REMOVED lines=15> */
.L_x_3976:
        /* <DEDUP_REMOVED lines=15> */
.L_x_3977:
        /* <DEDUP_REMOVED lines=10> */
.L_x_3959:
[----:B------:R-:W-:Y:S05]  /*3da90*/  BSYNC B1 ;  /* 0x0000000000017941 */ /* 0x000fea0003800000 */
.L_x_3958:
[----:B------:R-:W3:Y:S01]  /*3daa0*/  LDL R5, [R1+0x458] ;  /* 0x0004580001057983 */ /* 0x000ee20000100800 */
[----:B------:R-:W-:Y:S01]  /*3dab0*/  VIADD R0, R0, 0xfffffffe ;  /* 0xfffffffe00007836 */ /* 0x000fe20000000000 */
[----:B---3--:R-:W-:-:S13]  /*3dac0*/  ISETP.GT.AND P0, PT, R6, R5, PT ;  /* 0x000000050600720c */ /* 0x008fda0003f04270 */
[----:B------:R-:W-:Y:S05]  /*3dad0*/  @P0 BRA `(.L_x_3978) ;  /* 0xffffffe400000947 */ /* 0x000fea000383ffff */
.L_x_3915:
[----:B------:R-:W-:Y:S05]  /*3dae0*/  BSYNC B0 ;  /* 0x0000000000007941 */ /* 0x000fea0003800000 */
.L_x_3914:
[----:B------:R-:W3:Y:S04]  /*3daf0*/  LDL.LU R4, [R1+0x434] ;  /* 0x0004340001047983 */ /* 0x000ee80000300800 */
[----:B------:R-:W4:Y:S01]  /*3db00*/  LDL.LU R3, [R1+0x444] ;  /* 0x0004440001037983 */ /* 0x000f220000300800 */
[----:B------:R-:W0:Y:S01]  /*3db10*/  S2R R2, SR_TID.X ;  /* 0x0000000000027919 */ /* 0x000e220000002100 */
[----:B------:R-:W-:Y:S01]  /*3db20*/  BSSY B0, `(.L_x_3979) ;  /* 0x0000015000007945 */ /* 0x000fe20003800000 */
[----:B0-----:R-:W-:-:S04]  /*3db30*/  LOP3.LUT R2, R2, 0x7f, RZ, 0xc0, !PT ;  /* 0x0000007f02027812 */ /* 0x001fc800078ec0ff */
[----:B------:R-:W-:Y:S01]  /*3db40*/  ISETP.NE.AND P1, PT, R2, RZ, PT ;  /* 0x000000ff0200720c */ /* 0x000fe20003f25270 */
[----:B---3--:R-:W-:-:S05]  /*3db50*/  VIADD R0, R4, 0x1 ;  /* 0x0000000104007836 */ /* 0x008fca0000000000 */
[----:B------:R-:W-:-:S04]  /*3db60*/  ISETP.NE.AND P0, PT, R0, 0x2, PT ;  /* 0x000000020000780c */ /* 0x000fc80003f05270 */
[----:B------:R-:W-:-:S04]  /*3db70*/  SEL R2, RZ, 0x1, P0 ;  /* 0x00000001ff027807 */ /* 0x000fc80000000000 */
[----:B----4-:R-:W-:-:S05]  /*3db80*/  LOP3.LUT R3, R3, R2, RZ, 0x3c, !PT ;  /* 0x0000000203037212 */ /* 0x010fca00078e3cff */
[----:B------:R0:W-:Y:S01]  /*3db90*/  STL [R1+0x444], R3 ;  /* 0x0004440301007387 */ /* 0x0001e20000100800 */
[----:B------:R-:W-:Y:S05]  /*3dba0*/  @P1 BRA `(.L_x_3980) ;  /* 0x0000000000301947 */ /* 0x000fea0003800000 */
[----:B0-----:R-:W0:Y:S01]  /*3dbb0*/  S2R R3, SR_LANEID ;  /* 0x0000000000037919 */ /* 0x001e220000000000 */
[----:B------:R-:W-:Y:S01]  /*3dbc0*/  VOTEU.ANY UR4, UPT, PT ;  /* 0x0000000000047886 */ /* 0x000fe200038e0100 */
[----:B------:R-:W1:Y:S01]  /*3dbd0*/  LDC.64 R4, c[0x0][0xd60] ;  /* 0x00035800ff047b82 */ /* 0x000e620000000a00 */
[----:B------:R-:W0:Y:S02]  /*3dbe0*/  FLO.U32 R2, UR4 ;  /* 0x0000000400027d00 */ /* 0x000e2400080e0000 */
[----:B0-----:R-:W-:-:S06]  /*3dbf0*/  ISETP.EQ.U32.AND P1, PT, R2, R3, PT ;  /* 0x000000030200720c */ /* 0x001fcc0003f22070 */
[----:B------:R-:W1:Y:S07]  /*3dc00*/  POPC R3, UR4 ;  /* 0x0000000400037d09 */ /* 0x000e6e0008000000 */
[----:B-1----:R-:W3:Y:S04]  /*3dc10*/  @P1 ATOMG.E.ADD.STRONG.GPU PT, R3, desc[UR44][R4.64], R3 ;  /* 0x00000003040319a8 */ /* 0x002ee800081ee1ec */
[----:B---3--:R0:W1:Y:S02]  /*3dc20*/  SHFL.IDX PT, R3, R3, R2, 0x1f ;  /* 0x00001f0203037589 */ /* 0x00806400000e0000 */
[----:B0-----:R-:W0:Y:S02]  /*3dc30*/  S2R R2, SR_LTMASK ;  /* 0x0000000000027919 */ /* 0x001e240000003900 */
[----:B0-----:R-:W-:-:S06]  /*3dc40*/  LOP3.LUT R2, R2, UR4, RZ, 0xc0, !PT ;  /* 0x0000000402027c12 */ /* 0x001fcc000f8ec0ff */
[----:B------:R-:W1:Y:S02]  /*3dc50*/  POPC R2, R2 ;  /* 0x0000000200027309 */ /* 0x000e640000000000 */
[----:B-1----:R-:W-:-:S07]  /*3dc60*/  IADD3 R16, R3, UR39, R2 ;  /* 0x0000002703107c10 */ /* 0x002fce000fffe002 */
.L_x_3980:
[----:B------:R-:W-:Y:S05]  /*3dc70*/  BSYNC B0 ;  /* 0x0000000000007941 */ /* 0x000fea0003800000 */
.L_x_3979:
[----:B------:R-:W-:-:S05]  /*3dc80*/  SEL R0, R0, RZ, P0 ;  /* 0x000000ff00007207 */ /* 0x000fca0000000000 */
[----:B------:R1:W-:Y:S02]  /*3dc90*/  STL [R1+0x434], R0 ;  /* 0x0004340001007387 */ /* 0x0003e40000100800 */
.L_x_3876:
[----:B------:R-:W-:Y:S05]  /*3dca0*/  BSYNC B7 ;  /* 0x0000000000077941 */ /* 0x000fea0003800000 */
.L_x_3874:
[----:B-1----:R-:W3:Y:S02]  /*3dcb0*/  LDL R0, [R1+0x44c] ;  /* 0x00044c0001007983 */ /* 0x002ee40000100800 */
[----:B---3--:R-:W-:-:S13]  /*3dcc0*/  LOP3.LUT P0, RZ, R0, 0x40, RZ, 0xc0, !PT ;  /* 0x0000004000ff7812 */ /* 0x008fda000780c0ff */
[----:B------:R-:W-:Y:S05]  /*3dcd0*/  @!P0 BRA `(.L_x_3981) ;  /* 0x0000000000288947 */ /* 0x000fea0003800000 */
[----:B------:R-:W-:Y:S05]  /*3dce0*/  WARPSYNC.ALL ;  /* 0x0000000000007948 */ /* 0x000fea0003800000 */
[----:B------:R-:W1:Y:S08]  /*3dcf0*/  S2UR UR5, SR_CgaCtaId ;  /* 0x00000000000579c3 */ /* 0x000e700000008800 */
[----:B------:R-:W-:Y:S06]  /*3dd00*/  BAR.SYNC.DEFER_BLOCKING 0x5, 0x180 ;  /* 0x0146000000007b1d */ /* 0x000fec0000010000 */
[----:B------:R-:W-:-:S02]  /*3dd10*/  UMOV UR4, 0x400 ;  /* 0x0000040000047882 */ /* 0x000fc40000000000 */
[----:B-1----:R-:W-:-:S06]  /*3dd20*/  ULEA UR4, UR5, UR4, 0x18 ;  /* 0x0000000405047291 */ /* 0x002fcc000f8ec03f */
[----:B------:R-:W-:-:S05]  /*3dd30*/  IMAD.U32 R0, RZ, RZ, UR4 ;  /* 0x00000004ff007e24 */ /* 0x000fca000f8e00ff */
[----:B------:R1:W3:Y:S04]  /*3dd40*/  LDS.128 R16, [R0+0x388d0] ;  /* 0x0388d00000107984 */ /* 0x0002e80000000c00 */
[----:B------:R1:W-:Y:S01]  /*3dd50*/  STL [R1+0x430], R0 ;  /* 0x0004300001007387 */ /* 0x0003e20000100800 */
[----:B------:R-:W-:Y:S06]  /*3dd60*/  BAR.ARV 0x4, 0x180 ;  /* 0x0106000000007b1d */ /* 0x000fec0000002000 */
[----:B------:R-:W-:Y:S05]  /*3dd70*/  BRA `(.L_x_3982) ;  /* 0x0000000800d87947 */ /* 0x000fea0003800000 */
.L_x_3981:
[----:B------:R-:W1:Y:S01]  /*3dd80*/  S2R R0, SR_TID.X ;  /* 0x0000000000007919 */ /* 0x000e620000002100 */
[----:B------:R-:W-:Y:S01]  /*3dd90*/  UMOV UR4, 0xffffffff ;  /* 0xffffffff00047882 */ /* 0x000fe20000000000 */
[----:B-1----:R-:W-:-:S04]  /*3dda0*/  LOP3.LUT R6, R0, 0x1f, RZ, 0xc0, !PT ;  /* 0x0000001f00067812 */ /* 0x002fc800078ec0ff */
[----:B------:R-:W-:Y:S01]  /*3ddb0*/  ISETP.NE.AND P0, PT, R6, 0x1f, PT ;  /* 0x0000001f0600780c */ /* 0x000fe20003f05270 */
[----:B------:R-:W-:-:S12]  /*3ddc0*/  BRA.DIV UR4, `(.L_x_3983) ;  /* 0x0000003604087947 */ /* 0x000fd8000b800000 */
[----:B------:R-:W-:Y:S01]  /*3ddd0*/  IMAD.IADD R0, R19, 0x1, R6 ;  /* 0x0000000113007824 */ /* 0x000fe200078e0206 */
[----:B------:R-:W-:-:S04]  /*3dde0*/  ULDC UR4, c[0x0][0xd3c] ;  /* 0x00034f0000047ab9 */ /* 0x000fc80000000800 */
[----:B------:R-:W-:-:S13]  /*3ddf0*/  ISETP.GE.OR P1, PT, R0, UR4, !P0 ;  /* 0x0000000400007c0c */ /* 0x000fda000c726670 */
[----:B0-----:R-:W0:Y:S02]  /*3de00*/  @!P1 LDC.64 R2, c[0x0][0xd80] ;  /* 0x00036000ff029b82 */ /* 0x001e240000000a00 */
        /* <DEDUP_REMOVED lines=27> */
.L_x_4086:
[----:B------:R-:W-:Y:S02]  /*3dfc0*/  ULDC UR4, c[0x0][0xd38] ;  /* 0x00034e0000047ab9 */ /* 0x000fe40000000800 */
[----:B------:R-:W-:-:S04]  /*3dfd0*/  IMAD.U32 R4, RZ, RZ, UR4 ;  /* 0x00000004ff047e24 */ /* 0x000fc8000f8e00ff */
[----:B-1----:R-:W-:-:S04]  /*3dfe0*/  IMAD R16, R16, R4, RZ ;  /* 0x0000000410107224 */ /* 0x002fc800078e02ff */
[----:B------:R-:W-:-:S05]  /*3dff0*/  IMAD.IADD R5, R5, 0x1, R16 ;  /* 0x0000000105057824 */ /* 0x000fca00078e0210 */
[----:B------:R-:W-:-:S13]  /*3e000*/  ISETP.GT.AND P6, PT, R5, R0, PT ;  /* 0x000000000500720c */ /* 0x000fda0003fc4270 */
[----:B------:R-:W-:Y:S05]  /*3e010*/  @P6 BRA `(.L_x_3984) ;  /* 0x00000000009c6947 */ /* 0x000fea0003800000 */
.L_x_3989:
[----:B0-----:R-:W0:Y:S01]  /*3e020*/  LDC R2, c[0x0][0xd3c] ;  /* 0x00034f00ff027b82 */ /* 0x001e220000000800 */
[----:B------:R-:W-:-:S05]  /*3e030*/  VIADD R19, R19, 0x1f ;  /* 0x0000001f13137836 */ /* 0x000fca0000000000 */
[----:B0-----:R-:W-:-:S13]  /*3e040*/  ISETP.GE.AND P6, PT, R19, R2, PT ;  /* 0x000000021300720c */ /* 0x001fda0003fc6270 */
[----:B------:R-:W-:Y:S05]  /*3e050*/  @P6 BRA `(.L_x_3985) ;  /* 0x0000000400d46947 */ /* 0x000fea0003800000 */
[----:B------:R-:W0:Y:S01]  /*3e060*/  S2R R3, SR_TID.X ;  /* 0x0000000000037919 */ /* 0x000e220000002100 */
[----:B------:R-:W-:Y:S01]  /*3e070*/  BSSY B0, `(.L_x_3986) ;  /* 0x0000009000007945 */ /* 0x000fe20003800000 */
[----:B0-----:R-:W-:-:S05]  /*3e080*/  LOP3.LUT R3, R3, 0x1f, RZ, 0xc0, !PT ;  /* 0x0000001f03037812 */ /* 0x001fca00078ec0ff */
[----:B------:R-:W-:Y:S02]  /*3e090*/  IMAD.IADD R4, R19, 0x1, R3 ;  /* 0x0000000113047824 */ /* 0x000fe400078e0203 */
[----:B------:R-:W-:-:S03]  /*3e0a0*/  IMAD.MOV.U32 R3, RZ, RZ, RZ ;  /* 0x000000ffff037224 */ /* 0x000fc600078e00ff */
[----:B------:R-:W-:-:S13]  /*3e0b0*/  ISETP.GE.OR P6, PT, R4, R2, !P0 ;  /* 0x000000020400720c */ /* 0x000fda00047c6670 */
[----:B------:R-:W-:Y:S05]  /*3e0c0*/  @P6 BRA `(.L_x_3987) ;  /* 0x00000000000c6947 */ /* 0x000fea0003800000 */
[----:B------:R-:W0:Y:S02]  /*3e0d0*/  LDC.64 R2, c[0x0][0xd80] ;  /* 0x00036000ff027b82 */ /* 0x000e240000000a00 */
[----:B0-----:R-:W-:-:S06]  /*3e0e0*/  IMAD.WIDE R2, R4, 0x4, R2 ;  /* 0x0000000404027825 */ /* 0x001fcc00078e0202 */
[----:B------:R0:W5:Y:S02]  /*3e0f0*/  LDG.E R3, desc[UR44][R2.64] ;  /* 0x0000002c02037981 */ /* 0x000164000c1e1900 */
.L_x_3987:
[----:B------:R-:W-:Y:S05]  /*3e100*/  BSYNC B0 ;  /* 0x0000000000007941 */ /* 0x000fea0003800000 */
.L_x_3986:
        /* <DEDUP_REMOVED lines=18> */
.L_x_4094:
[----:B------:R-:W-:Y:S02]  /*3e230*/  ULDC UR4, c[0x0][0xd38] ;  /* 0x00034e0000047ab9 */ /* 0x000fe40000000800 */
[----:B------:R-:W-:-:S04]  /*3e240*/  IMAD.U32 R4, RZ, RZ, UR4 ;  /* 0x00000004ff047e24 */ /* 0x000fc8000f8e00ff */
[----:B-1----:R-:W-:-:S04]  /*3e250*/  IMAD R16, R16, R4, RZ ;  /* 0x0000000410107224 */ /* 0x002fc800078e02ff */
[----:B------:R-:W-:-:S05]  /*3e260*/  IMAD.IADD R5, R16, 0x1, R5 ;  /* 0x0000000110057824 */ /* 0x000fca00078e0205 */
[----:B------:R-:W-:-:S13]  /*3e270*/  ISETP.GT.AND P6, PT, R5, R0, PT ;  /* 0x000000000500720c */ /* 0x000fda0003fc4270 */
[----:B------:R-:W-:Y:S05]  /*3e280*/  @!P6 BRA `(.L_x_3989) ;  /* 0xfffffffc0064e947 */ /* 0x000fea000383ffff */
.L_x_3984:
        /* <DEDUP_REMOVED lines=8> */
.L_x_4098:
[----:B------:R-:W-:Y:S01]  /*3e310*/  ISETP.NE.AND P0, PT, R5, RZ, PT ;  /* 0x000000ff0500720c */ /* 0x000fe20003f05270 */
[----:B------:R-:W-:-:S12]  /*3e320*/  IMAD.MOV.U32 R5, RZ, RZ, RZ ;  /* 0x000000ffff057224 */ /* 0x000fd800078e00ff */
[----:B------:R-:W-:Y:S05]  /*3e330*/  @!P0 BRA `(.L_x_3991) ;  /* 0x0000000000148947 */ /* 0x000fea0003800000 */
[----:B------:R-:W-:Y:S01]  /*3e340*/  UMOV UR4, 0xffffffff ;  /* 0xffffffff00047882 */ /* 0x000fe20000000000 */
[----:B------:R-:W-:Y:S02]  /*3e350*/  VIADD R12, R6, 0xffffffff ;  /* 0xffffffff060c7836 */ /* 0x000fe40000000000 */
[----:B------:R-:W-:Y:S05]  /*3e360*/  BRA.DIV UR4, `(.L_x_3992) ;  /* 0x0000003604fc7947 */ /* 0x000fea000b800000 */
[----:B0-----:R0:W4:Y:S02]  /*3e370*/  SHFL.IDX PT, R2, R2, R12, 0x1f ;  /* 0x00001f0c02027589 */ /* 0x00112400000e0000 */
.L_x_4101:
[----:B----4-:R-:W-:-:S07]  /*3e380*/  IMAD.MOV.U32 R5, RZ, RZ, R2 ;  /* 0x000000ffff057224 */ /* 0x010fce00078e0002 */
.L_x_3991:
[----:B01----:R-:W0:Y:S01]  /*3e390*/  LDC.64 R2, c[0x0][0xd90] ;  /* 0x00036400ff027b82 */ /* 0x003e220000000a00 */
[----:B------:R-:W-:-:S04]  /*3e3a0*/  IMAD.IADD R19, R6, 0x1, R19 ;  /* 0x0000000106137824 */ /* 0x000fc800078e0213 */
[----:B0-----:R-:W-:-:S05]  /*3e3b0*/  IMAD.WIDE R2, R19, 0x4, R2 ;  /* 0x0000000413027825 */ /* 0x001fca00078e0202 */
[----:B------:R-:W3:Y:S01]  /*3e3c0*/  LDG.E R7, desc[UR44][R2.64] ;  /* 0x0000002c02077981 */ /* 0x000ee2000c1e1900 */
[----:B------:R-:W-:-:S04]  /*3e3d0*/  IMAD R16, R5, R4, R16 ;  /* 0x0000000405107224 */ /* 0x000fc800078e0210 */
[----:B------:R-:W-:Y:S02]  /*3e3e0*/  IMAD.IADD R0, R0, 0x1, -R16 ;  /* 0x0000000100007824 */ /* 0x000fe400078e0a10 */
[----:B---3--:R-:W-:-:S05]  /*3e3f0*/  IMAD R6, R17, R7, RZ ;  /* 0x0000000711067224 */ /* 0x008fca00078e02ff */
        /* <DEDUP_REMOVED lines=59> */
.L_x_3985:
[----:B------:R-:W-:Y:S01]  /*3e7b0*/  UMOV UR4, URZ ;  /* 0x0000003f00047c82 */ /* 0x000fe20008000000 */
[----:B------:R-:W-:Y:S01]  /*3e7c0*/  UMOV UR5, URZ ;  /* 0x0000003f00057c82 */ /* 0x000fe20008000000 */
[----:B------:R-:W-:Y:S01]  /*3e7d0*/  ULDC UR6, c[0x0][0xd3c] ;  /* 0x00034f0000067ab9 */ /* 0x000fe20000000800 */
[----:B------:R-:W-:Y:S02]  /*3e7e0*/  IMAD.MOV.U32 R16, RZ, RZ, R0 ;  /* 0x000000ffff107224 */ /* 0x000fe400078e0000 */
[----:B------:R-:W-:Y:S02]  /*3e7f0*/  IMAD.U32 R17, RZ, RZ, UR4 ;  /* 0x00000004ff117e24 */ /* 0x000fe4000f8e00ff */
[----:B------:R-:W-:Y:S02]  /*3e800*/  IMAD.U32 R18, RZ, RZ, UR5 ;  /* 0x00000005ff127e24 */ /* 0x000fe4000f8e00ff */
[----:B------:R-:W-:-:S07]  /*3e810*/  IMAD.U32 R19, RZ, RZ, UR6 ;  /* 0x00000006ff137e24 */ /* 0x000fce000f8e00ff */
.L_x_3993:
[----:B------:R0:W3:Y:S01]  /*3e820*/  LDL R3, [R1+0x430] ;  /* 0x0004300001037983 */ /* 0x0000e20000100800 */
        /* <DEDUP_REMOVED lines=11> */
.L_x_3982:
[----:B------:R-:W-:Y:S02]  /*3e8e0*/  ULDC UR4, c[0x0][0xd3c] ;  /* 0x00034f0000047ab9 */ /* 0x000fe40000000800 */
[----:B---3--:R-:W-:-:S13]  /*3e8f0*/  ISETP.GE.AND P0, PT, R19, UR4, PT ;  /* 0x0000000413007c0c */ /* 0x008fda000bf06270 */
[----:B------:R-:W-:Y:S05]  /*3e900*/  @!P0 BRA `(.L_x_3994) ;  /* 0xffffff6c00348947 */ /* 0x000fea000383ffff */
[----:B------:R-:W-:Y:S05]  /*3e910*/  BSYNC B8 ;  /* 0x0000000000087941 */ /* 0x000fea0003800000 */
.L_x_3808:
[----:B-1----:R-:W3:Y:S01]  /*3e920*/  LDL.LU R0, [R1+0x498] ;  /* 0x0004980001007983 */ /* 0x002ee20000300800 */
[----:B------:R-:W-:Y:S01]  /*3e930*/  BSSY B0, `(.L_x_3995) ;  /* 0x000000b000007945 */ /* 0x000fe20003800000 */
[----:B------:R-:W1:Y:S01]  /*3e940*/  S2R R5, SR_CgaCtaId ;  /* 0x0000000000057919 */ /* 0x000e620000008800 */
[----:B---3--:R-:W-:-:S05]  /*3e950*/  VIADD R0, R0, 0x1 ;  /* 0x0000000100007836 */ /* 0x008fca0000000000 */
[----:B0-----:R-:W-:-:S04]  /*3e960*/  LEA.HI R2, R0, R0, RZ, 0x1 ;  /* 0x0000000000027211 */ /* 0x001fc800078f08ff */
[----:B------:R-:W-:-:S05]  /*3e970*/  LOP3.LUT R3, R2, 0xfffffffe, RZ, 0xc0, !PT ;  /* 0xfffffffe02037812 */ /* 0x000fca00078ec0ff */
[----:B------:R-:W-:Y:S01]  /*3e980*/  IMAD.IADD R3, R0, 0x1, -R3 ;  /* 0x0000000100037824 */ /* 0x000fe200078e0a03 */
[----:B------:R-:W-:-:S04]  /*3e990*/  MOV R0, 0x400 ;  /* 0x0000040000007802 */ /* 0x000fc80000000f00 */
[----:B-1----:R-:W-:Y:S02]  /*3e9a0*/  LEA R0, R5, R0, 0x18 ;  /* 0x0000000005007211 */ /* 0x002fe400078ec0ff */
[----:B------:R-:W-:-:S04]  /*3e9b0*/  SHF.L.U32 R3, R3, 0x1f, RZ ;  /* 0x0000001f03037819 */ /* 0x000fc800000006ff */
[----:B------:R-:W0:Y:S02]  /*3e9c0*/  SYNCS.PHASECHK.TRANS64.TRYWAIT P0, [R0+URZ+0x38820], R3 ;  /* 0x03882003000075a7 */ /* 0x000e24000800017f */
[----:B0-----:R-:W-:Y:S05]  /*3e9d0*/  @!P0 BRA `(.L_x_3996) ;  /* 0x0000003000888947 */ /* 0x001fea0003800000 */
.L_x_4102:
[----:B------:R-:W-:Y:S05]  /*3e9e0*/  BSYNC B0 ;  /* 0x0000000000007941 */ /* 0x000fea0003800000 */
.L_x_3995:
[----:B------:R-:W-:-:S03]  /*3e9f0*/  UMOV UR4, 0xffffffff ;  /* 0xffffffff00047882 */ /* 0x000fc60000000000 */
[----:B------:R-:W-:Y:S05]  /*3ea00*/  BRA.DIV UR4, `(.L_x_3997) ;  /* 0x0000003204907947 */ /* 0x000fea000b800000 */
[----:B------:R-:W1:Y:S02]  /*3ea10*/  S2R R2, SR_TID.X ;  /* 0x0000000000027919 */ /* 0x000e640000002100 */
[----:B-1----:R-:W-:-:S04]  /*3ea20*/  SHF.R.U32.HI R2, RZ, 0x5, R2 ;  /* 0x00000005ff027819 */ /* 0x002fc80000011602 */
[----:B------:R-:W-:-:S05]  /*3ea30*/  LOP3.LUT R2, R2, 0x3, RZ, 0xc0, !PT ;  /* 0x0000000302027812 */ /* 0x000fca00078ec0ff */
[----:B------:R1:W3:Y:S02]  /*3ea40*/  SHFL.IDX PT, R14, R2, RZ, 0x1f ;  /* 0x00001fff020e7589 */ /* 0x0002e400000e0000 */
.L_x_4105:
[----:B---3--:R-:W-:-:S13]  /*3ea50*/  ISETP.NE.AND P0, PT, R14, RZ, PT ;  /* 0x000000ff0e00720c */ /* 0x008fda0003f05270 */
[----:B------:R-:W-:Y:S05]  /*3ea60*/  @P0 BRA `(.L_x_3588) ;  /* 0x0000000000940947 */ /* 0x000fea0003800000 */
[----:B------:R-:W-:-:S03]  /*3ea70*/  UMOV UR4, 0xffffffff ;  /* 0xffffffff00047882 */ /* 0x000fc60000000000 */
[----:B------:R-:W-:Y:S05]  /*3ea80*/  BRA.DIV UR4, `(.L_x_3998) ;  /* 0x0000003204a47947 */ /* 0x000fea000b800000 */
[----:B------:R-:W-:-:S13]  /*3ea90*/  ELECT P6, URZ, PT ;  /* 0x00000000003f782f */ /* 0x000fda00038c0000 */
.L_x_4108:
[----:B------:R-:W-:Y:S05]  /*3eaa0*/  @!P6 BRA `(.L_x_3588) ;  /* 0x000000000084e947 */ /* 0x000fea0003800000 */
[----:B------:R-:W-:-:S06]  /*3eab0*/  ULOP3.LUT UR4, UR38, 0x2, URZ, 0xfc, !UPT ;  /* 0x0000000226047892 */ /* 0x000fcc000f8efc3f */
[----:B-1----:R-:W-:-:S05]  /*3eac0*/  IMAD.U32 R2, RZ, RZ, UR4 ;  /* 0x00000004ff027e24 */ /* 0x002fca000f8e00ff */
[----:B------:R-:W-:-:S13]  /*3ead0*/  ISETP.NE.AND P2, PT, R2, 0x3, PT ;  /* 0x000000030200780c */ /* 0x000fda0003f45270 */
[----:B------:R-:W-:Y:S05]  /*3eae0*/  @!P2 BRA `(.L_x_3999) ;  /* 0x000000000004a947 */ /* 0x000fea0003800000 */
[----:B------:R-:W-:Y:S01]  /*3eaf0*/  BPT.TRAP 0x1 ;  /* 0x000000040000795c */ /* 0x000fe20000300000 */
.L_x_3999:
        /* <DEDUP_REMOVED lines=14> */
.L_x_4109:
[----:B------:R-:W1:Y:S02]  /*3ebe0*/  SYNCS.PHASECHK.TRANS64.TRYWAIT P0, [R7+URZ], R2 ;  /* 0x00000002070075a7 */ /* 0x000e64000800017f */
[----:B-1----:R-:W-:Y:S05]  /*3ebf0*/  @!P0 BRA `(.L_x_4001) ;  /* 0x00000030007c8947 */ /* 0x002fea0003800000 */
.L_x_4110:
[----:B------:R-:W-:Y:S05]  /*3ec00*/  @!P2 BRA `(.L_x_4002) ;  /* 0x000000000004a947 */ /* 0x000fea0003800000 */
[----:B------:R-:W-:Y:S01]  /*3ec10*/  BPT.TRAP 0x1 ;  /* 0x000000040000795c */ /* 0x000fe20000300000 */
.L_x_4002:
[----:B------:R-:W3:Y:S01]  /*3ec20*/  LDL.LU R4, [R1+0x434] ;  /* 0x0004340001047983 */ /* 0x000ee20000300800 */
[----:B------:R-:W-:-:S04]  /*3ec30*/  VIADD R0, R0, 0x38860 ;  /* 0x0003886000007836 */ /* 0x000fc80000000000 */
[----:B---3--:R-:W-:-:S04]  /*3ec40*/  IMAD R4, R4, 0x8, R0 ;  /* 0x0000000804047824 */ /* 0x008fc800078e0200 */
[----:B------:R-:W3:Y:S02]  /*3ec50*/  SYNCS.PHASECHK.TRANS64.TRYWAIT P0, [R4+URZ], R5 ;  /* 0x00000005040075a7 */ /* 0x000ee4000800017f */
[----:B---3--:R-:W-:Y:S05]  /*3ec60*/  @!P0 BRA `(.L_x_4003) ;  /* 0x0000003000748947 */ /* 0x008fea0003800000 */
.L_x_4111:
[----:B------:R-:W-:-:S07]  /*3ec70*/  IMAD R3, R3, 0x8, R0 ;  /* 0x0000000803037824 */ /* 0x000fce00078e0200 */
.L_x_4004:
[----:B----4-:R4:W0:Y:S02]  /*3ec80*/  SYNCS.PHASECHK.TRANS64.TRYWAIT P0, [R3+URZ], R2 ;  /* 0x00000002030075a7 */ /* 0x010824000800017f */
[----:B0-----:R-:W-:Y:S05]  /*3ec90*/  @!P0 NANOSLEEP.SYNCS 0x989680 ;  /* 0x009896800000895d */ /* 0x001fea0003900000 */
[----:B------:R-:W0:Y:S02]  /*3eca0*/  @!P0 SYNCS.PHASECHK.TRANS64 P0, [R3+URZ], R2 ;  /* 0x00000002030085a7 */ /* 0x000e24000800007f */
[----:B0-----:R-:W-:Y:S05]  /*3ecb0*/  @!P0 BRA `(.L_x_4004) ;  /* 0xfffffffc00f08947 */ /* 0x001fea000383ffff */
.L_x_3588:
[----:B------:R-:W-:Y:S05]  /*3ecc0*/  BSYNC B9 ;  /* 0x0000000000097941 */ /* 0x000fea0003800000 */
.L_x_3585:
[----:B------:R-:W-:Y:S05]  /*3ecd0*/  EXIT ;  /* 0x000000000000794d */ /* 0x000fea0003800000 */
.L_x_3612:
[----:B0-----:R0:W1:Y:S02]  /*3ece0*/  SYNCS.PHASECHK.TRANS64.TRYWAIT P5, [R60+URZ+0x38890], R67 ;  /* 0x038890433c0075a7 */ /* 0x00106400080a017f */
[----:B-1----:R-:W-:Y:S05]  /*3ecf0*/  @!P5 NANOSLEEP.SYNCS 0x989680 ;  /* 0x009896800000d95d */ /* 0x002fea0003900000 */
[----:B------:R-:W1:Y:S02]  /*3ed00*/  @!P5 SYNCS.PHASECHK.TRANS64 P5, [R60+URZ+0x38890], R67 ;  /* 0x038890433c00d5a7 */ /* 0x000e6400080a007f */
[----:B-1----:R-:W-:Y:S05]  /*3ed10*/  @!P5 BRA `(.L_x_3612) ;  /* 0xfffffffc00f0d947 */ /* 0x002fea000383ffff */
[----:B------:R-:W-:Y:S05]  /*3ed20*/  BRA `(.L_x_4005) ;  /* 0xfffffc3c006c7947 */ /* 0x000fea000383ffff */
.L_x_3622:
[----:B0-----:R0:W1:Y:S02]  /*3ed30*/  SYNCS.PHASECHK.TRANS64.TRYWAIT P5, [R60+URZ+0x38890], R67 ;  /* 0x038890433c0075a7 */ /* 0x00106400080a017f */
[----:B-1----:R-:W-:Y:S05]  /*3ed40*/  @!P5 NANOSLEEP.SYNCS 0x989680 ;  /* 0x009896800000d95d */ /* 0x002fea0003900000 */
[----:B------:R-:W1:Y:S02]  /*3ed50*/  @!P5 SYNCS.PHASECHK.TRANS64 P5, [R60+URZ+0x38890], R67 ;  /* 0x038890433c00d5a7 */ /* 0x000e6400080a007f */
[----:B-1----:R-:W-:Y:S05]  /*3ed60*/  @!P5 BRA `(.L_x_3622) ;  /* 0xfffffffc00f0d947 */ /* 0x002fea000383ffff */
[----:B------:R-:W-:Y:S05]  /*3ed70*/  BRA `(.L_x_4006) ;  /* 0xfffffc4400e47947 */ /* 0x000fea000383ffff */
.L_x_3627:
[----:B0-----:R0:W1:Y:S02]  /*3ed80*/  SYNCS.PHASECHK.TRANS64.TRYWAIT P4, [R60+URZ+0x38890], R67 ;  /* 0x038890433c0075a7 */ /* 0x001064000808017f */
[----:B-1----:R-:W-:Y:S05]  /*3ed90*/  @!P4 NANOSLEEP.SYNCS 0x989680 ;  /* 0x009896800000c95d */ /* 0x002fea0003900000 */
[----:B------:R-:W1:Y:S02]  /*3eda0*/  @!P4 SYNCS.PHASECHK.TRANS64 P4, [R60+URZ+0x38890], R67 ;  /* 0x038890433c00c5a7 */ /* 0x000e64000808007f */
[----:B-1----:R-:W-:Y:S05]  /*3edb0*/  @!P4 BRA `(.L_x_3627) ;  /* 0xfffffffc00f0c947 */ /* 0x002fea000383ffff */
[----:B------:R-:W-:Y:S05]  /*3edc0*/  BRA `(.L_x_4007) ;  /* 0xfffffc5000147947 */ /* 0x000fea000383ffff */
.L_x_3631:
[----:B--2---:R2:W0:Y:S02]  /*3edd0*/  SYNCS.PHASECHK.TRANS64.TRYWAIT P3, [R60+URZ+0x388b0], R67 ;  /* 0x0388b0433c0075a7 */ /* 0x004424000806017f */
[----:B0-----:R-:W-:Y:S05]  /*3ede0*/  @!P3 NANOSLEEP.SYNCS 0x989680 ;  /* 0x009896800000b95d */ /* 0x001fea0003900000 */
[----:B------:R-:W0:Y:S02]  /*3edf0*/  @!P3 SYNCS.PHASECHK.TRANS64 P3, [R60+URZ+0x388b0], R67 ;  /* 0x0388b0433c00b5a7 */ /* 0x000e24000806007f */
[----:B0-----:R-:W-:Y:S05]  /*3ee00*/  @!P3 BRA `(.L_x_3631) ;  /* 0xfffffffc00f0b947 */ /* 0x001fea000383ffff */
[----:B------:R-:W-:Y:S05]  /*3ee10*/  BRA `(.L_x_4008) ;  /* 0xfffffc50007c7947 */ /* 0x000fea000383ffff */
.L_x_3675:
        /* <DEDUP_REMOVED lines=8> */
.L_x_4010:
[----:B------:R-:W-:Y:S05]  /*3eea0*/  BSYNC B1 ;  /* 0x0000000000017941 */ /* 0x000fea0003800000 */
.L_x_4009:
        /* <DEDUP_REMOVED lines=8> */
.L_x_4011:
[----:B------:R-:W-:Y:S02]  /*3ef30*/  IMAD.MOV.U32 R13, RZ, RZ, R9 ;  /* 0x000000ffff0d7224 */ /* 0x000fe400078e0009 */
[----:B------:R-:W-:-:S07]  /*3ef40*/  IMAD.MOV.U32 R4, RZ, RZ, R14 ;  /* 0x000000ffff047224 */ /* 0x000fce00078e000e */
[----:B------:R-:W-:Y:S05]  /*3ef50*/  WARPSYNC.COLLECTIVE R15, `(.L_x_4012) ;  /* 0x000000000f087348 */ /* 0x000fea0003c00000 */
[----:B------:R0:W1:Y:S02]  /*3ef60*/  SHFL.IDX P6, R14, R13, R12, R11 ;  /* 0x0000000c0d0e7389 */ /* 0x00006400000c000b */
[----:B01----:R-:W-:Y:S01]  /*3ef70*/  ENDCOLLECTIVE ;  /* 0x000000000000791b */ /* 0x003fe20003800000 */
.L_x_4012:
[----:B------:R-:W-:Y:S02]  /*3ef80*/  IMAD.MOV.U32 R13, RZ, RZ, R8 ;  /* 0x000000ffff0d7224 */ /* 0x000fe400078e0008 */
[----:B------:R-:W-:-:S07]  /*3ef90*/  IMAD.MOV.U32 R5, RZ, RZ, R14 ;  /* 0x000000ffff057224 */ /* 0x000fce00078e000e */
[----:B------:R-:W-:Y:S05]  /*3efa0*/  WARPSYNC.COLLECTIVE R15, `(.L_x_4013) ;  /* 0x000000000f087348 */ /* 0x000fea0003c00000 */
[----:B------:R0:W1:Y:S02]  /*3efb0*/  SHFL.IDX P6, R14, R13, R12, R11 ;  /* 0x0000000c0d0e7389 */ /* 0x00006400000c000b */
[----:B01----:R-:W-:Y:S01]  /*3efc0*/  ENDCOLLECTIVE ;  /* 0x000000000000791b */ /* 0x003fe20003800000 */
.L_x_4013:
[----:B------:R-:W-:Y:S05]  /*3efd0*/  BRA `(.L_x_4014) ;  /* 0xfffffcf000cc7947 */ /* 0x000fea000383ffff */
.L_x_3678:
        /* <DEDUP_REMOVED lines=8> */
.L_x_4016:
[----:B------:R-:W-:Y:S05]  /*3f060*/  BSYNC B1 ;  /* 0x0000000000017941 */ /* 0x000fea0003800000 */
.L_x_4015:
        /* <DEDUP_REMOVED lines=8> */
.L_x_4017:
[----:B------:R-:W-:Y:S02]  /*3f0f0*/  IMAD.MOV.U32 R13, RZ, RZ, R9 ;  /* 0x000000ffff0d7224 */ /* 0x000fe400078e0009 */
[----:B------:R-:W-:-:S07]  /*3f100*/  IMAD.MOV.U32 R4, RZ, RZ, R14 ;  /* 0x000000ffff047224 */ /* 0x000fce00078e000e */
[----:B------:R-:W-:Y:S05]  /*3f110*/  WARPSYNC.COLLECTIVE R15, `(.L_x_4018) ;  /* 0x000000000f087348 */ /* 0x000fea0003c00000 */
[----:B------:R0:W1:Y:S02]  /*3f120*/  SHFL.IDX P6, R14, R13, R12, R11 ;  /* 0x0000000c0d0e7389 */ /* 0x00006400000c000b */
[----:B01----:R-:W-:Y:S01]  /*3f130*/  ENDCOLLECTIVE ;  /* 0x000000000000791b */ /* 0x003fe20003800000 */
.L_x_4018:
[----:B------:R-:W-:Y:S02]  /*3f140*/  IMAD.MOV.U32 R13, RZ, RZ, R8 ;  /* 0x000000ffff0d7224 */ /* 0x000fe400078e0008 */
[----:B------:R-:W-:-:S07]  /*3f150*/  IMAD.MOV.U32 R5, RZ, RZ, R14 ;  /* 0x000000ffff057224 */ /* 0x000fce00078e000e */
[----:B------:R-:W-:Y:S05]  /*3f160*/  WARPSYNC.COLLECTIVE R15, `(.L_x_4019) ;  /* 0x000000000f087348 */ /* 0x000fea0003c00000 */
[----:B------:R0:W1:Y:S02]  /*3f170*/  SHFL.IDX P6, R14, R13, R12, R11 ;  /* 0x0000000c0d0e7389 */ /* 0x00006400000c000b */
[----:B01----:R-:W-:Y:S01]  /*3f180*/  ENDCOLLECTIVE ;  /* 0x000000000000791b */ /* 0x003fe20003800000 */
.L_x_4019:
[----:B------:R-:W-:Y:S05]  /*3f190*/  BRA `(.L_x_4020) ;  /* 0xfffffcf400307947 */ /* 0x000fea000383ffff */
.L_x_3682:
[----:B-1----:R1:W0:Y:S02]  /*3f1a0*/  SYNCS.PHASECHK.TRANS64.TRYWAIT P0, [R2+URZ+0x38800], R7 ;  /* 0x03880007020075a7 */ /* 0x002224000800017f */
[----:B0-----:R-:W-:Y:S05]  /*3f1b0*/  @!P0 NANOSLEEP.SYNCS 0x989680 ;  /* 0x009896800000895d */ /* 0x001fea0003900000 */
[----:B------:R-:W0:Y:S02]  /*3f1c0*/  @!P0 SYNCS.PHASECHK.TRANS64 P0, [R2+URZ+0x38800], R7 ;  /* 0x03880007020085a7 */ /* 0x000e24000800007f */
[----:B0-----:R-:W-:Y:S05]  /*3f1d0*/  @!P0 BRA `(.L_x_3682) ;  /* 0xfffffffc00f08947 */ /* 0x001fea000383ffff */
[----:B------:R-:W-:Y:S05]  /*3f1e0*/  BRA `(.L_x_4021) ;  /* 0xfffffcf400b87947 */ /* 0x000fea000383ffff */
.L_x_3690:
[----:B------:R-:W0:Y:S01]  /*3f1f0*/  LDC R71, c[0x0][0x3f4] ;  /* 0x0000fd00ff477b82 */ /* 0x000e220000000800 */
[----:B------:R-:W-:Y:S01]  /*3f200*/  BSSY B1, `(.L_x_4022) ;  /* 0x0000008000017945 */ /* 0x000fe20003800000 */
[----:B------:R-:W-:Y:S02]  /*3f210*/  IMAD.MOV.U32 R13, RZ, RZ, R27 ;  /* 0x000000ffff0d7224 */ /* 0x000fe400078e001b */
[----:B------:R-:W-:Y:S02]  /*3f220*/  IMAD.MOV.U32 R12, RZ, RZ, RZ ;  /* 0x000000ffff0c7224 */ /* 0x000fe400078e00ff */
[----:B------:R-:W-:Y:S02]  /*3f230*/  IMAD.MOV.U32 R11, RZ, RZ, 0x1c1f ;  /* 0x00001c1fff0b7424 */ /* 0x000fe400078e00ff */
[----:B------:R-:W-:-:S07]  /*3f240*/  IMAD.MOV.U32 R15, RZ, RZ, -0x1 ;  /* 0xffffffffff0f7424 */ /* 0x000fce00078e00ff */
[----:B0-----:R-:W-:Y:S05]  /*3f250*/  WARPSYNC.COLLECTIVE R15, `(.L_x_4023) ;  /* 0x000000000f087348 */ /* 0x001fea0003c00000 */
[----:B------:R1:W2:Y:S02]  /*3f260*/  SHFL.IDX P6, R14, R13, R12, R11 ;  /* 0x0000000c0d0e7389 */ /* 0x0002a400000c000b */
[----:B012---:R-:W-:Y:S01]  /*3f270*/  ENDCOLLECTIVE ;  /* 0x000000000000791b */ /* 0x007fe20003800000 */
.L_x_4023:
[----:B------:R-:W-:Y:S05]  /*3f280*/  BSYNC B1 ;  /* 0x0000000000017941 */ /* 0x000fea0003800000 */
.L_x_4022:
[----:B------:R-:W-:Y:S01]  /*3f290*/  IMAD.MOV.U32 R13, RZ, RZ, R26 ;  /* 0x000000ffff0d7224 */ /* 0x000fe200078e001a */
[----:B------:R-:W-:Y:S01]  /*3f2a0*/  ISETP.GE.AND P0, PT, R22, R71, PT ;  /* 0x000000471600720c */ /* 0x000fe20003f06270 */
[----:B------:R-:W-:Y:S02]  /*3f2b0*/  IMAD.MOV.U32 R12, RZ, RZ, RZ ;  /* 0x000000ffff0c7224 */ /* 0x000fe400078e00ff */
[----:B------:R-:W-:Y:S02]  /*3f2c0*/  IMAD.MOV.U32 R11, RZ, RZ, 0x1c1f ;  /* 0x00001c1fff0b7424 */ /* 0x000fe400078e00ff */
[----:B------:R-:W-:Y:S02]  /*3f2d0*/  IMAD.MOV.U32 R15, RZ, RZ, -0x1 ;  /* 0xffffffffff0f7424 */ /* 0x000fe400078e00ff */
[----:B------:R-:W-:Y:S02]  /*3f2e0*/  IMAD.MOV.U32 R3, RZ, RZ, R14 ;  /* 0x000000ffff037224 */ /* 0x000fe400078e000e */
[----:B------:R-:W-:-:S07]  /*3f2f0*/  IMAD R69, R24, R69, RZ ;  /* 0x0000004518457224 */ /* 0x000fce00078e02ff */
[----:B------:R-:W-:Y:S05]  /*3f300*/  WARPSYNC.COLLECTIVE R15, `(.L_x_4024) ;  /* 0x000000000f087348 */ /* 0x000fea0003c00000 */
[----:B------:R0:W1:Y:S02]  /*3f310*/  SHFL.IDX P6, R14, R13, R12, R11 ;  /* 0x0000000c0d0e7389 */ /* 0x00006400000c000b */
[----:B01----:R-:W-:Y:S01]  /*3f320*/  ENDCOLLECTIVE ;  /* 0x000000000000791b */ /* 0x003fe20003800000 */
.L_x_4024:
[----:B------:R-:W-:Y:S01]  /*3f330*/  ISETP.GE.OR P1, PT, R0, R69, P0 ;  /* 0x000000450000720c */ /* 0x000fe20000726670 */
[----:B------:R-:W-:-:S12]  /*3f340*/  IMAD.MOV.U32 R13, RZ, RZ, R25 ;  /* 0x000000ffff0d7224 */ /* 0x000fd800078e0019 */
[C---:B------:R-:W-:Y:S01]  /*3f350*/  @!P1 IMAD.SHL.U32 R7, R22.reuse, 0x2, RZ ;  /* 0x0000000216079824 */ /* 0x040fe200078e00ff */
[----:B------:R-:W-:Y:S01]  /*3f360*/  @!P1 SHF.L.U64.HI R6, R22, 0x1, R23 ;  /* 0x0000000116069819 */ /* 0x000fe20000010217 */
[----:B------:R-:W-:-:S07]  /*3f370*/  IMAD.MOV.U32 R4, RZ, RZ, R14 ;  /* 0x000000ffff047224 */ /* 0x000fce00078e000e */
[----:B------:R-:W-:Y:S05]  /*3f380*/  WARPSYNC.COLLECTIVE R15, `(.L_x_4025) ;  /* 0x000000000f087348 */ /* 0x000fea0003c00000 */
[----:B------:R0:W1:Y:S02]  /*3f390*/  SHFL.IDX P6, R14, R13, R12, R11 ;  /* 0x0000000c0d0e7389 */ /* 0x00006400000c000b */
[----:B01----:R-:W-:Y:S01]  /*3f3a0*/  ENDCOLLECTIVE ;  /* 0x000000000000791b */ /* 0x003fe20003800000 */
.L_x_4025:
[----:B------:R-:W-:-:S05]  /*3f3b0*/  @!P1 IADD3 R4, P2, R4, R7, RZ ;  /* 0x0000000704049210 */ /* 0x000fca0007f5e0ff */
[----:B------:R-:W-:Y:S02]  /*3f3c0*/  @!P1 IMAD.X R3, R3, 0x1, R6, P2 ;  /* 0x0000000103039824 */ /* 0x000fe400010e0606 */
[----:B------:R-:W-:Y:S02]  /*3f3d0*/  @!P1 IMAD.MOV.U32 R8, RZ, RZ, R4 ;  /* 0x000000ffff089224 */ /* 0x000fe400078e0004 */
[----:B------:R-:W-:Y:S02]  /*3f3e0*/  @!P1 IMAD.MOV.U32 R9, RZ, RZ, R3 ;  /* 0x000000ffff099224 */ /* 0x000fe400078e0003 */
[----:B------:R-:W-:Y:S02]  /*3f3f0*/  IMAD.MOV.U32 R13, RZ, RZ, R33 ;  /* 0x000000ffff0d7224 */ /* 0x000fe400078e0021 */
[----:B------:R-:W-:-:S07]  /*3f400*/  IMAD.MOV.U32 R5, RZ, RZ, R14 ;  /* 0x000000ffff057224 */ /* 0x000fce00078e000e */
[----:B------:R-:W-:Y:S05]  /*3f410*/  WARPSYNC.COLLECTIVE R15, `(.L_x_4026) ;  /* 0x000000000f087348 */ /* 0x000fea0003c00000 */
[----:B------:R0:W1:Y:S02]  /*3f420*/  SHFL.IDX P6, R14, R13, R12, R11 ;  /* 0x0000000c0d0e7389 */ /* 0x00006400000c000b */
[----:B01----:R-:W-:Y:S01]  /*3f430*/  ENDCOLLECTIVE ;  /* 0x000000000000791b */ /* 0x003fe20003800000 */
.L_x_4026:
[----:B------:R-:W2:Y:S01]  /*3f440*/  @!P1 LD.E.128 R8, desc[UR44][R8.64] ;  /* 0x0000002c08089980 */ /* 0x000ea2000c101d00 */
[----:B------:R-:W-:-:S05]  /*3f450*/  @!P1 IADD3 R14, P2, R14, R7, RZ ;  /* 0x000000070e0e9210 */ /* 0x000fca0007f5e0ff */
[----:B------:R-:W-:Y:S02]  /*3f460*/  @!P1 IMAD.X R5, R5, 0x1, R6, P2 ;  /* 0x0000000105059824 */ /* 0x000fe400010e0606 */
[----:B------:R-:W-:-:S06]  /*3f470*/  @!P1 IMAD.MOV.U32 R4, RZ, RZ, R14 ;  /* 0x000000ffff049224 */ /* 0x000fcc00078e000e */
[----:B------:R-:W5:Y:S01]  /*3f480*/  @!P1 LD.E.128 R4, desc[UR44][R4.64] ;  /* 0x0000002c04049980 */ /* 0x000f62000c101d00 */
[----:B------:R-:W-:Y:S02]  /*3f490*/  CS2R R64, SRZ ;  /* 0x0000000000407805 */ /* 0x000fe4000001ff00 */
[----:B------:R-:W-:Y:S01]  /*3f4a0*/  CS2R R66, SRZ ;  /* 0x0000000000427805 */ /* 0x000fe2000001ff00 */
[----:B------:R-:W-:Y:S01]  /*3f4b0*/  IMAD.MOV.U32 R13, RZ, RZ, R27 ;  /* 0x000000ffff0d7224 */ /* 0x000fe200078e001b */
[----:B------:R-:W-:Y:S02]  /*3f4c0*/  CS2R R20, SRZ ;  /* 0x0000000000147805 */ /* 0x000fe4000001ff00 */
[----:B------:R-:W-:Y:S01]  /*3f4d0*/  CS2R R46, SRZ ;  /* 0x00000000002e7805 */ /* 0x000fe2000001ff00 */
[----:B--2---:R-:W-:Y:S02]  /*3f4e0*/  @!P1 IMAD.MOV.U32 R65, RZ, RZ, R9 ;  /* 0x000000ffff419224 */ /* 0x004fe400078e0009 */
[----:B------:R-:W-:-:S02]  /*3f4f0*/  @!P1 IMAD.MOV.U32 R67, RZ, RZ, R11 ;  /* 0x000000ffff439224 */ /* 0x000fc400078e000b */
[----:B------:R-:W-:Y:S02]  /*3f500*/  IMAD.MOV.U32 R12, RZ, RZ, R65 ;  /* 0x000000ffff0c7224 */ /* 0x000fe400078e0041 */
[----:B------:R-:W-:Y:S02]  /*3f510*/  IMAD.MOV.U32 R11, RZ, RZ, 0x1c1f ;  /* 0x00001c1fff0b7424 */ /* 0x000fe400078e00ff */
[----:B------:R-:W-:Y:S01]  /*3f520*/  @!P1 IMAD.MOV.U32 R64, RZ, RZ, R8 ;  /* 0x000000ffff409224 */ /* 0x000fe200078e0008 */
[----:B------:R-:W-:Y:S01]  /*3f530*/  PRMT R70, R12, 0x7610, R70 ;  /* 0x000076100c467816 */ /* 0x000fe20000000046 */
[----:B------:R-:W-:Y:S02]  /*3f540*/  IMAD.MOV.U32 R12, RZ, RZ, 0x1 ;  /* 0x00000001ff0c7424 */ /* 0x000fe400078e00ff */
[----:B------:R-:W-:Y:S02]  /*3f550*/  IMAD.MOV.U32 R3, RZ, RZ, R64 ;  /* 0x000000ffff037224 */ /* 0x000fe400078e0040 */
[----:B------:R-:W-:-:S07]  /*3f560*/  @!P1 IMAD.MOV.U32 R66, RZ, RZ, R10 ;  /* 0x000000ffff429224 */ /* 0x000fce00078e000a */
[----:B-----5:R-:W-:Y:S05]  /*3f570*/  WARPSYNC.COLLECTIVE R15, `(.L_x_4027) ;  /* 0x000000000f087348 */ /* 0x020fea0003c00000 */
[----:B------:R0:W1:Y:S02]  /*3f580*/  SHFL.IDX P6, R14, R13, R12, R11 ;  /* 0x0000000c0d0e7389 */ /* 0x00006400000c000b */
[----:B01---5:R-:W-:Y:S01]  /*3f590*/  ENDCOLLECTIVE ;  /* 0x000000000000791b */ /* 0x023fe20003800000 */
.L_x_4027:
[----:B------:R-:W-:Y:S01]  /*3f5a0*/  IMAD.MOV.U32 R9, RZ, RZ, R67 ;  /* 0x000000ffff097224 */ /* 0x000fe200078e0043 */
[----:B------:R-:W-:Y:S01]  /*3f5b0*/  PRMT R68, R68, 0x5410, R3 ;  /* 0x0000541044447816 */ /* 0x000fe20000000003 */
[----:B------:R-:W-:-:S03]  /*3f5c0*/  IMAD.MOV.U32 R8, RZ, RZ, R66 ;  /* 0x000000ffff087224 */ /* 0x000fc600078e0042 */
[----:B------:R-:W-:Y:S01]  /*3f5d0*/  PRMT R68, R9, 0x7610, R68 ;  /* 0x0000761009447816 */ /* 0x000fe20000000044 */
[----:B------:R-:W-:Y:S01]  /*3f5e0*/  @!P1 IMAD.MOV.U32 R20, RZ, RZ, R4 ;  /* 0x000000ffff149224 */ /* 0x000fe200078e0004 */
[----:B------:R-:W-:Y:S01]  /*3f5f0*/  PRMT R62, R8, 0x7610, R62 ;  /* 0x00007610083e7816 */ /* 0x000fe2000000003e */
[----:B------:R-:W-:Y:S01]  /*3f600*/  @!P1 IMAD.MOV.U32 R21, RZ, RZ, R5 ;  /* 0x000000ffff159224 */ /* 0x000fe200078e0005 */
[----:B------:R-:W-:Y:S01]  /*3f610*/  CS2R R8, SRZ ;  /* 0x0000000000087805 */ /* 0x000fe2000001ff00 */
[----:B------:R-:W-:Y:S02]  /*3f620*/  @!P1 IMAD.MOV.U32 R46, RZ, RZ, R6 ;  /* 0x000000ffff2e9224 */ /* 0x000fe400078e0006 */
[----:B------:R-:W-:Y:S02]  /*3f630*/  IMAD.MOV.U32 R13, RZ, RZ, R26 ;  /* 0x000000ffff0d7224 */ /* 0x000fe400078e001a */
[----:B------:R-:W-:Y:S02]  /*3f640*/  @!P1 IMAD.MOV.U32 R47, RZ, RZ, R7 ;  /* 0x000000ffff2f9224 */ /* 0x000fe400078e0007 */
[----:B------:R-:W-:-:S02]  /*3f650*/  IMAD.MOV.U32 R4, RZ, RZ, R20 ;  /* 0x000000ffff047224 */ /* 0x000fc400078e0014 */
[----:B------:R-:W-:Y:S02]  /*3f660*/  IMAD.MOV.U32 R5, RZ, RZ, R21 ;  /* 0x000000ffff057224 */ /* 0x000fe400078e0015 */
[----:B------:R-:W-:Y:S02]  /*3f670*/  IMAD.MOV.U32 R6, RZ, RZ, R46 ;  /* 0x000000ffff067224 */ /* 0x000fe400078e002e */
[----:B------:R-:W-:Y:S01]  /*3f680*/  IMAD.MOV.U32 R3, RZ, RZ, R14 ;  /* 0x000000ffff037224 */ /* 0x000fe200078e000e */
[----:B------:R-:W-:-:S07]  /*3f690*/  PRMT R62, R62, 0x5410, R5 ;  /* 0x000054103e3e7816 */ /* 0x000fce0000000005 */
[----:B------:R-:W-:Y:S05]  /*3f6a0*/  WARPSYNC.COLLECTIVE R15, `(.L_x_4028) ;  /* 0x000000000f087348 */ /* 0x000fea0003c00000 */
[----:B------:R0:W1:Y:S02]  /*3f6b0*/  SHFL.IDX P6, R14, R13, R12, R11 ;  /* 0x0000000c0d0e7389 */ /* 0x00006400000c000b */
[----:B01----:R-:W-:Y:S01]  /*3f6c0*/  ENDCOLLECTIVE ;  /* 0x000000000000791b */ /* 0x003fe20003800000 */
.L_x_4028:
[----:B------:R-:W-:-:S05]  /*3f6d0*/  IMAD.MOV.U32 R7, RZ, RZ, R47 ;  /* 0x000000ffff077224 */ /* 0x000fca00078e002f */
[----:B------:R-:W-:Y:S01]  /*3f6e0*/  PRMT R73, R7, 0x5410, R6 ;  /* 0x0000541007497816 */ /* 0x000fe20000000006 */
[----:B------:R-:W-:Y:S02]  /*3f6f0*/  IMAD.MOV.U32 R13, RZ, RZ, R25 ;  /* 0x000000ffff0d7224 */ /* 0x000fe400078e0019 */
[----:B------:R-:W-:-:S07]  /*3f700*/  IMAD.MOV.U32 R24, RZ, RZ, R14 ;  /* 0x000000ffff187224 */ /* 0x000fce00078e000e */
[----:B------:R-:W-:Y:S05]  /*3f710*/  WARPSYNC.COLLECTIVE R15, `(.L_x_4029) ;  /* 0x000000000f087348 */ /* 0x000fea0003c00000 */
[----:B------:R0:W1:Y:S02]  /*3f720*/  SHFL.IDX P6, R14, R13, R12, R11 ;  /* 0x0000000c0d0e7389 */ /* 0x00006400000c000b */
[----:B01----:R-:W-:Y:S01]  /*3f730*/  ENDCOLLECTIVE ;  /* 0x000000000000791b */ /* 0x003fe20003800000 */
.L_x_4029:
[----:B------:R-:W-:Y:S01]  /*3f740*/  IMAD.MOV.U32 R13, RZ, RZ, R33 ;  /* 0x000000ffff0d7224 */ /* 0x000fe200078e0021 */
[----:B------:R-:W-:Y:S01]  /*3f750*/  PRMT R33, R33, 0x5410, R4 ;  /* 0x0000541021217816 */ /* 0x000fe20000000004 */
[----:B------:R-:W-:-:S07]  /*3f760*/  IMAD.MOV.U32 R25, RZ, RZ, R14 ;  /* 0x000000ffff197224 */ /* 0x000fce00078e000e */
[----:B------:R-:W-:Y:S05]  /*3f770*/  WARPSYNC.COLLECTIVE R15, `(.L_x_4030) ;  /* 0x000000000f087348 */ /* 0x000fea0003c00000 */
[----:B------:R0:W1:Y:S02]  /*3f780*/  SHFL.IDX P6, R14, R13, R12, R11 ;  /* 0x0000000c0d0e7389 */ /* 0x00006400000c000b */
[----:B01----:R-:W-:Y:S01]  /*3f790*/  ENDCOLLECTIVE ;  /* 0x000000000000791b */ /* 0x003fe20003800000 */
.L_x_4030:
[----:B------:R-:W-:Y:S05]  /*3f7a0*/  BRA `(.L_x_4031) ;  /* 0xfffffd0400287947 */ /* 0x000fea000383ffff */
.L_x_3694:
[----:B0-----:R0:W1:Y:S02]  /*3f7b0*/  SYNCS.PHASECHK.TRANS64.TRYWAIT P1, [R2+URZ+0x38800], R13 ;  /* 0x0388000d020075a7 */ /* 0x001064000802017f */
[----:B-1----:R-:W-:Y:S05]  /*3f7c0*/  @!P1 NANOSLEEP.SYNCS 0x989680 ;  /* 0x009896800000995d */ /* 0x002fea0003900000 */
[----:B------:R-:W1:Y:S02]  /*3f7d0*/  @!P1 SYNCS.PHASECHK.TRANS64 P1, [R2+URZ+0x38800], R13 ;  /* 0x0388000d020095a7 */ /* 0x000e64000802007f */
[----:B-1----:R-:W-:Y:S05]  /*3f7e0*/  @!P1 BRA `(.L_x_3694) ;  /* 0xfffffffc00f09947 */ /* 0x002fea000383ffff */
[----:B------:R-:W-:Y:S05]  /*3f7f0*/  BRA `(.L_x_4032) ;  /* 0xfffffd0400847947 */ /* 0x000fea000383ffff */
.L_x_3709:
[----:B0-----:R0:W1:Y:S02]  /*3f800*/  SYNCS.PHASECHK.TRANS64.TRYWAIT P0, [R4+URZ], R5 ;  /* 0x00000005040075a7 */ /* 0x001064000800017f */
[----:B-1----:R-:W-:Y:S05]  /*3f810*/  @!P0 NANOSLEEP.SYNCS 0x989680 ;  /* 0x009896800000895d */ /* 0x002fea0003900000 */
[----:B------:R-:W1:Y:S02]  /*3f820*/  @!P0 SYNCS.PHASECHK.TRANS64 P0, [R4+URZ], R5 ;  /* 0x00000005040085a7 */ /* 0x000e64000800007f */
[----:B-1----:R-:W-:Y:S05]  /*3f830*/  @!P0 BRA `(.L_x_3709) ;  /* 0xfffffffc00f08947 */ /* 0x002fea000383ffff */
[----:B------:R-:W-:Y:S05]  /*3f840*/  BRA `(.L_x_3708) ;  /* 0xfffffd1c003c7947 */ /* 0x000fea000383ffff */
.L_x_3716:
[----:B-1----:R1:W2:Y:S02]  /*3f850*/  SYNCS.PHASECHK.TRANS64.TRYWAIT P0, [R4+URZ], R5 ;  /* 0x00000005040075a7 */ /* 0x0022a4000800017f */
[----:B--2---:R-:W-:Y:S05]  /*3f860*/  @!P0 NANOSLEEP.SYNCS 0x989680 ;  /* 0x009896800000895d */ /* 0x004fea0003900000 */
[----:B------:R-:W2:Y:S02]  /*3f870*/  @!P0 SYNCS.PHASECHK.TRANS64 P0, [R4+URZ], R5 ;  /* 0x00000005040085a7 */ /* 0x000ea4000800007f */
[----:B--2---:R-:W-:Y:S05]  /*3f880*/  @!P0 BRA `(.L_x_3716) ;  /* 0xfffffffc00f08947 */ /* 0x004fea000383ffff */
[----:B------:R-:W-:Y:S05]  /*3f890*/  BRA `(.L_x_3715) ;  /* 0xfffffd2000787947 */ /* 0x000fea000383ffff */
.L_x_3743:
[----:B0-----:R0:W1:Y:S02]  /*3f8a0*/  SYNCS.PHASECHK.TRANS64.TRYWAIT P1, [R6+URZ], R7 ;  /* 0x00000007060075a7 */ /* 0x001064000802017f */
[----:B-1----:R-:W-:Y:S05]  /*3f8b0*/  @!P1 NANOSLEEP.SYNCS 0x989680 ;  /* 0x009896800000995d */ /* 0x002fea0003900000 */
[----:B------:R-:W1:Y:S02]  /*3f8c0*/  @!P1 SYNCS.PHASECHK.TRANS64 P1, [R6+URZ], R7 ;  /* 0x00000007060095a7 */ /* 0x000e64000802007f */
[----:B-1----:R-:W-:Y:S05]  /*3f8d0*/  @!P1 BRA `(.L_x_3743) ;  /* 0xfffffffc00f09947 */ /* 0x002fea000383ffff */
[----:B------:R-:W-:Y:S05]  /*3f8e0*/  BRA `(.L_x_3742) ;  /* 0xfffffdc8000c7947 */ /* 0x000fea000383ffff */
.L_x_3750:
[----:B-1----:R1:W2:Y:S02]  /*3f8f0*/  SYNCS.PHASECHK.TRANS64.TRYWAIT P1, [R6+URZ], R7 ;  /* 0x00000007060075a7 */ /* 0x0022a4000802017f */
[----:B--2---:R-:W-:Y:S05]  /*3f900*/  @!P1 NANOSLEEP.SYNCS 0x989680 ;  /* 0x009896800000995d */ /* 0x004fea0003900000 */
[----:B------:R-:W2:Y:S02]  /*3f910*/  @!P1 SYNCS.PHASECHK.TRANS64 P1, [R6+URZ], R7 ;  /* 0x00000007060095a7 */ /* 0x000ea4000802007f */
[----:B--2---:R-:W-:Y:S05]  /*3f920*/  @!P1 BRA `(.L_x_3750) ;  /* 0xfffffffc00f09947 */ /* 0x004fea000383ffff */
[----:B------:R-:W-:Y:S05]  /*3f930*/  BRA `(.L_x_3749) ;  /* 0xfffffdcc00487947 */ /* 0x000fea000383ffff */
.L_x_3763:
[----:B0-----:R0:W1:Y:S02]  /*3f940*/  SYNCS.PHASECHK.TRANS64.TRYWAIT P0, [R4+URZ], R5 ;  /* 0x00000005040075a7 */ /* 0x001064000800017f */
[----:B-1----:R-:W-:Y:S05]  /*3f950*/  @!P0 NANOSLEEP.SYNCS 0x989680 ;  /* 0x009896800000895d */ /* 0x002fea0003900000 */
[----:B------:R-:W1:Y:S02]  /*3f960*/  @!P0 SYNCS.PHASECHK.TRANS64 P0, [R4+URZ], R5 ;  /* 0x00000005040085a7 */ /* 0x000e64000800007f */
[----:B-1----:R-:W-:Y:S05]  /*3f970*/  @!P0 BRA `(.L_x_3763) ;  /* 0xfffffffc00f08947 */ /* 0x002fea000383ffff */
[----:B------:R-:W-:Y:S05]  /*3f980*/  BRA `(.L_x_3762) ;  /* 0xfffffe6000907947 */ /* 0x000fea000383ffff */
.L_x_3770:
[----:B-1----:R1:W2:Y:S02]  /*3f990*/  SYNCS.PHASECHK.TRANS64.TRYWAIT P0, [R4+URZ], R5 ;  /* 0x00000005040075a7 */ /* 0x0022a4000800017f */
[----:B--2---:R-:W-:Y:S05]  /*3f9a0*/  @!P0 NANOSLEEP.SYNCS 0x989680 ;  /* 0x009896800000895d */ /* 0x004fea0003900000 */
[----:B------:R-:W2:Y:S02]  /*3f9b0*/  @!P0 SYNCS.PHASECHK.TRANS64 P0, [R4+URZ], R5 ;  /* 0x00000005040085a7 */ /* 0x000ea4000800007f */
[----:B--2---:R-:W-:Y:S05]  /*3f9c0*/  @!P0 BRA `(.L_x_3770) ;  /* 0xfffffffc00f08947 */ /* 0x004fea000383ffff */
[----:B------:R-:W-:Y:S05]  /*3f9d0*/  BRA `(.L_x_3769) ;  /* 0xfffffe6400cc7947 */ /* 0x000fea000383ffff */
.L_x_3822:
        /* <DEDUP_REMOVED lines=11> */
.L_x_4034:
[----:B------:R-:W-:Y:S05]  /*3fa90*/  BSYNC B1 ;  /* 0x0000000000017941 */ /* 0x000fea0003800000 */
.L_x_4033:
[----:B------:R-:W-:Y:S05]  /*3faa0*/  BRA `(.L_x_4035) ;  /* 0xffffff6400707947 */ /* 0x000fea000383ffff */
.L_x_3824:
[----:B------:R-:W-:Y:S01]  /*3fab0*/  BSSY B1, `(.L_x_4036) ;  /* 0x0000006000017945 */ /* 0x000fe20003800000 */
[----:B------:R-:W-:-:S07]  /*3fac0*/  IMAD.MOV.U32 R15, RZ, RZ, -0x1 ;  /* 0xffffffffff0f7424 */ /* 0x000fce00078e00ff */
[----:B01----:R-:W-:Y:S05]  /*3fad0*/  WARPSYNC.COLLECTIVE R15, `(.L_x_4037) ;  /* 0x000000000f0c7348 */ /* 0x003fea0003c00000 */
[----:B------:R-:W-:Y:S02]  /*3fae0*/  ELECT P6, UR62, PT ;  /* 0x00000000003e782f */ /* 0x000fe400038c0000 */
[----:B------:R-:W-:Y:S01]  /*3faf0*/  MOV R14, UR62 ;  /* 0x0000003e000e7c02 */ /* 0x000fe20008000f00 */
[----:B01----:R-:W-:Y:S10]  /*3fb00*/  ENDCOLLECTIVE ;  /* 0x000000000000791b */ /* 0x003ff40003800000 */
.L_x_4037:
[----:B------:R-:W-:Y:S05]  /*3fb10*/  BSYNC B1 ;  /* 0x0000000000017941 */ /* 0x000fea0003800000 */
.L_x_4036:
[----:B------:R-:W-:Y:S05]  /*3fb20*/  BRA `(.L_x_3823) ;  /* 0xffffff6400687947 */ /* 0x000fea000383ffff */
.L_x_3826:
[----:B-1----:R-:W2:Y:S02]  /*3fb30*/  LDL R5, [R1+0x430] ;  /* 0x0004300001057983 */ /* 0x002ea40000100800 */
[----:B--2---:R1:W2:Y:S02]  /*3fb40*/  SYNCS.PHASECHK.TRANS64.TRYWAIT P0, [R5+URZ+0x38820], R4 ;  /* 0x03882004050075a7 */ /* 0x0042a4000800017f */
[----:B--2---:R-:W-:Y:S05]  /*3fb50*/  @!P0 NANOSLEEP.SYNCS 0x989680 ;  /* 0x009896800000895d */ /* 0x004fea0003900000 */
[----:B------:R-:W2:Y:S02]  /*3fb60*/  @!P0 SYNCS.PHASECHK.TRANS64 P0, [R5+URZ+0x38820], R4 ;  /* 0x03882004050085a7 */ /* 0x000ea4000800007f */
[----:B--2---:R-:W-:Y:S05]  /*3fb70*/  @!P0 BRA `(.L_x_3826) ;  /* 0xfffffffc00ec8947 */ /* 0x004fea000383ffff */
[----:B------:R-:W-:Y:S05]  /*3fb80*/  BRA `(.L_x_4038) ;  /* 0xffffff6400787947 */ /* 0x000fea000383ffff */
.L_x_3830:
[----:B-1----:R1:W2:Y:S02]  /*3fb90*/  SYNCS.PHASECHK.TRANS64.TRYWAIT P0, [R5+URZ+0x388a0], R9 ;  /* 0x0388a009050075a7 */ /* 0x0022a4000800017f */
[----:B--2---:R-:W-:Y:S05]  /*3fba0*/  @!P0 NANOSLEEP.SYNCS 0x989680 ;  /* 0x009896800000895d */ /* 0x004fea0003900000 */
[----:B------:R-:W2:Y:S02]  /*3fbb0*/  @!P0 SYNCS.PHASECHK.TRANS64 P0, [R5+URZ+0x388a0], R9 ;  /* 0x0388a009050085a7 */ /* 0x000ea4000800007f */
[----:B--2---:R-:W-:Y:S05]  /*3fbc0*/  @!P0 BRA `(.L_x_3830) ;  /* 0xfffffffc00f08947 */ /* 0x004fea000383ffff */
[----:B------:R-:W-:Y:S05]  /*3fbd0*/  BRA `(.L_x_4039) ;  /* 0xffffff6400a07947 */ /* 0x000fea000383ffff */
.L_x_3835:
[----:B--2---:R2:W3:Y:S02]  /*3fbe0*/  SYNCS.PHASECHK.TRANS64.TRYWAIT P0, [R5+URZ+0x388c0], R9 ;  /* 0x0388c009050075a7 */ /* 0x0044e4000800017f */
[----:B---3--:R-:W-:Y:S05]  /*3fbf0*/  @!P0 NANOSLEEP.SYNCS 0x989680 ;  /* 0x009896800000895d */ /* 0x008fea0003900000 */
[----:B------:R-:W3:Y:S02]  /*3fc00*/  @!P0 SYNCS.PHASECHK.TRANS64 P0, [R5+URZ+0x388c0], R9 ;  /* 0x0388c009050085a7 */ /* 0x000ee4000800007f */
[----:B---3--:R-:W-:Y:S05]  /*3fc10*/  @!P0 BRA `(.L_x_3835) ;  /* 0xfffffffc00f08947 */ /* 0x008fea000383ffff */
[----:B------:R-:W-:Y:S05]  /*3fc20*/  BRA `(.L_x_4040) ;  /* 0xffffff6800247947 */ /* 0x000fea000383ffff */
.L_x_3849:
[----:B-1----:R1:W2:Y:S02]  /*3fc30*/  SYNCS.PHASECHK.TRANS64.TRYWAIT P1, [R5+URZ+0x388a0], R6 ;  /* 0x0388a006050075a7 */ /* 0x0022a4000802017f */
[----:B--2---:R-:W-:Y:S05]  /*3fc40*/  @!P1 NANOSLEEP.SYNCS 0x989680 ;  /* 0x009896800000995d */ /* 0x004fea0003900000 */
[----:B------:R-:W2:Y:S02]  /*3fc50*/  @!P1 SYNCS.PHASECHK.TRANS64 P1, [R5+URZ+0x388a0], R6 ;  /* 0x0388a006050095a7 */ /* 0x000ea4000802007f */
[----:B--2---:R-:W-:Y:S05]  /*3fc60*/  @!P1 BRA `(.L_x_3849) ;  /* 0xfffffffc00f09947 */ /* 0x004fea000383ffff */
[----:B------:R-:W-:Y:S05]  /*3fc70*/  BRA `(.L_x_4041) ;  /* 0xffffff7000ac7947 */ /* 0x000fea000383ffff */
.L_x_3854:
[----:B--2---:R2:W3:Y:S02]  /*3fc80*/  SYNCS.PHASECHK.TRANS64.TRYWAIT P1, [R5+URZ+0x388c0], R6 ;  /* 0x0388c006050075a7 */ /* 0x0044e4000802017f */
[----:B---3--:R-:W-:Y:S05]  /*3fc90*/  @!P1 NANOSLEEP.SYNCS 0x989680 ;  /* 0x009896800000995d */ /* 0x008fea0003900000 */
[----:B------:R-:W3:Y:S02]  /*3fca0*/  @!P1 SYNCS.PHASECHK.TRANS64 P1, [R5+URZ+0x388c0], R6 ;  /* 0x0388c006050095a7 */ /* 0x000ee4000802007f */
[----:B---3--:R-:W-:Y:S05]  /*3fcb0*/  @!P1 BRA `(.L_x_3854) ;  /* 0xfffffffc00f09947 */ /* 0x008fea000383ffff */
[----:B------:R-:W-:Y:S05]  /*3fcc0*/  BRA `(.L_x_4042) ;  /* 0xffffff74002c7947 */ /* 0x000fea000383ffff */
.L_x_3882:
[----:B------:R-:W2:Y:S01]  /*3fcd0*/  S2R R4, SR_TID.X ;  /* 0x0000000000047919 */ /* 0x000ea20000002100 */
[----:B------:R-:W-:Y:S01]  /*3fce0*/  BSSY B0, `(.L_x_4043) ;  /* 0x000000a000007945 */ /* 0x000fe20003800000 */
[----:B------:R-:W-:Y:S02]  /*3fcf0*/  IMAD.MOV.U32 R12, RZ, RZ, RZ ;  /* 0x000000ffff0c7224 */ /* 0x000fe400078e00ff */
[----:B0-----:R-:W-:Y:S02]  /*3fd00*/  IMAD.MOV.U32 R11, RZ, RZ, 0x1f ;  /* 0x0000001fff0b7424 */ /* 0x001fe400078e00ff */
[----:B------:R-:W-:Y:S01]  /*3fd10*/  IMAD.MOV.U32 R15, RZ, RZ, -0x1 ;  /* 0xffffffffff0f7424 */ /* 0x000fe200078e00ff */
[----:B--2---:R-:W-:-:S04]  /*3fd20*/  SHF.R.U32.HI R4, RZ, 0x5, R4 ;  /* 0x00000005ff047819 */ /* 0x004fc80000011604 */
[----:B------:R-:W-:-:S05]  /*3fd30*/  LOP3.LUT R4, R4, 0x3, RZ, 0xc0, !PT ;  /* 0x0000000304047812 */ /* 0x000fca00078ec0ff */
[----:B------:R-:W-:-:S07]  /*3fd40*/  IMAD.MOV.U32 R13, RZ, RZ, R4 ;  /* 0x000000ffff0d7224 */ /* 0x000fce00078e0004 */
[----:B-1----:R-:W-:Y:S05]  /*3fd50*/  WARPSYNC.COLLECTIVE R15, `(.L_x_4044) ;  /* 0x000000000f087348 */ /* 0x002fea0003c00000 */
[----:B------:R0:W2:Y:S02]  /*3fd60*/  SHFL.IDX P6, R14, R13, R12, R11 ;  /* 0x0000000c0d0e7389 */ /* 0x0000a400000c000b */
[----:B012---:R-:W-:Y:S01]  /*3fd70*/  ENDCOLLECTIVE ;  /* 0x000000000000791b */ /* 0x007fe20003800000 */
.L_x_4044:
[----:B------:R-:W-:Y:S05]  /*3fd80*/  BSYNC B0 ;  /* 0x0000000000007941 */ /* 0x000fea0003800000 */
.L_x_4043:
[----:B------:R-:W-:Y:S05]  /*3fd90*/  BRA `(.L_x_4045) ;  /* 0xffffff8800087947 */ /* 0x000fea000383ffff */
.L_x_3884:
[----:B------:R-:W-:Y:S01]  /*3fda0*/  BSSY B0, `(.L_x_4046) ;  /* 0x0000006000007945 */ /* 0x000fe20003800000 */
[----:B------:R-:W-:-:S07]  /*3fdb0*/  IMAD.MOV.U32 R15, RZ, RZ, -0x1 ;  /* 0xffffffffff0f7424 */ /* 0x000fce00078e00ff */
[----:B01-3--:R-:W-:Y:S05]  /*3fdc0*/  WARPSYNC.COLLECTIVE R15, `(.L_x_4047) ;  /* 0x000000000f0c7348 */ /* 0x00bfea0003c00000 */
[----:B------:R-:W-:Y:S02]  /*3fdd0*/  ELECT P6, UR62, PT ;  /* 0x00000000003e782f */ /* 0x000fe400038c0000 */
[----:B------:R-:W-:Y:S01]  /*3fde0*/  MOV R14, UR62 ;  /* 0x0000003e000e7c02 */ /* 0x000fe20008000f00 */
[----:B01-3--:R-:W-:Y:S10]  /*3fdf0*/  ENDCOLLECTIVE ;  /* 0x000000000000791b */ /* 0x00bff40003800000 */
.L_x_4047:
[----:B------:R-:W-:Y:S05]  /*3fe00*/  BSYNC B0 ;  /* 0x0000000000007941 */ /* 0x000fea0003800000 */
.L_x_4046:
[----:B------:R-:W-:Y:S05]  /*3fe10*/  BRA `(.L_x_4048) ;  /* 0xffffff8800147947 */ /* 0x000fea000383ffff */
.L_x_3886:
[----:B-1----:R1:W2:Y:S02]  /*3fe20*/  SYNCS.PHASECHK.TRANS64.TRYWAIT P0, [R0+URZ+0x38840], R2 ;  /* 0x03884002000075a7 */ /* 0x0022a4000800017f */
[----:B--2---:R-:W-:Y:S05]  /*3fe30*/  @!P0 NANOSLEEP.SYNCS 0x989680 ;  /* 0x009896800000895d */ /* 0x004fea0003900000 */
[----:B------:R-:W2:Y:S02]  /*3fe40*/  @!P0 SYNCS.PHASECHK.TRANS64 P0, [R0+URZ+0x38840], R2 ;  /* 0x03884002000085a7 */ /* 0x000ea4000800007f */
[----:B--2---:R-:W-:Y:S05]  /*3fe50*/  @!P0 BRA `(.L_x_3886) ;  /* 0xfffffffc00f08947 */ /* 0x004fea000383ffff */
[----:B------:R-:W-:Y:S05]  /*3fe60*/  BRA `(.L_x_4049) ;  /* 0xffffff88007c7947 */ /* 0x000fea000383ffff */
.L_x_3890:
        /* <DEDUP_REMOVED lines=10> */
.L_x_4050:
[----:B------:R0:W-:Y:S01]  /*3ff10*/  STL [R1+0x45c], R8 ;  /* 0x00045c0801007387 */ /* 0x0001e20000100800 */
[----:B------:R-:W-:Y:S02]  /*3ff20*/  IMAD.MOV.U32 R13, RZ, RZ, R3 ;  /* 0x000000ffff0d7224 */ /* 0x000fe400078e0003 */
[----:B------:R-:W-:-:S07]  /*3ff30*/  IMAD.MOV.U32 R4, RZ, RZ, R14 ;  /* 0x000000ffff047224 */ /* 0x000fce00078e000e */
[----:B0-----:R-:W-:Y:S05]  /*3ff40*/  WARPSYNC.COLLECTIVE R15, `(.L_x_4051) ;  /* 0x000000000f087348 */ /* 0x001fea0003c00000 */
[----:B------:R1:W2:Y:S02]  /*3ff50*/  SHFL.IDX P6, R14, R13, R12, R11 ;  /* 0x0000000c0d0e7389 */ /* 0x0002a400000c000b */
[----:B012---:R-:W-:Y:S01]  /*3ff60*/  ENDCOLLECTIVE ;  /* 0x000000000000791b */ /* 0x007fe20003800000 */
.L_x_4051:
[----:B------:R-:W-:Y:S02]  /*3ff70*/  IMAD.MOV.U32 R13, RZ, RZ, R2 ;  /* 0x000000ffff0d7224 */ /* 0x000fe400078e0002 */
[----:B------:R-:W-:Y:S02]  /*3ff80*/  IMAD.MOV.U32 R12, RZ, RZ, 0x1 ;  /* 0x00000001ff0c7424 */ /* 0x000fe400078e00ff */
[----:B------:R-:W-:-:S07]  /*3ff90*/  IMAD.MOV.U32 R5, RZ, RZ, R14 ;  /* 0x000000ffff057224 */ /* 0x000fce00078e000e */
[----:B------:R-:W-:Y:S05]  /*3ffa0*/  WARPSYNC.COLLECTIVE R15, `(.L_x_4052) ;  /* 0x000000000f087348 */ /* 0x000fea0003c00000 */
[----:B------:R0:W1:Y:S02]  /*3ffb0*/  SHFL.IDX P6, R14, R13, R12, R11 ;  /* 0x0000000c0d0e7389 */ /* 0x00006400000c000b */
[----:B01----:R-:W-:Y:S01]  /*3ffc0*/  ENDCOLLECTIVE ;  /* 0x000000000000791b */ /* 0x003fe20003800000 */
.L_x_4052:
[----:B------:R-:W-:Y:S02]  /*3ffd0*/  IMAD.MOV.U32 R13, RZ, RZ, R3 ;  /* 0x000000ffff0d7224 */ /* 0x000fe400078e0003 */
[----:B------:R-:W-:-:S07]  /*3ffe0*/  IMAD.MOV.U32 R6, RZ, RZ, R14 ;  /* 0x000000ffff067224 */ /* 0x000fce00078e000e */
[----:B------:R-:W-:Y:S05]  /*3fff0*/  WARPSYNC.COLLECTIVE R15, `(.L_x_4053) ;  /* 0x000000000f087348 */ /* 0x000fea0003c00000 */
[----:B------:R0:W1:Y:S02]  /*40000*/  SHFL.IDX P6, R14, R13, R12, R11 ;  /* 0x0000000c0d0e7389 */ /* 0x00006400000c000b */
[----:B01----:R-:W-:Y:S01]  /*40010*/  ENDCOLLECTIVE ;  /* 0x000000000000791b */ /* 0x003fe20003800000 */
.L_x_4053:
        /* <DEDUP_REMOVED lines=22> */
.L_x_4054:
        /* <DEDUP_REMOVED lines=10> */
.L_x_4055:
        /* <DEDUP_REMOVED lines=11> */
.L_x_4056:
        /* <DEDUP_REMOVED lines=14> */
.L_x_4057:
[----:B------:R-:W-:Y:S01]  /*403b0*/  IMAD.MOV.U32 R3, RZ, RZ, R14 ;  /* 0x000000ffff037224 */ /* 0x000fe200078e000e */
[----:B------:R-:W-:Y:S06]  /*403c0*/  BRA `(.L_x_4058) ;  /* 0xffffff8c00e07947 */ /* 0x000fec000383ffff */
.L_x_3894:
        /* <DEDUP_REMOVED lines=28> */
.L_x_4060:
[----:B------:R-:W-:Y:S05]  /*40590*/  BSYNC B0 ;  /* 0x0000000000007941 */ /* 0x000fea0003800000 */
.L_x_4059:
        /* <DEDUP_REMOVED lines=12> */
.L_x_4061:
        /* <DEDUP_REMOVED lines=43> */
.L_x_4062:
        /* <DEDUP_REMOVED lines=18> */
.L_x_4063:
        /* <DEDUP_REMOVED lines=29> */
.L_x_4064:
        /* <DEDUP_REMOVED lines=13> */
.L_x_4065:
        /* <DEDUP_REMOVED lines=34> */
.L_x_4066:
[----:B------:R-:W-:Y:S02]  /*40ef0*/  IMAD.MOV.U32 R13, RZ, RZ, R0 ;  /* 0x000000ffff0d7224 */ /* 0x000fe400078e0000 */
[----:B------:R-:W-:-:S07]  /*40f00*/  IMAD.MOV.U32 R4, RZ, RZ, R14 ;  /* 0x000000ffff047224 */ /* 0x000fce00078e000e */
[----:B------:R-:W-:Y:S05]  /*40f10*/  WARPSYNC.COLLECTIVE R15, `(.L_x_4067) ;  /* 0x000000000f087348 */ /* 0x000fea0003c00000 */
[----:B------:R0:W1:Y:S02]  /*40f20*/  SHFL.IDX P6, R14, R13, R12, R11 ;  /* 0x0000000c0d0e7389 */ /* 0x00006400000c000b */
[----:B01----:R-:W-:Y:S01]  /*40f30*/  ENDCOLLECTIVE ;  /* 0x000000000000791b */ /* 0x003fe20003800000 */
.L_x_4067:
[----:B------:R-:W-:Y:S01]  /*40f40*/  IMAD.MOV.U32 R0, RZ, RZ, R14 ;  /* 0x000000ffff007224 */ /* 0x000fe200078e000e */
[----:B------:R-:W-:Y:S06]  /*40f50*/  BRA `(.L_x_4068) ;  /* 0xffffff9000bc7947 */ /* 0x000fec000383ffff */
.L_x_3899:
[----:B0-----:R-:W3:Y:S02]  /*40f60*/  LDL R2, [R1+0x430] ;  /* 0x0004300001027983 */ /* 0x001ee40000100800 */
[----:B---3--:R0:W3:Y:S02]  /*40f70*/  SYNCS.PHASECHK.TRANS64.TRYWAIT P0, [R2+URZ+0x38820], R0 ;  /* 0x03882000020075a7 */ /* 0x0080e4000800017f */
[----:B---3--:R-:W-:Y:S05]  /*40f80*/  @!P0 NANOSLEEP.SYNCS 0x989680 ;  /* 0x009896800000895d */ /* 0x008fea0003900000 */
[----:B------:R-:W3:Y:S02]  /*40f90*/  @!P0 SYNCS.PHASECHK.TRANS64 P0, [R2+URZ+0x38820], R0 ;  /* 0x03882000020085a7 */ /* 0x000ee4000800007f */
[----:B---3--:R-:W-:Y:S05]  /*40fa0*/  @!P0 BRA `(.L_x_3899) ;  /* 0xfffffffc00ec8947 */ /* 0x008fea000383ffff */
[----:B------:R-:W-:Y:S05]  /*40fb0*/  BRA `(.L_x_4069) ;  /* 0xffffff94007c7947 */ /* 0x000fea000383ffff */
.L_x_3903:
[----:B0-----:R0:W1:Y:S02]  /*40fc0*/  SYNCS.PHASECHK.TRANS64.TRYWAIT P0, [R0+URZ+0x38860], R2 ;  /* 0x03886002000075a7 */ /* 0x001064000800017f */
[----:B-1----:R-:W-:Y:S05]  /*40fd0*/  @!P0 NANOSLEEP.SYNCS 0x989680 ;  /* 0x009896800000895d */ /* 0x002fea0003900000 */
[----:B------:R-:W1:Y:S02]  /*40fe0*/  @!P0 SYNCS.PHASECHK.TRANS64 P0, [R0+URZ+0x38860], R2 ;  /* 0x03886002000085a7 */ /* 0x000e64000800007f */
[----:B-1----:R-:W-:Y:S05]  /*40ff0*/  @!P0 BRA `(.L_x_3903) ;  /* 0xfffffffc00f08947 */ /* 0x002fea000383ffff */
[----:B------:R-:W-:Y:S05]  /*41000*/  BRA `(.L_x_4070) ;  /* 0xffffff9400ac7947 */ /* 0x000fea000383ffff */
.L_x_3922:
[----:B0-----:R0:W1:Y:S02]  /*41010*/  SYNCS.PHASECHK.TRANS64.TRYWAIT P0, [R2+URZ+0x38840], R5 ;  /* 0x03884005020075a7 */ /* 0x001064000800017f */
[----:B-1----:R-:W-:Y:S05]  /*41020*/  @!P0 NANOSLEEP.SYNCS 0x989680 ;  /* 0x009896800000895d */ /* 0x002fea0003900000 */
[----:B------:R-:W1:Y:S02]  /*41030*/  @!P0 SYNCS.PHASECHK.TRANS64 P0, [R2+URZ+0x38840], R5 ;  /* 0x03884005020085a7 */ /* 0x000e64000800007f */
[----:B-1----:R-:W-:Y:S05]  /*41040*/  @!P0 BRA `(.L_x_3922) ;  /* 0xfffffffc00f08947 */ /* 0x002fea000383ffff */
[----:B------:R-:W-:Y:S05]  /*41050*/  BRA `(.L_x_4071) ;  /* 0xffffffa000b87947 */ /* 0x000fea000383ffff */
.L_x_3927:
[----:B-1----:R1:W3:Y:S02]  /*41060*/  SYNCS.PHASECHK.TRANS64.TRYWAIT P0, [R2+URZ+0x38860], R5 ;  /* 0x03886005020075a7 */ /* 0x0022e4000800017f */
[----:B---3--:R-:W-:Y:S05]  /*41070*/  @!P0 NANOSLEEP.SYNCS 0x989680 ;  /* 0x009896800000895d */ /* 0x008fea0003900000 */
[----:B------:R-:W3:Y:S02]  /*41080*/  @!P0 SYNCS.PHASECHK.TRANS64 P0, [R2+URZ+0x38860], R5 ;  /* 0x03886005020085a7 */ /* 0x000ee4000800007f */
[----:B---3--:R-:W-:Y:S05]  /*41090*/  @!P0 BRA `(.L_x_3927) ;  /* 0xfffffffc00f08947 */ /* 0x008fea000383ffff */
[----:B------:R-:W-:Y:S05]  /*410a0*/  BRA `(.L_x_4072) ;  /* 0xffffffa4003c7947 */ /* 0x000fea000383ffff */
.L_x_3942:
[----:B0-----:R0:W1:Y:S02]  /*410b0*/  SYNCS.PHASECHK.TRANS64.TRYWAIT P0, [R3+URZ+0x38840], R2 ;  /* 0x03884002030075a7 */ /* 0x001064000800017f */
[----:B-1----:R-:W-:Y:S05]  /*410c0*/  @!P0 NANOSLEEP.SYNCS 0x989680 ;  /* 0x009896800000895d */ /* 0x002fea0003900000 */
[----:B------:R-:W1:Y:S02]  /*410d0*/  @!P0 SYNCS.PHASECHK.TRANS64 P0, [R3+URZ+0x38840], R2 ;  /* 0x03884002030085a7 */ /* 0x000e64000800007f */
[----:B-1----:R-:W-:Y:S05]  /*410e0*/  @!P0 BRA `(.L_x_3942) ;  /* 0xfffffffc00f08947 */ /* 0x002fea000383ffff */
[----:B------:R-:W-:Y:S05]  /*410f0*/  BRA `(.L_x_4073) ;  /* 0xffffffb0002c7947 */ /* 0x000fea000383ffff */
.L_x_3947:
[----:B-1----:R1:W3:Y:S02]  /*41100*/  SYNCS.PHASECHK.TRANS64.TRYWAIT P0, [R3+URZ+0x38860], R2 ;  /* 0x03886002030075a7 */ /* 0x0022e4000800017f */
[----:B---3--:R-:W-:Y:S05]  /*41110*/  @!P0 NANOSLEEP.SYNCS 0x989680 ;  /* 0x009896800000895d */ /* 0x008fea0003900000 */
[----:B------:R-:W3:Y:S02]  /*41120*/  @!P0 SYNCS.PHASECHK.TRANS64 P0, [R3+URZ+0x38860], R2 ;  /* 0x03886002030085a7 */ /* 0x000ee4000800007f */
[----:B---3--:R-:W-:Y:S05]  /*41130*/  @!P0 BRA `(.L_x_3947) ;  /* 0xfffffffc00f08947 */ /* 0x008fea000383ffff */
[----:B------:R-:W-:Y:S05]  /*41140*/  BRA `(.L_x_4074) ;  /* 0xffffffb000ac7947 */ /* 0x000fea000383ffff */
.L_x_3962:
[----:B0-----:R0:W1:Y:S02]  /*41150*/  SYNCS.PHASECHK.TRANS64.TRYWAIT P0, [R3+URZ+0x38840], R2 ;  /* 0x03884002030075a7 */ /* 0x001064000800017f */
[----:B-1----:R-:W-:Y:S05]  /*41160*/  @!P0 NANOSLEEP.SYNCS 0x989680 ;  /* 0x009896800000895d */ /* 0x002fea0003900000 */
[----:B------:R-:W1:Y:S02]  /*41170*/  @!P0 SYNCS.PHASECHK.TRANS64 P0, [R3+URZ+0x38840], R2 ;  /* 0x03884002030085a7 */ /* 0x000e64000800007f */
[----:B-1----:R-:W-:Y:S05]  /*41180*/  @!P0 BRA `(.L_x_3962) ;  /* 0xfffffffc00f08947 */ /* 0x002fea000383ffff */
[----:B------:R-:W-:Y:S05]  /*41190*/  BRA `(.L_x_4075) ;  /* 0xffffffbc00787947 */ /* 0x000fea000383ffff */
.L_x_3967:
[----:B-1----:R1:W3:Y:S02]  /*411a0*/  SYNCS.PHASECHK.TRANS64.TRYWAIT P0, [R3+URZ+0x38860], R2 ;  /* 0x03886002030075a7 */ /* 0x0022e4000800017f */
[----:B---3--:R-:W-:Y:S05]  /*411b0*/  @!P0 NANOSLEEP.SYNCS 0x989680 ;  /* 0x009896800000895d */ /* 0x008fea0003900000 */
[----:B------:R-:W3:Y:S02]  /*411c0*/  @!P0 SYNCS.PHASECHK.TRANS64 P0, [R3+URZ+0x38860], R2 ;  /* 0x03886002030085a7 */ /* 0x000ee4000800007f */
[----:B---3--:R-:W-:Y:S05]  /*411d0*/  @!P0 BRA `(.L_x_3967) ;  /* 0xfffffffc00f08947 */ /* 0x008fea000383ffff */
[----:B------:R-:W-:Y:S05]  /*411e0*/  BRA `(.L_x_4076) ;  /* 0xffffffbc00fc7947 */ /* 0x000fea000383ffff */
.L_x_3983:
[----:B------:R-:W-:Y:S01]  /*411f0*/  BSSY B0, `(.L_x_4077) ;  /* 0x0000008000007945 */ /* 0x000fe20003800000 */
[----:B------:R-:W-:Y:S02]  /*41200*/  IMAD.MOV.U32 R13, RZ, RZ, R16 ;  /* 0x000000ffff0d7224 */ /* 0x000fe400078e0010 */
[----:B------:R-:W-:Y:S02]  /*41210*/  IMAD.MOV.U32 R12, RZ, RZ, RZ ;  /* 0x000000ffff0c7224 */ /* 0x000fe400078e00ff */
[----:B0-----:R-:W-:Y:S02]  /*41220*/  IMAD.MOV.U32 R11, RZ, RZ, 0x1f ;  /* 0x0000001fff0b7424 */ /* 0x001fe400078e00ff */
[----:B------:R-:W-:-:S07]  /*41230*/  IMAD.MOV.U32 R15, RZ, RZ, -0x1 ;  /* 0xffffffffff0f7424 */ /* 0x000fce00078e00ff */
[----:B--2---:R-:W-:Y:S05]  /*41240*/  WARPSYNC.COLLECTIVE R15, `(.L_x_4078) ;  /* 0x000000000f087348 */ /* 0x004fea0003c00000 */
[----:B------:R0:W1:Y:S02]  /*41250*/  SHFL.IDX P6, R14, R13, R12, R11 ;  /* 0x0000000c0d0e7389 */ /* 0x00006400000c000b */
[----:B012---:R-:W-:Y:S01]  /*41260*/  ENDCOLLECTIVE ;  /* 0x000000000000791b */ /* 0x007fe20003800000 */
.L_x_4078:
[----:B------:R-:W-:Y:S05]  /*41270*/  BSYNC B0 ;  /* 0x0000000000007941 */ /* 0x000fea0003800000 */
.L_x_4077:
        /* <DEDUP_REMOVED lines=9> */
.L_x_4079:
        /* <DEDUP_REMOVED lines=18> */
.L_x_4080:
        /* <DEDUP_REMOVED lines=8> */
.L_x_4081:
        /* <DEDUP_REMOVED lines=8> */
.L_x_4082:
        /* <DEDUP_REMOVED lines=8> */
.L_x_4083:
        /* <DEDUP_REMOVED lines=8> */
.L_x_4084:
        /* <DEDUP_REMOVED lines=9> */
.L_x_4085:
[----:B------:R-:W-:Y:S01]  /*416c0*/  IMAD.MOV.U32 R16, RZ, RZ, R14 ;  /* 0x000000ffff107224 */ /* 0x000fe200078e000e */
[----:B------:R-:W-:Y:S06]  /*416d0*/  BRA `(.L_x_4086) ;  /* 0xffffffc800387947 */ /* 0x000fec000383ffff */
.L_x_3988:
        /* <DEDUP_REMOVED lines=8> */
.L_x_4088:
[----:B------:R-:W-:Y:S05]  /*41760*/  BSYNC B0 ;  /* 0x0000000000007941 */ /* 0x000fea0003800000 */
.L_x_4087:
        /* <DEDUP_REMOVED lines=10> */
.L_x_4089:
        /* <DEDUP_REMOVED lines=8> */
.L_x_4090:
        /* <DEDUP_REMOVED lines=8> */
.L_x_4091:
        /* <DEDUP_REMOVED lines=8> */
.L_x_4092:
        /* <DEDUP_REMOVED lines=9> */
.L_x_4093:
[----:B------:R-:W-:Y:S01]  /*41a20*/  IMAD.MOV.U32 R16, RZ, RZ, R14 ;  /* 0x000000ffff107224 */ /* 0x000fe200078e000e */
[----:B------:R-:W-:Y:S06]  /*41a30*/  BRA `(.L_x_4094) ;  /* 0xffffffc400fc7947 */ /* 0x000fec000383ffff */
.L_x_3990:
[----:B------:R-:W-:Y:S01]  /*41a40*/  BSSY B0, `(.L_x_4095) ;  /* 0x0000006000007945 */ /* 0x000fe20003800000 */
[----:B------:R-:W-:Y:S01]  /*41a50*/  PLOP3.LUT P6, PT, P6, PT, PT, 0x8, 0x0 ;  /* 0x000000000000781c */ /* 0x000fe200037ce170 */
[----:B------:R-:W-:-:S12]  /*41a60*/  IMAD.MOV.U32 R15, RZ, RZ, -0x1 ;  /* 0xffffffffff0f7424 */ /* 0x000fd800078e00ff */
[----:B0-2---:R-:W-:Y:S05]  /*41a70*/  WARPSYNC.COLLECTIVE R15, `(.L_x_4096) ;  /* 0x000000000f087348 */ /* 0x005fea0003c00000 */
[----:B------:R-:W-:Y:S01]  /*41a80*/  VOTE.ANY R14, PT, P6 ;  /* 0x00000000000e7806 */ /* 0x000fe200030e0100 */
[----:B0-2---:R-:W-:Y:S06]  /*41a90*/  ENDCOLLECTIVE ;  /* 0x000000000000791b */ /* 0x005fec0003800000 */
.L_x_4096:
[----:B------:R-:W-:Y:S05]  /*41aa0*/  BSYNC B0 ;  /* 0x0000000000007941 */ /* 0x000fea0003800000 */
.L_x_4095:
        /* <DEDUP_REMOVED lines=9> */
.L_x_4097:
[----:B------:R-:W-:Y:S01]  /*41b40*/  IMAD.MOV.U32 R17, RZ, RZ, R14 ;  /* 0x000000ffff117224 */ /* 0x000fe200078e000e */
[----:B------:R-:W-:Y:S06]  /*41b50*/  BRA `(.L_x_4098) ;  /* 0xffffffc400ec7947 */ /* 0x000fec000383ffff */
.L_x_3992:
[----:B------:R-:W-:Y:S01]  /*41b60*/  BSSY B0, `(.L_x_4099) ;  /* 0x0000007000007945 */ /* 0x000fe20003800000 */
[----:B------:R-:W-:Y:S02]  /*41b70*/  IMAD.MOV.U32 R13, RZ, RZ, R2 ;  /* 0x000000ffff0d7224 */ /* 0x000fe400078e0002 */
[----:B------:R-:W-:Y:S02]  /*41b80*/  IMAD.MOV.U32 R11, RZ, RZ, 0x1f ;  /* 0x0000001fff0b7424 */ /* 0x000fe400078e00ff */
[----:B------:R-:W-:-:S07]  /*41b90*/  IMAD.MOV.U32 R15, RZ, RZ, -0x1 ;  /* 0xffffffffff0f7424 */ /* 0x000fce00078e00ff */
[----:B0123--:R-:W-:Y:S05]  /*41ba0*/  WARPSYNC.COLLECTIVE R15, `(.L_x_4100) ;  /* 0x000000000f087348 */ /* 0x00ffea0003c00000 */
[----:B------:R4:W0:Y:S02]  /*41bb0*/  SHFL.IDX P6, R14, R13, R12, R11 ;  /* 0x0000000c0d0e7389 */ /* 0x00082400000c000b */
[----:B01234-:R-:W-:Y:S01]  /*41bc0*/  ENDCOLLECTIVE ;  /* 0x000000000000791b */ /* 0x01ffe20003800000 */
.L_x_4100:
[----:B------:R-:W-:Y:S05]  /*41bd0*/  BSYNC B0 ;  /* 0x0000000000007941 */ /* 0x000fea0003800000 */
.L_x_4099:
[----:B------:R-:W-:Y:S01]  /*41be0*/  IMAD.MOV.U32 R2, RZ, RZ, R14 ;  /* 0x000000ffff027224 */ /* 0x000fe200078e000e */
[----:B------:R-:W-:Y:S06]  /*41bf0*/  BRA `(.L_x_4101) ;  /* 0xffffffc400e07947 */ /* 0x000fec000383ffff */
.L_x_3996:
[----:B0-----:R0:W1:Y:S02]  /*41c00*/  SYNCS.PHASECHK.TRANS64.TRYWAIT P0, [R0+URZ+0x38820], R3 ;  /* 0x03882003000075a7 */ /* 0x001064000800017f */
[----:B-1----:R-:W-:Y:S05]  /*41c10*/  @!P0 NANOSLEEP.SYNCS 0x989680 ;  /* 0x009896800000895d */ /* 0x002fea0003900000 */
[----:B------:R-:W1:Y:S02]  /*41c20*/  @!P0 SYNCS.PHASECHK.TRANS64 P0, [R0+URZ+0x38820], R3 ;  /* 0x03882003000085a7 */ /* 0x000e64000800007f */
[----:B-1----:R-:W-:Y:S05]  /*41c30*/  @!P0 BRA `(.L_x_3996) ;  /* 0xfffffffc00f08947 */ /* 0x002fea000383ffff */
[----:B------:R-:W-:Y:S05]  /*41c40*/  BRA `(.L_x_4102) ;  /* 0xffffffcc00647947 */ /* 0x000fea000383ffff */
.L_x_3997:
        /* <DEDUP_REMOVED lines=11> */
.L_x_4104:
[----:B------:R-:W-:Y:S05]  /*41d00*/  BSYNC B0 ;  /* 0x0000000000007941 */ /* 0x000fea0003800000 */
.L_x_4103:
[----:B------:R-:W-:Y:S05]  /*41d10*/  BRA `(.L_x_4105) ;  /* 0xffffffcc004c7947 */ /* 0x000fea000383ffff */
.L_x_3998:
[----:B------:R-:W-:Y:S01]  /*41d20*/  BSSY B0, `(.L_x_4106) ;  /* 0x0000006000007945 */ /* 0x000fe20003800000 */
[----:B------:R-:W-:-:S07]  /*41d30*/  IMAD.MOV.U32 R15, RZ, RZ, -0x1 ;  /* 0xffffffffff0f7424 */ /* 0x000fce00078e00ff */
[----:B012---:R-:W-:Y:S05]  /*41d40*/  WARPSYNC.COLLECTIVE R15, `(.L_x_4107) ;  /* 0x000000000f0c7348 */ /* 0x007fea0003c00000 */
[----:B------:R-:W-:Y:S02]  /*41d50*/  ELECT P6, UR62, PT ;  /* 0x00000000003e782f */ /* 0x000fe400038c0000 */
[----:B------:R-:W-:Y:S01]  /*41d60*/  MOV R14, UR62 ;  /* 0x0000003e000e7c02 */ /* 0x000fe20008000f00 */
[----:B012---:R-:W-:Y:S10]  /*41d70*/  ENDCOLLECTIVE ;  /* 0x000000000000791b */ /* 0x007ff40003800000 */
.L_x_4107:
[----:B------:R-:W-:Y:S05]  /*41d80*/  BSYNC B0 ;  /* 0x0000000000007941 */ /* 0x000fea0003800000 */
.L_x_4106:
[----:B------:R-:W-:Y:S05]  /*41d90*/  BRA `(.L_x_4108) ;  /* 0xffffffcc00407947 */ /* 0x000fea000383ffff */
.L_x_4000:
[----:B0-----:R0:W1:Y:S02]  /*41da0*/  SYNCS.PHASECHK.TRANS64.TRYWAIT P0, [R6+URZ], R5 ;  /* 0x00000005060075a7 */ /* 0x001064000800017f */
[----:B-1----:R-:W-:Y:S05]  /*41db0*/  @!P0 NANOSLEEP.SYNCS 0x989680 ;  /* 0x009896800000895d */ /* 0x002fea0003900000 */
[----:B------:R-:W1:Y:S02]  /*41dc0*/  @!P0 SYNCS.PHASECHK.TRANS64 P0, [R6+URZ], R5 ;  /* 0x00000005060085a7 */ /* 0x000e64000800007f */
[----:B-1----:R-:W-:Y:S05]  /*41dd0*/  @!P0 BRA `(.L_x_4000) ;  /* 0xfffffffc00f08947 */ /* 0x002fea000383ffff */
[----:B------:R-:W-:Y:S05]  /*41de0*/  BRA `(.L_x_4109) ;  /* 0xffffffcc007c7947 */ /* 0x000fea000383ffff */
.L_x_4001:
[----:B-1----:R1:W3:Y:S02]  /*41df0*/  SYNCS.PHASECHK.TRANS64.TRYWAIT P0, [R7+URZ], R2 ;  /* 0x00000002070075a7 */ /* 0x0022e4000800017f */
[----:B---3--:R-:W-:Y:S05]  /*41e00*/  @!P0 NANOSLEEP.SYNCS 0x989680 ;  /* 0x009896800000895d */ /* 0x008fea0003900000 */
[----:B------:R-:W3:Y:S02]  /*41e10*/  @!P0 SYNCS.PHASECHK.TRANS64 P0, [R7+URZ], R2 ;  /* 0x00000002070085a7 */ /* 0x000ee4000800007f */
[----:B---3--:R-:W-:Y:S05]  /*41e20*/  @!P0 BRA `(.L_x_4001) ;  /* 0xfffffffc00f08947 */ /* 0x008fea000383ffff */
[----:B------:R-:W-:Y:S05]  /*41e30*/  BRA `(.L_x_4110) ;  /* 0xffffffcc00707947 */ /* 0x000fea000383ffff */
.L_x_4003:
[----:B---3--:R3:W4:Y:S02]  /*41e40*/  SYNCS.PHASECHK.TRANS64.TRYWAIT P0, [R4+URZ], R5 ;  /* 0x00000005040075a7 */ /* 0x008724000800017f */
[----:B----4-:R-:W-:Y:S05]  /*41e50*/  @!P0 NANOSLEEP.SYNCS 0x989680 ;  /* 0x009896800000895d */ /* 0x010fea0003900000 */
[----:B------:R-:W4:Y:S02]  /*41e60*/  @!P0 SYNCS.PHASECHK.TRANS64 P0, [R4+URZ], R5 ;  /* 0x00000005040085a7 */ /* 0x000f24000800007f */
[----:B----4-:R-:W-:Y:S05]  /*41e70*/  @!P0 BRA `(.L_x_4003) ;  /* 0xfffffffc00f08947 */ /* 0x010fea000383ffff */
[----:B------:R-:W-:Y:S05]  /*41e80*/  BRA `(.L_x_4111) ;  /* 0xffffffcc00787947 */ /* 0x000fea000383ffff */
        .type           $_ZN7cutlass13device_kernelIN5flash11enable_sm90INS1_16FlashAttnFwdSm90INS1_25CollectiveMainloopFwdSm90ILi2EN4cute5tupleIJNS5_1CILi1EEES8_S8_EEENS6_IJNS7_ILi64EEESA_SA_EEELi512ENS_10bfloat16_tEfNS_4arch4Sm90ELb0ELb1ELb1ELb1ELb0ELb1ELb1ELb0ELb0ELb1ELb0ELb0EEENS1_21CollectiveEpilogueFwdINS6_IJSA_NS7_ILi512EEESA_EEES9_SC_SE_Li256ELb1ELb1ELb0ELb0EEENS1_36VarlenDynamicPersistentTileSchedulerILi64ELi64ELi256ELi128ELb0ELb1ELb1ELb1ELb0ELb1EEEEEEEEEvNT_6ParamsE$_ZZN5flash25CollectiveMainloopFwdSm90ILi2EN4cute5tupleIJNS1_1CILi1EEES4_S4_EEENS2_IJNS3_ILi64EEES6_S6_EEELi512EN7cutlass10bfloat16_tEfNS8_4arch4Sm90ELb0ELb1ELb1ELb1ELb0ELb1ELb1ELb0ELb0ELb1ELb0ELb0EE3mmaINS_16FlashAttnFwdSm90ISC_NS_21CollectiveEpilogueFwdINS2_IJS6_NS3_ILi512EEES6_EEES5_S9_SB_Li256ELb1ELb1ELb0ELb0EEENS_36VarlenDynamicPersistentTileSchedulerILi64ELi64ELi256ELi128ELb0ELb1ELb1ELb1ELb0ELb1EEEE13SharedStorageENS1_6TensorINS1_11ArrayEngineIfLm128EEENS1_6LayoutINS2_IJNS2_IJNS3_ILi2EEESR_NS3_ILi32EEEEEES4_S4_EEENS2_IJNS2_IJS4_SR_NS3_ILi4EEEEEENS3_ILi0EEESX_EEEEEEENS_7SoftmaxILi2ELi0EEEEEbRKNSC_6ParamsENS8_25PipelineTmaAsyncNoClusterILi2ENS8_16PipelineTmaAsyncILi2EEEEES19_RNS8_13PipelineStateILj2EEERT0_RT1_iRiRKNS_16SeqlenInfoQKNewKILb1ELb1EEENS2_IJiiiiEEERT_ENKUliT_T0_T1_E_clIZSD_ISM_S10_S12_EbS15_S19_S19_S1C_S1E_S1G_iS1H_S1L_S1M_S1O_EUlRS1P_iE0_NS3_ILb1EEES1W_EEDaiS1P_S1Q_S1R_,@function
        .size           $_ZN7cutlass13device_kernelIN5flash11enable_sm90INS1_16FlashAttnFwdSm90INS1_25CollectiveMainloopFwdSm90ILi2EN4cute5tupleIJNS5_1CILi1EEES8_S8_EEENS6_IJNS7_ILi64EEESA_SA_EEELi512ENS_10bfloat16_tEfNS_4arch4Sm90ELb0ELb1ELb1ELb1ELb0ELb1ELb1ELb0ELb0ELb1ELb0ELb0EEENS1_21CollectiveEpilogueFwdINS6_IJSA_NS7_ILi512EEESA_EEES9_SC_SE_Li256ELb1ELb1ELb0ELb0EEENS1_36VarlenDynamicPersistentTileSchedulerILi64ELi64ELi256ELi128ELb0ELb1ELb1ELb1ELb0ELb1EEEEEEEEEvNT_6ParamsE$_ZZN5flash25CollectiveMainloopFwdSm90ILi2EN4cute5tupleIJNS1_1CILi1EEES4_S4_EEENS2_IJNS3_ILi64EEES6_S6_EEELi512EN7cutlass10bfloat16_tEfNS8_4arch4Sm90ELb0ELb1ELb1ELb1ELb0ELb1ELb1ELb0ELb0ELb1ELb0ELb0EE3mmaINS_16FlashAttnFwdSm90ISC_NS_21CollectiveEpilogueFwdINS2_IJS6_NS3_ILi512EEES6_EEES5_S9_SB_Li256ELb1ELb1ELb0ELb0EEENS_36VarlenDynamicPersistentTileSchedulerILi64ELi64ELi256ELi128ELb0ELb1ELb1ELb1ELb0ELb1EEEE13SharedStorageENS1_6TensorINS1_11ArrayEngineIfLm128EEENS1_6LayoutINS2_IJNS2_IJNS3_ILi2EEESR_NS3_ILi32EEEEEES4_S4_EEENS2_IJNS2_IJS4_SR_NS3_ILi4EEEEEENS3_ILi0EEESX_EEEEEEENS_7SoftmaxILi2ELi0EEEEEbRKNSC_6ParamsENS8_25PipelineTmaAsyncNoClusterILi2ENS8_16PipelineTmaAsyncILi2EEEEES19_RNS8_13PipelineStateILj2EEERT0_RT1_iRiRKNS_16SeqlenInfoQKNewKILb1ELb1EEENS2_IJiiiiEEERT_ENKUliT_T0_T1_E_clIZSD_ISM_S10_S12_EbS15_S19_S19_S1C_S1E_S1G_iS1H_S1L_S1M_S1O_EUlRS1P_iE0_NS3_ILb1EEES1W_EEDaiS1P_S1Q_S1R_,(.L_x_6032 - $_ZN7cutlass13device_kernelIN5flash11enable_sm90INS1_16FlashAttnFwdSm90INS1_25CollectiveMainloopFwdSm90ILi2EN4cute5tupleIJNS5_1CILi1EEES8_S8_EEENS6_IJNS7_ILi64EEESA_SA_EEELi512ENS_10bfloat16_tEfNS_4arch4Sm90ELb0ELb1ELb1ELb1ELb0ELb1ELb1ELb0ELb0ELb1ELb0ELb0EEENS1_21CollectiveEpilogueFwdINS6_IJSA_NS7_ILi512EEESA_EEES9_SC_SE_Li256ELb1ELb1ELb0ELb0EEENS1_36VarlenDynamicPersistentTileSchedulerILi64ELi64ELi256ELi128ELb0ELb1ELb1ELb1ELb0ELb1EEEEEEEEEvNT_6ParamsE$_ZZN5flash25CollectiveMainloopFwdSm90ILi2EN4cute5tupleIJNS1_1CILi1EEES4_S4_EEENS2_IJNS3_ILi64EEES6_S6_EEELi512EN7cutlass10bfloat16_tEfNS8_4arch4Sm90ELb0ELb1ELb1ELb1ELb0ELb1ELb1ELb0ELb0ELb1ELb0ELb0EE3mmaINS_16FlashAttnFwdSm90ISC_NS_21CollectiveEpilogueFwdINS2_IJS6_NS3_ILi512EEES6_EEES5_S9_SB_Li256ELb1ELb1ELb0ELb0EEENS_36VarlenDynamicPersistentTileSchedulerILi64ELi64ELi256ELi128ELb0ELb1ELb1ELb1ELb0ELb1EEEE13SharedStorageENS1_6TensorINS1_11ArrayEngineIfLm128EEENS1_6LayoutINS2_IJNS2_IJNS3_ILi2EEESR_NS3_ILi32EEEEEES4_S4_EEENS2_IJNS2_IJS4_SR_NS3_ILi4EEEEEENS3_ILi0EEESX_EEEEEEENS_7SoftmaxILi2ELi0EEEEEbRKNSC_6ParamsENS8_25PipelineTmaAsyncNoClusterILi2ENS8_16PipelineTmaAsyncILi2EEEEES19_RNS8_13PipelineStateILj2EEERT0_RT1_iRiRKNS_16SeqlenInfoQKNewKILb1ELb1EEENS2_IJiiiiEEERT_ENKUliT_T0_T1_E_clIZSD_ISM_S10_S12_EbS15_S19_S19_S1C_S1E_S1G_iS1H_S1L_S1M_S1O_EUlRS1P_iE0_NS3_ILb1EEES1W_EEDaiS1P_S1Q_S1R_)
$_ZN7cutlass13device_kernelIN5flash11enable_sm90INS1_16FlashAttnFwdSm90INS1_25CollectiveMainloopFwdSm90ILi2EN4cute5tupleIJNS5_1CILi1EEES8_S8_EEENS6_IJNS7_ILi64EEESA_SA_EEELi512ENS_10bfloat16_tEfNS_4arch4Sm90ELb0ELb1ELb1ELb1ELb0ELb1ELb1ELb0ELb0ELb1ELb0ELb0EEENS1_21CollectiveEpilogueFwdINS6_IJSA_NS7_ILi512EEESA_EEES9_SC_SE_Li256ELb1ELb1ELb0ELb0EEENS1_36VarlenDynamicPersistentTileSchedulerILi64ELi64ELi256ELi128ELb0ELb1ELb1ELb1ELb0ELb1EEEEEEEEEvNT_6ParamsE$_ZZN5flash25CollectiveMainloopFwdSm90ILi2EN4cute5tupleIJNS1_1CILi1EEES4_S4_EEENS2_IJNS3_ILi64EEES6_S6_EEELi512EN7cutlass10bfloat16_tEfNS8_4arch4Sm90ELb0ELb1ELb1ELb1ELb0ELb1ELb1ELb0ELb0ELb1ELb0ELb0EE3mmaINS_16FlashAttnFwdSm90ISC_NS_21CollectiveEpilogueFwdINS2_IJS6_NS3_ILi512EEES6_EEES5_S9_SB_Li256ELb1ELb1ELb0ELb0EEENS_36VarlenDynamicPersistentTileSchedulerILi64ELi64ELi256ELi128ELb0ELb1ELb1ELb1ELb0ELb1EEEE13SharedStorageENS1_6TensorINS1_11ArrayEngineIfLm128EEENS1_6LayoutINS2_IJNS2_IJNS3_ILi2EEESR_NS3_ILi32EEEEEES4_S4_EEENS2_IJNS2_IJS4_SR_NS3_ILi4EEEEEENS3_ILi0EEESX_EEEEEEENS_7SoftmaxILi2ELi0EEEEEbRKNSC_6ParamsENS8_25PipelineTmaAsyncNoClusterILi2ENS8_16PipelineTmaAsyncILi2EEEEES19_RNS8_13PipelineStateILj2EEERT0_RT1_iRiRKNS_16SeqlenInfoQKNewKILb1ELb1EEENS2_IJiiiiEEERT_ENKUliT_T0_T1_E_clIZSD_ISM_S10_S12_EbS15_S19_S19_S1C_S1E_S1G_iS1H_S1L_S1M_S1O_EUlRS1P_iE0_NS3_ILb1EEES1W_EEDaiS1P_S1Q_S1R_:
        /* <DEDUP_REMOVED lines=13> */
[----:B------:R-:W-:Y:S01]  /*41f60*/  BSSY B1, `(.L_x_4112) ;  /* 0x0000009000017945 */ /* 0x000fe20003800000 */
[----:B------:R-:W-:-:S07]  /*41f70*/  IMAD.MOV.U32 R5, RZ, RZ, R49 ;  /* 0x000000ffff057224 */ /* 0x000fce00078e0031 */
[----:B---3--:R0:W5:Y:S04]  /*41f80*/  LD.E R9, desc[UR4][R6.64] ;  /* 0x0000000406097980 */ /* 0x008168000c101900 */
[----:B------:R0:W5:Y:S01]  /*41f90*/  LD.E R11, desc[UR6][R6.64+0x4] ;  /* 0x00000406060b7980 */ /* 0x000162000c101900 */
[----:B--2---:R-:W-:-:S04]  /*41fa0*/  LOP3.LUT R4, R4, 0x1, RZ, 0xfc, !PT ;  /* 0x0000000104047812 */ /* 0x004fc800078efcff */
[----:B------:R-:W-:Y:S01]  /*41fb0*/  ISETP.NE.AND P0, PT, R4, 0x3, PT ;  /* 0x000000030400780c */ /* 0x000fe20003f05270 */
[----:B------:R-:W-:-:S12]  /*41fc0*/  IMAD.MOV.U32 R4, RZ, RZ, R32 ;  /* 0x000000ffff047224 */ /* 0x000fd800078e0020 */
[----:B0-----:R-:W-:Y:S05]  /*41fd0*/  @!P0 BRA `(.L_x_4113) ;  /* 0x0000000000048947 */ /* 0x001fea0003800000 */
[----:B------:R-:W-:Y:S01]  /*41fe0*/  BPT.TRAP 0x1 ;  /* 0x000000040000795c */ /* 0x000fe20000300000 */
.L_x_4113:
[----:B------:R-:W-:Y:S05]  /*41ff0*/  BSYNC B1 ;  /* 0x0000000000017941 */ /* 0x000fea0003800000 */
.L_x_4112:
        /* <DEDUP_REMOVED lines=17> */
.L_x_4115:
[----:B------:R-:W-:Y:S05]  /*42110*/  BSYNC B1 ;  /* 0x0000000000017941 */ /* 0x000fea0003800000 */
.L_x_4114:
        /* <DEDUP_REMOVED lines=10> */
.L_x_4117:
[----:B------:R-:W-:Y:S05]  /*421c0*/  BSYNC B1 ;  /* 0x0000000000017941 */ /* 0x000fea0003800000 */
.L_x_4116:
        /* <DEDUP_REMOVED lines=89> */
.L_x_4143:
[----:B------:R-:W-:Y:S05]  /*42760*/  BSYNC B1 ;  /* 0x0000000000017941 */ /* 0x000fea0003800000 */
.L_x_4119:
        /* <DEDUP_REMOVED lines=14> */
.L_x_4122:
[----:B------:R-:W-:Y:S05]  /*42850*/  BSYNC B1 ;  /* 0x0000000000017941 */ /* 0x000fea0003800000 */
.L_x_4121:
        /* <DEDUP_REMOVED lines=17> */
.L_x_4124:
[----:B------:R-:W-:Y:S05]  /*42970*/  BSYNC B1 ;  /* 0x0000000000017941 */ /* 0x000fea0003800000 */
.L_x_4123:
        /* <DEDUP_REMOVED lines=10> */
.L_x_4126:
[----:B------:R-:W-:Y:S05]  /*42a20*/  BSYNC B1 ;  /* 0x0000000000017941 */ /* 0x000fea0003800000 */
.L_x_4125:
        /* <DEDUP_REMOVED lines=598> */
[----:B------:R-:W4:Y:S08]  /*44f90*/  LD.E R62, desc[UR10][R4.64+0xc] ;  /* 0x00000c0a043e7980 */ /* 0x000f30000c101900 */
[----:B------:R-:W4:Y:S04]  /*44fa0*/  LD.E R63, desc[UR12][R4.64+0x14] ;  /* 0x0000140c043f7980 */ /* 0x000f28000c101900 */
[----:B--2---:R-:W2:Y:S01]  /*44fb0*/  LD.E R58, desc[UR4][R6.64] ;  /* 0x00000004063a7980 */ /* 0x004ea2000c101900 */
[----:B------:R-:W-:-:S02]  /*44fc0*/  R2UR UR4, R2 ;  /* 0x00000000020472ca */ /* 0x000fc400000e0000 */
[----:B------:R-:W-:Y:S01]  /*44fd0*/  R2UR UR5, R3 ;  /* 0x00000000030572ca */ /* 0x000fe200000e0000 */
[----:B------:R-:W4:-:S12]  /*44fe0*/  LD.E R7, desc[UR14][R4.64+0x18] ;  /* 0x0000180e04077980 */ /* 0x000f18000c101900 */
[----:B------:R-:W4:Y:S01]  /*44ff0*/  LD.E R59, desc[UR4][R4.64] ;  /* 0x00000004043b7980 */ /* 0x000f22000c101900 */
[----:B------:R-:W-:Y:S02]  /*45000*/  R2UR UR4, R2 ;  /* 0x00000000020472ca */ /* 0x000fe400000e0000 */
[----:B------:R-:W-:Y:S02]  /*45010*/  R2UR UR5, R3 ;  /* 0x00000000030572ca */ /* 0x000fe400000e0000 */
[----:B---3--:R-:W-:-:S11]  /*45020*/  ISETP.NE.AND P1, PT, R9, 0x1, PT ;  /* 0x000000010900780c */ /* 0x008fd60003f25270 */
        /* <DEDUP_REMOVED lines=17> */
[----:B------:R-:W-:-:S04]  /*45140*/  FMUL.FTZ R28, R28, R58 ;  /* 0x0000003a1c1c7220 */ /* 0x000fc80000410000 */
[----:B------:R0:W2:Y:S01]  /*45150*/  MUFU.TANH R65, R28 ;  /* 0x0000001c00417308 */ /* 0x0000a20000002400 */
[----:B----4-:R-:W-:-:S04]  /*45160*/  SHF.R.S32.HI R26, RZ, 0x1f, R59 ;  /* 0x0000001fff1a7819 */ /* 0x010fc8000001143b */
[----:B------:R-:W-:-:S04]  /*45170*/  LEA.HI R24, R26, R59, RZ, 0x7 ;  /* 0x0000003b1a187211 */ /* 0x000fc800078f38ff */
[----:B0-----:R-:W-:Y:S01]  /*45180*/  LOP3.LUT R28, R24, 0xffffff80, RZ, 0xc0, !PT ;  /* 0xffffff80181c7812 */ /* 0x001fe200078ec0ff */
[----:B------:R-:W-:-:S04]  /*45190*/  FMUL.FTZ R25, R25, R58 ;  /* 0x0000003a19197220 */ /* 0x000fc80000410000 */
[----:B------:R-:W-:Y:S01]  /*451a0*/  IMAD.IADD R28, R59, 0x1, -R28 ;  /* 0x000000013b1c7824 */ /* 0x000fe200078e0a1c */
[----:B------:R0:W4:Y:S01]  /*451b0*/  MUFU.TANH R64, R25 ;  /* 0x0000001900407308 */ /* 0x0001220000002400 */
[-C--:B-1----:R-:W-:Y:S01]  /*451c0*/  FMUL.FTZ R11, R27, R58.reuse ;  /* 0x0000003a1b0b7220 */ /* 0x082fe20000410000 */
[-C--:B------:R-:W-:Y:S01]  /*451d0*/  FMUL.FTZ R32, R32, R58.reuse ;  /* 0x0000003a20207220 */ /* 0x080fe20000410000 */
[----:B------:R-:W-:Y:S01]  /*451e0*/  LEA.HI R27, R26, R59, RZ, 0x2 ;  /* 0x0000003b1a1b7211 */ /* 0x000fe200078f10ff */
[----:B------:R-:W-:Y:S01]  /*451f0*/  FMUL.FTZ R15, R31, R58 ;  /* 0x0000003a1f0f7220 */ /* 0x000fe20000410000 */
[----:B0-----:R-:W-:-:S03]  /*45200*/  SHF.R.S32.HI R25, RZ, 0x1f, R28 ;  /* 0x0000001fff197819 */ /* 0x001fc6000001141c */
[----:B------:R0:W1:Y:S01]  /*45210*/  MUFU.TANH R31, R32 ;  /* 0x00000020001f7308 */ /* 0x0000620000002400 */
        /* <DEDUP_REMOVED lines=22> */
[----:B------:R-:W-:-:S03]  /*45380*/  LOP3.LUT R25, R26, 0x7ffffffc, RZ, 0xc0, !PT ;  /* 0x7ffffffc1a197812 */ /* 0x000fc600078ec0ff */
[----:B------:R-:W0:Y:S01]  /*45390*/  SHFL.IDX PT, R30, R29, RZ, 0x1c1f ;  /* 0x001c1fff1d1e7589 */ /* 0x000e2200000e0000 */
[----:B------:R-:W-:Y:S01]  /*453a0*/  IADD3 R8, -R32, 0x1, RZ ;  /* 0x0000000120087810 */ /* 0x000fe20007ffe1ff */
[----:B------:R-:W-:Y:S02]  /*453b0*/  IMAD.IADD R25, R28, 0x1, -R25 ;  /* 0x000000011c197824 */ /* 0x000fe400078e0a19 */
        /* <DEDUP_REMOVED lines=57> */
[----:B------:R-:W1:Y:S01]  /*45750*/  MUFU.TANH R55, R55 ;  /* 0x0000003700377308 */ /* 0x000e620000002400 */
        /* <DEDUP_REMOVED lines=21> */
.L_x_4133:
[----:B------:R-:W-:Y:S05]  /*458b0*/  BSYNC B3 ;  /* 0x0000000000037941 */ /* 0x000fea0003800000 */
.L_x_4132:
[----:B------:R-:W-:Y:S01]  /*458c0*/  LOP3.LUT R28, RZ, R28, RZ, 0x33, !PT ;  /* 0x0000001cff1c7212 */ /* 0x000fe200078e33ff */
[----:B------:R-:W-:Y:S06]  /*458d0*/  BRA `(.L_x_4134) ;  /* 0x0000000000287947 */ /* 0x000fec0003800000 */
.L_x_4131:
        /* <DEDUP_REMOVED lines=10> */
.L_x_4134:
[----:B------:R-:W-:Y:S05]  /*45980*/  BSYNC B2 ;  /* 0x0000000000027941 */ /* 0x000fea0003800000 */
.L_x_4130:
[----:B------:R-:W-:-:S04]  /*45990*/  IMAD R28, R7, R28, -R32 ;  /* 0x0000001c071c7224 */ /* 0x000fc800078e0a20 */
[----:B------:R-:W-:-:S05]  /*459a0*/  IMAD R27, R25, -0x2, R28 ;  /* 0xfffffffe191b7824 */ /* 0x000fca00078e021c */
[----:B------:R-:W-:Y:S02]  /*459b0*/  VIMNMX R26, R26, R27, !PT ;  /* 0x0000001b1a1a7248 */ /* 0x000fe40007fe0100 */
[----:B------:R-:W-:-:S07]  /*459c0*/  VIADDMNMX R8, R27, R7, R8, PT ;  /* 0x000000071b087246 */ /* 0x000fce0003800108 */
.L_x_4129:
[----:B------:R-:W-:Y:S05]  /*459d0*/  BSYNC B1 ;  /* 0x0000000000017941 */ /* 0x000fea0003800000 */
.L_x_4128:
[C---:B------:R-:W-:Y:S01]  /*459e0*/  ISETP.GE.AND P2, PT, R63.reuse, 0x9, PT ;  /* 0x000000093f00780c */ /* 0x040fe20003f46270 */
[----:B------:R-:W-:Y:S01]  /*459f0*/  BSSY B1, `(.L_x_4135) ;  /* 0x0000072000017945 */ /* 0x000fe20003800000 */
[C---:B------:R-:W-:Y:S02]  /*45a00*/  ISETP.GE.AND P5, PT, R63.reuse, 0xa, PT ;  /* 0x0000000a3f00780c */ /* 0x040fe40003fa6270 */
[----:B------:R-:W-:Y:S02]  /*45a10*/  ISETP.GT.AND P3, PT, R26, 0x8, !P2 ;  /* 0x000000081a00780c */ /* 0x000fe40005764270 */
[----:B------:R-:W-:Y:S02]  /*45a20*/  ISETP.GE.AND P1, PT, R63, 0x2, PT ;  /* 0x000000023f00780c */ /* 0x000fe40003f26270 */
[----:B------:R-:W-:Y:S02]  /*45a30*/  ISETP.LT.OR P3, PT, R8, 0x9, P3 ;  /* 0x000000090800780c */ /* 0x000fe40001f61670 */
[----:B------:R-:W-:-:S02]  /*45a40*/  ISETP.GT.AND P4, PT, R26, 0x1, !P1 ;  /* 0x000000011a00780c */ /* 0x000fc40004f84270 */
[----:B------:R-:W-:Y:S02]  /*45a50*/  FSEL R65, R65, -INF , !P3 ;  /* 0xff80000041417808 */ /* 0x000fe40005800000 */
[----:B------:R-:W-:Y:S02]  /*45a60*/  ISETP.GT.AND P3, PT, R26, 0x9, !P5 ;  /* 0x000000091a00780c */ /* 0x000fe40006f64270 */
[C---:B------:R-:W-:Y:S02]  /*45a70*/  ISETP.LT.OR P4, PT, R8.reuse, 0x2, P4 ;  /* 0x000000020800780c */ /* 0x040fe40002781670 */
[----:B------:R-:W-:Y:S02]  /*45a80*/  ISETP.LT.OR P3, PT, R8, 0xa, P3 ;  /* 0x0000000a0800780c */ /* 0x000fe40001f61670 */
[----:B------:R-:W-:Y:S02]  /*45a90*/  FSEL R39, R64, -INF , !P4 ;  /* 0xff80000040277808 */ /* 0x000fe40006000000 */
[----:B-1----:R-:W-:-:S02]  /*45aa0*/  FSEL R47, R66, -INF , !P3 ;  /* 0xff800000422f7808 */ /* 0x002fc40005800000 */
[C---:B------:R-:W-:Y:S02]  /*45ab0*/  ISETP.GE.AND P3, PT, R63.reuse, 0x11, PT ;  /* 0x000000113f00780c */ /* 0x040fe40003f66270 */
[----:B------:R-:W-:Y:S02]  /*45ac0*/  P2R R30, PR, RZ, 0x20 ;  /* 0x00000020ff1e7803 */ /* 0x000fe40000000000 */
[----:B------:R-:W-:Y:S02]  /*45ad0*/  ISETP.GT.AND P4, PT, R26, 0x10, !P3 ;  /* 0x000000101a00780c */ /* 0x000fe40005f84270 */
[----:B------:R-:W-:Y:S02]  /*45ae0*/  ISETP.GE.AND P5, PT, R63, 0x12, PT ;  /* 0x000000123f00780c */ /* 0x000fe40003fa6270 */
[----:B------:R-:W-:-:S04]  /*45af0*/  ISETP.LT.OR P4, PT, R8, 0x11, P4 ;  /* 0x000000110800780c */ /* 0x000fc80002781670 */
        /* <DEDUP_REMOVED lines=79> */
.L_x_4140:
[----:B------:R-:W-:Y:S05]  /*45ff0*/  BSYNC B3 ;  /* 0x0000000000037941 */ /* 0x000fea0003800000 */
.L_x_4139:
[----:B------:R-:W-:Y:S01]  /*46000*/  LOP3.LUT R12, RZ, R12, RZ, 0x33, !PT ;  /* 0x0000000cff0c7212 */ /* 0x000fe200078e33ff */
[----:B------:R-:W-:Y:S06]  /*46010*/  BRA `(.L_x_4141) ;  /* 0x0000000000287947 */ /* 0x000fec0003800000 */
.L_x_4138:
        /* <DEDUP_REMOVED lines=10> */
.L_x_4141:
[----:B------:R-:W-:Y:S05]  /*460c0*/  BSYNC B2 ;  /* 0x0000000000027941 */ /* 0x000fea0003800000 */
.L_x_4137:
[----:B------:R-:W-:-:S04]  /*460d0*/  IMAD R12, R7, R12, -R32 ;  /* 0x0000000c070c7224 */ /* 0x000fc800078e0a20 */
[----:B------:R-:W-:-:S05]  /*460e0*/  IMAD R12, R25, -0x2, R12 ;  /* 0xfffffffe190c7824 */ /* 0x000fca00078e020c */
[----:B------:R-:W-:Y:S02]  /*460f0*/  VIADDMNMX R8, R12, R7, R8, PT ;  /* 0x000000070c087246 */ /* 0x000fe40003800108 */
[----:B------:R-:W-:-:S07]  /*46100*/  VIMNMX R13, R13, R12, !PT ;  /* 0x0000000c0d0d7248 */ /* 0x000fce0007fe0100 */
.L_x_4136:
[----:B------:R-:W-:Y:S05]  /*46110*/  BSYNC B1 ;  /* 0x0000000000017941 */ /* 0x000fea0003800000 */
.L_x_4135:
[----:B------:R-:W2:Y:S01]  /*46120*/  LDL.64 R4, [R0+0x70] ;  /* 0x0000700000047983 */ /* 0x000ea20000100a00 */
        /* <DEDUP_REMOVED lines=34> */
[----:B------:R-:W-:Y:S02]  /*46350*/  ISETP.NE.AND P6, PT, R48, RZ, PT ;  /* 0x000000ff3000720c */ /* 0x000fe40003fc5270 */
        /* <DEDUP_REMOVED lines=8> */
[----:B------:R-:W-:-:S04]  /*463e0*/  ISETP.GT.AND P1, PT, R13, RZ, !P1 ;  /* 0x000000ff0d00720c */ /* 0x000fc80004f24270 */
[----:B------:R-:W-:-:S04]  /*463f0*/  ISETP.LT.OR P1, PT, R8, 0x1, P1 ;  /* 0x000000010800780c */ /* 0x000fc80000f21670 */
[----:B------:R-:W-:-:S04]  /*46400*/  FSEL R9, R6, -INF , !P1 ;  /* 0xff80000006097808 */ /* 0x000fc80004800000 */
[----:B------:R-:W-:-:S04]  /*46410*/  FMNMX.FTZ R7, R9, R12, !PT ;  /* 0x0000000c09077209 */ /* 0x000fc80007810000 */
        /* <DEDUP_REMOVED lines=13> */
[----:B------:R-:W-:Y:S02]  /*464f0*/  ISETP.GT.AND P5, PT, R13, 0x38, !P5 ;  /* 0x000000380d00780c */ /* 0x000fe40006fa4270 */
[----:B------:R-:W-:Y:S02]  /*46500*/  ISETP.LT.OR P4, PT, R8, 0x32, P4 ;  /* 0x000000320800780c */ /* 0x000fe40002781670 */
[----:B------:R-:W-:Y:S02]  /*46510*/  FSEL R27, R50, -INF , !P2 ;  /* 0xff800000321b7808 */ /* 0x000fe40005000000 */
[----:B------:R-:W-:-:S02]  /*46520*/  FMNMX.FTZ R6, R24, R7, !PT ;  /* 0x0000000718067209 */ /* 0x000fc40007810000 */
[----:B------:R-:W-:Y:S02]  /*46530*/  ISETP.GT.AND P1, PT, R13, 0x39, !P6 ;  /* 0x000000390d00780c */ /* 0x000fe40007724270 */
[C---:B------:R-:W-:Y:S02]  /*46540*/  ISETP.LT.OR P5, PT, R8.reuse, 0x39, P5 ;  /* 0x000000390800780c */ /* 0x040fe40002fa1670 */
[----:B------:R-:W-:Y:S02]  /*46550*/  FSEL R13, R51, -INF , !P4 ;  /* 0xff800000330d7808 */ /* 0x000fe40006000000 */
[----:B------:R-:W-:Y:S02]  /*46560*/  FMNMX.FTZ R6, R27, R6, !PT ;  /* 0x000000061b067209 */ /* 0x000fe40007810000 */
[----:B------:R-:W-:Y:S02]  /*46570*/  ISETP.LT.OR P1, PT, R8, 0x3a, P1 ;  /* 0x0000003a0800780c */ /* 0x000fe40000f21670 */
[----:B------:R-:W-:-:S02]  /*46580*/  R2UR UR4, R2 ;  /* 0x00000000020472ca */ /* 0x000fc400000e0000 */
[----:B------:R-:W-:Y:S02]  /*46590*/  R2UR UR5, R3 ;  /* 0x00000000030572ca */ /* 0x000fe400000e0000 */
[----:B------:R-:W-:Y:S02]  /*465a0*/  FSEL R8, R54, -INF , !P5 ;  /* 0xff80000036087808 */ /* 0x000fe40006800000 */
[----:B------:R-:W-:Y:S02]  /*465b0*/  FMNMX.FTZ R7, R13, R6, !PT ;  /* 0x000000060d077209 */ /* 0x000fe40007810000 */
[----:B------:R-:W-:Y:S02]  /*465c0*/  R2UR UR6, R2 ;  /* 0x00000000020672ca */ /* 0x000fe400000e0000 */
[----:B------:R-:W-:Y:S02]  /*465d0*/  R2UR UR7, R3 ;  /* 0x00000000030772ca */ /* 0x000fe400000e0000 */
[----:B------:R-:W-:-:S02]  /*465e0*/  FSEL R28, R55, -INF , !P1 ;  /* 0xff800000371c7808 */ /* 0x000fc40004800000 */
        /* <DEDUP_REMOVED lines=38> */
[----:B------:R-:W-:Y:S02]  /*46850*/  FSEL R32, R32, RZ, P1 ;  /* 0x000000ff20207208 */ /* 0x000fe40000800000 */
[----:B---3--:R-:W-:-:S03]  /*46860*/  FSETP.NEU.FTZ.AND P1, PT, R44, -INF , PT ;  /* 0xff8000002c00780b */ /* 0x008fc60003f3d000 */
[-CC-:B------:R-:W-:Y:S01]  /*46870*/  FFMA.FTZ R38, R41, R33.reuse, -R32.reuse ;  /* 0x0000002129267223 */ /* 0x180fe20000010820 */
[-CC-:B------:R-:W-:Y:S01]  /*46880*/  FFMA.FTZ R41, R45, R33.reuse, -R32.reuse ;  /* 0x000000212d297223 */ /* 0x180fe20000010820 */
[----:B------:R-:W-:Y:S01]  /*46890*/  FMUL.FTZ R45, R33, R44 ;  /* 0x0000002c212d7220 */ /* 0x000fe20000410000 */
[-CC-:B0-----:R-:W-:Y:S02]  /*468a0*/  FFMA.FTZ R5, R39, R33.reuse, -R32.reuse ;  /* 0x0000002127057223 */ /* 0x181fe40000010820 */
[----:B------:R0:W-:Y:S01]  /*468b0*/  MUFU.EX2 R39, R38 ;  /* 0x0000002600277308 */ /* 0x0001e20000000800 */
[-CC-:B------:R-:W-:Y:S01]  /*468c0*/  FFMA.FTZ R4, R37, R33.reuse, -R32.reuse ;  /* 0x0000002125047223 */ /* 0x180fe20000010820 */
[----:B------:R-:W-:Y:S01]  /*468d0*/  FFMA.FTZ R30, R65, R33, -R32 ;  /* 0x00000021411e7223 */ /* 0x000fe20000010820 */
[----:B0-----:R-:W-:-:S05]  /*468e0*/  FSEL R38, R45, RZ, P1 ;  /* 0x000000ff2d267208 */ /* 0x001fca0000800000 */
[----:B------:R-:W-:Y:S01]  /*468f0*/  MUFU.EX2 R168, R4 ;  /* 0x0000000400a87308 */ /* 0x000fe20000000800 */
[-CC-:B------:R-:W-:Y:S01]  /*46900*/  FFMA.FTZ R9, R9, R33.reuse, -R38.reuse ;  /* 0x0000002109097223 */ /* 0x180fe20000010826 */
[-CC-:B------:R-:W-:Y:S01]  /*46910*/  FFMA.FTZ R12, R12, R33.reuse, -R38.reuse ;  /* 0x000000210c0c7223 */ /* 0x180fe20000010826 */
[----:B------:R-:W-:-:S05]  /*46920*/  FFMA.FTZ R14, R14, R33, -R38 ;  /* 0x000000210e0e7223 */ /* 0x000fca0000010826 */
[----:B------:R0:W-:Y:S01]  /*46930*/  MUFU.EX2 R29, R5 ;  /* 0x00000005001d7308 */ /* 0x0001e20000000800 */
[-C--:B------:R-:W-:Y:S01]  /*46940*/  FFMA.FTZ R31, R47, R33.reuse, -R32 ;  /* 0x000000212f1f7223 */ /* 0x080fe20000010820 */
[-C--:B------:R-:W-:Y:S01]  /*46950*/  FFMA.FTZ R15, R15, R33.reuse, -R38 ;  /* 0x000000210f0f7223 */ /* 0x080fe20000010826 */
[----:B------:R-:W-:-:S05]  /*46960*/  FFMA.FTZ R34, R59, R33, -R32 ;  /* 0x000000213b227223 */ /* 0x000fca0000010820 */
[----:B------:R-:W-:Y:S01]  /*46970*/  MUFU.EX2 R169, R9 ;  /* 0x0000000900a97308 */ /* 0x000fe20000000800 */
[-C--:B0-----:R-:W-:Y:S01]  /*46980*/  FFMA.FTZ R5, R69, R33.reuse, -R32 ;  /* 0x0000002145057223 */ /* 0x081fe20000010820 */
[----:B------:R-:W-:-:S06]  /*46990*/  FFMA.FTZ R18, R18, R33, -R38 ;  /* 0x0000002112127223 */ /* 0x000fcc0000010826 */
[----:B------:R-:W0:Y:S01]  /*469a0*/  MUFU.EX2 R44, R12 ;  /* 0x0000000c002c7308 */ /* 0x000e220000000800 */
[----:B------:R-:W-:-:S07]  /*469b0*/  FFMA.FTZ R35, R61, R33, -R32 ;  /* 0x000000213d237223 */ /* 0x000fce0000010820 */
[----:B------:R-:W-:Y:S01]  /*469c0*/  MUFU.EX2 R30, R30 ;  /* 0x0000001e001e7308 */ /* 0x000fe20000000800 */
[-C--:B------:R-:W-:Y:S01]  /*469d0*/  FFMA.FTZ R4, R67, R33.reuse, -R32 ;  /* 0x0000002143047223 */ /* 0x080fe20000010820 */
[----:B------:R-:W-:-:S06]  /*469e0*/  FFMA.FTZ R19, R19, R33, -R38 ;  /* 0x0000002113137223 */ /* 0x000fcc0000010826 */
[----:B------:R-:W1:Y:S01]  /*469f0*/  MUFU.EX2 R14, R14 ;  /* 0x0000000e000e7308 */ /* 0x000e620000000800 */
[----:B------:R-:W-:-:S07]  /*46a00*/  FFMA.FTZ R20, R20, R33, -R38 ;  /* 0x0000002114147223 */ /* 0x000fce0000010826 */
[----:B------:R-:W-:Y:S08]  /*46a10*/  MUFU.EX2 R31, R31 ;  /* 0x0000001f001f7308 */ /* 0x000ff00000000800 */
[----:B------:R-:W2:Y:S01]  /*46a20*/  MUFU.EX2 R15, R15 ;  /* 0x0000000f000f7308 */ /* 0x000ea20000000800 */
[----:B0-----:R-:W-:-:S07]  /*46a30*/  FADD.FTZ R9, R169, R44 ;  /* 0x0000002ca9097221 */ /* 0x001fce0000010000 */
[----:B------:R0:W-:Y:S01]  /*46a40*/  MUFU.EX2 R37, R5 ;  /* 0x0000000500257308 */ /* 0x0001e20000000800 */
[----:B------:R-:W-:-:S07]  /*46a50*/  FFMA.FTZ R21, R21, R33, -R38 ;  /* 0x0000002115157223 */ /* 0x000fce0000010826 */
[----:B------:R-:W3:Y:S01]  /*46a60*/  MUFU.EX2 R34, R34 ;  /* 0x0000002200227308 */ /* 0x000ee20000000800 */
[----:B0-----:R-:W-:-:S07]  /*46a70*/  FFMA.FTZ R5, R49, R33, -R32 ;  /* 0x0000002131057223 */ /* 0x001fce0000010820 */
[----:B------:R-:W0:Y:S01]  /*46a80*/  MUFU.EX2 R18, R18 ;  /* 0x0000001200127308 */ /* 0x000e220000000800 */
[----:B------:R-:W-:-:S07]  /*46a90*/  FFMA.FTZ R36, R71, R33, -R32 ;  /* 0x0000002147247223 */ /* 0x000fce0000010820 */
[----:B------:R4:W-:Y:S01]  /*46aa0*/  MUFU.EX2 R174, R4 ;  /* 0x0000000400ae7308 */ /* 0x0009e20000000800 */
[----:B-1----:R-:W-:-:S07]  /*46ab0*/  FADD.FTZ R12, R14, R9 ;  /* 0x000000090e0c7221 */ /* 0x002fce0000010000 */
[----:B------:R-:W1:Y:S01]  /*46ac0*/  MUFU.EX2 R35, R35 ;  /* 0x0000002300237308 */ /* 0x000e620000000800 */
[----:B----4-:R-:W-:-:S07]  /*46ad0*/  FFMA.FTZ R4, R75, R33, -R32 ;  /* 0x000000214b047223 */ /* 0x010fce0000010820 */
[----:B------:R4:W-:Y:S01]  /*46ae0*/  MUFU.EX2 R43, R5 ;  /* 0x00000005002b7308 */ /* 0x0009e20000000800 */
[----:B------:R-:W-:-:S07]  /*46af0*/  FFMA.FTZ R11, R11, R33, -R38 ;  /* 0x000000210b0b7223 */ /* 0x000fce0000010826 */
[----:B------:R-:W5:Y:S01]  /*46b00*/  MUFU.EX2 R19, R19 ;  /* 0x0000001300137308 */ /* 0x000f620000000800 */
[----:B----4-:R-:W-:Y:S01]  /*46b10*/  FADD.FTZ R5, R168, R29 ;  /* 0x0000001da8057221 */ /* 0x010fe20000010000 */
[----:B------:R-:W-:-:S06]  /*46b20*/  FFMA.FTZ R40, R73, R33, -R32 ;  /* 0x0000002149287223 */ /* 0x000fcc0000010820 */
[----:B------:R4:W-:Y:S01]  /*46b30*/  MUFU.EX2 R180, R4 ;  /* 0x0000000400b47308 */ /* 0x0009e20000000800 */
[----:B------:R-:W-:Y:S01]  /*46b40*/  FFMA.FTZ R42, R77, R33, -R32 ;  /* 0x000000214d2a7223 */ /* 0x000fe20000010820 */
[----:B--2---:R-:W-:-:S06]  /*46b50*/  FADD.FTZ R9, R15, R12 ;  /* 0x0000000c0f097221 */ /* 0x004fcc0000010000 */
[----:B------:R-:W2:Y:S01]  /*46b60*/  MUFU.EX2 R20, R20 ;  /* 0x0000001400147308 */ /* 0x000ea20000000800 */
[----:B----4-:R-:W-:Y:S01]  /*46b70*/  FADD.FTZ R4, R30, R5 ;  /* 0x000000051e047221 */ /* 0x010fe20000010000 */
[----:B------:R-:W-:-:S03]  /*46b80*/  FFMA.FTZ R32, R53, R33, -R32 ;  /* 0x0000002135207223 */ /* 0x000fc60000010820 */
[----:B------:R-:W-:-:S03]  /*46b90*/  FADD.FTZ R5, R31, R4 ;  /* 0x000000041f057221 */ /* 0x000fc60000010000 */
[----:B------:R-:W4:Y:S01]  /*46ba0*/  MUFU.EX2 R21, R21 ;  /* 0x0000001500157308 */ /* 0x000f220000000800 */
[-CC-:B------:R-:W-:Y:S01]  /*46bb0*/  FFMA.FTZ R25, R25, R33.reuse, -R38.reuse ;  /* 0x0000002119197223 */ /* 0x180fe20000010826 */
[----:B---3--:R-:W-:Y:S01]  /*46bc0*/  FADD.FTZ R4, R34, R5 ;  /* 0x0000000522047221 */ /* 0x008fe20000010000 */
[----:B0-----:R-:W-:Y:S01]  /*46bd0*/  FADD.FTZ R12, R18, R9 ;  /* 0x00000009120c7221 */ /* 0x001fe20000010000 */
[----:B------:R-:W-:-:S04]  /*46be0*/  FFMA.FTZ R26, R26, R33, -R38 ;  /* 0x000000211a1a7223 */ /* 0x000fc80000010826 */
[----:B------:R-:W0:Y:S01]  /*46bf0*/  MUFU.EX2 R36, R36 ;  /* 0x0000002400247308 */ /* 0x000e220000000800 */
[----:B-1----:R-:W-:Y:S01]  /*46c00*/  FADD.FTZ R5, R35, R4 ;  /* 0x0000000423057221 */ /* 0x002fe20000010000 */
[----:B-----5:R-:W-:-:S06]  /*46c10*/  FADD.FTZ R9, R19, R12 ;  /* 0x0000000c13097221 */ /* 0x020fcc0000010000 */
[----:B------:R-:W1:Y:S01]  /*46c20*/  MUFU.EX2 R11, R11 ;  /* 0x0000000b000b7308 */ /* 0x000e620000000800 */
[----:B------:R-:W-:Y:S01]  /*46c30*/  FFMA.FTZ R24, R24, R33, -R38 ;  /* 0x0000002118187223 */ /* 0x000fe20000010826 */
[----:B------:R-:W-:-:S06]  /*46c40*/  FADD.FTZ R4, R174, R5 ;  /* 0x00000005ae047221 */ /* 0x000fcc0000010000 */
[----:B------:R-:W-:Y:S01]  /*46c50*/  MUFU.EX2 R45, R32 ;  /* 0x00000020002d7308 */ /* 0x000fe20000000800 */
[----:B--2---:R-:W-:Y:S01]  /*46c60*/  FADD.FTZ R12, R20, R9 ;  /* 0x00000009140c7221 */ /* 0x004fe20000010000 */
[----:B------:R-:W-:-:S06]  /*46c70*/  FFMA.FTZ R27, R27, R33, -R38 ;  /* 0x000000211b1b7223 */ /* 0x000fcc0000010826 */
[----:B------:R-:W2:Y:S01]  /*46c80*/  MUFU.EX2 R32, R25 ;  /* 0x0000001900207308 */ /* 0x000ea20000000800 */
[----:B------:R-:W-:Y:S01]  /*46c90*/  FADD.FTZ R5, R37, R4 ;  /* 0x0000000425057221 */ /* 0x000fe20000010000 */
[----:B----4-:R-:W-:-:S06]  /*46ca0*/  FADD.FTZ R12, R21, R12 ;  /* 0x0000000c150c7221 */ /* 0x010fcc0000010000 */
[----:B------:R-:W3:Y:S08]  /*46cb0*/  MUFU.EX2 R40, R40 ;  /* 0x0000002800287308 */ /* 0x000ef00000000800 */
[----:B------:R-:W4:Y:S01]  /*46cc0*/  MUFU.EX2 R26, R26 ;  /* 0x0000001a001a7308 */ /* 0x000f220000000800 */
[----:B------:R-:W-:Y:S01]  /*46cd0*/  FFMA.FTZ R13, R13, R33, -R38 ;  /* 0x000000210d0d7223 */ /* 0x000fe20000010826 */
[----:B0-----:R-:W-:-:S06]  /*46ce0*/  FADD.FTZ R4, R36, R5 ;  /* 0x0000000524047221 */ /* 0x001fcc0000010000 */
[----:B------:R-:W0:Y:S01]  /*46cf0*/  MUFU.EX2 R41, R41 ;  /* 0x0000002900297308 */ /* 0x000e220000000800 */
[----:B-1----:R-:W-:-:S07]  /*46d00*/  FADD.FTZ R5, R11, R12 ;  /* 0x0000000c0b057221 */ /* 0x002fce0000010000 */
[----:B------:R-:W1:Y:S01]  /*46d10*/  MUFU.EX2 R179, R24 ;  /* 0x0000001800b37308 */ /* 0x000e620000000800 */
[----:B------:R-:W-:Y:S01]  /*46d20*/  FFMA.FTZ R8, R8, R33, -R38 ;  /* 0x0000002108087223 */ /* 0x000fe20000010826 */
[----:B------:R-:W-:Y:S01]  /*46d30*/  FADD.FTZ R9, R39, R4 ;  /* 0x0000000427097221 */ /* 0x000fe20000010000 */
[----:B--2---:R-:W-:-:S05]  /*46d40*/  FADD.FTZ R5, R32, R5 ;  /* 0x0000000520057221 */ /* 0x004fca0000010000 */
[----:B------:R-:W2:Y:S01]  /*46d50*/  MUFU.EX2 R27, R27 ;  /* 0x0000001b001b7308 */ /* 0x000ea20000000800 */
[----:B------:R-:W-:Y:S01]  /*46d60*/  FFMA.FTZ R28, R28, R33, -R38 ;  /* 0x000000211c1c7223 */ /* 0x000fe20000010826 */
[----:B---3--:R-:W-:Y:S01]  /*46d70*/  FADD.FTZ R4, R40, R9 ;  /* 0x0000000928047221 */ /* 0x008fe20000010000 */
[----:B----4-:R-:W-:-:S05]  /*46d80*/  FADD.FTZ R12, R26, R5 ;  /* 0x000000051a0c7221 */ /* 0x010fca0000010000 */
[----:B------:R-:W3:Y:S01]  /*46d90*/  MUFU.EX2 R24, R13 ;  /* 0x0000000d00187308 */ /* 0x000ee20000000800 */
[----:B0-----:R-:W-:Y:S01]  /*46da0*/  FADD.FTZ R5, R41, R4 ;  /* 0x0000000429057221 */ /* 0x001fe20000010000 */
[----:B-1----:R-:W-:-:S06]  /*46db0*/  FADD.FTZ R12, R179, R12 ;  /* 0x0000000cb30c7221 */ /* 0x002fcc0000010000 */
[----:B------:R-:W0:Y:S08]  /*46dc0*/  MUFU.EX2 R42, R42 ;  /* 0x0000002a002a7308 */ /* 0x000e300000000800 */
[----:B------:R0:W1:Y:S01]  /*46dd0*/  MUFU.EX2 R183, R8 ;  /* 0x0000000800b77308 */ /* 0x0000620000000800 */
[----:B------:R-:W-:Y:S01]  /*46de0*/  FADD.FTZ R4, R180, R5 ;  /* 0x00000005b4047221 */ /* 0x000fe20000010000 */
[----:B--2---:R-:W-:-:S06]  /*46df0*/  FADD.FTZ R5, R27, R12 ;  /* 0x0000000c1b057221 */ /* 0x004fcc0000010000 */
[----:B------:R-:W2:Y:S01]  /*46e00*/  MUFU.EX2 R28, R28 ;  /* 0x0000001c001c7308 */ /* 0x000ea20000000800 */
[----:B------:R-:W-:Y:S01]  /*46e10*/  FADD.FTZ R9, R43, R4 ;  /* 0x000000042b097221 */ /* 0x000fe20000010000 */
[----:B---3--:R-:W-:-:S03]  /*46e20*/  FADD.FTZ R4, R24, R5 ;  /* 0x0000000518047221 */ /* 0x008fc60000010000 */
[----:B0-----:R-:W-:Y:S01]  /*46e30*/  FADD.FTZ R8, R42, R9 ;  /* 0x000000092a087221 */ /* 0x001fe20000010000 */
[----:B-1----:R-:W-:-:S03]  /*46e40*/  FADD.FTZ R5, R183, R4 ;  /* 0x00000004b7057221 */ /* 0x002fc60000010000 */
[----:B------:R-:W-:Y:S01]  /*46e50*/  FADD.FTZ R25, R45, R8 ;  /* 0x000000082d197221 */ /* 0x000fe20000010000 */
[----:B--2---:R-:W-:-:S04]  /*46e60*/  FADD.FTZ R33, R28, R5 ;  /* 0x000000051c217221 */ /* 0x004fc80000010000 */
        /* <DEDUP_REMOVED lines=16> */
[----:B------:R-:W4:Y:S01]  /*46f70*/  LDL.64 R8, [R0] ;  /* 0x0000000000087983 */ /* 0x000f220000100a00 */
        /* <DEDUP_REMOVED lines=13> */
[----:B------:R0:W-:Y:S04]  /*47050*/  STSM.16.M88.4 [R25], R168 ;  /* 0x000000a819007844 */ /* 0x0001e80000000200 */
[----:B------:R-:W-:Y:S04]  /*47060*/  STSM.16.M88.4 [R46], R172 ;  /* 0x000000ac2e007844 */ /* 0x000fe80000000200 */
[----:B------:R-:W-:Y:S04]  /*47070*/  STSM.16.M88.4 [R12], R176 ;  /* 0x000000b00c007844 */ /* 0x000fe80000000200 */
[----:B------:R1:W-:Y:S04]  /*47080*/  STSM.16.M88.4 [R47], R180 ;  /* 0x000000b42f007844 */ /* 0x0003e80000000200 */
[----:B---3--:R-:W2:Y:S01]  /*47090*/  LD.E R11, desc[UR4][R4.64] ;  /* 0x00000004040b7980 */ /* 0x008ea2000c101900 */
[----:B------:R-:W-:-:S02]  /*470a0*/  R2UR UR10, R2 ;  /* 0x00000000020a72ca */ /* 0x000fc400000e0000 */
[C---:B------:R-:W-:Y:S01]  /*470b0*/  R2UR UR11, R3.reuse ;  /* 0x00000000030b72ca */ /* 0x040fe200000e0000 */
[----:B----4-:R-:W3:Y:S01]  /*470c0*/  LD.E R9, desc[UR6][R8.64] ;  /* 0x0000000608097980 */ /* 0x010ee2000c101900 */
[C---:B------:R-:W-:Y:S02]  /*470d0*/  R2UR UR28, R2.reuse ;  /* 0x00000000021c72ca */ /* 0x040fe400000e0000 */
[----:B------:R-:W-:Y:S01]  /*470e0*/  R2UR UR29, R3 ;  /* 0x00000000031d72ca */ /* 0x000fe200000e0000 */
[----:B------:R-:W3:Y:S04]  /*470f0*/  LD.E.64 R6, desc[UR4][R6.64] ;  /* 0x0000000406067980 */ /* 0x000ee8000c101b00 */
[----:B------:R-:W4:Y:S04]  /*47100*/  LD.E R13, desc[UR6][R4.64+0x4] ;  /* 0x00000406040d7980 */ /* 0x000f28000c101900 */
[----:B------:R-:W5:Y:S04]  /*47110*/  LD.E R15, desc[UR8][R4.64+0x8] ;  /* 0x00000808040f7980 */ /* 0x000f68000c101900 */
[----:B------:R-:W3:Y:S01]  /*47120*/  LD.E R19, desc[UR10][R4.64+0xc] ;  /* 0x00000c0a04137980 */ /* 0x000ee2000c101900 */
[----:B------:R-:W-:-:S02]  /*47130*/  R2UR UR12, R2 ;  /* 0x00000000020c72ca */ /* 0x000fc400000e0000 */
[C---:B------:R-:W-:Y:S01]  /*47140*/  R2UR UR13, R3.reuse ;  /* 0x00000000030d72ca */ /* 0x040fe200000e0000 */
[----:B0-----:R-:W3:Y:S01]  /*47150*/  LD.E R25, desc[UR4][R4.64+0x14] ;  /* 0x0000140404197980 */ /* 0x001ee2000c101900 */
[C---:B------:R-:W-:Y:S02]  /*47160*/  R2UR UR14, R2.reuse ;  /* 0x00000000020e72ca */ /* 0x040fe400000e0000 */
[C---:B------:R-:W-:Y:S01]  /*47170*/  R2UR UR15, R3.reuse ;  /* 0x00000000030f72ca */ /* 0x040fe200000e0000 */
[----:B------:R-:W3:Y:S01]  /*47180*/  LD.E R27, desc[UR6][R4.64+0x18] ;  /* 0x00001806041b7980 */ /* 0x000ee2000c101900 */
[C---:B------:R-:W-:Y:S02]  /*47190*/  R2UR UR16, R2.reuse ;  /* 0x00000000021072ca */ /* 0x040fe400000e0000 */
[----:B------:R-:W-:Y:S01]  /*471a0*/  R2UR UR17, R3 ;  /* 0x00000000031172ca */ /* 0x000fe200000e0000 */
[----:B------:R-:W3:Y:S01]  /*471b0*/  LD.E R29, desc[UR8][R4.64+0x1c] ;  /* 0x00001c08041d7980 */ /* 0x000ee2000c101900 */
[----:B------:R-:W-:-:S02]  /*471c0*/  R2UR UR18, R2 ;  /* 0x00000000021272ca */ /* 0x000fc400000e0000 */
[C---:B------:R-:W-:Y:S01]  /*471d0*/  R2UR UR19, R3.reuse ;  /* 0x00000000031372ca */ /* 0x040fe200000e0000 */
[----:B------:R-:W3:Y:S01]  /*471e0*/  LD.E R21, desc[UR12][R4.64+0x10] ;  /* 0x0000100c04157980 */ /* 0x000ee2000c101900 */
        /* <DEDUP_REMOVED lines=9> */
[----:B------:R-:W-:Y:S02]  /*47280*/  R2UR UR26, R2 ;  /* 0x00000000021a72ca */ /* 0x000fe400000e0000 */
[----:B------:R-:W-:Y:S01]  /*47290*/  R2UR UR27, R3 ;  /* 0x00000000031b72ca */ /* 0x000fe200000e0000 */
[----:B------:R-:W3:Y:S04]  /*472a0*/  LD.E R37, desc[UR16][R4.64+0x2c] ;  /* 0x00002c1004257980 */ /* 0x000ee8000c101900 */
[----:B------:R-:W3:Y:S04]  /*472b0*/  LD.E R39, desc[UR18][R4.64+0x30] ;  /* 0x0000301204277980 */ /* 0x000ee8000c101900 */
[----:B------:R-:W3:Y:S04]  /*472c0*/  LD.E R41, desc[UR20][R4.64+0x34] ;  /* 0x0000341404297980 */ /* 0x000ee8000c101900 */
[----:B------:R-:W3:Y:S04]  /*472d0*/  LD.E R43, desc[UR22][R4.64+0x38] ;  /* 0x00003816042b7980 */ /* 0x000ee8000c101900 */
[----:B------:R-:W3:Y:S04]  /*472e0*/  LD.E R45, desc[UR24][R4.64+0x3c] ;  /* 0x00003c18042d7980 */ /* 0x000ee8000c101900 */
[----:B-1----:R-:W3:Y:S04]  /*472f0*/  LD.E R47, desc[UR26][R4.64+0x40] ;  /* 0x0000401a042f7980 */ /* 0x002ee8000c101900 */
        /* <DEDUP_REMOVED lines=26> */
[----:B--2---:R0:W-:Y:S04]  /*474a0*/  ST.E desc[UR8][R4.64], R11 ;  /* 0x0000000b04007985 */ /* 0x0041e8000c101908 */
[----:B0-----:R-:W2:Y:S04]  /*474b0*/  LD.E R11, desc[UR28][R4.64+0xac] ;  /* 0x0000ac1c040b7980 */ /* 0x001ea8000c101900 */
[----:B----4-:R0:W-:Y:S04]  /*474c0*/  ST.E desc[UR10][R4.64+0x4], R13 ;  /* 0x0000040d04007985 */ /* 0x0101e8000c10190a */
[----:B-----5:R1:W-:Y:S04]  /*474d0*/  ST.E desc[UR12][R4.64+0x8], R15 ;  /* 0x0000080f04007985 */ /* 0x0203e8000c10190c */
[----:B---3--:R3:W-:Y:S04]  /*474e0*/  ST.E desc[UR14][R4.64+0xc], R19 ;  /* 0x00000c1304007985 */ /* 0x0087e8000c10190e */
[----:B0-----:R-:W4:Y:S04]  /*474f0*/  LD.E R13, desc[UR6][R4.64+0xb0] ;  /* 0x0000b006040d7980 */ /* 0x001f28000c101900 */
[----:B-1----:R-:W5:Y:S04]  /*47500*/  LD.E R15, desc[UR6][R4.64+0xb4] ;  /* 0x0000b406040f7980 */ /* 0x002f68000c101900 */
[----:B---3--:R-:W3:Y:S04]  /*47510*/  LD.E R19, desc[UR6][R4.64+0xb8] ;  /* 0x0000b80604137980 */ /* 0x008ee8000c101900 */
        /* <DEDUP_REMOVED lines=107> */
[----:B---3--:R3:W-:Y:S04]  /*47bd0*/  ST.E desc[UR4][R4.64+0x138], R19 ;  /* 0x0001381304007985 */ /* 0x0087e8000c101904 */
[----:B--2---:R2:W-:Y:S04]  /*47be0*/  ST.E desc[UR4][R4.64+0x13c], R11 ;  /* 0x00013c0b04007985 */ /* 0x0045e8000c101904 */
[----:B0-----:R-:W4:Y:S04]  /*47bf0*/  LD.E R13, desc[UR6][R4.64+0x140] ;  /* 0x00014006040d7980 */ /* 0x001f28000c101900 */
[----:B----4-:R0:W-:Y:S04]  /*47c00*/  ST.E desc[UR4][R4.64+0x140], R13 ;  /* 0x0001400d04007985 */ /* 0x0101e8000c101904 */
[----:B-1----:R-:W4:Y:S04]  /*47c10*/  LD.E R15, desc[UR6][R4.64+0x144] ;  /* 0x00014406040f7980 */ /* 0x002f28000c101900 */
[----:B----4-:R1:W-:Y:S04]  /*47c20*/  ST.E desc[UR4][R4.64+0x144], R15 ;  /* 0x0001440f04007985 */ /* 0x0103e8000c101904 */
[----:B---3--:R-:W3:Y:S04]  /*47c30*/  LD.E R19, desc[UR6][R4.64+0x148] ;  /* 0x0001480604137980 */ /* 0x008ee8000c101900 */
[----:B---3--:R3:W-:Y:S04]  /*47c40*/  ST.E desc[UR4][R4.64+0x148], R19 ;  /* 0x0001481304007985 */ /* 0x0087e8000c101904 */
[----:B--2---:R-:W2:Y:S04]  /*47c50*/  LD.E R11, desc[UR6][R4.64+0x14c] ;  /* 0x00014c06040b7980 */ /* 0x004ea8000c101900 */
        /* <DEDUP_REMOVED lines=82> */
[----:B----4-:R-:W-:Y:S04]  /*48180*/  ST.E desc[UR4][R4.64+0x1f0], R13 ;  /* 0x0001f00d04007985 */ /* 0x010fe8000c101904 */
[----:B-1----:R-:W4:Y:S04]  /*48190*/  LD.E R15, desc[UR6][R4.64+0x1f4] ;  /* 0x0001f406040f7980 */ /* 0x002f28000c101900 */
[----:B----4-:R-:W-:Y:S04]  /*481a0*/  ST.E desc[UR4][R4.64+0x1f4], R15 ;  /* 0x0001f40f04007985 */ /* 0x010fe8000c101904 */
[----:B---3--:R-:W3:Y:S01]  /*481b0*/  LD.E R19, desc[UR6][R4.64+0x1f8] ;  /* 0x0001f80604137980 */ /* 0x008ee2000c101900 */
        /* <DEDUP_REMOVED lines=2354> */
.L_x_4142:
[----:B0-----:R-:W-:-:S04]  /*514e0*/  IMAD.MOV.U32 R11, RZ, RZ, 0x0 ;  /* 0x00000000ff0b7424 */ /* 0x001fc800078e00ff */
[----:B-1----:R-:W-:Y:S05]  /*514f0*/  RET.REL.NODEC R10 `(_ZN7cutlass13device_kernelIN5flash11enable_sm90INS1_16FlashAttnFwdSm90INS1_25CollectiveMainloopFwdSm90ILi2EN4cute5tupleIJNS5_1CILi1EEES8_S8_EEENS6_IJNS7_ILi64EEESA_SA_EEELi512ENS_10bfloat16_tEfNS_4arch4Sm90ELb0ELb1ELb1ELb1ELb0ELb1ELb1ELb0ELb0ELb1ELb0ELb0EEENS1_21CollectiveEpilogueFwdINS6_IJSA_NS7_ILi512EEESA_EEES9_SC_SE_Li256ELb1ELb1ELb0ELb0EEENS1_36VarlenDynamicPersistentTileSchedulerILi64ELi64ELi256ELi128ELb0ELb1ELb1ELb1ELb0ELb1EEEEEEEEEvNT_6ParamsE) ;  /* 0xfffffae80ac07950 */ /* 0x002fea0003c3ffff */
.L_x_4118:
[----:B0-----:R0:W1:Y:S02]  /*51500*/  SYNCS.PHASECHK.TRANS64.TRYWAIT P0, [R11+URZ], R14 ;  /* 0x0000000e0b0075a7 */ /* 0x001064000800017f */
[----:B-1----:R-:W-:Y:S05]  /*51510*/  @!P0 NANOSLEEP.SYNCS 0x989680 ;  /* 0x009896800000895d */ /* 0x002fea0003900000 */
[----:B------:R-:W1:Y:S02]  /*51520*/  @!P0 SYNCS.PHASECHK.TRANS64 P0, [R11+URZ], R14 ;  /* 0x0000000e0b0085a7 */ /* 0x000e64000800007f */
[----:B-1----:R-:W-:Y:S05]  /*51530*/  @!P0 BRA `(.L_x_4118) ;  /* 0xfffffffc00f08947 */ /* 0x002fea000383ffff */
[----:B------:R-:W-:Y:S05]  /*51540*/  BRA `(.L_x_4117) ;  /* 0xffffff0c001c7947 */ /* 0x000fea000383ffff */
.L_x_4120:
[----:B0-----:R0:W1:Y:S02]  /*51550*/  SYNCS.PHASECHK.TRANS64.TRYWAIT P0, [R6+URZ+0x38810], R11 ;  /* 0x0388100b060075a7 */ /* 0x001064000800017f */
[----:B-1----:R-:W-:Y:S05]  /*51560*/  @!P0 NANOSLEEP.SYNCS 0x989680 ;  /* 0x009896800000895d */ /* 0x002fea0003900000 */
[----:B------:R-:W1:Y:S02]  /*51570*/  @!P0 SYNCS.PHASECHK.TRANS64 P0, [R6+URZ+0x38810], R11 ;  /* 0x0388100b060085a7 */ /* 0x000e64000800007f */
[----:B-1----:R-:W-:Y:S05]  /*51580*/  @!P0 BRA `(.L_x_4120) ;  /* 0xfffffffc00f08947 */ /* 0x002fea000383ffff */
[----:B------:R-:W-:Y:S05]  /*51590*/  BRA `(.L_x_4143) ;  /* 0xffffff1000707947 */ /* 0x000fea000383ffff */
.L_x_4127:
[----:B0-----:R0:W1:Y:S02]  /*515a0*/  SYNCS.PHASECHK.TRANS64.TRYWAIT P0, [R14+URZ], R15 ;  /* 0x0000000f0e0075a7 */ /* 0x001064000800017f */
[----:B-1----:R-:W-:Y:S05]  /*515b0*/  @!P0 NANOSLEEP.SYNCS 0x989680 ;  /* 0x009896800000895d */ /* 0x002fea0003900000 */
[----:B------:R-:W1:Y:S02]  /*515c0*/  @!P0 SYNCS.PHASECHK.TRANS64 P0, [R14+URZ], R15 ;  /* 0x0000000f0e0085a7 */ /* 0x000e64000800007f */
[----:B-1----:R-:W-:Y:S05]  /*515d0*/  @!P0 BRA `(.L_x_4127) ;  /* 0xfffffffc00f08947 */ /* 0x002fea000383ffff */
[----:B------:R-:W-:Y:S05]  /*515e0*/  BRA `(.L_x_4126) ;  /* 0xffffff14000c7947 */ /* 0x000fea000383ffff */
.L_x_4144:
        /* <DEDUP_REMOVED lines=9> */
.L_x_6032:


//--------------------- .text._ZN7cutlass13device_kernelIN5flash11enable_sm90INS1_16FlashAttnFwdSm90INS1_25CollectiveMainloopFwdSm90ILi2EN4cute5tupleIJNS5_1CILi1EEES8_S8_EEENS6_IJNS7_ILi64EEESA_SA_EEELi512ENS_10bfloat16_tEfNS_4arch4Sm90ELb1ELb0ELb1ELb0ELb0ELb0ELb0ELb0ELb0ELb1ELb0ELb0EEENS1_21CollectiveEpilogueFwdINS6_IJSA_NS7_ILi512EEESA_EEES9_SC_SE_Li256ELb0ELb1ELb0ELb0EEENS1_30DynamicPersistentTileSchedulerILi256ELi128ELb0ELb1ELb1EEEEEEEEEvNT_6ParamsE --------------------------
	.section	.text._ZN7cutlass13device_kernelIN5flash11enable_sm90INS1_16FlashAttnFwdSm90INS1_25CollectiveMainloopFwdSm90ILi2EN4cute5tupleIJNS5_1CILi1EEES8_S8_EEENS6_IJNS7_ILi64EEESA_SA_EEELi512ENS_10bfloat16_tEfNS_4arch4Sm90ELb1ELb0ELb1ELb0ELb0ELb0ELb0ELb0ELb0ELb1ELb0ELb0EEENS1_21CollectiveEpilogueFwdINS6_IJSA_NS7_ILi512EEESA_EEES9_SC_SE_Li256ELb0ELb1ELb0ELb0EEENS1_30DynamicPersistentTileSchedulerILi256ELi128ELb0ELb1ELb1EEEEEEEEEvNT_6ParamsE,"ax",@progbits
	.align	128
.text._ZN7cutlass13device_kernelIN5flash11enable_sm90INS1_16FlashAttnFwdSm90INS1_25CollectiveMainloopFwdSm90ILi2EN4cute5tupleIJNS5_1CILi1EEES8_S8_EEENS6_IJNS7_ILi64EEESA_SA_EEELi512ENS_10bfloat16_tEfNS_4arch4Sm90ELb1ELb0ELb1ELb0ELb0ELb0ELb0ELb0ELb0ELb1ELb0ELb0EEENS1_21CollectiveEpilogueFwdINS6_IJSA_NS7_ILi512EEESA_EEES9_SC_SE_Li256ELb0ELb1ELb0ELb0EEENS1_30DynamicPersistentTileSchedulerILi256ELi128ELb0ELb1ELb1EEEEEEEEEvNT_6ParamsE:
        .type           _ZN7cutlass13device_kernelIN5flash11enable_sm90INS1_16FlashAttnFwdSm90INS1_25CollectiveMainloopFwdSm90ILi2EN4cute5tupleIJNS5_1CILi1EEES8_S8_EEENS6_IJNS7_ILi64EEESA_SA_EEELi512ENS_10bfloat16_tEfNS_4arch4Sm90ELb1ELb0ELb1ELb0ELb0ELb0ELb0ELb0ELb0ELb1ELb0ELb0EEENS1_21CollectiveEpilogueFwdINS6_IJSA_NS7_ILi512EEESA_EEES9_SC_SE_Li256ELb0ELb1ELb0ELb0EEENS1_30DynamicPersistentTileSchedulerILi256ELi128ELb0ELb1ELb1EEEEEEEEEvNT_6ParamsE,@function
        .size           _ZN7cutlass13device_kernelIN5flash11enable_sm90INS1_16FlashAttnFwdSm90INS1_25CollectiveMainloopFwdSm90ILi2EN4cute5tupleIJNS5_1CILi1EEES8_S8_EEENS6_IJNS7_ILi64EEESA_SA_EEELi512ENS_10bfloat16_tEfNS_4arch4Sm90ELb1ELb0ELb1ELb0ELb0ELb0ELb0ELb0ELb0ELb1ELb0ELb0EEENS1_21CollectiveEpilogueFwdINS6_IJSA_NS7_ILi512EEESA_EEES9_SC_SE_Li256ELb0ELb1ELb0ELb0EEENS1_30DynamicPersistentTileSchedulerILi256ELi128ELb0ELb1ELb1EEEEEEEEEvNT_6ParamsE,(.L_x_6034 - _ZN7cutlass13device_kernelIN5flash11enable_sm90INS1_16FlashAttnFwdSm90INS1_25CollectiveMainloopFwdSm90ILi2EN4cute5tupleIJNS5_1CILi1EEES8_S8_EEENS6_IJNS7_ILi64EEESA_SA_EEELi512ENS_10bfloat16_tEfNS_4arch4Sm90ELb1ELb0ELb1ELb0ELb0ELb0ELb0ELb0ELb0ELb1ELb0ELb0EEENS1_21CollectiveEpilogueFwdINS6_IJSA_NS7_ILi512EEESA_EEES9_SC_SE_Li256ELb0ELb1ELb0ELb0EEENS1_30DynamicPersistentTileSchedulerILi256ELi128ELb0ELb1ELb1EEEEEEEEEvNT_6ParamsE)
        .other          _ZN7cutlass13device_kernelIN5flash11enable_sm90INS1_16FlashAttnFwdSm90INS1_25CollectiveMainloopFwdSm90ILi2EN4cute5tupleIJNS5_1CILi1EEES8_S8_EEENS6_IJNS7_ILi64EEESA_SA_EEELi512ENS_10bfloat16_tEfNS_4arch4Sm90ELb1ELb0ELb1ELb0ELb0ELb0ELb0ELb0ELb0ELb1ELb0ELb0EEENS1_21CollectiveEpilogueFwdINS6_IJSA_NS7_ILi512EEESA_EEES9_SC_SE_Li256ELb0ELb1ELb0ELb0EEENS1_30DynamicPersistentTileSchedulerILi256ELi128ELb0ELb1ELb1EEEEEEEEEvNT_6ParamsE,@"STO_CUDA_ENTRY STV_DEFAULT"
_ZN7cutlass13device_kernelIN5flash11enable_sm90INS1_16FlashAttnFwdSm90INS1_25CollectiveMainloopFwdSm90ILi2EN4cute5tupleIJNS5_1CILi1EEES8_S8_EEENS6_IJNS7_ILi64EEESA_SA_EEELi512ENS_10bfloat16_tEfNS_4arch4Sm90ELb1ELb0ELb1ELb0ELb0ELb0ELb0ELb0ELb0ELb1ELb0ELb0EEENS1_21CollectiveEpilogueFwdINS6_IJSA_NS7_ILi512EEESA_EEES9_SC_SE_Li256ELb0ELb1ELb0ELb0EEENS1_30DynamicPersistentTileSchedulerILi256ELi128ELb0ELb1ELb1EEEEEEEEEvNT_6ParamsE:
        /* <DEDUP_REMOVED lines=18> */
.L_x_4146:
[----:B------:R-:W-:Y:S05]  /*0120*/  BSYNC B0 ;  /* 0x0000000000007941 */ /* 0x000fea0003800000 */
.L_x_4145:
        /* <DEDUP_REMOVED lines=37> */
.L_x_4147:
        /* <DEDUP_REMOVED lines=22> */
.L_x_4148:
        /* <DEDUP_REMOVED lines=18> */
.L_x_4149:
        /* <DEDUP_REMOVED lines=22> */
.L_x_4150:
        /* <DEDUP_REMOVED lines=22> */
.L_x_4151:
[----:B------:R-:W-:Y:S01]  /*08c0*/  PLOP3.LUT P0, PT, PT, PT, UP0, 0x80, 0x0 ;  /* 0x000000000000781c */ /* 0x000fe20003f0f008 */
[----:B------:R-:W-:Y:S01]  /*08d0*/  UMOV UR40, 0x1 ;  /* 0x0000000100287882 */ /* 0x000fe20000000000 */
[----:B------:R-:W-:Y:S01]  /*08e0*/  NOP ;  /* 0x0000000000007918 */ /* 0x000fe20000000000 */
[----:B------:R-:W-:Y:S01]  /*08f0*/  USEL UR40, UR40, 0x2, !UP0 ;  /* 0x0000000228287887 */ /* 0x000fe2000c000000 */
[----:B------:R-:W-:Y:S01]  /*0900*/  ULDC.64 UR46, c[0x0][0x208] ;  /* 0x00008200002e7ab9 */ /* 0x000fe20000000a00 */
[----:B012-4-:R-:W-:Y:S08]  /*0910*/  BAR.SYNC.DEFER_BLOCKING 0x0 ;  /* 0x0000000000007b1d */ /* 0x017ff00000010000 */
[----:B------:R-:W-:Y:S05]  /*0920*/  @!P0 BRA `(.L_x_4152) ;  /* 0x000000bc00d88947 */ /* 0x000fea0003800000 */
.L_x_4153:
[----:B------:R-:W-:-:S08]  /*0930*/  NOP ;  /* 0x0000000000007918 */ /* 0x000fd00000000000 */
[----:B------:R-:W0:Y:S02]  /*0940*/  USETMAXREG.TRY_ALLOC.CTAPOOL UP0, 0xf0 ;  /* 0x000000f0000079c8 */ /* 0x000e240008000600 */
[----:B0-----:R-:W-:-:S13]  /*0950*/  PLOP3.LUT P0, PT, PT, PT, UP0, 0x80, 0x0 ;  /* 0x000000000000781c */ /* 0x001fda0003f0f008 */
[----:B------:R-:W-:Y:S05]  /*0960*/  @!P0 BRA `(.L_x_4153) ;  /* 0xfffffffc00f08947 */ /* 0x000fea000383ffff */
[----:B------:R-:W0:Y:S01]  /*0970*/  S2R R2, SR_TID.X ;  /* 0x0000000000027919 */ /* 0x000e220000002100 */
[----:B------:R-:W1:Y:S08]  /*0980*/  S2UR UR4, SR_CTAID.X ;  /* 0x00000000000479c3 */ /* 0x000e700000002500 */
[----:B------:R-:W-:Y:S06]  /*0990*/  BAR.ARV 0x4, 0x180 ;  /* 0x0106000000007b1d */ /* 0x000fec0000002000 */
[----:B0-----:R-:W-:-:S04]  /*09a0*/  LOP3.LUT R0, R2, 0xffffff80, RZ, 0xc0, !PT ;  /* 0xffffff8002007812 */ /* 0x001fc800078ec0ff */
[----:B------:R-:W-:Y:S02]  /*09b0*/  ISETP.NE.AND P0, PT, R0, 0x80, PT ;  /* 0x000000800000780c */ /* 0x000fe40003f05270 */
[----:B------:R-:W1:Y:S11]  /*09c0*/  LDC R0, c[0x0][0xc38] ;  /* 0x00030e00ff007b82 */ /* 0x000e760000000800 */
[----:B------:R-:W-:Y:S06]  /*09d0*/  @!P0 BAR.ARV 0x8, 0x100 ;  /* 0x0204000000008b1d */ /* 0x000fec0000002000 */
[----:B------:R-:W-:-:S13]  /*09e0*/  ISETP.GE.U32.AND P0, PT, R2, 0x100, PT ;  /* 0x000001000200780c */ /* 0x000fda0003f06070 */
[----:B------:R-:W-:Y:S06]  /*09f0*/  @P0 BAR.ARV 0xf, 0x100 ;  /* 0x03c4000000000b1d */ /* 0x000fec0000002000 */
[----:B-1----:R-:W-:-:S13]  /*0a00*/  ISETP.LE.AND P0, PT, R0, UR4, PT ;  /* 0x0000000400007c0c */ /* 0x002fda000bf03270 */
        /* <DEDUP_REMOVED lines=13> */
[-C--:B------:R-:W-:Y:S02]  /*0ae0*/  LEA.HI R5, R3, R216.reuse, RZ, 0x7 ;  /* 0x000000d803057211 */ /* 0x080fe400078f38ff */
[C---:B------:R-:W-:Y:S02]  /*0af0*/  LEA.HI R2, R0.reuse, R7, RZ, 0x1 ;  /* 0x0000000700027211 */ /* 0x040fe400078f08ff */
[----:B------:R-:W-:Y:S02]  /*0b00*/  LOP3.LUT R9, R0, 0xfffffff0, RZ, 0xc0, !PT ;  /* 0xfffffff000097812 */ /* 0x000fe400078ec0ff */
[----:B------:R-:W-:Y:S02]  /*0b10*/  LOP3.LUT R2, R2, 0x1ffffffe, RZ, 0xc0, !PT ;  /* 0x1ffffffe02027812 */ /* 0x000fe400078ec0ff */
[--C-:B------:R-:W-:Y:S01]  /*0b20*/  SHF.R.S32.HI R13, RZ, 0x5, R4.reuse ;  /* 0x00000005ff0d7819 */ /* 0x100fe20000011404 */
[----:B------:R-:W-:Y:S01]  /*0b30*/  IMAD.IADD R9, R216, 0x1, -R9 ;  /* 0x00000001d8097824 */ /* 0x000fe200078e0a09 */
[----:B------:R-:W-:Y:S01]  /*0b40*/  SHF.R.S32.HI R4, RZ, 0x1f, R4 ;  /* 0x0000001fff047819 */ /* 0x000fe20000011404 */
[----:B------:R-:W-:Y:S01]  /*0b50*/  IMAD.IADD R8, R7, 0x1, -R2 ;  /* 0x0000000107087824 */ /* 0x000fe200078e0a02 */
[----:B------:R-:W-:Y:S01]  /*0b60*/  LOP3.LUT R7, R5, 0xffffff80, RZ, 0xc0, !PT ;  /* 0xffffff8005077812 */ /* 0x000fe200078ec0ff */
[----:B0-----:R-:W-:Y:S01]  /*0b70*/  ULEA UR43, UR5, UR43, 0x18 ;  /* 0x0000002b052b7291 */ /* 0x001fe2000f8ec03f */
[----:B------:R-:W-:-:S02]  /*0b80*/  LEA.HI R2, R3, R216, RZ, 0x2 ;  /* 0x000000d803027211 */ /* 0x000fc400078f10ff */
[----:B------:R-:W-:Y:S01]  /*0b90*/  LEA.HI R4, R4, R13, RZ, 0x2 ;  /* 0x0000000d04047211 */ /* 0x000fe200078f10ff */
[----:B------:R-:W-:Y:S01]  /*0ba0*/  IMAD.IADD R7, R216, 0x1, -R7 ;  /* 0x00000001d8077824 */ /* 0x000fe200078e0a07 */
[----:B------:R-:W-:Y:S02]  /*0bb0*/  LOP3.LUT R11, R2, 0xfffffffc, RZ, 0xc0, !PT ;  /* 0xfffffffc020b7812 */ /* 0x000fe400078ec0ff */
[----:B------:R-:W-:Y:S02]  /*0bc0*/  SHF.R.S32.HI R212, RZ, 0x7, R5 ;  /* 0x00000007ffd47819 */ /* 0x000fe40000011405 */
[----:B------:R-:W-:Y:S01]  /*0bd0*/  LOP3.LUT R4, R4, 0x3ffffc, RZ, 0xc0, !PT ;  /* 0x003ffffc04047812 */ /* 0x000fe200078ec0ff */
[----:B------:R-:W-:Y:S01]  /*0be0*/  IMAD.IADD R11, R216, 0x1, -R11 ;  /* 0x00000001d80b7824 */ /* 0x000fe200078e0a0b */
[--C-:B------:R-:W-:Y:S01]  /*0bf0*/  SHF.R.S32.HI R2, RZ, 0x1f, R9.reuse ;  /* 0x0000001fff027819 */ /* 0x100fe20000011409 */
[----:B------:R-:W-:Y:S01]  /*0c00*/  IMAD R15, R212, 0x100, R9 ;  /* 0x00000100d40f7824 */ /* 0x000fe200078e0209 */
[----:B------:R-:W-:Y:S01]  /*0c10*/  SHF.R.S32.HI R0, RZ, 0x1f, R7 ;  /* 0x0000001fff007819 */ /* 0x000fe20000011407 */
[----:B------:R-:W-:Y:S01]  /*0c20*/  IMAD.IADD R10, R13, 0x1, -R4 ;  /* 0x000000010d0a7824 */ /* 0x000fe200078e0a04 */
[----:B------:R-:W-:-:S02]  /*0c30*/  LEA.HI R6, R2, R9, RZ, 0x3 ;  /* 0x0000000902067211 */ /* 0x000fc400078f18ff */
[----:B------:R-:W-:Y:S01]  /*0c40*/  LEA.HI R2, R0, R7, RZ, 0x2 ;  /* 0x0000000700027211 */ /* 0x000fe200078f10ff */
[----:B------:R-:W-:Y:S01]  /*0c50*/  IMAD R14, R10, 0x10, R15 ;  /* 0x000000100a0e7824 */ /* 0x000fe200078e020f */
[C---:B------:R-:W-:Y:S01]  /*0c60*/  LOP3.LUT R4, R6.reuse, 0xfffffff8, RZ, 0xc0, !PT ;  /* 0xfffffff806047812 */ /* 0x040fe200078ec0ff */
[----:B------:R-:W-:Y:S01]  /*0c70*/  IMAD.SHL.U32 R6, R6, 0x40, RZ ;  /* 0x0000004006067824 */ /* 0x000fe200078e00ff */
[----:B------:R-:W-:Y:S02]  /*0c80*/  LOP3.LUT R10, R2, 0x7ffffffc, RZ, 0xc0, !PT ;  /* 0x7ffffffc020a7812 */ /* 0x000fe400078ec0ff */
[----:B------:R-:W-:Y:S01]  /*0c90*/  LEA.HI R12, R11, R11, RZ, 0x1 ;  /* 0x0000000b0b0c7211 */ /* 0x000fe200078f08ff */
[----:B------:R-:W-:Y:S01]  /*0ca0*/  IMAD.IADD R9, R9, 0x1, -R4 ;  /* 0x0000000109097824 */ /* 0x000fe200078e0a04 */
[----:B------:R-:W-:Y:S01]  /*0cb0*/  LEA.HI R4, R0, R7, RZ, 0x5 ;  /* 0x0000000700047211 */ /* 0x000fe200078f28ff */
[----:B------:R-:W-:Y:S01]  /*0cc0*/  IMAD.IADD R10, R7, 0x1, -R10 ;  /* 0x00000001070a7824 */ /* 0x000fe200078e0a0a */
[----:B------:R-:W-:-:S02]  /*0cd0*/  LOP3.LUT R12, R12, 0x1ffffffe, RZ, 0xc0, !PT ;  /* 0x1ffffffe0c0c7812 */ /* 0x000fc400078ec0ff */
[--C-:B------:R-:W-:Y:S02]  /*0ce0*/  SHF.R.S32.HI R0, RZ, 0x2, R2.reuse ;  /* 0x00000002ff007819 */ /* 0x100fe40000011402 */
[----:B------:R-:W-:Y:S01]  /*0cf0*/  SHF.R.S32.HI R7, RZ, 0x1f, R2 ;  /* 0x0000001fff077819 */ /* 0x000fe20000011402 */
[----:B------:R-:W-:Y:S01]  /*0d00*/  IMAD.SHL.U32 R2, R9, 0x40, RZ ;  /* 0x0000004009027824 */ /* 0x000fe200078e00ff */
[----:B------:R-:W-:Y:S01]  /*0d10*/  LOP3.LUT R6, R6, 0x7ffffe00, RZ, 0xc0, !PT ;  /* 0x7ffffe0006067812 */ /* 0x000fe200078ec0ff */
[----:B------:R-:W-:Y:S01]  /*0d20*/  IMAD.IADD R185, R11, 0x1, -R12 ;  /* 0x000000010bb97824 */ /* 0x000fe200078e0a0c */
[----:B------:R-:W-:Y:S01]  /*0d30*/  LEA.HI R7, R7, R0, RZ, 0x3 ;  /* 0x0000000007077211 */ /* 0x000fe200078f18ff */
[----:B------:R-:W-:Y:S01]  /*0d40*/  IMAD.SHL.U32 R11, R8, 0x8, RZ ;  /* 0x00000008080b7824 */ /* 0x000fe200078e00ff */
[----:B------:R-:W-:Y:S01]  /*0d50*/  LOP3.LUT R2, R2, 0x1c0, RZ, 0xc0, !PT ;  /* 0x000001c002027812 */ /* 0x000fe200078ec0ff */
[----:B------:R-:W-:Y:S01]  /*0d60*/  IMAD R6, R13, 0x400, R6 ;  /* 0x000004000d067824 */ /* 0x000fe200078e0206 */
[----:B------:R-:W-:Y:S01]  /*0d70*/  LOP3.LUT R7, R7, 0xfffffff8, RZ, 0xc0, !PT ;  /* 0xfffffff807077812 */ /* 0x000fe200078ec0ff */
[--C-:B------:R-:W-:Y:S01]  /*0d80*/  IMAD.U32 R215, R14, 0x40, R11.reuse ;  /* 0x000000400ed77824 */ /* 0x100fe200078e000b */
[----:B------:R-:W-:-:S02]  /*0d90*/  LOP3.LUT R11, R2, 0x8, R11, 0xf8, !PT ;  /* 0x00000008020b7812 */ /* 0x000fc400078ef80b */
[----:B------:R-:W-:Y:S01]  /*0da0*/  SHF.R.U32.HI R2, RZ, 0x3, R2 ;  /* 0x00000003ff027819 */ /* 0x000fe20000011602 */
[----:B------:R-:W-:Y:S01]  /*0db0*/  IMAD.IADD R7, R0, 0x1, -R7 ;  /* 0x0000000100077824 */ /* 0x000fe200078e0a07 */
[----:B------:R-:W-:Y:S02]  /*0dc0*/  SHF.R.S32.HI R4, RZ, 0x5, R4 ;  /* 0x00000005ff047819 */ /* 0x000fe40000011404 */
[----:B------:R-:W-:Y:S01]  /*0dd0*/  LOP3.LUT R11, R11, R2, RZ, 0x3c, !PT ;  /* 0x000000020b0b7212 */ /* 0x000fe200078e3cff */
[----:B------:R-:W-:Y:S01]  /*0de0*/  IMAD.SHL.U32 R2, R10, 0x2, RZ ;  /* 0x000000020a027824 */ /* 0x000fe200078e00ff */
[----:B------:R-:W-:Y:S01]  /*0df0*/  LEA.HI R3, R3, R216, RZ, 0x3 ;  /* 0x000000d803037211 */ /* 0x000fe200078f18ff */
[----:B------:R-:W-:Y:S01]  /*0e00*/  IMAD R16, R4, 0x10, R7 ;  /* 0x0000001004107824 */ /* 0x000fe200078e0207 */
[----:B------:R-:W-:Y:S01]  /*0e10*/  R2P PR, R9, 0x6 ;  /* 0x0000000609007804 */ /* 0x000fe20000000000 */
[----:B------:R-:W-:Y:S01]  /*0e20*/  IMAD.IADD R6, R6, 0x1, R11 ;  /* 0x0000000106067824 */ /* 0x000fe200078e020b */
[----:B------:R-:W-:Y:S01]  /*0e30*/  LOP3.LUT R7, R3, 0xfffffff8, RZ, 0xc0, !PT ;  /* 0xfffffff803077812 */ /* 0x000fe200078ec0ff */
[----:B------:R-:W-:Y:S01]  /*0e40*/  IMAD R185, R185, 0x8, R16 ;  /* 0x00000008b9b97824 */ /* 0x000fe200078e0210 */
[----:B------:R-:W-:-:S02]  /*0e50*/  LEA.HI R5, R5, R212, RZ, 0x1 ;  /* 0x000000d405057211 */ /* 0x000fc400078f08ff */
[----:B------:R-:W-:Y:S01]  /*0e60*/  LEA R19, R6, UR43, 0x1 ;  /* 0x0000002b06137c11 */ /* 0x000fe2000f8e08ff */
[----:B------:R-:W-:Y:S01]  /*0e70*/  IMAD.IADD R210, R216, 0x1, -R7 ;  /* 0x00000001d8d27824 */ /* 0x000fe200078e0a07 */
[----:B------:R-:W-:Y:S02]  /*0e80*/  LOP3.LUT R5, R5, 0xfffffe, RZ, 0xc0, !PT ;  /* 0x00fffffe05057812 */ /* 0x000fe400078ec0ff */
[----:B------:R-:W-:Y:S01]  /*0e90*/  SEL R23, R23, 0xffffffc0, !P2 ;  /* 0xffffffc017177807 */ /* 0x000fe20005000000 */
[----:B------:R-:W-:Y:S01]  /*0ea0*/  IMAD.SHL.U32 R17, R210, 0x8, RZ ;  /* 0x00000008d2117824 */ /* 0x000fe200078e00ff */
[----:B------:R-:W-:Y:S01]  /*0eb0*/  SHF.R.S32.HI R211, RZ, 0x3, R3 ;  /* 0x00000003ffd37819 */ /* 0x000fe20000011403 */
[----:B------:R-:W-:Y:S02]  /*0ec0*/  VIADD R184, R19, 0x26800 ;  /* 0x0002680013b87836 */ /* 0x000fe40000000000 */
[C---:B------:R-:W-:Y:S02]  /*0ed0*/  VIADD R190, R17.reuse, 0x40 ;  /* 0x0000004011be7836 */ /* 0x040fe40000000000 */
[----:B------:R-:W-:-:S02]  /*0ee0*/  VIADD R189, R17, 0x80 ;  /* 0x0000008011bd7836 */ /* 0x000fc40000000000 */
        /* <DEDUP_REMOVED lines=18> */
.L_x_4206:
        /* <DEDUP_REMOVED lines=12> */
[----:B012345:R-:W-:Y:S05]  /*10d0*/  @!P0 BRA `(.L_x_4154) ;  /* 0x0000000000208947 */ /* 0x03ffea0003800000 */
        /* <DEDUP_REMOVED lines=8> */
.L_x_4154:
[----:B------:R-:W-:Y:S01]  /*1160*/  ULDC UR7, c[0x0][0xc54] ;  /* 0x0003150000077ab9 */ /* 0x000fe20000000800 */
[----:B------:R-:W-:Y:S01]  /*1170*/  UMOV UR6, UR9 ;  /* 0x0000000900067c82 */ /* 0x000fe20008000000 */
[----:B------:R-:W-:-:S11]  /*1180*/  UISETP.NE.AND UP0, UPT, UR7, 0x1, UPT ;  /* 0x000000010700788c */ /* 0x000fd6000bf05270 */
[----:B------:R-:W-:Y:S02]  /*1190*/  @UP0 ULDC.64 UR10, c[0x0][0xc58] ;  /* 0x00031600000a0ab9 */ /* 0x000fe40000000a00 */
[----:B------:R-:W-:-:S04]  /*11a0*/  UIMAD.WIDE.U32 UR4, UR9, UR10, URZ ;  /* 0x0000000a090472a5 */ /* 0x000fc8000f8e003f */
[----:B------:R-:W-:-:S04]  /*11b0*/  @UP0 USHF.R.U32.HI UR6, URZ, UR11, UR5 ;  /* 0x0000000b3f060299 */ /* 0x000fc80008011605 */
[----:B------:R-:W-:-:S12]  /*11c0*/  UIMAD UR4, UR6, UR7, URZ ;  /* 0x00000007060472a4 */ /* 0x000fd8000f8e023f */
.L_x_4155:
[----:B------:R-:W-:Y:S01]  /*11d0*/  ULDC UR39, c[0x0][0xc48] ;  /* 0x0003120000277ab9 */ /* 0x000fe20000000800 */
[----:B------:R-:W-:Y:S01]  /*11e0*/  ULDC.64 UR10, c[0x0][0x418] ;  /* 0x00010600000a7ab9 */ /* 0x000fe20000000a00 */
[----:B------:R-:W-:Y:S02]  /*11f0*/  UISETP.NE.AND UP1, UPT, UR39, 0x1, UPT ;  /* 0x000000012700788c */ /* 0x000fe4000bf25270 */
[----:B------:R-:W-:Y:S02]  /*1200*/  UISETP.NE.U32.AND UP0, UPT, UR10, URZ, UPT ;  /* 0x0000003f0a00728c */ /* 0x000fe4000bf05070 */
[----:B------:R-:W-:Y:S02]  /*1210*/  UIADD3 UR4, UR9, -UR4, URZ ;  /* 0x8000000409047290 */ /* 0x000fe4000fffe03f */
[----:B------:R-:W-:Y:S02]  /*1220*/  ULOP3.LUT UR6, URZ, UR6, URZ, 0x33, !UPT ;  /* 0x000000063f067292 */ /* 0x000fe4000f8e333f */
[----:B------:R-:W-:Y:S01]  /*1230*/  UISETP.NE.AND.EX UP0, UPT, UR11, URZ, UPT, UP0 ;  /* 0x0000003f0b00728c */ /* 0x000fe2000bf05300 */
[----:B------:R-:W-:Y:S01]  /*1240*/  ULDC UR5, c[0x0][0xc3c] ;  /* 0x00030f0000057ab9 */ /* 0x000fe20000000800 */
[----:B------:R-:W-:Y:S01]  /*1250*/  ULDC UR9, c[0x0][0xc54] ;  /* 0x0003150000097ab9 */ /* 0x000fe20000000800 */
[----:B------:R-:W-:Y:S01]  /*1260*/  ULDC UR49, c[0x0][0x424] ;  /* 0x0001090000317ab9 */ /* 0x000fe20000000800 */
[----:B------:R-:W-:-:S02]  /*1270*/  UISETP.NE.AND UP2, UPT, UR45, 0x1, UPT ;  /* 0x000000012d00788c */ /* 0x000fc4000bf45270 */
[----:B------:R-:W-:Y:S02]  /*1280*/  UIADD3 UR6, UR6, UR5, URZ ;  /* 0x0000000506067290 */ /* 0x000fe4000fffe03f */
[----:B------:R-:W-:Y:S02]  /*1290*/  UIMAD UR8, UR8, UR9, UR4 ;  /* 0x00000009080872a4 */ /* 0x000fe4000f8e0204 */
[----:B------:R-:W-:Y:S01]  /*12a0*/  USEL UR49, UR49, 0x1, UP0 ;  /* 0x0000000131317887 */ /* 0x000fe20008000000 */
[----:B------:R-:W-:Y:S01]  /*12b0*/  PLOP3.LUT P0, PT, PT, PT, UP2, 0x80, 0x0 ;  /* 0x000000000000781c */ /* 0x000fe20003f0f028 */
[----:B------:R-:W-:Y:S01]  /*12c0*/  ULDC UR7, c[0x0][0x2f0] ;  /* 0x0000bc0000077ab9 */ /* 0x000fe20000000800 */
[----:B------:R-:W-:Y:S01]  /*12d0*/  @UP1 ULDC UR4, c[0x0][0xc4c] ;  /* 0x0003130000041ab9 */ /* 0x000fe20000000800 */
[----:B------:R-:W-:Y:S02]  /*12e0*/  USHF.L.U32 UR41, UR6, 0x6, URZ ;  /* 0x0000000606297899 */ /* 0x000fe4000800063f */
        /* <DEDUP_REMOVED lines=8> */
[----:B------:R-:W-:-:S02]  /*1370*/  UIMAD UR39, UR39, UR5, UR8 ;  /* 0x00000005272772a4 */ /* 0x000fc4000f8e0208 */
[----:B------:R-:W-:Y:S01]  /*1380*/  USHF.R.S32.HI UR50, URZ, 0x6, UR4 ;  /* 0x000000063f327899 */ /* 0x000fe20008011404 */
[----:B------:R-:W-:Y:S11]  /*1390*/  @!P0 BRA `(.L_x_4156) ;  /* 0x0000001c006c8947 */ /* 0x000ff60003800000 */
[----:B------:R-:W0:Y:S01]  /*13a0*/  LDC R0, c[0x0][0x448] ;  /* 0x00011200ff007b82 */ /* 0x000e220000000800 */
[----:B------:R-:W-:Y:S01]  /*13b0*/  UIADD3 UR5, UR41, 0x3f, URZ ;  /* 0x0000003f29057890 */ /* 0x000fe2000fffe03f */
[----:B------:R-:W-:Y:S01]  /*13c0*/  CS2R R150, SRZ ;  /* 0x0000000000967805 */ /* 0x000fe2000001ff00 */
[----:B------:R-:W-:Y:S01]  /*13d0*/  ULDC UR4, c[0x0][0x288] ;  /* 0x0000a20000047ab9 */ /* 0x000fe20000000800 */
[----:B------:R-:W-:Y:S01]  /*13e0*/  CS2R R148, SRZ ;  /* 0x0000000000947805 */ /* 0x000fe2000001ff00 */
[----:B------:R-:W-:Y:S01]  /*13f0*/  UIADD3 UR4, -UR4, 0x40, URZ ;  /* 0x0000004004047890 */ /* 0x000fe2000fffe13f */
[----:B------:R-:W-:Y:S02]  /*1400*/  CS2R R146, SRZ ;  /* 0x0000000000927805 */ /* 0x000fe4000001ff00 */
[----:B------:R-:W-:Y:S02]  /*1410*/  CS2R R144, SRZ ;  /* 0x0000000000907805 */ /* 0x000fe4000001ff00 */
[----:B------:R-:W-:Y:S01]  /*1420*/  CS2R R168, SRZ ;  /* 0x0000000000a87805 */ /* 0x000fe2000001ff00 */
[----:B------:R-:W-:Y:S01]  /*1430*/  UIMAD UR4, UR49, UR7, UR4 ;  /* 0x00000007310472a4 */ /* 0x000fe2000f8e0204 */
        /* <DEDUP_REMOVED lines=14> */
[----:B0-----:R-:W-:Y:S01]  /*1520*/  ISETP.NE.AND P0, PT, R0, 0x1, PT ;  /* 0x000000010000780c */ /* 0x001fe20003f05270 */
[----:B------:R-:W-:Y:S01]  /*1530*/  IMAD.U32 R0, RZ, RZ, UR5 ;  /* 0x00000005ff007e24 */ /* 0x000fe2000f8e00ff */
        /* <DEDUP_REMOVED lines=11> */
[----:B------:R-:W0:Y:S01]  /*15f0*/  @P0 LDC R3, c[0x0][0x44c] ;  /* 0x00011300ff030b82 */ /* 0x000e220000000800 */
[----:B------:R-:W-:Y:S02]  /*1600*/  CS2R R170, SRZ ;  /* 0x0000000000aa7805 */ /* 0x000fe4000001ff00 */
[----:B------:R-:W-:Y:S02]  /*1610*/  CS2R R90, SRZ ;  /* 0x00000000005a7805 */ /* 0x000fe4000001ff00 */
[----:B------:R-:W-:Y:S02]  /*1620*/  CS2R R172, SRZ ;  /* 0x0000000000ac7805 */ /* 0x000fe4000001ff00 */
[----:B------:R-:W-:Y:S02]  /*1630*/  CS2R R86, SRZ ;  /* 0x0000000000567805 */ /* 0x000fe4000001ff00 */
[----:B------:R-:W-:-:S02]  /*1640*/  CS2R R174, SRZ ;  /* 0x0000000000ae7805 */ /* 0x000fc4000001ff00 */
[----:B------:R-:W-:Y:S02]  /*1650*/  CS2R R82, SRZ ;  /* 0x0000000000527805 */ /* 0x000fe4000001ff00 */
[----:B------:R-:W-:Y:S01]  /*1660*/  CS2R R176, SRZ ;  /* 0x0000000000b07805 */ /* 0x000fe2000001ff00 */
[----:B------:R-:W1:Y:S01]  /*1670*/  @P0 LDC R4, c[0x0][0x450] ;  /* 0x00011400ff040b82 */ /* 0x000e620000000800 */
        /* <DEDUP_REMOVED lines=9> */
[----:B------:R-:W-:Y:S02]  /*1710*/  CS2R R192, SRZ ;  /* 0x0000000000c07805 */ /* 0x000fe4000001ff00 */
[----:B------:R-:W-:-:S02]  /*1720*/  CS2R R58, SRZ ;  /* 0x00000000003a7805 */ /* 0x000fc4000001ff00 */
[----:B------:R-:W-:Y:S02]  /*1730*/  CS2R R194, SRZ ;  /* 0x0000000000c27805 */ /* 0x000fe4000001ff00 */
[----:B------:R-:W-:Y:S02]  /*1740*/  CS2R R54, SRZ ;  /* 0x0000000000367805 */ /* 0x000fe4000001ff00 */
[----:B------:R-:W-:Y:S02]  /*1750*/  CS2R R196, SRZ ;  /* 0x0000000000c47805 */ /* 0x000fe4000001ff00 */
[----:B------:R-:W-:Y:S01]  /*1760*/  CS2R R50, SRZ ;  /* 0x0000000000327805 */ /* 0x000fe2000001ff00 */
[----:B0-----:R-:W-:Y:S01]  /*1770*/  @P0 IMAD.HI.U32 R3, R3, UR5, RZ ;  /* 0x0000000503030c27 */ /* 0x001fe2000f8e00ff */
[----:B------:R-:W-:Y:S02]  /*1780*/  CS2R R198, SRZ ;  /* 0x0000000000c67805 */ /* 0x000fe4000001ff00 */
[----:B------:R-:W-:-:S02]  /*1790*/  CS2R R46, SRZ ;  /* 0x00000000002e7805 */ /* 0x000fc4000001ff00 */
[----:B------:R-:W-:Y:S02]  /*17a0*/  CS2R R200, SRZ ;  /* 0x0000000000c87805 */ /* 0x000fe4000001ff00 */
[----:B------:R-:W-:Y:S02]  /*17b0*/  CS2R R42, SRZ ;  /* 0x00000000002a7805 */ /* 0x000fe4000001ff00 */
[----:B------:R-:W-:Y:S02]  /*17c0*/  CS2R R202, SRZ ;  /* 0x0000000000ca7805 */ /* 0x000fe4000001ff00 */
[----:B------:R-:W-:Y:S02]  /*17d0*/  CS2R R38, SRZ ;  /* 0x0000000000267805 */ /* 0x000fe4000001ff00 */
[----:B------:R-:W-:Y:S02]  /*17e0*/  CS2R R204, SRZ ;  /* 0x0000000000cc7805 */ /* 0x000fe4000001ff00 */
[----:B-1----:R-:W-:-:S02]  /*17f0*/  @P0 SHF.R.U32.HI R0, RZ, R4, R3 ;  /* 0x00000004ff000219 */ /* 0x002fc40000011603 */
[----:B------:R-:W-:Y:S02]  /*1800*/  CS2R R34, SRZ ;  /* 0x0000000000227805 */ /* 0x000fe4000001ff00 */
[----:B------:R-:W-:Y:S02]  /*1810*/  PLOP3.LUT P0, PT, PT, PT, PT, 0x80, 0x0 ;  /* 0x000000000000781c */ /* 0x000fe40003f0f070 */
[----:B------:R-:W-:Y:S02]  /*1820*/  CS2R R208, SRZ ;  /* 0x0000000000d07805 */ /* 0x000fe4000001ff00 */
[----:B------:R-:W-:Y:S01]  /*1830*/  CS2R R30, SRZ ;  /* 0x00000000001e7805 */ /* 0x000fe2000001ff00 */
[----:B------:R-:W-:Y:S01]  /*1840*/  VIADD R3, R0, UR4 ;  /* 0x0000000400037c36 */ /* 0x000fe20008000000 */
[----:B------:R-:W-:Y:S01]  /*1850*/  CS2R R206, SRZ ;  /* 0x0000000000ce7805 */ /* 0x000fe2000001ff00 */
[----:B------:R-:W-:Y:S01]  /*1860*/  IMAD.MOV.U32 R0, RZ, RZ, RZ ;  /* 0x000000ffff007224 */ /* 0x000fe200078e00ff */
[----:B------:R-:W-:Y:S01]  /*1870*/  CS2R R26, SRZ ;  /* 0x00000000001a7805 */ /* 0x000fe2000001ff00 */
[----:B------:R-:W-:Y:S01]  /*1880*/  IMAD.MOV.U32 R7, RZ, RZ, RZ ;  /* 0x000000ffff077224 */ /* 0x000fe200078e00ff */
[----:B------:R-:W-:-:S04]  /*1890*/  SHF.R.S32.HI R4, RZ, 0x1f, R3 ;  /* 0x0000001fff047819 */ /* 0x000fc80000011403 */
[----:B------:R-:W-:Y:S01]  /*18a0*/  LEA.HI R4, R4, R3, RZ, 0x6 ;  /* 0x0000000304047211 */ /* 0x000fe200078f30ff */
[----:B------:R-:W-:-:S03]  /*18b0*/  IMAD.MOV.U32 R3, RZ, RZ, RZ ;  /* 0x000000ffff037224 */ /* 0x000fc600078e00ff */
[----:B------:R-:W-:-:S04]  /*18c0*/  SHF.R.S32.HI R4, RZ, 0x6, R4 ;  /* 0x00000006ff047819 */ /* 0x000fc80000011404 */
[----:B------:R-:W-:-:S04]  /*18d0*/  VIMNMX R4, R4, UR50, PT ;  /* 0x0000003204047c48 */ /* 0x000fc8000bfe0100 */
[----:B------:R-:W-:-:S13]  /*18e0*/  ISETP.GE.AND P1, PT, R4, 0x1, PT ;  /* 0x000000010400780c */ /* 0x000fda0003f26270 */
        /* <DEDUP_REMOVED lines=15> */
.L_x_4158:
[----:B------:R-:W-:Y:S01]  /*19e0*/  ULEA UR21, UR36, UR43, 0x3 ;  /* 0x0000002b24157291 */ /* 0x000fe2000f8e183f */
[----:B------:R-:W-:-:S05]  /*19f0*/  IMAD.U32 R0, RZ, RZ, UR37 ;  /* 0x00000025ff007e24 */ /* 0x000fca000f8e00ff */
[----:B------:R-:W-:-:S04]  /*1a00*/  SHF.L.U32 R0, R0, 0x1f, RZ ;  /* 0x0000001f00007819 */ /* 0x000fc800000006ff */
[----:B------:R-:W0:Y:S02]  /*1a10*/  SYNCS.PHASECHK.TRANS64.TRYWAIT P1, [UR21+0x28c50], R0 ;  /* 0x028c5000ff0075a7 */ /* 0x000e240008020155 */
[----:B0-----:R-:W-:Y:S05]  /*1a20*/  @!P1 BRA `(.L_x_4159) ;  /* 0x0000010000b49947 */ /* 0x001fea0003800000 */
.L_x_4326:
[----:B------:R-:W-:Y:S01]  /*1a30*/  BAR.SYNC.DEFER_BLOCKING 0xe, 0x100 ;  /* 0x0384000000007b1d */ /* 0x000fe20000010000 */
[----:B------:R-:W-:Y:S01]  /*1a40*/  UIADD3 UR4, UR43, 0x26800, URZ ;  /* 0x000268002b047890 */ /* 0x000fe2000fffe03f */
[----:B0-----:R-:W-:Y:S01]  /*1a50*/  IMAD.U32 R0, RZ, RZ, UR21 ;  /* 0x00000015ff007e24 */ /* 0x001fe2000f8e00ff */
[----:B------:R-:W-:Y:S01]  /*1a60*/  ULEA UR18, UR36, UR20, 0xc ;  /* 0x0000001424127291 */ /* 0x000fe2000f8e603f */
[----:B------:R-:W-:Y:S01]  /*1a70*/  ISETP.GE.AND P1, PT, R4, 0x2, PT ;  /* 0x000000020400780c */ /* 0x000fe20003f26270 */
[----:B------:R-:W-:Y:S01]  /*1a80*/  USHF.R.U32.HI UR4, URZ, 0x4, UR4 ;  /* 0x000000043f047899 */ /* 0x000fe20008011604 */
[----:B------:R-:W-:Y:S01]  /*1a90*/  UMOV UR19, 0x40000040 ;  /* 0x4000004000137882 */ /* 0x000fe20000000000 */
[----:B------:R-:W-:Y:S02]  /*1aa0*/  UMOV UR17, 0x40000040 ;  /* 0x4000004000117882 */ /* 0x000fe40000000000 */
[----:B------:R-:W-:Y:S01]  /*1ab0*/  ULOP3.LUT UR4, UR4, 0x3fff, URZ, 0xc0, !UPT ;  /* 0x00003fff04047892 */ /* 0x000fe2000f8ec03f */
[----:B------:R-:W0:Y:S01]  /*1ac0*/  S2R R3, SR_TID.X ;  /* 0x0000000000037919 */ /* 0x000e220000002100 */
[----:B------:R-:W-:-:S02]  /*1ad0*/  UIADD3 UR6, UR18, 0x80, URZ ;  /* 0x0000008012067890 */ /* 0x000fc4000fffe03f */
[----:B------:R-:W-:Y:S01]  /*1ae0*/  ULOP3.LUT UR16, UR4, 0x10000, URZ, 0xfc, !UPT ;  /* 0x0001000004107892 */ /* 0x000fe2000f8efc3f */
[----:B------:R-:W-:Y:S01]  /*1af0*/  UMOV UR7, 0x40000040 ;  /* 0x4000004000077882 */ /* 0x000fe20000000000 */
[----:B------:R-:W-:Y:S02]  /*1b00*/  UMOV UR5, 0x40000040 ;  /* 0x4000004000057882 */ /* 0x000fe40000000000 */
[----:B------:R-:W-:Y:S02]  /*1b10*/  UIADD3 UR4, UR16, 0x2, URZ ;  /* 0x0000000210047890 */ /* 0x000fe4000fffe03f */
[----:B------:R-:W-:Y:S02]  /*1b20*/  UIADD3 UR10, UR18, 0x100, URZ ;  /* 0x00000100120a7890 */ /* 0x000fe4000fffe03f */
[----:B------:R-:W-:Y:S01]  /*1b30*/  UIADD3 UR8, UR16, 0x4, URZ ;  /* 0x0000000410087890 */ /* 0x000fe2000fffe03f */
[----:B------:R-:W-:Y:S01]  /*1b40*/  UMOV UR11, 0x40000040 ;  /* 0x40000040000b7882 */ /* 0x000fe20000000000 */
[----:B------:R-:W-:Y:S01]  /*1b50*/  WARPGROUP.ARRIVE ;  /* 0x00000000000079c5 */ /* 0x000fe20000000000 */
[----:B------:R-:W-:Y:S01]  /*1b60*/  UMOV UR9, 0x40000040 ;  /* 0x4000004000097882 */ /* 0x000fe20000000000 */
[----:B------:R-:W-:-:S02]  /*1b70*/  UIADD3 UR14, UR18, 0x180, URZ ;  /* 0x00000180120e7890 */ /* 0x000fc4000fffe03f */
[----:B------:R-:W-:Y:S02]  /*1b80*/  UIADD3 UR12, UR16, 0x6, URZ ;  /* 0x00000006100c7890 */ /* 0x000fe4000fffe03f */
        /* <DEDUP_REMOVED lines=23> */
.L_x_4165:
[----:B------:R-:W-:Y:S01]  /*1d00*/  BAR.SYNC.DEFER_BLOCKING 0xe, 0x100 ;  /* 0x0384000000007b1d */ /* 0x000fe20000010000 */
[----:B------:R-:W-:Y:S01]  /*1d10*/  IMAD.U32 R3, RZ, RZ, UR36 ;  /* 0x00000024ff037e24 */ /* 0x000fe2000f8e00ff */
[----:B------:R-:W-:Y:S01]  /*1d20*/  UIADD3 UR36, UR36, 0x1, URZ ;  /* 0x0000000124247890 */ /* 0x000fe2000fffe03f */
[C---:B------:R-:W-:Y:S01]  /*1d30*/  ISETP.GT.AND P3, PT, R4.reuse, RZ, PT ;  /* 0x000000ff0400720c */ /* 0x040fe20003f64270 */
        /* <DEDUP_REMOVED lines=139> */
.L_x_4161:
[----:B------:R-:W-:Y:S01]  /*25f0*/  ULEA UR21, UR36, UR43, 0x3 ;  /* 0x0000002b24157291 */ /* 0x000fe2000f8e183f */
[----:B------:R-:W-:-:S05]  /*2600*/  IMAD.U32 R0, RZ, RZ, UR37 ;  /* 0x00000025ff007e24 */ /* 0x000fca000f8e00ff */
[----:B------:R-:W-:-:S04]  /*2610*/  SHF.L.U32 R0, R0, 0x1f, RZ ;  /* 0x0000001f00007819 */ /* 0x000fc800000006ff */
[----:B------:R0:W1:Y:S01]  /*2620*/  SYNCS.PHASECHK.TRANS64.TRYWAIT P1, [UR21+0x28c50], R0 ;  /* 0x028c5000ff0075a7 */ /* 0x0000620008020155 */
[----:B------:R-:W-:Y:S05]  /*2630*/  @!P0 BRA `(.L_x_4162) ;  /* 0x0000000000048947 */ /* 0x000fea0003800000 */
[----:B------:R-:W-:Y:S01]  /*2640*/  BPT.TRAP 0x1 ;  /* 0x000000040000795c */ /* 0x000fe20000300000 */
.L_x_4162:
[----:B-1----:R-:W-:Y:S05]  /*2650*/  @P1 BRA `(.L_x_4163) ;  /* 0x0000000000081947 */ /* 0x002fea0003800000 */
[----:B------:R-:W1:Y:S02]  /*2660*/  SYNCS.PHASECHK.TRANS64.TRYWAIT P1, [UR21+0x28c50], R0 ;  /* 0x028c5000ff0075a7 */ /* 0x000e640008020155 */
[----:B-1----:R-:W-:Y:S05]  /*2670*/  @!P1 BRA `(.L_x_4164) ;  /* 0x000000f400b89947 */ /* 0x002fea0003800000 */
.L_x_4163:
        /* <DEDUP_REMOVED lines=29> */
.L_x_4160:
        /* <DEDUP_REMOVED lines=144> */
.L_x_4156:
[----:B------:R-:W-:Y:S01]  /*3150*/  ULDC UR4, c[0x0][0x448] ;  /* 0x0001120000047ab9 */ /* 0x000fe20000000800 */
[----:B------:R-:W-:Y:S01]  /*3160*/  UIADD3 UR6, UR41, 0x3f, URZ ;  /* 0x0000003f29067890 */ /* 0x000fe2000fffe03f */
[----:B------:R-:W-:Y:S01]  /*3170*/  PLOP3.LUT P0, PT, PT, PT, PT, 0x80, 0x0 ;  /* 0x000000000000781c */ /* 0x000fe20003f0f070 */
[----:B------:R-:W-:Y:S01]  /*3180*/  UISETP.NE.AND UP0, UPT, UR4, 0x1, UPT ;  /* 0x000000010400788c */ /* 0x000fe2000bf05270 */
[----:B------:R-:W-:Y:S01]  /*3190*/  IMAD.MOV.U32 R0, RZ, RZ, RZ ;  /* 0x000000ffff007224 */ /* 0x000fe200078e00ff */
[----:B------:R-:W-:Y:S01]  /*31a0*/  ULDC UR8, c[0x0][0x288] ;  /* 0x0000a20000087ab9 */ /* 0x000fe20000000800 */
[----:B------:R-:W-:Y:S01]  /*31b0*/  IMAD.MOV.U32 R3, RZ, RZ, RZ ;  /* 0x000000ffff037224 */ /* 0x000fe200078e00ff */
[----:B------:R-:W-:Y:S01]  /*31c0*/  UIADD3 UR8, -UR8, 0x40, URZ ;  /* 0x0000004008087890 */ /* 0x000fe2000fffe13f */
[----:B------:R-:W-:Y:S02]  /*31d0*/  CS2R R150, SRZ ;  /* 0x0000000000967805 */ /* 0x000fe4000001ff00 */
[----:B------:R-:W-:-:S02]  /*31e0*/  CS2R R148, SRZ ;  /* 0x0000000000947805 */ /* 0x000fc4000001ff00 */
[----:B------:R-:W-:Y:S01]  /*31f0*/  CS2R R146, SRZ ;  /* 0x0000000000927805 */ /* 0x000fe2000001ff00 */
[----:B------:R-:W-:Y:S01]  /*3200*/  UIMAD UR8, UR49, UR7, UR8 ;  /* 0x00000007310872a4 */ /* 0x000fe2000f8e0208 */
[----:B------:R-:W-:Y:S02]  /*3210*/  CS2R R144, SRZ ;  /* 0x0000000000907805 */ /* 0x000fe4000001ff00 */
[----:B------:R-:W-:Y:S01]  /*3220*/  CS2R R168, SRZ ;  /* 0x0000000000a87805 */ /* 0x000fe2000001ff00 */
[----:B------:R-:W-:Y:S01]  /*3230*/  @UP0 ULDC UR4, c[0x0][0x44c] ;  /* 0x0001130000040ab9 */ /* 0x000fe20000000800 */
[----:B------:R-:W-:Y:S01]  /*3240*/  @UP0 ULDC UR9, c[0x0][0x450] ;  /* 0x0001140000090ab9 */ /* 0x000fe20000000800 */
[----:B------:R-:W-:Y:S01]  /*3250*/  UIMAD.WIDE.U32 UR4, UR6, UR4, URZ ;  /* 0x00000004060472a5 */ /* 0x000fe2000f8e003f */
[----:B------:R-:W-:Y:S02]  /*3260*/  CS2R R140, SRZ ;  /* 0x00000000008c7805 */ /* 0x000fe4000001ff00 */
[----:B------:R-:W-:-:S02]  /*3270*/  CS2R R166, SRZ ;  /* 0x0000000000a67805 */ /* 0x000fc4000001ff00 */
[----:B------:R-:W-:Y:S01]  /*3280*/  CS2R R136, SRZ ;  /* 0x0000000000887805 */ /* 0x000fe2000001ff00 */
[----:B------:R-:W-:Y:S01]  /*3290*/  @UP0 USHF.R.U32.HI UR6, URZ, UR9, UR5 ;  /* 0x000000093f060299 */ /* 0x000fe20008011605 */
[----:B------:R-:W-:Y:S02]  /*32a0*/  CS2R R164, SRZ ;  /* 0x0000000000a47805 */ /* 0x000fe4000001ff00 */
[----:B------:R-:W-:Y:S02]  /*32b0*/  CS2R R132, SRZ ;  /* 0x0000000000847805 */ /* 0x000fe4000001ff00 */
[----:B------:R-:W-:Y:S01]  /*32c0*/  CS2R R162, SRZ ;  /* 0x0000000000a27805 */ /* 0x000fe2000001ff00 */
[----:B------:R-:W-:Y:S01]  /*32d0*/  UIADD3 UR6, UR8, UR6, URZ ;  /* 0x0000000608067290 */ /* 0x000fe2000fffe03f */
[----:B------:R-:W-:Y:S02]  /*32e0*/  CS2R R160, SRZ ;  /* 0x0000000000a07805 */ /* 0x000fe4000001ff00 */
[----:B------:R-:W-:-:S02]  /*32f0*/  CS2R R128, SRZ ;  /* 0x0000000000807805 */ /* 0x000fc4000001ff00 */
[----:B------:R-:W-:Y:S01]  /*3300*/  CS2R R158, SRZ ;  /* 0x00000000009e7805 */ /* 0x000fe2000001ff00 */
[----:B------:R-:W-:Y:S01]  /*3310*/  USHF.R.S32.HI UR4, URZ, 0x1f, UR6 ;  /* 0x0000001f3f047899 */ /* 0x000fe20008011406 */
[----:B------:R-:W-:Y:S02]  /*3320*/  CS2R R156, SRZ ;  /* 0x00000000009c7805 */ /* 0x000fe4000001ff00 */
[----:B------:R-:W-:Y:S02]  /*3330*/  CS2R R124, SRZ ;  /* 0x00000000007c7805 */ /* 0x000fe4000001ff00 */
[----:B------:R-:W-:Y:S01]  /*3340*/  CS2R R154, SRZ ;  /* 0x00000000009a7805 */ /* 0x000fe2000001ff00 */
[----:B------:R-:W-:Y:S01]  /*3350*/  ULEA.HI UR4, UR4, UR6, URZ, 0x6 ;  /* 0x0000000604047291 */ /* 0x000fe2000f8f303f */
[----:B------:R-:W-:Y:S02]  /*3360*/  CS2R R152, SRZ ;  /* 0x0000000000987805 */ /* 0x000fe4000001ff00 */
[----:B------:R-:W-:-:S02]  /*3370*/  CS2R R120, SRZ ;  /* 0x0000000000787805 */ /* 0x000fc4000001ff00 */
[----:B------:R-:W-:Y:S01]  /*3380*/  CS2R R104, SRZ ;  /* 0x0000000000687805 */ /* 0x000fe2000001ff00 */
[----:B------:R-:W-:Y:S01]  /*3390*/  USHF.R.S32.HI UR4, URZ, 0x6, UR4 ;  /* 0x000000063f047899 */ /* 0x000fe20008011404 */
[----:B------:R-:W-:Y:S02]  /*33a0*/  CS2R R100, SRZ ;  /* 0x0000000000647805 */ /* 0x000fe4000001ff00 */
[----:B------:R-:W-:Y:S02]  /*33b0*/  CS2R R116, SRZ ;  /* 0x0000000000747805 */ /* 0x000fe4000001ff00 */
[----:B------:R-:W-:Y:S01]  /*33c0*/  CS2R R114, SRZ ;  /* 0x0000000000727805 */ /* 0x000fe2000001ff00 */
[----:B------:R-:W-:Y:S01]  /*33d0*/  UISETP.LT.AND UP0, UPT, UR50, UR4, UPT ;  /* 0x000000043200728c */ /* 0x000fe2000bf01270 */
[----:B------:R-:W-:Y:S02]  /*33e0*/  CS2R R112, SRZ ;  /* 0x0000000000707805 */ /* 0x000fe4000001ff00 */
[----:B------:R-:W-:-:S02]  /*33f0*/  CS2R R110, SRZ ;  /* 0x00000000006e7805 */ /* 0x000fc4000001ff00 */
[----:B------:R-:W-:Y:S01]  /*3400*/  CS2R R108, SRZ ;  /* 0x00000000006c7805 */ /* 0x000fe2000001ff00 */
[----:B------:R-:W-:Y:S01]  /*3410*/  USEL UR50, UR50, UR4, UP0 ;  /* 0x0000000432327287 */ /* 0x000fe20008000000 */
[----:B------:R-:W-:Y:S02]  /*3420*/  CS2R R106, SRZ ;  /* 0x00000000006a7805 */ /* 0x000fe4000001ff00 */
[----:B------:R-:W-:Y:S02]  /*3430*/  CS2R R102, SRZ ;  /* 0x0000000000667805 */ /* 0x000fe4000001ff00 */
[----:B------:R-:W-:Y:S01]  /*3440*/  CS2R R98, SRZ ;  /* 0x0000000000627805 */ /* 0x000fe2000001ff00 */
[----:B------:R-:W-:Y:S01]  /*3450*/  UISETP.GE.AND UP0, UPT, UR50, 0x1, UPT ;  /* 0x000000013200788c */ /* 0x000fe2000bf06270 */
[----:B------:R-:W-:Y:S02]  /*3460*/  CS2R R94, SRZ ;  /* 0x00000000005e7805 */ /* 0x000fe4000001ff00 */
[----:B------:R-:W-:-:S02]  /*3470*/  CS2R R170, SRZ ;  /* 0x0000000000aa7805 */ /* 0x000fc4000001ff00 */
[----:B------:R-:W-:Y:S02]  /*3480*/  CS2R R90, SRZ ;  /* 0x00000000005a7805 */ /* 0x000fe4000001ff00 */
[----:B------:R-:W-:Y:S02]  /*3490*/  CS2R R172, SRZ ;  /* 0x0000000000ac7805 */ /* 0x000fe4000001ff00 */
[----:B------:R-:W-:Y:S02]  /*34a0*/  CS2R R86, SRZ ;  /* 0x0000000000567805 */ /* 0x000fe4000001ff00 */
[----:B------:R-:W-:Y:S02]  /*34b0*/  PLOP3.LUT P1, PT, PT, PT, UP0, 0x80, 0x0 ;  /* 0x000000000000781c */ /* 0x000fe40003f2f008 */
        /* <DEDUP_REMOVED lines=30> */
[----:B------:R-:W-:Y:S01]  /*36a0*/  CS2R R26, SRZ ;  /* 0x00000000001a7805 */ /* 0x000fe2000001ff00 */
        /* <DEDUP_REMOVED lines=31> */
.L_x_4166:
        /* <DEDUP_REMOVED lines=9> */
.L_x_4327:
[----:B------:R-:W-:Y:S05]  /*3930*/  @!P0 BRA `(.L_x_4168) ;  /* 0x0000000000048947 */ /* 0x000fea0003800000 */
[----:B------:R-:W-:Y:S01]  /*3940*/  BPT.TRAP 0x1 ;  /* 0x000000040000795c */ /* 0x000fe20000300000 */
.L_x_4168:
[----:B------:R-:W-:Y:S02]  /*3950*/  IMAD.U32 R7, RZ, RZ, UR36 ;  /* 0x00000024ff077e24 */ /* 0x000fe4000f8e00ff */
[----:B------:R-:W-:-:S03]  /*3960*/  IMAD.U32 R8, RZ, RZ, UR37 ;  /* 0x00000025ff087e24 */ /* 0x000fc6000f8e00ff */
[----:B------:R-:W-:Y:S02]  /*3970*/  LEA R7, R7, UR43, 0x3 ;  /* 0x0000002b07077c11 */ /* 0x000fe4000f8e18ff */
[----:B------:R-:W-:-:S04]  /*3980*/  SHF.L.U32 R8, R8, 0x1f, RZ ;  /* 0x0000001f08087819 */ /* 0x000fc800000006ff */
[----:B------:R1:W2:Y:S01]  /*3990*/  SYNCS.PHASECHK.TRANS64.TRYWAIT P1, [R7+URZ+0x28c30], R8 ;  /* 0x028c3008070075a7 */ /* 0x0002a2000802017f */
[----:B------:R-:W-:Y:S05]  /*39a0*/  @!P0 BRA `(.L_x_4169) ;  /* 0x0000000000048947 */ /* 0x000fea0003800000 */
[----:B------:R-:W-:Y:S01]  /*39b0*/  BPT.TRAP 0x1 ;  /* 0x000000040000795c */ /* 0x000fe20000300000 */
.L_x_4169:
[----:B--2---:R-:W-:Y:S05]  /*39c0*/  @P1 BRA `(.L_x_4170) ;  /* 0x0000000000081947 */ /* 0x004fea0003800000 */
[----:B------:R-:W2:Y:S02]  /*39d0*/  SYNCS.PHASECHK.TRANS64.TRYWAIT P1, [R7+URZ+0x28c30], R8 ;  /* 0x028c3008070075a7 */ /* 0x000ea4000802017f */
[----:B--2---:R-:W-:Y:S05]  /*39e0*/  @!P1 BRA `(.L_x_4171) ;  /* 0x000000e4000c9947 */ /* 0x004fea0003800000 */
.L_x_4170:
        /* <DEDUP_REMOVED lines=34> */
[----:B------:R-:W-:Y:S01]  /*3c10*/  HGMMA.64x64x16.F32.BF16 R24, gdesc[UR4], R24, gsb0 ;  /* 0x00e00000041879f0 */ /* 0x000fe20008001818 */
[----:B------:R-:W-:Y:S02]  /*3c20*/  ULDC UR6, c[0x0][0x448] ;  /* 0x0001120000067ab9 */ /* 0x000fe40000000800 */
[----:B------:R-:W-:-:S06]  /*3c30*/  UISETP.NE.AND UP0, UPT, UR6, 0x1, UPT ;  /* 0x000000010600788c */ /* 0x000fcc000bf05270 */
[----:B------:R-:W-:-:S05]  /*3c40*/  PLOP3.LUT P2, PT, PT, PT, UP0, 0x80, 0x0 ;  /* 0x000000000000781c */ /* 0x000fca0003f4f008 */
[----:B------:R-:W-:-:S08]  /*3c50*/  @UP0 ULDC UR6, c[0x0][0x44c] ;  /* 0x0001130000060ab9 */ /* 0x000fd00000000800 */
[----:B------:R-:W-:Y:S01]  /*3c60*/  @P2 IMAD.HI.U32 R4, R3, UR6, RZ ;  /* 0x0000000603042c27 */ /* 0x000fe2000f8e00ff */
[----:B------:R-:W-:-:S04]  /*3c70*/  @UP0 ULDC UR6, c[0x0][0x450] ;  /* 0x0001140000060ab9 */ /* 0x000fc80000000800 */
[----:B------:R-:W-:Y:S01]  /*3c80*/  @P2 SHF.R.U32.HI R3, RZ, UR6, R4 ;  /* 0x00000006ff032c19 */ /* 0x000fe20008011604 */
[----:B------:R-:W-:Y:S02]  /*3c90*/  UMOV UR6, 0xffffffc0 ;  /* 0xffffffc000067882 */ /* 0x000fe40000000000 */
[----:B------:R-:W-:Y:S02]  /*3ca0*/  UIMAD UR7, UR50, UR6, 0x41 ;  /* 0x00000041320774a4 */ /* 0x000fe4000f8e0206 */
[----:B------:R-:W0:Y:S01]  /*3cb0*/  SHFL.IDX PT, R6, R3, 0x1, 0x1c1f ;  /* 0x003c1f0003067f89 */ /* 0x000e2200000e0000 */
[----:B------:R-:W-:-:S03]  /*3cc0*/  UIMAD UR6, UR50, UR6, 0x40 ;  /* 0x00000040320674a4 */ /* 0x000fc6000f8e0206 */
[----:B------:R-:W3:Y:S01]  /*3cd0*/  SHFL.IDX PT, R3, R3, RZ, 0x1c1f ;  /* 0x001c1fff03037589 */ /* 0x000ee200000e0000 */
[----:B------:R-:W-:Y:S02]  /*3ce0*/  WARPGROUP.DEPBAR.LE gsb0, 0x0 ;  /* 0x00008000000079c5 */ /* 0x000fe40000010000 */
[----:B------:R-:W-:-:S06]  /*3cf0*/  WARPGROUP.ARRIVE ;  /* 0x00000000000079c5 */ /* 0x000fcc0000000000 */
[----:B------:R-:W-:Y:S01]  /*3d00*/  HGMMA.64x64x16.F32.BF16 R24, gdesc[UR8], R24, gsb0 ;  /* 0x00e00000081879f0 */ /* 0x000fe20008001818 */
[----:B------:R-:W-:Y:S02]  /*3d10*/  ULDC UR10, c[0x0][0x9d8] ;  /* 0x00027600000a7ab9 */ /* 0x000fe40000000800 */
[----:B------:R-:W-:Y:S02]  /*3d20*/  WARPGROUP.DEPBAR.LE gsb0, 0x0 ;  /* 0x00008000000079c5 */ /* 0x000fe40000010000 */
[----:B------:R-:W-:-:S06]  /*3d30*/  WARPGROUP.ARRIVE ;  /* 0x00000000000079c5 */ /* 0x000fcc0000000000 */
[----:B------:R-:W-:Y:S01]  /*3d40*/  HGMMA.64x64x16.F32.BF16 R24, gdesc[UR12], R24, gsb0 ;  /* 0x00e000000c1879f0 */ /* 0x000fe20008001818 */
[----:B------:R-:W-:Y:S01]  /*3d50*/  ULDC UR14, c[0x0][0x2f0] ;  /* 0x0000bc00000e7ab9 */ /* 0x000fe20000000800 */
[----:B------:R-:W-:Y:S01]  /*3d60*/  ULDC UR15, c[0x0][0x288] ;  /* 0x0000a200000f7ab9 */ /* 0x000fe20000000800 */
[----:B------:R-:W-:Y:S02]  /*3d70*/  UIMAD UR7, UR49, UR14, UR7 ;  /* 0x0000000e310772a4 */ /* 0x000fe4000f8e0207 */
[----:B------:R-:W-:-:S04]  /*3d80*/  UIMAD UR6, UR49, UR14, UR6 ;  /* 0x0000000e310672a4 */ /* 0x000fc8000f8e0206 */
[----:B------:R-:W-:Y:S02]  /*3d90*/  IMAD.U32 R5, RZ, RZ, UR7 ;  /* 0x00000007ff057e24 */ /* 0x000fe4000f8e00ff */
[----:B------:R-:W-:-:S03]  /*3da0*/  IADD3 R4, -R2, UR6, RZ ;  /* 0x0000000602047c10 */ /* 0x000fc6000fffe1ff */
[----:B------:R-:W-:-:S04]  /*3db0*/  IADD3 R5, R5, -UR15, -R2 ;  /* 0x8000000f05057c10 */ /* 0x000fc8000fffe802 */
[-CC-:B0-----:R-:W-:Y:S02]  /*3dc0*/  VIADDMNMX R6, R6, R5.reuse, R4.reuse, PT ;  /* 0x0000000506067246 */ /* 0x181fe40003800104 */
[----:B---3--:R-:W-:Y:S02]  /*3dd0*/  VIADDMNMX R4, R3, R5, R4, PT ;  /* 0x0000000503047246 */ /* 0x008fe40003800104 */
[C---:B------:R-:W-:Y:S02]  /*3de0*/  ISETP.GT.AND P3, PT, R6.reuse, RZ, PT ;  /* 0x000000ff0600720c */ /* 0x040fe40003f64270 */
[C---:B------:R-:W-:Y:S02]  /*3df0*/  ISETP.GT.AND P4, PT, R6.reuse, 0x1, PT ;  /* 0x000000010600780c */ /* 0x040fe40003f84270 */
[----:B------:R-:W-:Y:S02]  /*3e00*/  ISETP.GT.AND P5, PT, R6, 0x8, PT ;  /* 0x000000080600780c */ /* 0x000fe40003fa4270 */
[----:B------:R-:W-:Y:S01]  /*3e10*/  ISETP.GT.AND P6, PT, R4, 0x20, PT ;  /* 0x000000200400780c */ /* 0x000fe20003fc4270 */
[----:B------:R-:W-:-:S02]  /*3e20*/  WARPGROUP.DEPBAR.LE gsb0, 0x0 ;  /* 0x00008000000079c5 */ /* 0x000fc40000010000 */
[----:B------:R-:W-:Y:S01]  /*3e30*/  FMUL.FTZ R26, R26, UR10 ;  /* 0x0000000a1a1a7c20 */ /* 0x000fe20008410000 */
[----:B------:R-:W-:Y:S01]  /*3e40*/  FMUL.FTZ R27, R27, UR10 ;  /* 0x0000000a1b1b7c20 */ /* 0x000fe20008410000 */
[----:B------:R-:W-:Y:S01]  /*3e50*/  FMUL.FTZ R30, R30, UR10 ;  /* 0x0000000a1e1e7c20 */ /* 0x000fe20008410000 */
[----:B------:R-:W-:Y:S01]  /*3e60*/  FMUL.FTZ R31, R31, UR10 ;  /* 0x0000000a1f1f7c20 */ /* 0x000fe20008410000 */
[----:B------:R-:W-:Y:S01]  /*3e70*/  FMUL.FTZ R34, R34, UR10 ;  /* 0x0000000a22227c20 */ /* 0x000fe20008410000 */
[----:B------:R-:W-:Y:S01]  /*3e80*/  MUFU.TANH R9, R27 ;  /* 0x0000001b00097308 */ /* 0x000fe20000002400 */
        /* <DEDUP_REMOVED lines=15> */
[----:B------:R3:W4:Y:S01]  /*3f80*/  MUFU.TANH R10, R30 ;  /* 0x0000001e000a7308 */ /* 0x0007220000002400 */
[----:B------:R-:W-:Y:S01]  /*3f90*/  FMUL.FTZ R29, R29, UR10 ;  /* 0x0000000a1d1d7c20 */ /* 0x000fe20008410000 */
[----:B------:R-:W-:Y:S01]  /*3fa0*/  FMUL.FTZ R32, R32, UR10 ;  /* 0x0000000a20207c20 */ /* 0x000fe20008410000 */
[----:B------:R-:W-:Y:S01]  /*3fb0*/  FMUL.FTZ R33, R33, UR10 ;  /* 0x0000000a21217c20 */ /* 0x000fe20008410000 */
[----:B------:R-:W-:Y:S01]  /*3fc0*/  FMUL.FTZ R36, R36, UR10 ;  /* 0x0000000a24247c20 */ /* 0x000fe20008410000 */
[----:B------:R-:W-:Y:S01]  /*3fd0*/  FMUL.FTZ R37, R37, UR10 ;  /* 0x0000000a25257c20 */ /* 0x000fe20008410000 */
[----:B------:R-:W-:Y:S01]  /*3fe0*/  FMUL.FTZ R40, R40, UR10 ;  /* 0x0000000a28287c20 */ /* 0x000fe20008410000 */
[----:B------:R-:W-:Y:S01]  /*3ff0*/  FMUL.FTZ R41, R41, UR10 ;  /* 0x0000000a29297c20 */ /* 0x000fe20008410000 */
[----:B------:R4:W5:Y:S01]  /*4000*/  MUFU.TANH R11, R31 ;  /* 0x0000001f000b7308 */ /* 0x0009620000002400 */
[----:B0-----:R-:W-:Y:S01]  /*4010*/  FSEL R27, R26, -INF , P3 ;  /* 0xff8000001a1b7808 */ /* 0x001fe20001800000 */
[----:B------:R-:W-:Y:S01]  /*4020*/  FMUL.FTZ R44, R44, UR10 ;  /* 0x0000000a2c2c7c20 */ /* 0x000fe20008410000 */
[----:B---3--:R-:W-:Y:S01]  /*4030*/  FSEL R30, R9, -INF , P4 ;  /* 0xff800000091e7808 */ /* 0x008fe20002000000 */
[----:B------:R-:W-:Y:S01]  /*4040*/  FMUL.FTZ R45, R45, UR10 ;  /* 0x0000000a2d2d7c20 */ /* 0x000fe20008410000 */
[----:B------:R-:W-:Y:S01]  /*4050*/  ISETP.GT.AND P3, PT, R6, 0x9, PT ;  /* 0x000000090600780c */ /* 0x000fe20003f64270 */
[----:B------:R-:W-:Y:S01]  /*4060*/  FMUL.FTZ R48, R48, UR10 ;  /* 0x0000000a30307c20 */ /* 0x000fe20008410000 */
[----:B------:R-:W-:Y:S01]  /*4070*/  ISETP.GT.AND P4, PT, R6, 0x10, PT ;  /* 0x000000100600780c */ /* 0x000fe20003f84270 */
[----:B------:R5:W0:Y:S01]  /*4080*/  MUFU.TANH R12, R34 ;  /* 0x00000022000c7308 */ /* 0x000a220000002400 */
[----:B----4-:R-:W-:Y:S01]  /*4090*/  FSEL R31, R10, -INF , P5 ;  /* 0xff8000000a1f7808 */ /* 0x010fe20002800000 */
[----:B------:R-:W-:Y:S01]  /*40a0*/  FMUL.FTZ R49, R49, UR10 ;  /* 0x0000000a31317c20 */ /* 0x000fe20008410000 */
[----:B------:R-:W-:Y:S01]  /*40b0*/  FMNMX.FTZ R10, R27, R30, !PT ;  /* 0x0000001e1b0a7209 */ /* 0x000fe20007810000 */
[----:B------:R-:W-:Y:S01]  /*40c0*/  FMUL.FTZ R52, R52, UR10 ;  /* 0x0000000a34347c20 */ /* 0x000fe20008410000 */
[----:B------:R-:W-:Y:S01]  /*40d0*/  ISETP.GT.AND P5, PT, R4, 0x8, PT ;  /* 0x000000080400780c */ /* 0x000fe20003fa4270 */
[----:B------:R-:W-:Y:S01]  /*40e0*/  FMUL.FTZ R53, R53, UR10 ;  /* 0x0000000a35357c20 */ /* 0x000fe20008410000 */
[----:B------:R-:W-:Y:S01]  /*40f0*/  FMNMX.FTZ R9, R31, R10, !PT ;  /* 0x0000000a1f097209 */ /* 0x000fe20007810000 */
[----:B------:R0:W3:Y:S01]  /*4100*/  MUFU.TANH R13, R35 ;  /* 0x00000023000d7308 */ /* 0x0000e20000002400 */
[----:B-----5:R-:W-:Y:S01]  /*4110*/  FSEL R34, R11, -INF , P3 ;  /* 0xff8000000b227808 */ /* 0x020fe20001800000 */
[----:B------:R-:W-:Y:S01]  /*4120*/  ULDC UR10, c[0x0][0x988] ;  /* 0x00026200000a7ab9 */ /* 0x000fe20000000800 */
[----:B------:R-:W-:-:S02]  /*4130*/  ISETP.GT.AND P3, PT, R6, 0x11, PT ;  /* 0x000000110600780c */ /* 0x000fc40003f64270 */
[----:B------:R-:W-:-:S03]  /*4140*/  FMNMX.FTZ R10, R34, R9, !PT ;  /* 0x00000009220a7209 */ /* 0x000fc60007810000 */
[----:B------:R3:W4:Y:S01]  /*4150*/  MUFU.TANH R14, R38 ;  /* 0x00000026000e7308 */ /* 0x0007220000002400 */
[----:B0-----:R-:W-:Y:S02]  /*4160*/  FSEL R35, R12, -INF , P4 ;  /* 0xff8000000c237808 */ /* 0x001fe40002000000 */
[----:B------:R-:W-:Y:S02]  /*4170*/  ISETP.GT.AND P4, PT, R6, 0x18, PT ;  /* 0x000000180600780c */ /* 0x000fe40003f84270 */
[----:B------:R-:W-:-:S03]  /*4180*/  FMNMX.FTZ R9, R35, R10, !PT ;  /* 0x0000000a23097209 */ /* 0x000fc60007810000 */
[----:B------:R4:W0:Y:S01]  /*4190*/  MUFU.TANH R15, R39 ;  /* 0x00000027000f7308 */ /* 0x0008220000002400 */
[----:B---3--:R-:W-:Y:S02]  /*41a0*/  FSEL R38, R13, -INF , P3 ;  /* 0xff8000000d267808 */ /* 0x008fe40001800000 */
[----:B------:R-:W-:Y:S02]  /*41b0*/  ISETP.GT.AND P3, PT, R6, 0x19, PT ;  /* 0x000000190600780c */ /* 0x000fe40003f64270 */
[----:B------:R-:W-:-:S03]  /*41c0*/  FMNMX.FTZ R10, R38, R9, !PT ;  /* 0x00000009260a7209 */ /* 0x000fc60007810000 */
[----:B------:R0:W3:Y:S01]  /*41d0*/  MUFU.TANH R20, R42 ;  /* 0x0000002a00147308 */ /* 0x0000e20000002400 */
[----:B----4-:R-:W-:Y:S02]  /*41e0*/  FSEL R39, R14, -INF , P4 ;  /* 0xff8000000e277808 */ /* 0x010fe40002000000 */
[----:B------:R-:W-:Y:S02]  /*41f0*/  ISETP.GT.AND P4, PT, R6, 0x20, PT ;  /* 0x000000200600780c */ /* 0x000fe40003f84270 */
        /* <DEDUP_REMOVED lines=29> */
[----:B------:R-:W0:Y:S01]  /*43d0*/  MUFU.TANH R24, R24 ;  /* 0x0000001800187308 */ /* 0x000e220000002400 */
[----:B---3--:R-:W-:Y:S02]  /*43e0*/  FSEL R55, R13, -INF , P4 ;  /* 0xff8000000d377808 */ /* 0x008fe40002000000 */
[----:B------:R-:W-:Y:S02]  /*43f0*/  ISETP.GT.AND P4, PT, R4, 0x1, PT ;  /* 0x000000010400780c */ /* 0x000fe40003f84270 */
[----:B------:R-:W-:-:S03]  /*4400*/  FMNMX.FTZ R9, R55, R6, !PT ;  /* 0x0000000637097209 */ /* 0x000fc60007810000 */
[----:B------:R-:W3:Y:S01]  /*4410*/  MUFU.TANH R10, R25 ;  /* 0x00000019000a7308 */ /* 0x000ee20000002400 */
[----:B----4-:R-:W-:Y:S02]  /*4420*/  FSEL R56, R56, -INF , P3 ;  /* 0xff80000038387808 */ /* 0x010fe40001800000 */
[----:B------:R-:W-:Y:S02]  /*4430*/  ISETP.GT.AND P3, PT, R4, RZ, PT ;  /* 0x000000ff0400720c */ /* 0x000fe40003f64270 */
[----:B------:R-:W-:-:S03]  /*4440*/  FMNMX.FTZ R9, R56, R9, !PT ;  /* 0x0000000938097209 */ /* 0x000fc60007810000 */
[----:B------:R-:W-:Y:S01]  /*4450*/  MUFU.TANH R28, R28 ;  /* 0x0000001c001c7308 */ /* 0x000fe20000002400 */
[----:B0-----:R-:W-:Y:S01]  /*4460*/  FSEL R3, R24, -INF , P3 ;  /* 0xff80000018037808 */ /* 0x001fe20001800000 */
[----:B------:R-:W0:Y:S01]  /*4470*/  SHFL.BFLY PT, R6, R9, 0x2, 0x1f ;  /* 0x0c401f0009067f89 */ /* 0x000e2200000e0000 */
[----:B------:R-:W-:-:S05]  /*4480*/  ISETP.GT.AND P3, PT, R4, 0x9, PT ;  /* 0x000000090400780c */ /* 0x000fca0003f64270 */
[----:B------:R-:W4:Y:S01]  /*4490*/  MUFU.TANH R11, R29 ;  /* 0x0000001d000b7308 */ /* 0x000f220000002400 */
[----:B---3--:R-:W-:Y:S02]  /*44a0*/  FSEL R10, R10, -INF , P4 ;  /* 0xff8000000a0a7808 */ /* 0x008fe40002000000 */
[----:B------:R-:W-:-:S05]  /*44b0*/  ISETP.GT.AND P4, PT, R4, 0x10, PT ;  /* 0x000000100400780c */ /* 0x000fca0003f84270 */
[----:B------:R-:W3:Y:S08]  /*44c0*/  MUFU.TANH R12, R32 ;  /* 0x00000020000c7308 */ /* 0x000ef00000002400 */
[----:B------:R-:W5:Y:S01]  /*44d0*/  MUFU.TANH R13, R33 ;  /* 0x00000021000d7308 */ /* 0x000f620000002400 */
[----:B----4-:R-:W-:Y:S02]  /*44e0*/  FSEL R11, R11, -INF , P3 ;  /* 0xff8000000b0b7808 */ /* 0x010fe40001800000 */
[----:B0-----:R-:W-:-:S02]  /*44f0*/  FMNMX.FTZ R6, R9, R6, !PT ;  /* 0x0000000609067209 */ /* 0x001fc40007810000 */
[----:B------:R-:W-:-:S03]  /*4500*/  ISETP.GT.AND P3, PT, R4, 0x11, PT ;  /* 0x000000110400780c */ /* 0x000fc60003f64270 */
[----:B------:R-:W0:Y:S01]  /*4510*/  SHFL.BFLY PT, R9, R6, 0x1, 0x1f ;  /* 0x0c201f0006097f89 */ /* 0x000e2200000e0000 */
[----:B------:R-:W4:Y:S01]  /*4520*/  MUFU.TANH R14, R36 ;  /* 0x00000024000e7308 */ /* 0x000f220000002400 */
[----:B---3--:R-:W-:Y:S02]  /*4530*/  FSEL R12, R12, -INF , P4 ;  /* 0xff8000000c0c7808 */ /* 0x008fe40002000000 */
[----:B------:R-:W-:-:S05]  /*4540*/  ISETP.GT.AND P4, PT, R4, 0x18, PT ;  /* 0x000000180400780c */ /* 0x000fca0003f84270 */
[----:B------:R-:W-:Y:S01]  /*4550*/  MUFU.TANH R37, R37 ;  /* 0x0000002500257308 */ /* 0x000fe20000002400 */
[----:B-----5:R-:W-:Y:S02]  /*4560*/  FSEL R13, R13, -INF , P3 ;  /* 0xff8000000d0d7808 */ /* 0x020fe40001800000 */
[----:B------:R-:W-:-:S05]  /*4570*/  ISETP.GT.AND P3, PT, R4, 0x19, PT ;  /* 0x000000190400780c */ /* 0x000fca0003f64270 */
[----:B------:R-:W3:Y:S01]  /*4580*/  MUFU.TANH R20, R40 ;  /* 0x0000002800147308 */ /* 0x000ee20000002400 */
[----:B----4-:R-:W-:Y:S02]  /*4590*/  FSEL R14, R14, -INF , P4 ;  /* 0xff8000000e0e7808 */ /* 0x010fe40002000000 */
[----:B------:R-:W-:Y:S02]  /*45a0*/  ISETP.GT.AND P4, PT, R4, 0x28, PT ;  /* 0x000000280400780c */ /* 0x000fe40003f84270 */
[----:B0-----:R-:W-:-:S03]  /*45b0*/  FMNMX.FTZ R5, R6, R9, !PT ;  /* 0x0000000906057209 */ /* 0x001fc60007810000 */
[----:B------:R-:W0:Y:S01]  /*45c0*/  MUFU.TANH R41, R41 ;  /* 0x0000002900297308 */ /* 0x000e220000002400 */
[----:B------:R-:W-:Y:S02]  /*45d0*/  FSEL R9, R28, -INF , P5 ;  /* 0xff8000001c097808 */ /* 0x000fe40002800000 */
[----:B------:R-:W-:Y:S02]  /*45e0*/  FMNMX.FTZ R6, R3, R10, !PT ;  /* 0x0000000a03067209 */ /* 0x000fe40007810000 */
[----:B------:R-:W-:Y:S02]  /*45f0*/  ISETP.GT.AND P5, PT, R4, 0x21, PT ;  /* 0x000000210400780c */ /* 0x000fe40003fa4270 */
[----:B------:R-:W-:Y:S01]  /*4600*/  FMNMX.FTZ R6, R9, R6, !PT ;  /* 0x0000000609067209 */ /* 0x000fe20007810000 */
[----:B------:R-:W4:Y:S01]  /*4610*/  MUFU.TANH R44, R44 ;  /* 0x0000002c002c7308 */ /* 0x000f220000002400 */
[----:B---3--:R-:W-:Y:S02]  /*4620*/  FSEL R20, R20, -INF , P6 ;  /* 0xff80000014147808 */ /* 0x008fe40003000000 */
[----:B------:R-:W-:-:S02]  /*4630*/  FMNMX.FTZ R15, R11, R6, !PT ;  /* 0x000000060b0f7209 */ /* 0x000fc40007810000 */
[----:B------:R-:W-:Y:S02]  /*4640*/  ISETP.GT.AND P6, PT, R4, 0x30, PT ;  /* 0x000000300400780c */ /* 0x000fe40003fc4270 */
[----:B------:R-:W-:Y:S01]  /*4650*/  FMNMX.FTZ R6, R12, R15, !PT ;  /* 0x0000000f0c067209 */ /* 0x000fe20007810000 */
[----:B------:R-:W3:Y:S01]  /*4660*/  MUFU.TANH R45, R45 ;  /* 0x0000002d002d7308 */ /* 0x000ee20000002400 */
[----:B------:R-:W-:Y:S02]  /*4670*/  FSEL R15, R37, -INF , P3 ;  /* 0xff800000250f7808 */ /* 0x000fe40001800000 */
[----:B------:R-:W-:Y:S02]  /*4680*/  FMNMX.FTZ R21, R13, R6, !PT ;  /* 0x000000060d157209 */ /* 0x000fe40007810000 */
[----:B------:R-:W-:Y:S02]  /*4690*/  ISETP.GT.AND P3, PT, R4, 0x29, PT ;  /* 0x000000290400780c */ /* 0x000fe40003f64270 */
[----:B------:R-:W-:Y:S01]  /*46a0*/  FMNMX.FTZ R6, R14, R21, !PT ;  /* 0x000000150e067209 */ /* 0x000fe20007810000 */
[----:B------:R-:W5:Y:S01]  /*46b0*/  MUFU.TANH R26, R48 ;  /* 0x00000030001a7308 */ /* 0x000f620000002400 */
[----:B0-----:R-:W-:-:S02]  /*46c0*/  FSEL R21, R41, -INF , P5 ;  /* 0xff80000029157808 */ /* 0x001fc40002800000 */
[----:B------:R-:W-:Y:S02]  /*46d0*/  FMNMX.FTZ R25, R15, R6, !PT ;  /* 0x000000060f197209 */ /* 0x000fe40007810000 */
[C---:B------:R-:W-:Y:S02]  /*46e0*/  FSETP.NEU.FTZ.AND P5, PT, R5.reuse, -INF , PT ;  /* 0xff8000000500780b */ /* 0x040fe40003fbd000 */
[----:B------:R-:W-:Y:S01]  /*46f0*/  FMNMX.FTZ R6, R20, R25, !PT ;  /* 0x0000001914067209 */ /* 0x000fe20007810000 */
[----:B------:R-:W0:Y:S01]  /*4700*/  MUFU.TANH R49, R49 ;  /* 0x0000003100317308 */ /* 0x000e220000002400 */
[----:B------:R-:W-:Y:S01]  /*4710*/  FMUL.FTZ R25, R5, UR10 ;  /* 0x0000000a05197c20 */ /* 0x000fe20008410000 */
[----:B----4-:R-:W-:Y:S02]  /*4720*/  FSEL R24, R44, -INF , P4 ;  /* 0xff8000002c187808 */ /* 0x010fe40002000000 */
[----:B------:R-:W-:Y:S02]  /*4730*/  FMNMX.FTZ R29, R21, R6, !PT ;  /* 0x00000006151d7209 */ /* 0x000fe40007810000 */
[----:B------:R-:W-:-:S02]  /*4740*/  FSEL R32, R25, RZ, P5 ;  /* 0x000000ff19207208 */ /* 0x000fc40002800000 */
[----:B------:R-:W4:Y:S01]  /*4750*/  MUFU.TANH R52, R52 ;  /* 0x0000003400347308 */ /* 0x000f220000002400 */
[----:B---3--:R-:W-:Y:S02]  /*4760*/  FSEL R25, R45, -INF , P3 ;  /* 0xff8000002d197808 */ /* 0x008fe40001800000 */
[----:B------:R-:W-:Y:S01]  /*4770*/  FMNMX.FTZ R6, R24, R29, !PT ;  /* 0x0000001d18067209 */ /* 0x000fe20007810000 */
[--C-:B------:R-:W-:Y:S01]  /*4780*/  FFMA.FTZ R33, R27, UR10, -R32.reuse ;  /* 0x0000000a1b217c23 */ /* 0x100fe20008010820 */
[----:B------:R-:W-:Y:S01]  /*4790*/  ISETP.GT.AND P3, PT, R4, 0x31, PT ;  /* 0x000000310400780c */ /* 0x000fe20003f64270 */
[--C-:B------:R-:W-:Y:S01]  /*47a0*/  FFMA.FTZ R30, R30, UR10, -R32.reuse ;  /* 0x0000000a1e1e7c23 */ /* 0x100fe20008010820 */
[----:B-----5:R-:W-:Y:S01]  /*47b0*/  FSEL R26, R26, -INF , P6 ;  /* 0xff8000001a1a7808 */ /* 0x020fe20003000000 */
[----:B------:R-:W3:Y:S01]  /*47c0*/  MUFU.TANH R28, R53 ;  /* 0x00000035001c7308 */ /* 0x000ee20000002400 */
[----:B------:R-:W-:Y:S01]  /*47d0*/  FMNMX.FTZ R29, R25, R6, !PT ;  /* 0x00000006191d7209 */ /* 0x000fe20007810000 */
[--C-:B------:R-:W-:Y:S01]  /*47e0*/  FFMA.FTZ R31, R31, UR10, -R32.reuse ;  /* 0x0000000a1f1f7c23 */ /* 0x100fe20008010820 */
[----:B------:R-:W-:Y:S01]  /*47f0*/  ISETP.GT.AND P4, PT, R4, 0x38, PT ;  /* 0x000000380400780c */ /* 0x000fe20003f84270 */
[--C-:B------:R-:W-:Y:S01]  /*4800*/  FFMA.FTZ R34, R34, UR10, -R32.reuse ;  /* 0x0000000a22227c23 */ /* 0x100fe20008010820 */
[----:B0-----:R-:W-:Y:S01]  /*4810*/  FSEL R27, R49, -INF , P3 ;  /* 0xff800000311b7808 */ /* 0x001fe20001800000 */
[--C-:B------:R-:W-:Y:S01]  /*4820*/  FFMA.FTZ R35, R35, UR10, -R32.reuse ;  /* 0x0000000a23237c23 */ /* 0x100fe20008010820 */
[----:B------:R-:W-:Y:S01]  /*4830*/  FMNMX.FTZ R6, R26, R29, !PT ;  /* 0x0000001d1a067209 */ /* 0x000fe20007810000 */
[----:B------:R-:W-:Y:S01]  /*4840*/  MUFU.EX2 R36, R30 ;  /* 0x0000001e00247308 */ /* 0x000fe20000000800 */
[----:B------:R-:W-:Y:S01]  /*4850*/  ISETP.GT.AND P3, PT, R4, 0x39, PT ;  /* 0x000000390400780c */ /* 0x000fe20003f64270 */
[--C-:B------:R-:W-:Y:S01]  /*4860*/  FFMA.FTZ R38, R38, UR10, -R32.reuse ;  /* 0x0000000a26267c23 */ /* 0x100fe20008010820 */
[----:B----4-:R-:W-:Y:S01]  /*4870*/  FSEL R4, R52, -INF , P4 ;  /* 0xff80000034047808 */ /* 0x010fe20002000000 */
[--C-:B------:R-:W-:Y:S01]  /*4880*/  FFMA.FTZ R39, R39, UR10, -R32.reuse ;  /* 0x0000000a27277c23 */ /* 0x100fe20008010820 */
[----:B------:R-:W-:Y:S01]  /*4890*/  FMNMX.FTZ R29, R27, R6, !PT ;  /* 0x000000061b1d7209 */ /* 0x000fe20007810000 */
[--C-:B------:R-:W-:Y:S01]  /*48a0*/  FFMA.FTZ R42, R42, UR10, -R32.reuse ;  /* 0x0000000a2a2a7c23 */ /* 0x100fe20008010820 */
[--C-:B------:R-:W-:Y:S01]  /*48b0*/  FFMA.FTZ R43, R43, UR10, -R32.reuse ;  /* 0x0000000a2b2b7c23 */ /* 0x100fe20008010820 */
[----:B------:R-:W0:Y:S01]  /*48c0*/  MUFU.EX2 R33, R33 ;  /* 0x0000002100217308 */ /* 0x000e220000000800 */
[----:B---3--:R-:W-:Y:S01]  /*48d0*/  FSEL R28, R28, -INF , P3 ;  /* 0xff8000001c1c7808 */ /* 0x008fe20001800000 */
        /* <DEDUP_REMOVED lines=9> */
[----:B------:R-:W-:Y:S01]  /*4970*/  FFMA.FTZ R32, R56, UR10, -R32 ;  /* 0x0000000a38207c23 */ /* 0x000fe20008010820 */
[----:B------:R-:W3:Y:S04]  /*4980*/  SHFL.BFLY PT, R6, R29, 0x2, 0x1f ;  /* 0x0c401f001d067f89 */ /* 0x000ee800000e0000 */
[----:B------:R-:W-:Y:S01]  /*4990*/  MUFU.EX2 R34, R34 ;  /* 0x0000002200227308 */ /* 0x000fe20000000800 */
[----:B0-----:R-:W-:-:S07]  /*49a0*/  F2FP.BF16.F32.PACK_AB R153, R36, R33 ;  /* 0x000000212499723e */ /* 0x001fce00000010ff */
[----:B------:R-:W-:Y:S08]  /*49b0*/  MUFU.EX2 R35, R35 ;  /* 0x0000002300237308 */ /* 0x000ff00000000800 */
[----:B------:R-:W0:Y:S01]  /*49c0*/  MUFU.EX2 R38, R38 ;  /* 0x0000002600267308 */ /* 0x000e220000000800 */
[----:B---3--:R-:W-:-:S07]  /*49d0*/  FMNMX.FTZ R30, R29, R6, !PT ;  /* 0x000000061d1e7209 */ /* 0x008fce0007810000 */
[----:B------:R-:W-:Y:S01]  /*49e0*/  MUFU.EX2 R39, R39 ;  /* 0x0000002700277308 */ /* 0x000fe20000000800 */
[----:B------:R-:W3:Y:S07]  /*49f0*/  SHFL.BFLY PT, R29, R30, 0x1, 0x1f ;  /* 0x0c201f001e1d7f89 */ /* 0x000eee00000e0000 */
[----:B------:R-:W4:Y:S01]  /*4a00*/  MUFU.EX2 R42, R42 ;  /* 0x0000002a002a7308 */ /* 0x000f220000000800 */
[----:B0-----:R-:W-:-:S07]  /*4a10*/  F2FP.BF16.F32.PACK_AB R157, R38, R35 ;  /* 0x00000023269d723e */ /* 0x001fce00000010ff */
[----:B------:R-:W-:Y:S08]  /*4a20*/  MUFU.EX2 R43, R43 ;  /* 0x0000002b002b7308 */ /* 0x000ff00000000800 */
[----:B------:R-:W0:Y:S01]  /*4a30*/  MUFU.EX2 R46, R46 ;  /* 0x0000002e002e7308 */ /* 0x000e220000000800 */
[----:B---3--:R-:W-:Y:S02]  /*4a40*/  FMNMX.FTZ R6, R30, R29, !PT ;  /* 0x0000001d1e067209 */ /* 0x008fe40007810000 */
[----:B----4-:R-:W-:-:S02]  /*4a50*/  F2FP.BF16.F32.PACK_AB R159, R42, R39 ;  /* 0x000000272a9f723e */ /* 0x010fc400000010ff */
        /* <DEDUP_REMOVED lines=8> */
[----:B------:R3:W-:Y:S01]  /*4ae0*/  MUFU.EX2 R152, R3 ;  /* 0x0000000300987308 */ /* 0x0007e20000000800 */
[--C-:B------:R-:W-:Y:S01]  /*4af0*/  FFMA.FTZ R12, R12, UR10, -R29.reuse ;  /* 0x0000000a0c0c7c23 */ /* 0x100fe2000801081d */
[--C-:B------:R-:W-:Y:S01]  /*4b00*/  FFMA.FTZ R13, R13, UR10, -R29.reuse ;  /* 0x0000000a0d0d7c23 */ /* 0x100fe2000801081d */
[--C-:B------:R-:W-:Y:S01]  /*4b10*/  FFMA.FTZ R14, R14, UR10, -R29.reuse ;  /* 0x0000000a0e0e7c23 */ /* 0x100fe2000801081d */
[--C-:B------:R-:W-:Y:S01]  /*4b20*/  FFMA.FTZ R15, R15, UR10, -R29.reuse ;  /* 0x0000000a0f0f7c23 */ /* 0x100fe2000801081d */
[--C-:B------:R-:W-:Y:S01]  /*4b30*/  FFMA.FTZ R20, R20, UR10, -R29.reuse ;  /* 0x0000000a14147c23 */ /* 0x100fe2000801081d */
[--C-:B------:R-:W-:Y:S01]  /*4b40*/  FFMA.FTZ R21, R21, UR10, -R29.reuse ;  /* 0x0000000a15157c23 */ /* 0x100fe2000801081d */
[----:B------:R-:W-:Y:S01]  /*4b50*/  FFMA.FTZ R24, R24, UR10, -R29 ;  /* 0x0000000a18187c23 */ /* 0x000fe2000801081d */
[----:B------:R4:W5:Y:S01]  /*4b60*/  MUFU.EX2 R31, R10 ;  /* 0x0000000a001f7308 */ /* 0x0009620000000800 */
[----:B---3--:R-:W-:-:S02]  /*4b70*/  @!P1 VIADD R3, R7, 0x28c40 ;  /* 0x00028c4007039836 */ /* 0x008fc40000000000 */
[--C-:B------:R-:W-:Y:S01]  /*4b80*/  FFMA.FTZ R25, R25, UR10, -R29.reuse ;  /* 0x0000000a19197c23 */ /* 0x100fe2000801081d */
[--C-:B------:R-:W-:Y:S01]  /*4b90*/  FFMA.FTZ R26, R26, UR10, -R29.reuse ;  /* 0x0000000a1a1a7c23 */ /* 0x100fe2000801081d */
[--C-:B------:R-:W-:Y:S01]  /*4ba0*/  FFMA.FTZ R27, R27, UR10, -R29.reuse ;  /* 0x0000000a1b1b7c23 */ /* 0x100fe2000801081d */
[----:B------:R-:W-:Y:S01]  /*4bb0*/  FFMA.FTZ R4, R4, UR10, -R29 ;  /* 0x0000000a04047c23 */ /* 0x000fe2000801081d */
[----:B------:R-:W-:Y:S01]  /*4bc0*/  @!P1 PRMT R3, RZ, 0x654, R3 ;  /* 0x00000654ff039816 */ /* 0x000fe20000000003 */
[----:B------:R-:W-:Y:S01]  /*4bd0*/  FFMA.FTZ R28, R28, UR10, -R29 ;  /* 0x0000000a1c1c7c23 */ /* 0x000fe2000801081d */
[----:B------:R-:W3:Y:S01]  /*4be0*/  MUFU.EX2 R9, R9 ;  /* 0x0000000900097308 */ /* 0x000ee20000000800 */
[----:B----4-:R-:W-:Y:S01]  /*4bf0*/  FADD.FTZ R10, R33, R36 ;  /* 0x00000024210a7221 */ /* 0x010fe20000010000 */
[----:B------:R4:W-:Y:S01]  /*4c00*/  @!P1 SYNCS.ARRIVE.TRANS64.RED.A1T0 RZ, [R3+URZ], RZ ;  /* 0x000000ff03ff99a7 */ /* 0x0009e2000810043f */
[----:B0-----:R-:W-:-:S05]  /*4c10*/  F2FP.BF16.F32.PACK_AB R161, R46, R43 ;  /* 0x0000002b2ea1723e */ /* 0x001fca00000010ff */
[----:B------:R0:W1:Y:S08]  /*4c20*/  MUFU.EX2 R154, R11 ;  /* 0x0000000b009a7308 */ /* 0x0000700000000800 */
[----:B------:R-:W2:Y:S01]  /*4c30*/  MUFU.EX2 R12, R12 ;  /* 0x0000000c000c7308 */ /* 0x000ea20000000800 */
[----:B0-----:R-:W-:Y:S01]  /*4c40*/  FADD.FTZ R11, R155, R10 ;  /* 0x0000000a9b0b7221 */ /* 0x001fe20000010000 */
[----:B-----5:R-:W-:Y:S01]  /*4c50*/  FADD.FTZ R10, R152, R31 ;  /* 0x0000001f980a7221 */ /* 0x020fe20000010000 */
[----:B------:R-:W-:-:S02]  /*4c60*/  F2FP.BF16.F32.PACK_AB R155, R34, R155 ;  /* 0x0000009b229b723e */ /* 0x000fc400000010ff */
[----:B------:R-:W-:Y:S01]  /*4c70*/  FADD.FTZ R30, R34, R11 ;  /* 0x0000000b221e7221 */ /* 0x000fe20000010000 */
[----:B---3--:R-:W-:Y:S01]  /*4c80*/  FADD.FTZ R11, R9, R10 ;  /* 0x0000000a090b7221 */ /* 0x008fe20000010000 */
[----:B------:R-:W-:Y:S01]  /*4c90*/  F2FP.BF16.F32.PACK_AB R152, R31, R152 ;  /* 0x000000981f98723e */ /* 0x000fe200000010ff */
[----:B------:R-:W4:Y:S01]  /*4ca0*/  MUFU.EX2 R13, R13 ;  /* 0x0000000d000d7308 */ /* 0x000f220000000800 */
[----:B------:R-:W-:Y:S01]  /*4cb0*/  FADD.FTZ R37, R35, R30 ;  /* 0x0000001e23257221 */ /* 0x000fe20000010000 */
[C---:B-1----:R-:W-:Y:S01]  /*4cc0*/  FADD.FTZ R11, R154.reuse, R11 ;  /* 0x0000000b9a0b7221 */ /* 0x042fe20000010000 */
[----:B------:R-:W-:Y:S01]  /*4cd0*/  F2FP.BF16.F32.PACK_AB R154, R154, R9 ;  /* 0x000000099a9a723e */ /* 0x000fe200000010ff */
[----:B------:R-:W-:Y:S01]  /*4ce0*/  BAR.SYNC.DEFER_BLOCKING 0xf, 0x100 ;  /* 0x03c4000000007b1d */ /* 0x000fe20000010000 */
[----:B------:R-:W-:Y:S01]  /*4cf0*/  FADD.FTZ R30, R38, R37 ;  /* 0x00000025261e7221 */ /* 0x000fe20000010000 */
[----:B--2---:R-:W-:-:S04]  /*4d00*/  FADD.FTZ R10, R12, R11 ;  /* 0x0000000b0c0a7221 */ /* 0x004fc80000010000 */
[----:B------:R-:W0:Y:S01]  /*4d10*/  MUFU.EX2 R14, R14 ;  /* 0x0000000e000e7308 */ /* 0x000e220000000800 */
[----:B------:R-:W-:-:S04]  /*4d20*/  FADD.FTZ R11, R39, R30 ;  /* 0x0000001e270b7221 */ /* 0x000fc80000010000 */
[----:B------:R-:W-:Y:S01]  /*4d30*/  FADD.FTZ R30, R42, R11 ;  /* 0x0000000b2a1e7221 */ /* 0x000fe20000010000 */
[----:B----4-:R-:W-:Y:S02]  /*4d40*/  FADD.FTZ R3, R13, R10 ;  /* 0x0000000a0d037221 */ /* 0x010fe40000010000 */
[----:B------:R-:W1:Y:S01]  /*4d50*/  MUFU.EX2 R15, R15 ;  /* 0x0000000f000f7308 */ /* 0x000e620000000800 */
[----:B------:R-:W-:Y:S01]  /*4d60*/  FADD.FTZ R29, R43, R30 ;  /* 0x0000001e2b1d7221 */ /* 0x000fe20000010000 */
[----:B------:R-:W-:-:S03]  /*4d70*/  F2FP.BF16.F32.PACK_AB R156, R13, R12 ;  /* 0x0000000c0d9c723e */ /* 0x000fc600000010ff */
[----:B------:R-:W-:-:S03]  /*4d80*/  FADD.FTZ R30, R46, R29 ;  /* 0x0000001d2e1e7221 */ /* 0x000fc60000010000 */
[----:B------:R-:W2:Y:S01]  /*4d90*/  MUFU.EX2 R20, R20 ;  /* 0x0000001400147308 */ /* 0x000ea20000000800 */
[----:B0-----:R-:W-:Y:S01]  /*4da0*/  FADD.FTZ R10, R14, R3 ;  /* 0x000000030e0a7221 */ /* 0x001fe20000010000 */
[----:B------:R0:W-:Y:S06]  /*4db0*/  STSM.16.M88.4 [R19+0x26800], R152 ;  /* 0x0268009813007844 */ /* 0x0001ec0000000200 */
[----:B------:R-:W3:Y:S01]  /*4dc0*/  MUFU.EX2 R21, R21 ;  /* 0x0000001500157308 */ /* 0x000ee20000000800 */
[C---:B-1----:R-:W-:Y:S01]  /*4dd0*/  FADD.FTZ R11, R15.reuse, R10 ;  /* 0x0000000a0f0b7221 */ /* 0x042fe20000010000 */
[----:B------:R-:W-:-:S05]  /*4de0*/  F2FP.BF16.F32.PACK_AB R158, R15, R14 ;  /* 0x0000000e0f9e723e */ /* 0x000fca00000010ff */
[----:B------:R0:W-:Y:S01]  /*4df0*/  STSM.16.M88.4 [R22], R156 ;  /* 0x0000009c16007844 */ /* 0x0001e20000000200 */
[----:B------:R-:W1:Y:S01]  /*4e00*/  MUFU.EX2 R24, R24 ;  /* 0x0000001800187308 */ /* 0x000e620000000800 */
[----:B--2---:R-:W-:Y:S01]  /*4e10*/  FADD.FTZ R10, R20, R11 ;  /* 0x0000000b140a7221 */ /* 0x004fe20000010000 */
[----:B------:R-:W-:-:S06]  /*4e20*/  FADD.FTZ R11, R47, R30 ;  /* 0x0000001e2f0b7221 */ /* 0x000fcc0000010000 */
[----:B------:R-:W2:Y:S01]  /*4e30*/  MUFU.EX2 R50, R50 ;  /* 0x0000003200327308 */ /* 0x000ea20000000800 */
[C---:B---3--:R-:W-:Y:S01]  /*4e40*/  FADD.FTZ R9, R21.reuse, R10 ;  /* 0x0000000a15097221 */ /* 0x048fe20000010000 */
[----:B------:R-:W-:-:S06]  /*4e50*/  F2FP.BF16.F32.PACK_AB R160, R21, R20 ;  /* 0x0000001415a0723e */ /* 0x000fcc00000010ff */
[----:B------:R-:W3:Y:S01]  /*4e60*/  MUFU.EX2 R25, R25 ;  /* 0x0000001900197308 */ /* 0x000ee20000000800 */
[----:B-1----:R-:W-:-:S07]  /*4e70*/  FADD.FTZ R10, R24, R9 ;  /* 0x00000009180a7221 */ /* 0x002fce0000010000 */
[----:B------:R-:W-:Y:S01]  /*4e80*/  MUFU.EX2 R51, R51 ;  /* 0x0000003300337308 */ /* 0x000fe20000000800 */
[C---:B--2---:R-:W-:Y:S01]  /*4e90*/  F2FP.BF16.F32.PACK_AB R163, R50.reuse, R47 ;  /* 0x0000002f32a3723e */ /* 0x044fe200000010ff */
[----:B------:R-:W-:-:S06]  /*4ea0*/  FADD.FTZ R50, R50, R11 ;  /* 0x0000000b32327221 */ /* 0x000fcc0000010000 */
[----:B------:R-:W1:Y:S01]  /*4eb0*/  MUFU.EX2 R54, R54 ;  /* 0x0000003600367308 */ /* 0x000e620000000800 */
[C---:B---3--:R-:W-:Y:S01]  /*4ec0*/  F2FP.BF16.F32.PACK_AB R162, R25.reuse, R24 ;  /* 0x0000001819a2723e */ /* 0x048fe200000010ff */
[----:B------:R-:W-:-:S04]  /*4ed0*/  FADD.FTZ R25, R25, R10 ;  /* 0x0000000a19197221 */ /* 0x000fc80000010000 */
[----:B------:R0:W-:Y:S02]  /*4ee0*/  STSM.16.M88.4 [R184], R160 ;  /* 0x000000a0b8007844 */ /* 0x0001e40000000200 */
[----:B------:R-:W-:Y:S08]  /*4ef0*/  MUFU.EX2 R26, R26 ;  /* 0x0000001a001a7308 */ /* 0x000ff00000000800 */
[----:B------:R-:W2:Y:S01]  /*4f00*/  MUFU.EX2 R27, R27 ;  /* 0x0000001b001b7308 */ /* 0x000ea20000000800 */
[----:B-1----:R-:W-:Y:S01]  /*4f10*/  F2FP.BF16.F32.PACK_AB R165, R54, R51 ;  /* 0x0000003336a5723e */ /* 0x002fe200000010ff */
[----:B------:R-:W-:-:S04]  /*4f20*/  FADD.FTZ R51, R51, R50 ;  /* 0x0000003233337221 */ /* 0x000fc80000010000 */
[----:B------:R-:W-:Y:S02]  /*4f30*/  FADD.FTZ R54, R54, R51 ;  /* 0x0000003336367221 */ /* 0x000fe40000010000 */
[----:B------:R-:W-:Y:S08]  /*4f40*/  MUFU.EX2 R55, R55 ;  /* 0x0000003700377308 */ /* 0x000ff00000000800 */
[----:B------:R-:W1:Y:S01]  /*4f50*/  MUFU.EX2 R32, R32 ;  /* 0x0000002000207308 */ /* 0x000e620000000800 */
[----:B--2---:R-:W-:Y:S01]  /*4f60*/  F2FP.BF16.F32.PACK_AB R164, R27, R26 ;  /* 0x0000001a1ba4723e */ /* 0x004fe200000010ff */
[----:B------:R-:W-:-:S04]  /*4f70*/  FADD.FTZ R26, R26, R25 ;  /* 0x000000191a1a7221 */ /* 0x000fc80000010000 */
[----:B------:R-:W-:Y:S02]  /*4f80*/  FADD.FTZ R27, R27, R26 ;  /* 0x0000001a1b1b7221 */ /* 0x000fe40000010000 */
[----:B------:R-:W2:Y:S08]  /*4f90*/  MUFU.EX2 R4, R4 ;  /* 0x0000000400047308 */ /* 0x000eb00000000800 */
[----:B------:R-:W3:Y:S01]  /*4fa0*/  MUFU.EX2 R3, R28 ;  /* 0x0000001c00037308 */ /* 0x000ee20000000800 */
[----:B-1----:R-:W-:Y:S01]  /*4fb0*/  F2FP.BF16.F32.PACK_AB R167, R32, R55 ;  /* 0x0000003720a7723e */ /* 0x002fe200000010ff */
[----:B------:R-:W-:Y:S01]  /*4fc0*/  FADD.FTZ R55, R55, R54 ;  /* 0x0000003637377221 */ /* 0x000fe20000010000 */
[----:B--2---:R-:W-:Y:S01]  /*4fd0*/  FADD.FTZ R10, R4, R27 ;  /* 0x0000001b040a7221 */ /* 0x004fe20000010000 */
[----:B---3--:R-:W-:-:S02]  /*4fe0*/  F2FP.BF16.F32.PACK_AB R166, R3, R4 ;  /* 0x0000000403a6723e */ /* 0x008fc400000010ff */
[----:B------:R-:W-:Y:S01]  /*4ff0*/  FADD.FTZ R4, R32, R55 ;  /* 0x0000003720047221 */ /* 0x000fe20000010000 */
[----:B------:R-:W-:Y:S02]  /*5000*/  FADD.FTZ R3, R3, R10 ;  /* 0x0000000a03037221 */ /* 0x000fe40000010000 */
[----:B------:R0:W-:Y:S01]  /*5010*/  STSM.16.M88.4 [R23], R164 ;  /* 0x000000a417007844 */ /* 0x0001e20000000200 */
[----:B------:R-:W-:Y:S05]  /*5020*/  @!P0 BRA `(.L_x_4172) ;  /* 0x0000000000048947 */ /* 0x000fea0003800000 */
[----:B------:R-:W-:Y:S01]  /*5030*/  BPT.TRAP 0x1 ;  /* 0x000000040000795c */ /* 0x000fe20000300000 */
.L_x_4172:
[----:B------:R1:W2:Y:S01]  /*5040*/  SYNCS.PHASECHK.TRANS64.TRYWAIT P3, [R7+URZ+0x28c50], R8 ;  /* 0x028c5008070075a7 */ /* 0x0002a2000806017f */
[----:B------:R-:W-:Y:S05]  /*5050*/  @!P0 BRA `(.L_x_4173) ;  /* 0x0000000000048947 */ /* 0x000fea0003800000 */
[----:B------:R-:W-:Y:S01]  /*5060*/  BPT.TRAP 0x1 ;  /* 0x000000040000795c */ /* 0x000fe20000300000 */
.L_x_4173:
[----:B--2---:R-:W-:Y:S05]  /*5070*/  @P3 BRA `(.L_x_4174) ;  /* 0x0000000000083947 */ /* 0x004fea0003800000 */
[----:B------:R-:W2:Y:S02]  /*5080*/  SYNCS.PHASECHK.TRANS64.TRYWAIT P3, [R7+URZ+0x28c50], R8 ;  /* 0x028c5008070075a7 */ /* 0x000ea4000806017f */
[----:B--2---:R-:W-:Y:S05]  /*5090*/  @!P3 BRA `(.L_x_4175) ;  /* 0x000000cc0074b947 */ /* 0x004fea0003800000 */
.L_x_4174:
[----:B------:R-:W-:Y:S01]  /*50a0*/  ULEA UR11, UR36, UR48, 0xc ;  /* 0x00000030240b7291 */ /* 0x000fe2000f8e603f */
[----:B------:R-:W-:Y:S01]  /*50b0*/  WARPGROUP.ARRIVE ;  /* 0x00000000000079c5 */ /* 0x000fe20000000000 */
[----:B------:R-:W-:Y:S01]  /*50c0*/  UMOV UR7, 0x40000040 ;  /* 0x4000004000077882 */ /* 0x000fe20000000000 */
[----:B------:R-:W-:Y:S01]  /*50d0*/  @UP0 ULDC UR18, c[0x0][0x450] ;  /* 0x0001140000120ab9 */ /* 0x000fe20000000800 */
[----:B------:R-:W-:Y:S01]  /*50e0*/  UIMAD UR14, UR49, UR14, -UR15 ;  /* 0x0000000e310e72a4 */ /* 0x000fe2000f8e0a0f */
[----:B-12---:R-:W-:Y:S01]  /*50f0*/  @!P1 VIADD R7, R7, 0x28c60 ;  /* 0x00028c6007079836 */ /* 0x006fe20000000000 */
[----:B------:R-:W-:Y:S01]  /*5100*/  UIADD3 UR21, UR50, -0x2, URZ ;  /* 0xfffffffe32157890 */ /* 0x000fe2000fffe03f */
        /* <DEDUP_REMOVED lines=25> */
[----:B------:R-:W-:-:S04]  /*52a0*/  UIADD3 UR14, UR14, UR11, URZ ;  /* 0x0000000b0e0e7290 */ /* 0x000fc8000fffe03f */
[----:B------:R-:W-:-:S04]  /*52b0*/  USHF.R.S32.HI UR6, URZ, 0x1f, UR14 ;  /* 0x0000001f3f067899 */ /* 0x000fc8000801140e */
[----:B------:R-:W-:-:S04]  /*52c0*/  ULEA.HI UR6, UR6, UR14, URZ, 0x6 ;  /* 0x0000000e06067291 */ /* 0x000fc8000f8f303f */
[----:B------:R-:W-:-:S04]  /*52d0*/  USHF.R.S32.HI UR6, URZ, 0x6, UR6 ;  /* 0x000000063f067899 */ /* 0x000fc80008011406 */
[----:B------:R-:W-:-:S04]  /*52e0*/  UISETP.LT.AND UP1, UPT, URZ, UR6, UPT ;  /* 0x000000063f00728c */ /* 0x000fc8000bf21270 */
[----:B------:R-:W-:-:S04]  /*52f0*/  USEL UR20, URZ, UR6, !UP1 ;  /* 0x000000063f147287 */ /* 0x000fc8000c800000 */
[----:B------:R-:W-:-:S06]  /*5300*/  UISETP.GE.AND UP1, UPT, UR21, UR20, UPT ;  /* 0x000000141500728c */ /* 0x000fcc000bf26270 */
[----:B------:R-:W-:Y:S01]  /*5310*/  PLOP3.LUT P3, PT, PT, PT, UP1, 0x80, 0x0 ;  /* 0x000000000000781c */ /* 0x000fe20003f6f018 */
        /* <DEDUP_REMOVED lines=12> */
[----:B------:R-:W-:Y:S01]  /*53e0*/  UMOV UR23, UR36 ;  /* 0x0000002400177c82 */ /* 0x000fe20008000000 */
[----:B------:R-:W-:Y:S01]  /*53f0*/  IMAD.MOV.U32 R9, RZ, RZ, R6 ;  /* 0x000000ffff097224 */ /* 0x000fe200078e0006 */
[----:B------:R-:W-:Y:S01]  /*5400*/  ULDC UR24, c[0x0][0x288] ;  /* 0x0000a20000187ab9 */ /* 0x000fe20000000800 */
[----:B------:R-:W-:Y:S01]  /*5410*/  ULDC UR25, c[0x0][0x9d8] ;  /* 0x0002760000197ab9 */ /* 0x000fe20000000800 */
[----:B------:R-:W-:-:S05]  /*5420*/  ULDC UR22, c[0x0][0x988] ;  /* 0x0002620000167ab9 */ /* 0x000fca0000000800 */
.L_x_4185:
[----:B------:R-:W-:-:S04]  /*5430*/  UIADD3 UR36, UR23, 0x1, URZ ;  /* 0x0000000117247890 */ /* 0x000fc8000fffe03f */
[----:B------:R-:W-:-:S04]  /*5440*/  UISETP.NE.AND UP1, UPT, UR36, 0x2, UPT ;  /* 0x000000022400788c */ /* 0x000fc8000bf25270 */
[----:B------:R-:W-:Y:S02]  /*5450*/  USEL UR6, URZ, 0x1, UP1 ;  /* 0x000000013f067887 */ /* 0x000fe40008800000 */
[----:B------:R-:W-:Y:S02]  /*5460*/  USEL UR36, UR36, URZ, UP1 ;  /* 0x0000003f24247287 */ /* 0x000fe40008800000 */
[----:B------:R-:W-:Y:S01]  /*5470*/  ULOP3.LUT UR37, UR37, UR6, URZ, 0x3c, !UPT ;  /* 0x0000000625257292 */ /* 0x000fe2000f8e3c3f */
[----:B--2---:R-:W-:Y:S11]  /*5480*/  @!P0 BRA `(.L_x_4177) ;  /* 0x0000000000048947 */ /* 0x004ff60003800000 */
[----:B------:R-:W-:Y:S01]  /*5490*/  BPT.TRAP 0x1 ;  /* 0x000000040000795c */ /* 0x000fe20000300000 */
.L_x_4177:
[----:B------:R-:W-:Y:S01]  /*54a0*/  ULEA UR26, UR36, UR43, 0x3 ;  /* 0x0000002b241a7291 */ /* 0x000fe2000f8e183f */
[----:B-1----:R-:W-:-:S05]  /*54b0*/  IMAD.U32 R7, RZ, RZ, UR37 ;  /* 0x00000025ff077e24 */ /* 0x002fca000f8e00ff */
[----:B------:R-:W-:-:S04]  /*54c0*/  SHF.L.U32 R7, R7, 0x1f, RZ ;  /* 0x0000001f07077819 */ /* 0x000fc800000006ff */
[----:B------:R1:W2:Y:S01]  /*54d0*/  SYNCS.PHASECHK.TRANS64.TRYWAIT P3, [UR26+0x28c30], R7 ;  /* 0x028c3007ff0075a7 */ /* 0x0002a2000806015a */
[----:B------:R-:W-:Y:S05]  /*54e0*/  @!P0 BRA `(.L_x_4178) ;  /* 0x0000000000048947 */ /* 0x000fea0003800000 */
[----:B------:R-:W-:Y:S01]  /*54f0*/  BPT.TRAP 0x1 ;  /* 0x000000040000795c */ /* 0x000fe20000300000 */
.L_x_4178:
[----:B--2---:R-:W-:Y:S05]  /*5500*/  @P3 BRA `(.L_x_4179) ;  /* 0x0000000000083947 */ /* 0x004fea0003800000 */
[----:B------:R-:W2:Y:S02]  /*5510*/  SYNCS.PHASECHK.TRANS64.TRYWAIT P3, [UR26+0x28c30], R7 ;  /* 0x028c3007ff0075a7 */ /* 0x000ea4000806015a */
[----:B--2---:R-:W-:Y:S05]  /*5520*/  @!P3 BRA `(.L_x_4180) ;  /* 0x000000c80064b947 */ /* 0x004fea0003800000 */
.L_x_4179:
[----:B------:R-:W-:Y:S01]  /*5530*/  R2UR UR18, R0 ;  /* 0x00000000001272ca */ /* 0x000fe200000e0000 */
[----:B0-----:R-:W-:Y:S01]  /*5540*/  WARPGROUP.ARRIVE ;  /* 0x00000000000079c5 */ /* 0x001fe20000000000 */
[----:B------:R-:W-:Y:S01]  /*5550*/  UMOV UR19, 0x40000040 ;  /* 0x4000004000137882 */ /* 0x000fe20000000000 */
[----:B------:R-:W-:Y:S01]  /*5560*/  UMOV UR7, 0x40000040 ;  /* 0x4000004000077882 */ /* 0x000fe20000000000 */
[----:B------:R-:W-:Y:S01]  /*5570*/  UMOV UR11, 0x40000040 ;  /* 0x40000040000b7882 */ /* 0x000fe20000000000 */
[----:B------:R-:W-:Y:S01]  /*5580*/  UMOV UR15, 0x40000040 ;  /* 0x40000040000f7882 */ /* 0x000fe20000000000 */
[----:B--2---:R-:W-:Y:S01]  /*5590*/  VIADD R6, R185, UR41 ;  /* 0x00000029b9067c36 */ /* 0x004fe20008000000 */
[----:B------:R-:W0:Y:S06]  /*55a0*/  LDC R12, c[0x0][0x2f0] ;  /* 0x0000bc00ff0c7b82 */ /* 0x000e2c0000000800 */
        /* <DEDUP_REMOVED lines=9> */
[----:B------:R-:W-:Y:S01]  /*5640*/  @P2 IMAD.HI.U32 R5, R6, UR6, RZ ;  /* 0x0000000606052c27 */ /* 0x000fe2000f8e00ff */
[----:B------:R-:W-:-:S04]  /*5650*/  @UP0 ULDC UR6, c[0x0][0x450] ;  /* 0x0001140000060ab9 */ /* 0x000fc80000000800 */
[----:B------:R-:W-:Y:S01]  /*5660*/  @P2 SHF.R.U32.HI R6, RZ, UR6, R5 ;  /* 0x00000006ff062c19 */ /* 0x000fe20008011605 */
[----:B------:R-:W-:Y:S02]  /*5670*/  UMOV UR6, 0xffffffc0 ;  /* 0xffffffc000067882 */ /* 0x000fe40000000000 */
[----:B------:R-:W-:Y:S02]  /*5680*/  UIMAD UR6, UR21, UR6, 0x1 ;  /* 0x00000001150674a4 */ /* 0x000fe4000f8e0206 */
[----:B------:R-:W2:Y:S04]  /*5690*/  SHFL.IDX PT, R10, R6, RZ, 0x1c1f ;  /* 0x001c1fff060a7589 */ /* 0x000ea800000e0000 */
[----:B------:R-:W3:Y:S01]  /*56a0*/  SHFL.IDX PT, R6, R6, 0x1, 0x1c1f ;  /* 0x003c1f0006067f89 */ /* 0x000ee200000e0000 */
[----:B------:R-:W-:-:S02]  /*56b0*/  WARPGROUP.DEPBAR.LE gsb0, 0x0 ;  /* 0x00008000000079c5 */ /* 0x000fc40000010000 */
        /* <DEDUP_REMOVED lines=10> */
[----:B------:R-:W-:Y:S01]  /*5760*/  IADD3 R165, -R2, UR6, RZ ;  /* 0x0000000602a57c10 */ /* 0x000fe2000fffe1ff */
[----:B------:R-:W-:Y:S01]  /*5770*/  FMUL.FTZ R156, R156, UR25 ;  /* 0x000000199c9c7c20 */ /* 0x000fe20008410000 */
[----:B------:R-:W-:Y:S01]  /*5780*/  FMUL.FTZ R157, R157, UR25 ;  /* 0x000000199d9d7c20 */ /* 0x000fe20008410000 */
[----:B------:R-:W4:Y:S01]  /*5790*/  MUFU.TANH R152, R152 ;  /* 0x0000009800987308 */ /* 0x000f220000002400 */
[----:B------:R-:W-:Y:S01]  /*57a0*/  FMUL.FTZ R160, R160, UR25 ;  /* 0x00000019a0a07c20 */ /* 0x000fe20008410000 */
[----:B0-----:R-:W-:-:S02]  /*57b0*/  IMAD R165, R12, UR49, R165 ;  /* 0x000000310ca57c24 */ /* 0x001fc4000f8e02a5 */
[----:B------:R-:W-:Y:S01]  /*57c0*/  FMUL.FTZ R164, R164, UR25 ;  /* 0x00000019a4a47c20 */ /* 0x000fe20008410000 */
[----:B------:R-:W-:Y:S01]  /*57d0*/  FMUL.FTZ R161, R161, UR25 ;  /* 0x00000019a1a17c20 */ /* 0x000fe20008410000 */
[----:B------:R-:W-:Y:S01]  /*57e0*/  FMUL.FTZ R168, R168, UR25 ;  /* 0x00000019a8a87c20 */ /* 0x000fe20008410000 */
[----:B------:R-:W-:Y:S01]  /*57f0*/  FMUL.FTZ R169, R169, UR25 ;  /* 0x00000019a9a97c20 */ /* 0x000fe20008410000 */
[----:B--2---:R-:W-:Y:S01]  /*5800*/  IADD3 R10, R10, -UR24, R165 ;  /* 0x800000180a0a7c10 */ /* 0x004fe2000fffe0a5 */
[----:B------:R-:W-:Y:S01]  /*5810*/  MUFU.TANH R153, R153 ;  /* 0x0000009900997308 */ /* 0x000fe20000002400 */
[----:B------:R-:W-:Y:S01]  /*5820*/  FMUL.FTZ R172, R172, UR25 ;  /* 0x00000019acac7c20 */ /* 0x000fe20008410000 */
[----:B------:R-:W-:Y:S01]  /*5830*/  FMUL.FTZ R173, R173, UR25 ;  /* 0x00000019adad7c20 */ /* 0x000fe20008410000 */
[----:B------:R-:W-:Y:S01]  /*5840*/  ISETP.GT.AND P3, PT, R10, RZ, PT ;  /* 0x000000ff0a00720c */ /* 0x000fe20003f64270 */
[----:B------:R-:W-:Y:S01]  /*5850*/  FMUL.FTZ R176, R176, UR25 ;  /* 0x00000019b0b07c20 */ /* 0x000fe20008410000 */
[----:B------:R-:W-:Y:S01]  /*5860*/  ISETP.GT.AND P4, PT, R10, 0x1, PT ;  /* 0x000000010a00780c */ /* 0x000fe20003f84270 */
        /* <DEDUP_REMOVED lines=21> */
[----:B------:R-:W-:-:S05]  /*59c0*/  FMUL.FTZ R183, R183, UR25 ;  /* 0x00000019b7b77c20 */ /* 0x000fca0008410000 */
[----:B------:R4:W-:Y:S08]  /*59d0*/  MUFU.TANH R13, R164 ;  /* 0x000000a4000d7308 */ /* 0x0009f00000002400 */
[----:B------:R1:W3:Y:S01]  /*59e0*/  MUFU.TANH R11, R161 ;  /* 0x000000a1000b7308 */ /* 0x0002e20000002400 */
[----:B----4-:R-:W-:Y:S02]  /*59f0*/  FSEL R164, R152, -INF , P3 ;  /* 0xff80000098a47808 */ /* 0x010fe40001800000 */
[----:B------:R-:W-:-:S02]  /*5a00*/  ISETP.GT.AND P3, PT, R10, 0x8, PT ;  /* 0x000000080a00780c */ /* 0x000fc40003f64270 */
[----:B------:R-:W-:Y:S02]  /*5a10*/  FMNMX.FTZ R12, R164, R9, !PT ;  /* 0x00000009a40c7209 */ /* 0x000fe40007810000 */
[----:B0-----:R-:W-:Y:S01]  /*5a20*/  FSEL R156, R156, -INF , P3 ;  /* 0xff8000009c9c7808 */ /* 0x001fe20001800000 */
[----:B------:R0:W4:Y:S01]  /*5a30*/  MUFU.TANH R21, R5 ;  /* 0x0000000500157308 */ /* 0x0001220000002400 */
[----:B-1----:R-:W-:Y:S02]  /*5a40*/  FSEL R161, R153, -INF , P4 ;  /* 0xff80000099a17808 */ /* 0x002fe40002000000 */
[C---:B------:R-:W-:Y:S02]  /*5a50*/  ISETP.GT.AND P4, PT, R10.reuse, 0x9, PT ;  /* 0x000000090a00780c */ /* 0x040fe40003f84270 */
[----:B------:R-:W-:Y:S02]  /*5a60*/  ISETP.GT.AND P3, PT, R10, 0x10, PT ;  /* 0x000000100a00780c */ /* 0x000fe40003f64270 */
[----:B--2---:R-:W-:Y:S01]  /*5a70*/  FSEL R157, R157, -INF , P4 ;  /* 0xff8000009d9d7808 */ /* 0x004fe20002000000 */
[----:B------:R-:W1:Y:S01]  /*5a80*/  MUFU.TANH R20, R168 ;  /* 0x000000a800147308 */ /* 0x000e620000002400 */
[----:B0-----:R-:W-:-:S02]  /*5a90*/  FMNMX.FTZ R5, R161, R12, !PT ;  /* 0x0000000ca1057209 */ /* 0x001fc40007810000 */
[----:B------:R-:W-:Y:S02]  /*5aa0*/  ISETP.GT.AND P4, PT, R10, 0x11, PT ;  /* 0x000000110a00780c */ /* 0x000fe40003f84270 */
[----:B------:R-:W-:Y:S02]  /*5ab0*/  FMNMX.FTZ R12, R156, R5, !PT ;  /* 0x000000059c0c7209 */ /* 0x000fe40007810000 */
[----:B-----5:R-:W-:Y:S01]  /*5ac0*/  FSEL R160, R160, -INF , P3 ;  /* 0xff800000a0a07808 */ /* 0x020fe20001800000 */
[----:B------:R-:W0:Y:S01]  /*5ad0*/  MUFU.TANH R14, R169 ;  /* 0x000000a9000e7308 */ /* 0x000e220000002400 */
[----:B------:R-:W-:Y:S02]  /*5ae0*/  FMNMX.FTZ R5, R157, R12, !PT ;  /* 0x0000000c9d057209 */ /* 0x000fe40007810000 */
[----:B------:R-:W-:Y:S02]  /*5af0*/  ISETP.GT.AND P3, PT, R10, 0x18, PT ;  /* 0x000000180a00780c */ /* 0x000fe40003f64270 */
[----:B---3--:R-:W-:-:S02]  /*5b00*/  FSEL R153, R11, -INF , P4 ;  /* 0xff8000000b997808 */ /* 0x008fc40002000000 */
[----:B------:R-:W-:Y:S01]  /*5b10*/  FMNMX.FTZ R12, R160, R5, !PT ;  /* 0x00000005a00c7209 */ /* 0x000fe20007810000 */
[----:B------:R-:W2:Y:S01]  /*5b20*/  MUFU.TANH R15, R172 ;  /* 0x000000ac000f7308 */ /* 0x000ea20000002400 */
[C---:B------:R-:W-:Y:S02]  /*5b30*/  ISETP.GT.AND P4, PT, R10.reuse, 0x19, PT ;  /* 0x000000190a00780c */ /* 0x040fe40003f84270 */
[----:B------:R-:W-:Y:S02]  /*5b40*/  FSEL R152, R13, -INF , P3 ;  /* 0xff8000000d987808 */ /* 0x000fe40001800000 */
[----:B------:R-:W-:Y:S02]  /*5b50*/  FMNMX.FTZ R5, R153, R12, !PT ;  /* 0x0000000c99057209 */ /* 0x000fe40007810000 */
[----:B------:R-:W-:Y:S01]  /*5b60*/  ISETP.GT.AND P3, PT, R10, 0x20, PT ;  /* 0x000000200a00780c */ /* 0x000fe20003f64270 */
[----:B------:R-:W3:Y:S01]  /*5b70*/  MUFU.TANH R173, R173 ;  /* 0x000000ad00ad7308 */ /* 0x000ee20000002400 */
[----:B----4-:R-:W-:-:S02]  /*5b80*/  FSEL R21, R21, -INF , P4 ;  /* 0xff80000015157808 */ /* 0x010fc40002000000 */
[----:B------:R-:W-:Y:S02]  /*5b90*/  FMNMX.FTZ R12, R152, R5, !PT ;  /* 0x00000005980c7209 */ /* 0x000fe40007810000 */
[----:B------:R-:W-:Y:S02]  /*5ba0*/  ISETP.GT.AND P4, PT, R10, 0x21, PT ;  /* 0x000000210a00780c */ /* 0x000fe40003f84270 */
[----:B-1----:R-:W-:Y:S01]  /*5bb0*/  FSEL R20, R20, -INF , P3 ;  /* 0xff80000014147808 */ /* 0x002fe20001800000 */
[----:B------:R-:W1:Y:S01]  /*5bc0*/  MUFU.TANH R176, R176 ;  /* 0x000000b000b07308 */ /* 0x000e620000002400 */
[----:B------:R-:W-:Y:S02]  /*5bd0*/  FMNMX.FTZ R5, R21, R12, !PT ;  /* 0x0000000c15057209 */ /* 0x000fe40007810000 */
[----:B------:R-:W-:Y:S02]  /*5be0*/  ISETP.GT.AND P3, PT, R10, 0x28, PT ;  /* 0x000000280a00780c */ /* 0x000fe40003f64270 */
[----:B0-----:R-:W-:-:S02]  /*5bf0*/  FSEL R14, R14, -INF , P4 ;  /* 0xff8000000e0e7808 */ /* 0x001fc40002000000 */
[----:B------:R-:W-:Y:S01]  /*5c00*/  FMNMX.FTZ R5, R20, R5, !PT ;  /* 0x0000000514057209 */ /* 0x000fe20007810000 */
[----:B------:R-:W0:Y:S01]  /*5c10*/  MUFU.TANH R177, R177 ;  /* 0x000000b100b17308 */ /* 0x000e220000002400 */
[----:B------:R-:W-:Y:S02]  /*5c20*/  ISETP.GT.AND P4, PT, R10, 0x29, PT ;  /* 0x000000290a00780c */ /* 0x000fe40003f84270 */
[----:B--2---:R-:W-:Y:S02]  /*5c30*/  FSEL R15, R15, -INF , P3 ;  /* 0xff8000000f0f7808 */ /* 0x004fe40001800000 */
[----:B------:R-:W-:Y:S02]  /*5c40*/  FMNMX.FTZ R12, R14, R5, !PT ;  /* 0x000000050e0c7209 */ /* 0x000fe40007810000 */
[----:B------:R-:W-:Y:S01]  /*5c50*/  ISETP.GT.AND P3, PT, R10, 0x30, PT ;  /* 0x000000300a00780c */ /* 0x000fe20003f64270 */
[----:B------:R-:W2:Y:S01]  /*5c60*/  MUFU.TANH R180, R180 ;  /* 0x000000b400b47308 */ /* 0x000ea20000002400 */
[----:B---3--:R-:W-:-:S02]  /*5c70*/  FSEL R13, R173, -INF , P4 ;  /* 0xff800000ad0d7808 */ /* 0x008fc40002000000 */
        /* <DEDUP_REMOVED lines=8> */
[----:B------:R-:W-:Y:S01]  /*5d00*/  MUFU.TANH R172, R154 ;  /* 0x0000009a00ac7308 */ /* 0x000fe20000002400 */
[----:B------:R-:W-:Y:S02]  /*5d10*/  ISETP.GT.AND P4, PT, R10, 0x39, PT ;  /* 0x000000390a00780c */ /* 0x000fe40003f84270 */
[----:B--2---:R-:W-:Y:S02]  /*5d20*/  FSEL R10, R180, -INF , P3 ;  /* 0xff800000b40a7808 */ /* 0x004fe40001800000 */
[----:B------:R-:W-:Y:S02]  /*5d30*/  FMNMX.FTZ R169, R12, R11, !PT ;  /* 0x0000000b0ca97209 */ /* 0x000fe40007810000 */
[----:B------:R-:W-:Y:S01]  /*5d40*/  IADD3 R173, R6, -UR24, R165 ;  /* 0x8000001806ad7c10 */ /* 0x000fe2000fffe0a5 */
[----:B------:R-:W0:Y:S01]  /*5d50*/  MUFU.TANH R155, R155 ;  /* 0x0000009b009b7308 */ /* 0x000e220000002400 */
[----:B-1----:R-:W-:-:S02]  /*5d60*/  FSEL R11, R181, -INF , P4 ;  /* 0xff800000b50b7808 */ /* 0x002fc40002000000 */
[----:B------:R-:W-:Y:S02]  /*5d70*/  FMNMX.FTZ R168, R10, R169, !PT ;  /* 0x000000a90aa87209 */ /* 0x000fe40007810000 */
[----:B------:R-:W-:Y:S02]  /*5d80*/  ISETP.GT.AND P3, PT, R173, RZ, PT ;  /* 0x000000ffad00720c */ /* 0x000fe40003f64270 */
[----:B------:R-:W-:Y:S01]  /*5d90*/  FMNMX.FTZ R168, R11, R168, !PT ;  /* 0x000000a80ba87209 */ /* 0x000fe20007810000 */
[----:B------:R-:W1:Y:S01]  /*5da0*/  MUFU.TANH R158, R158 ;  /* 0x0000009e009e7308 */ /* 0x000e620000002400 */
[C---:B------:R-:W-:Y:S02]  /*5db0*/  ISETP.GT.AND P4, PT, R173.reuse, 0x1, PT ;  /* 0x00000001ad00780c */ /* 0x040fe40003f84270 */
[C---:B------:R-:W-:Y:S01]  /*5dc0*/  ISETP.GT.AND P6, PT, R173.reuse, 0x20, PT ;  /* 0x00000020ad00780c */ /* 0x040fe20003fc4270 */
[----:B------:R-:W2:Y:S01]  /*5dd0*/  SHFL.BFLY PT, R169, R168, 0x2, 0x1f ;  /* 0x0c401f00a8a97f89 */ /* 0x000ea200000e0000 */
[----:B------:R-:W-:-:S03]  /*5de0*/  ISETP.GT.AND P5, PT, R173, 0x29, PT ;  /* 0x00000029ad00780c */ /* 0x000fc60003fa4270 */
[----:B------:R-:W3:Y:S08]  /*5df0*/  MUFU.TANH R159, R159 ;  /* 0x0000009f009f7308 */ /* 0x000ef00000002400 */
[----:B------:R-:W4:Y:S08]  /*5e00*/  MUFU.TANH R162, R162 ;  /* 0x000000a200a27308 */ /* 0x000f300000002400 */
[----:B------:R5:W4:Y:S01]  /*5e10*/  MUFU.TANH R176, R163 ;  /* 0x000000a300b07308 */ /* 0x000b220000002400 */
[----:B--2---:R-:W-:-:S02]  /*5e20*/  FMNMX.FTZ R169, R168, R169, !PT ;  /* 0x000000a9a8a97209 */ /* 0x004fc40007810000 */
[----:B0-----:R-:W-:-:S05]  /*5e30*/  FSEL R168, R155, -INF , P4 ;  /* 0xff8000009ba87808 */ /* 0x001fca0002000000 */
[----:B------:R-:W0:Y:S01]  /*5e40*/  MUFU.TANH R177, R166 ;  /* 0x000000a600b17308 */ /* 0x000e220000002400 */
[----:B------:R-:W2:Y:S01]  /*5e50*/  SHFL.BFLY PT, R154, R169, 0x1, 0x1f ;  /* 0x0c201f00a99a7f89 */ /* 0x000ea200000e0000 */
[----:B-----5:R-:W-:Y:S02]  /*5e60*/  FSEL R163, R172, -INF , P3 ;  /* 0xff800000aca37808 */ /* 0x020fe40001800000 */
[----:B------:R-:W-:Y:S02]  /*5e70*/  ISETP.GT.AND P3, PT, R173, 0x8, PT ;  /* 0x00000008ad00780c */ /* 0x000fe40003f64270 */
[----:B------:R-:W-:Y:S02]  /*5e80*/  FMNMX.FTZ R155, R163, R8, !PT ;  /* 0x00000008a39b7209 */ /* 0x000fe40007810000 */
[----:B------:R-:W-:Y:S01]  /*5e90*/  ISETP.GT.AND P4, PT, R173, 0x9, PT ;  /* 0x00000009ad00780c */ /* 0x000fe20003f84270 */
[----:B------:R3:W5:Y:S01]  /*5ea0*/  MUFU.TANH R180, R167 ;  /* 0x000000a700b47308 */ /* 0x0007620000002400 */
[----:B-1----:R-:W-:-:S02]  /*5eb0*/  FSEL R158, R158, -INF , P3 ;  /* 0xff8000009e9e7808 */ /* 0x002fc40001800000 */
[----:B------:R-:W-:Y:S02]  /*5ec0*/  FMNMX.FTZ R155, R168, R155, !PT ;  /* 0x0000009ba89b7209 */ /* 0x000fe40007810000 */
[----:B------:R-:W-:-:S03]  /*5ed0*/  ISETP.GT.AND P3, PT, R173, 0x10, PT ;  /* 0x00000010ad00780c */ /* 0x000fc60003f64270 */
[----:B------:R1:W5:Y:S01]  /*5ee0*/  MUFU.TANH R181, R170 ;  /* 0x000000aa00b57308 */ /* 0x0003620000002400 */
[----:B---3--:R-:W-:Y:S02]  /*5ef0*/  FSEL R167, R159, -INF , P4 ;  /* 0xff8000009fa77808 */ /* 0x008fe40002000000 */
[C---:B------:R-:W-:Y:S02]  /*5f00*/  ISETP.GT.AND P4, PT, R173.reuse, 0x11, PT ;  /* 0x00000011ad00780c */ /* 0x040fe40003f84270 */
[----:B----4-:R-:W-:Y:S02]  /*5f10*/  FSEL R166, R162, -INF , P3 ;  /* 0xff800000a2a67808 */ /* 0x010fe40001800000 */
[----:B------:R-:W-:Y:S01]  /*5f20*/  ISETP.GT.AND P3, PT, R173, 0x18, PT ;  /* 0x00000018ad00780c */ /* 0x000fe20003f64270 */
[----:B------:R5:W3:Y:S01]  /*5f30*/  MUFU.TANH R165, R171 ;  /* 0x000000ab00a57308 */ /* 0x000ae20000002400 */
[----:B--2---:R-:W-:Y:S02]  /*5f40*/  FMNMX.FTZ R6, R169, R154, !PT ;  /* 0x0000009aa9067209 */ /* 0x004fe40007810000 */
[----:B------:R-:W-:-:S02]  /*5f50*/  FMNMX.FTZ R154, R158, R155, !PT ;  /* 0x0000009b9e9a7209 */ /* 0x000fc40007810000 */
[----:B-1----:R-:W-:Y:S02]  /*5f60*/  FSEL R170, R176, -INF , P4 ;  /* 0xff800000b0aa7808 */ /* 0x002fe40002000000 */
[----:B------:R-:W-:Y:S01]  /*5f70*/  FMNMX.FTZ R155, R167, R154, !PT ;  /* 0x0000009aa79b7209 */ /* 0x000fe20007810000 */
[----:B------:R-:W1:Y:S01]  /*5f80*/  MUFU.TANH R174, R174 ;  /* 0x000000ae00ae7308 */ /* 0x000e620000002400 */
[----:B------:R-:W-:Y:S02]  /*5f90*/  ISETP.GT.AND P4, PT, R173, 0x19, PT ;  /* 0x00000019ad00780c */ /* 0x000fe40003f84270 */
[----:B------:R-:W-:Y:S02]  /*5fa0*/  FMNMX.FTZ R155, R166, R155, !PT ;  /* 0x0000009ba69b7209 */ /* 0x000fe40007810000 */
[----:B0-----:R-:W-:Y:S02]  /*5fb0*/  FSEL R169, R177, -INF , P3 ;  /* 0xff800000b1a97808 */ /* 0x001fe40001800000 */
[----:B------:R-:W-:Y:S01]  /*5fc0*/  FMNMX.FTZ R154, R170, R155, !PT ;  /* 0x0000009baa9a7209 */ /* 0x000fe20007810000 */
[----:B------:R-:W0:Y:S01]  /*5fd0*/  MUFU.TANH R175, R175 ;  /* 0x000000af00af7308 */ /* 0x000e220000002400 */
[----:B-----5:R-:W-:-:S02]  /*5fe0*/  FSEL R171, R180, -INF , P4 ;  /* 0xff800000b4ab7808 */ /* 0x020fc40002000000 */
[----:B------:R-:W-:Y:S02]  /*5ff0*/  FMNMX.FTZ R154, R169, R154, !PT ;  /* 0x0000009aa99a7209 */ /* 0x000fe40007810000 */
[----:B------:R-:W-:Y:S02]  /*6000*/  ISETP.GT.AND P3, PT, R173, 0x21, PT ;  /* 0x00000021ad00780c */ /* 0x000fe40003f64270 */
[----:B------:R-:W-:Y:S01]  /*6010*/  FSEL R162, R181, -INF , P6 ;  /* 0xff800000b5a27808 */ /* 0x000fe20003000000 */
[----:B------:R2:W4:Y:S01]  /*6020*/  MUFU.TANH R191, R178 ;  /* 0x000000b200bf7308 */ /* 0x0005220000002400 */
[----:B------:R-:W-:Y:S02]  /*6030*/  FMNMX.FTZ R155, R171, R154, !PT ;  /* 0x0000009aab9b7209 */ /* 0x000fe40007810000 */
[----:B------:R-:W-:Y:S02]  /*6040*/  ISETP.GT.AND P4, PT, R173, 0x28, PT ;  /* 0x00000028ad00780c */ /* 0x000fe40003f84270 */
[----:B---3--:R-:W-:-:S02]  /*6050*/  FSEL R159, R165, -INF , P3 ;  /* 0xff800000a59f7808 */ /* 0x008fc40001800000 */
[----:B------:R-:W-:Y:S01]  /*6060*/  FMNMX.FTZ R172, R162, R155, !PT ;  /* 0x0000009ba2ac7209 */ /* 0x000fe20007810000 */
[----:B------:R3:W5:Y:S01]  /*6070*/  MUFU.TANH R176, R179 ;  /* 0x000000b300b07308 */ /* 0x0007620000002400 */
[----:B-1----:R-:W-:Y:S01]  /*6080*/  FSEL R154, R174, -INF , P4 ;  /* 0xff800000ae9a7808 */ /* 0x002fe20002000000 */
[C---:B--2---:R-:W-:Y:S01]  /*6090*/  FMUL.FTZ R178, R6.reuse, UR10 ;  /* 0x0000000a06b27c20 */ /* 0x044fe20008410000 */
[----:B------:R-:W-:Y:S02]  /*60a0*/  FMNMX.FTZ R165, R159, R172, !PT ;  /* 0x000000ac9fa57209 */ /* 0x000fe40007810000 */
[----:B------:R-:W-:Y:S02]  /*60b0*/  FSETP.NEU.FTZ.AND P3, PT, R6, -INF , PT ;  /* 0xff8000000600780b */ /* 0x000fe40003f7d000 */
[----:B------:R-:W-:Y:S01]  /*60c0*/  ISETP.GT.AND P6, PT, R173, 0x30, PT ;  /* 0x00000030ad00780c */ /* 0x000fe20003fc4270 */
[----:B------:R-:W1:Y:S01]  /*60d0*/  MUFU.TANH R182, R182 ;  /* 0x000000b600b67308 */ /* 0x000e620000002400 */
[----:B0-----:R-:W-:-:S02]  /*60e0*/  FSEL R155, R175, -INF , P5 ;  /* 0xff800000af9b7808 */ /* 0x001fc40002800000 */
[----:B------:R-:W-:Y:S02]  /*60f0*/  FMNMX.FTZ R172, R154, R165, !PT ;  /* 0x000000a59aac7209 */ /* 0x000fe40007810000 */
[----:B------:R-:W-:Y:S02]  /*6100*/  FSEL R178, R178, RZ, P3 ;  /* 0x000000ffb2b27208 */ /* 0x000fe40001800000 */
[----:B------:R-:W-:Y:S01]  /*6110*/  ISETP.GT.AND P4, PT, R173, 0x31, PT ;  /* 0x00000031ad00780c */ /* 0x000fe20003f84270 */
[----:B------:R-:W0:Y:S01]  /*6120*/  MUFU.TANH R183, R183 ;  /* 0x000000b700b77308 */ /* 0x000e220000002400 */
[----:B----4-:R-:W-:Y:S01]  /*6130*/  FSEL R165, R191, -INF , P6 ;  /* 0xff800000bfa57808 */ /* 0x010fe20003000000 */
[--C-:B---3--:R-:W-:Y:S01]  /*6140*/  FFMA.FTZ R179, R164, UR10, -R178.reuse ;  /* 0x0000000aa4b37c23 */ /* 0x108fe200080108b2 */
[----:B------:R-:W-:Y:S01]  /*6150*/  FMNMX.FTZ R174, R155, R172, !PT ;  /* 0x000000ac9bae7209 */ /* 0x000fe20007810000 */
[--C-:B------:R-:W-:Y:S01]  /*6160*/  FFMA.FTZ R181, R156, UR10, -R178.reuse ;  /* 0x0000000a9cb57c23 */ /* 0x100fe200080108b2 */
[----:B------:R-:W-:Y:S01]  /*6170*/  ISETP.GT.AND P5, PT, R173, 0x38, PT ;  /* 0x00000038ad00780c */ /* 0x000fe20003fa4270 */
[--C-:B------:R-:W-:Y:S01]  /*6180*/  FFMA.FTZ R156, R160, UR10, -R178.reuse ;  /* 0x0000000aa09c7c23 */ /* 0x100fe200080108b2 */
[----:B-----5:R-:W-:Y:S01]  /*6190*/  FSEL R164, R176, -INF , P4 ;  /* 0xff800000b0a47808 */ /* 0x020fe20002000000 */
[--C-:B------:R-:W-:Y:S01]  /*61a0*/  FFMA.FTZ R160, R152, UR10, -R178.reuse ;  /* 0x0000000a98a07c23 */ /* 0x100fe200080108b2 */
[----:B------:R-:W-:Y:S01]  /*61b0*/  FMNMX.FTZ R175, R165, R174, !PT ;  /* 0x000000aea5af7209 */ /* 0x000fe20007810000 */
[--C-:B------:R-:W-:Y:S01]  /*61c0*/  FFMA.FTZ R161, R161, UR10, -R178.reuse ;  /* 0x0000000aa1a17c23 */ /* 0x100fe200080108b2 */
[----:B------:R-:W-:Y:S01]  /*61d0*/  ISETP.GT.AND P4, PT, R173, 0x39, PT ;  /* 0x00000039ad00780c */ /* 0x000fe20003f84270 */
[--C-:B------:R-:W-:Y:S01]  /*61e0*/  FFMA.FTZ R21, R21, UR10, -R178.reuse ;  /* 0x0000000a15157c23 */ /* 0x100fe200080108b2 */
[----:B-1----:R-:W-:Y:S01]  /*61f0*/  FSEL R173, R182, -INF , P5 ;  /* 0xff800000b6ad7808 */ /* 0x002fe20002800000 */
[--C-:B------:R-:W-:Y:S01]  /*6200*/  FFMA.FTZ R20, R20, UR10, -R178.reuse ;  /* 0x0000000a14147c23 */ /* 0x100fe200080108b2 */
[----:B------:R-:W-:Y:S01]  /*6210*/  FMNMX.FTZ R176, R164, R175, !PT ;  /* 0x000000afa4b07209 */ /* 0x000fe20007810000 */
[--C-:B------:R-:W-:Y:S01]  /*6220*/  FFMA.FTZ R12, R12, UR10, -R178.reuse ;  /* 0x0000000a0c0c7c23 */ /* 0x100fe200080108b2 */
[----:B0-----:R-:W-:Y:S01]  /*6230*/  FSEL R174, R183, -INF , P4 ;  /* 0xff800000b7ae7808 */ /* 0x001fe20002000000 */
[--C-:B------:R-:W-:Y:S01]  /*6240*/  FFMA.FTZ R10, R10, UR10, -R178.reuse ;  /* 0x0000000a0a0a7c23 */ /* 0x100fe200080108b2 */
[----:B------:R-:W-:Y:S01]  /*6250*/  FMNMX.FTZ R175, R173, R176, !PT ;  /* 0x000000b0adaf7209 */ /* 0x000fe20007810000 */
[--C-:B------:R-:W-:Y:S01]  /*6260*/  FFMA.FTZ R176, R157, UR10, -R178.reuse ;  /* 0x0000000a9db07c23 */ /* 0x100fe200080108b2 */
[--C-:B------:R-:W-:Y:S01]  /*6270*/  FFMA.FTZ R157, R153, UR10, -R178.reuse ;  /* 0x0000000a999d7c23 */ /* 0x100fe200080108b2 */
[--C-:B------:R-:W-:Y:S01]  /*6280*/  FFMA.FTZ R11, R11, UR10, -R178.reuse ;  /* 0x0000000a0b0b7c23 */ /* 0x100fe200080108b2 */
[----:B------:R-:W-:Y:S01]  /*6290*/  FMNMX.FTZ R177, R174, R175, !PT ;  /* 0x000000afaeb17209 */ /* 0x000fe20007810000 */
[----:B------:R-:W-:Y:S04]  /*62a0*/  MUFU.EX2 R172, R179 ;  /* 0x000000b300ac7308 */ /* 0x000fe80000000800 */
[----:B------:R-:W0:Y:S04]  /*62b0*/  SHFL.BFLY PT, R180, R177, 0x2, 0x1f ;  /* 0x0c401f00b1b47f89 */ /* 0x000e2800000e0000 */
[----:B------:R-:W-:Y:S08]  /*62c0*/  MUFU.EX2 R161, R161 ;  /* 0x000000a100a17308 */ /* 0x000ff00000000800 */
[----:B------:R1:W-:Y:S08]  /*62d0*/  MUFU.EX2 R175, R181 ;  /* 0x000000b500af7308 */ /* 0x0003f00000000800 */
[----:B------:R-:W-:Y:S01]  /*62e0*/  MUFU.EX2 R176, R176 ;  /* 0x000000b000b07308 */ /* 0x000fe20000000800 */
[----:B-1----:R-:W-:Y:S01]  /*62f0*/  IMAD.U32 R181, RZ, RZ, UR23 ;  /* 0x00000017ffb57e24 */ /* 0x002fe2000f8e00ff */
[----:B0-----:R-:W-:Y:S01]  /*6300*/  FMNMX.FTZ R180, R177, R180, !PT ;  /* 0x000000b4b1b47209 */ /* 0x001fe20007810000 */
[--C-:B------:R-:W-:Y:S01]  /*6310*/  FFMA.FTZ R177, R14, UR10, -R178.reuse ;  /* 0x0000000a0eb17c23 */ /* 0x100fe200080108b2 */
[--C-:B------:R-:W-:Y:S01]  /*6320*/  FFMA.FTZ R14, R15, UR10, -R178.reuse ;  /* 0x0000000a0f0e7c23 */ /* 0x100fe200080108b2 */
[--C-:B------:R-:W-:Y:S01]  /*6330*/  FFMA.FTZ R15, R13, UR10, -R178.reuse ;  /* 0x0000000a0d0f7c23 */ /* 0x100fe200080108b2 */
[----:B------:R-:W-:Y:S01]  /*6340*/  FFMA.FTZ R13, R5, UR10, -R178 ;  /* 0x0000000a050d7c23 */ /* 0x000fe200080108b2 */
[----:B------:R-:W0:Y:S01]  /*6350*/  SHFL.BFLY PT, R153, R180, 0x1, 0x1f ;  /* 0x0c201f00b4997f89 */ /* 0x000e2200000e0000 */
[----:B------:R-:W-:Y:S01]  /*6360*/  FSEL R178, R6, RZ, P3 ;  /* 0x000000ff06b27208 */ /* 0x000fe20001800000 */
[----:B------:R-:W-:Y:S04]  /*6370*/  MUFU.EX2 R156, R156 ;  /* 0x0000009c009c7308 */ /* 0x000fe80000000800 */
[----:B------:R-:W-:-:S04]  /*6380*/  FADD.FTZ R178, -R178, R9 ;  /* 0x00000009b2b27221 */ /* 0x000fc80000010100 */
[----:B------:R-:W-:Y:S01]  /*6390*/  FMUL.FTZ R9, R178, UR10 ;  /* 0x0000000ab2097c20 */ /* 0x000fe20008410000 */
[----:B------:R-:W-:Y:S01]  /*63a0*/  IMAD.U32 R178, RZ, RZ, UR26 ;  /* 0x0000001affb27e24 */ /* 0x000fe2000f8e00ff */
[----:B------:R-:W-:Y:S08]  /*63b0*/  MUFU.EX2 R157, R157 ;  /* 0x0000009d009d7308 */ /* 0x000ff00000000800 */
[----:B------:R-:W1:Y:S01]  /*63c0*/  MUFU.EX2 R9, R9 ;  /* 0x0000000900097308 */ /* 0x000e620000000800 */
[----:B0-----:R-:W-:-:S04]  /*63d0*/  FMNMX.FTZ R5, R180, R153, !PT ;  /* 0x00000099b4057209 */ /* 0x001fc80007810000 */
[C---:B------:R-:W-:Y:S01]  /*63e0*/  FSETP.NEU.FTZ.AND P4, PT, R5.reuse, -INF , PT ;  /* 0xff8000000500780b */ /* 0x040fe20003f9d000 */
[----:B------:R-:W-:Y:S02]  /*63f0*/  FMUL.FTZ R152, R5, UR10 ;  /* 0x0000000a05987c20 */ /* 0x000fe40008410000 */
[----:B------:R-:W-:Y:S03]  /*6400*/  MUFU.EX2 R160, R160 ;  /* 0x000000a000a07308 */ /* 0x000fe60000000800 */
[----:B------:R-:W-:Y:S01]  /*6410*/  FSEL R152, R152, RZ, P4 ;  /* 0x000000ff98987208 */ /* 0x000fe20002000000 */
[----:B-1----:R-:W-:-:S04]  /*6420*/  FFMA.FTZ R180, R9, R3, R172 ;  /* 0x0000000309b47223 */ /* 0x002fc800000100ac */
[----:B------:R-:W-:Y:S01]  /*6430*/  MUFU.EX2 R21, R21 ;  /* 0x0000001500157308 */ /* 0x000fe20000000800 */
[--C-:B------:R-:W-:Y:S01]  /*6440*/  FFMA.FTZ R153, R163, UR10, -R152.reuse ;  /* 0x0000000aa3997c23 */ /* 0x100fe20008010898 */
[--C-:B------:R-:W-:Y:S01]  /*6450*/  FFMA.FTZ R163, R166, UR10, -R152.reuse ;  /* 0x0000000aa6a37c23 */ /* 0x100fe20008010898 */
[--C-:B------:R-:W-:Y:S01]  /*6460*/  FFMA.FTZ R166, R169, UR10, -R152.reuse ;  /* 0x0000000aa9a67c23 */ /* 0x100fe20008010898 */
[--C-:B------:R-:W-:Y:S01]  /*6470*/  FFMA.FTZ R169, R171, UR10, -R152.reuse ;  /* 0x0000000aaba97c23 */ /* 0x100fe20008010898 */
[----:B------:R-:W-:Y:S01]  /*6480*/  FSEL R171, R5, RZ, P4 ;  /* 0x000000ff05ab7208 */ /* 0x000fe20002000000 */
[--C-:B------:R-:W-:Y:S01]  /*6490*/  FFMA.FTZ R168, R168, UR10, -R152.reuse ;  /* 0x0000000aa8a87c23 */ /* 0x100fe20008010898 */
[--C-:B------:R-:W-:Y:S01]  /*64a0*/  FFMA.FTZ R158, R158, UR10, -R152.reuse ;  /* 0x0000000a9e9e7c23 */ /* 0x100fe20008010898 */
[----:B------:R-:W-:Y:S01]  /*64b0*/  MUFU.EX2 R153, R153 ;  /* 0x0000009900997308 */ /* 0x000fe20000000800 */
[----:B------:R-:W-:Y:S01]  /*64c0*/  FFMA.FTZ R167, R167, UR10, -R152 ;  /* 0x0000000aa7a77c23 */ /* 0x000fe20008010898 */
[----:B------:R-:W-:Y:S01]  /*64d0*/  FADD.FTZ R171, -R171, R8 ;  /* 0x00000008abab7221 */ /* 0x000fe20000010100 */
[--C-:B------:R-:W-:Y:S01]  /*64e0*/  FFMA.FTZ R179, R159, UR10, -R152.reuse ;  /* 0x0000000a9fb37c23 */ /* 0x100fe20008010898 */
[----:B------:R-:W-:Y:S01]  /*64f0*/  FFMA.FTZ R170, R170, UR10, -R152 ;  /* 0x0000000aaaaa7c23 */ /* 0x000fe20008010898 */
[----:B------:R-:W-:Y:S01]  /*6500*/  FADD.FTZ R180, R161, R180 ;  /* 0x000000b4a1b47221 */ /* 0x000fe20000010000 */
[----:B------:R-:W-:Y:S01]  /*6510*/  FMUL.FTZ R8, R171, UR10 ;  /* 0x0000000aab087c20 */ /* 0x000fe20008410000 */
[----:B------:R-:W-:Y:S01]  /*6520*/  IMAD.MOV R171, RZ, RZ, -R18 ;  /* 0x000000ffffab7224 */ /* 0x000fe200078e0a12 */
[----:B------:R-:W-:Y:S01]  /*6530*/  MUFU.EX2 R168, R168 ;  /* 0x000000a800a87308 */ /* 0x000fe20000000800 */
[--C-:B------:R-:W-:Y:S01]  /*6540*/  FFMA.FTZ R3, R154, UR10, -R152.reuse ;  /* 0x0000000a9a037c23 */ /* 0x100fe20008010898 */
[--C-:B------:R-:W-:Y:S01]  /*6550*/  FFMA.FTZ R162, R162, UR10, -R152.reuse ;  /* 0x0000000aa2a27c23 */ /* 0x100fe20008010898 */
[----:B------:R-:W-:Y:S01]  /*6560*/  FFMA.FTZ R165, R165, UR10, -R152 ;  /* 0x0000000aa5a57c23 */ /* 0x000fe20008010898 */
[----:B------:R-:W-:Y:S01]  /*6570*/  ISETP.NE.AND P3, PT, R2, R171, PT ;  /* 0x000000ab0200720c */ /* 0x000fe20003f65270 */
[----:B------:R-:W-:-:S02]  /*6580*/  @!P1 VIADD R171, R178, 0x28c40 ;  /* 0x00028c40b2ab9836 */ /* 0x000fc40000000000 */
[--C-:B------:R-:W-:Y:S01]  /*6590*/  FFMA.FTZ R164, R164, UR10, -R152.reuse ;  /* 0x0000000aa4a47c23 */ /* 0x100fe20008010898 */
[--C-:B------:R-:W-:Y:S01]  /*65a0*/  FFMA.FTZ R173, R173, UR10, -R152.reuse ;  /* 0x0000000aadad7c23 */ /* 0x100fe20008010898 */
[----:B------:R-:W0:Y:S01]  /*65b0*/  MUFU.EX2 R8, R8 ;  /* 0x0000000800087308 */ /* 0x000e220000000800 */
[----:B------:R-:W-:Y:S01]  /*65c0*/  FFMA.FTZ R174, R174, UR10, -R152 ;  /* 0x0000000aaeae7c23 */ /* 0x000fe20008010898 */
[----:B------:R-:W-:Y:S01]  /*65d0*/  @!P1 PRMT R159, RZ, 0x654, R171 ;  /* 0x00000654ff9f9816 */ /* 0x000fe200000000ab */
[-C--:B------:R-:W-:Y:S01]  /*65e0*/  FMUL.FTZ R24, R24, R9.reuse ;  /* 0x0000000918187220 */ /* 0x080fe20000410000 */
[-C--:B------:R-:W-:Y:S01]  /*65f0*/  FMUL.FTZ R25, R25, R9.reuse ;  /* 0x0000000919197220 */ /* 0x080fe20000410000 */
[-C--:B------:R-:W-:Y:S01]  /*6600*/  FMUL.FTZ R28, R28, R9.reuse ;  /* 0x000000091c1c7220 */ /* 0x080fe20000410000 */
[----:B------:R0:W-:Y:S01]  /*6610*/  @!P1 SYNCS.ARRIVE.TRANS64.RED.A1T0 RZ, [R159+URZ], RZ ;  /* 0x000000ff9fff99a7 */ /* 0x0001e2000810043f */
        /* <DEDUP_REMOVED lines=11> */
[----:B------:R-:W-:Y:S01]  /*66d0*/  @!P3 IMAD R4, R181, 0x40, R16 ;  /* 0x00000040b504b824 */ /* 0x000fe200078e0210 */
[C---:B------:R-:W-:Y:S01]  /*66e0*/  F2FP.BF16.F32.PACK_AB R153, R168.reuse, R153 ;  /* 0x00000099a899723e */ /* 0x040fe200000010ff */
[-C--:B------:R-:W-:Y:S01]  /*66f0*/  FMUL.FTZ R45, R45, R9.reuse ;  /* 0x000000092d2d7220 */ /* 0x080fe20000410000 */
[----:B------:R-:W-:Y:S01]  /*6700*/  FADD.FTZ R181, R168, R159 ;  /* 0x0000009fa8b57221 */ /* 0x000fe20000010000 */
[-C--:B------:R-:W-:Y:S01]  /*6710*/  FMUL.FTZ R48, R48, R9.reuse ;  /* 0x0000000930307220 */ /* 0x080fe20000410000 */
[----:B------:R-:W-:Y:S01]  /*6720*/  @!P3 LEA R159, R4, UR43, 0x2 ;  /* 0x0000002b049fbc11 */ /* 0x000fe2000f8e10ff */
[----:B------:R-:W0:Y:S01]  /*6730*/  MUFU.EX2 R163, R163 ;  /* 0x000000a300a37308 */ /* 0x000e220000000800 */
[----:B-1----:R-:W-:Y:S01]  /*6740*/  FADD.FTZ R154, R158, R181 ;  /* 0x000000b59e9a7221 */ /* 0x002fe20000010000 */
[----:B------:R-:W-:Y:S01]  /*6750*/  FFMA.FTZ R4, R155, UR10, -R152 ;  /* 0x0000000a9b047c23 */ /* 0x000fe20008010898 */
[----:B------:R-:W-:Y:S01]  /*6760*/  F2FP.BF16.F32.PACK_AB R152, R161, R172 ;  /* 0x000000aca198723e */ /* 0x000fe200000010ff */
[----:B------:R-:W-:Y:S01]  /*6770*/  @!P3 STS [R159+0x28800], R9 ;  /* 0x028800099f00b388 */ /* 0x000fe20000000800 */
[-C--:B------:R-:W-:Y:S01]  /*6780*/  FMUL.FTZ R49, R49, R9.reuse ;  /* 0x0000000931317220 */ /* 0x080fe20000410000 */
[-C--:B------:R-:W-:Y:S01]  /*6790*/  FMUL.FTZ R52, R52, R9.reuse ;  /* 0x0000000934347220 */ /* 0x080fe20000410000 */
[-C--:B------:R-:W-:Y:S01]  /*67a0*/  FMUL.FTZ R53, R53, R9.reuse ;  /* 0x0000000935357220 */ /* 0x080fe20000410000 */
[----:B------:R-:W1:Y:S01]  /*67b0*/  MUFU.EX2 R170, R170 ;  /* 0x000000aa00aa7308 */ /* 0x000e620000000800 */
[----:B--2---:R-:W-:Y:S01]  /*67c0*/  FADD.FTZ R154, R167, R154 ;  /* 0x0000009aa79a7221 */ /* 0x004fe20000010000 */
[----:B------:R2:W-:Y:S01]  /*67d0*/  @!P3 STS [R159+0x28820], R8 ;  /* 0x028820089f00b388 */ /* 0x0005e20000000800 */
[-C--:B------:R-:W-:Y:S01]  /*67e0*/  FMUL.FTZ R56, R56, R9.reuse ;  /* 0x0000000938387220 */ /* 0x080fe20000410000 */
[-C--:B------:R-:W-:Y:S01]  /*67f0*/  FMUL.FTZ R57, R57, R9.reuse ;  /* 0x0000000939397220 */ /* 0x080fe20000410000 */
[-C--:B------:R-:W-:Y:S01]  /*6800*/  FMUL.FTZ R60, R60, R9.reuse ;  /* 0x000000093c3c7220 */ /* 0x080fe20000410000 */
[-C--:B------:R-:W-:Y:S01]  /*6810*/  FMUL.FTZ R61, R61, R9.reuse ;  /* 0x000000093d3d7220 */ /* 0x080fe20000410000 */
[-C--:B------:R-:W-:Y:S01]  /*6820*/  FMUL.FTZ R64, R64, R9.reuse ;  /* 0x0000000940407220 */ /* 0x080fe20000410000 */
[----:B------:R3:W-:Y:S01]  /*6830*/  MUFU.EX2 R171, R179 ;  /* 0x000000b300ab7308 */ /* 0x0007e20000000800 */
        /* <DEDUP_REMOVED lines=9> */
[----:B-1----:R-:W-:Y:S01]  /*68d0*/  FADD.FTZ R155, R170, R155 ;  /* 0x0000009baa9b7221 */ /* 0x002fe20000010000 */
[-C--:B------:R-:W-:Y:S01]  /*68e0*/  FMUL.FTZ R77, R77, R9.reuse ;  /* 0x000000094d4d7220 */ /* 0x080fe20000410000 */
[-C--:B------:R-:W-:Y:S01]  /*68f0*/  FMUL.FTZ R80, R80, R9.reuse ;  /* 0x0000000950507220 */ /* 0x080fe20000410000 */
[----:B------:R-:W-:Y:S01]  /*6900*/  FADD.FTZ R179, R176, R179 ;  /* 0x000000b3b0b37221 */ /* 0x000fe20000010000 */
[-C--:B------:R-:W-:Y:S01]  /*6910*/  FMUL.FTZ R81, R81, R9.reuse ;  /* 0x0000000951517220 */ /* 0x080fe20000410000 */
[-C--:B------:R-:W-:Y:S01]  /*6920*/  FMUL.FTZ R84, R84, R9.reuse ;  /* 0x0000000954547220 */ /* 0x080fe20000410000 */
[----:B------:R-:W1:Y:S01]  /*6930*/  MUFU.EX2 R169, R169 ;  /* 0x000000a900a97308 */ /* 0x000e620000000800 */
[----:B------:R-:W-:Y:S01]  /*6940*/  FADD.FTZ R180, R156, R179 ;  /* 0x000000b39cb47221 */ /* 0x000fe20000010000 */
[----:B------:R-:W-:Y:S01]  /*6950*/  F2FP.BF16.F32.PACK_AB R156, R157, R156 ;  /* 0x0000009c9d9c723e */ /* 0x000fe200000010ff */
[-C--:B------:R-:W-:Y:S01]  /*6960*/  FMUL.FTZ R85, R85, R9.reuse ;  /* 0x0000000955557220 */ /* 0x080fe20000410000 */
[----:B------:R-:W-:Y:S01]  /*6970*/  FMUL.FTZ R88, R88, R9 ;  /* 0x0000000958587220 */ /* 0x000fe20000410000 */
[----:B------:R-:W-:Y:S01]  /*6980*/  FADD.FTZ R179, R157, R180 ;  /* 0x000000b49db37221 */ /* 0x000fe20000010000 */
[----:B------:R-:W-:Y:S01]  /*6990*/  F2FP.BF16.F32.PACK_AB R157, R170, R163 ;  /* 0x000000a3aa9d723e */ /* 0x000fe200000010ff */
[-C--:B------:R-:W-:Y:S01]  /*69a0*/  FMUL.FTZ R89, R89, R9.reuse ;  /* 0x0000000959597220 */ /* 0x080fe20000410000 */
[----:B------:R-:W3:Y:S01]  /*69b0*/  MUFU.EX2 R20, R20 ;  /* 0x0000001400147308 */ /* 0x000ee20000000800 */
[----:B------:R-:W-:Y:S01]  /*69c0*/  FADD.FTZ R154, R160, R179 ;  /* 0x000000b3a09a7221 */ /* 0x000fe20000010000 */
[----:B0-----:R-:W-:Y:S01]  /*69d0*/  FADD.FTZ R180, R166, R155 ;  /* 0x0000009ba6b47221 */ /* 0x001fe20000010000 */
[-C--:B------:R-:W-:Y:S01]  /*69e0*/  FMUL.FTZ R92, R92, R9.reuse ;  /* 0x000000095c5c7220 */ /* 0x080fe20000410000 */
[----:B------:R-:W-:Y:S01]  /*69f0*/  FMUL.FTZ R93, R93, R9 ;  /* 0x000000095d5d7220 */ /* 0x000fe20000410000 */
[----:B------:R-:W-:Y:S01]  /*6a00*/  FADD.FTZ R155, R21, R154 ;  /* 0x0000009a159b7221 */ /* 0x000fe20000010000 */
[----:B------:R-:W-:Y:S01]  /*6a10*/  F2FP.BF16.F32.PACK_AB R154, R176, R175 ;  /* 0x000000afb09a723e */ /* 0x000fe200000010ff */
        /* <DEDUP_REMOVED lines=8> */
[-C--:B------:R-:W-:Y:S01]  /*6aa0*/  FMUL.FTZ R108, R108, R9.reuse ;  /* 0x000000096c6c7220 */ /* 0x080fe20000410000 */
[----:B------:R-:W2:Y:S01]  /*6ab0*/  MUFU.EX2 R177, R177 ;  /* 0x000000b100b17308 */ /* 0x000ea20000000800 */
[----:B---3--:R-:W-:Y:S01]  /*6ac0*/  FADD.FTZ R168, R20, R155 ;  /* 0x0000009b14a87221 */ /* 0x008fe20000010000 */
[----:B------:R-:W-:Y:S01]  /*6ad0*/  F2FP.BF16.F32.PACK_AB R155, R167, R158 ;  /* 0x0000009ea79b723e */ /* 0x000fe200000010ff */
[----:B------:R-:W-:Y:S01]  /*6ae0*/  BAR.SYNC.DEFER_BLOCKING 0xf, 0x100 ;  /* 0x03c4000000007b1d */ /* 0x000fe20000010000 */
[----:B------:R-:W-:Y:S01]  /*6af0*/  F2FP.BF16.F32.PACK_AB R158, R21, R160 ;  /* 0x000000a0159e723e */ /* 0x000fe200000010ff */
[-C--:B------:R-:W-:Y:S01]  /*6b00*/  FMUL.FTZ R109, R109, R9.reuse ;  /* 0x000000096d6d7220 */ /* 0x080fe20000410000 */
[-C--:B------:R-:W-:Y:S01]  /*6b10*/  FMUL.FTZ R112, R112, R9.reuse ;  /* 0x0000000970707220 */ /* 0x080fe20000410000 */
[-C--:B------:R-:W-:Y:S01]  /*6b20*/  FMUL.FTZ R113, R113, R9.reuse ;  /* 0x0000000971717220 */ /* 0x080fe20000410000 */
[-C--:B------:R-:W-:Y:S01]  /*6b30*/  FMUL.FTZ R116, R116, R9.reuse ;  /* 0x0000000974747220 */ /* 0x080fe20000410000 */
[----:B------:R-:W-:Y:S01]  /*6b40*/  MUFU.EX2 R14, R14 ;  /* 0x0000000e000e7308 */ /* 0x000fe20000000800 */
[----:B0-----:R-:W-:Y:S01]  /*6b50*/  FADD.FTZ R176, R162, R161 ;  /* 0x000000a1a2b07221 */ /* 0x001fe20000010000 */
[----:B------:R-:W-:Y:S01]  /*6b60*/  F2FP.BF16.F32.PACK_AB R161, R171, R162 ;  /* 0x000000a2aba1723e */ /* 0x000fe200000010ff */
[-C--:B------:R-:W-:Y:S01]  /*6b70*/  FMUL.FTZ R117, R117, R9.reuse ;  /* 0x0000000975757220 */ /* 0x080fe20000410000 */
[-C--:B------:R-:W-:Y:S01]  /*6b80*/  FMUL.FTZ R120, R120, R9.reuse ;  /* 0x0000000978787220 */ /* 0x080fe20000410000 */
[----:B------:R-:W-:Y:S01]  /*6b90*/  FADD.FTZ R176, R171, R176 ;  /* 0x000000b0abb07221 */ /* 0x000fe20000010000 */
[-C--:B------:R-:W-:Y:S01]  /*6ba0*/  FMUL.FTZ R121, R121, R9.reuse ;  /* 0x0000000979797220 */ /* 0x080fe20000410000 */
[-C--:B------:R-:W-:Y:S01]  /*6bb0*/  FMUL.FTZ R124, R124, R9.reuse ;  /* 0x000000097c7c7220 */ /* 0x080fe20000410000 */
[----:B------:R-:W-:Y:S01]  /*6bc0*/  MUFU.EX2 R3, R3 ;  /* 0x0000000300037308 */ /* 0x000fe20000000800 */
[C---:B--2---:R-:W-:Y:S01]  /*6bd0*/  FADD.FTZ R159, R177.reuse, R168 ;  /* 0x000000a8b19f7221 */ /* 0x044fe20000010000 */
[----:B------:R-:W-:Y:S01]  /*6be0*/  F2FP.BF16.F32.PACK_AB R160, R177, R20 ;  /* 0x00000014b1a0723e */ /* 0x000fe200000010ff */
[-C--:B------:R-:W-:Y:S01]  /*6bf0*/  FMUL.FTZ R125, R125, R9.reuse ;  /* 0x000000097d7d7220 */ /* 0x080fe20000410000 */
[-C--:B------:R-:W-:Y:S01]  /*6c00*/  FMUL.FTZ R128, R128, R9.reuse ;  /* 0x0000000980807220 */ /* 0x080fe20000410000 */
[-C--:B------:R-:W-:Y:S01]  /*6c10*/  FMUL.FTZ R129, R129, R9.reuse ;  /* 0x0000000981817220 */ /* 0x080fe20000410000 */
[-C--:B------:R-:W-:Y:S01]  /*6c20*/  FMUL.FTZ R132, R132, R9.reuse ;  /* 0x0000000984847220 */ /* 0x080fe20000410000 */
[-C--:B------:R-:W-:Y:S01]  /*6c30*/  FMUL.FTZ R133, R133, R9.reuse ;  /* 0x0000000985857220 */ /* 0x080fe20000410000 */
[----:B------:R-:W-:Y:S01]  /*6c40*/  MUFU.EX2 R4, R4 ;  /* 0x0000000400047308 */ /* 0x000fe20000000800 */
[-C--:B------:R-:W-:Y:S01]  /*6c50*/  FMUL.FTZ R136, R136, R9.reuse ;  /* 0x0000000988887220 */ /* 0x080fe20000410000 */
[----:B------:R0:W-:Y:S01]  /*6c60*/  STSM.16.M88.4 [R19+0x26800], R152 ;  /* 0x0268009813007844 */ /* 0x0001e20000000200 */
[-C--:B------:R-:W-:Y:S01]  /*6c70*/  FMUL.FTZ R137, R137, R9.reuse ;  /* 0x0000000989897220 */ /* 0x080fe20000410000 */
[-C--:B------:R-:W-:Y:S01]  /*6c80*/  FMUL.FTZ R140, R140, R9.reuse ;  /* 0x000000098c8c7220 */ /* 0x080fe20000410000 */
[-C--:B------:R-:W-:Y:S01]  /*6c90*/  FMUL.FTZ R141, R141, R9.reuse ;  /* 0x000000098d8d7220 */ /* 0x080fe20000410000 */
[-C--:B------:R-:W-:Y:S01]  /*6ca0*/  FMUL.FTZ R144, R144, R9.reuse ;  /* 0x0000000990907220 */ /* 0x080fe20000410000 */
[-C--:B------:R-:W-:Y:S01]  /*6cb0*/  FMUL.FTZ R145, R145, R9.reuse ;  /* 0x0000000991917220 */ /* 0x080fe20000410000 */
[----:B------:R-:W1:Y:S01]  /*6cc0*/  MUFU.EX2 R15, R15 ;  /* 0x0000000f000f7308 */ /* 0x000e620000000800 */
[-C--:B------:R-:W-:Y:S01]  /*6cd0*/  FMUL.FTZ R148, R148, R9.reuse ;  /* 0x0000000994947220 */ /* 0x080fe20000410000 */
[----:B------:R-:W-:Y:S01]  /*6ce0*/  FMUL.FTZ R149, R149, R9 ;  /* 0x0000000995957220 */ /* 0x000fe20000410000 */
        /* <DEDUP_REMOVED lines=14> */
[----:B-1----:R-:W-:Y:S01]  /*6dd0*/  F2FP.BF16.F32.PACK_AB R162, R15, R14 ;  /* 0x0000000e0fa2723e */ /* 0x002fe200000010ff */
        /* <DEDUP_REMOVED lines=16> */
[----:B------:R-:W-:Y:S01]  /*6ee0*/  FADD.FTZ R159, R3, R176 ;  /* 0x000000b0039f7221 */ /* 0x000fe20000010000 */
[-C--:B------:R-:W-:Y:S01]  /*6ef0*/  FMUL.FTZ R75, R75, R8.reuse ;  /* 0x000000084b4b7220 */ /* 0x080fe20000410000 */
[----:B------:R-:W-:Y:S01]  /*6f00*/  FMUL.FTZ R78, R78, R8 ;  /* 0x000000084e4e7220 */ /* 0x000fe20000410000 */
[----:B------:R-:W-:Y:S01]  /*6f10*/  FADD.FTZ R164, R15, R164 ;  /* 0x000000a40fa47221 */ /* 0x000fe20000010000 */
[----:B------:R-:W-:Y:S01]  /*6f20*/  FADD.FTZ R168, R4, R159 ;  /* 0x0000009f04a87221 */ /* 0x000fe20000010000 */
[----:B------:R-:W-:Y:S01]  /*6f30*/  F2FP.BF16.F32.PACK_AB R159, R169, R166 ;  /* 0x000000a6a99f723e */ /* 0x000fe200000010ff */
[----:B------:R-:W1:Y:S01]  /*6f40*/  MUFU.EX2 R167, R173 ;  /* 0x000000ad00a77308 */ /* 0x000e620000000800 */
[----:B--2---:R-:W-:Y:S01]  /*6f50*/  FADD.FTZ R21, R13, R164 ;  /* 0x000000a40d157221 */ /* 0x004fe20000010000 */
[----:B------:R-:W-:Y:S01]  /*6f60*/  FADD.FTZ R163, R165, R168 ;  /* 0x000000a8a5a37221 */ /* 0x000fe20000010000 */
[C---:B---3--:R-:W-:Y:S01]  /*6f70*/  F2FP.BF16.F32.PACK_AB R165, R172.reuse, R165 ;  /* 0x000000a5aca5723e */ /* 0x048fe200000010ff */
[----:B------:R0:W-:Y:S01]  /*6f80*/  STSM.16.M88.4 [R22], R156 ;  /* 0x0000009c16007844 */ /* 0x0001e20000000200 */
[-C--:B------:R-:W-:Y:S01]  /*6f90*/  FMUL.FTZ R79, R79, R8.reuse ;  /* 0x000000084f4f7220 */ /* 0x080fe20000410000 */
[----:B------:R-:W-:Y:S01]  /*6fa0*/  FADD.FTZ R14, R172, R163 ;  /* 0x000000a3ac0e7221 */ /* 0x000fe20000010000 */
[----:B------:R-:W-:Y:S01]  /*6fb0*/  F2FP.BF16.F32.PACK_AB R163, R4, R3 ;  /* 0x0000000304a3723e */ /* 0x000fe200000010ff */
[----:B------:R-:W2:Y:S01]  /*6fc0*/  MUFU.EX2 R10, R10 ;  /* 0x0000000a000a7308 */ /* 0x000ea20000000800 */
[C---:B----4-:R-:W-:Y:S01]  /*6fd0*/  F2FP.BF16.F32.PACK_AB R164, R12.reuse, R13 ;  /* 0x0000000d0ca4723e */ /* 0x050fe200000010ff */
[----:B------:R-:W-:Y:S01]  /*6fe0*/  FADD.FTZ R21, R12, R21 ;  /* 0x000000150c157221 */ /* 0x000fe20000010000 */
[-C--:B------:R-:W-:Y:S01]  /*6ff0*/  FMUL.FTZ R82, R82, R8.reuse ;  /* 0x0000000852527220 */ /* 0x080fe20000410000 */
[----:B------:R0:W-:Y:S01]  /*7000*/  STSM.16.M88.4 [R184], R160 ;  /* 0x000000a0b8007844 */ /* 0x0001e20000000200 */
        /* <DEDUP_REMOVED lines=18> */
[-C--:B------:R-:W-:Y:S01]  /*7130*/  FMUL.FTZ R111, R111, R8.reuse ;  /* 0x000000086f6f7220 */ /* 0x080fe20000410000 */
[----:B------:R-:W-:Y:S01]  /*7140*/  FMUL.FTZ R114, R114, R8 ;  /* 0x0000000872727220 */ /* 0x000fe20000410000 */
[C---:B---3--:R-:W-:Y:S01]  /*7150*/  F2FP.BF16.F32.PACK_AB R166, R11.reuse, R10 ;  /* 0x0000000a0ba6723e */ /* 0x048fe200000010ff */
[----:B------:R-:W-:Y:S01]  /*7160*/  FADD.FTZ R3, R11, R4 ;  /* 0x000000040b037221 */ /* 0x000fe20000010000 */
[-C--:B------:R-:W-:Y:S01]  /*7170*/  FMUL.FTZ R115, R115, R8.reuse ;  /* 0x0000000873737220 */ /* 0x080fe20000410000 */
[-C--:B------:R-:W-:Y:S01]  /*7180*/  FMUL.FTZ R118, R118, R8.reuse ;  /* 0x0000000876767220 */ /* 0x080fe20000410000 */
[-C--:B------:R-:W-:Y:S01]  /*7190*/  FMUL.FTZ R119, R119, R8.reuse ;  /* 0x0000000877777220 */ /* 0x080fe20000410000 */
[-C--:B------:R-:W-:Y:S01]  /*71a0*/  FMUL.FTZ R122, R122, R8.reuse ;  /* 0x000000087a7a7220 */ /* 0x080fe20000410000 */
[-C--:B------:R-:W-:Y:S01]  /*71b0*/  FMUL.FTZ R123, R123, R8.reuse ;  /* 0x000000087b7b7220 */ /* 0x080fe20000410000 */
[-C--:B------:R-:W-:Y:S01]  /*71c0*/  FMUL.FTZ R126, R126, R8.reuse ;  /* 0x000000087e7e7220 */ /* 0x080fe20000410000 */
[C---:B-1----:R-:W-:Y:S01]  /*71d0*/  F2FP.BF16.F32.PACK_AB R167, R174.reuse, R167 ;  /* 0x000000a7aea7723e */ /* 0x042fe200000010ff */
        /* <DEDUP_REMOVED lines=17> */
.L_x_4181:
[----:B------:R1:W2:Y:S01]  /*72f0*/  SYNCS.PHASECHK.TRANS64.TRYWAIT P3, [UR26+0x28c50], R7 ;  /* 0x028c5007ff0075a7 */ /* 0x0002a2000806015a */
[----:B------:R-:W-:Y:S05]  /*7300*/  @!P0 BRA `(.L_x_4182) ;  /* 0x0000000000048947 */ /* 0x000fea0003800000 */
[----:B------:R-:W-:Y:S01]  /*7310*/  BPT.TRAP 0x1 ;  /* 0x000000040000795c */ /* 0x000fe20000300000 */
.L_x_4182:
[----:B--2---:R-:W-:Y:S05]  /*7320*/  @P3 BRA `(.L_x_4183) ;  /* 0x0000000000083947 */ /* 0x004fea0003800000 */
[----:B------:R-:W2:Y:S02]  /*7330*/  SYNCS.PHASECHK.TRANS64.TRYWAIT P3, [UR26+0x28c50], R7 ;  /* 0x028c5007ff0075a7 */ /* 0x000ea4000806015a */
[----:B--2---:R-:W-:Y:S05]  /*7340*/  @!P3 BRA `(.L_x_4184) ;  /* 0x000000a800f4b947 */ /* 0x004fea0003800000 */
.L_x_4183:
[----:B------:R-:W-:Y:S01]  /*7350*/  ULEA UR11, UR36, UR48, 0xc ;  /* 0x00000030240b7291 */ /* 0x000fe2000f8e603f */
[----:B------:R-:W-:Y:S01]  /*7360*/  WARPGROUP.ARRIVE ;  /* 0x00000000000079c5 */ /* 0x000fe20000000000 */
[----:B------:R-:W-:Y:S01]  /*7370*/  UMOV UR7, 0x40000040 ;  /* 0x4000004000077882 */ /* 0x000fe20000000000 */
[----:B------:R-:W-:Y:S01]  /*7380*/  UISETP.GT.AND UP1, UPT, UR21, UR20, UPT ;  /* 0x000000141500728c */ /* 0x000fe2000bf24270 */
[----:B--2---:R-:W-:Y:S01]  /*7390*/  @!P1 VIADD R178, R178, 0x28c60 ;  /* 0x00028c60b2b29836 */ /* 0x004fe20000000000 */
[----:B------:R-:W-:Y:S01]  /*73a0*/  UIADD3 UR21, UR21, -0x1, URZ ;  /* 0xffffffff15157890 */ /* 0x000fe2000fffe03f */
[----:B------:R-:W-:Y:S01]  /*73b0*/  IMAD.MOV.U32 R8, RZ, RZ, R5 ;  /* 0x000000ffff087224 */ /* 0x000fe200078e0005 */
[----:B------:R-:W-:Y:S01]  /*73c0*/  UMOV UR6, UR11 ;  /* 0x0000000b00067c82 */ /* 0x000fe20008000000 */
[----:B------:R-:W-:Y:S01]  /*73d0*/  UMOV UR23, UR36 ;  /* 0x0000002400177c82 */ /* 0x000fe20008000000 */
[----:B------:R-:W-:Y:S01]  /*73e0*/  HGMMA.64x256x16.F32.BF16 R24, R152, gdesc[UR4].tnspB, R24, gsb0 ;  /* 0x43e0000498187df0 */ /* 0x000fe20008001818 */
[----:B------:R-:W-:Y:S01]  /*73f0*/  UIADD3 UR6, UR11, 0x80, URZ ;  /* 0x000000800b067890 */ /* 0x000fe2000fffe03f */
[----:B------:R-:W-:Y:S01]  /*7400*/  PLOP3.LUT P3, PT, PT, PT, UP1, 0x80, 0x0 ;  /* 0x000000000000781c */ /* 0x000fe20003f6f018 */
[----:B------:R-:W-:Y:S01]  /*7410*/  UMOV UR7, 0x40000040 ;  /* 0x4000004000077882 */ /* 0x000fe20000000000 */
[----:B------:R-:W-:Y:S01]  /*7420*/  @!P1 PRMT R178, RZ, 0x654, R178 ;  /* 0x00000654ffb29816 */ /* 0x000fe200000000b2 */
[----:B------:R-:W-:Y:S01]  /*7430*/  IMAD.MOV.U32 R9, RZ, RZ, R6 ;  /* 0x000000ffff097224 */ /* 0x000fe200078e0006 */
        /* <DEDUP_REMOVED lines=27> */
.L_x_4176:
[----:B------:R-:W-:-:S13]  /*75f0*/  ISETP.LE.AND P2, PT, RZ, UR21, PT ;  /* 0x00000015ff007c0c */ /* 0x000fda000bf43270 */
[----:B------:R-:W-:Y:S05]  /*7600*/  @!P2 BRA `(.L_x_4186) ;  /* 0x0000001c0030a947 */ /* 0x000fea0003800000 */
[----:B------:R-:W-:Y:S01]  /*7610*/  IMAD.MOV.U32 R8, RZ, RZ, R5 ;  /* 0x000000ffff087224 */ /* 0x000fe200078e0005 */
[----:B------:R-:W-:Y:S01]  /*7620*/  UMOV UR22, UR36 ;  /* 0x0000002400167c82 */ /* 0x000fe20008000000 */
[----:B------:R-:W-:Y:S01]  /*7630*/  IMAD.MOV.U32 R13, RZ, RZ, R6 ;  /* 0x000000ffff0d7224 */ /* 0x000fe200078e0006 */
[----:B------:R-:W-:Y:S01]  /*7640*/  ULDC UR23, c[0x0][0x9d8] ;  /* 0x0002760000177ab9 */ /* 0x000fe20000000800 */
[----:B------:R-:W-:-:S05]  /*7650*/  ULDC UR20, c[0x0][0x988] ;  /* 0x0002620000147ab9 */ /* 0x000fca0000000800 */
.L_x_4195:
[----:B------:R-:W-:-:S04]  /*7660*/  UIADD3 UR36, UR22, 0x1, URZ ;  /* 0x0000000116247890 */ /* 0x000fc8000fffe03f */
[----:B------:R-:W-:-:S04]  /*7670*/  UISETP.NE.AND UP0, UPT, UR36, 0x2, UPT ;  /* 0x000000022400788c */ /* 0x000fc8000bf05270 */
[----:B------:R-:W-:Y:S02]  /*7680*/  USEL UR6, URZ, 0x1, UP0 ;  /* 0x000000013f067887 */ /* 0x000fe40008000000 */
[----:B------:R-:W-:Y:S02]  /*7690*/  USEL UR36, UR36, URZ, UP0 ;  /* 0x0000003f24247287 */ /* 0x000fe40008000000 */
[----:B------:R-:W-:Y:S01]  /*76a0*/  ULOP3.LUT UR37, UR37, UR6, URZ, 0x3c, !UPT ;  /* 0x0000000625257292 */ /* 0x000fe2000f8e3c3f */
[----:B---3--:R-:W-:Y:S11]  /*76b0*/  @!P0 BRA `(.L_x_4187) ;  /* 0x0000000000048947 */ /* 0x008ff60003800000 */
[----:B------:R-:W-:Y:S01]  /*76c0*/  BPT.TRAP 0x1 ;  /* 0x000000040000795c */ /* 0x000fe20000300000 */
.L_x_4187:
[----:B------:R-:W-:Y:S01]  /*76d0*/  ULEA UR24, UR36, UR43, 0x3 ;  /* 0x0000002b24187291 */ /* 0x000fe2000f8e183f */
[----:B-1----:R-:W-:-:S05]  /*76e0*/  IMAD.U32 R7, RZ, RZ, UR37 ;  /* 0x00000025ff077e24 */ /* 0x002fca000f8e00ff */
[----:B------:R-:W-:-:S04]  /*76f0*/  SHF.L.U32 R7, R7, 0x1f, RZ ;  /* 0x0000001f07077819 */ /* 0x000fc800000006ff */
[----:B------:R1:W3:Y:S01]  /*7700*/  SYNCS.PHASECHK.TRANS64.TRYWAIT P2, [UR24+0x28c30], R7 ;  /* 0x028c3007ff0075a7 */ /* 0x0002e20008040158 */
[----:B------:R-:W-:Y:S05]  /*7710*/  @!P0 BRA `(.L_x_4188) ;  /* 0x0000000000048947 */ /* 0x000fea0003800000 */
[----:B------:R-:W-:Y:S01]  /*7720*/  BPT.TRAP 0x1 ;  /* 0x000000040000795c */ /* 0x000fe20000300000 */
.L_x_4188:
[----:B---3--:R-:W-:Y:S05]  /*7730*/  @P2 BRA `(.L_x_4189) ;  /* 0x0000000000082947 */ /* 0x008fea0003800000 */
[----:B------:R-:W3:Y:S02]  /*7740*/  SYNCS.PHASECHK.TRANS64.TRYWAIT P2, [UR24+0x28c30], R7 ;  /* 0x028c3007ff0075a7 */ /* 0x000ee40008040158 */
[----:B---3--:R-:W-:Y:S05]  /*7750*/  @!P2 BRA `(.L_x_4190) ;  /* 0x000000a80004a947 */ /* 0x008fea0003800000 */
.L_x_4189:
[----:B------:R-:W-:Y:S01]  /*7760*/  R2UR UR18, R0 ;  /* 0x00000000001272ca */ /* 0x000fe200000e0000 */
[----:B0-2---:R-:W-:Y:S01]  /*7770*/  WARPGROUP.ARRIVE ;  /* 0x00000000000079c5 */ /* 0x005fe20000000000 */
        /* <DEDUP_REMOVED lines=71> */
[----:B--2---:R-:W-:Y:S01]  /*7bf0*/  FMNMX.FTZ R6, R164, R155, !PT ;  /* 0x0000009ba4067209 */ /* 0x004fe20007810000 */
[----:B------:R-:W-:Y:S01]  /*7c00*/  FMUL.FTZ R155, R163, UR23 ;  /* 0x00000017a39b7c20 */ /* 0x000fe20008410000 */
[----:B------:R-:W-:Y:S01]  /*7c10*/  FMUL.FTZ R163, R171, UR23 ;  /* 0x00000017aba37c20 */ /* 0x000fe20008410000 */
[----:B------:R-:W-:-:S04]  /*7c20*/  FMUL.FTZ R171, R179, UR23 ;  /* 0x00000017b3ab7c20 */ /* 0x000fc80008410000 */
[----:B------:R-:W2:Y:S01]  /*7c30*/  MUFU.TANH R169, R169 ;  /* 0x000000a900a97308 */ /* 0x000ea20000002400 */
[----:B---3--:R-:W-:-:S07]  /*7c40*/  FMNMX.FTZ R161, R165, R6, !PT ;  /* 0x00000006a5a17209 */ /* 0x008fce0007810000 */
[----:B------:R-:W3:Y:S01]  /*7c50*/  MUFU.TANH R172, R172 ;  /* 0x000000ac00ac7308 */ /* 0x000ee20000002400 */
[----:B0-----:R-:W-:-:S07]  /*7c60*/  FMNMX.FTZ R6, R168, R161, !PT ;  /* 0x000000a1a8067209 */ /* 0x001fce0007810000 */
[----:B------:R-:W0:Y:S01]  /*7c70*/  MUFU.TANH R9, R9 ;  /* 0x0000000900097308 */ /* 0x000e220000002400 */
[----:B--2---:R-:W-:-:S07]  /*7c80*/  FMNMX.FTZ R161, R169, R6, !PT ;  /* 0x00000006a9a17209 */ /* 0x004fce0007810000 */
[----:B------:R-:W2:Y:S01]  /*7c90*/  MUFU.TANH R10, R10 ;  /* 0x0000000a000a7308 */ /* 0x000ea20000002400 */
[----:B---3--:R-:W-:Y:S01]  /*7ca0*/  FMNMX.FTZ R6, R172, R161, !PT ;  /* 0x000000a1ac067209 */ /* 0x008fe20007810000 */
[----:B------:R-:W-:Y:S01]  /*7cb0*/  FMUL.FTZ R161, R167, UR23 ;  /* 0x00000017a7a17c20 */ /* 0x000fe20008410000 */
[----:B------:R-:W-:-:S03]  /*7cc0*/  FMUL.FTZ R167, R178, UR23 ;  /* 0x00000017b2a77c20 */ /* 0x000fc60008410000 */
[----:B------:R-:W3:Y:S02]  /*7cd0*/  SHFL.BFLY PT, R173, R6, 0x2, 0x1f ;  /* 0x0c401f0006ad7f89 */ /* 0x000ee400000e0000 */
[----:B------:R-:W4:Y:S08]  /*7ce0*/  MUFU.TANH R11, R11 ;  /* 0x0000000b000b7308 */ /* 0x000f300000002400 */
[----:B------:R-:W5:Y:S08]  /*7cf0*/  MUFU.TANH R12, R12 ;  /* 0x0000000c000c7308 */ /* 0x000f700000002400 */
[----:B------:R-:W1:Y:S01]  /*7d00*/  MUFU.TANH R154, R154 ;  /* 0x0000009a009a7308 */ /* 0x000e620000002400 */
[----:B---3--:R-:W-:-:S02]  /*7d10*/  FMNMX.FTZ R177, R6, R173, !PT ;  /* 0x000000ad06b17209 */ /* 0x008fc40007810000 */
[----:B0-----:R-:W-:-:S05]  /*7d20*/  FMNMX.FTZ R173, R9, R8, !PT ;  /* 0x0000000809ad7209 */ /* 0x001fca0007810000 */
[----:B------:R-:W0:Y:S01]  /*7d30*/  MUFU.TANH R155, R155 ;  /* 0x0000009b009b7308 */ /* 0x000e220000002400 */
[----:B------:R-:W3:Y:S01]  /*7d40*/  SHFL.BFLY PT, R180, R177, 0x1, 0x1f ;  /* 0x0c201f00b1b47f89 */ /* 0x000ee200000e0000 */
[----:B--2---:R-:W-:Y:S01]  /*7d50*/  FMNMX.FTZ R6, R10, R173, !PT ;  /* 0x000000ad0a067209 */ /* 0x004fe20007810000 */
[----:B------:R-:W-:-:S03]  /*7d60*/  FMUL.FTZ R173, R182, UR23 ;  /* 0x00000017b6ad7c20 */ /* 0x000fc60008410000 */
[----:B----4-:R-:W-:Y:S02]  /*7d70*/  FMNMX.FTZ R175, R11, R6, !PT ;  /* 0x000000060baf7209 */ /* 0x010fe40007810000 */
[----:B------:R-:W2:Y:S02]  /*7d80*/  MUFU.TANH R160, R160 ;  /* 0x000000a000a07308 */ /* 0x000ea40000002400 */
[----:B-----5:R-:W-:-:S04]  /*7d90*/  FMNMX.FTZ R175, R12, R175, !PT ;  /* 0x000000af0caf7209 */ /* 0x020fc80007810000 */
[----:B-1----:R-:W-:Y:S02]  /*7da0*/  FMNMX.FTZ R176, R154, R175, !PT ;  /* 0x000000af9ab07209 */ /* 0x002fe40007810000 */
[----:B------:R-:W1:Y:S02]  /*7db0*/  MUFU.TANH R161, R161 ;  /* 0x000000a100a17308 */ /* 0x000e640000002400 */
[----:B0-----:R-:W-:-:S06]  /*7dc0*/  FMNMX.FTZ R175, R155, R176, !PT ;  /* 0x000000b09baf7209 */ /* 0x001fcc0007810000 */
[----:B------:R-:W0:Y:S01]  /*7dd0*/  MUFU.TANH R162, R162 ;  /* 0x000000a200a27308 */ /* 0x000e220000002400 */
[----:B--2---:R-:W-:Y:S02]  /*7de0*/  FMNMX.FTZ R176, R160, R175, !PT ;  /* 0x000000afa0b07209 */ /* 0x004fe40007810000 */
[----:B---3--:R-:W-:-:S05]  /*7df0*/  FMNMX.FTZ R6, R177, R180, !PT ;  /* 0x000000b4b1067209 */ /* 0x008fca0007810000 */
[----:B------:R-:W2:Y:S01]  /*7e00*/  MUFU.TANH R163, R163 ;  /* 0x000000a300a37308 */ /* 0x000ea20000002400 */
[C---:B------:R-:W-:Y:S01]  /*7e10*/  FADD.FTZ R13, -R6.reuse, R13 ;  /* 0x0000000d060d7221 */ /* 0x040fe20000010100 */
[----:B------:R-:W-:-:S03]  /*7e20*/  FMUL.FTZ R175, R6, UR10 ;  /* 0x0000000a06af7c20 */ /* 0x000fc60008410000 */
[----:B------:R-:W-:Y:S01]  /*7e30*/  FMUL.FTZ R179, R13, UR10 ;  /* 0x0000000a0db37c20 */ /* 0x000fe20008410000 */
[----:B-1----:R-:W-:Y:S01]  /*7e40*/  FMNMX.FTZ R13, R161, R176, !PT ;  /* 0x000000b0a10d7209 */ /* 0x002fe20007810000 */
[--C-:B------:R-:W-:Y:S01]  /*7e50*/  FFMA.FTZ R15, R15, UR10, -R175.reuse ;  /* 0x0000000a0f0f7c23 */ /* 0x100fe200080108af */
[----:B------:R-:W1:Y:S01]  /*7e60*/  MUFU.TANH R166, R166 ;  /* 0x000000a600a67308 */ /* 0x000e620000002400 */
[--C-:B------:R-:W-:Y:S01]  /*7e70*/  FFMA.FTZ R20, R20, UR10, -R175.reuse ;  /* 0x0000000a14147c23 */ /* 0x100fe200080108af */
[----:B0-----:R-:W-:Y:S01]  /*7e80*/  FMNMX.FTZ R178, R162, R13, !PT ;  /* 0x0000000da2b27209 */ /* 0x001fe20007810000 */
[--C-:B------:R-:W-:Y:S01]  /*7e90*/  FFMA.FTZ R13, R14, UR10, -R175.reuse ;  /* 0x0000000a0e0d7c23 */ /* 0x100fe200080108af */
[--C-:B------:R-:W-:Y:S01]  /*7ea0*/  FFMA.FTZ R14, R5, UR10, -R175.reuse ;  /* 0x0000000a050e7c23 */ /* 0x100fe200080108af */
[--C-:B------:R-:W-:Y:S01]  /*7eb0*/  FFMA.FTZ R21, R21, UR10, -R175.reuse ;  /* 0x0000000a15157c23 */ /* 0x100fe200080108af */
[--C-:B------:R-:W-:Y:S01]  /*7ec0*/  FFMA.FTZ R153, R153, UR10, -R175.reuse ;  /* 0x0000000a99997c23 */ /* 0x100fe200080108af */
[--C-:B------:R-:W-:Y:S01]  /*7ed0*/  FFMA.FTZ R180, R156, UR10, -R175.reuse ;  /* 0x0000000a9cb47c23 */ /* 0x100fe200080108af */
[----:B------:R-:W0:Y:S01]  /*7ee0*/  MUFU.TANH R170, R170 ;  /* 0x000000aa00aa7308 */ /* 0x000e220000002400 */
[----:B--2---:R-:W-:Y:S01]  /*7ef0*/  FMNMX.FTZ R177, R163, R178, !PT ;  /* 0x000000b2a3b17209 */ /* 0x004fe20007810000 */
[--C-:B------:R-:W-:Y:S01]  /*7f00*/  FFMA.FTZ R157, R157, UR10, -R175.reuse ;  /* 0x0000000a9d9d7c23 */ /* 0x100fe200080108af */
[--C-:B------:R-:W-:Y:S01]  /*7f10*/  FFMA.FTZ R159, R159, UR10, -R175.reuse ;  /* 0x0000000a9f9f7c23 */ /* 0x100fe200080108af */
[--C-:B------:R-:W-:Y:S01]  /*7f20*/  FFMA.FTZ R164, R164, UR10, -R175.reuse ;  /* 0x0000000aa4a47c23 */ /* 0x100fe200080108af */
[--C-:B------:R-:W-:Y:S01]  /*7f30*/  FFMA.FTZ R165, R165, UR10, -R175.reuse ;  /* 0x0000000aa5a57c23 */ /* 0x100fe200080108af */
[----:B------:R-:W-:-:S02]  /*7f40*/  FFMA.FTZ R168, R168, UR10, -R175 ;  /* 0x0000000aa8a87c23 */ /* 0x000fc400080108af */
[----:B------:R-:W2:Y:S01]  /*7f50*/  MUFU.TANH R167, R167 ;  /* 0x000000a700a77308 */ /* 0x000ea20000002400 */
[----:B-1----:R-:W-:-:S07]  /*7f60*/  FMNMX.FTZ R177, R166, R177, !PT ;  /* 0x000000b1a6b17209 */ /* 0x002fce0007810000 */
[----:B------:R-:W1:Y:S01]  /*7f70*/  MUFU.TANH R171, R171 ;  /* 0x000000ab00ab7308 */ /* 0x000e620000002400 */
[----:B0-----:R-:W-:Y:S01]  /*7f80*/  FMNMX.FTZ R178, R170, R177, !PT ;  /* 0x000000b1aab27209 */ /* 0x001fe20007810000 */
[----:B------:R-:W-:-:S06]  /*7f90*/  FFMA.FTZ R177, R169, UR10, -R175 ;  /* 0x0000000aa9b17c23 */ /* 0x000fcc00080108af */
        /* <DEDUP_REMOVED lines=10> */
[----:B------:R-:W-:Y:S01]  /*8040*/  MUFU.EX2 R14, R14 ;  /* 0x0000000e000e7308 */ /* 0x000fe20000000800 */
        /* <DEDUP_REMOVED lines=8> */
[----:B0-----:R-:W-:Y:S01]  /*80d0*/  FFMA.FTZ R3, R176, R3, R13 ;  /* 0x00000003b0037223 */ /* 0x001fe2000001000d */
        /* <DEDUP_REMOVED lines=12> */
[----:B--2---:R-:W-:Y:S01]  /*81a0*/  FMNMX.FTZ R152, R5, R182, !PT ;  /* 0x000000b605987209 */ /* 0x004fe20007810000 */
        /* <DEDUP_REMOVED lines=27> */
[----:B-1----:R-:W-:Y:S01]  /*8360*/  F2FP.BF16.F32.PACK_AB R156, R178, R21 ;  /* 0x00000015b29c723e */ /* 0x002fe200000010ff */
[-C--:B------:R-:W-:Y:S01]  /*8370*/  FMUL.FTZ R100, R100, R176.reuse ;  /* 0x000000b064647220 */ /* 0x080fe20000410000 */
[----:B0-----:R-:W-:Y:S01]  /*8380*/  FMNMX.FTZ R5, R152, R5, !PT ;  /* 0x0000000598057209 */ /* 0x001fe20007810000 */
[-C--:B------:R-:W-:Y:S01]  /*8390*/  FMUL.FTZ R101, R101, R176.reuse ;  /* 0x000000b065657220 */ /* 0x080fe20000410000 */
[-C--:B------:R-:W-:Y:S01]  /*83a0*/  FMUL.FTZ R104, R104, R176.reuse ;  /* 0x000000b068687220 */ /* 0x080fe20000410000 */
[-C--:B------:R-:W-:Y:S01]  /*83b0*/  FMUL.FTZ R105, R105, R176.reuse ;  /* 0x000000b069697220 */ /* 0x080fe20000410000 */
[-C--:B------:R-:W-:Y:S01]  /*83c0*/  FMUL.FTZ R108, R108, R176.reuse ;  /* 0x000000b06c6c7220 */ /* 0x080fe20000410000 */
[C---:B------:R-:W-:Y:S01]  /*83d0*/  FADD.FTZ R152, -R5.reuse, R8 ;  /* 0x0000000805987221 */ /* 0x040fe20000010100 */
[----:B------:R-:W-:Y:S01]  /*83e0*/  FMUL.FTZ R181, R5, UR10 ;  /* 0x0000000a05b57c20 */ /* 0x000fe20008410000 */
[----:B------:R0:W-:Y:S01]  /*83f0*/  MUFU.EX2 R8, R175 ;  /* 0x000000af00087308 */ /* 0x0001e20000000800 */
[----:B------:R-:W-:Y:S01]  /*8400*/  FMUL.FTZ R109, R109, R176 ;  /* 0x000000b06d6d7220 */ /* 0x000fe20000410000 */
[----:B------:R-:W-:Y:S01]  /*8410*/  FMUL.FTZ R152, R152, UR10 ;  /* 0x0000000a98987c20 */ /* 0x000fe20008410000 */
[----:B------:R-:W-:Y:S01]  /*8420*/  FFMA.FTZ R196, R170, UR10, -R181 ;  /* 0x0000000aaac47c23 */ /* 0x000fe200080108b5 */
[----:B------:R-:W-:-:S02]  /*8430*/  IMAD.U32 R170, RZ, RZ, UR24 ;  /* 0x00000018ffaa7e24 */ /* 0x000fc4000f8e00ff */
[--C-:B------:R-:W-:Y:S01]  /*8440*/  FFMA.FTZ R172, R9, UR10, -R181.reuse ;  /* 0x0000000a09ac7c23 */ /* 0x100fe200080108b5 */
[--C-:B------:R-:W-:Y:S01]  /*8450*/  FFMA.FTZ R9, R10, UR10, -R181.reuse ;  /* 0x0000000a0a097c23 */ /* 0x100fe200080108b5 */
[--C-:B------:R-:W-:Y:S01]  /*8460*/  FFMA.FTZ R10, R11, UR10, -R181.reuse ;  /* 0x0000000a0b0a7c23 */ /* 0x100fe200080108b5 */
[----:B------:R1:W-:Y:S01]  /*8470*/  MUFU.EX2 R169, R152 ;  /* 0x0000009800a97308 */ /* 0x0003e20000000800 */
[--C-:B0-----:R-:W-:Y:S01]  /*8480*/  FFMA.FTZ R175, R155, UR10, -R181.reuse ;  /* 0x0000000a9baf7c23 */ /* 0x101fe200080108b5 */
[----:B------:R-:W-:Y:S02]  /*8490*/  IMAD.MOV R155, RZ, RZ, -R18 ;  /* 0x000000ffff9b7224 */ /* 0x000fe400078e0a12 */
[--C-:B------:R-:W-:Y:S01]  /*84a0*/  FFMA.FTZ R11, R12, UR10, -R181.reuse ;  /* 0x0000000a0c0b7c23 */ /* 0x100fe200080108b5 */
[--C-:B------:R-:W-:Y:S01]  /*84b0*/  FFMA.FTZ R12, R154, UR10, -R181.reuse ;  /* 0x0000000a9a0c7c23 */ /* 0x100fe200080108b5 */
[--C-:B------:R-:W-:Y:S01]  /*84c0*/  FFMA.FTZ R179, R160, UR10, -R181.reuse ;  /* 0x0000000aa0b37c23 */ /* 0x100fe200080108b5 */
[----:B------:R-:W-:Y:S01]  /*84d0*/  FFMA.FTZ R192, R161, UR10, -R181 ;  /* 0x0000000aa1c07c23 */ /* 0x000fe200080108b5 */
[----:B------:R-:W-:Y:S01]  /*84e0*/  ISETP.NE.AND P2, PT, R2, R155, PT ;  /* 0x0000009b0200720c */ /* 0x000fe20003f45270 */
[----:B------:R-:W0:Y:S01]  /*84f0*/  MUFU.EX2 R172, R172 ;  /* 0x000000ac00ac7308 */ /* 0x000e220000000800 */
[----:B-1----:R-:W-:-:S02]  /*8500*/  @!P1 VIADD R152, R170, 0x28c40 ;  /* 0x00028c40aa989836 */ /* 0x002fc40000000000 */
[--C-:B------:R-:W-:Y:S01]  /*8510*/  FFMA.FTZ R161, R162, UR10, -R181.reuse ;  /* 0x0000000aa2a17c23 */ /* 0x100fe200080108b5 */
[----:B------:R-:W-:Y:S02]  /*8520*/  IMAD.U32 R155, RZ, RZ, UR22 ;  /* 0x00000016ff9b7e24 */ /* 0x000fe4000f8e00ff */
[--C-:B------:R-:W-:Y:S01]  /*8530*/  FFMA.FTZ R194, R163, UR10, -R181.reuse ;  /* 0x0000000aa3c27c23 */ /* 0x100fe200080108b5 */
[--C-:B------:R-:W-:Y:S01]  /*8540*/  FFMA.FTZ R163, R166, UR10, -R181.reuse ;  /* 0x0000000aa6a37c23 */ /* 0x100fe200080108b5 */
[----:B------:R-:W-:Y:S01]  /*8550*/  @!P1 PRMT R152, RZ, 0x654, R152 ;  /* 0x00000654ff989816 */ /* 0x000fe20000000098 */
[--C-:B------:R-:W-:Y:S01]  /*8560*/  FFMA.FTZ R167, R167, UR10, -R181.reuse ;  /* 0x0000000aa7a77c23 */ /* 0x100fe200080108b5 */
[----:B------:R-:W1:Y:S01]  /*8570*/  MUFU.EX2 R9, R9 ;  /* 0x0000000900097308 */ /* 0x000e620000000800 */
[--C-:B------:R-:W-:Y:S01]  /*8580*/  FFMA.FTZ R173, R173, UR10, -R181.reuse ;  /* 0x0000000aadad7c23 */ /* 0x100fe200080108b5 */
[----:B------:R3:W-:Y:S01]  /*8590*/  @!P1 SYNCS.ARRIVE.TRANS64.RED.A1T0 RZ, [R152+URZ], RZ ;  /* 0x000000ff98ff99a7 */ /* 0x0007e2000810043f */
[----:B------:R-:W-:Y:S01]  /*85a0*/  FFMA.FTZ R171, R171, UR10, -R181 ;  /* 0x0000000aabab7c23 */ /* 0x000fe200080108b5 */
[----:B------:R-:W-:-:S02]  /*85b0*/  @!P2 IMAD R154, R155, 0x40, R16 ;  /* 0x000000409b9aa824 */ /* 0x000fc400078e0210 */
[----:B------:R-:W-:Y:S01]  /*85c0*/  FFMA.FTZ R181, R174, UR10, -R181 ;  /* 0x0000000aaeb57c23 */ /* 0x000fe200080108b5 */
[----:B--2---:R-:W-:Y:S01]  /*85d0*/  F2FP.BF16.F32.PACK_AB R158, R180, R153 ;  /* 0x00000099b49e723e */ /* 0x004fe200000010ff */
[----:B------:R-:W-:Y:S01]  /*85e0*/  FMUL.FTZ R112, R112, R176 ;  /* 0x000000b070707220 */ /* 0x000fe20000410000 */
[----:B------:R-:W2:Y:S01]  /*85f0*/  MUFU.EX2 R10, R10 ;  /* 0x0000000a000a7308 */ /* 0x000ea20000000800 */
[----:B0-----:R-:W-:Y:S01]  /*8600*/  FFMA.FTZ R4, R169, R4, R172 ;  /* 0x00000004a9047223 */ /* 0x001fe200000100ac */
[----:B---3--:R-:W-:Y:S01]  /*8610*/  FADD.FTZ R152, R14, R3 ;  /* 0x000000030e987221 */ /* 0x008fe20000010000 */
[----:B------:R-:W-:Y:S01]  /*8620*/  @!P2 LEA R154, R154, UR43, 0x2 ;  /* 0x0000002b9a9aac11 */ /* 0x000fe2000f8e10ff */
[-C--:B------:R-:W-:Y:S01]  /*8630*/  FMUL.FTZ R113, R113, R176.reuse ;  /* 0x000000b071717220 */ /* 0x080fe20000410000 */
[-C--:B------:R-:W-:Y:S01]  /*8640*/  FMUL.FTZ R116, R116, R176.reuse ;  /* 0x000000b074747220 */ /* 0x080fe20000410000 */
[----:B------:R-:W-:Y:S01]  /*8650*/  FADD.FTZ R3, R15, R152 ;  /* 0x000000980f037221 */ /* 0x000fe20000010000 */
[-C--:B------:R-:W-:Y:S01]  /*8660*/  FMUL.FTZ R117, R117, R176.reuse ;  /* 0x000000b075757220 */ /* 0x080fe20000410000 */
[----:B------:R-:W0:Y:S01]  /*8670*/  MUFU.EX2 R11, R11 ;  /* 0x0000000b000b7308 */ /* 0x000e220000000800 */
[----:B------:R-:W-:Y:S01]  /*8680*/  @!P2 STS [R154+0x28800], R176 ;  /* 0x028800b09a00a388 */ /* 0x000fe20000000800 */
[----:B------:R-:W-:Y:S01]  /*8690*/  FADD.FTZ R152, R20, R3 ;  /* 0x0000000314987221 */ /* 0x000fe20000010000 */
[----:B-1----:R-:W-:Y:S01]  /*86a0*/  FADD.FTZ R3, R9, R4 ;  /* 0x0000000409037221 */ /* 0x002fe20000010000 */
[-C--:B------:R-:W-:Y:S01]  /*86b0*/  FMUL.FTZ R120, R120, R176.reuse ;  /* 0x000000b078787220 */ /* 0x080fe20000410000 */
[----:B------:R1:W-:Y:S01]  /*86c0*/  @!P2 STS [R154+0x28820], R169 ;  /* 0x028820a99a00a388 */ /* 0x0003e20000000800 */
[----:B------:R-:W-:Y:S01]  /*86d0*/  FADD.FTZ R155, R21, R152 ;  /* 0x00000098159b7221 */ /* 0x000fe20000010000 */
[-C--:B------:R-:W-:Y:S01]  /*86e0*/  FMUL.FTZ R121, R121, R176.reuse ;  /* 0x000000b079797220 */ /* 0x080fe20000410000 */
[----:B------:R-:W3:Y:S01]  /*86f0*/  MUFU.EX2 R12, R12 ;  /* 0x0000000c000c7308 */ /* 0x000ee20000000800 */
[----:B--2---:R-:W-:Y:S01]  /*8700*/  FADD.FTZ R4, R10, R3 ;  /* 0x000000030a047221 */ /* 0x004fe20000010000 */
[----:B------:R-:W-:Y:S01]  /*8710*/  FADD.FTZ R152, R178, R155 ;  /* 0x0000009bb2987221 */ /* 0x000fe20000010000 */
[-C--:B------:R-:W-:Y:S01]  /*8720*/  FMUL.FTZ R124, R124, R176.reuse ;  /* 0x000000b07c7c7220 */ /* 0x080fe20000410000 */
[-C--:B------:R-:W-:Y:S01]  /*8730*/  FMUL.FTZ R125, R125, R176.reuse ;  /* 0x000000b07d7d7220 */ /* 0x080fe20000410000 */
[----:B------:R-:W-:Y:S01]  /*8740*/  FMUL.FTZ R128, R128, R176 ;  /* 0x000000b080807220 */ /* 0x000fe20000410000 */
[----:B------:R-:W-:Y:S01]  /*8750*/  FADD.FTZ R155, R153, R152 ;  /* 0x00000098999b7221 */ /* 0x000fe20000010000 */
[----:B-1----:R-:W-:Y:S01]  /*8760*/  F2FP.BF16.F32.PACK_AB R154, R20, R15 ;  /* 0x0000000f149a723e */ /* 0x002fe200000010ff */
[----:B------:R-:W1:Y:S01]  /*8770*/  MUFU.EX2 R157, R157 ;  /* 0x0000009d009d7308 */ /* 0x000e620000000800 */
[----:B0-----:R-:W-:Y:S01]  /*8780*/  FADD.FTZ R3, R11, R4 ;  /* 0x000000040b037221 */ /* 0x001fe20000010000 */
[----:B------:R-:W-:Y:S01]  /*8790*/  FADD.FTZ R152, R180, R155 ;  /* 0x0000009bb4987221 */ /* 0x000fe20000010000 */
[----:B------:R-:W-:Y:S01]  /*87a0*/  F2FP.BF16.F32.PACK_AB R153, R9, R172 ;  /* 0x000000ac0999723e */ /* 0x000fe200000010ff */
        /* <DEDUP_REMOVED lines=14> */
[----:B------:R-:W-:Y:S01]  /*8890*/  FMUL.FTZ R149, R149, R176 ;  /* 0x000000b095957220 */ /* 0x000fe20000410000 */
        /* <DEDUP_REMOVED lines=30> */
[----:B0-----:R-:W-:Y:S01]  /*8a80*/  FADD.FTZ R155, R159, R152 ;  /* 0x000000989f9b7221 */ /* 0x001fe20000010000 */
[----:B------:R-:W-:Y:S01]  /*8a90*/  F2FP.BF16.F32.PACK_AB R152, R14, R13 ;  /* 0x0000000d0e98723e */ /* 0x000fe200000010ff */
        /* <DEDUP_REMOVED lines=14> */
[C---:B-1----:R-:W-:Y:S01]  /*8b80*/  FADD.FTZ R14, R164.reuse, R155 ;  /* 0x0000009ba40e7221 */ /* 0x042fe20000010000 */
[----:B------:R-:W-:Y:S01]  /*8b90*/  F2FP.BF16.F32.PACK_AB R162, R164, R159 ;  /* 0x0000009fa4a2723e */ /* 0x000fe200000010ff */
[----:B------:R-:W-:Y:S01]  /*8ba0*/  FMUL.FTZ R90, R90, R169 ;  /* 0x000000a95a5a7220 */ /* 0x000fe20000410000 */
[----:B------:R-:W-:Y:S01]  /*8bb0*/  F2FP.BF16.F32.PACK_AB R155, R11, R10 ;  /* 0x0000000a0b9b723e */ /* 0x000fe200000010ff */
[----:B------:R-:W-:Y:S01]  /*8bc0*/  BAR.SYNC.DEFER_BLOCKING 0xf, 0x100 ;  /* 0x03c4000000007b1d */ /* 0x000fe20000010000 */
[----:B------:R-:W-:Y:S01]  /*8bd0*/  F2FP.BF16.F32.PACK_AB R159, R192, R179 ;  /* 0x000000b3c09f723e */ /* 0x000fe200000010ff */
[-C--:B------:R-:W-:Y:S01]  /*8be0*/  FMUL.FTZ R91, R91, R169.reuse ;  /* 0x000000a95b5b7220 */ /* 0x080fe20000410000 */
[-C--:B------:R-:W-:Y:S01]  /*8bf0*/  FMUL.FTZ R94, R94, R169.reuse ;  /* 0x000000a95e5e7220 */ /* 0x080fe20000410000 */
[----:B0-----:R-:W-:Y:S01]  /*8c00*/  FADD.FTZ R3, R161, R4 ;  /* 0x00000004a1037221 */ /* 0x001fe20000010000 */
[-C--:B------:R-:W-:Y:S01]  /*8c10*/  FMUL.FTZ R95, R95, R169.reuse ;  /* 0x000000a95f5f7220 */ /* 0x080fe20000410000 */
[----:B------:R-:W0:Y:S01]  /*8c20*/  MUFU.EX2 R194, R194 ;  /* 0x000000c200c27308 */ /* 0x000e220000000800 */
[-C--:B------:R-:W-:Y:S01]  /*8c30*/  FMUL.FTZ R98, R98, R169.reuse ;  /* 0x000000a962627220 */ /* 0x080fe20000410000 */
[-C--:B------:R-:W-:Y:S01]  /*8c40*/  FMUL.FTZ R99, R99, R169.reuse ;  /* 0x000000a963637220 */ /* 0x080fe20000410000 */
[-C--:B------:R-:W-:Y:S01]  /*8c50*/  FMUL.FTZ R102, R102, R169.reuse ;  /* 0x000000a966667220 */ /* 0x080fe20000410000 */
[-C--:B------:R-:W-:Y:S01]  /*8c60*/  FMUL.FTZ R103, R103, R169.reuse ;  /* 0x000000a967677220 */ /* 0x080fe20000410000 */
[-C--:B------:R-:W-:Y:S01]  /*8c70*/  FMUL.FTZ R106, R106, R169.reuse ;  /* 0x000000a96a6a7220 */ /* 0x080fe20000410000 */
[----:B--2---:R-:W-:Y:S01]  /*8c80*/  FADD.FTZ R13, R165, R14 ;  /* 0x0000000ea50d7221 */ /* 0x004fe20000010000 */
        /* <DEDUP_REMOVED lines=12> */
[----:B------:R0:W-:Y:S01]  /*8d50*/  STSM.16.M88.4 [R19+0x26800], R152 ;  /* 0x0268009813007844 */ /* 0x0001e20000000200 */
[-C--:B------:R-:W-:Y:S01]  /*8d60*/  FMUL.FTZ R123, R123, R169.reuse ;  /* 0x000000a97b7b7220 */ /* 0x080fe20000410000 */
[-C--:B------:R-:W-:Y:S01]  /*8d70*/  FMUL.FTZ R126, R126, R169.reuse ;  /* 0x000000a97e7e7220 */ /* 0x080fe20000410000 */
[-C--:B------:R-:W-:Y:S01]  /*8d80*/  FMUL.FTZ R127, R127, R169.reuse ;  /* 0x000000a97f7f7220 */ /* 0x080fe20000410000 */
[----:B------:R0:W-:Y:S01]  /*8d90*/  STSM.16.M88.4 [R22], R156 ;  /* 0x0000009c16007844 */ /* 0x0001e20000000200 */
[----:B------:R-:W3:Y:S01]  /*8da0*/  MUFU.EX2 R168, R168 ;  /* 0x000000a800a87308 */ /* 0x000ee20000000800 */
        /* <DEDUP_REMOVED lines=13> */
[----:B------:R-:W-:Y:S01]  /*8e80*/  FMUL.FTZ R147, R147, R169 ;  /* 0x000000a993937220 */ /* 0x000fe20000410000 */
[----:B------:R0:W-:Y:S01]  /*8e90*/  STSM.16.M88.4 [R184], R160 ;  /* 0x000000a0b8007844 */ /* 0x0001e20000000200 */
[----:B------:R-:W2:Y:S01]  /*8ea0*/  MUFU.EX2 R174, R171 ;  /* 0x000000ab00ae7308 */ /* 0x000ea20000000800 */
[C---:B---3--:R-:W-:Y:S01]  /*8eb0*/  FADD.FTZ R20, R168.reuse, R13 ;  /* 0x0000000da8147221 */ /* 0x048fe20000010000 */
[----:B------:R-:W-:Y:S01]  /*8ec0*/  F2FP.BF16.F32.PACK_AB R164, R168, R165 ;  /* 0x000000a5a8a4723e */ /* 0x000fe200000010ff */
[-C--:B------:R-:W-:Y:S01]  /*8ed0*/  FMUL.FTZ R150, R150, R169.reuse ;  /* 0x000000a996967220 */ /* 0x080fe20000410000 */
[----:B------:R-:W-:-:S04]  /*8ee0*/  FMUL.FTZ R151, R151, R169 ;  /* 0x000000a997977220 */ /* 0x000fc80000410000 */
[----:B------:R-:W3:Y:S01]  /*8ef0*/  MUFU.EX2 R177, R177 ;  /* 0x000000b100b17308 */ /* 0x000ee20000000800 */
[----:B-1----:R-:W-:-:S07]  /*8f00*/  FADD.FTZ R13, R167, R4 ;  /* 0x00000004a70d7221 */ /* 0x002fce0000010000 */
[----:B------:R-:W1:Y:S01]  /*8f10*/  MUFU.EX2 R173, R173 ;  /* 0x000000ad00ad7308 */ /* 0x000e620000000800 */
[C---:B--2---:R-:W-:Y:S01]  /*8f20*/  F2FP.BF16.F32.PACK_AB R165, R174.reuse, R167 ;  /* 0x000000a7aea5723e */ /* 0x044fe200000010ff */
[----:B------:R-:W-:-:S06]  /*8f30*/  FADD.FTZ R4, R174, R13 ;  /* 0x0000000dae047221 */ /* 0x000fcc0000010000 */
[----:B------:R-:W2:Y:S01]  /*8f40*/  MUFU.EX2 R14, R181 ;  /* 0x000000b5000e7308 */ /* 0x000ea20000000800 */
[----:B---3--:R-:W-:Y:S01]  /*8f50*/  F2FP.BF16.F32.PACK_AB R166, R8, R177 ;  /* 0x000000b108a6723e */ /* 0x008fe200000010ff */
[----:B------:R-:W-:-:S04]  /*8f60*/  FADD.FTZ R3, R177, R20 ;  /* 0x00000014b1037221 */ /* 0x000fc80000010000 */
[----:B------:R-:W-:Y:S01]  /*8f70*/  FADD.FTZ R3, R8, R3 ;  /* 0x0000000308037221 */ /* 0x000fe20000010000 */
[----:B-1----:R-:W-:Y:S01]  /*8f80*/  FADD.FTZ R9, R173, R4 ;  /* 0x00000004ad097221 */ /* 0x002fe20000010000 */
[----:B--2---:R-:W-:-:S03]  /*8f90*/  F2FP.BF16.F32.PACK_AB R167, R14, R173 ;  /* 0x000000ad0ea7723e */ /* 0x004fc600000010ff */
[----:B------:R-:W-:Y:S02]  /*8fa0*/  FADD.FTZ R4, R14, R9 ;  /* 0x000000090e047221 */ /* 0x000fe40000010000 */
[----:B------:R0:W-:Y:S01]  /*8fb0*/  STSM.16.M88.4 [R23], R164 ;  /* 0x000000a417007844 */ /* 0x0001e20000000200 */
[----:B------:R-:W-:Y:S05]  /*8fc0*/  @!P0 BRA `(.L_x_4191) ;  /* 0x0000000000048947 */ /* 0x000fea0003800000 */
[----:B------:R-:W-:Y:S01]  /*8fd0*/  BPT.TRAP 0x1 ;  /* 0x000000040000795c */ /* 0x000fe20000300000 */
.L_x_4191:
[----:B------:R1:W2:Y:S01]  /*8fe0*/  SYNCS.PHASECHK.TRANS64.TRYWAIT P2, [UR24+0x28c50], R7 ;  /* 0x028c5007ff0075a7 */ /* 0x0002a20008040158 */
[----:B------:R-:W-:Y:S05]  /*8ff0*/  @!P0 BRA `(.L_x_4192) ;  /* 0x0000000000048947 */ /* 0x000fea0003800000 */
[----:B------:R-:W-:Y:S01]  /*9000*/  BPT.TRAP 0x1 ;  /* 0x000000040000795c */ /* 0x000fe20000300000 */
.L_x_4192:
[----:B--2---:R-:W-:Y:S05]  /*9010*/  @P2 BRA `(.L_x_4193) ;  /* 0x0000000000082947 */ /* 0x004fea0003800000 */
[----:B------:R-:W2:Y:S02]  /*9020*/  SYNCS.PHASECHK.TRANS64.TRYWAIT P2, [UR24+0x28c50], R7 ;  /* 0x028c5007ff0075a7 */ /* 0x000ea40008040158 */
[----:B--2---:R-:W-:Y:S05]  /*9030*/  @!P2 BRA `(.L_x_4194) ;  /* 0x0000008c00e4a947 */ /* 0x004fea0003800000 */
.L_x_4193:
[----:B------:R-:W-:Y:S01]  /*9040*/  ULEA UR11, UR36, UR48, 0xc ;  /* 0x00000030240b7291 */ /* 0x000fe2000f8e603f */
[----:B------:R-:W-:Y:S01]  /*9050*/  WARPGROUP.ARRIVE ;  /* 0x00000000000079c5 */ /* 0x000fe20000000000 */
[----:B------:R-:W-:Y:S01]  /*9060*/  UMOV UR7, 0x40000040 ;  /* 0x4000004000077882 */ /* 0x000fe20000000000 */
[----:B------:R-:W-:Y:S01]  /*9070*/  ISETP.LT.AND P2, PT, RZ, UR21, PT ;  /* 0x00000015ff007c0c */ /* 0x000fe2000bf41270 */
        /* <DEDUP_REMOVED lines=37> */
.L_x_4186:
[----:B------:R-:W4:Y:S01]  /*92d0*/  SHFL.BFLY PT, R0, R3, 0x2, 0x1f ;  /* 0x0c401f0003007f89 */ /* 0x000f2200000e0000 */
[----:B------:R-:W-:Y:S01]  /*92e0*/  IMAD.MOV.U32 R10, RZ, RZ, RZ ;  /* 0x000000ffff0a7224 */ /* 0x000fe200078e00ff */
[----:B------:R-:W-:Y:S01]  /*92f0*/  UIADD3 UR38, UR38, 0x1, URZ ;  /* 0x0000000126267890 */ /* 0x000fe2000fffe03f */
[----:B------:R-:W-:Y:S01]  /*9300*/  IMAD.U32 R13, RZ, RZ, UR10 ;  /* 0x0000000aff0d7e24 */ /* 0x000fe2000f8e00ff */
[----:B------:R-:W5:Y:S01]  /*9310*/  SHFL.BFLY PT, R9, R4, 0x2, 0x1f ;  /* 0x0c401f0004097f89 */ /* 0x000f6200000e0000 */
[----:B------:R-:W-:Y:S01]  /*9320*/  IMAD.U32 R14, RZ, RZ, UR10 ;  /* 0x0000000aff0e7e24 */ /* 0x000fe2000f8e00ff */
[----:B------:R-:W-:Y:S08]  /*9330*/  BAR.ARV 0x8, 0x100 ;  /* 0x0204000000007b1d */ /* 0x000ff00000002000 */
[----:B------:R-:W-:Y:S01]  /*9340*/  BAR.SYNC.DEFER_BLOCKING 0xf, 0x100 ;  /* 0x03c4000000007b1d */ /* 0x000fe20000010000 */
[----:B----4-:R-:W-:Y:S01]  /*9350*/  FADD.FTZ R0, R0, R3 ;  /* 0x0000000300007221 */ /* 0x010fe20000010000 */
[----:B------:R-:W-:Y:S01]  /*9360*/  IMAD.U32 R3, RZ, RZ, UR36 ;  /* 0x00000024ff037e24 */ /* 0x000fe2000f8e00ff */
[----:B------:R-:W-:Y:S01]  /*9370*/  UIADD3 UR36, UR36, 0x1, URZ ;  /* 0x0000000124247890 */ /* 0x000fe2000fffe03f */
[----:B-----5:R-:W-:-:S02]  /*9380*/  FADD.FTZ R9, R9, R4 ;  /* 0x0000000409097221 */ /* 0x020fc40000010000 */
[----:B-1----:R-:W1:Y:S01]  /*9390*/  SHFL.BFLY PT, R7, R0, 0x1, 0x1f ;  /* 0x0c201f0000077f89 */ /* 0x002e6200000e0000 */
[----:B------:R-:W-:Y:S01]  /*93a0*/  IMAD.MOV.U32 R4, RZ, RZ, RZ ;  /* 0x000000ffff047224 */ /* 0x000fe200078e00ff */
[----:B------:R-:W-:Y:S02]  /*93b0*/  UISETP.NE.AND UP0, UPT, UR36, 0x2, UPT ;  /* 0x000000022400788c */ /* 0x000fe4000bf05270 */
[----:B------:R-:W4:Y:S02]  /*93c0*/  SHFL.BFLY PT, R8, R9, 0x1, 0x1f ;  /* 0x0c201f0009087f89 */ /* 0x000f2400000e0000 */
[----:B------:R-:W-:Y:S02]  /*93d0*/  USEL UR4, URZ, 0x1, UP0 ;  /* 0x000000013f047887 */ /* 0x000fe40008000000 */
[----:B------:R-:W-:Y:S02]  /*93e0*/  USEL UR36, UR36, URZ, UP0 ;  /* 0x0000003f24247287 */ /* 0x000fe40008000000 */
[----:B------:R-:W-:Y:S01]  /*93f0*/  ULOP3.LUT UR37, UR37, UR4, URZ, 0x3c, !UPT ;  /* 0x0000000425257292 */ /* 0x000fe2000f8e3c3f */
[----:B-1----:R-:W-:Y:S01]  /*9400*/  FADD.FTZ R11, R0, R7 ;  /* 0x00000007000b7221 */ /* 0x002fe20000010000 */
[----:B------:R-:W-:-:S02]  /*9410*/  IMAD.MOV R7, RZ, RZ, -R18 ;  /* 0x000000ffff077224 */ /* 0x000fc400078e0a12 */
[----:B----4-:R-:W-:Y:S02]  /*9420*/  FADD.FTZ R12, R9, R8 ;  /* 0x00000008090c7221 */ /* 0x010fe40000010000 */
[----:B------:R-:W-:Y:S02]  /*9430*/  FSETP.NE.FTZ.AND P1, PT, R11, RZ, PT ;  /* 0x000000ff0b00720b */ /* 0x000fe40003f35000 */
[----:B------:R-:W-:Y:S02]  /*9440*/  ISETP.NE.AND P0, PT, R2, R7, PT ;  /* 0x000000070200720c */ /* 0x000fe40003f05270 */
[----:B------:R-:W-:-:S09]  /*9450*/  FSETP.NE.FTZ.AND P2, PT, R12, RZ, PT ;  /* 0x000000ff0c00720b */ /* 0x000fd20003f55000 */
[----:B------:R-:W1:Y:S02]  /*9460*/  @P1 MUFU.RCP R10, R11 ;  /* 0x0000000b000a1308 */ /* 0x000e640000001000 */
[----:B------:R-:W-:Y:S02]  /*9470*/  @!P0 IMAD R0, R3, 0x40, R16 ;  /* 0x0000004003008824 */ /* 0x000fe400078e0210 */
[----:B------:R-:W-:-:S03]  /*9480*/  IMAD.MOV.U32 R3, RZ, RZ, -0x800000 ;  /* 0xff800000ff037424 */ /* 0x000fc600078e00ff */
[----:B------:R-:W-:Y:S01]  /*9490*/  @!P0 LEA R9, R0, UR43, 0x2 ;  /* 0x0000002b00098c11 */ /* 0x000fe2000f8e10ff */
[----:B------:R-:W-:Y:S01]  /*94a0*/  @P2 MUFU.RCP R4, R12 ;  /* 0x0000000c00042308 */ /* 0x000fe20000001000 */
[----:B------:R-:W-:-:S07]  /*94b0*/  IMAD.MOV.U32 R0, RZ, RZ, -0x800000 ;  /* 0xff800000ff007424 */ /* 0x000fce00078e00ff */
[----:B------:R-:W4:Y:S01]  /*94c0*/  @P1 MUFU.LG2 R8, R11 ;  /* 0x0000000b00081308 */ /* 0x000f220000000c00 */
        /* <DEDUP_REMOVED lines=33> */
[-C--:B0-----:R-:W-:Y:S01]  /*96e0*/  FMUL.FTZ R163, R89, R10.reuse ;  /* 0x0000000a59a37220 */ /* 0x081fe20000410000 */
        /* <DEDUP_REMOVED lines=31> */
[----:B----4-:R-:W-:Y:S01]  /*98e0*/  @P1 FMUL.FTZ R8, R8, 0.69314718246459960938 ;  /* 0x3f31721808081820 */ /* 0x010fe20000410000 */
        /* <DEDUP_REMOVED lines=13> */
[----:B------:R-:W-:Y:S01]  /*99c0*/  @P2 FMUL.FTZ R13, R14, 0.69314718246459960938 ;  /* 0x3f3172180e0d2820 */ /* 0x000fe20000410000 */
        /* <DEDUP_REMOVED lines=59> */
.L_x_4157:
        /* <DEDUP_REMOVED lines=29> */
[----:B------:R-:W-:Y:S02]  /*9f50*/  IMAD.U32 R96, RZ, RZ, UR6 ;  /* 0x00000006ff607e24 */ /* 0x000fe4000f8e00ff */
[----:B------:R-:W-:-:S02]  /*9f60*/  IMAD.U32 R97, RZ, RZ, UR7 ;  /* 0x00000007ff617e24 */ /* 0x000fc4000f8e00ff */
[----:B------:R-:W-:-:S04]  /*9f70*/  IMAD.WIDE R4, R215, 0x2, R96 ;  /* 0x00000002d7047825 */ /* 0x000fc800078e0260 */
[----:B------:R-:W-:Y:S01]  /*9f80*/  IMAD.WIDE R96, R9, 0x2, R96 ;  /* 0x0000000209607825 */ /* 0x000fe200078e0260 */
[C---:B------:R-:W-:Y:S02]  /*9f90*/  IADD3 R25, P2, R4.reuse, 0x60, RZ ;  /* 0x0000006004197810 */ /* 0x040fe40007f5e0ff */
[----:B------:R-:W-:Y:S02]  /*9fa0*/  IADD3 R29, P1, R4, 0x2000, RZ ;  /* 0x00002000041d7810 */ /* 0x000fe40007f3e0ff */
[----:B------:R-:W-:Y:S02]  /*9fb0*/  LOP3.LUT R24, R25, 0x380, RZ, 0xc0, !PT ;  /* 0x0000038019187812 */ /* 0x000fe400078ec0ff */
[----:B------:R-:W-:Y:S02]  /*9fc0*/  LOP3.LUT R28, R29, 0x380, RZ, 0xc0, !PT ;  /* 0x000003801d1c7812 */ /* 0x000fe400078ec0ff */
[----:B------:R-:W-:Y:S02]  /*9fd0*/  SHF.R.U64 R24, R24, 0x3, RZ ;  /* 0x0000000318187819 */ /* 0x000fe400000012ff */
[----:B------:R-:W-:-:S02]  /*9fe0*/  IADD3 R13, P4, R4, 0x20, RZ ;  /* 0x00000020040d7810 */ /* 0x000fc40007f9e0ff */
[----:B------:R-:W-:Y:S01]  /*9ff0*/  LOP3.LUT R24, R24, R25, RZ, 0x3c, !PT ;  /* 0x0000001918187212 */ /* 0x000fe200078e3cff */
[----:B------:R-:W-:Y:S01]  /*a000*/  IMAD.X R25, RZ, RZ, R5, P2 ;  /* 0x000000ffff197224 */ /* 0x000fe200010e0605 */
[C---:B------:R-:W-:Y:S02]  /*a010*/  IADD3 R131, P2, R4.reuse, 0x4040, RZ ;  /* 0x0000404004837810 */ /* 0x040fe40007f5e0ff */
[----:B------:R-:W-:Y:S02]  /*a020*/  IADD3 R15, P3, R4, 0x40, RZ ;  /* 0x00000040040f7810 */ /* 0x000fe40007f7e0ff */
[----:B------:R-:W-:Y:S02]  /*a030*/  LOP3.LUT R130, R131, 0x380, RZ, 0xc0, !PT ;  /* 0x0000038083827812 */ /* 0x000fe400078ec0ff */
[----:B------:R-:W-:Y:S02]  /*a040*/  SHF.R.U64 R28, R28, 0x3, RZ ;  /* 0x000000031c1c7819 */ /* 0x000fe400000012ff */
[----:B------:R-:W-:-:S02]  /*a050*/  SHF.R.U64 R130, R130, 0x3, RZ ;  /* 0x0000000382827819 */ /* 0x000fc400000012ff */
[----:B------:R-:W-:Y:S02]  /*a060*/  LOP3.LUT R12, R13, 0x380, RZ, 0xc0, !PT ;  /* 0x000003800d0c7812 */ /* 0x000fe400078ec0ff */
[----:B------:R-:W-:Y:S01]  /*a070*/  LOP3.LUT R130, R130, R131, RZ, 0x3c, !PT ;  /* 0x0000008382827212 */ /* 0x000fe200078e3cff */
[--C-:B------:R-:W-:Y:S01]  /*a080*/  IMAD.X R131, RZ, RZ, R5.reuse, P2 ;  /* 0x000000ffff837224 */ /* 0x100fe200010e0605 */
[----:B------:R-:W-:Y:S02]  /*a090*/  LOP3.LUT R14, R15, 0x380, RZ, 0xc0, !PT ;  /* 0x000003800f0e7812 */ /* 0x000fe400078ec0ff */
[----:B------:R-:W-:Y:S02]  /*a0a0*/  IADD3 R33, P2, R96, 0x2000, RZ ;  /* 0x0000200060217810 */ /* 0x000fe40007f5e0ff */
[----:B------:R-:W-:Y:S01]  /*a0b0*/  LOP3.LUT R28, R28, R29, RZ, 0x3c, !PT ;  /* 0x0000001d1c1c7212 */ /* 0x000fe200078e3cff */
[----:B------:R-:W-:Y:S01]  /*a0c0*/  IMAD.X R29, RZ, RZ, R5, P1 ;  /* 0x000000ffff1d7224 */ /* 0x000fe200008e0605 */
[----:B------:R-:W-:-:S02]  /*a0d0*/  SHF.R.U64 R12, R12, 0x3, RZ ;  /* 0x000000030c0c7819 */ /* 0x000fc400000012ff */
[----:B------:R-:W-:Y:S02]  /*a0e0*/  SHF.R.U64 R14, R14, 0x3, RZ ;  /* 0x000000030e0e7819 */ /* 0x000fe400000012ff */
[----:B------:R-:W-:Y:S02]  /*a0f0*/  IADD3 R135, P1, R4, 0x4060, RZ ;  /* 0x0000406004877810 */ /* 0x000fe40007f3e0ff */
[----:B------:R-:W-:Y:S02]  /*a100*/  LOP3.LUT R32, R33, 0x380, RZ, 0xc0, !PT ;  /* 0x0000038021207812 */ /* 0x000fe400078ec0ff */
[----:B------:R-:W-:Y:S01]  /*a110*/  LOP3.LUT R12, R12, R13, RZ, 0x3c, !PT ;  /* 0x0000000d0c0c7212 */ /* 0x000fe200078e3cff */
[--C-:B------:R-:W-:Y:S01]  /*a120*/  IMAD.X R13, RZ, RZ, R5.reuse, P4 ;  /* 0x000000ffff0d7224 */ /* 0x100fe200020e0605 */
[----:B------:R-:W-:Y:S01]  /*a130*/  LOP3.LUT R14, R14, R15, RZ, 0x3c, !PT ;  /* 0x0000000f0e0e7212 */ /* 0x000fe200078e3cff */
[----:B------:R-:W-:Y:S01]  /*a140*/  IMAD.X R15, RZ, RZ, R5, P3 ;  /* 0x000000ffff0f7224 */ /* 0x000fe200018e0605 */
[----:B------:R-:W-:-:S02]  /*a150*/  LOP3.LUT R134, R135, 0x380, RZ, 0xc0, !PT ;  /* 0x0000038087867812 */ /* 0x000fc400078ec0ff */
[----:B------:R-:W-:Y:S02]  /*a160*/  SHF.R.U64 R32, R32, 0x3, RZ ;  /* 0x0000000320207819 */ /* 0x000fe400000012ff */
[C---:B------:R-:W-:Y:S02]  /*a170*/  IADD3 R45, P0, R4.reuse, 0x2020, RZ ;  /* 0x00002020042d7810 */ /* 0x040fe40007f1e0ff */
[C---:B------:R-:W-:Y:S02]  /*a180*/  IADD3 R61, P6, R4.reuse, 0x2040, RZ ;  /* 0x00002040043d7810 */ /* 0x040fe40007fde0ff */
[C---:B------:R-:W-:Y:S02]  /*a190*/  IADD3 R119, P5, R4.reuse, 0x2060, RZ ;  /* 0x0000206004777810 */ /* 0x040fe40007fbe0ff */
[C---:B------:R-:W-:Y:S02]  /*a1a0*/  IADD3 R123, P4, R4.reuse, 0x4000, RZ ;  /* 0x00004000047b7810 */ /* 0x040fe40007f9e0ff */
[----:B------:R-:W-:-:S02]  /*a1b0*/  IADD3 R127, P3, R4, 0x4020, RZ ;  /* 0x00004020047f7810 */ /* 0x000fc40007f7e0ff */
[----:B------:R-:W-:Y:S02]  /*a1c0*/  SHF.R.U64 R134, R134, 0x3, RZ ;  /* 0x0000000386867819 */ /* 0x000fe400000012ff */
[----:B------:R-:W-:Y:S01]  /*a1d0*/  LOP3.LUT R32, R32, R33, RZ, 0x3c, !PT ;  /* 0x0000002120207212 */ /* 0x000fe200078e3cff */
[----:B------:R-:W-:Y:S01]  /*a1e0*/  IMAD.X R33, RZ, RZ, R97, P2 ;  /* 0x000000ffff217224 */ /* 0x000fe200010e0661 */
[----:B------:R-:W-:Y:S02]  /*a1f0*/  LOP3.LUT R44, R45, 0x380, RZ, 0xc0, !PT ;  /* 0x000003802d2c7812 */ /* 0x000fe400078ec0ff */
[----:B------:R-:W-:Y:S02]  /*a200*/  LOP3.LUT R60, R61, 0x380, RZ, 0xc0, !PT ;  /* 0x000003803d3c7812 */ /* 0x000fe400078ec0ff */
[----:B------:R-:W-:Y:S02]  /*a210*/  LOP3.LUT R118, R119, 0x380, RZ, 0xc0, !PT ;  /* 0x0000038077767812 */ /* 0x000fe400078ec0ff */
[----:B------:R-:W-:-:S02]  /*a220*/  LOP3.LUT R122, R123, 0x380, RZ, 0xc0, !PT ;  /* 0x000003807b7a7812 */ /* 0x000fc400078ec0ff */
[----:B------:R-:W-:Y:S02]  /*a230*/  LOP3.LUT R126, R127, 0x380, RZ, 0xc0, !PT ;  /* 0x000003807f7e7812 */ /* 0x000fe400078ec0ff */
[----:B------:R-:W-:Y:S02]  /*a240*/  IADD3 R69, P2, R96, 0x9000, RZ ;  /* 0x0000900060457810 */ /* 0x000fe40007f5e0ff */
[----:B------:R-:W-:Y:S01]  /*a250*/  LOP3.LUT R134, R134, R135, RZ, 0x3c, !PT ;  /* 0x0000008786867212 */ /* 0x000fe200078e3cff */
[----:B------:R-:W-:Y:S01]  /*a260*/  IMAD.X R135, RZ, RZ, R5, P1 ;  /* 0x000000ffff877224 */ /* 0x000fe200008e0605 */
[----:B------:R-:W-:Y:S02]  /*a270*/  SHF.R.U64 R44, R44, 0x3, RZ ;  /* 0x000000032c2c7819 */ /* 0x000fe400000012ff */
[----:B------:R-:W-:Y:S02]  /*a280*/  SHF.R.U64 R60, R60, 0x3, RZ ;  /* 0x000000033c3c7819 */ /* 0x000fe400000012ff */
[----:B------:R-:W-:-:S02]  /*a290*/  SHF.R.U64 R118, R118, 0x3, RZ ;  /* 0x0000000376767819 */ /* 0x000fc400000012ff */
[----:B------:R-:W-:Y:S02]  /*a2a0*/  SHF.R.U64 R122, R122, 0x3, RZ ;  /* 0x000000037a7a7819 */ /* 0x000fe400000012ff */
[----:B------:R-:W-:Y:S02]  /*a2b0*/  SHF.R.U64 R126, R126, 0x3, RZ ;  /* 0x000000037e7e7819 */ /* 0x000fe400000012ff */
[----:B------:R-:W-:Y:S02]  /*a2c0*/  IADD3 R37, P1, R96, 0x3000, RZ ;  /* 0x0000300060257810 */ /* 0x000fe40007f3e0ff */
[----:B------:R-:W-:Y:S02]  /*a2d0*/  LOP3.LUT R68, R69, 0x380, RZ, 0xc0, !PT ;  /* 0x0000038045447812 */ /* 0x000fe400078ec0ff */
        /* <DEDUP_REMOVED lines=15> */
[----:B------:R-:W-:Y:S02]  /*a3d0*/  IADD3 R11, P4, R4, 0x6060, RZ ;  /* 0x00006060040b7810 */ /* 0x000fe40007f9e0ff */
[----:B------:R-:W-:-:S02]  /*a3e0*/  IADD3 R21, P3, R96, 0x1000, RZ ;  /* 0x0000100060157810 */ /* 0x000fc40007f7e0ff */
[----:B------:R-:W-:Y:S02]  /*a3f0*/  SHF.R.U64 R36, R36, 0x3, RZ ;  /* 0x0000000324247819 */ /* 0x000fe400000012ff */
[----:B------:R-:W-:Y:S02]  /*a400*/  LOP3.LUT R68, R68, R69, RZ, 0x3c, !PT ;  /* 0x0000004544447212 */ /* 0x000fe400078e3cff */
[----:B------:R-:W-:Y:S02]  /*a410*/  LOP3.LUT R138, R139, 0x380, RZ, 0xc0, !PT ;  /* 0x000003808b8a7812 */ /* 0x000fe400078ec0ff */
[----:B------:R-:W-:Y:S02]  /*a420*/  LOP3.LUT R142, R143, 0x380, RZ, 0xc0, !PT ;  /* 0x000003808f8e7812 */ /* 0x000fe400078ec0ff */
        /* <DEDUP_REMOVED lines=22> */
[----:B------:R-:W-:Y:S01]  /*a590*/  IMAD.X R21, RZ, RZ, R97, P3 ;  /* 0x000000ffff157224 */ /* 0x000fe200018e0661 */
[----:B------:R-:W-:-:S02]  /*a5a0*/  LOP3.LUT R72, R73, 0x380, RZ, 0xc0, !PT ;  /* 0x0000038049487812 */ /* 0x000fc400078ec0ff */
[----:B------:R-:W-:Y:S01]  /*a5b0*/  LOP3.LUT R4, R69, R4, RZ, 0x3c, !PT ;  /* 0x0000000445047212 */ /* 0x000fe200078e3cff */
[----:B------:R-:W-:Y:S01]  /*a5c0*/  IMAD.X R69, RZ, RZ, R97, P2 ;  /* 0x000000ffff457224 */ /* 0x000fe200010e0661 */
[C---:B------:R-:W-:Y:S02]  /*a5d0*/  IADD3 R41, P0, R96.reuse, 0x4000, RZ ;  /* 0x0000400060297810 */ /* 0x040fe40007f1e0ff */
[C---:B------:R-:W-:Y:S02]  /*a5e0*/  IADD3 R49, P6, R96.reuse, 0x5000, RZ ;  /* 0x0000500060317810 */ /* 0x040fe40007fde0ff */
[C---:B------:R-:W-:Y:S02]  /*a5f0*/  IADD3 R53, P5, R96.reuse, 0x6000, RZ ;  /* 0x0000600060357810 */ /* 0x040fe40007fbe0ff */
[C---:B------:R-:W-:Y:S02]  /*a600*/  IADD3 R57, P4, R96.reuse, 0x7000, RZ ;  /* 0x0000700060397810 */ /* 0x040fe40007f9e0ff */
[----:B------:R-:W-:-:S02]  /*a610*/  IADD3 R65, P3, R96, 0x8000, RZ ;  /* 0x0000800060417810 */ /* 0x000fc40007f7e0ff */
[----:B-1----:R-:W-:Y:S02]  /*a620*/  ISETP.NE.AND P2, PT, R6, RZ, PT ;  /* 0x000000ff0600720c */ /* 0x002fe40003f45270 */
[----:B------:R-:W-:Y:S02]  /*a630*/  SHF.R.U64 R72, R72, 0x3, RZ ;  /* 0x0000000348487819 */ /* 0x000fe400000012ff */
[----:B------:R-:W-:Y:S02]  /*a640*/  MOV R224, R4 ;  /* 0x0000000400e07202 */ /* 0x000fe40000000f00 */
        /* <DEDUP_REMOVED lines=10> */
[----:B------:R-:W-:Y:S02]  /*a6f0*/  LOP3.LUT R72, R72, R73, RZ, 0x3c, !PT ;  /* 0x0000004948487212 */ /* 0x000fe400078e3cff */
[----:B------:R-:W-:Y:S02]  /*a700*/  LOP3.LUT R73, R96, 0x380, RZ, 0xc0, !PT ;  /* 0x0000038060497812 */ /* 0x000fe400078ec0ff */
[----:B------:R-:W-:Y:S02]  /*a710*/  SHF.R.U64 R40, R40, 0x3, RZ ;  /* 0x0000000328287819 */ /* 0x000fe400000012ff */
[----:B------:R-:W-:Y:S02]  /*a720*/  SHF.R.U64 R48, R48, 0x3, RZ ;  /* 0x0000000330307819 */ /* 0x000fe400000012ff */
[----:B------:R-:W-:Y:S02]  /*a730*/  SHF.R.U64 R52, R52, 0x3, RZ ;  /* 0x0000000334347819 */ /* 0x000fe400000012ff */
[----:B------:R-:W-:-:S02]  /*a740*/  SHF.R.U64 R56, R56, 0x3, RZ ;  /* 0x0000000338387819 */ /* 0x000fc400000012ff */
[----:B------:R-:W-:Y:S02]  /*a750*/  SHF.R.U64 R64, R64, 0x3, RZ ;  /* 0x0000000340407819 */ /* 0x000fe400000012ff */
[----:B------:R-:W-:Y:S02]  /*a760*/  MOV R26, R12 ;  /* 0x0000000c001a7202 */ /* 0x000fe40000000f00 */
[----:B0-----:R-:W-:Y:S02]  /*a770*/  F2FP.BF16.F32.PACK_AB R4, R204, R208 ;  /* 0x000000d0cc04723e */ /* 0x001fe400000010ff */
[----:B------:R-:W-:Y:S02]  /*a780*/  F2FP.BF16.F32.PACK_AB R5, R35, R34 ;  /* 0x000000222305723e */ /* 0x000fe400000010ff */
[----:B------:R-:W-:Y:S02]  /*a790*/  F2FP.BF16.F32.PACK_AB R6, R202, R205 ;  /* 0x000000cdca06723e */ /* 0x000fe400000010ff */
[----:B------:R-:W-:-:S02]  /*a7a0*/  F2FP.BF16.F32.PACK_AB R7, R39, R38 ;  /* 0x000000262707723e */ /* 0x000fc400000010ff */
[----:B------:R-:W-:Y:S01]  /*a7b0*/  SHF.R.U64 R27, R73, 0x3, RZ ;  /* 0x00000003491b7819 */ /* 0x000fe200000012ff */
        /* <DEDUP_REMOVED lines=11> */
[----:B------:R-:W-:Y:S01]  /*a870*/  MOV R34, R8 ;  /* 0x0000000800227202 */ /* 0x000fe20000000f00 */
[----:B------:R0:W-:Y:S01]  /*a880*/  STSM.16.M88.4 [R26], R4 ;  /* 0x000000041a007844 */ /* 0x0001e20000000200 */
[----:B------:R-:W-:-:S02]  /*a890*/  MOV R35, R10 ;  /* 0x0000000a00237202 */ /* 0x000fc40000000f00 */
[----:B------:R-:W-:Y:S02]  /*a8a0*/  MOV R206, R14 ;  /* 0x0000000e00ce7202 */ /* 0x000fe40000000f00 */
[----:B------:R-:W-:Y:S02]  /*a8b0*/  F2FP.BF16.F32.PACK_AB R8, R200, R203 ;  /* 0x000000cbc808723e */ /* 0x000fe400000010ff */
[----:B------:R-:W-:Y:S02]  /*a8c0*/  F2FP.BF16.F32.PACK_AB R9, R43, R42 ;  /* 0x0000002a2b09723e */ /* 0x000fe400000010ff */
[----:B------:R-:W-:Y:S02]  /*a8d0*/  F2FP.BF16.F32.PACK_AB R10, R198, R201 ;  /* 0x000000c9c60a723e */ /* 0x000fe400000010ff */
[----:B------:R-:W-:Y:S02]  /*a8e0*/  F2FP.BF16.F32.PACK_AB R11, R47, R46 ;  /* 0x0000002e2f0b723e */ /* 0x000fe400000010ff */
[----:B------:R-:W-:-:S02]  /*a8f0*/  IADD3 R77, P0, R96, 0xb000, RZ ;  /* 0x0000b000604d7810 */ /* 0x000fc40007f1e0ff */
[C---:B------:R-:W-:Y:S01]  /*a900*/  IADD3 R81, P6, R96.reuse, 0xc000, RZ ;  /* 0x0000c00060517810 */ /* 0x040fe20007fde0ff */
[----:B------:R-:W-:Y:S01]  /*a910*/  STSM.16.M88.4 [R206], R8 ;  /* 0x00000008ce007844 */ /* 0x000fe20000000200 */
[C---:B------:R-:W-:Y:S02]  /*a920*/  IADD3 R85, P5, R96.reuse, 0xd000, RZ ;  /* 0x0000d00060557810 */ /* 0x040fe40007fbe0ff */
[C---:B------:R-:W-:Y:S02]  /*a930*/  IADD3 R89, P4, R96.reuse, 0xe000, RZ ;  /* 0x0000e00060597810 */ /* 0x040fe40007f9e0ff */
[----:B------:R-:W-:Y:S02]  /*a940*/  IADD3 R93, P3, R96, 0xf000, RZ ;  /* 0x0000f000605d7810 */ /* 0x000fe40007f7e0ff */
[----:B------:R-:W-:Y:S02]  /*a950*/  MOV R207, R24 ;  /* 0x0000001800cf7202 */ /* 0x000fe40000000f00 */
[----:B------:R-:W-:-:S02]  /*a960*/  F2FP.BF16.F32.PACK_AB R12, R196, R199 ;  /* 0x000000c7c40c723e */ /* 0x000fc400000010ff */
[----:B------:R-:W-:Y:S02]  /*a970*/  F2FP.BF16.F32.PACK_AB R13, R51, R50 ;  /* 0x00000032330d723e */ /* 0x000fe400000010ff */
[----:B------:R-:W-:Y:S02]  /*a980*/  F2FP.BF16.F32.PACK_AB R14, R194, R197 ;  /* 0x000000c5c20e723e */ /* 0x000fe400000010ff */
[----:B------:R-:W-:Y:S02]  /*a990*/  F2FP.BF16.F32.PACK_AB R15, R55, R54 ;  /* 0x00000036370f723e */ /* 0x000fe400000010ff */
[----:B------:R-:W-:Y:S02]  /*a9a0*/  LOP3.LUT R96, R27, R96, RZ, 0x3c, !PT ;  /* 0x000000601b607212 */ /* 0x000fe400078e3cff */
[----:B------:R-:W-:Y:S01]  /*a9b0*/  MOV R209, R28 ;  /* 0x0000001c00d17202 */ /* 0x000fe20000000f00 */
[----:B------:R-:W-:Y:S01]  /*a9c0*/  STSM.16.M88.4 [R207], R12 ;  /* 0x0000000ccf007844 */ /* 0x000fe20000000200 */
[----:B0-----:R-:W-:-:S02]  /*a9d0*/  F2FP.BF16.F32.PACK_AB R4, R192, R195 ;  /* 0x000000c3c004723e */ /* 0x001fc400000010ff */
[----:B------:R-:W-:Y:S02]  /*a9e0*/  F2FP.BF16.F32.PACK_AB R5, R59, R58 ;  /* 0x0000003a3b05723e */ /* 0x000fe400000010ff */
[----:B------:R-:W-:Y:S02]  /*a9f0*/  F2FP.BF16.F32.PACK_AB R6, R183, R193 ;  /* 0x000000c1b706723e */ /* 0x000fe400000010ff */
[----:B------:R-:W-:Y:S02]  /*aa00*/  F2FP.BF16.F32.PACK_AB R7, R63, R62 ;  /* 0x0000003e3f07723e */ /* 0x000fe400000010ff */
        /* <DEDUP_REMOVED lines=17> */
[----:B------:R-:W-:-:S02]  /*ab20*/  MOV R122, R122 ;  /* 0x0000007a007a7202 */ /* 0x000fc40000000f00 */
[----:B0-----:R-:W-:Y:S02]  /*ab30*/  F2FP.BF16.F32.PACK_AB R44, R173, R176 ;  /* 0x000000b0ad2c723e */ /* 0x001fe400000010ff */
[----:B------:R-:W-:Y:S02]  /*ab40*/  F2FP.BF16.F32.PACK_AB R61, R91, R90 ;  /* 0x0000005a5b3d723e */ /* 0x000fe400000010ff */
[----:B------:R-:W-:Y:S01]  /*ab50*/  F2FP.BF16.F32.PACK_AB R62, R159, R170 ;  /* 0x000000aa9f3e723e */ /* 0x000fe200000010ff */
[----:B------:R-:W-:Y:S01]  /*ab60*/  STSM.16.M88.4 [R118], R44 ;  /* 0x0000002c76007844 */ /* 0x000fe20000000200 */
[----:B------:R-:W-:Y:S02]  /*ab70*/  F2FP.BF16.F32.PACK_AB R63, R95, R94 ;  /* 0x0000005e5f3f723e */ /* 0x000fe400000010ff */
[----:B------:R-:W-:Y:S02]  /*ab80*/  MOV R126, R126 ;  /* 0x0000007e007e7202 */ /* 0x000fe40000000f00 */
[----:B-1----:R-:W-:-:S02]  /*ab90*/  F2FP.BF16.F32.PACK_AB R60, R163, R172 ;  /* 0x000000aca33c723e */ /* 0x002fc400000010ff */
[----:B------:R-:W-:Y:S02]  /*aba0*/  F2FP.BF16.F32.PACK_AB R4, R155, R161 ;  /* 0x000000a19b04723e */ /* 0x000fe400000010ff */
[----:B------:R-:W-:Y:S01]  /*abb0*/  F2FP.BF16.F32.PACK_AB R5, R99, R98 ;  /* 0x000000626305723e */ /* 0x000fe200000010ff */
[----:B------:R0:W-:Y:S01]  /*abc0*/  STSM.16.M88.4 [R122], R60 ;  /* 0x0000003c7a007844 */ /* 0x0001e20000000200 */
[----:B------:R-:W-:Y:S02]  /*abd0*/  F2FP.BF16.F32.PACK_AB R6, R101, R157 ;  /* 0x0000009d6506723e */ /* 0x000fe400000010ff */
[----:B------:R-:W-:Y:S02]  /*abe0*/  F2FP.BF16.F32.PACK_AB R7, R103, R102 ;  /* 0x000000666707723e */ /* 0x000fe400000010ff */
[----:B------:R-:W-:Y:S02]  /*abf0*/  MOV R130, R130 ;  /* 0x0000008200827202 */ /* 0x000fe40000000f00 */
[----:B------:R-:W-:Y:S01]  /*ac00*/  F2FP.BF16.F32.PACK_AB R8, R105, R153 ;  /* 0x000000996908723e */ /* 0x000fe200000010ff */
[----:B------:R1:W-:Y:S01]  /*ac10*/  STSM.16.M88.4 [R126], R4 ;  /* 0x000000047e007844 */ /* 0x0003e20000000200 */
[----:B------:R-:W-:-:S02]  /*ac20*/  F2FP.BF16.F32.PACK_AB R9, R107, R106 ;  /* 0x0000006a6b09723e */ /* 0x000fc400000010ff */
[----:B------:R-:W-:Y:S02]  /*ac30*/  F2FP.BF16.F32.PACK_AB R10, R109, R108 ;  /* 0x0000006c6d0a723e */ /* 0x000fe400000010ff */
[----:B------:R-:W-:Y:S02]  /*ac40*/  F2FP.BF16.F32.PACK_AB R11, R111, R110 ;  /* 0x0000006e6f0b723e */ /* 0x000fe400000010ff */
[----:B------:R-:W-:Y:S02]  /*ac50*/  MOV R134, R134 ;  /* 0x0000008600867202 */ /* 0x000fe40000000f00 */
[----:B------:R-:W-:Y:S01]  /*ac60*/  MOV R138, R138 ;  /* 0x0000008a008a7202 */ /* 0x000fe20000000f00 */
[----:B------:R2:W-:Y:S01]  /*ac70*/  STSM.16.M88.4 [R130], R8 ;  /* 0x0000000882007844 */ /* 0x0005e20000000200 */
[----:B0-----:R-:W-:Y:S02]  /*ac80*/  F2FP.BF16.F32.PACK_AB R122, R125, R124 ;  /* 0x0000007c7d7a723e */ /* 0x001fe400000010ff */
[----:B------:R-:W-:Y:S01]  /*ac90*/  F2FP.BF16.F32.PACK_AB R123, R158, R156 ;  /* 0x0000009c9e7b723e */ /* 0x000fe200000010ff */
[----:B------:R0:W-:Y:S01]  /*aca0*/  STSM.16.M88.4 [R134], R112 ;  /* 0x0000007086007844 */ /* 0x0001e20000000200 */
[----:B------:R-:W-:-:S02]  /*acb0*/  MOV R142, R142 ;  /* 0x0000008e008e7202 */ /* 0x000fc40000000f00 */
[----:B------:R-:W-:Y:S01]  /*acc0*/  F2FP.BF16.F32.PACK_AB R131, R165, R164 ;  /* 0x000000a4a583723e */ /* 0x000fe200000010ff */
[----:B------:R0:W-:Y:S01]  /*acd0*/  STSM.16.M88.4 [R138], R120 ;  /* 0x000000788a007844 */ /* 0x0001e20000000200 */
[----:B-1----:R-:W-:Y:S02]  /*ace0*/  F2FP.BF16.F32.PACK_AB R4, R137, R136 ;  /* 0x000000888904723e */ /* 0x002fe400000010ff */
[----:B------:R-:W-:Y:S02]  /*acf0*/  F2FP.BF16.F32.PACK_AB R5, R167, R166 ;  /* 0x000000a6a705723e */ /* 0x000fe400000010ff */
[----:B------:R-:W-:Y:S02]  /*ad00*/  F2FP.BF16.F32.PACK_AB R6, R141, R140 ;  /* 0x0000008c8d06723e */ /* 0x000fe400000010ff */
[----:B------:R-:W-:Y:S02]  /*ad10*/  F2FP.BF16.F32.PACK_AB R7, R169, R168 ;  /* 0x000000a8a907723e */ /* 0x000fe400000010ff */
[----:B--2---:R-:W-:-:S02]  /*ad20*/  F2FP.BF16.F32.PACK_AB R130, R133, R132 ;  /* 0x000000848582723e */ /* 0x004fc400000010ff */
[----:B------:R-:W-:Y:S02]  /*ad30*/  LOP3.LUT R76, R77, 0x380, RZ, 0xc0, !PT ;  /* 0x000003804d4c7812 */ /* 0x000fe400078ec0ff */
[----:B------:R-:W-:Y:S01]  /*ad40*/  LOP3.LUT R80, R81, 0x380, RZ, 0xc0, !PT ;  /* 0x0000038051507812 */ /* 0x000fe200078ec0ff */
[----:B------:R0:W-:Y:S01]  /*ad50*/  STSM.16.M88.4 [R142], R128 ;  /* 0x000000808e007844 */ /* 0x0001e20000000200 */
[----:B------:R-:W-:Y:S02]  /*ad60*/  LOP3.LUT R84, R85, 0x380, RZ, 0xc0, !PT ;  /* 0x0000038055547812 */ /* 0x000fe400078ec0ff */
[----:B------:R-:W-:Y:S01]  /*ad70*/  LOP3.LUT R88, R89, 0x380, RZ, 0xc0, !PT ;  /* 0x0000038059587812 */ /* 0x000fe200078ec0ff */
[----:B------:R0:W-:Y:S01]  /*ad80*/  STSM.16.M88.4 [R34], R4 ;  /* 0x0000000422007844 */ /* 0x0001e20000000200 */
[----:B------:R-:W-:Y:S02]  /*ad90*/  LOP3.LUT R92, R93, 0x380, RZ, 0xc0, !PT ;  /* 0x000003805d5c7812 */ /* 0x000fe400078ec0ff */
[----:B------:R-:W-:Y:S01]  /*ada0*/  SHF.R.U64 R76, R76, 0x3, RZ ;  /* 0x000000034c4c7819 */ /* 0x000fe200000012ff */
[----:B------:R0:W-:Y:S01]  /*adb0*/  STSM.16.M88.4 [R35], R144 ;  /* 0x0000009023007844 */ /* 0x0001e20000000200 */
        /* <DEDUP_REMOVED lines=62> */
.L_x_4198:
[----:B------:R-:W1:Y:S01]  /*b1a0*/  LDC R15, c[0x0][0xbe8] ;  /* 0x0002fa00ff0f7b82 */ /* 0x000e620000000800 */
[----:B------:R-:W-:Y:S01]  /*b1b0*/  ULDC UR10, c[0x0][0xac8] ;  /* 0x0002b200000a7ab9 */ /* 0x000fe20000000800 */
[----:B------:R-:W-:Y:S01]  /*b1c0*/  ULDC.64 UR8, c[0x0][0xae8] ;  /* 0x0002ba0000087ab9 */ /* 0x000fe20000000a00 */
[----:B------:R-:W-:Y:S01]  /*b1d0*/  ISETP.GE.AND P0, PT, R190, UR10, PT ;  /* 0x0000000abe007c0c */ /* 0x000fe2000bf06270 */
[----:B------:R-:W5:Y:S01]  /*b1e0*/  LD.E.128 R96, desc[UR46][R96.64] ;  /* 0x0000002e60607980 */ /* 0x000f62000c101d00 */
[----:B------:R-:W-:Y:S02]  /*b1f0*/  ISETP.GE.AND P1, PT, R17, UR10, PT ;  /* 0x0000000a11007c0c */ /* 0x000fe4000bf26270 */
[----:B0-----:R-:W-:Y:S01]  /*b200*/  SEL R3, RZ, 0xffffffff, P0 ;  /* 0xffffffffff037807 */ /* 0x001fe20000000000 */
[----:B------:R0:W5:Y:S01]  /*b210*/  LD.E.128 R4, desc[UR46][R20.64] ;  /* 0x0000002e14047980 */ /* 0x000162000c101d00 */
        /* <DEDUP_REMOVED lines=39> */
[----:B------:R-:W5:Y:S01]  /*b490*/  LD.E.128 R84, desc[UR46][R84.64] ;  /* 0x0000002e54547980 */ /* 0x000f62000c101d00 */
        /* <DEDUP_REMOVED lines=84> */
.L_x_4200:
[----:B------:R-:W-:Y:S05]  /*b9e0*/  BSYNC B1 ;  /* 0x0000000000017941 */ /* 0x000fea0003800000 */
.L_x_4199:
[----:B---3--:R-:W-:Y:S01]  /*b9f0*/  VIADD R8, R28, 0x20 ;  /* 0x000000201c087836 */ /* 0x008fe20000000000 */
[----:B--2---:R4:W2:Y:S04]  /*ba00*/  SHFL.IDX PT, R11, R27, 0x1, 0x181f ;  /* 0x00381f001b0b7f89 */ /* 0x0048a800000e0000 */
[----:B------:R-:W-:Y:S01]  /*ba10*/  ISETP.GE.AND P0, PT, R8, R29, PT ;  /* 0x0000001d0800720c */ /* 0x000fe20003f06270 */
[----:B-1----:R4:W1:-:S12]  /*ba20*/  SHFL.IDX PT, R10, R26, 0x1, 0x181f ;  /* 0x00381f001a0a7f89 */ /* 0x00285800000e0000 */
[----:B----4-:R-:W-:Y:S05]  /*ba30*/  @P0 BRA `(.L_x_4201) ;  /* 0x0000000c007c0947 */ /* 0x010fea0003800000 */
[----:B------:R-:W-:Y:S02]  /*ba40*/  ISETP.GE.AND P0, PT, R17, UR10, PT ;  /* 0x0000000a11007c0c */ /* 0x000fe4000bf06270 */
[----:B------:R-:W-:Y:S02]  /*ba50*/  ISETP.GE.AND P5, PT, R190, UR10, PT ;  /* 0x0000000abe007c0c */ /* 0x000fe4000bfa6270 */
[----:B------:R-:W-:Y:S02]  /*ba60*/  ISETP.GE.AND P3, PT, R189, UR10, PT ;  /* 0x0000000abd007c0c */ /* 0x000fe4000bf66270 */
[----:B------:R-:W-:Y:S02]  /*ba70*/  ISETP.GE.AND P2, PT, R188, UR10, PT ;  /* 0x0000000abc007c0c */ /* 0x000fe4000bf46270 */
[----:B------:R-:W-:-:S05]  /*ba80*/  ISETP.GE.AND P1, PT, R187, UR10, PT ;  /* 0x0000000abb007c0c */ /* 0x000fca000bf26270 */
[----:B-12---:R-:W-:Y:S02]  /*ba90*/  @!P0 IMAD.WIDE R8, R17, 0x2, R10 ;  /* 0x0000000211088825 */ /* 0x006fe400078e020a */
[-C--:B------:R-:W-:Y:S02]  /*baa0*/  @!P5 LEA R12, P4, R190, R10.reuse, 0x1 ;  /* 0x0000000abe0cd211 */ /* 0x080fe400078808ff */
[----:B------:R-:W-:Y:S01]  /*bab0*/  @!P3 LEA R14, P6, R189, R10, 0x1 ;  /* 0x0000000abd0eb211 */ /* 0x000fe200078c08ff */
[----:B-----5:R1:W-:Y:S01]  /*bac0*/  @!P0 ST.E.128 desc[UR46][R8.64], R4 ;  /* 0x0000000408008985 */ /* 0x0203e2000c101d2e */
        /* <DEDUP_REMOVED lines=8> */
[----:B-1----:R-:W-:-:S03]  /*bb50*/  @!P1 LEA R4, P6, R187, R10, 0x1 ;  /* 0x0000000abb049211 */ /* 0x002fc600078c08ff */
        /* <DEDUP_REMOVED lines=15> */
.L_x_4197:
        /* <DEDUP_REMOVED lines=57> */
.L_x_4203:
[----:B------:R-:W-:Y:S05]  /*bfe0*/  BSYNC B1 ;  /* 0x0000000000017941 */ /* 0x000fea0003800000 */
.L_x_4202:
        /* <DEDUP_REMOVED lines=95> */
.L_x_4205:
[----:B------:R-:W-:Y:S05]  /*c5e0*/  BSYNC B1 ;  /* 0x0000000000017941 */ /* 0x000fea0003800000 */
.L_x_4204:
        /* <DEDUP_REMOVED lines=36> */
.L_x_4201:
[----:B------:R-:W-:Y:S05]  /*c830*/  BSYNC B0 ;  /* 0x0000000000007941 */ /* 0x000fea0003800000 */
.L_x_4196:
[----:B------:R-:W-:Y:S02]  /*c840*/  ULDC UR5, c[0x0][0xc38] ;  /* 0x00030e0000057ab9 */ /* 0x000fe40000000800 */
[----:B------:R-:W-:-:S06]  /*c850*/  UISETP.GE.AND UP0, UPT, UR4, UR5, UPT ;  /* 0x000000050400728c */ /* 0x000fcc000bf06270 */
[----:B------:R-:W-:-:S13]  /*c860*/  PLOP3.LUT P0, PT, PT, PT, UP0, 0x80, 0x0 ;  /* 0x000000000000781c */ /* 0x000fda0003f0f008 */
[----:B------:R-:W-:Y:S05]  /*c870*/  @!P0 BRA `(.L_x_4206) ;  /* 0xffffff4400e48947 */ /* 0x000fea000383ffff */
[----:B------:R-:W-:Y:S05]  /*c880*/  EXIT ;  /* 0x000000000000794d */ /* 0x000fea0003800000 */
.L_x_4152:
        /* <DEDUP_REMOVED lines=16> */
[----:B------:R-:W0:Y:S01]  /*c990*/  S2R R5, SR_TID.X ;  /* 0x0000000000057919 */ /* 0x000e220000002100 */
[----:B------:R-:W2:Y:S01]  /*c9a0*/  S2UR UR5, SR_CgaCtaId ;  /* 0x00000000000579c3 */ /* 0x000ea20000008800 */
[----:B------:R-:W-:Y:S01]  /*c9b0*/  UMOV UR4, 0x400 ;  /* 0x0000040000047882 */ /* 0x000fe20000000000 */
[----:B------:R-:W-:Y:S01]  /*c9c0*/  IMAD.MOV.U32 R18, RZ, RZ, RZ ;  /* 0x000000ffff127224 */ /* 0x000fe200078e00ff */
[----:B------:R-:W-:Y:S01]  /*c9d0*/  ULDC UR41, c[0x0][0xc] ;  /* 0x0000030000297ab9 */ /* 0x000fe20000000800 */
[----:B------:R-:W-:Y:S01]  /*c9e0*/  ULDC.64 UR44, c[0x0][0x198] ;  /* 0x00006600002c7ab9 */ /* 0x000fe20000000a00 */
[----:B--2---:R-:W-:-:S06]  /*c9f0*/  ULEA UR4, UR5, UR4, 0x18 ;  /* 0x0000000405047291 */ /* 0x004fcc000f8ec03f */
[----:B------:R-:W-:Y:S01]  /*ca00*/  IMAD.U32 R17, RZ, RZ, UR4 ;  /* 0x00000004ff117e24 */ /* 0x000fe2000f8e00ff */
[C---:B0-----:R-:W-:Y:S01]  /*ca10*/  LOP3.LUT R4, R5.reuse, 0x7f, RZ, 0xc0, !PT ;  /* 0x0000007f05047812 */ /* 0x041fe200078ec0ff */
[----:B-1----:R-:W-:-:S05]  /*ca20*/  IMAD.SHL.U32 R0, R5, 0x8, RZ ;  /* 0x0000000805007824 */ /* 0x002fca00078e00ff */
[----:B------:R-:W-:-:S04]  /*ca30*/  LOP3.LUT R2, R0, 0x1f8, RZ, 0xc0, !PT ;  /* 0x000001f800027812 */ /* 0x000fc800078ec0ff */
        /* <DEDUP_REMOVED lines=11> */
[----:B------:R0:W-:Y:S04]  /*caf0*/  STL [R1], R0 ;  /* 0x0000000001007387 */ /* 0x0001e80000100800 */
[----:B------:R0:W-:Y:S02]  /*cb00*/  STL [R1+0x18], RZ ;  /* 0x000018ff01007387 */ /* 0x0001e40000100800 */
.L_x_4313:
        /* <DEDUP_REMOVED lines=23> */
.L_x_4208:
[----:B------:R-:W-:Y:S01]  /*cc80*/  ULDC UR8, c[0x0][0xc54] ;  /* 0x0003150000087ab9 */ /* 0x000fe20000000800 */
[----:B------:R-:W-:Y:S01]  /*cc90*/  UMOV UR7, UR9 ;  /* 0x0000000900077c82 */ /* 0x000fe20008000000 */
[----:B------:R-:W-:-:S11]  /*cca0*/  UISETP.NE.AND UP0, UPT, UR8, 0x1, UPT ;  /* 0x000000010800788c */ /* 0x000fd6000bf05270 */
[----:B------:R-:W-:Y:S02]  /*ccb0*/  @UP0 ULDC.64 UR10, c[0x0][0xc58] ;  /* 0x00031600000a0ab9 */ /* 0x000fe40000000a00 */
[----:B------:R-:W-:-:S04]  /*ccc0*/  UIMAD.WIDE.U32 UR4, UR9, UR10, URZ ;  /* 0x0000000a090472a5 */ /* 0x000fc8000f8e003f */
[----:B------:R-:W-:-:S04]  /*ccd0*/  @UP0 USHF.R.U32.HI UR7, URZ, UR11, UR5 ;  /* 0x0000000b3f070299 */ /* 0x000fc80008011605 */
[----:B------:R-:W-:-:S12]  /*cce0*/  UIMAD UR8, UR7, UR8, URZ ;  /* 0x00000008070872a4 */ /* 0x000fd8000f8e023f */
.L_x_4209:
[----:B------:R-:W-:Y:S01]  /*ccf0*/  ULOP3.LUT UR39, URZ, UR7, URZ, 0x33, !UPT ;  /* 0x000000073f277292 */ /* 0x000fe2000f8e333f */
[----:B------:R-:W-:Y:S01]  /*cd00*/  BSSY B7, `(.L_x_4210) ;  /* 0x00004a7000077945 */ /* 0x000fe20003800000 */
[----:B------:R-:W-:Y:S01]  /*cd10*/  ULDC UR5, c[0x0][0x448] ;  /* 0x0001120000057ab9 */ /* 0x000fe20000000800 */
[----:B------:R-:W-:Y:S01]  /*cd20*/  ULDC UR4, c[0x0][0xc3c] ;  /* 0x00030f0000047ab9 */ /* 0x000fe20000000800 */
[----:B------:R-:W-:Y:S02]  /*cd30*/  UISETP.NE.AND UP1, UPT, UR5, 0x1, UPT ;  /* 0x000000010500788c */ /* 0x000fe4000bf25270 */
[----:B------:R-:W-:Y:S01]  /*cd40*/  UIADD3 UR39, UR39, UR4, URZ ;  /* 0x0000000427277290 */ /* 0x000fe2000fffe03f */
[----:B------:R-:W-:Y:S01]  /*cd50*/  ULDC.64 UR10, c[0x0][0x418] ;  /* 0x00010600000a7ab9 */ /* 0x000fe20000000a00 */
[----:B------:R-:W-:Y:S01]  /*cd60*/  ULDC UR5, c[0x0][0x288] ;  /* 0x0000a20000057ab9 */ /* 0x000fe20000000800 */
[----:B------:R-:W-:Y:S02]  /*cd70*/  UISETP.NE.U32.AND UP0, UPT, UR10, URZ, UPT ;  /* 0x0000003f0a00728c */ /* 0x000fe4000bf05070 */
[----:B------:R-:W-:-:S02]  /*cd80*/  USHF.L.U32 UR7, UR39, 0x6, URZ ;  /* 0x0000000627077899 */ /* 0x000fc4000800063f */
[----:B------:R-:W-:Y:S02]  /*cd90*/  UISETP.NE.AND.EX UP0, UPT, UR11, URZ, UPT, UP0 ;  /* 0x0000003f0b00728c */ /* 0x000fe4000bf05300 */
[----:B------:R-:W-:Y:S01]  /*cda0*/  UIADD3 UR7, UR7, 0x3f, URZ ;  /* 0x0000003f07077890 */ /* 0x000fe2000fffe03f */
[----:B------:R-:W-:Y:S01]  /*cdb0*/  ULDC UR4, c[0x0][0x424] ;  /* 0x0001090000047ab9 */ /* 0x000fe20000000800 */
[----:B------:R-:W-:Y:S02]  /*cdc0*/  UIADD3 UR13, -UR5, 0x40, URZ ;  /* 0x00000040050d7890 */ /* 0x000fe4000fffe13f */
[----:B------:R-:W-:Y:S01]  /*cdd0*/  USEL UR11, UR4, 0x1, UP0 ;  /* 0x00000001040b7887 */ /* 0x000fe20008000000 */
[----:B------:R-:W-:Y:S01]  /*cde0*/  @UP1 ULDC UR5, c[0x0][0x44c] ;  /* 0x0001130000051ab9 */ /* 0x000fe20000000800 */
[----:B------:R-:W-:Y:S01]  /*cdf0*/  ULDC UR12, c[0x0][0x2f0] ;  /* 0x0000bc00000c7ab9 */ /* 0x000fe20000000800 */
[----:B------:R-:W-:Y:S01]  /*ce00*/  UIMAD.WIDE.U32 UR4, UR7, UR5, URZ ;  /* 0x00000005070472a5 */ /* 0x000fe2000f8e003f */
[----:B------:R-:W-:Y:S01]  /*ce10*/  @UP1 ULDC UR14, c[0x0][0x450] ;  /* 0x00011400000e1ab9 */ /* 0x000fe20000000800 */
[----:B------:R-:W-:-:S02]  /*ce20*/  UIMAD UR13, UR11, UR12, UR13 ;  /* 0x0000000c0b0d72a4 */ /* 0x000fc4000f8e020d */
[----:B------:R-:W-:Y:S02]  /*ce30*/  @UP1 USHF.R.U32.HI UR7, URZ, UR14, UR5 ;  /* 0x0000000e3f071299 */ /* 0x000fe40008011605 */
[----:B------:R-:W-:Y:S02]  /*ce40*/  UIMAD UR11, UR11, UR12, 0x3f ;  /* 0x0000003f0b0b74a4 */ /* 0x000fe4000f8e020c */
[----:B------:R-:W-:Y:S02]  /*ce50*/  UIADD3 UR7, UR13, UR7, URZ ;  /* 0x000000070d077290 */ /* 0x000fe4000fffe03f */
[----:B------:R-:W-:Y:S02]  /*ce60*/  UIADD3 UR8, UR9, -UR8, URZ ;  /* 0x8000000809087290 */ /* 0x000fe4000fffe03f */
[----:B------:R-:W-:Y:S02]  /*ce70*/  USHF.R.S32.HI UR9, URZ, 0x1f, UR11 ;  /* 0x0000001f3f097899 */ /* 0x000fe4000801140b */
[----:B------:R-:W-:-:S02]  /*ce80*/  USHF.R.S32.HI UR4, URZ, 0x1f, UR7 ;  /* 0x0000001f3f047899 */ /* 0x000fc40008011407 */
[----:B------:R-:W-:Y:S02]  /*ce90*/  ULEA.HI UR9, UR9, UR11, URZ, 0x6 ;  /* 0x0000000b09097291 */ /* 0x000fe4000f8f303f */
[----:B------:R-:W-:Y:S01]  /*cea0*/  ULEA.HI UR7, UR4, UR7, URZ, 0x6 ;  /* 0x0000000704077291 */ /* 0x000fe2000f8f303f */
[----:B------:R-:W-:Y:S01]  /*ceb0*/  ULDC UR10, c[0x0][0xc48] ;  /* 0x00031200000a7ab9 */ /* 0x000fe20000000800 */
[----:B------:R-:W-:Y:S02]  /*cec0*/  USHF.R.S32.HI UR9, URZ, 0x6, UR9 ;  /* 0x000000063f097899 */ /* 0x000fe40008011409 */
[----:B------:R-:W-:Y:S02]  /*ced0*/  USHF.R.S32.HI UR7, URZ, 0x6, UR7 ;  /* 0x000000063f077899 */ /* 0x000fe40008011407 */
[----:B------:R-:W-:Y:S02]  /*cee0*/  UISETP.NE.AND UP0, UPT, UR10, 0x1, UPT ;  /* 0x000000010a00788c */ /* 0x000fe4000bf05270 */
[----:B------:R-:W-:Y:S01]  /*cef0*/  UISETP.LT.AND UP1, UPT, UR9, UR7, UPT ;  /* 0x000000070900728c */ /* 0x000fe2000bf21270 */
[----:B------:R-:W-:-:S03]  /*cf00*/  ULDC UR5, c[0x0][0xc54] ;  /* 0x0003150000057ab9 */ /* 0x000fc60000000800 */
[----:B------:R-:W-:Y:S02]  /*cf10*/  USEL UR38, UR9, UR7, UP1 ;  /* 0x0000000709267287 */ /* 0x000fe40008800000 */
[----:B------:R-:W-:-:S03]  /*cf20*/  UIMAD UR8, UR6, UR5, UR8 ;  /* 0x00000005060872a4 */ /* 0x000fc6000f8e0208 */
[----:B------:R-:W-:Y:S01]  /*cf30*/  @UP0 ULDC UR5, c[0x0][0xc4c] ;  /* 0x0003130000050ab9 */ /* 0x000fe20000000800 */
[----:B------:R-:W-:Y:S01]  /*cf40*/  ISETP.LT.AND P0, PT, RZ, UR38, PT ;  /* 0x00000026ff007c0c */ /* 0x000fe2000bf01270 */
[----:B------:R-:W-:Y:S01]  /*cf50*/  UIMAD.WIDE.U32 UR4, UR8, UR5, URZ ;  /* 0x00000005080472a5 */ /* 0x000fe2000f8e003f */
[----:B------:R-:W-:Y:S01]  /*cf60*/  @UP0 ULDC UR6, c[0x0][0xc50] ;  /* 0x0003140000060ab9 */ /* 0x000fe20000000800 */
[----:B------:R-:W-:Y:S02]  /*cf70*/  UMOV UR42, UR8 ;  /* 0x00000008002a7c82 */ /* 0x000fe40008000000 */
[----:B------:R-:W-:-:S04]  /*cf80*/  @UP0 USHF.R.U32.HI UR42, URZ, UR6, UR5 ;  /* 0x000000063f2a0299 */ /* 0x000fc80008011605 */
[----:B------:R-:W-:-:S04]  /*cf90*/  UIADD3 UR36, -UR42, URZ, URZ ;  /* 0x0000003f2a247290 */ /* 0x000fc8000fffe13f */
[----:B------:R-:W-:Y:S01]  /*cfa0*/  UIMAD UR36, UR10, UR36, UR8 ;  /* 0x000000240a2472a4 */ /* 0x000fe2000f8e0208 */
[----:B------:R-:W-:Y:S11]  /*cfb0*/  @P0 BRA `(.L_x_4211) ;  /* 0x0000000000480947 */ /* 0x000ff60003800000 */
        /* <DEDUP_REMOVED lines=18> */
.L_x_4211:
        /* <DEDUP_REMOVED lines=20> */
.L_x_4214:
[----:B------:R-:W-:Y:S05]  /*d220*/  BSYNC B6 ;  /* 0x0000000000067941 */ /* 0x000fea0003800000 */
.L_x_4213:
        /* <DEDUP_REMOVED lines=20> */
.L_x_4217:
        /* <DEDUP_REMOVED lines=15> */
.L_x_4216:
[----:B------:R-:W-:Y:S05]  /*d460*/  BSYNC B6 ;  /* 0x0000000000067941 */ /* 0x000fea0003800000 */
.L_x_4215:
        /* <DEDUP_REMOVED lines=26> */
.L_x_4329:
        /* <DEDUP_REMOVED lines=9> */
.L_x_4332:
        /* <DEDUP_REMOVED lines=22> */
.L_x_4221:
        /* <DEDUP_REMOVED lines=8> */
.L_x_4333:
        /* <DEDUP_REMOVED lines=8> */
.L_x_4223:
        /* <DEDUP_REMOVED lines=19> */
.L_x_4219:
        /* <DEDUP_REMOVED lines=22> */
.L_x_4225:
[----:B------:R-:W-:Y:S05]  /*db90*/  BSYNC B6 ;  /* 0x0000000000067941 */ /* 0x000fea0003800000 */
.L_x_4224:
[----:B------:R1:W5:Y:S01]  /*dba0*/  LDL R8, [R1+0x1c] ;  /* 0x00001c0001087983 */ /* 0x0003620000100800 */
[----:B0-----:R-:W0:Y:S01]  /*dbb0*/  LDC R7, c[0x0][0x448] ;  /* 0x00011200ff077b82 */ /* 0x001e220000000800 */
[----:B------:R-:W2:Y:S01]  /*dbc0*/  S2R R0, SR_TID.X ;  /* 0x0000000000007919 */ /* 0x000ea20000002100 */
[----:B------:R-:W3:Y:S01]  /*dbd0*/  S2R R2, SR_TID.X ;  /* 0x0000000000027919 */ /* 0x000ee20000002100 */
[----:B------:R-:W-:Y:S01]  /*dbe0*/  USHF.R.S32.HI UR4, URZ, 0x1f, UR36 ;  /* 0x0000001f3f047899 */ /* 0x000fe20008011424 */
[----:B------:R-:W-:Y:S01]  /*dbf0*/  ULDC.64 UR8, c[0x0][0x2d8] ;  /* 0x0000b60000087ab9 */ /* 0x000fe20000000a00 */
[----:B0-----:R-:W-:Y:S01]  /*dc00*/  ISETP.NE.AND P0, PT, R7, 0x1, PT ;  /* 0x000000010700780c */ /* 0x001fe20003f05270 */
[----:B--2---:R-:W-:-:S12]  /*dc10*/  IMAD.SHL.U32 R4, R0, 0x10, RZ ;  /* 0x0000001000047824 */ /* 0x004fd800078e00ff */
[----:B------:R-:W0:Y:S01]  /*dc20*/  @P0 LDC R3, c[0x0][0x44c] ;  /* 0x00011300ff030b82 */ /* 0x000e220000000800 */
[----:B---3--:R-:W-:-:S04]  /*dc30*/  LOP3.LUT R2, R2, 0x7f, RZ, 0xc0, !PT ;  /* 0x0000007f02027812 */ /* 0x008fc800078ec0ff */
[----:B------:R-:W-:-:S03]  /*dc40*/  SHF.R.U32.HI R2, RZ, 0x3, R2 ;  /* 0x00000003ff027819 */ /* 0x000fc60000011602 */
[----:B------:R-:W2:Y:S01]  /*dc50*/  @P0 LDC R0, c[0x0][0x450] ;  /* 0x00011400ff000b82 */ /* 0x000ea20000000800 */
[----:B------:R-:W-:Y:S01]  /*dc60*/  LOP3.LUT R4, R2, 0x70, R4, 0xf8, !PT ;  /* 0x0000007002047812 */ /* 0x000fe200078ef804 */
[----:B------:R-:W-:Y:S01]  /*dc70*/  IMAD.U32 R2, RZ, RZ, UR39 ;  /* 0x00000027ff027e24 */ /* 0x000fe2000f8e00ff */
[----:B------:R-:W-:Y:S02]  /*dc80*/  UIMAD UR6, UR4, UR8, URZ ;  /* 0x00000008040672a4 */ /* 0x000fe4000f8e023f */
[----:B------:R-:W-:Y:S01]  /*dc90*/  UIMAD.WIDE.U32 UR4, UR36, UR8, URZ ;  /* 0x00000008240472a5 */ /* 0x000fe2000f8e003f */
[----:B------:R-:W-:Y:S01]  /*dca0*/  IMAD R2, R2, 0x40, R4 ;  /* 0x0000004002027824 */ /* 0x000fe200078e0204 */
[----:B------:R-:W-:Y:S02]  /*dcb0*/  UIMAD UR6, UR36, UR9, UR6 ;  /* 0x00000009240672a4 */ /* 0x000fe4000f8e0206 */
[----:B------:R-:W-:Y:S02]  /*dcc0*/  USHF.R.S32.HI UR7, URZ, 0x1f, UR42 ;  /* 0x0000001f3f077899 */ /* 0x000fe4000801142a */
[----:B------:R-:W-:Y:S01]  /*dcd0*/  UIADD3 UR5, UR5, UR6, URZ ;  /* 0x0000000605057290 */ /* 0x000fe2000fffe03f */
[----:B------:R-:W-:Y:S01]  /*dce0*/  IMAD.MOV.U32 R6, RZ, RZ, R2 ;  /* 0x000000ffff067224 */ /* 0x000fe200078e0002 */
[----:B------:R-:W-:Y:S01]  /*dcf0*/  ULDC.64 UR8, c[0x0][0x2e0] ;  /* 0x0000b80000087ab9 */ /* 0x000fe20000000a00 */
[----:B0-----:R-:W-:Y:S01]  /*dd00*/  @P0 IMAD.HI.U32 R3, R2, R3, RZ ;  /* 0x0000000302030227 */ /* 0x001fe200078e00ff */
[----:B------:R-:W-:Y:S01]  /*dd10*/  UIMAD.WIDE.U32 UR4, UR42, UR8, UR4 ;  /* 0x000000082a0472a5 */ /* 0x000fe2000f8e0004 */
[----:B------:R-:W0:Y:S01]  /*dd20*/  S2R R10, SR_TID.X ;  /* 0x00000000000a7919 */ /* 0x000e220000002100 */
[----:B------:R-:W-:-:S02]  /*dd30*/  UIMAD UR6, UR7, UR8, URZ ;  /* 0x00000008070672a4 */ /* 0x000fc4000f8e023f */
[----:B--2---:R-:W-:Y:S02]  /*dd40*/  @P0 SHF.R.U32.HI R6, RZ, R0, R3 ;  /* 0x00000000ff060219 */ /* 0x004fe40000011603 */
[----:B------:R-:W-:Y:S01]  /*dd50*/  UIMAD UR6, UR42, UR9, UR6 ;  /* 0x000000092a0672a4 */ /* 0x000fe2000f8e0206 */
[----:B------:R-:W-:Y:S02]  /*dd60*/  IMAD.U32 R4, RZ, RZ, UR4 ;  /* 0x00000004ff047e24 */ /* 0x000fe4000f8e00ff */
        /* <DEDUP_REMOVED lines=24> */
[----:B------:R-:W-:Y:S02]  /*def0*/  LOP3.LUT R10, R10, 0x7f, RZ, 0xc0, !PT ;  /* 0x0000007f0a0a7812 */ /* 0x000fe400078ec0ff */
[----:B------:R-:W-:Y:S02]  /*df00*/  ISETP.GE.AND P0, PT, R9, UR6, PT ;  /* 0x0000000609007c0c */ /* 0x000fe4000bf06270 */
[----:B------:R-:W-:-:S02]  /*df10*/  LEA.HI.X R2, R2, UR5, R3, 0x1, P1 ;  /* 0x0000000502027c11 */ /* 0x000fc400088f0c03 */
[----:B------:R-:W-:Y:S01]  /*df20*/  SHF.R.U32.HI R10, RZ, 0x3, R10 ;  /* 0x00000003ff0a7819 */ /* 0x000fe2000001160a */
[----:B-1----:R-:W-:Y:S08]  /*df30*/  BRA.DIV UR4, `(.L_x_4226) ;  /* 0x00000042048c7947 */ /* 0x002ff0000b800000 */
[----:B------:R-:W0:Y:S01]  /*df40*/  SHFL.IDX PT, R6, R0, RZ, 0x181f ;  /* 0x00181fff00067589 */ /* 0x000e2200000e0000 */
[----:B------:R-:W-:Y:S01]  /*df50*/  IMAD.U32 R4, RZ, RZ, UR39 ;  /* 0x00000027ff047e24 */ /* 0x000fe2000f8e00ff */
[----:B------:R-:W-:Y:S02]  /*df60*/  ULDC UR4, c[0x0][0x288] ;  /* 0x0000a20000047ab9 */ /* 0x000fe40000000800 */
[----:B------:R-:W1:Y:S01]  /*df70*/  SHFL.IDX PT, R5, R2, RZ, 0x181f ;  /* 0x00181fff02057589 */ /* 0x000e6200000e0000 */
[----:B------:R-:W-:Y:S02]  /*df80*/  IMAD R3, R7, UR4, RZ ;  /* 0x0000000407037c24 */ /* 0x000fe4000f8e02ff */
[----:B------:R-:W-:-:S05]  /*df90*/  IMAD R4, R4, 0x40, R10 ;  /* 0x0000004004047824 */ /* 0x000fca00078e020a */
[----:B------:R-:W-:-:S13]  /*dfa0*/  ISETP.GE.AND P1, PT, R4, R3, PT ;  /* 0x000000030400720c */ /* 0x000fda0003f26270 */
[----:B0-----:R-:W-:-:S05]  /*dfb0*/  @!P1 LEA R6, P2, R9, R6, 0x1 ;  /* 0x0000000609069211 */ /* 0x001fca00078408ff */
[----:B-1----:R-:W-:-:S04]  /*dfc0*/  @!P1 IMAD.X R5, RZ, RZ, R5, P2 ;  /* 0x000000ffff059224 */ /* 0x002fc800010e0605 */
        /* <DEDUP_REMOVED lines=21> */
.L_x_4342:
        /* <DEDUP_REMOVED lines=10> */
.L_x_4227:
        /* <DEDUP_REMOVED lines=18> */
.L_x_4343:
[----:B------:R-:W-:Y:S05]  /*e2e0*/  BSYNC B0 ;  /* 0x0000000000007941 */ /* 0x000fea0003800000 */
.L_x_4228:
[----:B------:R-:W2:Y:S01]  /*e2f0*/  LDL R2, [R1+0x8] ;  /* 0x0000080001027983 */ /* 0x000ea20000100800 */
[----:B------:R-:W-:Y:S01]  /*e300*/  BSSY B0, `(.L_x_4230) ;  /* 0x0000095000007945 */ /* 0x000fe20003800000 */
[----:B--2---:R-:W-:-:S13]  /*e310*/  ISETP.NE.AND P0, PT, R2, RZ, PT ;  /* 0x000000ff0200720c */ /* 0x004fda0003f05270 */
[----:B------:R-:W-:Y:S05]  /*e320*/  @!P0 BRA `(.L_x_4231) ;  /* 0x0000000800488947 */ /* 0x000fea0003800000 */
[----:B------:R-:W2:Y:S01]  /*e330*/  LDL R3, [R1] ;  /* 0x0000000001037983 */ /* 0x000ea20000100800 */
        /* <DEDUP_REMOVED lines=8> */
.L_x_4344:
[----:B------:R-:W-:Y:S05]  /*e3c0*/  BSYNC B1 ;  /* 0x0000000000017941 */ /* 0x000fea0003800000 */
.L_x_4232:
        /* <DEDUP_REMOVED lines=9> */
.L_x_4235:
[----:B------:R-:W-:Y:S05]  /*e460*/  BSYNC B1 ;  /* 0x0000000000017941 */ /* 0x000fea0003800000 */
.L_x_4234:
        /* <DEDUP_REMOVED lines=11> */
.L_x_4236:
        /* <DEDUP_REMOVED lines=15> */
.L_x_4237:
        /* <DEDUP_REMOVED lines=15> */
.L_x_4238:
        /* <DEDUP_REMOVED lines=15> */
.L_x_4239:
        /* <DEDUP_REMOVED lines=15> */
.L_x_4240:
        /* <DEDUP_REMOVED lines=15> */
.L_x_4241:
        /* <DEDUP_REMOVED lines=15> */
.L_x_4242:
        /* <DEDUP_REMOVED lines=15> */
.L_x_4243:
        /* <DEDUP_REMOVED lines=10> */
.L_x_4231:
[----:B------:R-:W-:Y:S05]  /*ec50*/  BSYNC B0 ;  /* 0x0000000000007941 */ /* 0x000fea0003800000 */
.L_x_4230:
[----:B------:R-:W-:-:S06]  /*ec60*/  UISETP.GE.AND UP0, UPT, UR38, 0x2, UPT ;  /* 0x000000022600788c */ /* 0x000fcc000bf06270 */
[----:B------:R-:W-:-:S13]  /*ec70*/  PLOP3.LUT P0, PT, PT, PT, UP0, 0x80, 0x0 ;  /* 0x000000000000781c */ /* 0x000fda0003f0f008 */
[----:B------:R-:W-:Y:S05]  /*ec80*/  @!P0 BRA `(.L_x_4244) ;  /* 0x0000002800508947 */ /* 0x000fea0003800000 */
[----:B------:R-:W-:Y:S02]  /*ec90*/  ULOP3.LUT UR4, UR38, 0x1, URZ, 0xc0, !UPT ;  /* 0x0000000126047892 */ /* 0x000fe4000f8ec03f */
[----:B------:R-:W-:Y:S02]  /*eca0*/  IMAD.U32 R6, RZ, RZ, UR38 ;  /* 0x00000026ff067e24 */ /* 0x000fe4000f8e00ff */
[----:B------:R-:W-:Y:S02]  /*ecb0*/  UISETP.NE.U32.AND UP0, UPT, UR4, 0x1, UPT ;  /* 0x000000010400788c */ /* 0x000fe4000bf05070 */
[----:B------:R-:W-:-:S04]  /*ecc0*/  VIADD R6, R6, 0xfffffffe ;  /* 0xfffffffe06067836 */ /* 0x000fc80000000000 */
[----:B0-----:R-:W-:Y:S01]  /*ecd0*/  IMAD.MOV.U32 R0, RZ, RZ, R6 ;  /* 0x000000ffff007224 */ /* 0x001fe200078e0006 */
[----:B------:R-:W-:-:S13]  /*ece0*/  PLOP3.LUT P0, PT, PT, PT, UP0, 0x80, 0x0 ;  /* 0x000000000000781c */ /* 0x000fda0003f0f008 */
[----:B------:R-:W-:Y:S05]  /*ecf0*/  @!P0 BRA `(.L_x_4245) ;  /* 0x0000000c00648947 */ /* 0x000fea0003800000 */
        /* <DEDUP_REMOVED lines=11> */
[----:B------:R-:W2:Y:S01]  /*edb0*/  LDL R4, [R1+0xc] ;  /* 0x00000c0001047983 */ /* 0x000ea20000100800 */
[----:B------:R-:W-:Y:S01]  /*edc0*/  IMAD.MOV.U32 R0, RZ, RZ, R6 ;  /* 0x000000ffff007224 */ /* 0x000fe200078e0006 */
        /* <DEDUP_REMOVED lines=9> */
[----:B------:R-:W-:Y:S02]  /*ee60*/  @P0 SHF.R.U32.HI R2, RZ, R3, R4 ;  /* 0x00000003ff020219 */ /* 0x000fe40000011604 */
[----:B------:R-:W1:Y:S03]  /*ee70*/  LDC.64 R4, c[0x0][0x418] ;  /* 0x00010600ff047b82 */ /* 0x000e660000000a00 */
[----:B------:R-:W-:-:S04]  /*ee80*/  IMAD.MOV R3, RZ, RZ, -R2 ;  /* 0x000000ffff037224 */ /* 0x000fc800078e0a02 */
[----:B------:R-:W-:Y:S01]  /*ee90*/  IMAD R0, R0, R3, R6 ;  /* 0x0000000300007224 */ /* 0x000fe200078e0206 */
[----:B------:R-:W-:-:S03]  /*eea0*/  SHF.R.S32.HI R3, RZ, 0x1f, R2 ;  /* 0x0000001fff037819 */ /* 0x000fc60000011402 */
[----:B------:R-:W-:-:S03]  /*eeb0*/  IMAD.WIDE.U32 R2, R19, UR4, R2 ;  /* 0x0000000413027c25 */ /* 0x000fc6000f8e0002 */
[----:B-1----:R-:W-:Y:S01]  /*eec0*/  LEA R4, P0, R2, R4, 0x2 ;  /* 0x0000000402047211 */ /* 0x002fe200078010ff */
[----:B--2---:R-:W-:-:S04]  /*eed0*/  IMAD R7, R7, UR4, RZ ;  /* 0x0000000407077c24 */ /* 0x004fc8000f8e02ff */
[----:B------:R-:W-:-:S04]  /*eee0*/  IMAD R7, R19, UR5, R7 ;  /* 0x0000000513077c24 */ /* 0x000fc8000f8e0207 */
[----:B------:R-:W-:-:S05]  /*eef0*/  IMAD.IADD R7, R7, 0x1, R3 ;  /* 0x0000000107077824 */ /* 0x000fca00078e0203 */
[----:B------:R-:W-:-:S05]  /*ef00*/  LEA.HI.X R5, R2, R5, R7, 0x2, P0 ;  /* 0x0000000502057211 */ /* 0x000fca00000f1407 */
[----:B------:R1:W5:Y:S02]  /*ef10*/  LDG.E R16, desc[UR46][R4.64] ;  /* 0x0000002e04107981 */ /* 0x000364000c1e1900 */
.L_x_4248:
[----:B------:R-:W2:Y:S01]  /*ef20*/  S2R R2, SR_TID.X ;  /* 0x0000000000027919 */ /* 0x000ea20000002100 */
[----:B-1----:R-:W-:Y:S01]  /*ef30*/  SHF.L.U32 R4, R8, 0x1f, RZ ;  /* 0x0000001f08047819 */ /* 0x002fe200000006ff */
[----:B------:R-:W-:Y:S01]  /*ef40*/  BSSY B1, `(.L_x_4249) ;  /* 0x0000006000017945 */ /* 0x000fe20003800000 */
[----:B--2---:R-:W-:Y:S01]  /*ef50*/  LOP3.LUT R3, R2, 0x7f, RZ, 0xc0, !PT ;  /* 0x0000007f02037812 */ /* 0x004fe200078ec0ff */
[----:B------:R-:W-:-:S03]  /*ef60*/  IMAD R2, R18, 0x8, R17 ;  /* 0x0000000812027824 */ /* 0x000fc600078e0211 */
[----:B------:R-:W-:Y:S01]  /*ef70*/  ISETP.NE.AND P1, PT, R3, RZ, PT ;  /* 0x000000ff0300720c */ /* 0x000fe20003f25270 */
[----:B------:R-:W1:Y:S02]  /*ef80*/  SYNCS.PHASECHK.TRANS64.TRYWAIT P0, [R2+URZ+0x28c40], R4 ;  /* 0x028c4004020075a7 */ /* 0x000e64000800017f */
[----:B-1----:R-:W-:Y:S10]  /*ef90*/  @!P0 BRA `(.L_x_4250) ;  /* 0x0000003400d08947 */ /* 0x002ff40003800000 */
.L_x_4345:
[----:B------:R-:W-:Y:S05]  /*efa0*/  BSYNC B1 ;  /* 0x0000000000017941 */ /* 0x000fea0003800000 */
.L_x_4249:
        /* <DEDUP_REMOVED lines=9> */
.L_x_4252:
[----:B------:R-:W-:Y:S05]  /*f040*/  BSYNC B1 ;  /* 0x0000000000017941 */ /* 0x000fea0003800000 */
.L_x_4251:
[----:B------:R-:W-:Y:S01]  /*f050*/  IMAD.SHL.U32 R3, R0, 0x40, RZ ;  /* 0x0000004000037824 */ /* 0x000fe200078e00ff */
[----:B------:R-:W-:Y:S01]  /*f060*/  UIADD3 UR4, UP0, UR44, 0x370, URZ ;  /* 0x000003702c047890 */ /* 0x000fe2000ff1e03f */
[----:B------:R-:W-:Y:S01]  /*f070*/  IMAD.MOV.U32 R7, RZ, RZ, RZ ;  /* 0x000000ffff077224 */ /* 0x000fe200078e00ff */
[----:B------:R-:W-:Y:S01]  /*f080*/  PLOP3.LUT P0, PT, PT, PT, PT, 0x80, 0x0 ;  /* 0x000000000000781c */ /* 0x000fe20003f0f070 */
[----:B------:R-:W-:Y:S01]  /*f090*/  IMAD R0, R18, 0x2000, R17 ;  /* 0x0000200012007824 */ /* 0x000fe200078e0211 */
[----:B------:R-:W-:Y:S01]  /*f0a0*/  R2UR UR11, R3 ;  /* 0x00000000030b72ca */ /* 0x000fe200000e0000 */
[----:B------:R-:W-:Y:S01]  /*f0b0*/  VIADD R5, R2, 0x28c30 ;  /* 0x00028c3002057836 */ /* 0x000fe20000000000 */
[----:B------:R-:W-:Y:S01]  /*f0c0*/  R2UR UR10, R7 ;  /* 0x00000000070a72ca */ /* 0x000fe200000e0000 */
[----:B------:R-:W-:Y:S01]  /*f0d0*/  VIADD R0, R0, 0x22400 ;  /* 0x0002240000007836 */ /* 0x000fe20000000000 */
[----:B------:R-:W-:Y:S01]  /*f0e0*/  UIADD3.X UR5, URZ, UR45, URZ, UP0, !UPT ;  /* 0x0000002d3f057290 */ /* 0x000fe200087fe43f */
[----:B------:R-:W-:Y:S01]  /*f0f0*/  UMOV UR6, 0x0 ;  /* 0x0000000000067882 */ /* 0x000fe20000000000 */
[----:B------:R-:W-:-:S11]  /*f100*/  UMOV UR7, 0x14f00000 ;  /* 0x14f0000000077882 */ /* 0x000fd60000000000 */
.L_x_4253:
[----:B------:R-:W-:-:S13]  /*f110*/  @P0 ELECT P2, URZ, PT ;  /* 0x00000000003f082f */ /* 0x000fda0003840000 */
[----:B-----5:R-:W-:Y:S01]  /*f120*/  @P2 R2UR UR13, R16 ;  /* 0x00000000100d22ca */ /* 0x020fe200000e0000 */
[----:B------:R-:W-:Y:S01]  /*f130*/  UMOV UR12, UR36 ;  /* 0x00000024000c7c82 */ /* 0x000fe20008000000 */
        /* <DEDUP_REMOVED lines=9> */
.L_x_4346:
[----:B------:R-:W-:Y:S05]  /*f1d0*/  BSYNC B1 ;  /* 0x0000000000017941 */ /* 0x000fea0003800000 */
.L_x_4254:
[----:B------:R-:W-:Y:S01]  /*f1e0*/  BSSY B1, `(.L_x_4256) ;  /* 0x000000b000017945 */ /* 0x000fe20003800000 */
[----:B0-----:R-:W-:Y:S02]  /*f1f0*/  IMAD.MOV.U32 R8, RZ, RZ, 0x0 ;  /* 0x00000000ff087424 */ /* 0x001fe400078e00ff */
        /* <DEDUP_REMOVED lines=9> */
.L_x_4257:
[----:B------:R-:W-:Y:S05]  /*f290*/  BSYNC B1 ;  /* 0x0000000000017941 */ /* 0x000fea0003800000 */
.L_x_4256:
[----:B------:R-:W-:Y:S01]  /*f2a0*/  R2UR UR10, R7 ;  /* 0x00000000070a72ca */ /* 0x000fe200000e0000 */
[----:B------:R-:W-:Y:S01]  /*f2b0*/  IMAD R0, R18, 0x10000, R17 ;  /* 0x0001000012007824 */ /* 0x000fe200078e0211 */
[----:B------:R-:W-:Y:S01]  /*f2c0*/  R2UR UR6, R8 ;  /* 0x00000000080672ca */ /* 0x000fe200000e0000 */
[----:B------:R-:W-:Y:S01]  /*f2d0*/  UIADD3 UR4, UP0, UR44, 0x470, URZ ;  /* 0x000004702c047890 */ /* 0x000fe2000ff1e03f */
[----:B------:R-:W-:Y:S01]  /*f2e0*/  R2UR UR7, R9 ;  /* 0x00000000090772ca */ /* 0x000fe200000e0000 */
[----:B-12---:R-:W-:Y:S01]  /*f2f0*/  VIADD R2, R2, 0x28c50 ;  /* 0x00028c5002027836 */ /* 0x006fe20000000000 */
[----:B------:R-:W-:Y:S01]  /*f300*/  R2UR UR11, R3 ;  /* 0x00000000030b72ca */ /* 0x000fe200000e0000 */
[----:B------:R-:W-:Y:S01]  /*f310*/  VIADD R4, R0, 0x400 ;  /* 0x0000040000047836 */ /* 0x000fe20000000000 */
[----:B------:R-:W-:Y:S01]  /*f320*/  PLOP3.LUT P0, PT, PT, PT, PT, 0x80, 0x0 ;  /* 0x000000000000781c */ /* 0x000fe20003f0f070 */
[----:B------:R-:W-:-:S12]  /*f330*/  UIADD3.X UR5, URZ, UR45, URZ, UP0, !UPT ;  /* 0x0000002d3f057290 */ /* 0x000fd800087fe43f */
.L_x_4258:
[----:B------:R-:W-:-:S13]  /*f340*/  @P0 ELECT P1, URZ, PT ;  /* 0x00000000003f082f */ /* 0x000fda0003820000 */
[----:B------:R-:W-:Y:S01]  /*f350*/  @P1 R2UR UR13, R16 ;  /* 0x00000000100d12ca */ /* 0x000fe200000e0000 */
[----:B------:R-:W-:Y:S01]  /*f360*/  UMOV UR12, UR36 ;  /* 0x00000024000c7c82 */ /* 0x000fe20008000000 */
        /* <DEDUP_REMOVED lines=10> */
[----:B------:R-:W-:Y:S02]  /*f410*/  R2UR UR11, R3 ;  /* 0x00000000030b72ca */ /* 0x000fe400000e0000 */
[----:B------:R-:W-:-:S13]  /*f420*/  PLOP3.LUT P0, PT, PT, PT, PT, 0x80, 0x0 ;  /* 0x000000000000781c */ /* 0x000fda0003f0f070 */
.L_x_4259:
        /* <DEDUP_REMOVED lines=15> */
.L_x_4260:
        /* <DEDUP_REMOVED lines=15> */
.L_x_4261:
        /* <DEDUP_REMOVED lines=15> */
.L_x_4262:
        /* <DEDUP_REMOVED lines=15> */
.L_x_4263:
        /* <DEDUP_REMOVED lines=15> */
.L_x_4264:
        /* <DEDUP_REMOVED lines=15> */
.L_x_4265:
        /* <DEDUP_REMOVED lines=8> */
[----:B-1----:R-:W-:Y:S05]  /*fa50*/  @P0 BRA.U.ANY `(.L_x_4265) ;  /* 0xfffffffd00dc0947 */ /* 0x002fea000393ffff */
.L_x_4247:
[----:B------:R-:W-:Y:S05]  /*fa60*/  BSYNC B0 ;  /* 0x0000000000007941 */ /* 0x000fea0003800000 */
.L_x_4246:
[----:B------:R-:W-:-:S06]  /*fa70*/  UIADD3 UR4, UR38, -0x3, URZ ;  /* 0xfffffffd26047890 */ /* 0x000fcc000fffe03f */
[----:B------:R-:W-:-:S07]  /*fa80*/  IMAD.U32 R0, RZ, RZ, UR4 ;  /* 0x00000004ff007e24 */ /* 0x000fce000f8e00ff */
.L_x_4245:
[----:B------:R-:W-:Y:S01]  /*fa90*/  ISETP.NE.AND P0, PT, R6, RZ, PT ;  /* 0x000000ff0600720c */ /* 0x000fe20003f05270 */
[----:B------:R-:W-:-:S12]  /*faa0*/  BSSY B0, `(.L_x_4244) ;  /* 0x00001b2000007945 */ /* 0x000fd80003800000 */
[----:B------:R-:W-:Y:S05]  /*fab0*/  @!P0 BRA `(.L_x_4266) ;  /* 0x0000001800c08947 */ /* 0x000fea0003800000 */
.L_x_4307:
        /* <DEDUP_REMOVED lines=34> */
.L_x_4269:
        /* <DEDUP_REMOVED lines=8> */
.L_x_4347:
[----:B------:R-:W-:Y:S05]  /*fd60*/  BSYNC B2 ;  /* 0x0000000000027941 */ /* 0x000fea0003800000 */
.L_x_4270:
        /* <DEDUP_REMOVED lines=9> */
.L_x_4273:
[----:B------:R-:W-:Y:S05]  /*fe00*/  BSYNC B2 ;  /* 0x0000000000027941 */ /* 0x000fea0003800000 */
.L_x_4272:
        /* <DEDUP_REMOVED lines=11> */
.L_x_4274:
        /* <DEDUP_REMOVED lines=13> */
.L_x_4348:
[----:B------:R-:W-:Y:S05]  /*ff90*/  BSYNC B2 ;  /* 0x0000000000027941 */ /* 0x000fea0003800000 */
.L_x_4275:
        /* <DEDUP_REMOVED lines=11> */
.L_x_4278:
[----:B------:R-:W-:Y:S05]  /*10050*/  BSYNC B2 ;  /* 0x0000000000027941 */ /* 0x000fea0003800000 */
.L_x_4277:
        /* <DEDUP_REMOVED lines=9> */
.L_x_4279:
        /* <DEDUP_REMOVED lines=15> */
.L_x_4280:
        /* <DEDUP_REMOVED lines=15> */
.L_x_4281:
        /* <DEDUP_REMOVED lines=15> */
.L_x_4282:
        /* <DEDUP_REMOVED lines=15> */
.L_x_4283:
        /* <DEDUP_REMOVED lines=15> */
.L_x_4284:
        /* <DEDUP_REMOVED lines=15> */
.L_x_4285:
        /* <DEDUP_REMOVED lines=15> */
.L_x_4286:
        /* <DEDUP_REMOVED lines=10> */
.L_x_4268:
[----:B------:R-:W-:Y:S05]  /*10820*/  BSYNC B1 ;  /* 0x0000000000017941 */ /* 0x000fea0003800000 */
.L_x_4267:
[----:B------:R-:W2:Y:S01]  /*10830*/  LDL R2, [R1+0x8] ;  /* 0x0000080001027983 */ /* 0x000ea20000100800 */
[----:B------:R-:W-:Y:S01]  /*10840*/  VIADD R7, R7, 0x1 ;  /* 0x0000000107077836 */ /* 0x000fe20000000000 */
[----:B------:R-:W-:Y:S04]  /*10850*/  BSSY B1, `(.L_x_4287) ;  /* 0x00000d3000017945 */ /* 0x000fe80003800000 */
[----:B------:R-:W-:-:S04]  /*10860*/  ISETP.NE.AND P0, PT, R7, 0x2, PT ;  /* 0x000000020700780c */ /* 0x000fc80003f05270 */
[----:B------:R-:W-:Y:S02]  /*10870*/  SEL R3, RZ, 0x1, P0 ;  /* 0x00000001ff037807 */ /* 0x000fe40000000000 */
[----:B------:R-:W-:Y:S02]  /*10880*/  SEL R18, R7, RZ, P0 ;  /* 0x000000ff07127207 */ /* 0x000fe40000000000 */
[----:B0-----:R-:W-:-:S05]  /*10890*/  LOP3.LUT R8, R6, R3, RZ, 0x3c, !PT ;  /* 0x0000000306087212 */ /* 0x001fca00078e3cff */
[----:B------:R0:W-:Y:S01]  /*108a0*/  STL [R1], R8 ;  /* 0x0000000801007387 */ /* 0x0001e20000100800 */
[----:B--2---:R-:W-:-:S13]  /*108b0*/  ISETP.NE.AND P2, PT, R2, RZ, PT ;  /* 0x000000ff0200720c */ /* 0x004fda0003f45270 */
[----:B0-----:R-:W-:Y:S05]  /*108c0*/  @!P2 BRA `(.L_x_4288) ;  /* 0x0000000c002ca947 */ /* 0x001fea0003800000 */
        /* <DEDUP_REMOVED lines=23> */
.L_x_4289:
        /* <DEDUP_REMOVED lines=8> */
.L_x_4349:
[----:B------:R-:W-:Y:S05]  /*10ac0*/  BSYNC B2 ;  /* 0x0000000000027941 */ /* 0x000fea0003800000 */
.L_x_4290:
        /* <DEDUP_REMOVED lines=9> */
.L_x_4293:
[----:B------:R-:W-:Y:S05]  /*10b60*/  BSYNC B2 ;  /* 0x0000000000027941 */ /* 0x000fea0003800000 */
.L_x_4292:
        /* <DEDUP_REMOVED lines=11> */
.L_x_4294:
        /* <DEDUP_REMOVED lines=13> */
.L_x_4350:
[----:B------:R-:W-:Y:S05]  /*10cf0*/  BSYNC B2 ;  /* 0x0000000000027941 */ /* 0x000fea0003800000 */
.L_x_4295:
        /* <DEDUP_REMOVED lines=11> */
.L_x_4298:
[----:B------:R-:W-:Y:S05]  /*10db0*/  BSYNC B2 ;  /* 0x0000000000027941 */ /* 0x000fea0003800000 */
.L_x_4297:
        /* <DEDUP_REMOVED lines=9> */
.L_x_4299:
        /* <DEDUP_REMOVED lines=15> */
.L_x_4300:
        /* <DEDUP_REMOVED lines=15> */
.L_x_4301:
        /* <DEDUP_REMOVED lines=15> */
.L_x_4302:
        /* <DEDUP_REMOVED lines=15> */
.L_x_4303:
        /* <DEDUP_REMOVED lines=15> */
.L_x_4304:
        /* <DEDUP_REMOVED lines=15> */
.L_x_4305:
        /* <DEDUP_REMOVED lines=15> */
.L_x_4306:
        /* <DEDUP_REMOVED lines=10> */
.L_x_4288:
[----:B------:R-:W-:Y:S05]  /*11580*/  BSYNC B1 ;  /* 0x0000000000017941 */ /* 0x000fea0003800000 */
.L_x_4287:
[C---:B------:R-:W-:Y:S01]  /*11590*/  ISETP.GT.AND P0, PT, R0.reuse, 0x1, PT ;  /* 0x000000010000780c */ /* 0x040fe20003f04270 */
[----:B------:R-:W-:-:S12]  /*115a0*/  VIADD R0, R0, 0xfffffffe ;  /* 0xfffffffe00007836 */ /* 0x000fd80000000000 */
[----:B------:R-:W-:Y:S05]  /*115b0*/  @P0 BRA `(.L_x_4307) ;  /* 0xffffffe400400947 */ /* 0x000fea000383ffff */
.L_x_4266:
[----:B------:R-:W-:Y:S05]  /*115c0*/  BSYNC B0 ;  /* 0x0000000000007941 */ /* 0x000fea0003800000 */
.L_x_4244:
        /* <DEDUP_REMOVED lines=24> */
.L_x_4309:
[----:B------:R-:W-:Y:S05]  /*11750*/  BSYNC B0 ;  /* 0x0000000000007941 */ /* 0x000fea0003800000 */
.L_x_4308:
[----:B------:R-:W-:-:S07]  /*11760*/  SEL R18, R18, RZ, P0 ;  /* 0x000000ff12127207 */ /* 0x000fce0000000000 */
.L_x_4212:
[----:B------:R-:W-:Y:S05]  /*11770*/  BSYNC B7 ;  /* 0x0000000000077941 */ /* 0x000fea0003800000 */
.L_x_4210:
[----:B-12---:R-:W2:Y:S04]  /*11780*/  LDL R0, [R1+0x20] ;  /* 0x0000200001007983 */ /* 0x006ea80000100800 */
[----:B0-----:R0:W5:Y:S01]  /*11790*/  LDL R2, [R1+0x10] ;  /* 0x0000100001027983 */ /* 0x0011620000100800 */
        /* <DEDUP_REMOVED lines=12> */
.L_x_4310:
[----:B------:R-:W-:-:S03]  /*11860*/  UMOV UR4, 0xffffffff ;  /* 0xffffffff00047882 */ /* 0x000fc60000000000 */
[----:B------:R-:W-:Y:S05]  /*11870*/  BRA.DIV UR4, `(.L_x_4312) ;  /* 0x0000001204107947 */ /* 0x000fea000b800000 */
[----:B-----5:R0:W1:Y:S02]  /*11880*/  SHFL.IDX PT, R14, R2, RZ, 0x1f ;  /* 0x00001fff020e7589 */ /* 0x02006400000e0000 */
.L_x_4353:
        /* <DEDUP_REMOVED lines=8> */
.L_x_4311:
[----:B------:R-:W3:Y:S01]  /*11910*/  LDL R0, [R1+0x10] ;  /* 0x0000100001007983 */ /* 0x000ee20000100800 */
[----:B------:R-:W-:Y:S02]  /*11920*/  ULDC UR4, c[0x0][0xc38] ;  /* 0x00030e0000047ab9 */ /* 0x000fe40000000800 */
[----:B---3--:R-:W-:-:S13]  /*11930*/  ISETP.GE.AND P0, PT, R0, UR4, PT ;  /* 0x0000000400007c0c */ /* 0x008fda000bf06270 */
[----:B------:R-:W-:Y:S05]  /*11940*/  @!P0 BRA `(.L_x_4313) ;  /* 0xffffffb000708947 */ /* 0x000fea000383ffff */
.L_x_4207:
[----:B-1----:R-:W3:Y:S01]  /*11950*/  LDL.LU R0, [R1+0x18] ;  /* 0x0000180001007983 */ /* 0x002ee20000300800 */
[----:B------:R-:W-:Y:S01]  /*11960*/  BSSY B0, `(.L_x_4314) ;  /* 0x000000b000007945 */ /* 0x000fe20003800000 */
[----:B------:R-:W1:Y:S01]  /*11970*/  S2R R5, SR_CgaCtaId ;  /* 0x0000000000057919 */ /* 0x000e620000008800 */
[----:B---3--:R-:W-:-:S05]  /*11980*/  VIADD R0, R0, 0x1 ;  /* 0x0000000100007836 */ /* 0x008fca0000000000 */
[----:B0-2---:R-:W-:-:S04]  /*11990*/  LEA.HI R2, R0, R0, RZ, 0x1 ;  /* 0x0000000000027211 */ /* 0x005fc800078f08ff */
[----:B------:R-:W-:-:S05]  /*119a0*/  LOP3.LUT R3, R2, 0xfffffffe, RZ, 0xc0, !PT ;  /* 0xfffffffe02037812 */ /* 0x000fca00078ec0ff */
[----:B------:R-:W-:Y:S01]  /*119b0*/  IMAD.IADD R3, R0, 0x1, -R3 ;  /* 0x0000000100037824 */ /* 0x000fe200078e0a03 */
[----:B------:R-:W-:-:S04]  /*119c0*/  MOV R0, 0x400 ;  /* 0x0000040000007802 */ /* 0x000fc80000000f00 */
[----:B-1----:R-:W-:Y:S02]  /*119d0*/  LEA R0, R5, R0, 0x18 ;  /* 0x0000000005007211 */ /* 0x002fe400078ec0ff */
[----:B------:R-:W-:-:S04]  /*119e0*/  SHF.L.U32 R3, R3, 0x1f, RZ ;  /* 0x0000001f03037819 */ /* 0x000fc800000006ff */
[----:B------:R-:W0:Y:S02]  /*119f0*/  SYNCS.PHASECHK.TRANS64.TRYWAIT P0, [R0+URZ+0x28c20], R3 ;  /* 0x028c2003000075a7 */ /* 0x000e24000800017f */
[----:B0-----:R-:W-:Y:S05]  /*11a00*/  @!P0 BRA `(.L_x_4315) ;  /* 0x0000000c00d48947 */ /* 0x001fea0003800000 */
.L_x_4354:
[----:B------:R-:W-:Y:S05]  /*11a10*/  BSYNC B0 ;  /* 0x0000000000007941 */ /* 0x000fea0003800000 */
.L_x_4314:
[----:B------:R-:W-:-:S03]  /*11a20*/  UMOV UR4, 0xffffffff ;  /* 0xffffffff00047882 */ /* 0x000fc60000000000 */
[----:B------:R-:W-:Y:S05]  /*11a30*/  BRA.DIV UR4, `(.L_x_4316) ;  /* 0x0000000e04dc7947 */ /* 0x000fea000b800000 */
[----:B------:R-:W1:Y:S02]  /*11a40*/  S2R R2, SR_TID.X ;  /* 0x0000000000027919 */ /* 0x000e640000002100 */
[----:B-1----:R-:W-:-:S04]  /*11a50*/  SHF.R.U32.HI R2, RZ, 0x5, R2 ;  /* 0x00000005ff027819 */ /* 0x002fc80000011602 */
[----:B------:R-:W-:-:S05]  /*11a60*/  LOP3.LUT R2, R2, 0x3, RZ, 0xc0, !PT ;  /* 0x0000000302027812 */ /* 0x000fca00078ec0ff */
[----:B------:R1:W2:Y:S02]  /*11a70*/  SHFL.IDX PT, R14, R2, RZ, 0x1f ;  /* 0x00001fff020e7589 */ /* 0x0002a400000e0000 */
.L_x_4357:
[----:B--2---:R-:W-:Y:S01]  /*11a80*/  ISETP.NE.AND P0, PT, R14, RZ, PT ;  /* 0x000000ff0e00720c */ /* 0x004fe20003f05270 */
[----:B------:R-:W-:-:S12]  /*11a90*/  BSSY B0, `(.L_x_4317) ;  /* 0x0000025000007945 */ /* 0x000fd80003800000 */
[----:B------:R-:W-:Y:S05]  /*11aa0*/  @P0 BRA `(.L_x_4318) ;  /* 0x00000000008c0947 */ /* 0x000fea0003800000 */
[----:B------:R-:W-:-:S03]  /*11ab0*/  UMOV UR4, 0xffffffff ;  /* 0xffffffff00047882 */ /* 0x000fc60000000000 */
[----:B------:R-:W-:Y:S05]  /*11ac0*/  BRA.DIV UR4, `(.L_x_4319) ;  /* 0x0000000e04ec7947 */ /* 0x000fea000b800000 */
[----:B------:R-:W-:-:S13]  /*11ad0*/  ELECT P6, URZ, PT ;  /* 0x00000000003f782f */ /* 0x000fda00038c0000 */
.L_x_4360:
[----:B------:R-:W-:Y:S05]  /*11ae0*/  @!P6 BRA `(.L_x_4318) ;  /* 0x00000000007ce947 */ /* 0x000fea0003800000 */
[----:B------:R-:W-:-:S06]  /*11af0*/  ULOP3.LUT UR4, UR40, 0x2, URZ, 0xfc, !UPT ;  /* 0x0000000228047892 */ /* 0x000fcc000f8efc3f */
[----:B-1----:R-:W-:-:S05]  /*11b00*/  IMAD.U32 R2, RZ, RZ, UR4 ;  /* 0x00000004ff027e24 */ /* 0x002fca000f8e00ff */
[----:B------:R-:W-:-:S13]  /*11b10*/  ISETP.NE.AND P2, PT, R2, 0x3, PT ;  /* 0x000000030200780c */ /* 0x000fda0003f45270 */
[----:B------:R-:W-:Y:S05]  /*11b20*/  @!P2 BRA `(.L_x_4320) ;  /* 0x000000000004a947 */ /* 0x000fea0003800000 */
[----:B------:R-:W-:Y:S01]  /*11b30*/  BPT.TRAP 0x1 ;  /* 0x000000040000795c */ /* 0x000fe20000300000 */
.L_x_4320:
        /* <DEDUP_REMOVED lines=13> */
.L_x_4361:
[----:B------:R-:W1:Y:S02]  /*11c10*/  SYNCS.PHASECHK.TRANS64.TRYWAIT P0, [R3+URZ], R2 ;  /* 0x00000002030075a7 */ /* 0x000e64000800017f */
[----:B-1----:R-:W-:Y:S05]  /*11c20*/  @!P0 BRA `(.L_x_4322) ;  /* 0x0000000c00c88947 */ /* 0x002fea0003800000 */
.L_x_4362:
[----:B------:R-:W-:Y:S05]  /*11c30*/  @!P2 BRA `(.L_x_4323) ;  /* 0x000000000004a947 */ /* 0x000fea0003800000 */
[----:B------:R-:W-:Y:S01]  /*11c40*/  BPT.TRAP 0x1 ;  /* 0x000000040000795c */ /* 0x000fe20000300000 */
.L_x_4323:
[----:B-1----:R-:W-:-:S04]  /*11c50*/  VIADD R3, R0, 0x28c60 ;  /* 0x00028c6000037836 */ /* 0x002fc80000000000 */
[----:B------:R-:W-:-:S04]  /*11c60*/  IMAD R18, R18, 0x8, R3 ;  /* 0x0000000812127824 */ /* 0x000fc800078e0203 */
[----:B------:R-:W1:Y:S02]  /*11c70*/  SYNCS.PHASECHK.TRANS64.TRYWAIT P0, [R18+URZ], R5 ;  /* 0x00000005120075a7 */ /* 0x000e64000800017f */
[----:B-1----:R-:W-:Y:S05]  /*11c80*/  @!P0 BRA `(.L_x_4324) ;  /* 0x0000000c00c48947 */ /* 0x002fea0003800000 */
.L_x_4363:
[----:B------:R-:W-:-:S07]  /*11c90*/  IMAD R3, R4, 0x8, R3 ;  /* 0x0000000804037824 */ /* 0x000fce00078e0203 */
.L_x_4325:
[----:B--2---:R2:W3:Y:S02]  /*11ca0*/  SYNCS.PHASECHK.TRANS64.TRYWAIT P0, [R3+URZ], R2 ;  /* 0x00000002030075a7 */ /* 0x0044e4000800017f */
[----:B---3--:R-:W-:Y:S05]  /*11cb0*/  @!P0 NANOSLEEP.SYNCS 0x989680 ;  /* 0x009896800000895d */ /* 0x008fea0003900000 */
[----:B------:R-:W3:Y:S02]  /*11cc0*/  @!P0 SYNCS.PHASECHK.TRANS64 P0, [R3+URZ], R2 ;  /* 0x00000002030085a7 */ /* 0x000ee4000800007f */
[----:B---3--:R-:W-:Y:S05]  /*11cd0*/  @!P0 BRA `(.L_x_4325) ;  /* 0xfffffffc00f08947 */ /* 0x008fea000383ffff */
.L_x_4318:
[----:B------:R-:W-:Y:S05]  /*11ce0*/  BSYNC B0 ;  /* 0x0000000000007941 */ /* 0x000fea0003800000 */
.L_x_4317:
[----:B------:R-:W-:Y:S05]  /*11cf0*/  EXIT ;  /* 0x000000000000794d */ /* 0x000fea0003800000 */
.L_x_4159:
[----:B0-----:R-:W-:-:S04]  /*11d00*/  IMAD.U32 R3, RZ, RZ, UR21 ;  /* 0x00000015ff037e24 */ /* 0x001fc8000f8e00ff */
[----:B------:R0:W1:Y:S03]  /*11d10*/  SYNCS.PHASECHK.TRANS64.TRYWAIT P1, [R3+URZ+0x28c50], R0 ;  /* 0x028c5000030075a7 */ /* 0x000066000802017f */
[----:B-1----:R-:W-:Y:S05]  /*11d20*/  @!P1 NANOSLEEP.SYNCS 0x989680 ;  /* 0x009896800000995d */ /* 0x002fea0003900000 */
[----:B------:R-:W1:Y:S02]  /*11d30*/  @!P1 SYNCS.PHASECHK.TRANS64 P1, [R3+URZ+0x28c50], R0 ;  /* 0x028c5000030095a7 */ /* 0x000e64000802007f */
[----:B-1----:R-:W-:Y:S05]  /*11d40*/  @!P1 BRA `(.L_x_4159) ;  /* 0xfffffffc00ec9947 */ /* 0x002fea000383ffff */
[----:B------:R-:W-:Y:S05]  /*11d50*/  BRA `(.L_x_4326) ;  /* 0xfffffefc00347947 */ /* 0x000fea000383ffff */
.L_x_4164:
[----:B-1----:R-:W-:-:S04]  /*11d60*/  IMAD.U32 R3, RZ, RZ, UR21 ;  /* 0x00000015ff037e24 */ /* 0x002fc8000f8e00ff */
[----:B------:R1:W2:Y:S03]  /*11d70*/  SYNCS.PHASECHK.TRANS64.TRYWAIT P1, [R3+URZ+0x28c50], R0 ;  /* 0x028c5000030075a7 */ /* 0x0002a6000802017f */
[----:B--2---:R-:W-:Y:S05]  /*11d80*/  @!P1 NANOSLEEP.SYNCS 0x989680 ;  /* 0x009896800000995d */ /* 0x004fea0003900000 */
[----:B------:R-:W2:Y:S02]  /*11d90*/  @!P1 SYNCS.PHASECHK.TRANS64 P1, [R3+URZ+0x28c50], R0 ;  /* 0x028c5000030095a7 */ /* 0x000ea4000802007f */
[----:B--2---:R-:W-:Y:S05]  /*11da0*/  @!P1 BRA `(.L_x_4164) ;  /* 0xfffffffc00ec9947 */ /* 0x004fea000383ffff */
[----:B------:R-:W-:Y:S05]  /*11db0*/  BRA `(.L_x_4163) ;  /* 0xffffff0800307947 */ /* 0x000fea000383ffff */
.L_x_4167:
[----:B0-----:R-:W-:-:S04]  /*11dc0*/  IMAD.U32 R3, RZ, RZ, UR43 ;  /* 0x0000002bff037e24 */ /* 0x001fc8000f8e00ff */
[----:B------:R0:W1:Y:S03]  /*11dd0*/  SYNCS.PHASECHK.TRANS64.TRYWAIT P1, [R3+URZ+0x28c00], R0 ;  /* 0x028c0000030075a7 */ /* 0x000066000802017f */
[----:B-1----:R-:W-:Y:S05]  /*11de0*/  @!P1 NANOSLEEP.SYNCS 0x989680 ;  /* 0x009896800000995d */ /* 0x002fea0003900000 */
[----:B------:R-:W1:Y:S02]  /*11df0*/  @!P1 SYNCS.PHASECHK.TRANS64 P1, [R3+URZ+0x28c00], R0 ;  /* 0x028c0000030095a7 */ /* 0x000e64000802007f */
[----:B-1----:R-:W-:Y:S05]  /*11e00*/  @!P1 BRA `(.L_x_4167) ;  /* 0xfffffffc00ec9947 */ /* 0x002fea000383ffff */
[----:B------:R-:W-:Y:S05]  /*11e10*/  BRA `(.L_x_4327) ;  /* 0xffffff1800c47947 */ /* 0x000fea000383ffff */
.L_x_4171:
[----:B--2---:R2:W3:Y:S02]  /*11e20*/  SYNCS.PHASECHK.TRANS64.TRYWAIT P1, [R7+URZ+0x28c30], R8 ;  /* 0x028c3008070075a7 */ /* 0x0044e4000802017f */
[----:B---3--:R-:W-:Y:S05]  /*11e30*/  @!P1 NANOSLEEP.SYNCS 0x989680 ;  /* 0x009896800000995d */ /* 0x008fea0003900000 */
[----:B------:R-:W3:Y:S02]  /*11e40*/  @!P1 SYNCS.PHASECHK.TRANS64 P1, [R7+URZ+0x28c30], R8 ;  /* 0x028c3008070095a7 */ /* 0x000ee4000802007f */
[----:B---3--:R-:W-:Y:S05]  /*11e50*/  @!P1 BRA `(.L_x_4171) ;  /* 0xfffffffc00f09947 */ /* 0x008fea000383ffff */
[----:B------:R-:W-:Y:S05]  /*11e60*/  BRA `(.L_x_4170) ;  /* 0xffffff1800e07947 */ /* 0x000fea000383ffff */
.L_x_4175:
[----:B--2---:R2:W3:Y:S02]  /*11e70*/  SYNCS.PHASECHK.TRANS64.TRYWAIT P3, [R7+URZ+0x28c50], R8 ;  /* 0x028c5008070075a7 */ /* 0x0044e4000806017f */
[----:B---3--:R-:W-:Y:S05]  /*11e80*/  @!P3 NANOSLEEP.SYNCS 0x989680 ;  /* 0x009896800000b95d */ /* 0x008fea0003900000 */
[----:B------:R-:W3:Y:S02]  /*11e90*/  @!P3 SYNCS.PHASECHK.TRANS64 P3, [R7+URZ+0x28c50], R8 ;  /* 0x028c50080700b5a7 */ /* 0x000ee4000806007f */
[----:B---3--:R-:W-:Y:S05]  /*11ea0*/  @!P3 BRA `(.L_x_4175) ;  /* 0xfffffffc00f0b947 */ /* 0x008fea000383ffff */
[----:B------:R-:W-:Y:S05]  /*11eb0*/  BRA `(.L_x_4174) ;  /* 0xffffff3000787947 */ /* 0x000fea000383ffff */
.L_x_4180:
[----:B--2---:R-:W-:-:S04]  /*11ec0*/  IMAD.U32 R6, RZ, RZ, UR26 ;  /* 0x0000001aff067e24 */ /* 0x004fc8000f8e00ff */
[----:B------:R2:W3:Y:S03]  /*11ed0*/  SYNCS.PHASECHK.TRANS64.TRYWAIT P3, [R6+URZ+0x28c30], R7 ;  /* 0x028c3007060075a7 */ /* 0x0004e6000806017f */
[----:B---3--:R-:W-:Y:S05]  /*11ee0*/  @!P3 NANOSLEEP.SYNCS 0x989680 ;  /* 0x009896800000b95d */ /* 0x008fea0003900000 */
[----:B------:R-:W3:Y:S02]  /*11ef0*/  @!P3 SYNCS.PHASECHK.TRANS64 P3, [R6+URZ+0x28c30], R7 ;  /* 0x028c30070600b5a7 */ /* 0x000ee4000806007f */
[----:B---3--:R-:W-:Y:S05]  /*11f00*/  @!P3 BRA `(.L_x_4180) ;  /* 0xfffffffc00ecb947 */ /* 0x008fea000383ffff */
[----:B------:R-:W-:Y:S05]  /*11f10*/  BRA `(.L_x_4179) ;  /* 0xffffff3400847947 */ /* 0x000fea000383ffff */
.L_x_4184:
[----:B--2---:R2:W3:Y:S02]  /*11f20*/  SYNCS.PHASECHK.TRANS64.TRYWAIT P3, [R178+URZ+0x28c50], R7 ;  /* 0x028c5007b20075a7 */ /* 0x0044e4000806017f */
[----:B---3--:R-:W-:Y:S05]  /*11f30*/  @!P3 NANOSLEEP.SYNCS 0x989680 ;  /* 0x009896800000b95d */ /* 0x008fea0003900000 */
[----:B------:R-:W3:Y:S02]  /*11f40*/  @!P3 SYNCS.PHASECHK.TRANS64 P3, [R178+URZ+0x28c50], R7 ;  /* 0x028c5007b200b5a7 */ /* 0x000ee4000806007f */
[----:B---3--:R-:W-:Y:S05]  /*11f50*/  @!P3 BRA `(.L_x_4184) ;  /* 0xfffffffc00f0b947 */ /* 0x008fea000383ffff */
[----:B------:R-:W-:Y:S05]  /*11f60*/  BRA `(.L_x_4183) ;  /* 0xffffff5000f87947 */ /* 0x000fea000383ffff */
.L_x_4190:
[----:B---3--:R-:W-:-:S04]  /*11f70*/  IMAD.U32 R6, RZ, RZ, UR24 ;  /* 0x00000018ff067e24 */ /* 0x008fc8000f8e00ff */
[----:B------:R3:W4:Y:S03]  /*11f80*/  SYNCS.PHASECHK.TRANS64.TRYWAIT P2, [R6+URZ+0x28c30], R7 ;  /* 0x028c3007060075a7 */ /* 0x000726000804017f */
[----:B----4-:R-:W-:Y:S05]  /*11f90*/  @!P2 NANOSLEEP.SYNCS 0x989680 ;  /* 0x009896800000a95d */ /* 0x010fea0003900000 */
[----:B------:R-:W4:Y:S02]  /*11fa0*/  @!P2 SYNCS.PHASECHK.TRANS64 P2, [R6+URZ+0x28c30], R7 ;  /* 0x028c30070600a5a7 */ /* 0x000f24000804007f */
[----:B----4-:R-:W-:Y:S05]  /*11fb0*/  @!P2 BRA `(.L_x_4190) ;  /* 0xfffffffc00eca947 */ /* 0x010fea000383ffff */
[----:B------:R-:W-:Y:S05]  /*11fc0*/  BRA `(.L_x_4189) ;  /* 0xffffff5400e47947 */ /* 0x000fea000383ffff */
.L_x_4194:
[----:B--2---:R2:W3:Y:S02]  /*11fd0*/  SYNCS.PHASECHK.TRANS64.TRYWAIT P2, [R170+URZ+0x28c50], R7 ;  /* 0x028c5007aa0075a7 */ /* 0x0044e4000804017f */
[----:B---3--:R-:W-:Y:S05]  /*11fe0*/  @!P2 NANOSLEEP.SYNCS 0x989680 ;  /* 0x009896800000a95d */ /* 0x008fea0003900000 */
[----:B------:R-:W3:Y:S02]  /*11ff0*/  @!P2 SYNCS.PHASECHK.TRANS64 P2, [R170+URZ+0x28c50], R7 ;  /* 0x028c5007aa00a5a7 */ /* 0x000ee4000804007f */
[----:B---3--:R-:W-:Y:S05]  /*12000*/  @!P2 BRA `(.L_x_4194) ;  /* 0xfffffffc00f0a947 */ /* 0x008fea000383ffff */
[----:B------:R-:W-:Y:S05]  /*12010*/  BRA `(.L_x_4193) ;  /* 0xffffff7000087947 */ /* 0x000fea000383ffff */
.L_x_4218:
[----:B------:R-:W-:Y:S02]  /*12020*/  IMAD.MOV.U32 R13, RZ, RZ, R4 ;  /* 0x000000ffff0d7224 */ /* 0x000fe400078e0004 */
[----:B------:R-:W-:Y:S02]  /*12030*/  IMAD.MOV.U32 R12, RZ, RZ, RZ ;  /* 0x000000ffff0c7224 */ /* 0x000fe400078e00ff */
[----:B------:R-:W-:Y:S02]  /*12040*/  IMAD.MOV.U32 R11, RZ, RZ, 0x1f ;  /* 0x0000001fff0b7424 */ /* 0x000fe400078e00ff */
[----:B------:R-:W-:-:S07]  /*12050*/  IMAD.MOV.U32 R15, RZ, RZ, -0x1 ;  /* 0xffffffffff0f7424 */ /* 0x000fce00078e00ff */
[----:B0-----:R-:W-:Y:S05]  /*12060*/  WARPSYNC.COLLECTIVE R15, `(.L_x_4328) ;  /* 0x000000000f087348 */ /* 0x001fea0003c00000 */
[----:B------:R1:W2:Y:S02]  /*12070*/  SHFL.IDX P6, R14, R13, R12, R11 ;  /* 0x0000000c0d0e7389 */ /* 0x0002a400000c000b */
[----:B012---:R-:W-:Y:S01]  /*12080*/  ENDCOLLECTIVE ;  /* 0x000000000000791b */ /* 0x007fe20003800000 */
.L_x_4328:
[----:B------:R-:W-:Y:S05]  /*12090*/  BRA `(.L_x_4329) ;  /* 0xffffffb4005c7947 */ /* 0x000fea000383ffff */
.L_x_4220:
[----:B------:R-:W-:Y:S01]  /*120a0*/  BSSY B0, `(.L_x_4330) ;  /* 0x0000006000007945 */ /* 0x000fe20003800000 */
[----:B------:R-:W-:-:S07]  /*120b0*/  IMAD.MOV.U32 R15, RZ, RZ, -0x1 ;  /* 0xffffffffff0f7424 */ /* 0x000fce00078e00ff */
[----:B0--3--:R-:W-:Y:S05]  /*120c0*/  WARPSYNC.COLLECTIVE R15, `(.L_x_4331) ;  /* 0x000000000f0c7348 */ /* 0x009fea0003c00000 */
[----:B------:R-:W-:Y:S02]  /*120d0*/  ELECT P6, UR62, PT ;  /* 0x00000000003e782f */ /* 0x000fe400038c0000 */
[----:B------:R-:W-:Y:S01]  /*120e0*/  MOV R14, UR62 ;  /* 0x0000003e000e7c02 */ /* 0x000fe20008000f00 */
[----:B0--3--:R-:W-:Y:S10]  /*120f0*/  ENDCOLLECTIVE ;  /* 0x000000000000791b */ /* 0x009ff40003800000 */
.L_x_4331:
[----:B------:R-:W-:Y:S05]  /*12100*/  BSYNC B0 ;  /* 0x0000000000007941 */ /* 0x000fea0003800000 */
.L_x_4330:
[----:B------:R-:W-:Y:S05]  /*12110*/  BRA `(.L_x_4332) ;  /* 0xffffffb400607947 */ /* 0x000fea000383ffff */
.L_x_4222:
[----:B0-----:R0:W1:Y:S02]  /*12120*/  SYNCS.PHASECHK.TRANS64.TRYWAIT P0, [R3+URZ+0x28c40], R0 ;  /* 0x028c4000030075a7 */ /* 0x001064000800017f */
[----:B-1----:R-:W-:Y:S05]  /*12130*/  @!P0 NANOSLEEP.SYNCS 0x989680 ;  /* 0x009896800000895d */ /* 0x002fea0003900000 */
[----:B------:R-:W1:Y:S02]  /*12140*/  @!P0 SYNCS.PHASECHK.TRANS64 P0, [R3+URZ+0x28c40], R0 ;  /* 0x028c4000030085a7 */ /* 0x000e64000800007f */
[----:B-1----:R-:W-:Y:S05]  /*12150*/  @!P0 BRA `(.L_x_4222) ;  /* 0xfffffffc00f08947 */ /* 0x002fea000383ffff */
[----:B------:R-:W-:Y:S05]  /*12160*/  BRA `(.L_x_4333) ;  /* 0xffffffb400c47947 */ /* 0x000fea000383ffff */
.L_x_4226:
[----:B------:R-:W-:Y:S02]  /*12170*/  IMAD.MOV.U32 R13, RZ, RZ, R2 ;  /* 0x000000ffff0d7224 */ /* 0x000fe400078e0002 */
[----:B------:R-:W-:Y:S02]  /*12180*/  IMAD.MOV.U32 R12, RZ, RZ, RZ ;  /* 0x000000ffff0c7224 */ /* 0x000fe400078e00ff */
[----:B------:R-:W-:Y:S02]  /*12190*/  IMAD.MOV.U32 R11, RZ, RZ, 0x181f ;  /* 0x0000181fff0b7424 */ /* 0x000fe400078e00ff */
[----:B------:R-:W-:Y:S02]  /*121a0*/  IMAD.MOV.U32 R15, RZ, RZ, -0x1 ;  /* 0xffffffffff0f7424 */ /* 0x000fe400078e00ff */
[----:B------:R-:W-:-:S07]  /*121b0*/  IMAD.U32 R4, RZ, RZ, UR39 ;  /* 0x00000027ff047e24 */ /* 0x000fce000f8e00ff */
[----:B-----5:R-:W-:Y:S05]  /*121c0*/  WARPSYNC.COLLECTIVE R15, `(.L_x_4334) ;  /* 0x000000000f087348 */ /* 0x020fea0003c00000 */
[----:B------:R0:W1:Y:S02]  /*121d0*/  SHFL.IDX P6, R14, R13, R12, R11 ;  /* 0x0000000c0d0e7389 */ /* 0x00006400000c000b */
[----:B01---5:R-:W-:Y:S01]  /*121e0*/  ENDCOLLECTIVE ;  /* 0x000000000000791b */ /* 0x023fe20003800000 */
.L_x_4334:
[----:B------:R-:W-:Y:S02]  /*121f0*/  IMAD R4, R4, 0x40, R10 ;  /* 0x0000004004047824 */ /* 0x000fe400078e020a */
[----:B------:R-:W-:Y:S02]  /*12200*/  IMAD.MOV.U32 R13, RZ, RZ, R0 ;  /* 0x000000ffff0d7224 */ /* 0x000fe400078e0000 */
[----:B------:R-:W-:-:S07]  /*12210*/  IMAD.MOV.U32 R5, RZ, RZ, R14 ;  /* 0x000000ffff057224 */ /* 0x000fce00078e000e */
[----:B------:R-:W-:Y:S05]  /*12220*/  WARPSYNC.COLLECTIVE R15, `(.L_x_4335) ;  /* 0x000000000f087348 */ /* 0x000fea0003c00000 */
[----:B------:R0:W1:Y:S02]  /*12230*/  SHFL.IDX P6, R14, R13, R12, R11 ;  /* 0x0000000c0d0e7389 */ /* 0x00006400000c000b */
[----:B01----:R-:W-:Y:S01]  /*12240*/  ENDCOLLECTIVE ;  /* 0x000000000000791b */ /* 0x003fe20003800000 */
.L_x_4335:
[----:B------:R-:W-:Y:S02]  /*12250*/  ULDC UR4, c[0x0][0x288] ;  /* 0x0000a20000047ab9 */ /* 0x000fe40000000800 */
[----:B------:R-:W-:-:S05]  /*12260*/  IMAD R3, R7, UR4, RZ ;  /* 0x0000000407037c24 */ /* 0x000fca000f8e02ff */
[----:B------:R-:W-:Y:S01]  /*12270*/  ISETP.GE.AND P1, PT, R4, R3, PT ;  /* 0x000000030400720c */ /* 0x000fe20003f26270 */
[----:B------:R-:W-:Y:S02]  /*12280*/  IMAD.MOV.U32 R13, RZ, RZ, R2 ;  /* 0x000000ffff0d7224 */ /* 0x000fe400078e0002 */
[----:B------:R-:W-:Y:S02]  /*12290*/  IMAD.MOV.U32 R12, RZ, RZ, 0x1 ;  /* 0x00000001ff0c7424 */ /* 0x000fe400078e00ff */
[----:B------:R-:W-:-:S08]  /*122a0*/  IMAD.MOV.U32 R6, RZ, RZ, R14 ;  /* 0x000000ffff067224 */ /* 0x000fd000078e000e */
[----:B------:R-:W-:Y:S05]  /*122b0*/  WARPSYNC.COLLECTIVE R15, `(.L_x_4336) ;  /* 0x000000000f087348 */ /* 0x000fea0003c00000 */
[----:B------:R0:W1:Y:S02]  /*122c0*/  SHFL.IDX P6, R14, R13, R12, R11 ;  /* 0x0000000c0d0e7389 */ /* 0x00006400000c000b */
[----:B01----:R-:W-:Y:S01]  /*122d0*/  ENDCOLLECTIVE ;  /* 0x000000000000791b */ /* 0x003fe20003800000 */
.L_x_4336:
        /* <DEDUP_REMOVED lines=14> */
.L_x_4337:
[----:B------:R-:W-:Y:S02]  /*123c0*/  IMAD.MOV.U32 R13, RZ, RZ, R2 ;  /* 0x000000ffff0d7224 */ /* 0x000fe400078e0002 */
[----:B------:R-:W-:Y:S02]  /*123d0*/  IMAD.MOV.U32 R12, RZ, RZ, 0x2 ;  /* 0x00000002ff0c7424 */ /* 0x000fe400078e00ff */
[----:B------:R-:W-:-:S07]  /*123e0*/  IMAD.MOV.U32 R6, RZ, RZ, R14 ;  /* 0x000000ffff067224 */ /* 0x000fce00078e000e */
[----:B------:R-:W-:Y:S05]  /*123f0*/  WARPSYNC.COLLECTIVE R15, `(.L_x_4338) ;  /* 0x000000000f087348 */ /* 0x000fea0003c00000 */
[----:B------:R0:W1:Y:S02]  /*12400*/  SHFL.IDX P6, R14, R13, R12, R11 ;  /* 0x0000000c0d0e7389 */ /* 0x00006400000c000b */
[----:B01----:R-:W-:Y:S01]  /*12410*/  ENDCOLLECTIVE ;  /* 0x000000000000791b */ /* 0x003fe20003800000 */
.L_x_4338:
        /* <DEDUP_REMOVED lines=14> */
.L_x_4339:
[----:B------:R-:W-:Y:S02]  /*12500*/  IMAD.MOV.U32 R13, RZ, RZ, R2 ;  /* 0x000000ffff0d7224 */ /* 0x000fe400078e0002 */
[----:B------:R-:W-:Y:S02]  /*12510*/  IMAD.MOV.U32 R12, RZ, RZ, 0x3 ;  /* 0x00000003ff0c7424 */ /* 0x000fe400078e00ff */
[----:B------:R-:W-:-:S07]  /*12520*/  IMAD.MOV.U32 R6, RZ, RZ, R14 ;  /* 0x000000ffff067224 */ /* 0x000fce00078e000e */
[----:B------:R-:W-:Y:S05]  /*12530*/  WARPSYNC.COLLECTIVE R15, `(.L_x_4340) ;  /* 0x000000000f087348 */ /* 0x000fea0003c00000 */
[----:B------:R0:W1:Y:S02]  /*12540*/  SHFL.IDX P6, R14, R13, R12, R11 ;  /* 0x0000000c0d0e7389 */ /* 0x00006400000c000b */
[----:B01----:R-:W-:Y:S01]  /*12550*/  ENDCOLLECTIVE ;  /* 0x000000000000791b */ /* 0x003fe20003800000 */
.L_x_4340:
        /* <DEDUP_REMOVED lines=12> */
.L_x_4341:
[----:B------:R-:W-:Y:S01]  /*12620*/  IMAD.MOV.U32 R0, RZ, RZ, R14 ;  /* 0x000000ffff007224 */ /* 0x000fe200078e000e */
[----:B------:R-:W-:Y:S06]  /*12630*/  BRA `(.L_x_4342) ;  /* 0xffffffb800b87947 */ /* 0x000fec000383ffff */
.L_x_4229:
[----:B0-----:R0:W1:Y:S02]  /*12640*/  SYNCS.PHASECHK.TRANS64.TRYWAIT P0, [R17+URZ+0x28c20], R0 ;  /* 0x028c2000110075a7 */ /* 0x001064000800017f */
[----:B-1----:R-:W-:Y:S05]  /*12650*/  @!P0 NANOSLEEP.SYNCS 0x989680 ;  /* 0x009896800000895d */ /* 0x002fea0003900000 */
[----:B------:R-:W1:Y:S02]  /*12660*/  @!P0 SYNCS.PHASECHK.TRANS64 P0, [R17+URZ+0x28c20], R0 ;  /* 0x028c2000110085a7 */ /* 0x000e64000800007f */
[----:B-1----:R-:W-:Y:S05]  /*12670*/  @!P0 BRA `(.L_x_4229) ;  /* 0xfffffffc00f08947 */ /* 0x002fea000383ffff */
[----:B------:R-:W-:Y:S05]  /*12680*/  BRA `(.L_x_4343) ;  /* 0xffffffbc00147947 */ /* 0x000fea000383ffff */
.L_x_4233:
[----:B0-----:R0:W1:Y:S02]  /*12690*/  SYNCS.PHASECHK.TRANS64.TRYWAIT P0, [R0+URZ+0x28c60], R3 ;  /* 0x028c6003000075a7 */ /* 0x001064000800017f */
[----:B-1----:R-:W-:Y:S05]  /*126a0*/  @!P0 NANOSLEEP.SYNCS 0x989680 ;  /* 0x009896800000895d */ /* 0x002fea0003900000 */
[----:B------:R-:W1:Y:S02]  /*126b0*/  @!P0 SYNCS.PHASECHK.TRANS64 P0, [R0+URZ+0x28c60], R3 ;  /* 0x028c6003000085a7 */ /* 0x000e64000800007f */
[----:B-1----:R-:W-:Y:S05]  /*126c0*/  @!P0 BRA `(.L_x_4233) ;  /* 0xfffffffc00f08947 */ /* 0x002fea000383ffff */
[----:B------:R-:W-:Y:S05]  /*126d0*/  BRA `(.L_x_4344) ;  /* 0xffffffbc00387947 */ /* 0x000fea000383ffff */
.L_x_4250:
[----:B-1----:R1:W2:Y:S02]  /*126e0*/  SYNCS.PHASECHK.TRANS64.TRYWAIT P0, [R2+URZ+0x28c40], R4 ;  /* 0x028c4004020075a7 */ /* 0x0022a4000800017f */
[----:B--2---:R-:W-:Y:S05]  /*126f0*/  @!P0 NANOSLEEP.SYNCS 0x989680 ;  /* 0x009896800000895d */ /* 0x004fea0003900000 */
[----:B------:R-:W2:Y:S02]  /*12700*/  @!P0 SYNCS.PHASECHK.TRANS64 P0, [R2+URZ+0x28c40], R4 ;  /* 0x028c4004020085a7 */ /* 0x000ea4000800007f */
[----:B--2---:R-:W-:Y:S05]  /*12710*/  @!P0 BRA `(.L_x_4250) ;  /* 0xfffffffc00f08947 */ /* 0x004fea000383ffff */
[----:B------:R-:W-:Y:S05]  /*12720*/  BRA `(.L_x_4345) ;  /* 0xffffffc8001c7947 */ /* 0x000fea000383ffff */
.L_x_4255:
[----:B--2---:R2:W3:Y:S02]  /*12730*/  SYNCS.PHASECHK.TRANS64.TRYWAIT P0, [R2+URZ+0x28c60], R4 ;  /* 0x028c6004020075a7 */ /* 0x0044e4000800017f */
[----:B---3--:R-:W-:Y:S05]  /*12740*/  @!P0 NANOSLEEP.SYNCS 0x989680 ;  /* 0x009896800000895d */ /* 0x008fea0003900000 */
[----:B------:R-:W3:Y:S02]  /*12750*/  @!P0 SYNCS.PHASECHK.TRANS64 P0, [R2+URZ+0x28c60], R4 ;  /* 0x028c6004020085a7 */ /* 0x000ee4000800007f */
[----:B---3--:R-:W-:Y:S05]  /*12760*/  @!P0 BRA `(.L_x_4255) ;  /* 0xfffffffc00f08947 */ /* 0x008fea000383ffff */
[----:B------:R-:W-:Y:S05]  /*12770*/  BRA `(.L_x_4346) ;  /* 0xffffffc800947947 */ /* 0x000fea000383ffff */
.L_x_4271:
[----:B0-----:R0:W1:Y:S02]  /*12780*/  SYNCS.PHASECHK.TRANS64.TRYWAIT P0, [R4+URZ+0x28c40], R2 ;  /* 0x028c4002040075a7 */ /* 0x001064000800017f */
[----:B-1----:R-:W-:Y:S05]  /*12790*/  @!P0 NANOSLEEP.SYNCS 0x989680 ;  /* 0x009896800000895d */ /* 0x002fea0003900000 */
[----:B------:R-:W1:Y:S02]  /*127a0*/  @!P0 SYNCS.PHASECHK.TRANS64 P0, [R4+URZ+0x28c40], R2 ;  /* 0x028c4002040085a7 */ /* 0x000e64000800007f */
[----:B-1----:R-:W-:Y:S05]  /*127b0*/  @!P0 BRA `(.L_x_4271) ;  /* 0xfffffffc00f08947 */ /* 0x002fea000383ffff */
[----:B------:R-:W-:Y:S05]  /*127c0*/  BRA `(.L_x_4347) ;  /* 0xffffffd400647947 */ /* 0x000fea000383ffff */
.L_x_4276:
[----:B-1----:R1:W2:Y:S02]  /*127d0*/  SYNCS.PHASECHK.TRANS64.TRYWAIT P0, [R4+URZ+0x28c60], R2 ;  /* 0x028c6002040075a7 */ /* 0x0022a4000800017f */
[----:B--2---:R-:W-:Y:S05]  /*127e0*/  @!P0 NANOSLEEP.SYNCS 0x989680 ;  /* 0x009896800000895d */ /* 0x004fea0003900000 */
[----:B------:R-:W2:Y:S02]  /*127f0*/  @!P0 SYNCS.PHASECHK.TRANS64 P0, [R4+URZ+0x28c60], R2 ;  /* 0x028c6002040085a7 */ /* 0x000ea4000800007f */
[----:B--2---:R-:W-:Y:S05]  /*12800*/  @!P0 BRA `(.L_x_4276) ;  /* 0xfffffffc00f08947 */ /* 0x004fea000383ffff */
[----:B------:R-:W-:Y:S05]  /*12810*/  BRA `(.L_x_4348) ;  /* 0xffffffd400dc7947 */ /* 0x000fea000383ffff */
.L_x_4291:
[----:B0-----:R0:W1:Y:S02]  /*12820*/  SYNCS.PHASECHK.TRANS64.TRYWAIT P0, [R4+URZ+0x28c40], R2 ;  /* 0x028c4002040075a7 */ /* 0x001064000800017f */
[----:B-1----:R-:W-:Y:S05]  /*12830*/  @!P0 NANOSLEEP.SYNCS 0x989680 ;  /* 0x009896800000895d */ /* 0x002fea0003900000 */
[----:B------:R-:W1:Y:S02]  /*12840*/  @!P0 SYNCS.PHASECHK.TRANS64 P0, [R4+URZ+0x28c40], R2 ;  /* 0x028c4002040085a7 */ /* 0x000e64000800007f */
[----:B-1----:R-:W-:Y:S05]  /*12850*/  @!P0 BRA `(.L_x_4291) ;  /* 0xfffffffc00f08947 */ /* 0x002fea000383ffff */
[----:B------:R-:W-:Y:S05]  /*12860*/  BRA `(.L_x_4349) ;  /* 0xffffffe000947947 */ /* 0x000fea000383ffff */
.L_x_4296:
[----:B-1----:R1:W2:Y:S02]  /*12870*/  SYNCS.PHASECHK.TRANS64.TRYWAIT P0, [R4+URZ+0x28c60], R2 ;  /* 0x028c6002040075a7 */ /* 0x0022a4000800017f */
[----:B--2---:R-:W-:Y:S05]  /*12880*/  @!P0 NANOSLEEP.SYNCS 0x989680 ;  /* 0x009896800000895d */ /* 0x004fea0003900000 */
[----:B------:R-:W2:Y:S02]  /*12890*/  @!P0 SYNCS.PHASECHK.TRANS64 P0, [R4+URZ+0x28c60], R2 ;  /* 0x028c6002040085a7 */ /* 0x000ea4000800007f */
[----:B--2---:R-:W-:Y:S05]  /*128a0*/  @!P0 BRA `(.L_x_4296) ;  /* 0xfffffffc00f08947 */ /* 0x004fea000383ffff */
[----:B------:R-:W-:Y:S05]  /*128b0*/  BRA `(.L_x_4350) ;  /* 0xffffffe4000c7947 */ /* 0x000fea000383ffff */
.L_x_4312:
        /* <DEDUP_REMOVED lines=8> */
.L_x_4352:
[----:B------:R-:W-:Y:S05]  /*12940*/  BSYNC B0 ;  /* 0x0000000000007941 */ /* 0x000fea0003800000 */
.L_x_4351:
[----:B------:R-:W-:Y:S05]  /*12950*/  BRA `(.L_x_4353) ;  /* 0xffffffec00cc7947 */ /* 0x000fea000383ffff */
.L_x_4315:
[----:B0-----:R0:W1:Y:S02]  /*12960*/  SYNCS.PHASECHK.TRANS64.TRYWAIT P0, [R0+URZ+0x28c20], R3 ;  /* 0x028c2003000075a7 */ /* 0x001064000800017f */
[----:B-1----:R-:W-:Y:S05]  /*12970*/  @!P0 NANOSLEEP.SYNCS 0x989680 ;  /* 0x009896800000895d */ /* 0x002fea0003900000 */
[----:B------:R-:W1:Y:S02]  /*12980*/  @!P0 SYNCS.PHASECHK.TRANS64 P0, [R0+URZ+0x28c20], R3 ;  /* 0x028c2003000085a7 */ /* 0x000e64000800007f */
[----:B-1----:R-:W-:Y:S05]  /*12990*/  @!P0 BRA `(.L_x_4315) ;  /* 0xfffffffc00f08947 */ /* 0x002fea000383ffff */
[----:B------:R-:W-:Y:S05]  /*129a0*/  BRA `(.L_x_4354) ;  /* 0xfffffff000187947 */ /* 0x000fea000383ffff */
.L_x_4316:
        /* <DEDUP_REMOVED lines=11> */
.L_x_4356:
[----:B------:R-:W-:Y:S05]  /*12a60*/  BSYNC B0 ;  /* 0x0000000000007941 */ /* 0x000fea0003800000 */
.L_x_4355:
[----:B------:R-:W-:Y:S05]  /*12a70*/  BRA `(.L_x_4357) ;  /* 0xfffffff000007947 */ /* 0x000fea000383ffff */
.L_x_4319:
[----:B------:R-:W-:Y:S01]  /*12a80*/  BSSY B1, `(.L_x_4358) ;  /* 0x0000006000017945 */ /* 0x000fe20003800000 */
[----:B------:R-:W-:-:S07]  /*12a90*/  IMAD.MOV.U32 R15, RZ, RZ, -0x1 ;  /* 0xffffffffff0f7424 */ /* 0x000fce00078e00ff */
[----:B01----:R-:W-:Y:S05]  /*12aa0*/  WARPSYNC.COLLECTIVE R15, `(.L_x_4359) ;  /* 0x000000000f0c7348 */ /* 0x003fea0003c00000 */
[----:B------:R-:W-:Y:S02]  /*12ab0*/  ELECT P6, UR62, PT ;  /* 0x00000000003e782f */ /* 0x000fe400038c0000 */
[----:B------:R-:W-:Y:S01]  /*12ac0*/  MOV R14, UR62 ;  /* 0x0000003e000e7c02 */ /* 0x000fe20008000f00 */
[----:B01----:R-:W-:Y:S10]  /*12ad0*/  ENDCOLLECTIVE ;  /* 0x000000000000791b */ /* 0x003ff40003800000 */
.L_x_4359:
[----:B------:R-:W-:Y:S05]  /*12ae0*/  BSYNC B1 ;  /* 0x0000000000017941 */ /* 0x000fea0003800000 */
.L_x_4358:
[----:B------:R-:W-:Y:S05]  /*12af0*/  BRA `(.L_x_4360) ;  /* 0xffffffec00f87947 */ /* 0x000fea000383ffff */
.L_x_4321:
[----:B0-----:R0:W1:Y:S02]  /*12b00*/  SYNCS.PHASECHK.TRANS64.TRYWAIT P0, [R6+URZ], R5 ;  /* 0x00000005060075a7 */ /* 0x001064000800017f */
[----:B-1----:R-:W-:Y:S05]  /*12b10*/  @!P0 NANOSLEEP.SYNCS 0x989680 ;  /* 0x009896800000895d */ /* 0x002fea0003900000 */
[----:B------:R-:W1:Y:S02]  /*12b20*/  @!P0 SYNCS.PHASECHK.TRANS64 P0, [R6+URZ], R5 ;  /* 0x00000005060085a7 */ /* 0x000e64000800007f */
[----:B-1----:R-:W-:Y:S05]  /*12b30*/  @!P0 BRA `(.L_x_4321) ;  /* 0xfffffffc00f08947 */ /* 0x002fea000383ffff */
[----:B------:R-:W-:Y:S05]  /*12b40*/  BRA `(.L_x_4361) ;  /* 0xfffffff000307947 */ /* 0x000fea000383ffff */
.L_x_4322:
[----:B-1----:R1:W2:Y:S02]  /*12b50*/  SYNCS.PHASECHK.TRANS64.TRYWAIT P0, [R3+URZ], R2 ;  /* 0x00000002030075a7 */ /* 0x0022a4000800017f */
[----:B--2---:R-:W-:Y:S05]  /*12b60*/  @!P0 NANOSLEEP.SYNCS 0x989680 ;  /* 0x009896800000895d */ /* 0x004fea0003900000 */
[----:B------:R-:W2:Y:S02]  /*12b70*/  @!P0 SYNCS.PHASECHK.TRANS64 P0, [R3+URZ], R2 ;  /* 0x00000002030085a7 */ /* 0x000ea4000800007f */
[----:B--2---:R-:W-:Y:S05]  /*12b80*/  @!P0 BRA `(.L_x_4322) ;  /* 0xfffffffc00f08947 */ /* 0x004fea000383ffff */
[----:B------:R-:W-:Y:S05]  /*12b90*/  BRA `(.L_x_4362) ;  /* 0xfffffff000247947 */ /* 0x000fea000383ffff */
.L_x_4324:
[----:B-1----:R1:W2:Y:S02]  /*12ba0*/  SYNCS.PHASECHK.TRANS64.TRYWAIT P0, [R18+URZ], R5 ;  /* 0x00000005120075a7 */ /* 0x0022a4000800017f */
[----:B--2---:R-:W-:Y:S05]  /*12bb0*/  @!P0 NANOSLEEP.SYNCS 0x989680 ;  /* 0x009896800000895d */ /* 0x004fea0003900000 */
[----:B------:R-:W2:Y:S02]  /*12bc0*/  @!P0 SYNCS.PHASECHK.TRANS64 P0, [R18+URZ], R5 ;  /* 0x00000005120085a7 */ /* 0x000ea4000800007f */
[----:B--2---:R-:W-:Y:S05]  /*12bd0*/  @!P0 BRA `(.L_x_4324) ;  /* 0xfffffffc00f08947 */ /* 0x004fea000383ffff */
[----:B------:R-:W-:Y:S05]  /*12be0*/  BRA `(.L_x_4363) ;  /* 0xfffffff000287947 */ /* 0x000fea000383ffff */
.L_x_4364:
        /* <DEDUP_REMOVED lines=9> */
.L_x_6034:


//--------------------- .text._ZN7cutlass13device_kernelIN5flash11enable_sm90INS1_16FlashAttnFwdSm90INS1_25CollectiveMainloopFwdSm90ILi2EN4cute5tupleIJNS5_1CILi1EEES8_S8_EEENS6_IJNS7_ILi64EEESA_SA_EEELi512ENS_10bfloat16_tEfNS_4arch4Sm90ELb1ELb0ELb1ELb0ELb0ELb0ELb1ELb0ELb0ELb1ELb0ELb0EEENS1_21CollectiveEpilogueFwdINS6_IJSA_NS7_ILi512EEESA_EEES9_SC_SE_Li256ELb0ELb1ELb0ELb0EEENS1_30DynamicPersistentTileSchedulerILi256ELi128ELb0ELb1ELb1EEEEEEEEEvNT_6ParamsE --------------------------
	.section	.text._ZN7cutlass13device_kernelIN5flash11enable_sm90INS1_16FlashAttnFwdSm90INS1_25CollectiveMainloopFwdSm90ILi2EN4cute5tupleIJNS5_1CILi1EEES8_S8_EEENS6_IJNS7_ILi64EEESA_SA_EEELi512ENS_10bfloat16_tEfNS_4arch4Sm90ELb1ELb0ELb1ELb0ELb0ELb0ELb1ELb0ELb0ELb1ELb0ELb0EEENS1_21CollectiveEpilogueFwdINS6_IJSA_NS7_ILi512EEESA_EEES9_SC_SE_Li256ELb0ELb1ELb0ELb0EEENS1_30DynamicPersistentTileSchedulerILi256ELi128ELb0ELb1ELb1EEEEEEEEEvNT_6ParamsE,"ax",@progbits
	.align	128
.text._ZN7cutlass13device_kernelIN5flash11enable_sm90INS1_16FlashAttnFwdSm90INS1_25CollectiveMainloopFwdSm90ILi2EN4cute5tupleIJNS5_1CILi1EEES8_S8_EEENS6_IJNS7_ILi64EEESA_SA_EEELi512ENS_10bfloat16_tEfNS_4arch4Sm90ELb1ELb0ELb1ELb0ELb0ELb0ELb1ELb0ELb0ELb1ELb0ELb0EEENS1_21CollectiveEpilogueFwdINS6_IJSA_NS7_ILi512EEESA_EEES9_SC_SE_Li256ELb0ELb1ELb0ELb0EEENS1_30DynamicPersistentTileSchedulerILi256ELi128ELb0ELb1ELb1EEEEEEEEEvNT_6ParamsE:
        .type           _ZN7cutlass13device_kernelIN5flash11enable_sm90INS1_16FlashAttnFwdSm90INS1_25CollectiveMainloopFwdSm90ILi2EN4cute5tupleIJNS5_1CILi1EEES8_S8_EEENS6_IJNS7_ILi64EEESA_SA_EEELi512ENS_10bfloat16_tEfNS_4arch4Sm90ELb1ELb0ELb1ELb0ELb0ELb0ELb1ELb0ELb0ELb1ELb0ELb0EEENS1_21CollectiveEpilogueFwdINS6_IJSA_NS7_ILi512EEESA_EEES9_SC_SE_Li256ELb0ELb1ELb0ELb0EEENS1_30DynamicPersistentTileSchedulerILi256ELi128ELb0ELb1ELb1EEEEEEEEEvNT_6ParamsE,@function
        .size           _ZN7cutlass13device_kernelIN5flash11enable_sm90INS1_16FlashAttnFwdSm90INS1_25CollectiveMainloopFwdSm90ILi2EN4cute5tupleIJNS5_1CILi1EEES8_S8_EEENS6_IJNS7_ILi64EEESA_SA_EEELi512ENS_10bfloat16_tEfNS_4arch4Sm90ELb1ELb0ELb1ELb0ELb0ELb0ELb1ELb0ELb0ELb1ELb0ELb0EEENS1_21CollectiveEpilogueFwdINS6_IJSA_NS7_ILi512EEESA_EEES9_SC_SE_Li256ELb0ELb1ELb0ELb0EEENS1_30DynamicPersistentTileSchedulerILi256ELi128ELb0ELb1ELb1EEEEEEEEEvNT_6ParamsE,(.L_x_6035 - _ZN7cutlass13device_kernelIN5flash11enable_sm90INS1_16FlashAttnFwdSm90INS1_25CollectiveMainloopFwdSm90ILi2EN4cute5tupleIJNS5_1CILi1EEES8_S8_EEENS6_IJNS7_ILi64EEESA_SA_EEELi512ENS_10bfloat16_tEfNS_4arch4Sm90ELb1ELb0ELb1ELb0ELb0ELb0ELb1ELb0ELb0ELb1ELb0ELb0EEENS1_21CollectiveEpilogueFwdINS6_IJSA_NS7_ILi512EEESA_EEES9_SC_SE_Li256ELb0ELb1ELb0ELb0EEENS1_30DynamicPersistentTileSchedulerILi256ELi128ELb0ELb1ELb1EEEEEEEEEvNT_6ParamsE)
        .other          _ZN7cutlass13device_kernelIN5flash11enable_sm90INS1_16FlashAttnFwdSm90INS1_25CollectiveMainloopFwdSm90ILi2EN4cute5tupleIJNS5_1CILi1EEES8_S8_EEENS6_IJNS7_ILi64EEESA_SA_EEELi512ENS_10bfloat16_tEfNS_4arch4Sm90ELb1ELb0ELb1ELb0ELb0ELb0ELb1ELb0ELb0ELb1ELb0ELb0EEENS1_21CollectiveEpilogueFwdINS6_IJSA_NS7_ILi512EEESA_EEES9_SC_SE_Li256ELb0ELb1ELb0ELb0EEENS1_30DynamicPersistentTileSchedulerILi256ELi128ELb0ELb1ELb1EEEEEEEEEvNT_6ParamsE,@"STO_CUDA_ENTRY STV_DEFAULT"
_ZN7cutlass13device_kernelIN5flash11enable_sm90INS1_16FlashAttnFwdSm90INS1_25CollectiveMainloopFwdSm90ILi2EN4cute5tupleIJNS5_1CILi1EEES8_S8_EEENS6_IJNS7_ILi64EEESA_SA_EEELi512ENS_10bfloat16_tEfNS_4arch4Sm90ELb1ELb0ELb1ELb0ELb0ELb0ELb1ELb0ELb0ELb1ELb0ELb0EEENS1_21CollectiveEpilogueFwdINS6_IJSA_NS7_ILi512EEESA_EEES9_SC_SE_Li256ELb0ELb1ELb0ELb0EEENS1_30DynamicPersistentTileSchedulerILi256ELi128ELb0ELb1ELb1EEEEEEEEEvNT_6ParamsE:
[----:B------:R-:W0:Y:S02]  /*0000*/  LDC R1, c[0x0][0x28] ;  /* 0x00000a00ff017b82 */ /* 0x000e240000000800 */
[----:B0-----:R-:W-:Y:S01]  /*0010*/  VIADD R1, R1, 0xffffffb8 ;  /* 0xffffffb801017836 */ /* 0x001fe20000000000 */
[----:B------:R-:W0:Y:S01]  /*0020*/  S2R R3, SR_TID.X ;  /* 0x0000000000037919 */ /* 0x000e220000002100 */
[----:B------:R-:W-:Y:S01]  /*0030*/  ELECT P0, URZ, PT ;  /* 0x00000000003f782f */ /* 0x000fe20003800000 */
[----:B------:R-:W-:Y:S01]  /*0040*/  BSSY B0, `(.L_x_4365) ;  /* 0x000000e000007945 */ /* 0x000fe20003800000 */
        /* <DEDUP_REMOVED lines=13> */
.L_x_4366:
[----:B------:R-:W-:Y:S05]  /*0120*/  BSYNC B0 ;  /* 0x0000000000007941 */ /* 0x000fea0003800000 */
.L_x_4365:
        /* <DEDUP_REMOVED lines=39> */
.L_x_4367:
        /* <DEDUP_REMOVED lines=22> */
.L_x_4368:
        /* <DEDUP_REMOVED lines=18> */
.L_x_4369:
        /* <DEDUP_REMOVED lines=22> */
.L_x_4370:
        /* <DEDUP_REMOVED lines=22> */
.L_x_4371:
[----:B------:R-:W-:Y:S01]  /*08e0*/  PLOP3.LUT P0, PT, PT, PT, UP0, 0x80, 0x0 ;  /* 0x000000000000781c */ /* 0x000fe20003f0f008 */
[----:B------:R-:W-:Y:S01]  /*08f0*/  UMOV UR40, 0x1 ;  /* 0x0000000100287882 */ /* 0x000fe20000000000 */
[----:B------:R-:W-:Y:S01]  /*0900*/  NOP ;  /* 0x0000000000007918 */ /* 0x000fe20000000000 */
[----:B------:R-:W-:Y:S01]  /*0910*/  USEL UR40, UR40, 0x2, !UP0 ;  /* 0x0000000228287887 */ /* 0x000fe2000c000000 */
[----:B------:R-:W-:Y:S01]  /*0920*/  ULDC.64 UR44, c[0x0][0x208] ;  /* 0x00008200002c7ab9 */ /* 0x000fe20000000a00 */
[----:B0123--:R-:W-:Y:S08]  /*0930*/  BAR.SYNC.DEFER_BLOCKING 0x0 ;  /* 0x0000000000007b1d */ /* 0x00fff00000010000 */
[----:B------:R-:W-:Y:S05]  /*0940*/  @!P0 BRA `(.L_x_4372) ;  /* 0x000000fc001c8947 */ /* 0x000fea0003800000 */
.L_x_4373:
        /* <DEDUP_REMOVED lines=21> */
[----:B------:R-:W-:Y:S01]  /*0aa0*/  IMAD.MOV.U32 R16, RZ, RZ, RZ ;  /* 0x000000ffff107224 */ /* 0x000fe200078e00ff */
[----:B------:R-:W-:Y:S02]  /*0ab0*/  UMOV UR36, URZ ;  /* 0x0000003f00247c82 */ /* 0x000fe40008000000 */
[CC--:B------:R-:W-:Y:S02]  /*0ac0*/  LEA.HI R0, R3.reuse, R220.reuse, RZ, 0x4 ;  /* 0x000000dc03007211 */ /* 0x0c0fe400078f20ff */
[----:B------:R-:W-:-:S02]  /*0ad0*/  LEA.HI R4, R3, R220, RZ, 0x5 ;  /* 0x000000dc03047211 */ /* 0x000fc400078f28ff */
[----:B------:R-:W-:Y:S02]  /*0ae0*/  SHF.R.S32.HI R7, RZ, 0x4, R0 ;  /* 0x00000004ff077819 */ /* 0x000fe40000011400 */
[C---:B------:R-:W-:Y:S02]  /*0af0*/  LOP3.LUT R9, R0.reuse, 0xfffffff0, RZ, 0xc0, !PT ;  /* 0xfffffff000097812 */ /* 0x040fe400078ec0ff */
[----:B------:R-:W-:Y:S02]  /*0b00*/  LEA.HI R2, R0, R7, RZ, 0x1 ;  /* 0x0000000700027211 */ /* 0x000fe400078f08ff */
[----:B------:R-:W-:Y:S01]  /*0b10*/  SHF.R.S32.HI R11, RZ, 0x5, R4 ;  /* 0x00000005ff0b7819 */ /* 0x000fe20000011404 */
[----:B------:R-:W-:Y:S01]  /*0b20*/  IMAD.IADD R9, R220, 0x1, -R9 ;  /* 0x00000001dc097824 */ /* 0x000fe200078e0a09 */
[----:B------:R-:W-:Y:S02]  /*0b30*/  LOP3.LUT R2, R2, 0x1ffffffe, RZ, 0xc0, !PT ;  /* 0x1ffffffe02027812 */ /* 0x000fe400078ec0ff */
[----:B------:R-:W-:-:S02]  /*0b40*/  LEA.HI R5, R3, R220, RZ, 0x7 ;  /* 0x000000dc03057211 */ /* 0x000fc400078f38ff */
[----:B------:R-:W-:Y:S01]  /*0b50*/  SHF.R.S32.HI R4, RZ, 0x1f, R4 ;  /* 0x0000001fff047819 */ /* 0x000fe20000011404 */
[----:B------:R-:W-:Y:S01]  /*0b60*/  IMAD.IADD R10, R7, 0x1, -R2 ;  /* 0x00000001070a7824 */ /* 0x000fe200078e0a02 */
[----:B------:R-:W-:Y:S01]  /*0b70*/  LEA.HI R2, R3, R220, RZ, 0x2 ;  /* 0x000000dc03027211 */ /* 0x000fe200078f10ff */
[----:B0-----:R-:W-:Y:S01]  /*0b80*/  ULEA UR5, UR6, UR5, 0x18 ;  /* 0x0000000506057291 */ /* 0x001fe2000f8ec03f */
[----:B------:R-:W-:Y:S02]  /*0b90*/  LOP3.LUT R7, R5, 0xffffff80, RZ, 0xc0, !PT ;  /* 0xffffff8005077812 */ /* 0x000fe400078ec0ff */
[----:B------:R-:W-:Y:S02]  /*0ba0*/  LOP3.LUT R13, R2, 0xfffffffc, RZ, 0xc0, !PT ;  /* 0xfffffffc020d7812 */ /* 0x000fe400078ec0ff */
[----:B------:R-:W-:Y:S01]  /*0bb0*/  LEA.HI R4, R4, R11, RZ, 0x2 ;  /* 0x0000000b04047211 */ /* 0x000fe200078f10ff */
[C---:B------:R-:W-:Y:S01]  /*0bc0*/  IMAD.IADD R7, R220.reuse, 0x1, -R7 ;  /* 0x00000001dc077824 */ /* 0x040fe200078e0a07 */
[----:B------:R-:W-:Y:S01]  /*0bd0*/  SHF.R.S32.HI R0, RZ, 0x1f, R9 ;  /* 0x0000001fff007819 */ /* 0x000fe20000011409 */
[----:B------:R-:W-:Y:S01]  /*0be0*/  IMAD.IADD R13, R220, 0x1, -R13 ;  /* 0x00000001dc0d7824 */ /* 0x000fe200078e0a0d */
[----:B------:R-:W-:Y:S01]  /*0bf0*/  SHF.R.S32.HI R216, RZ, 0x7, R5 ;  /* 0x00000007ffd87819 */ /* 0x000fe20000011405 */
[----:B------:R-:W-:Y:S01]  /*0c00*/  IMAD.U32 R17, RZ, RZ, UR5 ;  /* 0x00000005ff117e24 */ /* 0x000fe2000f8e00ff */
[----:B------:R-:W-:-:S02]  /*0c10*/  LOP3.LUT R4, R4, 0x3ffffc, RZ, 0xc0, !PT ;  /* 0x003ffffc04047812 */ /* 0x000fc400078ec0ff */
[----:B------:R-:W-:Y:S01]  /*0c20*/  LEA.HI R8, R13, R13, RZ, 0x1 ;  /* 0x0000000d0d087211 */ /* 0x000fe200078f08ff */
[----:B------:R-:W-:Y:S01]  /*0c30*/  IMAD R15, R216, 0x100, R9 ;  /* 0x00000100d80f7824 */ /* 0x000fe200078e0209 */
[----:B------:R-:W-:Y:S01]  /*0c40*/  LEA.HI R6, R0, R9, RZ, 0x3 ;  /* 0x0000000900067211 */ /* 0x000fe200078f18ff */
[----:B------:R-:W-:Y:S01]  /*0c50*/  IMAD.IADD R2, R11, 0x1, -R4 ;  /* 0x000000010b027824 */ /* 0x000fe200078e0a04 */
[----:B------:R-:W-:Y:S02]  /*0c60*/  SHF.R.S32.HI R0, RZ, 0x1f, R7 ;  /* 0x0000001fff007819 */ /* 0x000fe40000011407 */
[----:B------:R-:W-:Y:S01]  /*0c70*/  LOP3.LUT R8, R8, 0x1ffffffe, RZ, 0xc0, !PT ;  /* 0x1ffffffe08087812 */ /* 0x000fe200078ec0ff */
[----:B------:R-:W-:Y:S01]  /*0c80*/  IMAD R14, R2, 0x10, R15 ;  /* 0x00000010020e7824 */ /* 0x000fe200078e020f */
[C---:B------:R-:W-:Y:S01]  /*0c90*/  LOP3.LUT R4, R6.reuse, 0xfffffff8, RZ, 0xc0, !PT ;  /* 0xfffffff806047812 */ /* 0x040fe200078ec0ff */
[----:B------:R-:W-:Y:S01]  /*0ca0*/  IMAD.SHL.U32 R6, R6, 0x40, RZ ;  /* 0x0000004006067824 */ /* 0x000fe200078e00ff */
[----:B------:R-:W-:Y:S01]  /*0cb0*/  LEA.HI R2, R0, R7, RZ, 0x2 ;  /* 0x0000000700027211 */ /* 0x000fe200078f10ff */
[----:B------:R-:W-:Y:S01]  /*0cc0*/  IMAD.IADD R13, R13, 0x1, -R8 ;  /* 0x000000010d0d7824 */ /* 0x000fe200078e0a08 */
[----:B------:R-:W-:Y:S01]  /*0cd0*/  LEA.HI R3, R3, R220, RZ, 0x3 ;  /* 0x000000dc03037211 */ /* 0x000fe200078f18ff */
[----:B------:R-:W-:Y:S01]  /*0ce0*/  IMAD.IADD R8, R9, 0x1, -R4 ;  /* 0x0000000109087824 */ /* 0x000fe200078e0a04 */
[----:B------:R-:W-:-:S02]  /*0cf0*/  LOP3.LUT R12, R2, 0x7ffffffc, RZ, 0xc0, !PT ;  /* 0x7ffffffc020c7812 */ /* 0x000fc400078ec0ff */
[----:B------:R-:W-:Y:S02]  /*0d00*/  LEA.HI R4, R0, R7, RZ, 0x5 ;  /* 0x0000000700047211 */ /* 0x000fe400078f28ff */
[----:B------:R-:W-:Y:S01]  /*0d10*/  SHF.R.S32.HI R0, RZ, 0x2, R2 ;  /* 0x00000002ff007819 */ /* 0x000fe20000011402 */
[----:B------:R-:W-:Y:S01]  /*0d20*/  IMAD.IADD R12, R7, 0x1, -R12 ;  /* 0x00000001070c7824 */ /* 0x000fe200078e0a0c */
[----:B------:R-:W-:Y:S01]  /*0d30*/  SHF.R.S32.HI R9, RZ, 0x1f, R2 ;  /* 0x0000001fff097819 */ /* 0x000fe20000011402 */
[----:B------:R-:W-:Y:S01]  /*0d40*/  IMAD.SHL.U32 R2, R8, 0x40, RZ ;  /* 0x0000004008027824 */ /* 0x000fe200078e00ff */
[----:B------:R-:W-:Y:S01]  /*0d50*/  LOP3.LUT R6, R6, 0x7ffffe00, RZ, 0xc0, !PT ;  /* 0x7ffffe0006067812 */ /* 0x000fe200078ec0ff */
[----:B------:R-:W-:Y:S01]  /*0d60*/  IMAD.SHL.U32 R7, R10, 0x8, RZ ;  /* 0x000000080a077824 */ /* 0x000fe200078e00ff */
[----:B------:R-:W-:Y:S01]  /*0d70*/  LEA.HI R9, R9, R0, RZ, 0x3 ;  /* 0x0000000009097211 */ /* 0x000fe200078f18ff */
[----:B------:R-:W-:Y:S01]  /*0d80*/  IMAD.SHL.U32 R18, R12, 0x2, RZ ;  /* 0x000000020c127824 */ /* 0x000fe200078e00ff */
[----:B------:R-:W-:Y:S01]  /*0d90*/  LOP3.LUT R2, R2, 0x1c0, RZ, 0xc0, !PT ;  /* 0x000001c002027812 */ /* 0x000fe200078ec0ff */
[--C-:B------:R-:W-:Y:S01]  /*0da0*/  IMAD.U32 R219, R14, 0x40, R7.reuse ;  /* 0x000000400edb7824 */ /* 0x100fe200078e0007 */
[----:B------:R-:W-:Y:S01]  /*0db0*/  R2P PR, R8, 0x6 ;  /* 0x0000000608007804 */ /* 0x000fe20000000000 */
[----:B------:R-:W-:Y:S01]  /*0dc0*/  IMAD R6, R11, 0x400, R6 ;  /* 0x000004000b067824 */ /* 0x000fe200078e0206 */
[----:B------:R-:W-:-:S02]  /*0dd0*/  LOP3.LUT R7, R2, 0x8, R7, 0xf8, !PT ;  /* 0x0000000802077812 */ /* 0x000fc400078ef807 */
[----:B------:R-:W-:Y:S02]  /*0de0*/  SHF.R.U32.HI R2, RZ, 0x3, R2 ;  /* 0x00000003ff027819 */ /* 0x000fe40000011602 */
[----:B------:R-:W-:Y:S02]  /*0df0*/  LOP3.LUT R9, R9, 0xfffffff8, RZ, 0xc0, !PT ;  /* 0xfffffff809097812 */ /* 0x000fe400078ec0ff */
[----:B------:R-:W-:Y:S01]  /*0e00*/  LOP3.LUT R7, R7, R2, RZ, 0x3c, !PT ;  /* 0x0000000207077212 */ /* 0x000fe200078e3cff */
[----:B------:R-:W-:Y:S01]  /*0e10*/  IMAD.MOV.U32 R2, RZ, RZ, RZ ;  /* 0x000000ffff027224 */ /* 0x000fe200078e00ff */
[----:B------:R-:W-:Y:S01]  /*0e20*/  LEA.HI R5, R5, R216, RZ, 0x1 ;  /* 0x000000d805057211 */ /* 0x000fe200078f08ff */
[----:B------:R-:W-:Y:S01]  /*0e30*/  IMAD.IADD R9, R0, 0x1, -R9 ;  /* 0x0000000100097824 */ /* 0x000fe200078e0a09 */
[----:B------:R-:W-:Y:S01]  /*0e40*/  SHF.R.S32.HI R4, RZ, 0x5, R4 ;  /* 0x00000005ff047819 */ /* 0x000fe20000011404 */
[----:B------:R-:W-:Y:S01]  /*0e50*/  IMAD.IADD R6, R6, 0x1, R7 ;  /* 0x0000000106067824 */ /* 0x000fe200078e0207 */
[----:B------:R-:W-:-:S02]  /*0e60*/  LOP3.LUT R7, R3, 0xfffffff8, RZ, 0xc0, !PT ;  /* 0xfffffff803077812 */ /* 0x000fc400078ec0ff */
[----:B------:R-:W-:Y:S01]  /*0e70*/  LOP3.LUT R5, R5, 0xfffffe, RZ, 0xc0, !PT ;  /* 0x00fffffe05057812 */ /* 0x000fe200078ec0ff */
[----:B------:R-:W-:Y:S01]  /*0e80*/  IMAD R185, R6, 0x2, R17 ;  /* 0x0000000206b97824 */ /* 0x000fe200078e0211 */
[----:B------:R-:W-:Y:S01]  /*0e90*/  SEL R187, R187, 0xffffffc0, !P2 ;  /* 0xffffffc0bbbb7807 */ /* 0x000fe20005000000 */
[----:B------:R-:W-:Y:S01]  /*0ea0*/  IMAD.IADD R214, R220, 0x1, -R7 ;  /* 0x00000001dcd67824 */ /* 0x000fe200078e0a07 */
[----:B------:R-:W-:Y:S01]  /*0eb0*/  SHF.R.S32.HI R215, RZ, 0x3, R3 ;  /* 0x00000003ffd77819 */ /* 0x000fe20000011403 */
[C---:B------:R-:W-:Y:S02]  /*0ec0*/  VIADD R189, R185.reuse, 0x36400 ;  /* 0x00036400b9bd7836 */ /* 0x040fe40000000000 */
[----:B------:R-:W-:Y:S02]  /*0ed0*/  IMAD.SHL.U32 R23, R214, 0x8, RZ ;  /* 0x00000008d6177824 */ /* 0x000fe400078e00ff */
[----:B------:R-:W-:Y:S02]  /*0ee0*/  VIADD R186, R185, 0x36420 ;  /* 0x00036420b9ba7836 */ /* 0x000fe40000000000 */
        /* <DEDUP_REMOVED lines=21> */
.L_x_4421:
        /* <DEDUP_REMOVED lines=21> */
.L_x_4374:
[----:B------:R-:W-:Y:S01]  /*1190*/  ULDC UR7, c[0x0][0xd54] ;  /* 0x0003550000077ab9 */ /* 0x000fe20000000800 */
[----:B------:R-:W-:Y:S01]  /*11a0*/  UMOV UR6, UR9 ;  /* 0x0000000900067c82 */ /* 0x000fe20008000000 */
[----:B------:R-:W-:-:S11]  /*11b0*/  UISETP.NE.AND UP0, UPT, UR7, 0x1, UPT ;  /* 0x000000010700788c */ /* 0x000fd6000bf05270 */
[----:B------:R-:W-:Y:S02]  /*11c0*/  @UP0 ULDC.64 UR10, c[0x0][0xd58] ;  /* 0x00035600000a0ab9 */ /* 0x000fe40000000a00 */
[----:B------:R-:W-:-:S04]  /*11d0*/  UIMAD.WIDE.U32 UR4, UR9, UR10, URZ ;  /* 0x0000000a090472a5 */ /* 0x000fc8000f8e003f */
[----:B------:R-:W-:-:S04]  /*11e0*/  @UP0 USHF.R.U32.HI UR6, URZ, UR11, UR5 ;  /* 0x0000000b3f060299 */ /* 0x000fc80008011605 */
[----:B------:R-:W-:-:S12]  /*11f0*/  UIMAD UR4, UR6, UR7, URZ ;  /* 0x00000007060472a4 */ /* 0x000fd8000f8e023f */
.L_x_4375:
[----:B------:R-:W0:Y:S01]  /*1200*/  LDC.64 R4, c[0x0][0x418] ;  /* 0x00010600ff047b82 */ /* 0x000e220000000a00 */
[----:B------:R-:W-:Y:S01]  /*1210*/  ULDC UR42, c[0x0][0xd48] ;  /* 0x00035200002a7ab9 */ /* 0x000fe20000000800 */
[----:B------:R-:W-:Y:S02]  /*1220*/  UIADD3 UR4, UR9, -UR4, URZ ;  /* 0x8000000409047290 */ /* 0x000fe4000fffe03f */
[----:B------:R-:W-:Y:S01]  /*1230*/  UISETP.NE.AND UP0, UPT, UR42, 0x1, UPT ;  /* 0x000000012a00788c */ /* 0x000fe2000bf05270 */
[----:B------:R-:W-:Y:S01]  /*1240*/  ULDC UR5, c[0x0][0xd54] ;  /* 0x0003550000057ab9 */ /* 0x000fe20000000800 */
[----:B------:R-:W-:Y:S02]  /*1250*/  UISETP.NE.AND UP1, UPT, UR37, 0x1, UPT ;  /* 0x000000012500788c */ /* 0x000fe4000bf25270 */
[----:B------:R-:W1:Y:S01]  /*1260*/  LDC R188, c[0x0][0x424] ;  /* 0x00010900ffbc7b82 */ /* 0x000e620000000800 */
[----:B------:R-:W-:Y:S02]  /*1270*/  UIMAD UR8, UR8, UR5, UR4 ;  /* 0x00000005080872a4 */ /* 0x000fe4000f8e0204 */
[----:B------:R-:W-:Y:S01]  /*1280*/  ULOP3.LUT UR6, URZ, UR6, URZ, 0x33, !UPT ;  /* 0x000000063f067292 */ /* 0x000fe2000f8e333f */
[----:B------:R-:W-:-:S03]  /*1290*/  ULDC UR7, c[0x0][0xd3c] ;  /* 0x00034f0000077ab9 */ /* 0x000fc60000000800 */
[----:B------:R-:W-:Y:S01]  /*12a0*/  @UP0 ULDC UR4, c[0x0][0xd4c] ;  /* 0x0003530000040ab9 */ /* 0x000fe20000000800 */
[----:B------:R-:W2:Y:S01]  /*12b0*/  LDC R7, c[0x0][0x2f0] ;  /* 0x0000bc00ff077b82 */ /* 0x000ea20000000800 */
[----:B------:R-:W-:Y:S01]  /*12c0*/  UIMAD.WIDE.U32 UR4, UR8, UR4, URZ ;  /* 0x00000004080472a5 */ /* 0x000fe2000f8e003f */
[----:B------:R-:W-:Y:S01]  /*12d0*/  @UP0 ULDC UR9, c[0x0][0xd50] ;  /* 0x0003540000090ab9 */ /* 0x000fe20000000800 */
[----:B------:R-:W-:Y:S02]  /*12e0*/  UMOV UR39, UR8 ;  /* 0x0000000800277c82 */ /* 0x000fe40008000000 */
[----:B------:R-:W-:Y:S02]  /*12f0*/  @UP0 USHF.R.U32.HI UR39, URZ, UR9, UR5 ;  /* 0x000000093f270299 */ /* 0x000fe40008011605 */
[----:B------:R-:W-:Y:S01]  /*1300*/  UIADD3 UR6, UR6, UR7, URZ ;  /* 0x0000000706067290 */ /* 0x000fe2000fffe03f */
[----:B0-----:R-:W-:Y:S01]  /*1310*/  ISETP.NE.U32.AND P0, PT, R4, RZ, PT ;  /* 0x000000ff0400720c */ /* 0x001fe20003f05070 */
[----:B------:R-:W-:-:S02]  /*1320*/  UIADD3 UR4, -UR39, URZ, URZ ;  /* 0x0000003f27047290 */ /* 0x000fc4000fffe13f */
[----:B------:R-:W-:Y:S01]  /*1330*/  USHF.L.U32 UR41, UR6, 0x6, URZ ;  /* 0x0000000606297899 */ /* 0x000fe2000800063f */
[----:B------:R-:W-:Y:S01]  /*1340*/  ISETP.NE.AND.EX P0, PT, R5, RZ, PT, P0 ;  /* 0x000000ff0500720c */ /* 0x000fe20003f05300 */
[----:B------:R-:W-:-:S03]  /*1350*/  UIMAD UR42, UR42, UR4, UR8 ;  /* 0x000000042a2a72a4 */ /* 0x000fc6000f8e0208 */
[----:B-1----:R-:W-:Y:S02]  /*1360*/  SEL R188, R188, 0x1, P0 ;  /* 0x00000001bcbc7807 */ /* 0x002fe40000000000 */
[----:B------:R-:W-:-:S03]  /*1370*/  PLOP3.LUT P0, PT, PT, PT, UP1, 0x80, 0x0 ;  /* 0x000000000000781c */ /* 0x000fc60003f0f018 */
[----:B--2---:R-:W-:-:S05]  /*1380*/  IMAD R0, R188, R7, 0x3f ;  /* 0x0000003fbc007424 */ /* 0x004fca00078e0207 */
[----:B------:R-:W-:-:S04]  /*1390*/  SHF.R.S32.HI R3, RZ, 0x1f, R0 ;  /* 0x0000001fff037819 */ /* 0x000fc80000011400 */
[----:B------:R-:W-:-:S04]  /*13a0*/  LEA.HI R3, R3, R0, RZ, 0x6 ;  /* 0x0000000003037211 */ /* 0x000fc800078f30ff */
[----:B------:R-:W-:Y:S01]  /*13b0*/  SHF.R.S32.HI R3, RZ, 0x6, R3 ;  /* 0x00000006ff037819 */ /* 0x000fe20000011403 */
[----:B------:R-:W-:Y:S06]  /*13c0*/  @!P0 BRA `(.L_x_4376) ;  /* 0x0000001c00408947 */ /* 0x000fec0003800000 */
[----:B------:R-:W0:Y:S01]  /*13d0*/  LDC R0, c[0x0][0x448] ;  /* 0x00011200ff007b82 */ /* 0x000e220000000800 */
[----:B------:R-:W-:Y:S01]  /*13e0*/  UIADD3 UR4, UR41, 0x3f, URZ ;  /* 0x0000003f29047890 */ /* 0x000fe2000fffe03f */
[----:B------:R-:W-:Y:S02]  /*13f0*/  CS2R R150, SRZ ;  /* 0x0000000000967805 */ /* 0x000fe4000001ff00 */
[----:B------:R-:W-:Y:S02]  /*1400*/  CS2R R148, SRZ ;  /* 0x0000000000947805 */ /* 0x000fe4000001ff00 */
[----:B------:R-:W-:Y:S02]  /*1410*/  CS2R R146, SRZ ;  /* 0x0000000000927805 */ /* 0x000fe4000001ff00 */
[----:B------:R-:W-:Y:S02]  /*1420*/  CS2R R144, SRZ ;  /* 0x0000000000907805 */ /* 0x000fe4000001ff00 */
[----:B------:R-:W-:-:S02]  /*1430*/  CS2R R142, SRZ ;  /* 0x00000000008e7805 */ /* 0x000fc4000001ff00 */
[----:B------:R-:W-:Y:S01]  /*1440*/  CS2R R140, SRZ ;  /* 0x00000000008c7805 */ /* 0x000fe2000001ff00 */
[----:B------:R-:W1:Y:S01]  /*1450*/  LDC R5, c[0x0][0x288] ;  /* 0x0000a200ff057b82 */ /* 0x000e620000000800 */
        /* <DEDUP_REMOVED lines=15> */
[----:B0-----:R-:W-:Y:S01]  /*1550*/  ISETP.NE.AND P0, PT, R0, 0x1, PT ;  /* 0x000000010000780c */ /* 0x001fe20003f05270 */
[----:B------:R-:W-:Y:S01]  /*1560*/  IMAD.U32 R0, RZ, RZ, UR4 ;  /* 0x00000004ff007e24 */ /* 0x000fe2000f8e00ff */
[----:B------:R-:W-:Y:S02]  /*1570*/  CS2R R112, SRZ ;  /* 0x0000000000707805 */ /* 0x000fe4000001ff00 */
[----:B------:R-:W-:-:S02]  /*1580*/  CS2R R110, SRZ ;  /* 0x00000000006e7805 */ /* 0x000fc4000001ff00 */
[----:B------:R-:W-:Y:S02]  /*1590*/  CS2R R106, SRZ ;  /* 0x00000000006a7805 */ /* 0x000fe4000001ff00 */
[----:B------:R-:W-:Y:S02]  /*15a0*/  CS2R R162, SRZ ;  /* 0x0000000000a27805 */ /* 0x000fe4000001ff00 */
[----:B------:R-:W-:Y:S02]  /*15b0*/  CS2R R102, SRZ ;  /* 0x0000000000667805 */ /* 0x000fe4000001ff00 */
[----:B------:R-:W-:Y:S02]  /*15c0*/  CS2R R164, SRZ ;  /* 0x0000000000a47805 */ /* 0x000fe4000001ff00 */
[----:B-1----:R-:W-:Y:S02]  /*15d0*/  IADD3 R5, -R5, 0x40, RZ ;  /* 0x0000004005057810 */ /* 0x002fe40007ffe1ff */
[----:B------:R-:W-:-:S02]  /*15e0*/  CS2R R98, SRZ ;  /* 0x0000000000627805 */ /* 0x000fc4000001ff00 */
[----:B------:R-:W-:Y:S02]  /*15f0*/  CS2R R166, SRZ ;  /* 0x0000000000a67805 */ /* 0x000fe4000001ff00 */
[----:B------:R-:W-:Y:S02]  /*1600*/  CS2R R94, SRZ ;  /* 0x00000000005e7805 */ /* 0x000fe4000001ff00 */
[----:B------:R-:W-:Y:S01]  /*1610*/  CS2R R170, SRZ ;  /* 0x0000000000aa7805 */ /* 0x000fe2000001ff00 */
[----:B------:R-:W0:Y:S01]  /*1620*/  @P0 LDC R4, c[0x0][0x44c] ;  /* 0x00011300ff040b82 */ /* 0x000e220000000800 */
[----:B------:R-:W-:Y:S01]  /*1630*/  IMAD R5, R188, R7, R5 ;  /* 0x00000007bc057224 */ /* 0x000fe200078e0205 */
[----:B------:R-:W-:Y:S01]  /*1640*/  CS2R R90, SRZ ;  /* 0x00000000005a7805 */ /* 0x000fe2000001ff00 */
[----:B------:R-:W-:Y:S01]  /*1650*/  IMAD.MOV.U32 R169, RZ, RZ, RZ ;  /* 0x000000ffffa97224 */ /* 0x000fe200078e00ff */
        /* <DEDUP_REMOVED lines=19> */
[----:B------:R-:W-:Y:S01]  /*1790*/  CS2R R202, SRZ ;  /* 0x0000000000ca7805 */ /* 0x000fe2000001ff00 */
[----:B0-----:R-:W-:Y:S01]  /*17a0*/  @P0 IMAD.HI.U32 R4, R4, UR4, RZ ;  /* 0x0000000404040c27 */ /* 0x001fe2000f8e00ff */
[----:B------:R-:W-:-:S02]  /*17b0*/  CS2R R50, SRZ ;  /* 0x0000000000327805 */ /* 0x000fc4000001ff00 */
[----:B------:R-:W-:Y:S02]  /*17c0*/  CS2R R204, SRZ ;  /* 0x0000000000cc7805 */ /* 0x000fe4000001ff00 */
[----:B------:R-:W-:Y:S02]  /*17d0*/  CS2R R46, SRZ ;  /* 0x00000000002e7805 */ /* 0x000fe4000001ff00 */
[----:B------:R-:W-:Y:S02]  /*17e0*/  CS2R R206, SRZ ;  /* 0x0000000000ce7805 */ /* 0x000fe4000001ff00 */
[----:B------:R-:W-:Y:S02]  /*17f0*/  CS2R R42, SRZ ;  /* 0x00000000002a7805 */ /* 0x000fe4000001ff00 */
[----:B------:R-:W-:Y:S02]  /*1800*/  CS2R R210, SRZ ;  /* 0x0000000000d27805 */ /* 0x000fe4000001ff00 */
[----:B------:R-:W-:-:S02]  /*1810*/  CS2R R38, SRZ ;  /* 0x0000000000267805 */ /* 0x000fc4000001ff00 */
[----:B-1----:R-:W-:Y:S02]  /*1820*/  @P0 SHF.R.U32.HI R0, RZ, R9, R4 ;  /* 0x00000009ff000219 */ /* 0x002fe40000011604 */
[----:B------:R-:W-:Y:S02]  /*1830*/  CS2R R208, SRZ ;  /* 0x0000000000d07805 */ /* 0x000fe4000001ff00 */
[----:B------:R-:W-:Y:S02]  /*1840*/  PLOP3.LUT P0, PT, PT, PT, PT, 0x80, 0x0 ;  /* 0x000000000000781c */ /* 0x000fe40003f0f070 */
[----:B------:R-:W-:Y:S02]  /*1850*/  CS2R R212, SRZ ;  /* 0x0000000000d47805 */ /* 0x000fe4000001ff00 */
[----:B------:R-:W-:Y:S01]  /*1860*/  CS2R R34, SRZ ;  /* 0x0000000000227805 */ /* 0x000fe2000001ff00 */
[----:B------:R-:W-:Y:S01]  /*1870*/  IMAD.IADD R0, R5, 0x1, R0 ;  /* 0x0000000105007824 */ /* 0x000fe200078e0200 */
        /* <DEDUP_REMOVED lines=8> */
[----:B------:R-:W-:Y:S01]  /*1900*/  VIMNMX R4, R3, R4, PT ;  /* 0x0000000403047248 */ /* 0x000fe20003fe0100 */
[----:B------:R-:W-:-:S03]  /*1910*/  IMAD.MOV.U32 R3, RZ, RZ, RZ ;  /* 0x000000ffff037224 */ /* 0x000fc600078e00ff */
[----:B------:R-:W-:-:S13]  /*1920*/  ISETP.GE.AND P1, PT, R4, 0x1, PT ;  /* 0x000000010400780c */ /* 0x000fda0003f26270 */
        /* <DEDUP_REMOVED lines=11> */
[----:B------:R-:W-:Y:S01]  /*19e0*/  UMOV UR7, 0x40000040 ;  /* 0x4000004000077882 */ /* 0x000fe20000000000 */
[----:B------:R-:W1:Y:S01]  /*19f0*/  S2R R8, SR_TID.X ;  /* 0x0000000000087919 */ /* 0x000e620000002100 */
[----:B0-----:R-:W-:-:S04]  /*1a00*/  LEA.HI R3, R0, R0, RZ, 0x1 ;  /* 0x0000000000037211 */ /* 0x001fc800078f08ff */
[----:B------:R-:W-:Y:S01]  /*1a10*/  LOP3.LUT R3, R3, 0x1fffe, RZ, 0xc0, !PT ;  /* 0x0001fffe03037812 */ /* 0x000fe200078ec0ff */
[----:B------:R-:W-:-:S04]  /*1a20*/  WARPGROUP.ARRIVE ;  /* 0x00000000000079c5 */ /* 0x000fc80000000000 */
        /* <DEDUP_REMOVED lines=12> */
[----:B-1----:R-:W-:Y:S02]  /*1af0*/  LOP3.LUT R8, R8, 0x7f, RZ, 0xc0, !PT ;  /* 0x0000007f08087812 */ /* 0x002fe400078ec0ff */
[----:B------:R-:W-:Y:S01]  /*1b00*/  R2UR UR12, R6 ;  /* 0x00000000060c72ca */ /* 0x000fe200000e0000 */
[----:B------:R-:W-:Y:S01]  /*1b10*/  IMAD R0, R2, 0x1000, R7 ;  /* 0x0000100002007824 */ /* 0x000fe200078e0207 */
[----:B------:R-:W-:Y:S01]  /*1b20*/  ISETP.NE.AND P1, PT, R8, RZ, PT ;  /* 0x000000ff0800720c */ /* 0x000fe20003f25270 */
[C---:B------:R-:W-:Y:S02]  /*1b30*/  VIADD R6, R3.reuse, 0x4 ;  /* 0x0000000403067836 */ /* 0x040fe40000000000 */
[C---:B------:R-:W-:Y:S01]  /*1b40*/  VIADD R5, R0.reuse, 0x80 ;  /* 0x0000008000057836 */ /* 0x040fe20000000000 */
[----:B------:R-:W-:Y:S01]  /*1b50*/  R2UR UR10, R0 ;  /* 0x00000000000a72ca */ /* 0x000fe200000e0000 */
[----:B------:R-:W-:Y:S01]  /*1b60*/  VIADD R3, R3, 0x6 ;  /* 0x0000000603037836 */ /* 0x000fe20000000000 */
[----:B------:R-:W-:-:S02]  /*1b70*/  R2UR UR16, R6 ;  /* 0x00000000061072ca */ /* 0x000fc400000e0000 */
[----:B------:R-:W-:Y:S01]  /*1b80*/  R2UR UR14, R5 ;  /* 0x00000000050e72ca */ /* 0x000fe200000e0000 */
[C---:B------:R-:W-:Y:S01]  /*1b90*/  VIADD R5, R0.reuse, 0x100 ;  /* 0x0000010000057836 */ /* 0x040fe20000000000 */
[----:B------:R-:W-:Y:S01]  /*1ba0*/  R2UR UR4, R3 ;  /* 0x00000000030472ca */ /* 0x000fe200000e0000 */
[----:B------:R-:W-:-:S03]  /*1bb0*/  VIADD R0, R0, 0x180 ;  /* 0x0000018000007836 */ /* 0x000fc60000000000 */
[----:B------:R-:W-:Y:S02]  /*1bc0*/  R2UR UR18, R5 ;  /* 0x00000000051272ca */ /* 0x000fe400000e0000 */
[----:B------:R-:W-:Y:S01]  /*1bd0*/  R2UR UR6, R0 ;  /* 0x00000000000672ca */ /* 0x000fe200000e0000 */
[----:B------:R-:W-:Y:S01]  /*1be0*/  HGMMA.64x256x16.F32.BF16 R24, gdesc[UR8].tnspB, RZ, !UPT, gsb0 ;  /* 0x43e00000081879f0 */ /* 0x000fe2000c0018ff */
[----:B------:R-:W-:-:S04]  /*1bf0*/  @!P1 IMAD R0, R2, 0x8, R17 ;  /* 0x0000000802009824 */ /* 0x000fc800078e0211 */
[----:B------:R-:W-:-:S05]  /*1c00*/  @!P1 VIADD R0, R0, 0x38860 ;  /* 0x0003886000009836 */ /* 0x000fca0000000000 */
[----:B------:R-:W-:Y:S01]  /*1c10*/  @!P1 PRMT R0, RZ, 0x654, R0 ;  /* 0x00000654ff009816 */ /* 0x000fe20000000000 */
[----:B------:R-:W-:Y:S02]  /*1c20*/  WARPGROUP.DEPBAR.LE gsb0, 0x0 ;  /* 0x00008000000079c5 */ /* 0x000fe40000010000 */
[----:B------:R-:W-:-:S15]  /*1c30*/  WARPGROUP.ARRIVE ;  /* 0x00000000000079c5 */ /* 0x000fde0000000000 */
        /* <DEDUP_REMOVED lines=14> */
.L_x_4379:
[----:B------:R-:W-:Y:S01]  /*1d20*/  BAR.SYNC.DEFER_BLOCKING 0xe, 0x100 ;  /* 0x0384000000007b1d */ /* 0x000fe20000010000 */
[----:B01----:R-:W-:Y:S01]  /*1d30*/  IMAD R0, R2, 0x40, R22 ;  /* 0x0000004002007824 */ /* 0x003fe200078e0216 */
[----:B------:R-:W-:Y:S01]  /*1d40*/  ISETP.GT.AND P2, PT, R4, RZ, PT ;  /* 0x000000ff0400720c */ /* 0x000fe20003f44270 */
[----:B------:R-:W-:Y:S02]  /*1d50*/  VIADD R2, R2, 0x1 ;  /* 0x0000000102027836 */ /* 0x000fe40000000000 */
[----:B------:R-:W-:Y:S01]  /*1d60*/  IMAD R0, R0, 0x4, R17 ;  /* 0x0000000400007824 */ /* 0x000fe200078e0211 */
[----:B------:R-:W-:Y:S01]  /*1d70*/  UMOV UR11, 0x40000040 ;  /* 0x40000040000b7882 */ /* 0x000fe20000000000 */
[----:B------:R-:W-:Y:S01]  /*1d80*/  UMOV UR15, 0x40000040 ;  /* 0x40000040000f7882 */ /* 0x000fe20000000000 */
[----:B------:R-:W-:Y:S01]  /*1d90*/  ISETP.NE.AND P0, PT, R2, 0x2, PT ;  /* 0x000000020200780c */ /* 0x000fe20003f05270 */
[----:B------:R-:W-:Y:S01]  /*1da0*/  UMOV UR19, 0x40000040 ;  /* 0x4000004000137882 */ /* 0x000fe20000000000 */
[----:B------:R-:W-:Y:S01]  /*1db0*/  UMOV UR7, 0x40000040 ;  /* 0x4000004000077882 */ /* 0x000fe20000000000 */
[----:B------:R-:W-:Y:S01]  /*1dc0*/  VIADD R4, R4, 0xffffffff ;  /* 0xffffffff04047836 */ /* 0x000fe20000000000 */
[----:B------:R-:W-:Y:S01]  /*1dd0*/  SEL R2, R2, RZ, P0 ;  /* 0x000000ff02027207 */ /* 0x000fe20000000000 */
[----:B------:R-:W0:Y:S04]  /*1de0*/  LDS R3, [R0+0x38400] ;  /* 0x0384000000037984 */ /* 0x000e280000000800 */
[----:B------:R1:W2:Y:S02]  /*1df0*/  LDS R5, [R0+0x38420] ;  /* 0x0384200000057984 */ /* 0x0002a40000000800 */
[----:B-1----:R-:W-:-:S05]  /*1e00*/  IMAD R0, R2, 0x1000, R7 ;  /* 0x0000100002007824 */ /* 0x002fca00078e0207 */
[----:B------:R-:W-:Y:S01]  /*1e10*/  R2UR UR10, R0 ;  /* 0x00000000000a72ca */ /* 0x000fe200000e0000 */
        /* <DEDUP_REMOVED lines=128> */
[----:B------:R-:W-:-:S05]  /*2620*/  VIADD R3, R0, 0x80 ;  /* 0x0000008000037836 */ /* 0x000fca0000000000 */
[----:B------:R-:W-:Y:S01]  /*2630*/  WARPGROUP.ARRIVE ;  /* 0x00000000000079c5 */ /* 0x000fe20000000000 */
[----:B------:R-:W-:Y:S01]  /*2640*/  R2UR UR14, R3 ;  /* 0x00000000030e72ca */ /* 0x000fe200000e0000 */
[C---:B------:R-:W-:Y:S02]  /*2650*/  VIADD R3, R0.reuse, 0x100 ;  /* 0x0000010000037836 */ /* 0x040fe40000000000 */
[----:B------:R-:W-:Y:S02]  /*2660*/  VIADD R0, R0, 0x180 ;  /* 0x0000018000007836 */ /* 0x000fe40000000000 */
[----:B------:R-:W-:Y:S01]  /*2670*/  HGMMA.64x256x16.F32.BF16 R24, gdesc[UR8].tnspB, R24, gsb0 ;  /* 0x43e00000081879f0 */ /* 0x000fe20008001818 */
[----:B------:R-:W-:Y:S02]  /*2680*/  R2UR UR18, R3 ;  /* 0x00000000031272ca */ /* 0x000fe400000e0000 */
[----:B------:R-:W-:Y:S01]  /*2690*/  R2UR UR6, R0 ;  /* 0x00000000000672ca */ /* 0x000fe200000e0000 */
[----:B------:R-:W-:Y:S01]  /*26a0*/  @!P1 IMAD R0, R2, 0x8, R17 ;  /* 0x0000000802009824 */ /* 0x000fe200078e0211 */
[----:B------:R-:W-:-:S03]  /*26b0*/  SEL R3, RZ, 0x1, P0 ;  /* 0x00000001ff037807 */ /* 0x000fc60000000000 */
[----:B------:R-:W-:Y:S01]  /*26c0*/  @!P1 VIADD R0, R0, 0x38860 ;  /* 0x0003886000009836 */ /* 0x000fe20000000000 */
[----:B------:R-:W-:-:S04]  /*26d0*/  LOP3.LUT R16, R16, R3, RZ, 0x3c, !PT ;  /* 0x0000000310107212 */ /* 0x000fc800078e3cff */
[----:B------:R-:W-:Y:S01]  /*26e0*/  @!P1 PRMT R0, RZ, 0x654, R0 ;  /* 0x00000654ff009816 */ /* 0x000fe20000000000 */
[----:B------:R-:W-:Y:S02]  /*26f0*/  WARPGROUP.DEPBAR.LE gsb0, 0x0 ;  /* 0x00008000000079c5 */ /* 0x000fe40000010000 */
[----:B------:R-:W-:-:S12]  /*2700*/  WARPGROUP.ARRIVE ;  /* 0x00000000000079c5 */ /* 0x000fd80000000000 */
        /* <DEDUP_REMOVED lines=13> */
.L_x_4378:
[----:B------:R-:W-:Y:S01]  /*27e0*/  BAR.SYNC.DEFER_BLOCKING 0xe, 0x100 ;  /* 0x0384000000007b1d */ /* 0x000fe20000010000 */
[C---:B01----:R-:W-:Y:S01]  /*27f0*/  IMAD R0, R2.reuse, 0x40, R22 ;  /* 0x0000004002007824 */ /* 0x043fe200078e0216 */
[----:B------:R-:W-:Y:S01]  /*2800*/  PLOP3.LUT P0, PT, PT, PT, PT, 0x8, 0x0 ;  /* 0x000000000000781c */ /* 0x000fe20003f0e170 */
[----:B------:R-:W-:Y:S02]  /*2810*/  VIADD R2, R2, 0x1 ;  /* 0x0000000102027836 */ /* 0x000fe40000000000 */
[----:B------:R-:W-:-:S03]  /*2820*/  IMAD R17, R0, 0x4, R17 ;  /* 0x0000000400117824 */ /* 0x000fc600078e0211 */
[----:B------:R-:W-:-:S04]  /*2830*/  ISETP.NE.AND P1, PT, R2, 0x2, PT ;  /* 0x000000020200780c */ /* 0x000fc80003f25270 */
[----:B------:R-:W-:Y:S02]  /*2840*/  SEL R5, RZ, 0x1, P1 ;  /* 0x00000001ff057807 */ /* 0x000fe40000800000 */
[----:B------:R-:W-:Y:S02]  /*2850*/  SEL R2, R2, RZ, P1 ;  /* 0x000000ff02027207 */ /* 0x000fe40000800000 */
[----:B------:R-:W-:Y:S01]  /*2860*/  LOP3.LUT R16, R16, R5, RZ, 0x3c, !PT ;  /* 0x0000000510107212 */ /* 0x000fe200078e3cff */
        /* <DEDUP_REMOVED lines=134> */
.L_x_4376:
        /* <DEDUP_REMOVED lines=24> */
[----:B0-----:R-:W-:Y:S02]  /*3250*/  ISETP.NE.AND P0, PT, R0, 0x1, PT ;  /* 0x000000010000780c */ /* 0x001fe40003f05270 */
[----:B------:R-:W-:Y:S02]  /*3260*/  CS2R R112, SRZ ;  /* 0x0000000000707805 */ /* 0x000fe4000001ff00 */
[----:B------:R-:W-:-:S02]  /*3270*/  CS2R R110, SRZ ;  /* 0x00000000006e7805 */ /* 0x000fc4000001ff00 */
[----:B------:R-:W-:Y:S02]  /*3280*/  CS2R R106, SRZ ;  /* 0x00000000006a7805 */ /* 0x000fe4000001ff00 */
[----:B------:R-:W-:Y:S02]  /*3290*/  CS2R R162, SRZ ;  /* 0x0000000000a27805 */ /* 0x000fe4000001ff00 */
[----:B------:R-:W-:Y:S02]  /*32a0*/  CS2R R102, SRZ ;  /* 0x0000000000667805 */ /* 0x000fe4000001ff00 */
[----:B------:R-:W-:Y:S02]  /*32b0*/  CS2R R164, SRZ ;  /* 0x0000000000a47805 */ /* 0x000fe4000001ff00 */
[----:B------:R-:W-:Y:S02]  /*32c0*/  CS2R R98, SRZ ;  /* 0x0000000000627805 */ /* 0x000fe4000001ff00 */
[----:B-1----:R-:W-:-:S02]  /*32d0*/  IADD3 R6, -R4, 0x40, RZ ;  /* 0x0000004004067810 */ /* 0x002fc40007ffe1ff */
[----:B------:R-:W-:Y:S02]  /*32e0*/  CS2R R166, SRZ ;  /* 0x0000000000a67805 */ /* 0x000fe4000001ff00 */
[----:B------:R-:W-:Y:S02]  /*32f0*/  CS2R R94, SRZ ;  /* 0x00000000005e7805 */ /* 0x000fe4000001ff00 */
[----:B------:R-:W-:Y:S02]  /*3300*/  CS2R R170, SRZ ;  /* 0x0000000000aa7805 */ /* 0x000fe4000001ff00 */
[----:B------:R-:W-:Y:S01]  /*3310*/  CS2R R90, SRZ ;  /* 0x00000000005a7805 */ /* 0x000fe2000001ff00 */
[----:B------:R-:W0:Y:S01]  /*3320*/  @P0 LDC R0, c[0x0][0x44c] ;  /* 0x00011300ff000b82 */ /* 0x000e220000000800 */
[----:B------:R-:W-:Y:S01]  /*3330*/  IMAD R7, R188, R7, R6 ;  /* 0x00000007bc077224 */ /* 0x000fe200078e0206 */
[----:B------:R-:W-:Y:S01]  /*3340*/  CS2R R172, SRZ ;  /* 0x0000000000ac7805 */ /* 0x000fe2000001ff00 */
[----:B------:R-:W-:Y:S01]  /*3350*/  IMAD.MOV.U32 R169, RZ, RZ, RZ ;  /* 0x000000ffffa97224 */ /* 0x000fe200078e00ff */
[----:B------:R-:W-:-:S02]  /*3360*/  CS2R R86, SRZ ;  /* 0x0000000000567805 */ /* 0x000fc4000001ff00 */
[----:B------:R-:W-:Y:S02]  /*3370*/  CS2R R174, SRZ ;  /* 0x0000000000ae7805 */ /* 0x000fe4000001ff00 */
[----:B------:R-:W-:Y:S02]  /*3380*/  CS2R R82, SRZ ;  /* 0x0000000000527805 */ /* 0x000fe4000001ff00 */
[----:B------:R-:W-:Y:S01]  /*3390*/  CS2R R176, SRZ ;  /* 0x0000000000b07805 */ /* 0x000fe2000001ff00 */
[----:B------:R-:W1:Y:S01]  /*33a0*/  @P0 LDC R5, c[0x0][0x450] ;  /* 0x00011400ff050b82 */ /* 0x000e620000000800 */
        /* <DEDUP_REMOVED lines=18> */
[----:B------:R-:W-:Y:S01]  /*34d0*/  CS2R R206, SRZ ;  /* 0x0000000000ce7805 */ /* 0x000fe2000001ff00 */
[----:B------:R-:W-:Y:S01]  /*34e0*/  IMAD.U32 R0, RZ, RZ, UR4 ;  /* 0x00000004ff007e24 */ /* 0x000fe2000f8e00ff */
        /* <DEDUP_REMOVED lines=21> */
[----:B------:R-:W0:Y:S02]  /*3640*/  SHFL.IDX PT, R0, R216, RZ, 0x1f ;  /* 0x00001fffd8007589 */ /* 0x000e2400000e0000 */
        /* <DEDUP_REMOVED lines=27> */
.L_x_4380:
[----:B------:R-:W-:Y:S01]  /*3800*/  ULEA.HI UR4, UR36, UR36, URZ, 0x1 ;  /* 0x0000002424047291 */ /* 0x000fe2000f8f083f */
[----:B------:R-:W-:-:S03]  /*3810*/  IMAD.U32 R0, RZ, RZ, UR38 ;  /* 0x00000026ff007e24 */ /* 0x000fc6000f8e00ff */
[----:B------:R-:W-:Y:S02]  /*3820*/  ULOP3.LUT UR4, UR4, 0xfffffffe, URZ, 0xc0, !UPT ;  /* 0xfffffffe04047892 */ /* 0x000fe4000f8ec03f */
[----:B------:R-:W-:Y:S02]  /*3830*/  ISETP.NE.AND P0, PT, R0, 0x3, PT ;  /* 0x000000030000780c */ /* 0x000fe40003f05270 */
[----:B------:R-:W-:-:S06]  /*3840*/  UIADD3 UR4, UR36, -UR4, URZ ;  /* 0x8000000424047290 */ /* 0x000fcc000fffe03f */
[----:B------:R-:W-:-:S05]  /*3850*/  IMAD.U32 R4, RZ, RZ, UR4 ;  /* 0x00000004ff047e24 */ /* 0x000fca000f8e00ff */
[----:B------:R-:W-:-:S04]  /*3860*/  SHF.L.U32 R4, R4, 0x1f, RZ ;  /* 0x0000001f04047819 */ /* 0x000fc800000006ff */
[----:B------:R-:W0:Y:S02]  /*3870*/  SYNCS.PHASECHK.TRANS64.TRYWAIT P1, [R17+URZ+0x38800], R4 ;  /* 0x03880004110075a7 */ /* 0x000e24000802017f */
[----:B0-----:R-:W-:Y:S05]  /*3880*/  @!P1 BRA `(.L_x_4381) ;  /* 0x00000130009c9947 */ /* 0x001fea0003800000 */
.L_x_4547:
[----:B------:R-:W-:Y:S05]  /*3890*/  @!P0 BRA `(.L_x_4382) ;  /* 0x0000000000048947 */ /* 0x000fea0003800000 */
[----:B------:R-:W-:Y:S01]  /*38a0*/  BPT.TRAP 0x1 ;  /* 0x000000040000795c */ /* 0x000fe20000300000 */
.L_x_4382:
[----:B------:R-:W-:Y:S01]  /*38b0*/  IMAD R5, R2, 0x8, R17 ;  /* 0x0000000802057824 */ /* 0x000fe200078e0211 */
[----:B------:R-:W-:-:S04]  /*38c0*/  SHF.L.U32 R8, R16, 0x1f, RZ ;  /* 0x0000001f10087819 */ /* 0x000fc800000006ff */
[----:B------:R1:W2:Y:S01]  /*38d0*/  SYNCS.PHASECHK.TRANS64.TRYWAIT P1, [R5+URZ+0x38830], R8 ;  /* 0x03883008050075a7 */ /* 0x0002a2000802017f */
[----:B------:R-:W-:Y:S05]  /*38e0*/  @!P0 BRA `(.L_x_4383) ;  /* 0x0000000000048947 */ /* 0x000fea0003800000 */
[----:B------:R-:W-:Y:S01]  /*38f0*/  BPT.TRAP 0x1 ;  /* 0x000000040000795c */ /* 0x000fe20000300000 */
.L_x_4383:
[----:B------:R-:W-:-:S05]  /*3900*/  VIADD R0, R17, 0x22400 ;  /* 0x0002240011007836 */ /* 0x000fca0000000000 */
[----:B------:R-:W-:-:S04]  /*3910*/  SHF.R.U32.HI R0, RZ, 0x4, R0 ;  /* 0x00000004ff007819 */ /* 0x000fc80000011600 */
[----:B------:R-:W-:Y:S01]  /*3920*/  LOP3.LUT R0, R0, 0x3fff, RZ, 0xc0, !PT ;  /* 0x00003fff00007812 */ /* 0x000fe200078ec0ff */
[----:B--2---:R-:W-:Y:S06]  /*3930*/  @P1 BRA `(.L_x_4384) ;  /* 0x0000000000081947 */ /* 0x004fec0003800000 */
[----:B------:R-:W2:Y:S02]  /*3940*/  SYNCS.PHASECHK.TRANS64.TRYWAIT P1, [R5+URZ+0x38830], R8 ;  /* 0x03883008050075a7 */ /* 0x000ea4000802017f */
[----:B--2---:R-:W-:Y:S05]  /*3950*/  @!P1 BRA `(.L_x_4385) ;  /* 0x00000130007c9947 */ /* 0x004fea0003800000 */
.L_x_4384:
[----:B------:R-:W-:Y:S05]  /*3960*/  WARPSYNC.ALL ;  /* 0x0000000000007948 */ /* 0x000fea0003800000 */
[----:B------:R-:W-:Y:S01]  /*3970*/  LOP3.LUT R0, R0, 0x10000, RZ, 0xfc, !PT ;  /* 0x0001000000007812 */ /* 0x000fe200078efcff */
[----:B------:R-:W-:Y:S01]  /*3980*/  VIADD R3, R17, 0x20400 ;  /* 0x0002040011037836 */ /* 0x000fe20000000000 */
[----:B------:R-:W-:-:S03]  /*3990*/  WARPGROUP.ARRIVE ;  /* 0x00000000000079c5 */ /* 0x000fc60000000000 */
[----:B------:R-:W-:Y:S01]  /*39a0*/  IMAD R6, R2, 0x200, R0 ;  /* 0x0000020002067824 */ /* 0x000fe200078e0200 */
[----:B------:R-:W-:Y:S01]  /*39b0*/  UMOV UR7, 0x40000040 ;  /* 0x4000004000077882 */ /* 0x000fe20000000000 */
[----:B------:R-:W-:Y:S01]  /*39c0*/  UMOV UR5, 0x40000040 ;  /* 0x4000004000057882 */ /* 0x000fe20000000000 */
[----:B------:R-:W-:Y:S01]  /*39d0*/  SHF.R.U32.HI R3, RZ, 0x4, R3 ;  /* 0x00000004ff037819 */ /* 0x000fe20000011603 */
[----:B------:R-:W-:Y:S01]  /*39e0*/  UMOV UR11, 0x40000040 ;  /* 0x40000040000b7882 */ /* 0x000fe20000000000 */
[----:B------:R-:W-:Y:S01]  /*39f0*/  R2UR UR6, R6 ;  /* 0x00000000060672ca */ /* 0x000fe200000e0000 */
[----:B------:R-:W-:Y:S01]  /*3a00*/  UMOV UR9, 0x40000040 ;  /* 0x4000004000097882 */ /* 0x000fe20000000000 */
[----:B------:R-:W-:Y:S01]  /*3a10*/  LOP3.LUT R3, R3, 0x3fff, RZ, 0xc0, !PT ;  /* 0x00003fff03037812 */ /* 0x000fe200078ec0ff */
[----:B------:R-:W-:Y:S01]  /*3a20*/  UMOV UR15, 0x40000040 ;  /* 0x40000040000f7882 */ /* 0x000fe20000000000 */
[----:B------:R-:W-:Y:S01]  /*3a30*/  UMOV UR13, 0x40000040 ;  /* 0x40000040000d7882 */ /* 0x000fe20000000000 */
[----:B------:R-:W-:Y:S01]  /*3a40*/  UMOV UR19, 0x40000040 ;  /* 0x4000004000137882 */ /* 0x000fe20000000000 */
[----:B------:R-:W-:Y:S01]  /*3a50*/  LOP3.LUT R3, R3, 0x10000, RZ, 0xfc, !PT ;  /* 0x0001000003037812 */ /* 0x000fe200078efcff */
[----:B------:R-:W-:-:S03]  /*3a60*/  UMOV UR17, 0x40000040 ;  /* 0x4000004000117882 */ /* 0x000fc60000000000 */
[C---:B------:R-:W-:Y:S01]  /*3a70*/  R2UR UR4, R3.reuse ;  /* 0x00000000030472ca */ /* 0x040fe200000e0000 */
[C---:B------:R-:W-:Y:S02]  /*3a80*/  VIADD R6, R3.reuse, 0x2 ;  /* 0x0000000203067836 */ /* 0x040fe40000000000 */
[----:B------:R-:W-:Y:S02]  /*3a90*/  UIADD3 UR10, UR6, 0x2, URZ ;  /* 0x00000002060a7890 */ /* 0x000fe4000fffe03f */
[----:B------:R-:W-:Y:S01]  /*3aa0*/  UIADD3 UR14, UR6, 0x4, URZ ;  /* 0x00000004060e7890 */ /* 0x000fe2000fffe03f */
[----:B------:R-:W-:Y:S01]  /*3ab0*/  R2UR UR8, R6 ;  /* 0x00000000060872ca */ /* 0x000fe200000e0000 */
[C---:B------:R-:W-:Y:S01]  /*3ac0*/  VIADD R6, R3.reuse, 0x4 ;  /* 0x0000000403067836 */ /* 0x040fe20000000000 */
[----:B------:R-:W-:Y:S01]  /*3ad0*/  UIADD3 UR18, UR6, 0x6, URZ ;  /* 0x0000000606127890 */ /* 0x000fe2000fffe03f */
[----:B------:R-:W-:-:S03]  /*3ae0*/  VIADD R3, R3, 0x6 ;  /* 0x0000000603037836 */ /* 0x000fc60000000000 */
[----:B------:R-:W-:Y:S01]  /*3af0*/  R2UR UR12, R6 ;  /* 0x00000000060c72ca */ /* 0x000fe200000e0000 */
[----:B------:R-:W-:Y:S01]  /*3b00*/  HGMMA.64x64x16.F32.BF16 R24, gdesc[UR4], RZ, !UPT, gsb0 ;  /* 0x00e00000041879f0 */ /* 0x000fe2000c0018ff */
[----:B------:R-:W-:Y:S02]  /*3b10*/  R2UR UR16, R3 ;  /* 0x00000000031072ca */ /* 0x000fe400000e0000 */
        /* <DEDUP_REMOVED lines=10> */
[----:B------:R-:W3:Y:S02]  /*3bc0*/  SYNCS.PHASECHK.TRANS64.TRYWAIT P1, [R17+URZ+0x38810], R4 ;  /* 0x03881004110075a7 */ /* 0x000ee4000802017f */
[----:B---3--:R-:W-:Y:S05]  /*3bd0*/  @!P1 BRA `(.L_x_4386) ;  /* 0x0000012c00f09947 */ /* 0x008fea0003800000 */
.L_x_4548:
[----:B------:R-:W-:Y:S05]  /*3be0*/  @!P0 BRA `(.L_x_4387) ;  /* 0x0000000000048947 */ /* 0x000fea0003800000 */
[----:B------:R-:W-:Y:S01]  /*3bf0*/  BPT.TRAP 0x1 ;  /* 0x000000040000795c */ /* 0x000fe20000300000 */
.L_x_4387:
[----:B------:R4:W0:Y:S01]  /*3c00*/  SYNCS.PHASECHK.TRANS64.TRYWAIT P1, [R5+URZ+0x38850], R8 ;  /* 0x03885008050075a7 */ /* 0x000822000802017f */
[----:B------:R-:W-:Y:S05]  /*3c10*/  @!P0 BRA `(.L_x_4388) ;  /* 0x0000000000048947 */ /* 0x000fea0003800000 */
[----:B------:R-:W-:Y:S01]  /*3c20*/  BPT.TRAP 0x1 ;  /* 0x000000040000795c */ /* 0x000fe20000300000 */
.L_x_4388:
[C---:B------:R-:W-:Y:S02]  /*3c30*/  VIADD R3, R17.reuse, 0x400 ;  /* 0x0000040011037836 */ /* 0x040fe40000000000 */
[----:B0--3--:R-:W-:-:S03]  /*3c40*/  VIADD R4, R17, 0x26400 ;  /* 0x0002640011047836 */ /* 0x009fc60000000000 */
[----:B------:R-:W-:Y:S02]  /*3c50*/  SHF.R.U32.HI R3, RZ, 0x4, R3 ;  /* 0x00000004ff037819 */ /* 0x000fe40000011603 */
[----:B------:R-:W-:Y:S02]  /*3c60*/  SHF.R.U32.HI R4, RZ, 0x4, R4 ;  /* 0x00000004ff047819 */ /* 0x000fe40000011604 */
[----:B------:R-:W-:Y:S02]  /*3c70*/  LOP3.LUT R3, R3, 0x3fff, RZ, 0xc0, !PT ;  /* 0x00003fff03037812 */ /* 0x000fe400078ec0ff */
[----:B------:R-:W-:Y:S02]  /*3c80*/  LOP3.LUT R4, R4, 0x3fff, RZ, 0xc0, !PT ;  /* 0x00003fff04047812 */ /* 0x000fe400078ec0ff */
[----:B------:R-:W-:Y:S02]  /*3c90*/  LOP3.LUT R3, R3, 0x10000, RZ, 0xfc, !PT ;  /* 0x0001000003037812 */ /* 0x000fe400078efcff */
[----:B------:R-:W-:-:S03]  /*3ca0*/  LOP3.LUT R4, R4, 0x10000, RZ, 0xfc, !PT ;  /* 0x0001000004047812 */ /* 0x000fc600078efcff */
[----:B------:R-:W-:Y:S01]  /*3cb0*/  IMAD R6, R2, 0x1000, R3 ;  /* 0x0000100002067824 */ /* 0x000fe200078e0203 */
[----:B------:R-:W-:Y:S06]  /*3cc0*/  @P1 BRA `(.L_x_4389) ;  /* 0x0000000000081947 */ /* 0x000fec0003800000 */
[----:B------:R-:W0:Y:S02]  /*3cd0*/  SYNCS.PHASECHK.TRANS64.TRYWAIT P1, [R5+URZ+0x38850], R8 ;  /* 0x03885008050075a7 */ /* 0x000e24000802017f */
[----:B0-----:R-:W-:Y:S05]  /*3ce0*/  @!P1 BRA `(.L_x_4390) ;  /* 0x0000012c00c09947 */ /* 0x001fea0003800000 */
.L_x_4389:
[----:B------:R-:W-:Y:S01]  /*3cf0*/  R2UR UR20, R4 ;  /* 0x00000000041472ca */ /* 0x000fe200000e0000 */
[----:B------:R-:W-:Y:S01]  /*3d00*/  WARPGROUP.ARRIVE ;  /* 0x00000000000079c5 */ /* 0x000fe20000000000 */
[----:B------:R-:W-:Y:S01]  /*3d10*/  R2UR UR22, R6 ;  /* 0x00000000061672ca */ /* 0x000fe200000e0000 */
[----:B------:R-:W-:Y:S01]  /*3d20*/  UMOV UR21, 0x40000040 ;  /* 0x4000004000157882 */ /* 0x000fe20000000000 */
[----:B------:R-:W-:Y:S01]  /*3d30*/  UMOV UR23, 0x40000040 ;  /* 0x4000004000177882 */ /* 0x000fe20000000000 */
[----:B012-4-:R-:W-:Y:S01]  /*3d40*/  VIADD R8, R4, 0x2 ;  /* 0x0000000204087836 */ /* 0x017fe20000000000 */
[----:B------:R-:W-:Y:S01]  /*3d50*/  UMOV UR25, 0x40000040 ;  /* 0x4000004000197882 */ /* 0x000fe20000000000 */
[----:B------:R-:W-:Y:S01]  /*3d60*/  VIADD R7, R6, 0x2 ;  /* 0x0000000206077836 */ /* 0x000fe20000000000 */
[----:B------:R-:W-:Y:S01]  /*3d70*/  UMOV UR27, 0x40000040 ;  /* 0x40000040001b7882 */ /* 0x000fe20000000000 */
[----:B------:R-:W0:Y:S01]  /*3d80*/  S2R R9, SR_TID.X ;  /* 0x0000000000097919 */ /* 0x000e220000002100 */
[----:B------:R-:W-:Y:S01]  /*3d90*/  R2UR UR24, R8 ;  /* 0x00000000081872ca */ /* 0x000fe200000e0000 */
[----:B------:R-:W-:Y:S01]  /*3da0*/  VIADD R8, R4, 0x4 ;  /* 0x0000000404087836 */ /* 0x000fe20000000000 */
[----:B------:R-:W-:Y:S01]  /*3db0*/  R2UR UR26, R7 ;  /* 0x00000000071a72ca */ /* 0x000fe200000e0000 */
[C---:B------:R-:W-:Y:S01]  /*3dc0*/  VIADD R7, R6.reuse, 0x4 ;  /* 0x0000000406077836 */ /* 0x040fe20000000000 */
[----:B------:R-:W-:Y:S01]  /*3dd0*/  ULDC UR7, c[0x0][0x448] ;  /* 0x0001120000077ab9 */ /* 0x000fe20000000800 */
[----:B------:R-:W-:Y:S01]  /*3de0*/  HGMMA.64x64x16.F32.BF16 R24, gdesc[UR20], R24, gsb0 ;  /* 0x00e00000141879f0 */ /* 0x000fe20008001818 */
[----:B------:R-:W-:Y:S01]  /*3df0*/  VIADD R10, R6, 0x800 ;  /* 0x00000800060a7836 */ /* 0x000fe20000000000 */
[----:B------:R-:W-:Y:S01]  /*3e00*/  UISETP.NE.AND UP1, UPT, UR7, 0x1, UPT ;  /* 0x000000010700788c */ /* 0x000fe2000bf25270 */
[----:B------:R-:W-:Y:S01]  /*3e10*/  IMAD.MOV.U32 R21, RZ, RZ, 0x40 ;  /* 0x00000040ff157424 */ /* 0x000fe200078e00ff */
[----:B------:R-:W-:Y:S01]  /*3e20*/  ULDC UR6, c[0x0][0xad0] ;  /* 0x0002b40000067ab9 */ /* 0x000fe20000000800 */
[----:B------:R-:W1:Y:S01]  /*3e30*/  S2R R56, SR_TID.X ;  /* 0x0000000000387919 */ /* 0x000e620000002100 */
[----:B------:R-:W-:Y:S01]  /*3e40*/  IMAD R204, R2, 0x1000, R19 ;  /* 0x0000100002cc7824 */ /* 0x000fe200078e0213 */
[----:B------:R-:W-:-:S03]  /*3e50*/  UMOV UR11, 0x40000040 ;  /* 0x40000040000b7882 */ /* 0x000fc60000000000 */
[C---:B------:R-:W-:Y:S01]  /*3e60*/  VIADD R206, R204.reuse, 0x80 ;  /* 0x00000080ccce7836 */ /* 0x040fe20000000000 */
[----:B------:R-:W-:Y:S02]  /*3e70*/  R2UR UR10, R204 ;  /* 0x00000000cc0a72ca */ /* 0x000fe400000e0000 */
[----:B------:R-:W-:Y:S01]  /*3e80*/  @UP1 ULDC UR7, c[0x0][0x44c] ;  /* 0x0001130000071ab9 */ /* 0x000fe20000000800 */
[----:B------:R-:W-:Y:S01]  /*3e90*/  @UP1 ULDC UR15, c[0x0][0x450] ;  /* 0x00011400000f1ab9 */ /* 0x000fe20000000800 */
[----:B0-----:R-:W-:Y:S02]  /*3ea0*/  SHF.R.U32.HI R9, RZ, 0x7, R9 ;  /* 0x00000007ff097819 */ /* 0x001fe40000011609 */
[----:B-1----:R-:W-:Y:S01]  /*3eb0*/  LOP3.LUT R56, R56, 0x7f, RZ, 0xc0, !PT ;  /* 0x0000007f38387812 */ /* 0x002fe200078ec0ff */
[----:B------:R-:W-:Y:S02]  /*3ec0*/  WARPGROUP.DEPBAR.LE gsb0, 0x0 ;  /* 0x00008000000079c5 */ /* 0x000fe40000010000 */
[----:B------:R-:W-:-:S06]  /*3ed0*/  WARPGROUP.ARRIVE ;  /* 0x00000000000079c5 */ /* 0x000fcc0000000000 */
[----:B------:R-:W-:Y:S01]  /*3ee0*/  HGMMA.64x64x16.F32.BF16 R24, gdesc[UR24], R24, gsb0 ;  /* 0x00e00000181879f0 */ /* 0x000fe20008001818 */
[----:B------:R-:W-:Y:S01]  /*3ef0*/  R2UR UR24, R8 ;  /* 0x00000000081872ca */ /* 0x000fe200000e0000 */
[----:B------:R-:W-:Y:S01]  /*3f00*/  UMOV UR25, 0x40000040 ;  /* 0x4000004000197882 */ /* 0x000fe20000000000 */
[----:B------:R-:W-:Y:S01]  /*3f10*/  R2UR UR26, R7 ;  /* 0x00000000071a72ca */ /* 0x000fe200000e0000 */
[----:B------:R-:W-:Y:S01]  /*3f20*/  UMOV UR27, 0x40000040 ;  /* 0x40000040001b7882 */ /* 0x000fe20000000000 */
[----:B------:R-:W-:Y:S02]  /*3f30*/  VIADD R8, R4, 0x6 ;  /* 0x0000000604087836 */ /* 0x000fe40000000000 */
[----:B------:R-:W-:Y:S01]  /*3f40*/  VIADD R7, R6, 0x6 ;  /* 0x0000000606077836 */ /* 0x000fe20000000000 */
        /* <DEDUP_REMOVED lines=115> */
[----:B------:R-:W0:Y:S01]  /*4680*/  SHFL.IDX PT, R7, R9, RZ, 0x1f ;  /* 0x00001fff09077589 */ /* 0x000e2200000e0000 */
[----:B------:R-:W-:Y:S01]  /*4690*/  VIADD R8, R4, 0x800 ;  /* 0x0000080004087836 */ /* 0x000fe20000000000 */
[----:B0-----:R-:W-:-:S04]  /*46a0*/  ISETP.GT.AND P1, PT, R7, 0x7f, PT ;  /* 0x0000007f0700780c */ /* 0x001fc80003f24270 */
[----:B------:R-:W-:-:S05]  /*46b0*/  SEL R7, RZ, 0x2, !P1 ;  /* 0x00000002ff077807 */ /* 0x000fca0004800000 */
[C---:B------:R-:W-:Y:S02]  /*46c0*/  IMAD.IADD R9, R7.reuse, 0x1, R8 ;  /* 0x0000000107097824 */ /* 0x040fe400078e0208 */
[----:B------:R-:W-:Y:S01]  /*46d0*/  IMAD.IADD R11, R7, 0x1, R10 ;  /* 0x00000001070b7824 */ /* 0x000fe200078e020a */
[----:B------:R-:W-:Y:S02]  /*46e0*/  WARPGROUP.DEPBAR.LE gsb0, 0x0 ;  /* 0x00008000000079c5 */ /* 0x000fe40000010000 */
[----:B------:R-:W-:-:S06]  /*46f0*/  WARPGROUP.ARRIVE ;  /* 0x00000000000079c5 */ /* 0x000fcc0000000000 */
[----:B------:R-:W-:Y:S01]  /*4700*/  HGMMA.64x64x16.F32.BF16 R24, gdesc[UR24], R24, gsb0 ;  /* 0x00e00000181879f0 */ /* 0x000fe20008001818 */
[----:B------:R-:W-:Y:S01]  /*4710*/  R2UR UR24, R9 ;  /* 0x00000000091872ca */ /* 0x000fe200000e0000 */
[----:B------:R-:W-:Y:S01]  /*4720*/  UMOV UR25, 0x40000040 ;  /* 0x4000004000197882 */ /* 0x000fe20000000000 */
[----:B------:R-:W-:Y:S01]  /*4730*/  R2UR UR26, R11 ;  /* 0x000000000b1a72ca */ /* 0x000fe200000e0000 */
[----:B------:R-:W-:Y:S01]  /*4740*/  UMOV UR27, 0x40000040 ;  /* 0x40000040001b7882 */ /* 0x000fe20000000000 */
[----:B------:R-:W-:-:S05]  /*4750*/  IMAD.MOV.U32 R11, RZ, RZ, 0x4 ;  /* 0x00000004ff0b7424 */ /* 0x000fca00078e00ff */
[C---:B------:R-:W-:Y:S02]  /*4760*/  SEL R9, R11.reuse, 0x2, P1 ;  /* 0x000000020b097807 */ /* 0x040fe40000800000 */
[----:B------:R-:W-:-:S03]  /*4770*/  SEL R11, R11, 0x6, !P1 ;  /* 0x000000060b0b7807 */ /* 0x000fc60004800000 */
[--C-:B------:R-:W-:Y:S02]  /*4780*/  IMAD.IADD R12, R8, 0x1, R9.reuse ;  /* 0x00000001080c7824 */ /* 0x100fe400078e0209 */
[----:B------:R-:W-:Y:S02]  /*4790*/  IMAD.IADD R13, R10, 0x1, R9 ;  /* 0x000000010a0d7824 */ /* 0x000fe400078e0209 */
[--C-:B------:R-:W-:Y:S02]  /*47a0*/  IMAD.IADD R8, R8, 0x1, R11.reuse ;  /* 0x0000000108087824 */ /* 0x100fe400078e020b */
        /* <DEDUP_REMOVED lines=8> */
[----:B------:R-:W-:Y:S02]  /*4830*/  WARPGROUP.DEPBAR.LE gsb0, 0x0 ;  /* 0x00008000000079c5 */ /* 0x000fe40000010000 */
[----:B------:R-:W-:-:S09]  /*4840*/  WARPGROUP.ARRIVE ;  /* 0x00000000000079c5 */ /* 0x000fd20000000000 */
[----:B------:R-:W-:Y:S01]  /*4850*/  HGMMA.64x64x16.F32.BF16 R24, gdesc[UR24], R24, gsb0 ;  /* 0x00e00000181879f0 */ /* 0x000fe20008001818 */
[----:B------:R-:W-:Y:S01]  /*4860*/  R2UR UR24, R8 ;  /* 0x00000000081872ca */ /* 0x000fe200000e0000 */
[----:B------:R-:W-:Y:S01]  /*4870*/  UMOV UR25, 0x40000040 ;  /* 0x4000004000197882 */ /* 0x000fe20000000000 */
[----:B------:R-:W-:Y:S01]  /*4880*/  R2UR UR26, R10 ;  /* 0x000000000a1a72ca */ /* 0x000fe200000e0000 */
[----:B------:R-:W-:Y:S01]  /*4890*/  UMOV UR27, 0x40000040 ;  /* 0x40000040001b7882 */ /* 0x000fe20000000000 */
[----:B------:R-:W-:Y:S02]  /*48a0*/  IMAD.MOV.U32 R8, RZ, RZ, 0x28 ;  /* 0x00000028ff087424 */ /* 0x000fe400078e00ff */
[----:B------:R-:W-:-:S03]  /*48b0*/  IMAD.MOV.U32 R10, RZ, RZ, 0xa00 ;  /* 0x00000a00ff0a7424 */ /* 0x000fc600078e00ff */
[----:B------:R-:W-:Y:S02]  /*48c0*/  SEL R8, R8, 0x26, P1 ;  /* 0x0000002608087807 */ /* 0x000fe40000800000 */
[----:B------:R-:W-:Y:S02]  /*48d0*/  SEL R10, R10, 0x980, P1 ;  /* 0x000009800a0a7807 */ /* 0x000fe40000800000 */
[----:B------:R-:W-:Y:S02]  /*48e0*/  LOP3.LUT R13, R8, 0x6, RZ, 0xc0, !PT ;  /* 0x00000006080d7812 */ /* 0x000fe400078ec0ff */
[----:B------:R-:W-:-:S04]  /*48f0*/  LOP3.LUT R10, R10, 0xa00, RZ, 0xc0, !PT ;  /* 0x00000a000a0a7812 */ /* 0x000fc800078ec0ff */
[CC--:B------:R-:W-:Y:S02]  /*4900*/  IADD3 R8, R13.reuse, R10.reuse, R4 ;  /* 0x0000000a0d087210 */ /* 0x0c0fe40007ffe004 */
[----:B------:R-:W-:Y:S01]  /*4910*/  IADD3 R10, R13, R10, R6 ;  /* 0x0000000a0d0a7210 */ /* 0x000fe20007ffe006 */
        /* <DEDUP_REMOVED lines=8> */
[----:B------:R-:W-:Y:S02]  /*49a0*/  VIADD R10, R6, 0xa00 ;  /* 0x00000a00060a7836 */ /* 0x000fe40000000000 */
[C---:B------:R-:W-:Y:S02]  /*49b0*/  IMAD.IADD R12, R7.reuse, 0x1, R8 ;  /* 0x00000001070c7824 */ /* 0x040fe400078e0208 */
[----:B------:R-:W-:Y:S01]  /*49c0*/  IMAD.IADD R13, R7, 0x1, R10 ;  /* 0x00000001070d7824 */ /* 0x000fe200078e020a */
[----:B------:R-:W-:-:S02]  /*49d0*/  WARPGROUP.DEPBAR.LE gsb0, 0x0 ;  /* 0x00008000000079c5 */ /* 0x000fc40000010000 */
[----:B------:R-:W-:-:S06]  /*49e0*/  WARPGROUP.ARRIVE ;  /* 0x00000000000079c5 */ /* 0x000fcc0000000000 */
[----:B------:R-:W-:Y:S01]  /*49f0*/  HGMMA.64x64x16.F32.BF16 R24, gdesc[UR24], R24, gsb0 ;  /* 0x00e00000181879f0 */ /* 0x000fe20008001818 */
[----:B------:R-:W-:Y:S01]  /*4a00*/  R2UR UR24, R12 ;  /* 0x000000000c1872ca */ /* 0x000fe200000e0000 */
[----:B------:R-:W-:Y:S01]  /*4a10*/  UMOV UR25, 0x40000040 ;  /* 0x4000004000197882 */ /* 0x000fe20000000000 */
[----:B------:R-:W-:Y:S01]  /*4a20*/  R2UR UR26, R13 ;  /* 0x000000000d1a72ca */ /* 0x000fe200000e0000 */
[----:B------:R-:W-:Y:S01]  /*4a30*/  UMOV UR27, 0x40000040 ;  /* 0x40000040001b7882 */ /* 0x000fe20000000000 */
[C---:B------:R-:W-:Y:S02]  /*4a40*/  IMAD.IADD R12, R9.reuse, 0x1, R8 ;  /* 0x00000001090c7824 */ /* 0x040fe400078e0208 */
[----:B------:R-:W-:Y:S02]  /*4a50*/  IMAD.IADD R13, R9, 0x1, R10 ;  /* 0x00000001090d7824 */ /* 0x000fe400078e020a */
        /* <DEDUP_REMOVED lines=68> */
[----:B------:R-:W-:Y:S01]  /*4ea0*/  IMAD.MOV.U32 R13, RZ, RZ, -0x40 ;  /* 0xffffffc0ff0d7424 */ /* 0x000fe200078e00ff */
        /* <DEDUP_REMOVED lines=21> */
[----:B------:R-:W-:-:S02]  /*5000*/  IMAD.IADD R10, R11, 0x1, R10 ;  /* 0x000000010b0a7824 */ /* 0x000fc400078e020a */
[----:B------:R-:W0:Y:S01]  /*5010*/  LDC R11, c[0x0][0x288] ;  /* 0x0000a200ff0b7b82 */ /* 0x000e220000000800 */
[----:B------:R-:W-:Y:S02]  /*5020*/  WARPGROUP.DEPBAR.LE gsb0, 0x0 ;  /* 0x00008000000079c5 */ /* 0x000fe40000010000 */
[----:B------:R-:W-:-:S06]  /*5030*/  WARPGROUP.ARRIVE ;  /* 0x00000000000079c5 */ /* 0x000fcc0000000000 */
[----:B------:R-:W-:Y:S01]  /*5040*/  HGMMA.64x64x16.F32.BF16 R24, gdesc[UR24], R24, gsb0 ;  /* 0x00e00000181879f0 */ /* 0x000fe20008001818 */
[----:B------:R-:W-:Y:S01]  /*5050*/  R2UR UR24, R7 ;  /* 0x00000000071872ca */ /* 0x000fe200000e0000 */
[----:B------:R-:W-:Y:S01]  /*5060*/  UMOV UR25, 0x40000040 ;  /* 0x4000004000197882 */ /* 0x000fe20000000000 */
[----:B------:R-:W-:Y:S01]  /*5070*/  R2UR UR26, R9 ;  /* 0x00000000091a72ca */ /* 0x000fe200000e0000 */
[----:B------:R-:W-:Y:S01]  /*5080*/  UMOV UR27, 0x40000040 ;  /* 0x40000040001b7882 */ /* 0x000fe20000000000 */
[----:B------:R-:W-:-:S04]  /*5090*/  SEL R7, R21, 0x3e, P1 ;  /* 0x0000003e15077807 */ /* 0x000fc80000800000 */
[----:B------:R-:W-:Y:S01]  /*50a0*/  LOP3.LUT R7, R7, 0x6, RZ, 0xc0, !PT ;  /* 0x0000000607077812 */ /* 0x000fe200078ec0ff */
        /* <DEDUP_REMOVED lines=8> */
[----:B------:R-:W-:Y:S02]  /*5130*/  SEL R8, R8, 0xf80, P1 ;  /* 0x00000f8008087807 */ /* 0x000fe40000800000 */
[----:B------:R-:W-:Y:S02]  /*5140*/  PLOP3.LUT P1, PT, PT, PT, UP1, 0x80, 0x0 ;  /* 0x000000000000781c */ /* 0x000fe40003f2f018 */
[----:B------:R-:W-:-:S04]  /*5150*/  LOP3.LUT R8, R8, 0x1e00, RZ, 0xc0, !PT ;  /* 0x00001e0008087812 */ /* 0x000fc800078ec0ff */
[CC--:B------:R-:W-:Y:S02]  /*5160*/  IADD3 R9, R7.reuse, R8.reuse, R4 ;  /* 0x0000000807097210 */ /* 0x0c0fe40007ffe004 */
[----:B------:R-:W-:Y:S01]  /*5170*/  IADD3 R6, R7, R8, R6 ;  /* 0x0000000807067210 */ /* 0x000fe20007ffe006 */
[----:B------:R-:W-:Y:S02]  /*5180*/  VIADD R7, R190, UR41 ;  /* 0x00000029be077c36 */ /* 0x000fe40008000000 */
[----:B------:R-:W-:Y:S01]  /*5190*/  IMAD R8, R168, R13, 0x41 ;  /* 0x00000041a8087424 */ /* 0x000fe200078e020d */
[----:B------:R-:W-:Y:S02]  /*51a0*/  WARPGROUP.DEPBAR.LE gsb0, 0x0 ;  /* 0x00008000000079c5 */ /* 0x000fe40000010000 */
[----:B------:R-:W-:-:S06]  /*51b0*/  WARPGROUP.ARRIVE ;  /* 0x00000000000079c5 */ /* 0x000fcc0000000000 */
[----:B------:R-:W-:Y:S01]  /*51c0*/  HGMMA.64x64x16.F32.BF16 R24, gdesc[UR24], R24, gsb0 ;  /* 0x00e00000181879f0 */ /* 0x000fe20008001818 */
[----:B------:R-:W-:Y:S01]  /*51d0*/  R2UR UR24, R9 ;  /* 0x00000000091872ca */ /* 0x000fe200000e0000 */
[----:B------:R-:W-:Y:S01]  /*51e0*/  UMOV UR25, 0x40000040 ;  /* 0x4000004000197882 */ /* 0x000fe20000000000 */
[----:B------:R-:W-:Y:S01]  /*51f0*/  R2UR UR26, R6 ;  /* 0x00000000061a72ca */ /* 0x000fe200000e0000 */
[----:B------:R-:W-:Y:S01]  /*5200*/  UMOV UR27, 0x40000040 ;  /* 0x40000040001b7882 */ /* 0x000fe20000000000 */
[----:B------:R-:W-:Y:S01]  /*5210*/  @P1 IMAD.HI.U32 R6, R7, UR7, RZ ;  /* 0x0000000707061c27 */ /* 0x000fe2000f8e00ff */
[----:B------:R-:W1:Y:S01]  /*5220*/  LDC R9, c[0x0][0x2f0] ;  /* 0x0000bc00ff097b82 */ /* 0x000e620000000800 */
[----:B------:R-:W-:-:S03]  /*5230*/  @UP1 ULDC UR7, c[0x0][0x450] ;  /* 0x0001140000071ab9 */ /* 0x000fc60000000800 */
[----:B------:R-:W-:Y:S01]  /*5240*/  @P1 SHF.R.U32.HI R7, RZ, UR7, R6 ;  /* 0x00000007ff071c19 */ /* 0x000fe20008011606 */
[C---:B------:R-:W-:Y:S01]  /*5250*/  IMAD R6, R168.reuse, -0x40, R21 ;  /* 0xffffffc0a8067824 */ /* 0x040fe200078e0215 */
[----:B------:R-:W-:Y:S01]  /*5260*/  UMOV UR7, UR41 ;  /* 0x0000002900077c82 */ /* 0x000fe20008000000 */
[----:B------:R-:W-:Y:S02]  /*5270*/  VIADD R168, R168, 0xfffffffe ;  /* 0xfffffffea8a87836 */ /* 0x000fe40000000000 */
[----:B------:R-:W2:Y:S03]  /*5280*/  SHFL.IDX PT, R10, R7, RZ, 0x1c1f ;  /* 0x001c1fff070a7589 */ /* 0x000ea600000e0000 */
[----:B------:R-:W-:Y:S01]  /*5290*/  R2UR UR31, R168 ;  /* 0x00000000a81f72ca */ /* 0x000fe200000e0000 */
[----:B------:R-:W3:Y:S01]  /*52a0*/  SHFL.IDX PT, R7, R7, 0x1, 0x1c1f ;  /* 0x003c1f0007077f89 */ /* 0x000ee200000e0000 */
[----:B-1----:R-:W-:-:S02]  /*52b0*/  IMAD R13, R188, R9, R6 ;  /* 0x00000009bc0d7224 */ /* 0x002fc400078e0206 */
[CC--:B------:R-:W-:Y:S02]  /*52c0*/  IMAD R8, R188.reuse, R9.reuse, R8 ;  /* 0x00000009bc087224 */ /* 0x0c0fe400078e0208 */
[--C-:B------:R-:W-:Y:S02]  /*52d0*/  IMAD.IADD R6, R13, 0x1, -R18.reuse ;  /* 0x000000010d067824 */ /* 0x100fe400078e0a12 */
[----:B0-----:R-:W-:Y:S01]  /*52e0*/  IMAD R9, R188, R9, -R11 ;  /* 0x00000009bc097224 */ /* 0x001fe200078e0a0b */
[----:B------:R-:W-:-:S04]  /*52f0*/  IADD3 R13, R8, -R11, -R18 ;  /* 0x8000000b080d7210 */ /* 0x000fc80007ffe812 */
[-CC-:B--2---:R-:W-:Y:S02]  /*5300*/  VIADDMNMX R10, R10, R13.reuse, R6.reuse, PT ;  /* 0x0000000d0a0a7246 */ /* 0x184fe40003800106 */
[----:B---3--:R-:W-:Y:S02]  /*5310*/  VIADDMNMX R13, R7, R13, R6, PT ;  /* 0x0000000d070d7246 */ /* 0x008fe40003800106 */
[C---:B------:R-:W-:Y:S02]  /*5320*/  ISETP.GT.AND P2, PT, R10.reuse, RZ, PT ;  /* 0x000000ff0a00720c */ /* 0x040fe40003f44270 */
[C---:B------:R-:W-:Y:S02]  /*5330*/  ISETP.GT.AND P3, PT, R10.reuse, 0x1, PT ;  /* 0x000000010a00780c */ /* 0x040fe40003f64270 */
[----:B------:R-:W-:Y:S02]  /*5340*/  ISETP.GT.AND P4, PT, R10, 0x8, PT ;  /* 0x000000080a00780c */ /* 0x000fe40003f84270 */
[----:B------:R-:W-:-:S02]  /*5350*/  ISETP.GT.AND P5, PT, R13, 0x28, PT ;  /* 0x000000280d00780c */ /* 0x000fc40003fa4270 */
[----:B------:R-:W-:Y:S01]  /*5360*/  R2UR UR14, R9 ;  /* 0x00000000090e72ca */ /* 0x000fe200000e0000 */
        /* <DEDUP_REMOVED lines=28> */
[----:B------:R-:W-:Y:S01]  /*5530*/  ISETP.GT.AND P3, PT, R10, 0x10, PT ;  /* 0x000000100a00780c */ /* 0x000fe20003f64270 */
[----:B------:R-:W-:Y:S01]  /*5540*/  FMUL.FTZ R34, R34, UR6 ;  /* 0x0000000622227c20 */ /* 0x000fe20008410000 */
[----:B------:R-:W-:Y:S01]  /*5550*/  FMUL.FTZ R35, R35, UR6 ;  /* 0x0000000623237c20 */ /* 0x000fe20008410000 */
[----:B------:R-:W-:Y:S01]  /*5560*/  FMUL.FTZ R38, R38, UR6 ;  /* 0x0000000626267c20 */ /* 0x000fe20008410000 */
[----:B------:R-:W-:Y:S01]  /*5570*/  FMUL.FTZ R39, R39, UR6 ;  /* 0x0000000627277c20 */ /* 0x000fe20008410000 */
[----:B------:R-:W0:Y:S01]  /*5580*/  MUFU.TANH R14, R29 ;  /* 0x0000001d000e7308 */ /* 0x000e220000002400 */
[----:B-1----:R-:W-:Y:S01]  /*5590*/  FSEL R8, R24, -INF , P2 ;  /* 0xff80000018087808 */ /* 0x002fe20001000000 */
[----:B------:R-:W-:Y:S01]  /*55a0*/  FMUL.FTZ R42, R42, UR6 ;  /* 0x000000062a2a7c20 */ /* 0x000fe20008410000 */
[----:B------:R-:W-:Y:S01]  /*55b0*/  ISETP.GT.AND P2, PT, R10, 0x9, PT ;  /* 0x000000090a00780c */ /* 0x000fe20003f44270 */
[----:B------:R-:W-:Y:S01]  /*55c0*/  FMUL.FTZ R43, R43, UR6 ;  /* 0x000000062b2b7c20 */ /* 0x000fe20008410000 */
[----:B------:R-:W-:Y:S01]  /*55d0*/  FMNMX.FTZ R21, R8, R15, !PT ;  /* 0x0000000f08157209 */ /* 0x000fe20007810000 */
[----:B------:R-:W-:Y:S01]  /*55e0*/  FMUL.FTZ R46, R46, UR6 ;  /* 0x000000062e2e7c20 */ /* 0x000fe20008410000 */
[----:B------:R-:W-:Y:S01]  /*55f0*/  FMUL.FTZ R47, R47, UR6 ;  /* 0x000000062f2f7c20 */ /* 0x000fe20008410000 */
[----:B------:R-:W1:Y:S01]  /*5600*/  MUFU.TANH R20, R32 ;  /* 0x0000002000147308 */ /* 0x000e620000002400 */
[----:B--2---:R-:W-:Y:S01]  /*5610*/  FSEL R12, R12, -INF , P4 ;  /* 0xff8000000c0c7808 */ /* 0x004fe20002000000 */
[----:B------:R-:W-:Y:S01]  /*5620*/  FMUL.FTZ R50, R50, UR6 ;  /* 0x0000000632327c20 */ /* 0x000fe20008410000 */
[----:B------:R-:W-:Y:S01]  /*5630*/  ISETP.GT.AND P4, PT, R13, 0x8, PT ;  /* 0x000000080d00780c */ /* 0x000fe20003f84270 */
[----:B------:R-:W-:Y:S01]  /*5640*/  FMUL.FTZ R51, R51, UR6 ;  /* 0x0000000633337c20 */ /* 0x000fe20008410000 */
[----:B------:R-:W-:Y:S01]  /*5650*/  FMNMX.FTZ R21, R12, R21, !PT ;  /* 0x000000150c157209 */ /* 0x000fe20007810000 */
[----:B------:R-:W-:Y:S01]  /*5660*/  FMUL.FTZ R54, R54, UR6 ;  /* 0x0000000636367c20 */ /* 0x000fe20008410000 */
[----:B------:R-:W-:Y:S01]  /*5670*/  FMUL.FTZ R55, R55, UR6 ;  /* 0x0000000637377c20 */ /* 0x000fe20008410000 */
[----:B------:R-:W2:Y:S01]  /*5680*/  MUFU.TANH R33, R33 ;  /* 0x0000002100217308 */ /* 0x000ea20000002400 */
[----:B0-----:R-:W-:Y:S01]  /*5690*/  FSEL R14, R14, -INF , P2 ;  /* 0xff8000000e0e7808 */ /* 0x001fe20001000000 */
[----:B------:R-:W-:Y:S01]  /*56a0*/  ULDC UR6, c[0x0][0xa80] ;  /* 0x0002a00000067ab9 */ /* 0x000fe20000000800 */
[----:B------:R-:W-:-:S02]  /*56b0*/  ISETP.GT.AND P2, PT, R10, 0x11, PT ;  /* 0x000000110a00780c */ /* 0x000fc40003f44270 */
[----:B------:R-:W-:-:S03]  /*56c0*/  FMNMX.FTZ R25, R14, R21, !PT ;  /* 0x000000150e197209 */ /* 0x000fc60007810000 */
[----:B------:R-:W0:Y:S01]  /*56d0*/  MUFU.TANH R36, R36 ;  /* 0x0000002400247308 */ /* 0x000e220000002400 */
[----:B-1----:R-:W-:Y:S02]  /*56e0*/  FSEL R20, R20, -INF , P3 ;  /* 0xff80000014147808 */ /* 0x002fe40001800000 */
[----:B------:R-:W-:Y:S02]  /*56f0*/  ISETP.GT.AND P3, PT, R10, 0x18, PT ;  /* 0x000000180a00780c */ /* 0x000fe40003f64270 */
[----:B------:R-:W-:-:S03]  /*5700*/  FMNMX.FTZ R28, R20, R25, !PT ;  /* 0x00000019141c7209 */ /* 0x000fc60007810000 */
[----:B------:R-:W1:Y:S01]  /*5710*/  MUFU.TANH R37, R37 ;  /* 0x0000002500257308 */ /* 0x000e620000002400 */
[----:B--2---:R-:W-:Y:S02]  /*5720*/  FSEL R21, R33, -INF , P2 ;  /* 0xff80000021157808 */ /* 0x004fe40001000000 */
[----:B------:R-:W-:Y:S02]  /*5730*/  ISETP.GT.AND P2, PT, R10, 0x19, PT ;  /* 0x000000190a00780c */ /* 0x000fe40003f44270 */
[----:B------:R-:W-:-:S03]  /*5740*/  FMNMX.FTZ R29, R21, R28, !PT ;  /* 0x0000001c151d7209 */ /* 0x000fc60007810000 */
[----:B------:R-:W2:Y:S01]  /*5750*/  MUFU.TANH R40, R40 ;  /* 0x0000002800287308 */ /* 0x000ea20000002400 */
[----:B0-----:R-:W-:Y:S02]  /*5760*/  FSEL R24, R36, -INF , P3 ;  /* 0xff80000024187808 */ /* 0x001fe40001800000 */
[----:B------:R-:W-:Y:S02]  /*5770*/  ISETP.GT.AND P3, PT, R10, 0x20, PT ;  /* 0x000000200a00780c */ /* 0x000fe40003f64270 */
        /* <DEDUP_REMOVED lines=35> */
[----:B------:R-:W-:Y:S02]  /*59b0*/  ISETP.GT.AND P2, PT, R13, RZ, PT ;  /* 0x000000ff0d00720c */ /* 0x000fe40003f44270 */
[----:B------:R-:W-:-:S03]  /*59c0*/  FMNMX.FTZ R10, R41, R10, !PT ;  /* 0x0000000a290a7209 */ /* 0x000fc60007810000 */
[----:B------:R-:W0:Y:S01]  /*59d0*/  MUFU.TANH R30, R30 ;  /* 0x0000001e001e7308 */ /* 0x000e220000002400 */
[----:B-1----:R-:W-:Y:S01]  /*59e0*/  FSEL R26, R26, -INF , P2 ;  /* 0xff8000001a1a7808 */ /* 0x002fe20001000000 */
[----:B------:R-:W1:Y:S01]  /*59f0*/  SHFL.BFLY PT, R45, R10, 0x2, 0x1f ;  /* 0x0c401f000a2d7f89 */ /* 0x000e6200000e0000 */
[----:B------:R-:W-:-:S05]  /*5a00*/  ISETP.GT.AND P2, PT, R13, 0x9, PT ;  /* 0x000000090d00780c */ /* 0x000fca0003f44270 */
[----:B------:R-:W3:Y:S01]  /*5a10*/  MUFU.TANH R31, R31 ;  /* 0x0000001f001f7308 */ /* 0x000ee20000002400 */
[----:B--2---:R-:W-:Y:S02]  /*5a20*/  FSEL R27, R27, -INF , P3 ;  /* 0xff8000001b1b7808 */ /* 0x004fe40001800000 */
[----:B------:R-:W-:-:S05]  /*5a30*/  ISETP.GT.AND P3, PT, R13, 0x10, PT ;  /* 0x000000100d00780c */ /* 0x000fca0003f64270 */
[----:B------:R-:W2:Y:S01]  /*5a40*/  MUFU.TANH R34, R34 ;  /* 0x0000002200227308 */ /* 0x000ea20000002400 */
[----:B0-----:R-:W-:Y:S02]  /*5a50*/  FSEL R30, R30, -INF , P4 ;  /* 0xff8000001e1e7808 */ /* 0x001fe40002000000 */
[----:B------:R-:W-:-:S05]  /*5a60*/  ISETP.GT.AND P4, PT, R13, 0x19, PT ;  /* 0x000000190d00780c */ /* 0x000fca0003f84270 */
[----:B------:R0:W4:Y:S01]  /*5a70*/  MUFU.TANH R44, R35 ;  /* 0x00000023002c7308 */ /* 0x0001220000002400 */
[----:B---3--:R-:W-:Y:S02]  /*5a80*/  FSEL R31, R31, -INF , P2 ;  /* 0xff8000001f1f7808 */ /* 0x008fe40001000000 */
[----:B-1----:R-:W-:Y:S02]  /*5a90*/  FMNMX.FTZ R45, R10, R45, !PT ;  /* 0x0000002d0a2d7209 */ /* 0x002fe40007810000 */
[----:B------:R-:W-:-:S03]  /*5aa0*/  ISETP.GT.AND P2, PT, R13, 0x11, PT ;  /* 0x000000110d00780c */ /* 0x000fc60003f44270 */
[----:B------:R-:W1:Y:S01]  /*5ab0*/  MUFU.TANH R38, R38 ;  /* 0x0000002600267308 */ /* 0x000e620000002400 */
[----:B------:R-:W3:Y:S01]  /*5ac0*/  SHFL.BFLY PT, R10, R45, 0x1, 0x1f ;  /* 0x0c201f002d0a7f89 */ /* 0x000ee200000e0000 */
[----:B0-----:R-:W-:Y:S02]  /*5ad0*/  FMNMX.FTZ R35, R26, R27, !PT ;  /* 0x0000001b1a237209 */ /* 0x001fe40007810000 */
[----:B--2---:R-:W-:Y:S02]  /*5ae0*/  FSEL R34, R34, -INF , P3 ;  /* 0xff80000022227808 */ /* 0x004fe40001800000 */
[----:B------:R-:W-:Y:S02]  /*5af0*/  FMNMX.FTZ R6, R30, R35, !PT ;  /* 0x000000231e067209 */ /* 0x000fe40007810000 */
[----:B------:R0:W2:Y:S01]  /*5b00*/  MUFU.TANH R48, R39 ;  /* 0x0000002700307308 */ /* 0x0000a20000002400 */
[----:B------:R-:W-:Y:S02]  /*5b10*/  ISETP.GT.AND P3, PT, R13, 0x18, PT ;  /* 0x000000180d00780c */ /* 0x000fe40003f64270 */
[----:B----4-:R-:W-:-:S02]  /*5b20*/  FSEL R35, R44, -INF , P2 ;  /* 0xff8000002c237808 */ /* 0x010fc40001000000 */
[----:B------:R-:W-:-:S03]  /*5b30*/  ISETP.GT.AND P2, PT, R13, 0x20, PT ;  /* 0x000000200d00780c */ /* 0x000fc60003f44270 */
[----:B------:R-:W4:Y:S01]  /*5b40*/  MUFU.TANH R42, R42 ;  /* 0x0000002a002a7308 */ /* 0x000f220000002400 */
[----:B0-----:R-:W-:Y:S02]  /*5b50*/  FMNMX.FTZ R39, R31, R6, !PT ;  /* 0x000000061f277209 */ /* 0x001fe40007810000 */
[----:B-1----:R-:W-:Y:S02]  /*5b60*/  FSEL R38, R38, -INF , P3 ;  /* 0xff80000026267808 */ /* 0x002fe40001800000 */
[----:B------:R-:W-:Y:S02]  /*5b70*/  FMNMX.FTZ R6, R34, R39, !PT ;  /* 0x0000002722067209 */ /* 0x000fe40007810000 */
[----:B------:R-:W-:Y:S01]  /*5b80*/  ISETP.GT.AND P3, PT, R13, 0x21, PT ;  /* 0x000000210d00780c */ /* 0x000fe20003f64270 */
[----:B------:R0:W1:Y:S01]  /*5b90*/  MUFU.TANH R49, R43 ;  /* 0x0000002b00317308 */ /* 0x0000620000002400 */
[----:B--2---:R-:W-:Y:S02]  /*5ba0*/  FSEL R39, R48, -INF , P4 ;  /* 0xff80000030277808 */ /* 0x004fe40002000000 */
[----:B---3--:R-:W-:-:S02]  /*5bb0*/  FMNMX.FTZ R7, R45, R10, !PT ;  /* 0x0000000a2d077209 */ /* 0x008fc40007810000 */
[----:B------:R-:W-:-:S03]  /*5bc0*/  ISETP.GT.AND P4, PT, R13, 0x29, PT ;  /* 0x000000290d00780c */ /* 0x000fc60003f84270 */
[----:B------:R-:W2:Y:S01]  /*5bd0*/  MUFU.TANH R46, R46 ;  /* 0x0000002e002e7308 */ /* 0x000ea20000002400 */
[----:B0-----:R-:W-:Y:S01]  /*5be0*/  FMNMX.FTZ R43, R35, R6, !PT ;  /* 0x00000006232b7209 */ /* 0x001fe20007810000 */
[----:B------:R-:W-:Y:S01]  /*5bf0*/  FMUL.FTZ R10, R7, UR6 ;  /* 0x00000006070a7c20 */ /* 0x000fe20008410000 */
[----:B----4-:R-:W-:Y:S02]  /*5c00*/  FSEL R42, R42, -INF , P2 ;  /* 0xff8000002a2a7808 */ /* 0x010fe40001000000 */
[----:B------:R-:W-:Y:S02]  /*5c10*/  FMNMX.FTZ R6, R38, R43, !PT ;  /* 0x0000002b26067209 */ /* 0x000fe40007810000 */
[----:B------:R-:W-:Y:S01]  /*5c20*/  ISETP.GT.AND P2, PT, R13, 0x30, PT ;  /* 0x000000300d00780c */ /* 0x000fe20003f44270 */
[----:B------:R0:W3:Y:S01]  /*5c30*/  MUFU.TANH R52, R47 ;  /* 0x0000002f00347308 */ /* 0x0000e20000002400 */
[----:B------:R-:W-:Y:S02]  /*5c40*/  FMNMX.FTZ R45, R39, R6, !PT ;  /* 0x00000006272d7209 */ /* 0x000fe40007810000 */
[----:B-1----:R-:W-:-:S02]  /*5c50*/  FSEL R43, R49, -INF , P3 ;  /* 0xff800000312b7808 */ /* 0x002fc40001800000 */
[----:B------:R-:W-:Y:S02]  /*5c60*/  FMNMX.FTZ R6, R42, R45, !PT ;  /* 0x0000002d2a067209 */ /* 0x000fe40007810000 */
[----:B------:R-:W-:Y:S01]  /*5c70*/  FSETP.NEU.FTZ.AND P3, PT, R7, -INF , PT ;  /* 0xff8000000700780b */ /* 0x000fe20003f7d000 */
[----:B------:R-:W1:Y:S01]  /*5c80*/  MUFU.TANH R50, R50 ;  /* 0x0000003200327308 */ /* 0x000e620000002400 */
[----:B--2---:R-:W-:Y:S02]  /*5c90*/  FSEL R44, R46, -INF , P5 ;  /* 0xff8000002e2c7808 */ /* 0x004fe40002800000 */
[----:B0-----:R-:W-:Y:S02]  /*5ca0*/  FMNMX.FTZ R47, R43, R6, !PT ;  /* 0x000000062b2f7209 */ /* 0x001fe40007810000 */
[----:B------:R-:W-:Y:S02]  /*5cb0*/  FSEL R53, R10, RZ, P3 ;  /* 0x000000ff0a357208 */ /* 0x000fe40001800000 */
[----:B------:R-:W-:Y:S01]  /*5cc0*/  FMNMX.FTZ R6, R44, R47, !PT ;  /* 0x0000002f2c067209 */ /* 0x000fe20007810000 */
[----:B------:R-:W0:Y:S01]  /*5cd0*/  MUFU.TANH R51, R51 ;  /* 0x0000003300337308 */ /* 0x000e220000002400 */
[----:B---3--:R-:W-:Y:S01]  /*5ce0*/  FSEL R45, R52, -INF , P4 ;  /* 0xff800000342d7808 */ /* 0x008fe20002000000 */
[--C-:B------:R-:W-:Y:S01]  /*5cf0*/  FFMA.FTZ R10, R8, UR6, -R53.reuse ;  /* 0x00000006080a7c23 */ /* 0x100fe20008010835 */
[----:B------:R-:W-:Y:S01]  /*5d00*/  ISETP.GT.AND P3, PT, R13, 0x31, PT ;  /* 0x000000310d00780c */ /* 0x000fe20003f64270 */
[--C-:B------:R-:W-:Y:S01]  /*5d10*/  FFMA.FTZ R169, R25, UR6, -R53.reuse ;  /* 0x0000000619a97c23 */ /* 0x100fe20008010835 */
[----:B------:R-:W-:Y:S01]  /*5d20*/  FMNMX.FTZ R49, R45, R6, !PT ;  /* 0x000000062d317209 */ /* 0x000fe20007810000 */
[--C-:B------:R-:W-:Y:S01]  /*5d30*/  FFMA.FTZ R21, R21, UR6, -R53.reuse ;  /* 0x0000000615157c23 */ /* 0x100fe20008010835 */
[--C-:B------:R-:W-:Y:S01]  /*5d40*/  FFMA.FTZ R171, R29, UR6, -R53.reuse ;  /* 0x000000061dab7c23 */ /* 0x100fe20008010835 */
[----:B------:R-:W2:Y:S01]  /*5d50*/  MUFU.TANH R48, R54 ;  /* 0x0000003600307308 */ /* 0x000ea20000002400 */
[----:B-1----:R-:W-:Y:S01]  /*5d60*/  FSEL R46, R50, -INF , P2 ;  /* 0xff800000322e7808 */ /* 0x002fe20001000000 */
[--C-:B------:R-:W-:Y:S01]  /*5d70*/  FFMA.FTZ R50, R12, UR6, -R53.reuse ;  /* 0x000000060c327c23 */ /* 0x100fe20008010835 */
[----:B------:R-:W-:Y:S01]  /*5d80*/  ISETP.GT.AND P2, PT, R13, 0x38, PT ;  /* 0x000000380d00780c */ /* 0x000fe20003f44270 */
[--C-:B------:R-:W-:Y:S01]  /*5d90*/  FFMA.FTZ R12, R20, UR6, -R53.reuse ;  /* 0x00000006140c7c23 */ /* 0x100fe20008010835 */
[----:B------:R-:W-:Y:S01]  /*5da0*/  FMNMX.FTZ R8, R46, R49, !PT ;  /* 0x000000312e087209 */ /* 0x000fe20007810000 */
[--C-:B------:R-:W-:Y:S01]  /*5db0*/  FFMA.FTZ R20, R28, UR6, -R53.reuse ;  /* 0x000000061c147c23 */ /* 0x100fe20008010835 */
[--C-:B------:R-:W-:Y:S01]  /*5dc0*/  FFMA.FTZ R170, R32, UR6, -R53.reuse ;  /* 0x0000000620aa7c23 */ /* 0x100fe20008010835 */
[----:B------:R-:W1:Y:S01]  /*5dd0*/  MUFU.TANH R55, R55 ;  /* 0x0000003700377308 */ /* 0x000e620000002400 */
[----:B0-----:R-:W-:Y:S01]  /*5de0*/  FSEL R47, R51, -INF , P3 ;  /* 0xff800000332f7808 */ /* 0x001fe20001800000 */
[--C-:B------:R-:W-:Y:S01]  /*5df0*/  FFMA.FTZ R173, R33, UR6, -R53.reuse ;  /* 0x0000000621ad7c23 */ /* 0x100fe20008010835 */
[----:B------:R-:W-:Y:S01]  /*5e00*/  ISETP.GT.AND P3, PT, R13, 0x39, PT ;  /* 0x000000390d00780c */ /* 0x000fe20003f64270 */
[--C-:B------:R-:W-:Y:S01]  /*5e10*/  FFMA.FTZ R13, R15, UR6, -R53.reuse ;  /* 0x000000060f0d7c23 */ /* 0x100fe20008010835 */
[----:B------:R-:W-:Y:S01]  /*5e20*/  FMNMX.FTZ R15, R47, R8, !PT ;  /* 0x000000082f0f7209 */ /* 0x000fe20007810000 */
[--C-:B------:R-:W-:Y:S01]  /*5e30*/  FFMA.FTZ R172, R36, UR6, -R53.reuse ;  /* 0x0000000624ac7c23 */ /* 0x100fe20008010835 */
[--C-:B------:R-:W-:Y:S01]  /*5e40*/  FFMA.FTZ R175, R37, UR6, -R53.reuse ;  /* 0x0000000625af7c23 */ /* 0x100fe20008010835 */
[--C-:B------:R-:W-:Y:S01]  /*5e50*/  FFMA.FTZ R174, R40, UR6, -R53.reuse ;  /* 0x0000000628ae7c23 */ /* 0x100fe20008010835 */
[----:B--2---:R-:W-:Y:S01]  /*5e60*/  FSEL R48, R48, -INF , P2 ;  /* 0xff80000030307808 */ /* 0x004fe20001000000 */
[--C-:B------:R-:W-:Y:S01]  /*5e70*/  FFMA.FTZ R177, R41, UR6, -R53.reuse ;  /* 0x0000000629b17c23 */ /* 0x100fe20008010835 */
[----:B------:R-:W-:Y:S02]  /*5e80*/  MUFU.EX2 R6, R10 ;  /* 0x0000000a00067308 */ /* 0x000fe40000000800 */
[----:B------:R-:W-:Y:S01]  /*5e90*/  FMNMX.FTZ R8, R48, R15, !PT ;  /* 0x0000000f30087209 */ /* 0x000fe20007810000 */
[--C-:B------:R-:W-:Y:S01]  /*5ea0*/  FFMA.FTZ R15, R14, UR6, -R53.reuse ;  /* 0x000000060e0f7c23 */ /* 0x100fe20008010835 */
[----:B------:R-:W-:Y:S01]  /*5eb0*/  FFMA.FTZ R14, R24, UR6, -R53 ;  /* 0x00000006180e7c23 */ /* 0x000fe20008010835 */
[----:B-1----:R-:W-:-:S03]  /*5ec0*/  FSEL R49, R55, -INF , P3 ;  /* 0xff80000037317808 */ /* 0x002fc60001800000 */
[----:B------:R-:W0:Y:S01]  /*5ed0*/  MUFU.EX2 R13, R13 ;  /* 0x0000000d000d7308 */ /* 0x000e220000000800 */
[----:B------:R-:W-:-:S05]  /*5ee0*/  FMNMX.FTZ R8, R49, R8, !PT ;  /* 0x0000000831087209 */ /* 0x000fca0007810000 */
[----:B------:R-:W1:Y:S02]  /*5ef0*/  SHFL.BFLY PT, R51, R8, 0x2, 0x1f ;  /* 0x0c401f0008337f89 */ /* 0x000e6400000e0000 */
[----:B------:R-:W-:Y:S08]  /*5f00*/  MUFU.EX2 R10, R50 ;  /* 0x00000032000a7308 */ /* 0x000ff00000000800 */
[----:B------:R-:W2:Y:S01]  /*5f10*/  MUFU.EX2 R15, R15 ;  /* 0x0000000f000f7308 */ /* 0x000ea20000000800 */
[----:B0-----:R-:W-:Y:S01]  /*5f20*/  F2FP.BF16.F32.PACK_AB R152, R13, R6 ;  /* 0x000000060d98723e */ /* 0x001fe200000010ff */
[----:B------:R-:W-:-:S06]  /*5f30*/  FADD.FTZ R13, R6, R13 ;  /* 0x0000000d060d7221 */ /* 0x000fcc0000010000 */
[----:B------:R-:W-:Y:S01]  /*5f40*/  MUFU.EX2 R12, R12 ;  /* 0x0000000c000c7308 */ /* 0x000fe20000000800 */
[----:B-1----:R-:W-:-:S07]  /*5f50*/  FMNMX.FTZ R51, R8, R51, !PT ;  /* 0x0000003308337209 */ /* 0x002fce0007810000 */
[----:B------:R-:W0:Y:S01]  /*5f60*/  MUFU.EX2 R21, R21 ;  /* 0x0000001500157308 */ /* 0x000e220000000800 */
[C---:B--2---:R-:W-:Y:S01]  /*5f70*/  F2FP.BF16.F32.PACK_AB R154, R15.reuse, R10 ;  /* 0x0000000a0f9a723e */ /* 0x044fe200000010ff */
[----:B------:R-:W-:Y:S01]  /*5f80*/  FADD.FTZ R10, R10, R13 ;  /* 0x0000000d0a0a7221 */ /* 0x000fe20000010000 */
[----:B------:R-:W1:Y:S03]  /*5f90*/  SHFL.BFLY PT, R8, R51, 0x1, 0x1f ;  /* 0x0c201f0033087f89 */ /* 0x000e6600000e0000 */
[----:B------:R-:W-:Y:S02]  /*5fa0*/  FADD.FTZ R15, R15, R10 ;  /* 0x0000000a0f0f7221 */ /* 0x000fe40000010000 */
        /* <DEDUP_REMOVED lines=8> */
[----:B------:R-:W-:Y:S02]  /*6030*/  FMUL.FTZ R24, R8, UR6 ;  /* 0x0000000608187c20 */ /* 0x000fe40008410000 */
[----:B------:R-:W0:Y:S01]  /*6040*/  MUFU.EX2 R171, R171 ;  /* 0x000000ab00ab7308 */ /* 0x000e220000000800 */
[C---:B--2---:R-:W-:Y:S01]  /*6050*/  F2FP.BF16.F32.PACK_AB R158, R169.reuse, R14 ;  /* 0x0000000ea99e723e */ /* 0x044fe200000010ff */
[----:B------:R-:W-:Y:S01]  /*6060*/  FADD.FTZ R14, R14, R21 ;  /* 0x000000150e0e7221 */ /* 0x000fe20000010000 */
[----:B------:R-:W-:Y:S02]  /*6070*/  FSEL R25, R24, RZ, P2 ;  /* 0x000000ff18197208 */ /* 0x000fe40001000000 */
[----:B------:R-:W-:Y:S01]  /*6080*/  ISETP.NE.AND P2, PT, R56, RZ, PT ;  /* 0x000000ff3800720c */ /* 0x000fe20003f45270 */
[----:B------:R-:W-:Y:S02]  /*6090*/  FADD.FTZ R169, R169, R14 ;  /* 0x0000000ea9a97221 */ /* 0x000fe40000010000 */
        /* <DEDUP_REMOVED lines=72> */
[----:B------:R-:W-:-:S06]  /*6520*/  FADD.FTZ R174, R174, R175 ;  /* 0x000000afaeae7221 */ /* 0x000fcc0000010000 */
[----:B------:R-:W0:Y:S08]  /*6530*/  MUFU.EX2 R202, R202 ;  /* 0x000000ca00ca7308 */ /* 0x000e300000000800 */
[----:B------:R-:W4:Y:S01]  /*6540*/  MUFU.EX2 R205, R205 ;  /* 0x000000cd00cd7308 */ /* 0x000f220000000800 */
[----:B--2---:R-:W-:Y:S01]  /*6550*/  F2FP.BF16.F32.PACK_AB R165, R203, R200 ;  /* 0x000000c8cba5723e */ /* 0x004fe200000010ff */
[----:B------:R-:W-:-:S04]  /*6560*/  FADD.FTZ R200, R200, R201 ;  /* 0x000000c9c8c87221 */ /* 0x000fc80000010000 */
[----:B------:R-:W-:-:S04]  /*6570*/  FADD.FTZ R203, R203, R200 ;  /* 0x000000c8cbcb7221 */ /* 0x000fc80000010000 */
[----:B0-----:R-:W-:Y:S01]  /*6580*/  FADD.FTZ R6, R202, R203 ;  /* 0x000000cbca067221 */ /* 0x001fe20000010000 */
[----:B----4-:R-:W-:-:S03]  /*6590*/  F2FP.BF16.F32.PACK_AB R167, R205, R202 ;  /* 0x000000cacda7723e */ /* 0x010fc600000010ff */
[----:B------:R-:W-:Y:S02]  /*65a0*/  FADD.FTZ R6, R205, R6 ;  /* 0x00000006cd067221 */ /* 0x000fe40000010000 */
[----:B------:R3:W-:Y:S01]  /*65b0*/  STSM.16.M88.4 [R187], R164 ;  /* 0x000000a4bb007844 */ /* 0x0007e20000000200 */
[----:B-1----:R-:W-:-:S06]  /*65c0*/  WARPGROUP.ARRIVE ;  /* 0x00000000000079c5 */ /* 0x002fcc0000000000 */
[----:B------:R-:W-:Y:S01]  /*65d0*/  HGMMA.64x256x16.F32.BF16 R24, R152, gdesc[UR8].tnspB, RZ, !UPT, gsb0 ;  /* 0x43e0000898187df0 */ /* 0x000fe2000c0018ff */
[----:B------:R-:W-:Y:S01]  /*65e0*/  R2UR UR10, R206 ;  /* 0x00000000ce0a72ca */ /* 0x000fe200000e0000 */
[----:B------:R-:W-:Y:S01]  /*65f0*/  UMOV UR11, 0x40000040 ;  /* 0x40000040000b7882 */ /* 0x000fe20000000000 */
[C---:B------:R-:W-:Y:S02]  /*6600*/  VIADD R206, R204.reuse, 0x100 ;  /* 0x00000100ccce7836 */ /* 0x040fe40000000000 */
[----:B------:R-:W-:Y:S01]  /*6610*/  VIADD R204, R204, 0x180 ;  /* 0x00000180cccc7836 */ /* 0x000fe20000000000 */
[----:B------:R-:W-:Y:S02]  /*6620*/  WARPGROUP.DEPBAR.LE gsb0, 0x0 ;  /* 0x00008000000079c5 */ /* 0x000fe40000010000 */
[----:B------:R-:W-:-:S15]  /*6630*/  WARPGROUP.ARRIVE ;  /* 0x00000000000079c5 */ /* 0x000fde0000000000 */
[----:B------:R-:W-:-:S05]  /*6640*/  NOP ;  /* 0x0000000000007918 */ /* 0x000fca0000000000 */
[----:B------:R-:W-:Y:S01]  /*6650*/  HGMMA.64x256x16.F32.BF16 R24, R156, gdesc[UR8].tnspB, R24, gsb0 ;  /* 0x43e000089c187df0 */ /* 0x000fe20008001818 */
[----:B------:R-:W-:Y:S01]  /*6660*/  R2UR UR10, R206 ;  /* 0x00000000ce0a72ca */ /* 0x000fe200000e0000 */
[----:B------:R-:W-:Y:S01]  /*6670*/  UMOV UR11, 0x40000040 ;  /* 0x40000040000b7882 */ /* 0x000fe20000000000 */
[----:B------:R-:W-:Y:S02]  /*6680*/  WARPGROUP.DEPBAR.LE gsb0, 0x0 ;  /* 0x00008000000079c5 */ /* 0x000fe40000010000 */
[----:B------:R-:W-:-:S15]  /*6690*/  WARPGROUP.ARRIVE ;  /* 0x00000000000079c5 */ /* 0x000fde0000000000 */
[----:B------:R-:W-:-:S08]  /*66a0*/  NOP ;  /* 0x0000000000007918 */ /* 0x000fd00000000000 */
[----:B------:R-:W-:Y:S01]  /*66b0*/  HGMMA.64x256x16.F32.BF16 R24, R160, gdesc[UR8].tnspB, R24, gsb0 ;  /* 0x43e00008a0187df0 */ /* 0x000fe20008001818 */
[----:B------:R-:W-:Y:S01]  /*66c0*/  R2UR UR10, R204 ;  /* 0x00000000cc0a72ca */ /* 0x000fe200000e0000 */
[----:B------:R-:W-:Y:S01]  /*66d0*/  UMOV UR11, 0x40000040 ;  /* 0x40000040000b7882 */ /* 0x000fe20000000000 */
[----:B------:R-:W-:Y:S02]  /*66e0*/  WARPGROUP.DEPBAR.LE gsb0, 0x0 ;  /* 0x00008000000079c5 */ /* 0x000fe40000010000 */
[----:B------:R-:W-:-:S15]  /*66f0*/  WARPGROUP.ARRIVE ;  /* 0x00000000000079c5 */ /* 0x000fde0000000000 */
[----:B------:R-:W-:-:S08]  /*6700*/  NOP ;  /* 0x0000000000007918 */ /* 0x000fd00000000000 */
        /* <DEDUP_REMOVED lines=24> */
[----:B------:R-:W-:Y:S01]  /*6890*/  IMAD.MOV.U32 R10, RZ, RZ, R8 ;  /* 0x000000ffff0a7224 */ /* 0x000fe200078e0008 */
[----:B------:R-:W-:Y:S01]  /*68a0*/  ULDC UR7, c[0x0][0x288] ;  /* 0x0000a20000077ab9 */ /* 0x000fe20000000800 */
[----:B------:R-:W-:Y:S01]  /*68b0*/  IMAD.MOV.U32 R11, RZ, RZ, R7 ;  /* 0x000000ffff0b7224 */ /* 0x000fe200078e0007 */
[----:B------:R-:W-:Y:S01]  /*68c0*/  ULDC UR28, c[0x0][0x2f0] ;  /* 0x0000bc00001c7ab9 */ /* 0x000fe20000000800 */
[----:B------:R-:W-:Y:S01]  /*68d0*/  IMAD.MOV.U32 R13, RZ, RZ, R2 ;  /* 0x000000ffff0d7224 */ /* 0x000fe200078e0002 */
[----:B------:R-:W-:Y:S01]  /*68e0*/  ULDC UR29, c[0x0][0xad0] ;  /* 0x0002b400001d7ab9 */ /* 0x000fe20000000800 */
[----:B------:R-:W-:-:S05]  /*68f0*/  ULDC UR6, c[0x0][0xa80] ;  /* 0x0002a00000067ab9 */ /* 0x000fca0000000800 */
.L_x_4400:
[----:B------:R-:W-:-:S05]  /*6900*/  VIADD R2, R13, 0x1 ;  /* 0x000000010d027836 */ /* 0x000fca0000000000 */
[----:B------:R-:W-:-:S04]  /*6910*/  ISETP.NE.AND P3, PT, R2, 0x2, PT ;  /* 0x000000020200780c */ /* 0x000fc80003f65270 */
[----:B------:R-:W-:Y:S02]  /*6920*/  SEL R7, RZ, 0x1, P3 ;  /* 0x00000001ff077807 */ /* 0x000fe40001800000 */
[----:B------:R-:W-:Y:S02]  /*6930*/  SEL R2, R2, RZ, P3 ;  /* 0x000000ff02027207 */ /* 0x000fe40001800000 */
[----:B------:R-:W-:Y:S01]  /*6940*/  LOP3.LUT R16, R16, R7, RZ, 0x3c, !PT ;  /* 0x0000000710107212 */ /* 0x000fe200078e3cff */
[----:B0-----:R-:W-:Y:S06]  /*6950*/  @!P0 BRA `(.L_x_4392) ;  /* 0x0000000000048947 */ /* 0x001fec0003800000 */
[----:B------:R-:W-:Y:S01]  /*6960*/  BPT.TRAP 0x1 ;  /* 0x000000040000795c */ /* 0x000fe20000300000 */
.L_x_4392:
[----:B------:R-:W-:Y:S01]  /*6970*/  IMAD R9, R2, 0x8, R17 ;  /* 0x0000000802097824 */ /* 0x000fe200078e0211 */
[----:B------:R-:W-:-:S04]  /*6980*/  SHF.L.U32 R8, R16, 0x1f, RZ ;  /* 0x0000001f10087819 */ /* 0x000fc800000006ff */
[----:B------:R0:W1:Y:S01]  /*6990*/  SYNCS.PHASECHK.TRANS64.TRYWAIT P3, [R9+URZ+0x38830], R8 ;  /* 0x03883008090075a7 */ /* 0x000062000806017f */
[----:B------:R-:W-:Y:S05]  /*69a0*/  @!P0 BRA `(.L_x_4393) ;  /* 0x0000000000048947 */ /* 0x000fea0003800000 */
[----:B------:R-:W-:Y:S01]  /*69b0*/  BPT.TRAP 0x1 ;  /* 0x000000040000795c */ /* 0x000fe20000300000 */
.L_x_4393:
[----:B------:R-:W-:Y:S01]  /*69c0*/  IMAD R7, R2, 0x200, R0 ;  /* 0x0000020002077824 */ /* 0x000fe200078e0200 */
[----:B-1----:R-:W-:Y:S06]  /*69d0*/  @P3 BRA `(.L_x_4394) ;  /* 0x0000000000083947 */ /* 0x002fec0003800000 */
[----:B------:R-:W1:Y:S02]  /*69e0*/  SYNCS.PHASECHK.TRANS64.TRYWAIT P3, [R9+URZ+0x38830], R8 ;  /* 0x03883008090075a7 */ /* 0x000e64000806017f */
[----:B-1----:R-:W-:Y:S05]  /*69f0*/  @!P3 BRA `(.L_x_4395) ;  /* 0x000001000090b947 */ /* 0x002fea0003800000 */
.L_x_4394:
[----:B------:R-:W-:Y:S01]  /*6a00*/  R2UR UR26, R7 ;  /* 0x00000000071a72ca */ /* 0x000fe200000e0000 */
[----:B------:R-:W-:Y:S01]  /*6a10*/  WARPGROUP.ARRIVE ;  /* 0x00000000000079c5 */ /* 0x000fe20000000000 */
[----:B------:R-:W-:Y:S01]  /*6a20*/  UMOV UR24, UR4 ;  /* 0x0000000400187c82 */ /* 0x000fe20008000000 */
[----:B------:R-:W-:Y:S01]  /*6a30*/  UMOV UR25, UR5 ;  /* 0x0000000500197c82 */ /* 0x000fe20008000000 */
[----:B------:R-:W-:Y:S01]  /*6a40*/  UMOV UR27, 0x40000040 ;  /* 0x40000040001b7882 */ /* 0x000fe20000000000 */
[----:B------:R-:W-:Y:S01]  /*6a50*/  UMOV UR11, 0x40000040 ;  /* 0x40000040000b7882 */ /* 0x000fe20000000000 */
[----:B------:R-:W-:Y:S01]  /*6a60*/  UMOV UR15, 0x40000040 ;  /* 0x40000040000f7882 */ /* 0x000fe20000000000 */
[----:B------:R-:W-:-:S06]  /*6a70*/  UMOV UR19, 0x40000040 ;  /* 0x4000004000137882 */ /* 0x000fcc0000000000 */
[----:B------:R-:W-:Y:S01]  /*6a80*/  HGMMA.64x64x16.F32.BF16 R152, gdesc[UR24], RZ, !UPT, gsb0 ;  /* 0x00e00000189879f0 */ /* 0x000fe2000c0018ff */
[----:B------:R-:W-:Y:S02]  /*6a90*/  UIADD3 UR10, UR26, 0x2, URZ ;  /* 0x000000021a0a7890 */ /* 0x000fe4000fffe03f */
[----:B------:R-:W-:Y:S02]  /*6aa0*/  UIADD3 UR14, UR26, 0x4, URZ ;  /* 0x000000041a0e7890 */ /* 0x000fe4000fffe03f */
[----:B------:R-:W-:Y:S01]  /*6ab0*/  UIADD3 UR18, UR26, 0x6, URZ ;  /* 0x000000061a127890 */ /* 0x000fe2000fffe03f */
        /* <DEDUP_REMOVED lines=12> */
.L_x_4396:
[----:B------:R2:W3:Y:S01]  /*6b80*/  SYNCS.PHASECHK.TRANS64.TRYWAIT P3, [R9+URZ+0x38850], R8 ;  /* 0x03885008090075a7 */ /* 0x0004e2000806017f */
[----:B------:R-:W-:Y:S05]  /*6b90*/  @!P0 BRA `(.L_x_4397) ;  /* 0x0000000000048947 */ /* 0x000fea0003800000 */
[----:B------:R-:W-:Y:S01]  /*6ba0*/  BPT.TRAP 0x1 ;  /* 0x000000040000795c */ /* 0x000fe20000300000 */
.L_x_4397:
[----:B---3--:R-:W-:Y:S05]  /*6bb0*/  @P3 BRA `(.L_x_4398) ;  /* 0x0000000000083947 */ /* 0x008fea0003800000 */
[----:B------:R-:W3:Y:S02]  /*6bc0*/  SYNCS.PHASECHK.TRANS64.TRYWAIT P3, [R9+URZ+0x38850], R8 ;  /* 0x03885008090075a7 */ /* 0x000ee4000806017f */
[----:B---3--:R-:W-:Y:S05]  /*6bd0*/  @!P3 BRA `(.L_x_4399) ;  /* 0x00000100002cb947 */ /* 0x008fea0003800000 */
.L_x_4398:
[----:B------:R-:W-:Y:S01]  /*6be0*/  IMAD R7, R2, 0x1000, R3 ;  /* 0x0000100002077824 */ /* 0x000fe200078e0203 */
[----:B------:R-:W-:Y:S01]  /*6bf0*/  WARPGROUP.ARRIVE ;  /* 0x00000000000079c5 */ /* 0x000fe20000000000 */
[----:B------:R-:W-:Y:S01]  /*6c00*/  UMOV UR23, 0x40000040 ;  /* 0x4000004000177882 */ /* 0x000fe20000000000 */
[----:B------:R-:W-:Y:S01]  /*6c10*/  VIADD R12, R4, 0x2 ;  /* 0x00000002040c7836 */ /* 0x000fe20000000000 */
[----:B------:R-:W-:Y:S01]  /*6c20*/  UMOV UR25, 0x40000040 ;  /* 0x4000004000197882 */ /* 0x000fe20000000000 */
[C---:B------:R-:W-:Y:S01]  /*6c30*/  R2UR UR22, R7.reuse ;  /* 0x00000000071672ca */ /* 0x040fe200000e0000 */
[C---:B0123--:R-:W-:Y:S01]  /*6c40*/  VIADD R8, R7.reuse, 0x2 ;  /* 0x0000000207087836 */ /* 0x04ffe20000000000 */
[----:B------:R-:W-:Y:S01]  /*6c50*/  UMOV UR27, 0x40000040 ;  /* 0x40000040001b7882 */ /* 0x000fe20000000000 */
[----:B------:R-:W-:Y:S01]  /*6c60*/  R2UR UR24, R12 ;  /* 0x000000000c1872ca */ /* 0x000fe200000e0000 */
[----:B------:R-:W-:Y:S01]  /*6c70*/  VIADD R12, R4, 0x4 ;  /* 0x00000004040c7836 */ /* 0x000fe20000000000 */
[----:B------:R-:W0:Y:S01]  /*6c80*/  S2R R14, SR_TID.X ;  /* 0x00000000000e7919 */ /* 0x000e220000002100 */
[----:B------:R-:W-:Y:S01]  /*6c90*/  R2UR UR26, R8 ;  /* 0x00000000081a72ca */ /* 0x000fe200000e0000 */
[C---:B------:R-:W-:Y:S01]  /*6ca0*/  VIADD R8, R7.reuse, 0x4 ;  /* 0x0000000407087836 */ /* 0x040fe20000000000 */
[----:B------:R-:W-:Y:S01]  /*6cb0*/  @UP1 ULDC UR10, c[0x0][0x44c] ;  /* 0x00011300000a1ab9 */ /* 0x000fe20000000800 */
[----:B------:R-:W-:Y:S01]  /*6cc0*/  VIADD R21, R4, 0x800 ;  /* 0x0000080004157836 */ /* 0x000fe20000000000 */
[----:B------:R-:W-:Y:S01]  /*6cd0*/  UMOV UR11, 0x40000040 ;  /* 0x40000040000b7882 */ /* 0x000fe20000000000 */
[----:B------:R-:W-:Y:S01]  /*6ce0*/  VIADD R15, R7, 0x800 ;  /* 0x00000800070f7836 */ /* 0x000fe20000000000 */
[----:B------:R-:W-:Y:S01]  /*6cf0*/  UISETP.GT.AND UP0, UPT, UR31, UR30, UPT ;  /* 0x0000001e1f00728c */ /* 0x000fe2000bf04270 */
[----:B------:R-:W-:Y:S01]  /*6d00*/  HGMMA.64x64x16.F32.BF16 R152, gdesc[UR20], R152, gsb0 ;  /* 0x00e00000149879f0 */ /* 0x000fe20008001898 */
[----:B------:R-:W-:-:S04]  /*6d10*/  IMAD R206, R2, 0x1000, R19 ;  /* 0x0000100002ce7824 */ /* 0x000fc800078e0213 */
[----:B------:R-:W-:Y:S01]  /*6d20*/  VIADD R207, R206, 0x80 ;  /* 0x00000080cecf7836 */ /* 0x000fe20000000000 */
[----:B0-----:R-:W-:Y:S01]  /*6d30*/  SHF.R.U32.HI R14, RZ, 0x7, R14 ;  /* 0x00000007ff0e7819 */ /* 0x001fe2000001160e */
        /* <DEDUP_REMOVED lines=124> */
[----:B------:R-:W0:Y:S02]  /*7500*/  SHFL.IDX PT, R8, R14, RZ, 0x1f ;  /* 0x00001fff0e087589 */ /* 0x000e2400000e0000 */
[----:B0-----:R-:W-:-:S04]  /*7510*/  ISETP.GT.AND P3, PT, R8, 0x7f, PT ;  /* 0x0000007f0800780c */ /* 0x001fc80003f64270 */
[----:B------:R-:W-:-:S05]  /*7520*/  SEL R12, RZ, 0x2, !P3 ;  /* 0x00000002ff0c7807 */ /* 0x000fca0005800000 */
[----:B------:R-:W-:Y:S02]  /*7530*/  IMAD.IADD R8, R21, 0x1, R12 ;  /* 0x0000000115087824 */ /* 0x000fe400078e020c */
        /* <DEDUP_REMOVED lines=21> */
[----:B------:R-:W-:Y:S01]  /*7690*/  IMAD.IADD R20, R21, 0x1, R8 ;  /* 0x0000000115147824 */ /* 0x000fe200078e0208 */
[----:B------:R-:W-:Y:S02]  /*76a0*/  WARPGROUP.DEPBAR.LE gsb0, 0x0 ;  /* 0x00008000000079c5 */ /* 0x000fe40000010000 */
[----:B------:R-:W-:-:S08]  /*76b0*/  WARPGROUP.ARRIVE ;  /* 0x00000000000079c5 */ /* 0x000fd00000000000 */
        /* <DEDUP_REMOVED lines=22> */
[----:B------:R-:W-:Y:S02]  /*7820*/  IMAD.IADD R20, R21, 0x1, R12 ;  /* 0x0000000115147824 */ /* 0x000fe400078e020c */
        /* <DEDUP_REMOVED lines=8> */
[----:B------:R-:W-:Y:S02]  /*78b0*/  IMAD.IADD R20, R21, 0x1, R14 ;  /* 0x0000000115147824 */ /* 0x000fe400078e020e */
[--C-:B------:R-:W-:Y:S02]  /*78c0*/  IMAD.IADD R196, R14, 0x1, R15.reuse ;  /* 0x000000010ec47824 */ /* 0x100fe400078e020f */
        /* <DEDUP_REMOVED lines=119> */
[----:B------:R-:W-:-:S04]  /*8040*/  VIADD R7, R190, UR41 ;  /* 0x00000029be077c36 */ /* 0x000fc80008000000 */
[----:B------:R-:W-:Y:S01]  /*8050*/  @P1 IMAD.HI.U32 R8, R7, UR10, RZ ;  /* 0x0000000a07081c27 */ /* 0x000fe2000f8e00ff */
[----:B------:R-:W-:-:S04]  /*8060*/  @UP1 ULDC UR10, c[0x0][0x450] ;  /* 0x00011400000a1ab9 */ /* 0x000fc80000000800 */
[----:B------:R-:W-:Y:S01]  /*8070*/  @P1 SHF.R.U32.HI R7, RZ, UR10, R8 ;  /* 0x0000000aff071c19 */ /* 0x000fe20008011608 */
[----:B------:R-:W-:Y:S02]  /*8080*/  UMOV UR10, 0xffffffc0 ;  /* 0xffffffc0000a7882 */ /* 0x000fe40000000000 */
[----:B------:R-:W-:Y:S02]  /*8090*/  UIMAD UR10, UR31, UR10, 0x1 ;  /* 0x000000011f0a74a4 */ /* 0x000fe4000f8e020a */
[----:B------:R-:W-:-:S04]  /*80a0*/  UIADD3 UR31, UR31, -0x1, URZ ;  /* 0xffffffff1f1f7890 */ /* 0x000fc8000fffe03f */
[----:B------:R-:W-:Y:S02]  /*80b0*/  IADD3 R21, -R18, UR10, RZ ;  /* 0x0000000a12157c10 */ /* 0x000fe4000fffe1ff */
[----:B------:R-:W-:-:S03]  /*80c0*/  R2UR UR10, R206 ;  /* 0x00000000ce0a72ca */ /* 0x000fc600000e0000 */
[----:B------:R-:W-:Y:S01]  /*80d0*/  IMAD R21, R188, UR28, R21 ;  /* 0x0000001cbc157c24 */ /* 0x000fe2000f8e0215 */
        /* <DEDUP_REMOVED lines=8> */
[----:B------:R0:W1:Y:S01]  /*8160*/  MUFU.TANH R12, R152 ;  /* 0x00000098000c7308 */ /* 0x0000620000002400 */
        /* <DEDUP_REMOVED lines=8> */
[----:B0-----:R-:W0:Y:S01]  /*81f0*/  SHFL.IDX PT, R152, R7, RZ, 0x1c1f ;  /* 0x001c1fff07987589 */ /* 0x001e2200000e0000 */
        /* <DEDUP_REMOVED lines=15> */
[----:B------:R-:W-:Y:S01]  /*82f0*/  FMUL.FTZ R178, R178, UR29 ;  /* 0x0000001db2b27c20 */ /* 0x000fe20008410000 */
[----:B------:R-:W-:Y:S01]  /*8300*/  FMUL.FTZ R179, R179, UR29 ;  /* 0x0000001db3b37c20 */ /* 0x000fe20008410000 */
[----:B------:R-:W-:-:S05]  /*8310*/  FMUL.FTZ R183, R183, UR29 ;  /* 0x0000001db7b77c20 */ /* 0x000fca0008410000 */
[----:B------:R-:W-:Y:S01]  /*8320*/  MUFU.TANH R160, R160 ;  /* 0x000000a000a07308 */ /* 0x000fe20000002400 */
[----:B0-----:R-:W-:-:S04]  /*8330*/  IADD3 R152, R152, -UR7, R21 ;  /* 0x8000000798987c10 */ /* 0x001fc8000fffe015 */
[C---:B------:R-:W-:Y:S02]  /*8340*/  ISETP.GT.AND P3, PT, R152.reuse, RZ, PT ;  /* 0x000000ff9800720c */ /* 0x040fe40003f64270 */
[----:B------:R-:W-:Y:S01]  /*8350*/  ISETP.GT.AND P4, PT, R152, 0x1, PT ;  /* 0x000000019800780c */ /* 0x000fe20003f84270 */
[----:B------:R-:W0:Y:S01]  /*8360*/  MUFU.TANH R161, R161 ;  /* 0x000000a100a17308 */ /* 0x000e220000002400 */
[----:B-1----:R-:W-:Y:S02]  /*8370*/  FSEL R12, R12, -INF , P3 ;  /* 0xff8000000c0c7808 */ /* 0x002fe40001800000 */
[----:B------:R-:W-:Y:S02]  /*8380*/  ISETP.GT.AND P3, PT, R152, 0x8, PT ;  /* 0x000000089800780c */ /* 0x000fe40003f64270 */
[----:B--2---:R-:W-:Y:S02]  /*8390*/  FSEL R15, R15, -INF , P4 ;  /* 0xff8000000f0f7808 */ /* 0x004fe40002000000 */
[----:B------:R-:W-:Y:S01]  /*83a0*/  FMNMX.FTZ R8, R12, R11, !PT ;  /* 0x0000000b0c087209 */ /* 0x000fe20007810000 */
[----:B------:R-:W-:Y:S01]  /*83b0*/  MUFU.TANH R164, R164 ;  /* 0x000000a400a47308 */ /* 0x000fe20000002400 */
[----:B------:R-:W-:-:S02]  /*83c0*/  ISETP.GT.AND P4, PT, R152, 0x9, PT ;  /* 0x000000099800780c */ /* 0x000fc40003f84270 */
[----:B---3--:R-:W-:Y:S02]  /*83d0*/  FSEL R14, R14, -INF , P3 ;  /* 0xff8000000e0e7808 */ /* 0x008fe40001800000 */
[----:B------:R-:W-:Y:S02]  /*83e0*/  FMNMX.FTZ R153, R15, R8, !PT ;  /* 0x000000080f997209 */ /* 0x000fe40007810000 */
[----:B------:R-:W-:Y:S01]  /*83f0*/  ISETP.GT.AND P3, PT, R152, 0x10, PT ;  /* 0x000000109800780c */ /* 0x000fe20003f64270 */
[----:B------:R0:W1:Y:S01]  /*8400*/  MUFU.TANH R156, R165 ;  /* 0x000000a5009c7308 */ /* 0x0000620000002400 */
[----:B----4-:R-:W-:Y:S02]  /*8410*/  FSEL R20, R20, -INF , P4 ;  /* 0xff80000014147808 */ /* 0x010fe40002000000 */
[----:B------:R-:W-:Y:S02]  /*8420*/  FMNMX.FTZ R153, R14, R153, !PT ;  /* 0x000000990e997209 */ /* 0x000fe40007810000 */
[----:B------:R-:W-:-:S02]  /*8430*/  ISETP.GT.AND P4, PT, R152, 0x11, PT ;  /* 0x000000119800780c */ /* 0x000fc40003f84270 */
[----:B------:R-:W-:Y:S01]  /*8440*/  FMNMX.FTZ R8, R20, R153, !PT ;  /* 0x0000009914087209 */ /* 0x000fe20007810000 */
[----:B------:R-:W2:Y:S01]  /*8450*/  MUFU.TANH R157, R168 ;  /* 0x000000a8009d7308 */ /* 0x000ea20000002400 */
[----:B0-----:R-:W-:Y:S02]  /*8460*/  FSEL R165, R161, -INF , P4 ;  /* 0xff800000a1a57808 */ /* 0x001fe40002000000 */
[----:B------:R-:W-:-:S05]  /*8470*/  ISETP.GT.AND P4, PT, R152, 0x19, PT ;  /* 0x000000199800780c */ /* 0x000fca0003f84270 */
[----:B------:R0:W3:Y:S01]  /*8480*/  MUFU.TANH R196, R169 ;  /* 0x000000a900c47308 */ /* 0x0000e20000002400 */
[----:B-1----:R-:W-:Y:S02]  /*8490*/  FSEL R161, R156, -INF , P4 ;  /* 0xff8000009ca17808 */ /* 0x002fe40002000000 */
[----:B------:R-:W-:-:S05]  /*84a0*/  ISETP.GT.AND P4, PT, R152, 0x21, PT ;  /* 0x000000219800780c */ /* 0x000fca0003f84270 */
[----:B------:R-:W1:Y:S01]  /*84b0*/  MUFU.TANH R172, R172 ;  /* 0x000000ac00ac7308 */ /* 0x000e620000002400 */
[----:B0-----:R-:W-:Y:S02]  /*84c0*/  FSEL R169, R160, -INF , P3 ;  /* 0xff800000a0a97808 */ /* 0x001fe40001800000 */
[----:B------:R-:W-:Y:S02]  /*84d0*/  ISETP.GT.AND P3, PT, R152, 0x18, PT ;  /* 0x000000189800780c */ /* 0x000fe40003f64270 */
[----:B------:R-:W-:Y:S02]  /*84e0*/  FMNMX.FTZ R8, R169, R8, !PT ;  /* 0x00000008a9087209 */ /* 0x000fe40007810000 */
[----:B------:R-:W-:Y:S01]  /*84f0*/  FSEL R168, R164, -INF , P3 ;  /* 0xff800000a4a87808 */ /* 0x000fe20001800000 */
[----:B------:R-:W0:Y:S01]  /*8500*/  MUFU.TANH R173, R173 ;  /* 0x000000ad00ad7308 */ /* 0x000e220000002400 */
[----:B------:R-:W-:Y:S02]  /*8510*/  FMNMX.FTZ R153, R165, R8, !PT ;  /* 0x00000008a5997209 */ /* 0x000fe40007810000 */
[----:B------:R-:W-:-:S02]  /*8520*/  ISETP.GT.AND P3, PT, R152, 0x20, PT ;  /* 0x000000209800780c */ /* 0x000fc40003f64270 */
[----:B------:R-:W-:Y:S02]  /*8530*/  FMNMX.FTZ R8, R168, R153, !PT ;  /* 0x00000099a8087209 */ /* 0x000fe40007810000 */
[----:B--2---:R-:W-:Y:S01]  /*8540*/  FSEL R164, R157, -INF , P3 ;  /* 0xff8000009da47808 */ /* 0x004fe20001800000 */
[----:B------:R-:W2:Y:S01]  /*8550*/  MUFU.TANH R176, R176 ;  /* 0x000000b000b07308 */ /* 0x000ea20000002400 */
[----:B------:R-:W-:Y:S02]  /*8560*/  FMNMX.FTZ R153, R161, R8, !PT ;  /* 0x00000008a1997209 */ /* 0x000fe40007810000 */
[----:B------:R-:W-:Y:S02]  /*8570*/  ISETP.GT.AND P3, PT, R152, 0x28, PT ;  /* 0x000000289800780c */ /* 0x000fe40003f64270 */
[----:B---3--:R-:W-:Y:S01]  /*8580*/  FSEL R157, R196, -INF , P4 ;  /* 0xff800000c49d7808 */ /* 0x008fe20002000000 */
[----:B------:R-:W-:Y:S01]  /*8590*/  FMUL.FTZ R196, R162, UR29 ;  /* 0x0000001da2c47c20 */ /* 0x000fe20008410000 */
[----:B------:R-:W-:Y:S01]  /*85a0*/  FMNMX.FTZ R8, R164, R153, !PT ;  /* 0x00000099a4087209 */ /* 0x000fe20007810000 */
[----:B------:R-:W3:Y:S01]  /*85b0*/  MUFU.TANH R177, R177 ;  /* 0x000000b100b17308 */ /* 0x000ee20000002400 */
[----:B------:R-:W-:Y:S01]  /*85c0*/  ISETP.GT.AND P4, PT, R152, 0x29, PT ;  /* 0x000000299800780c */ /* 0x000fe20003f84270 */
[----:B------:R-:W4:Y:S01]  /*85d0*/  SHFL.IDX PT, R162, R7, 0x1, 0x1c1f ;  /* 0x003c1f0007a27f89 */ /* 0x000f2200000e0000 */
[----:B-1----:R-:W-:Y:S01]  /*85e0*/  FSEL R160, R172, -INF , P3 ;  /* 0xff800000aca07808 */ /* 0x002fe20001800000 */
[----:B------:R-:W-:Y:S01]  /*85f0*/  FMUL.FTZ R172, R154, UR29 ;  /* 0x0000001d9aac7c20 */ /* 0x000fe20008410000 */
[----:B------:R-:W-:-:S02]  /*8600*/  FMNMX.FTZ R153, R157, R8, !PT ;  /* 0x000000089d997209 */ /* 0x000fc40007810000 */
[----:B------:R-:W-:Y:S01]  /*8610*/  ISETP.GT.AND P3, PT, R152, 0x30, PT ;  /* 0x000000309800780c */ /* 0x000fe20003f64270 */
[----:B------:R-:W1:Y:S01]  /*8620*/  MUFU.TANH R180, R180 ;  /* 0x000000b400b47308 */ /* 0x000e620000002400 */
[----:B0-----:R-:W-:Y:S02]  /*8630*/  FSEL R156, R173, -INF , P4 ;  /* 0xff800000ad9c7808 */ /* 0x001fe40002000000 */
[----:B------:R-:W-:Y:S02]  /*8640*/  FMNMX.FTZ R153, R160, R153, !PT ;  /* 0x00000099a0997209 */ /* 0x000fe40007810000 */
[----:B------:R-:W-:Y:S02]  /*8650*/  ISETP.GT.AND P4, PT, R152, 0x31, PT ;  /* 0x000000319800780c */ /* 0x000fe40003f84270 */
[----:B--2---:R-:W-:Y:S01]  /*8660*/  FSEL R154, R176, -INF , P3 ;  /* 0xff800000b09a7808 */ /* 0x004fe20001800000 */
[----:B------:R-:W0:Y:S01]  /*8670*/  MUFU.TANH R181, R181 ;  /* 0x000000b500b57308 */ /* 0x000e220000002400 */
[----:B------:R-:W-:-:S02]  /*8680*/  FMNMX.FTZ R153, R156, R153, !PT ;  /* 0x000000999c997209 */ /* 0x000fc40007810000 */
[----:B------:R-:W-:Y:S02]  /*8690*/  ISETP.GT.AND P3, PT, R152, 0x38, PT ;  /* 0x000000389800780c */ /* 0x000fe40003f64270 */
[----:B---3--:R-:W-:Y:S02]  /*86a0*/  FSEL R8, R177, -INF , P4 ;  /* 0xff800000b1087808 */ /* 0x008fe40002000000 */
[----:B------:R-:W-:Y:S01]  /*86b0*/  FMNMX.FTZ R173, R154, R153, !PT ;  /* 0x000000999aad7209 */ /* 0x000fe20007810000 */
[----:B------:R-:W2:Y:S01]  /*86c0*/  MUFU.TANH R172, R172 ;  /* 0x000000ac00ac7308 */ /* 0x000ea20000002400 */
[----:B------:R-:W-:Y:S02]  /*86d0*/  ISETP.GT.AND P4, PT, R152, 0x39, PT ;  /* 0x000000399800780c */ /* 0x000fe40003f84270 */
[----:B-1----:R-:W-:Y:S01]  /*86e0*/  FSEL R153, R180, -INF , P3 ;  /* 0xff800000b4997808 */ /* 0x002fe20001800000 */
[----:B------:R-:W-:Y:S01]  /*86f0*/  FMUL.FTZ R180, R158, UR29 ;  /* 0x0000001d9eb47c20 */ /* 0x000fe20008410000 */
[----:B------:R-:W-:Y:S01]  /*8700*/  FMNMX.FTZ R176, R8, R173, !PT ;  /* 0x000000ad08b07209 */ /* 0x000fe20007810000 */
[----:B------:R-:W-:Y:S01]  /*8710*/  FMUL.FTZ R158, R159, UR29 ;  /* 0x0000001d9f9e7c20 */ /* 0x000fe20008410000 */
[----:B----4-:R-:W-:Y:S01]  /*8720*/  IADD3 R21, R162, -UR7, R21 ;  /* 0x80000007a2157c10 */ /* 0x010fe2000fffe015 */
[----:B------:R-:W1:Y:S01]  /*8730*/  MUFU.TANH R155, R155 ;  /* 0x0000009b009b7308 */ /* 0x000e620000002400 */
[----:B0-----:R-:W-:Y:S01]  /*8740*/  FSEL R152, R181, -INF , P4 ;  /* 0xff800000b5987808 */ /* 0x001fe20002000000 */
[----:B------:R-:W-:Y:S01]  /*8750*/  FMUL.FTZ R162, R182, UR29 ;  /* 0x0000001db6a27c20 */ /* 0x000fe20008410000 */
[----:B------:R-:W-:-:S02]  /*8760*/  FMNMX.FTZ R173, R153, R176, !PT ;  /* 0x000000b099ad7209 */ /* 0x000fc40007810000 */
[C---:B------:R-:W-:Y:S02]  /*8770*/  ISETP.GT.AND P3, PT, R21.reuse, RZ, PT ;  /* 0x000000ff1500720c */ /* 0x040fe40003f64270 */
[----:B------:R-:W-:Y:S01]  /*8780*/  FMNMX.FTZ R173, R152, R173, !PT ;  /* 0x000000ad98ad7209 */ /* 0x000fe20007810000 */
[----:B------:R-:W0:Y:S01]  /*8790*/  MUFU.TANH R180, R180 ;  /* 0x000000b400b47308 */ /* 0x000e220000002400 */
[C---:B------:R-:W-:Y:S02]  /*87a0*/  ISETP.GT.AND P4, PT, R21.reuse, 0x1, PT ;  /* 0x000000011500780c */ /* 0x040fe40003f84270 */
[----:B--2---:R-:W-:Y:S01]  /*87b0*/  FSEL R167, R172, -INF , P3 ;  /* 0xff800000aca77808 */ /* 0x004fe20001800000 */
[----:B------:R-:W2:Y:S01]  /*87c0*/  SHFL.BFLY PT, R176, R173, 0x2, 0x1f ;  /* 0x0c401f00adb07f89 */ /* 0x000ea200000e0000 */
[C---:B------:R-:W-:Y:S02]  /*87d0*/  ISETP.GT.AND P3, PT, R21.reuse, 0x8, PT ;  /* 0x000000081500780c */ /* 0x040fe40003f64270 */
[----:B------:R-:W-:Y:S01]  /*87e0*/  ISETP.GT.AND P6, PT, R21, 0x20, PT ;  /* 0x000000201500780c */ /* 0x000fe20003fc4270 */
[----:B------:R-:W3:Y:S01]  /*87f0*/  MUFU.TANH R158, R158 ;  /* 0x0000009e009e7308 */ /* 0x000ee20000002400 */
[----:B-1----:R-:W-:-:S02]  /*8800*/  FSEL R166, R155, -INF , P4 ;  /* 0xff8000009ba67808 */ /* 0x002fc40002000000 */
[----:B------:R-:W-:Y:S02]  /*8810*/  FMNMX.FTZ R155, R167, R10, !PT ;  /* 0x0000000aa79b7209 */ /* 0x000fe40007810000 */
[C---:B------:R-:W-:Y:S02]  /*8820*/  ISETP.GT.AND P4, PT, R21.reuse, 0x9, PT ;  /* 0x000000091500780c */ /* 0x040fe40003f84270 */
[----:B------:R-:W-:Y:S01]  /*8830*/  FMNMX.FTZ R155, R166, R155, !PT ;  /* 0x0000009ba69b7209 */ /* 0x000fe20007810000 */
[----:B------:R-:W1:Y:S01]  /*8840*/  MUFU.TANH R196, R196 ;  /* 0x000000c400c47308 */ /* 0x000e620000002400 */
[----:B0-----:R-:W-:Y:S02]  /*8850*/  FSEL R180, R180, -INF , P3 ;  /* 0xff800000b4b47808 */ /* 0x001fe40001800000 */
[----:B------:R-:W-:Y:S02]  /*8860*/  ISETP.GT.AND P3, PT, R21, 0x10, PT ;  /* 0x000000101500780c */ /* 0x000fe40003f64270 */
[----:B------:R-:W-:-:S02]  /*8870*/  FMNMX.FTZ R155, R180, R155, !PT ;  /* 0x0000009bb49b7209 */ /* 0x000fc40007810000 */
[C---:B------:R-:W-:Y:S01]  /*8880*/  ISETP.GT.AND P5, PT, R21.reuse, 0x29, PT ;  /* 0x000000291500780c */ /* 0x040fe20003fa4270 */
[----:B------:R-:W0:Y:S01]  /*8890*/  MUFU.TANH R197, R197 ;  /* 0x000000c500c57308 */ /* 0x000e220000002400 */
[----:B---3--:R-:W-:Y:S02]  /*88a0*/  FSEL R182, R158, -INF , P4 ;  /* 0xff8000009eb67808 */ /* 0x008fe40002000000 */
[----:B------:R-:W-:Y:S02]  /*88b0*/  ISETP.GT.AND P4, PT, R21, 0x11, PT ;  /* 0x000000111500780c */ /* 0x000fe40003f84270 */
[----:B--2---:R-:W-:Y:S02]  /*88c0*/  FMNMX.FTZ R176, R173, R176, !PT ;  /* 0x000000b0adb07209 */ /* 0x004fe40007810000 */
[----:B------:R-:W-:Y:S01]  /*88d0*/  FMNMX.FTZ R155, R182, R155, !PT ;  /* 0x0000009bb69b7209 */ /* 0x000fe20007810000 */
[----:B------:R-:W2:Y:S01]  /*88e0*/  MUFU.TANH R198, R198 ;  /* 0x000000c600c67308 */ /* 0x000ea20000002400 */
[----:B-1----:R-:W-:Y:S01]  /*88f0*/  FSEL R196, R196, -INF , P3 ;  /* 0xff800000c4c47808 */ /* 0x002fe20001800000 */
[----:B------:R-:W1:Y:S01]  /*8900*/  SHFL.BFLY PT, R159, R176, 0x1, 0x1f ;  /* 0x0c201f00b09f7f89 */ /* 0x000e6200000e0000 */
[----:B------:R-:W-:-:S02]  /*8910*/  ISETP.GT.AND P3, PT, R21, 0x18, PT ;  /* 0x000000181500780c */ /* 0x000fc40003f64270 */
[----:B------:R-:W-:-:S03]  /*8920*/  FMNMX.FTZ R158, R196, R155, !PT ;  /* 0x0000009bc49e7209 */ /* 0x000fc60007810000 */
[----:B------:R-:W3:Y:S01]  /*8930*/  MUFU.TANH R200, R200 ;  /* 0x000000c800c87308 */ /* 0x000ee20000002400 */
[----:B0-----:R-:W-:Y:S02]  /*8940*/  FSEL R197, R197, -INF , P4 ;  /* 0xff800000c5c57808 */ /* 0x001fe40002000000 */
[----:B------:R-:W-:Y:S02]  /*8950*/  ISETP.GT.AND P4, PT, R21, 0x19, PT ;  /* 0x000000191500780c */ /* 0x000fe40003f84270 */
[----:B------:R-:W-:-:S03]  /*8960*/  FMNMX.FTZ R155, R197, R158, !PT ;  /* 0x0000009ec59b7209 */ /* 0x000fc60007810000 */
[----:B------:R-:W0:Y:S01]  /*8970*/  MUFU.TANH R201, R201 ;  /* 0x000000c900c97308 */ /* 0x000e220000002400 */
[----:B--2---:R-:W-:Y:S02]  /*8980*/  FSEL R198, R198, -INF , P3 ;  /* 0xff800000c6c67808 */ /* 0x004fe40001800000 */
[----:B------:R-:W-:Y:S02]  /*8990*/  ISETP.GT.AND P3, PT, R21, 0x21, PT ;  /* 0x000000211500780c */ /* 0x000fe40003f64270 */
[----:B------:R-:W-:-:S03]  /*89a0*/  FMNMX.FTZ R155, R198, R155, !PT ;  /* 0x0000009bc69b7209 */ /* 0x000fc60007810000 */
[----:B------:R-:W2:Y:S01]  /*89b0*/  MUFU.TANH R171, R171 ;  /* 0x000000ab00ab7308 */ /* 0x000ea20000002400 */
[----:B---3--:R-:W-:Y:S02]  /*89c0*/  FSEL R200, R200, -INF , P4 ;  /* 0xff800000c8c87808 */ /* 0x008fe40002000000 */
[----:B-1----:R-:W-:Y:S02]  /*89d0*/  FMNMX.FTZ R7, R176, R159, !PT ;  /* 0x0000009fb0077209 */ /* 0x002fe40007810000 */
[----:B------:R-:W-:Y:S02]  /*89e0*/  FMNMX.FTZ R158, R200, R155, !PT ;  /* 0x0000009bc89e7209 */ /* 0x000fe40007810000 */
[----:B------:R-:W-:Y:S01]  /*89f0*/  ISETP.GT.AND P4, PT, R21, 0x28, PT ;  /* 0x000000281500780c */ /* 0x000fe20003f84270 */
[----:B------:R-:W1:Y:S01]  /*8a00*/  MUFU.TANH R174, R174 ;  /* 0x000000ae00ae7308 */ /* 0x000e620000002400 */
[----:B0-----:R-:W-:Y:S02]  /*8a10*/  FSEL R201, R201, -INF , P6 ;  /* 0xff800000c9c97808 */ /* 0x001fe40003000000 */
[----:B------:R-:W-:-:S02]  /*8a20*/  ISETP.GT.AND P6, PT, R21, 0x30, PT ;  /* 0x000000301500780c */ /* 0x000fc40003fc4270 */
[----:B------:R-:W-:-:S03]  /*8a30*/  FMNMX.FTZ R155, R201, R158, !PT ;  /* 0x0000009ec99b7209 */ /* 0x000fc60007810000 */
[----:B------:R-:W0:Y:S01]  /*8a40*/  MUFU.TANH R159, R175 ;  /* 0x000000af009f7308 */ /* 0x000e220000002400 */
[----:B--2---:R-:W-:Y:S02]  /*8a50*/  FSEL R202, R171, -INF , P3 ;  /* 0xff800000abca7808 */ /* 0x004fe40001800000 */
[----:B------:R-:W-:Y:S02]  /*8a60*/  FSETP.NEU.FTZ.AND P3, PT, R7, -INF , PT ;  /* 0xff8000000700780b */ /* 0x000fe40003f7d000 */
[----:B------:R-:W-:-:S03]  /*8a70*/  FMNMX.FTZ R158, R202, R155, !PT ;  /* 0x0000009bca9e7209 */ /* 0x000fc60007810000 */
[----:B------:R-:W2:Y:S01]  /*8a80*/  MUFU.TANH R178, R178 ;  /* 0x000000b200b27308 */ /* 0x000ea20000002400 */
[----:B-1----:R-:W-:Y:S02]  /*8a90*/  FSEL R199, R174, -INF , P4 ;  /* 0xff800000aec77808 */ /* 0x002fe40002000000 */
[----:B------:R-:W-:Y:S02]  /*8aa0*/  ISETP.GT.AND P4, PT, R21, 0x31, PT ;  /* 0x000000311500780c */ /* 0x000fe40003f84270 */
[----:B------:R-:W-:-:S03]  /*8ab0*/  FMNMX.FTZ R158, R199, R158, !PT ;  /* 0x0000009ec79e7209 */ /* 0x000fc60007810000 */
[----:B------:R1:W3:Y:S01]  /*8ac0*/  MUFU.TANH R163, R179 ;  /* 0x000000b300a37308 */ /* 0x0002e20000002400 */
[----:B0-----:R-:W-:Y:S02]  /*8ad0*/  FSEL R159, R159, -INF , P5 ;  /* 0xff8000009f9f7808 */ /* 0x001fe40002800000 */
[----:B------:R-:W-:-:S05]  /*8ae0*/  ISETP.GT.AND P5, PT, R21, 0x38, PT ;  /* 0x000000381500780c */ /* 0x000fca0003fa4270 */
[----:B------:R0:W4:Y:S01]  /*8af0*/  MUFU.TANH R170, R162 ;  /* 0x000000a200aa7308 */ /* 0x0001220000002400 */
[----:B--2---:R-:W-:Y:S01]  /*8b00*/  FSEL R155, R178, -INF , P6 ;  /* 0xff800000b29b7808 */ /* 0x004fe20003000000 */
[----:B-1----:R-:W-:-:S05]  /*8b10*/  FMUL.FTZ R179, R7, UR6 ;  /* 0x0000000607b37c20 */ /* 0x002fca0008410000 */
[----:B------:R-:W-:Y:S01]  /*8b20*/  FSEL R179, R179, RZ, P3 ;  /* 0x000000ffb3b37208 */ /* 0x000fe20001800000 */
[----:B------:R-:W1:Y:S01]  /*8b30*/  MUFU.TANH R183, R183 ;  /* 0x000000b700b77308 */ /* 0x000e620000002400 */
[----:B0-----:R-:W-:Y:S02]  /*8b40*/  FMNMX.FTZ R162, R159, R158, !PT ;  /* 0x0000009e9fa27209 */ /* 0x001fe40007810000 */
[----:B---3--:R-:W-:Y:S01]  /*8b50*/  FSEL R158, R163, -INF , P4 ;  /* 0xff800000a39e7808 */ /* 0x008fe20002000000 */
[--C-:B------:R-:W-:Y:S01]  /*8b60*/  FFMA.FTZ R171, R161, UR6, -R179.reuse ;  /* 0x00000006a1ab7c23 */ /* 0x100fe200080108b3 */
[----:B------:R-:W-:Y:S01]  /*8b70*/  FMNMX.FTZ R163, R155, R162, !PT ;  /* 0x000000a29ba37209 */ /* 0x000fe20007810000 */
[--C-:B------:R-:W-:Y:S01]  /*8b80*/  FFMA.FTZ R177, R8, UR6, -R179.reuse ;  /* 0x0000000608b17c23 */ /* 0x100fe200080108b3 */
[----:B------:R-:W-:Y:S01]  /*8b90*/  ISETP.GT.AND P4, PT, R21, 0x39, PT ;  /* 0x000000391500780c */ /* 0x000fe20003f84270 */
[--C-:B------:R-:W-:Y:S01]  /*8ba0*/  FFMA.FTZ R176, R153, UR6, -R179.reuse ;  /* 0x0000000699b07c23 */ /* 0x100fe200080108b3 */
[----:B----4-:R-:W-:Y:S01]  /*8bb0*/  FSEL R162, R170, -INF , P5 ;  /* 0xff800000aaa27808 */ /* 0x010fe20002800000 */
[--C-:B------:R-:W-:Y:S01]  /*8bc0*/  FFMA.FTZ R12, R12, UR6, -R179.reuse ;  /* 0x000000060c0c7c23 */ /* 0x100fe200080108b3 */
[----:B------:R-:W-:Y:S01]  /*8bd0*/  FMNMX.FTZ R21, R158, R163, !PT ;  /* 0x000000a39e157209 */ /* 0x000fe20007810000 */
[--C-:B------:R-:W-:Y:S01]  /*8be0*/  FFMA.FTZ R15, R15, UR6, -R179.reuse ;  /* 0x000000060f0f7c23 */ /* 0x100fe200080108b3 */
[--C-:B------:R-:W-:Y:S01]  /*8bf0*/  FFMA.FTZ R14, R14, UR6, -R179.reuse ;  /* 0x000000060e0e7c23 */ /* 0x100fe200080108b3 */
[--C-:B------:R-:W-:Y:S01]  /*8c00*/  FFMA.FTZ R168, R168, UR6, -R179.reuse ;  /* 0x00000006a8a87c23 */ /* 0x100fe200080108b3 */
[----:B------:R-:W-:Y:S01]  /*8c10*/  FMNMX.FTZ R170, R162, R21, !PT ;  /* 0x00000015a2aa7209 */ /* 0x000fe20007810000 */
[--C-:B------:R-:W-:Y:S01]  /*8c20*/  FFMA.FTZ R21, R20, UR6, -R179.reuse ;  /* 0x0000000614157c23 */ /* 0x100fe200080108b3 */
[----:B-1----:R-:W-:Y:S01]  /*8c30*/  FSEL R163, R183, -INF , P4 ;  /* 0xff800000b7a37808 */ /* 0x002fe20002000000 */
[--C-:B------:R-:W-:Y:S01]  /*8c40*/  FFMA.FTZ R20, R169, UR6, -R179.reuse ;  /* 0x00000006a9147c23 */ /* 0x100fe200080108b3 */
[--C-:B------:R-:W-:Y:S01]  /*8c50*/  FFMA.FTZ R169, R165, UR6, -R179.reuse ;  /* 0x00000006a5a97c23 */ /* 0x100fe200080108b3 */
[--C-:B------:R-:W-:Y:S01]  /*8c60*/  FFMA.FTZ R172, R160, UR6, -R179.reuse ;  /* 0x00000006a0ac7c23 */ /* 0x100fe200080108b3 */
[----:B------:R-:W-:Y:S01]  /*8c70*/  FMNMX.FTZ R170, R163, R170, !PT ;  /* 0x000000aaa3aa7209 */ /* 0x000fe20007810000 */
[--C-:B------:R-:W-:Y:S01]  /*8c80*/  FFMA.FTZ R175, R156, UR6, -R179.reuse ;  /* 0x000000069caf7c23 */ /* 0x100fe200080108b3 */
[--C-:B------:R-:W-:Y:S01]  /*8c90*/  FFMA.FTZ R174, R154, UR6, -R179.reuse ;  /* 0x000000069aae7c23 */ /* 0x100fe200080108b3 */
[----:B------:R-:W-:Y:S02]  /*8ca0*/  MUFU.EX2 R12, R12 ;  /* 0x0000000c000c7308 */ /* 0x000fe40000000800 */
[----:B------:R-:W0:Y:S06]  /*8cb0*/  SHFL.BFLY PT, R173, R170, 0x2, 0x1f ;  /* 0x0c401f00aaad7f89 */ /* 0x000e2c00000e0000 */
[----:B------:R-:W1:Y:S08]  /*8cc0*/  MUFU.EX2 R15, R15 ;  /* 0x0000000f000f7308 */ /* 0x000e700000000800 */
[----:B------:R-:W-:Y:S08]  /*8cd0*/  MUFU.EX2 R14, R14 ;  /* 0x0000000e000e7308 */ /* 0x000ff00000000800 */
[----:B------:R-:W-:Y:S01]  /*8ce0*/  MUFU.EX2 R21, R21 ;  /* 0x0000001500157308 */ /* 0x000fe20000000800 */
[----:B0-----:R-:W-:Y:S01]  /*8cf0*/  FMNMX.FTZ R161, R170, R173, !PT ;  /* 0x000000adaaa17209 */ /* 0x001fe20007810000 */
[--C-:B------:R-:W-:Y:S01]  /*8d00*/  FFMA.FTZ R170, R164, UR6, -R179.reuse ;  /* 0x00000006a4aa7c23 */ /* 0x100fe200080108b3 */
[--C-:B------:R-:W-:Y:S01]  /*8d10*/  FFMA.FTZ R173, R157, UR6, -R179.reuse ;  /* 0x000000069dad7c23 */ /* 0x100fe200080108b3 */
[----:B------:R-:W-:Y:S01]  /*8d20*/  FFMA.FTZ R179, R152, UR6, -R179 ;  /* 0x0000000698b37c23 */ /* 0x000fe200080108b3 */
[----:B------:R-:W-:Y:S01]  /*8d30*/  FSEL R152, R7, RZ, P3 ;  /* 0x000000ff07987208 */ /* 0x000fe20001800000 */
[----:B------:R-:W0:Y:S01]  /*8d40*/  SHFL.BFLY PT, R164, R161, 0x1, 0x1f ;  /* 0x0c201f00a1a47f89 */ /* 0x000e2200000e0000 */
[----:B------:R-:W-:Y:S01]  /*8d50*/  IMAD.MOV R157, RZ, RZ, -R184 ;  /* 0x000000ffff9d7224 */ /* 0x000fe200078e0ab8 */
[----:B------:R-:W-:Y:S02]  /*8d60*/  MUFU.EX2 R20, R20 ;  /* 0x0000001400147308 */ /* 0x000fe40000000800 */
[----:B------:R-:W-:-:S02]  /*8d70*/  FADD.FTZ R152, -R152, R11 ;  /* 0x0000000b98987221 */ /* 0x000fc40000010100 */
[----:B------:R-:W-:Y:S02]  /*8d80*/  ISETP.NE.AND P3, PT, R18, R157, PT ;  /* 0x0000009d1200720c */ /* 0x000fe40003f65270 */
[----:B------:R-:W-:Y:S01]  /*8d90*/  FMUL.FTZ R205, R152, UR6 ;  /* 0x0000000698cd7c20 */ /* 0x000fe20008410000 */
[C---:B------:R-:W-:Y:S01]  /*8da0*/  @!P2 VIADD R152, R9.reuse, 0x38840 ;  /* 0x000388400998a836 */ /* 0x040fe20000000000 */
[----:B------:R-:W2:Y:S01]  /*8db0*/  MUFU.EX2 R169, R169 ;  /* 0x000000a900a97308 */ /* 0x000ea20000000800 */
[----:B------:R-:W-:-:S03]  /*8dc0*/  @!P2 VIADD R9, R9, 0x38860 ;  /* 0x000388600909a836 */ /* 0x000fc60000000000 */
[----:B------:R-:W-:Y:S02]  /*8dd0*/  @!P2 PRMT R152, RZ, 0x654, R152 ;  /* 0x00000654ff98a816 */ /* 0x000fe40000000098 */
[----:B------:R-:W-:Y:S02]  /*8de0*/  @!P2 PRMT R9, RZ, 0x654, R9 ;  /* 0x00000654ff09a816 */ /* 0x000fe40000000009 */
[----:B------:R-:W3:Y:S01]  /*8df0*/  MUFU.EX2 R205, R205 ;  /* 0x000000cd00cd7308 */ /* 0x000ee20000000800 */
[----:B------:R1:W-:Y:S01]  /*8e00*/  @!P2 SYNCS.ARRIVE.TRANS64.RED.A1T0 RZ, [R152+URZ], RZ ;  /* 0x000000ff98ffa9a7 */ /* 0x0003e2000810043f */
[----:B0-----:R-:W-:-:S06]  /*8e10*/  FMNMX.FTZ R8, R161, R164, !PT ;  /* 0x000000a4a1087209 */ /* 0x001fcc0007810000 */
[----:B------:R-:W-:Y:S01]  /*8e20*/  MUFU.EX2 R168, R168 ;  /* 0x000000a800a87308 */ /* 0x000fe20000000800 */
[----:B-1----:R-:W-:Y:S01]  /*8e30*/  F2FP.BF16.F32.PACK_AB R152, R15, R12 ;  /* 0x0000000c0f98723e */ /* 0x002fe200000010ff */
[C---:B------:R-:W-:Y:S01]  /*8e40*/  FMUL.FTZ R153, R8.reuse, UR6 ;  /* 0x0000000608997c20 */ /* 0x040fe20008410000 */
[----:B------:R-:W-:Y:S02]  /*8e50*/  FSETP.NEU.FTZ.AND P4, PT, R8, -INF , PT ;  /* 0xff8000000800780b */ /* 0x000fe40003f9d000 */
[----:B--2---:R-:W-:Y:S02]  /*8e60*/  F2FP.BF16.F32.PACK_AB R156, R169, R20 ;  /* 0x00000014a99c723e */ /* 0x004fe400000010ff */
[----:B------:R-:W-:Y:S01]  /*8e70*/  FSEL R153, R153, RZ, P4 ;  /* 0x000000ff99997208 */ /* 0x000fe20002000000 */
[----:B------:R-:W0:Y:S01]  /*8e80*/  MUFU.EX2 R171, R171 ;  /* 0x000000ab00ab7308 */ /* 0x000e220000000800 */
[-C--:B---3--:R-:W-:Y:S01]  /*8e90*/  FMUL.FTZ R24, R24, R205.reuse ;  /* 0x000000cd18187220 */ /* 0x088fe20000410000 */
[-C--:B------:R-:W-:Y:S01]  /*8ea0*/  FMUL.FTZ R25, R25, R205.reuse ;  /* 0x000000cd19197220 */ /* 0x080fe20000410000 */
[----:B------:R-:W-:Y:S01]  /*8eb0*/  FMUL.FTZ R28, R28, R205 ;  /* 0x000000cd1c1c7220 */ /* 0x000fe20000410000 */
[--C-:B------:R-:W-:Y:S01]  /*8ec0*/  FFMA.FTZ R154, R155, UR6, -R153.reuse ;  /* 0x000000069b9a7c23 */ /* 0x100fe20008010899 */
[----:B------:R-:W-:Y:S01]  /*8ed0*/  FSEL R155, R8, RZ, P4 ;  /* 0x000000ff089b7208 */ /* 0x000fe20002000000 */
[--C-:B------:R-:W-:Y:S01]  /*8ee0*/  FFMA.FTZ R183, R182, UR6, -R153.reuse ;  /* 0x00000006b6b77c23 */ /* 0x100fe20008010899 */
[--C-:B------:R-:W-:Y:S01]  /*8ef0*/  FFMA.FTZ R182, R196, UR6, -R153.reuse ;  /* 0x00000006c4b67c23 */ /* 0x100fe20008010899 */
[----:B------:R1:W-:Y:S01]  /*8f00*/  MUFU.EX2 R11, R154 ;  /* 0x0000009a000b7308 */ /* 0x0003e20000000800 */
[--C-:B------:R-:W-:Y:S01]  /*8f10*/  FFMA.FTZ R181, R167, UR6, -R153.reuse ;  /* 0x00000006a7b57c23 */ /* 0x100fe20008010899 */
[----:B------:R-:W-:Y:S01]  /*8f20*/  FADD.FTZ R155, -R155, R10 ;  /* 0x0000000a9b9b7221 */ /* 0x000fe20000010100 */
[--C-:B------:R-:W-:Y:S01]  /*8f30*/  FFMA.FTZ R178, R166, UR6, -R153.reuse ;  /* 0x00000006a6b27c23 */ /* 0x100fe20008010899 */
[--C-:B------:R-:W-:Y:S01]  /*8f40*/  FFMA.FTZ R180, R180, UR6, -R153.reuse ;  /* 0x00000006b4b47c23 */ /* 0x100fe20008010899 */
[--C-:B------:R-:W-:Y:S01]  /*8f50*/  FFMA.FTZ R196, R198, UR6, -R153.reuse ;  /* 0x00000006c6c47c23 */ /* 0x100fe20008010899 */
[----:B------:R-:W-:Y:S01]  /*8f60*/  FMUL.FTZ R155, R155, UR6 ;  /* 0x000000069b9b7c20 */ /* 0x000fe20008410000 */
[--C-:B------:R-:W-:Y:S01]  /*8f70*/  FFMA.FTZ R197, R197, UR6, -R153.reuse ;  /* 0x00000006c5c57c23 */ /* 0x100fe20008010899 */
[--C-:B------:R-:W-:Y:S01]  /*8f80*/  FFMA.FTZ R203, R200, UR6, -R153.reuse ;  /* 0x00000006c8cb7c23 */ /* 0x100fe20008010899 */
[----:B-1----:R-:W-:Y:S01]  /*8f90*/  @!P3 IMAD R154, R13, 0x40, R22 ;  /* 0x000000400d9ab824 */ /* 0x002fe200078e0216 */
[----:B------:R-:W1:Y:S01]  /*8fa0*/  MUFU.EX2 R204, R155 ;  /* 0x0000009b00cc7308 */ /* 0x000e620000000800 */
[--C-:B------:R-:W-:Y:S01]  /*8fb0*/  FFMA.FTZ R198, R201, UR6, -R153.reuse ;  /* 0x00000006c9c67c23 */ /* 0x100fe20008010899 */
[----:B------:R-:W-:Y:S01]  /*8fc0*/  FFMA.FTZ R201, R202, UR6, -R153 ;  /* 0x00000006cac97c23 */ /* 0x000fe20008010899 */
[----:B------:R-:W-:-:S02]  /*8fd0*/  @!P3 IMAD R160, R154, 0x4, R17 ;  /* 0x000000049aa0b824 */ /* 0x000fc400078e0211 */
[--C-:B------:R-:W-:Y:S01]  /*8fe0*/  FFMA.FTZ R199, R199, UR6, -R153.reuse ;  /* 0x00000006c7c77c23 */ /* 0x100fe20008010899 */
[--C-:B------:R-:W-:Y:S01]  /*8ff0*/  FFMA.FTZ R200, R159, UR6, -R153.reuse ;  /* 0x000000069fc87c23 */ /* 0x100fe20008010899 */
[--C-:B------:R-:W-:Y:S01]  /*9000*/  FFMA.FTZ R10, R158, UR6, -R153.reuse ;  /* 0x000000069e0a7c23 */ /* 0x100fe20008010899 */
[--C-:B------:R-:W-:Y:S01]  /*9010*/  FFMA.FTZ R13, R162, UR6, -R153.reuse ;  /* 0x00000006a20d7c23 */ /* 0x100fe20008010899 */
[----:B------:R-:W-:Y:S01]  /*9020*/  FFMA.FTZ R202, R163, UR6, -R153 ;  /* 0x00000006a3ca7c23 */ /* 0x000fe20008010899 */
[----:B------:R-:W-:Y:S01]  /*9030*/  @!P3 STS [R160+0x38400], R205 ;  /* 0x038400cda000b388 */ /* 0x000fe20000000800 */
[----:B------:R-:W-:Y:S01]  /*9040*/  MUFU.EX2 R181, R181 ;  /* 0x000000b500b57308 */ /* 0x000fe20000000800 */
[----:B------:R-:W-:Y:S01]  /*9050*/  F2FP.BF16.F32.PACK_AB R154, R21, R14 ;  /* 0x0000000e159a723e */ /* 0x000fe200000010ff */
[-C--:B------:R-:W-:Y:S01]  /*9060*/  FMUL.FTZ R29, R29, R205.reuse ;  /* 0x000000cd1d1d7220 */ /* 0x080fe20000410000 */
[----:B0-----:R-:W-:Y:S01]  /*9070*/  F2FP.BF16.F32.PACK_AB R158, R171, R168 ;  /* 0x000000a8ab9e723e */ /* 0x001fe200000010ff */
[-C--:B------:R-:W-:Y:S01]  /*9080*/  FMUL.FTZ R32, R32, R205.reuse ;  /* 0x000000cd20207220 */ /* 0x080fe20000410000 */
[-C--:B------:R-:W-:Y:S01]  /*9090*/  FMUL.FTZ R33, R33, R205.reuse ;  /* 0x000000cd21217220 */ /* 0x080fe20000410000 */
[-C--:B------:R-:W-:Y:S01]  /*90a0*/  FMUL.FTZ R36, R36, R205.reuse ;  /* 0x000000cd24247220 */ /* 0x080fe20000410000 */
[----:B-1----:R0:W-:Y:S01]  /*90b0*/  @!P3 STS [R160+0x38420], R204 ;  /* 0x038420cca000b388 */ /* 0x0021e20000000800 */
        /* <DEDUP_REMOVED lines=32> */
[----:B------:R-:W1:Y:S01]  /*92c0*/  MUFU.EX2 R197, R197 ;  /* 0x000000c500c57308 */ /* 0x000e620000000800 */
[----:B--2---:R-:W-:Y:S01]  /*92d0*/  F2FP.BF16.F32.PACK_AB R155, R183, R180 ;  /* 0x000000b4b79b723e */ /* 0x004fe200000010ff */
        /* <DEDUP_REMOVED lines=114> */
[----:B------:R-:W-:Y:S01]  /*9a00*/  FMUL.FTZ R151, R151, R204 ;  /* 0x000000cc97977220 */ /* 0x000fe20000410000 */
[----:B0-----:R-:W-:Y:S01]  /*9a10*/  F2FP.BF16.F32.PACK_AB R164, R177, R174 ;  /* 0x000000aeb1a4723e */ /* 0x001fe200000010ff */
[----:B------:R0:W-:Y:S01]  /*9a20*/  STSM.16.M88.4 [R185+0x36400], R152 ;  /* 0x03640098b9007844 */ /* 0x0001e20000000200 */
[----:B------:R-:W-:Y:S01]  /*9a30*/  FFMA.FTZ R181, R204, R6, R181 ;  /* 0x00000006ccb57223 */ /* 0x000fe200000100b5 */
[----:B------:R-:W2:Y:S01]  /*9a40*/  MUFU.EX2 R10, R10 ;  /* 0x0000000a000a7308 */ /* 0x000ea20000000800 */
[----:B------:R-:W-:Y:S01]  /*9a50*/  FFMA.FTZ R12, R205, R5, R12 ;  /* 0x00000005cd0c7223 */ /* 0x000fe2000001000c */
[----:B------:R0:W-:Y:S01]  /*9a60*/  STSM.16.M88.4 [R186], R156 ;  /* 0x0000009cba007844 */ /* 0x0001e20000000200 */
[----:B------:R-:W-:Y:S01]  /*9a70*/  FADD.FTZ R181, R178, R181 ;  /* 0x000000b5b2b57221 */ /* 0x000fe20000010000 */
[----:B------:R-:W-:Y:S01]  /*9a80*/  PLOP3.LUT P3, PT, PT, PT, UP0, 0x80, 0x0 ;  /* 0x000000000000781c */ /* 0x000fe20003f6f008 */
[----:B------:R-:W-:Y:S01]  /*9a90*/  FADD.FTZ R15, R15, R12 ;  /* 0x0000000c0f0f7221 */ /* 0x000fe20000010000 */
[----:B------:R0:W-:Y:S01]  /*9aa0*/  STSM.16.M88.4 [R189], R160 ;  /* 0x000000a0bd007844 */ /* 0x0001e20000000200 */
[----:B------:R-:W-:Y:S01]  /*9ab0*/  FADD.FTZ R180, R180, R181 ;  /* 0x000000b5b4b47221 */ /* 0x000fe20000010000 */
[----:B------:R-:W-:Y:S01]  /*9ac0*/  MUFU.EX2 R13, R13 ;  /* 0x0000000d000d7308 */ /* 0x000fe20000000800 */
[----:B-1----:R-:W-:Y:S01]  /*9ad0*/  F2FP.BF16.F32.PACK_AB R166, R179, R176 ;  /* 0x000000b0b3a6723e */ /* 0x002fe200000010ff */
[----:B------:R-:W-:Y:S01]  /*9ae0*/  FADD.FTZ R14, R14, R15 ;  /* 0x0000000f0e0e7221 */ /* 0x000fe20000010000 */
[----:B------:R-:W-:-:S03]  /*9af0*/  FADD.FTZ R183, R183, R180 ;  /* 0x000000b4b7b77221 */ /* 0x000fc60000010000 */
[----:B------:R-:W-:Y:S01]  /*9b00*/  FADD.FTZ R21, R21, R14 ;  /* 0x0000000e15157221 */ /* 0x000fe20000010000 */
[----:B------:R-:W-:Y:S01]  /*9b10*/  FADD.FTZ R182, R182, R183 ;  /* 0x000000b7b6b67221 */ /* 0x000fe20000010000 */
[----:B------:R-:W1:Y:S01]  /*9b20*/  MUFU.EX2 R202, R202 ;  /* 0x000000ca00ca7308 */ /* 0x000e620000000800 */
[----:B--2---:R-:W-:Y:S01]  /*9b30*/  F2FP.BF16.F32.PACK_AB R165, R10, R11 ;  /* 0x0000000b0aa5723e */ /* 0x004fe200000010ff */
[----:B------:R-:W-:Y:S01]  /*9b40*/  FADD.FTZ R20, R20, R21 ;  /* 0x0000001514147221 */ /* 0x000fe20000010000 */
[----:B------:R-:W-:-:S03]  /*9b50*/  FADD.FTZ R197, R197, R182 ;  /* 0x000000b6c5c57221 */ /* 0x000fc60000010000 */
[----:B------:R-:W-:Y:S01]  /*9b60*/  FADD.FTZ R169, R169, R20 ;  /* 0x00000014a9a97221 */ /* 0x000fe20000010000 */
[----:B------:R-:W-:-:S03]  /*9b70*/  FADD.FTZ R196, R196, R197 ;  /* 0x000000c5c4c47221 */ /* 0x000fc60000010000 */
[----:B------:R-:W-:Y:S01]  /*9b80*/  FADD.FTZ R168, R168, R169 ;  /* 0x000000a9a8a87221 */ /* 0x000fe20000010000 */
[----:B------:R-:W-:-:S03]  /*9b90*/  FADD.FTZ R203, R203, R196 ;  /* 0x000000c4cbcb7221 */ /* 0x000fc60000010000 */
[----:B------:R-:W-:Y:S01]  /*9ba0*/  FADD.FTZ R171, R171, R168 ;  /* 0x000000a8abab7221 */ /* 0x000fe20000010000 */
[----:B------:R-:W-:Y:S01]  /*9bb0*/  FADD.FTZ R198, R198, R203 ;  /* 0x000000cbc6c67221 */ /* 0x000fe20000010000 */
[----:B-1----:R-:W-:Y:S02]  /*9bc0*/  F2FP.BF16.F32.PACK_AB R167, R202, R13 ;  /* 0x0000000dcaa7723e */ /* 0x002fe400000010ff */
[----:B------:R-:W-:Y:S01]  /*9bd0*/  FADD.FTZ R170, R170, R171 ;  /* 0x000000abaaaa7221 */ /* 0x000fe20000010000 */
[----:B------:R-:W-:Y:S02]  /*9be0*/  FADD.FTZ R198, R201, R198 ;  /* 0x000000c6c9c67221 */ /* 0x000fe40000010000 */
[----:B------:R0:W-:Y:S01]  /*9bf0*/  STSM.16.M88.4 [R187], R164 ;  /* 0x000000a4bb007844 */ /* 0x0001e20000000200 */
[----:B------:R-:W-:Y:S01]  /*9c00*/  WARPGROUP.ARRIVE ;  /* 0x00000000000079c5 */ /* 0x000fe20000000000 */
[----:B------:R-:W-:Y:S01]  /*9c10*/  FADD.FTZ R173, R173, R170 ;  /* 0x000000aaadad7221 */ /* 0x000fe20000010000 */
[----:B------:R-:W-:-:S03]  /*9c20*/  FADD.FTZ R199, R199, R198 ;  /* 0x000000c6c7c77221 */ /* 0x000fc60000010000 */
[----:B------:R-:W-:Y:S01]  /*9c30*/  FADD.FTZ R172, R172, R173 ;  /* 0x000000adacac7221 */ /* 0x000fe20000010000 */
[----:B------:R-:W-:Y:S01]  /*9c40*/  HGMMA.64x256x16.F32.BF16 R24, R152, gdesc[UR8].tnspB, R24, gsb0 ;  /* 0x43e0000898187df0 */ /* 0x000fe20008001818 */
[----:B------:R-:W-:Y:S01]  /*9c50*/  R2UR UR10, R207 ;  /* 0x00000000cf0a72ca */ /* 0x000fe200000e0000 */
[----:B------:R-:W-:Y:S01]  /*9c60*/  UMOV UR11, 0x40000040 ;  /* 0x40000040000b7882 */ /* 0x000fe20000000000 */
[----:B------:R-:W-:Y:S02]  /*9c70*/  VIADD R207, R206, 0x100 ;  /* 0x00000100cecf7836 */ /* 0x000fe40000000000 */
[----:B------:R-:W-:Y:S01]  /*9c80*/  FADD.FTZ R200, R200, R199 ;  /* 0x000000c7c8c87221 */ /* 0x000fe20000010000 */
[----:B------:R-:W-:Y:S02]  /*9c90*/  VIADD R206, R206, 0x180 ;  /* 0x00000180cece7836 */ /* 0x000fe40000000000 */
[----:B------:R-:W-:Y:S01]  /*9ca0*/  FADD.FTZ R175, R175, R172 ;  /* 0x000000acafaf7221 */ /* 0x000fe20000010000 */
[----:B------:R-:W-:-:S03]  /*9cb0*/  FADD.FTZ R11, R11, R200 ;  /* 0x000000c80b0b7221 */ /* 0x000fc60000010000 */
[----:B------:R-:W-:Y:S01]  /*9cc0*/  FADD.FTZ R174, R174, R175 ;  /* 0x000000afaeae7221 */ /* 0x000fe20000010000 */
[----:B------:R-:W-:Y:S01]  /*9cd0*/  FADD.FTZ R10, R10, R11 ;  /* 0x0000000b0a0a7221 */ /* 0x000fe20000010000 */
[----:B------:R-:W-:Y:S02]  /*9ce0*/  IMAD.MOV.U32 R11, RZ, RZ, R7 ;  /* 0x000000ffff0b7224 */ /* 0x000fe400078e0007 */
[----:B------:R-:W-:Y:S01]  /*9cf0*/  FADD.FTZ R177, R177, R174 ;  /* 0x000000aeb1b17221 */ /* 0x000fe20000010000 */
[----:B------:R-:W-:Y:S01]  /*9d00*/  FADD.FTZ R13, R13, R10 ;  /* 0x0000000a0d0d7221 */ /* 0x000fe20000010000 */
[----:B------:R-:W-:Y:S02]  /*9d10*/  IMAD.MOV.U32 R10, RZ, RZ, R8 ;  /* 0x000000ffff0a7224 */ /* 0x000fe400078e0008 */
[----:B------:R-:W-:Y:S01]  /*9d20*/  FADD.FTZ R176, R176, R177 ;  /* 0x000000b1b0b07221 */ /* 0x000fe20000010000 */
[----:B------:R-:W-:Y:S01]  /*9d30*/  FADD.FTZ R6, R202, R13 ;  /* 0x0000000dca067221 */ /* 0x000fe20000010000 */
[----:B------:R-:W-:-:S02]  /*9d40*/  IMAD.MOV.U32 R13, RZ, RZ, R2 ;  /* 0x000000ffff0d7224 */ /* 0x000fc400078e0002 */
[----:B------:R-:W-:Y:S01]  /*9d50*/  FADD.FTZ R5, R179, R176 ;  /* 0x000000b0b3057221 */ /* 0x000fe20000010000 */
[----:B------:R-:W-:Y:S02]  /*9d60*/  WARPGROUP.DEPBAR.LE gsb0, 0x0 ;  /* 0x00008000000079c5 */ /* 0x000fe40000010000 */
[----:B------:R-:W-:-:S06]  /*9d70*/  WARPGROUP.ARRIVE ;  /* 0x00000000000079c5 */ /* 0x000fcc0000000000 */
        /* <DEDUP_REMOVED lines=24> */
.L_x_4391:
[----:B------:R-:W-:-:S13]  /*9f00*/  ISETP.LE.AND P1, PT, RZ, UR31, PT ;  /* 0x0000001fff007c0c */ /* 0x000fda000bf23270 */
[----:B------:R-:W-:Y:S05]  /*9f10*/  @!P1 BRA `(.L_x_4401) ;  /* 0x0000003000449947 */ /* 0x000fea0003800000 */
[----:B------:R-:W-:Y:S01]  /*9f20*/  IMAD.MOV.U32 R11, RZ, RZ, R8 ;  /* 0x000000ffff0b7224 */ /* 0x000fe200078e0008 */
[----:B------:R-:W-:Y:S01]  /*9f30*/  ULDC UR29, c[0x0][0xad0] ;  /* 0x0002b400001d7ab9 */ /* 0x000fe20000000800 */
[----:B------:R-:W-:Y:S01]  /*9f40*/  IMAD.MOV.U32 R20, RZ, RZ, R7 ;  /* 0x000000ffff147224 */ /* 0x000fe200078e0007 */
[----:B------:R-:W-:Y:S01]  /*9f50*/  ULDC UR28, c[0x0][0xa80] ;  /* 0x0002a000001c7ab9 */ /* 0x000fe20000000800 */
[----:B------:R-:W-:-:S07]  /*9f60*/  IMAD.MOV.U32 R13, RZ, RZ, R2 ;  /* 0x000000ffff0d7224 */ /* 0x000fce00078e0002 */
.L_x_4410:
[----:B------:R-:W-:-:S05]  /*9f70*/  VIADD R2, R13, 0x1 ;  /* 0x000000010d027836 */ /* 0x000fca0000000000 */
[----:B------:R-:W-:-:S04]  /*9f80*/  ISETP.NE.AND P1, PT, R2, 0x2, PT ;  /* 0x000000020200780c */ /* 0x000fc80003f25270 */
[----:B------:R-:W-:Y:S02]  /*9f90*/  SEL R7, RZ, 0x1, P1 ;  /* 0x00000001ff077807 */ /* 0x000fe40000800000 */
[----:B------:R-:W-:Y:S02]  /*9fa0*/  SEL R2, R2, RZ, P1 ;  /* 0x000000ff02027207 */ /* 0x000fe40000800000 */
[----:B------:R-:W-:Y:S01]  /*9fb0*/  LOP3.LUT R16, R16, R7, RZ, 0x3c, !PT ;  /* 0x0000000710107212 */ /* 0x000fe200078e3cff */
[----:B--2---:R-:W-:Y:S06]  /*9fc0*/  @!P0 BRA `(.L_x_4402) ;  /* 0x0000000000048947 */ /* 0x004fec0003800000 */
[----:B------:R-:W-:Y:S01]  /*9fd0*/  BPT.TRAP 0x1 ;  /* 0x000000040000795c */ /* 0x000fe20000300000 */
.L_x_4402:
[----:B0-----:R-:W-:Y:S01]  /*9fe0*/  IMAD R9, R2, 0x8, R17 ;  /* 0x0000000802097824 */ /* 0x001fe200078e0211 */
[----:B------:R-:W-:-:S04]  /*9ff0*/  SHF.L.U32 R8, R16, 0x1f, RZ ;  /* 0x0000001f10087819 */ /* 0x000fc800000006ff */
[----:B------:R0:W1:Y:S01]  /*a000*/  SYNCS.PHASECHK.TRANS64.TRYWAIT P1, [R9+URZ+0x38830], R8 ;  /* 0x03883008090075a7 */ /* 0x000062000802017f */
[----:B------:R-:W-:Y:S05]  /*a010*/  @!P0 BRA `(.L_x_4403) ;  /* 0x0000000000048947 */ /* 0x000fea0003800000 */
[----:B------:R-:W-:Y:S01]  /*a020*/  BPT.TRAP 0x1 ;  /* 0x000000040000795c */ /* 0x000fe20000300000 */
.L_x_4403:
[----:B------:R-:W-:Y:S01]  /*a030*/  IMAD R7, R2, 0x200, R0 ;  /* 0x0000020002077824 */ /* 0x000fe200078e0200 */
[----:B-1----:R-:W-:Y:S06]  /*a040*/  @P1 BRA `(.L_x_4404) ;  /* 0x0000000000081947 */ /* 0x002fec0003800000 */
[----:B------:R-:W1:Y:S02]  /*a050*/  SYNCS.PHASECHK.TRANS64.TRYWAIT P1, [R9+URZ+0x38830], R8 ;  /* 0x03883008090075a7 */ /* 0x000e64000802017f */
[----:B-1----:R-:W-:Y:S05]  /*a060*/  @!P1 BRA `(.L_x_4405) ;  /* 0x000000cc001c9947 */ /* 0x002fea0003800000 */
.L_x_4404:
[----:B------:R-:W-:Y:S01]  /*a070*/  R2UR UR6, R7 ;  /* 0x00000000070672ca */ /* 0x000fe200000e0000 */
[----:B------:R-:W-:Y:S01]  /*a080*/  WARPGROUP.ARRIVE ;  /* 0x00000000000079c5 */ /* 0x000fe20000000000 */
[----:B------:R-:W-:Y:S01]  /*a090*/  UMOV UR7, 0x40000040 ;  /* 0x4000004000077882 */ /* 0x000fe20000000000 */
[----:B------:R-:W-:Y:S01]  /*a0a0*/  UMOV UR11, 0x40000040 ;  /* 0x40000040000b7882 */ /* 0x000fe20000000000 */
[----:B------:R-:W-:Y:S01]  /*a0b0*/  UMOV UR15, 0x40000040 ;  /* 0x40000040000f7882 */ /* 0x000fe20000000000 */
[----:B------:R-:W-:-:S08]  /*a0c0*/  UMOV UR19, 0x40000040 ;  /* 0x4000004000137882 */ /* 0x000fd00000000000 */
        /* <DEDUP_REMOVED lines=16> */
.L_x_4406:
[----:B------:R2:W3:Y:S01]  /*a1d0*/  SYNCS.PHASECHK.TRANS64.TRYWAIT P1, [R9+URZ+0x38850], R8 ;  /* 0x03885008090075a7 */ /* 0x0004e2000802017f */
[----:B------:R-:W-:Y:S05]  /*a1e0*/  @!P0 BRA `(.L_x_4407) ;  /* 0x0000000000048947 */ /* 0x000fea0003800000 */
[----:B------:R-:W-:Y:S01]  /*a1f0*/  BPT.TRAP 0x1 ;  /* 0x000000040000795c */ /* 0x000fe20000300000 */
.L_x_4407:
[----:B---3--:R-:W-:Y:S05]  /*a200*/  @P1 BRA `(.L_x_4408) ;  /* 0x0000000000081947 */ /* 0x008fea0003800000 */
[----:B------:R-:W3:Y:S02]  /*a210*/  SYNCS.PHASECHK.TRANS64.TRYWAIT P1, [R9+URZ+0x38850], R8 ;  /* 0x03885008090075a7 */ /* 0x000ee4000802017f */
[----:B---3--:R-:W-:Y:S05]  /*a220*/  @!P1 BRA `(.L_x_4409) ;  /* 0x000000c800c09947 */ /* 0x008fea0003800000 */
.L_x_4408:
        /* <DEDUP_REMOVED lines=13> */
[----:B------:R-:W-:Y:S01]  /*a300*/  UMOV UR6, UR28 ;  /* 0x0000001c00067c82 */ /* 0x000fe20008000000 */
[----:B------:R-:W-:Y:S01]  /*a310*/  VIADD R21, R4, 0x800 ;  /* 0x0000080004157836 */ /* 0x000fe20000000000 */
[----:B------:R-:W-:Y:S01]  /*a320*/  UMOV UR11, 0x40000040 ;  /* 0x40000040000b7882 */ /* 0x000fe20000000000 */
[----:B------:R-:W-:-:S02]  /*a330*/  VIADD R15, R7, 0x800 ;  /* 0x00000800070f7836 */ /* 0x000fc40000000000 */
[----:B------:R-:W-:Y:S01]  /*a340*/  HGMMA.64x64x16.F32.BF16 R152, gdesc[UR20], R152, gsb0 ;  /* 0x00e00000149879f0 */ /* 0x000fe20008001898 */
[----:B0-----:R-:W-:Y:S02]  /*a350*/  SHF.R.U32.HI R12, RZ, 0x7, R12 ;  /* 0x00000007ff0c7819 */ /* 0x001fe4000001160c */
        /* <DEDUP_REMOVED lines=165> */
[----:B------:R-:W-:-:S04]  /*adb0*/  VIADD R15, R7, 0xa00 ;  /* 0x00000a00070f7836 */ /* 0x000fc80000000000 */
        /* <DEDUP_REMOVED lines=175> */
[----:B------:R-:W-:-:S05]  /*b8b0*/  FMUL.FTZ R163, R183, UR29 ;  /* 0x0000001db7a37c20 */ /* 0x000fca0008410000 */
        /* <DEDUP_REMOVED lines=25> */
[----:B-1----:R-:W-:Y:S01]  /*ba50*/  FMNMX.FTZ R7, R205, R154, !PT ;  /* 0x0000009acd077209 */ /* 0x002fe20007810000 */
[----:B------:R-:W-:-:S06]  /*ba60*/  FMUL.FTZ R154, R166, UR29 ;  /* 0x0000001da69a7c20 */ /* 0x000fcc0008410000 */
        /* <DEDUP_REMOVED lines=8> */
[----:B0-----:R-:W-:Y:S01]  /*baf0*/  FMNMX.FTZ R167, R7, R160, !PT ;  /* 0x000000a007a77209 */ /* 0x001fe20007810000 */
[----:B------:R-:W-:Y:S01]  /*bb00*/  FMUL.FTZ R160, R178, UR29 ;  /* 0x0000001db2a07c20 */ /* 0x000fe20008410000 */
        /* <DEDUP_REMOVED lines=8> */
[----:B------:R-:W3:Y:S08]  /*bb90*/  MUFU.TANH R155, R155 ;  /* 0x0000009b009b7308 */ /* 0x000ef00000002400 */
[----:B------:R-:W4:Y:S01]  /*bba0*/  MUFU.TANH R156, R156 ;  /* 0x0000009c009c7308 */ /* 0x000f220000002400 */
[----:B-1----:R-:W-:-:S02]  /*bbb0*/  FMNMX.FTZ R7, R167, R168, !PT ;  /* 0x000000a8a7077209 */ /* 0x002fc40007810000 */
[----:B0-----:R-:W-:-:S03]  /*bbc0*/  FMNMX.FTZ R167, R153, R166, !PT ;  /* 0x000000a699a77209 */ /* 0x001fc60007810000 */
[C---:B------:R-:W-:Y:S02]  /*bbd0*/  FADD.FTZ R166, -R7.reuse, R20 ;  /* 0x0000001407a67221 */ /* 0x040fe40000010100 */
        /* <DEDUP_REMOVED lines=20> */
[----:B------:R-:W-:Y:S01]  /*bd20*/  FFMA.FTZ R206, R206, UR6, -R167 ;  /* 0x00000006cece7c23 */ /* 0x000fe200080108a7 */
[----:B------:R-:W-:-:S02]  /*bd30*/  IMAD R204, R2, 0x1000, R19 ;  /* 0x0000100002cc7824 */ /* 0x000fc400078e0213 */
[----:B------:R-:W0:Y:S01]  /*bd40*/  MUFU.TANH R160, R160 ;  /* 0x000000a000a07308 */ /* 0x000e220000002400 */
[----:B-1----:R-:W-:Y:S02]  /*bd50*/  FMNMX.FTZ R166, R158, R169, !PT ;  /* 0x000000a99ea67209 */ /* 0x002fe40007810000 */
[----:B------:R-:W-:-:S05]  /*bd60*/  R2UR UR10, R204 ;  /* 0x00000000cc0a72ca */ /* 0x000fca00000e0000 */
[----:B------:R-:W1:Y:S01]  /*bd70*/  MUFU.TANH R161, R161 ;  /* 0x000000a100a17308 */ /* 0x000e620000002400 */
[----:B--2---:R-:W-:-:S07]  /*bd80*/  FMNMX.FTZ R169, R159, R166, !PT ;  /* 0x000000a69fa97209 */ /* 0x004fce0007810000 */
[----:B------:R-:W2:Y:S01]  /*bd90*/  MUFU.TANH R162, R162 ;  /* 0x000000a200a27308 */ /* 0x000ea20000002400 */
[----:B0-----:R-:W-:Y:S01]  /*bda0*/  FMNMX.FTZ R8, R160, R169, !PT ;  /* 0x000000a9a0087209 */ /* 0x001fe20007810000 */
[----:B------:R-:W-:-:S06]  /*bdb0*/  FFMA.FTZ R169, R188, UR6, -R167 ;  /* 0x00000006bca97c23 */ /* 0x000fcc00080108a7 */
[----:B------:R-:W0:Y:S01]  /*bdc0*/  MUFU.TANH R163, R163 ;  /* 0x000000a300a37308 */ /* 0x000e220000002400 */
[----:B-1----:R-:W-:-:S07]  /*bdd0*/  FMNMX.FTZ R171, R161, R8, !PT ;  /* 0x00000008a1ab7209 */ /* 0x002fce0007810000 */
[----:B------:R1:W3:Y:S01]  /*bde0*/  MUFU.EX2 R20, R170 ;  /* 0x000000aa00147308 */ /* 0x0002e20000000800 */
[----:B--2---:R-:W-:Y:S01]  /*bdf0*/  FMNMX.FTZ R8, R162, R171, !PT ;  /* 0x000000aba2087209 */ /* 0x004fe20007810000 */
[----:B------:R-:W-:-:S06]  /*be00*/  FFMA.FTZ R171, R197, UR6, -R167 ;  /* 0x00000006c5ab7c23 */ /* 0x000fcc00080108a7 */
[----:B------:R-:W-:Y:S01]  /*be10*/  MUFU.EX2 R21, R21 ;  /* 0x0000001500157308 */ /* 0x000fe20000000800 */
[----:B0-----:R-:W-:Y:S01]  /*be20*/  FMNMX.FTZ R8, R163, R8, !PT ;  /* 0x00000008a3087209 */ /* 0x001fe20007810000 */
[----:B-1----:R-:W-:-:S04]  /*be30*/  FFMA.FTZ R170, R196, UR6, -R167 ;  /* 0x00000006c4aa7c23 */ /* 0x002fc800080108a7 */
[----:B------:R-:W0:Y:S02]  /*be40*/  SHFL.BFLY PT, R177, R8, 0x2, 0x1f ;  /* 0x0c401f0008b17f89 */ /* 0x000e2400000e0000 */
[----:B------:R-:W1:Y:S01]  /*be50*/  MUFU.EX2 R168, R168 ;  /* 0x000000a800a87308 */ /* 0x000e620000000800 */
[-C--:B---3--:R-:W-:Y:S01]  /*be60*/  FMUL.FTZ R24, R24, R20.reuse ;  /* 0x0000001418187220 */ /* 0x088fe20000410000 */
        /* <DEDUP_REMOVED lines=20> */
[----:B0-----:R-:W-:Y:S01]  /*bfb0*/  FMNMX.FTZ R166, R8, R177, !PT ;  /* 0x000000b108a67209 */ /* 0x001fe20007810000 */
[----:B------:R-:W-:Y:S01]  /*bfc0*/  FFMA.FTZ R177, R165, UR6, -R167 ;  /* 0x00000006a5b17c23 */ /* 0x000fe200080108a7 */
        /* <DEDUP_REMOVED lines=36> */
[----:B------:R-:W-:Y:S01]  /*c210*/  FFMA.FTZ R197, R153, UR6, -R165 ;  /* 0x0000000699c57c23 */ /* 0x000fe200080108a5 */
[----:B------:R-:W-:-:S02]  /*c220*/  IMAD.MOV R153, RZ, RZ, -R184 ;  /* 0x000000ffff997224 */ /* 0x000fc400078e0ab8 */
[----:B------:R-:W-:Y:S01]  /*c230*/  FMUL.FTZ R11, R11, UR6 ;  /* 0x000000060b0b7c20 */ /* 0x000fe20008410000 */
[--C-:B------:R-:W-:Y:S01]  /*c240*/  FFMA.FTZ R183, R12, UR6, -R165.reuse ;  /* 0x000000060cb77c23 */ /* 0x100fe200080108a5 */
[--C-:B------:R-:W-:Y:S01]  /*c250*/  FFMA.FTZ R12, R14, UR6, -R165.reuse ;  /* 0x000000060e0c7c23 */ /* 0x100fe200080108a5 */
[--C-:B------:R-:W-:Y:S01]  /*c260*/  FFMA.FTZ R14, R152, UR6, -R165.reuse ;  /* 0x00000006980e7c23 */ /* 0x100fe200080108a5 */
[----:B------:R-:W-:Y:S01]  /*c270*/  ISETP.NE.AND P1, PT, R18, R153, PT ;  /* 0x000000991200720c */ /* 0x000fe20003f25270 */
[--C-:B------:R-:W-:Y:S01]  /*c280*/  FFMA.FTZ R188, R154, UR6, -R165.reuse ;  /* 0x000000069abc7c23 */ /* 0x100fe200080108a5 */
[----:B------:R-:W0:Y:S01]  /*c290*/  MUFU.EX2 R11, R11 ;  /* 0x0000000b000b7308 */ /* 0x000e220000000800 */
[----:B------:R-:W-:Y:S02]  /*c2a0*/  @!P2 VIADD R152, R9, 0x38840 ;  /* 0x000388400998a836 */ /* 0x000fe40000000000 */
[--C-:B------:R-:W-:Y:S01]  /*c2b0*/  FFMA.FTZ R10, R10, UR6, -R165.reuse ;  /* 0x000000060a0a7c23 */ /* 0x100fe200080108a5 */
[--C-:B------:R-:W-:Y:S01]  /*c2c0*/  FFMA.FTZ R15, R15, UR6, -R165.reuse ;  /* 0x000000060f0f7c23 */ /* 0x100fe200080108a5 */
[--C-:B------:R-:W-:Y:S01]  /*c2d0*/  FFMA.FTZ R199, R155, UR6, -R165.reuse ;  /* 0x000000069bc77c23 */ /* 0x100fe200080108a5 */
[--C-:B------:R-:W-:Y:S01]  /*c2e0*/  FFMA.FTZ R196, R156, UR6, -R165.reuse ;  /* 0x000000069cc47c23 */ /* 0x100fe200080108a5 */
[----:B------:R-:W-:Y:S01]  /*c2f0*/  @!P2 PRMT R152, RZ, 0x654, R152 ;  /* 0x00000654ff98a816 */ /* 0x000fe20000000098 */
[--C-:B------:R-:W-:Y:S01]  /*c300*/  FFMA.FTZ R201, R157, UR6, -R165.reuse ;  /* 0x000000069dc97c23 */ /* 0x100fe200080108a5 */
[--C-:B------:R-:W-:Y:S01]  /*c310*/  FFMA.FTZ R198, R158, UR6, -R165.reuse ;  /* 0x000000069ec67c23 */ /* 0x100fe200080108a5 */
[----:B------:R-:W-:Y:S01]  /*c320*/  FFMA.FTZ R203, R159, UR6, -R165 ;  /* 0x000000069fcb7c23 */ /* 0x000fe200080108a5 */
[----:B------:R1:W-:Y:S01]  /*c330*/  @!P2 SYNCS.ARRIVE.TRANS64.RED.A1T0 RZ, [R152+URZ], RZ ;  /* 0x000000ff98ffa9a7 */ /* 0x0003e2000810043f */
[----:B------:R-:W-:-:S02]  /*c340*/  @!P1 IMAD R154, R13, 0x40, R22 ;  /* 0x000000400d9a9824 */ /* 0x000fc400078e0216 */
[--C-:B------:R-:W-:Y:S01]  /*c350*/  FFMA.FTZ R200, R160, UR6, -R165.reuse ;  /* 0x00000006a0c87c23 */ /* 0x100fe200080108a5 */
[--C-:B------:R-:W-:Y:S01]  /*c360*/  FFMA.FTZ R205, R161, UR6, -R165.reuse ;  /* 0x00000006a1cd7c23 */ /* 0x100fe200080108a5 */
[----:B------:R-:W-:Y:S01]  /*c370*/  FFMA.FTZ R13, R162, UR6, -R165 ;  /* 0x00000006a20d7c23 */ /* 0x000fe200080108a5 */
[----:B------:R-:W-:Y:S02]  /*c380*/  @!P1 IMAD R154, R154, 0x4, R17 ;  /* 0x000000049a9a9824 */ /* 0x000fe400078e0211 */
[----:B------:R-:W-:Y:S01]  /*c390*/  FFMA.FTZ R202, R163, UR6, -R165 ;  /* 0x00000006a3ca7c23 */ /* 0x000fe200080108a5 */
[----:B------:R-:W-:Y:S01]  /*c3a0*/  MUFU.EX2 R10, R10 ;  /* 0x0000000a000a7308 */ /* 0x000fe20000000800 */
[----:B-1----:R-:W-:Y:S01]  /*c3b0*/  F2FP.BF16.F32.PACK_AB R152, R168, R21 ;  /* 0x00000015a898723e */ /* 0x002fe200000010ff */
[----:B0-----:R-:W-:Y:S01]  /*c3c0*/  FMUL.FTZ R26, R26, R11 ;  /* 0x0000000b1a1a7220 */ /* 0x001fe20000410000 */
[----:B------:R-:W-:Y:S01]  /*c3d0*/  @!P1 STS [R154+0x38400], R20 ;  /* 0x038400149a009388 */ /* 0x000fe20000000800 */
[----:B------:R-:W-:Y:S01]  /*c3e0*/  F2FP.BF16.F32.PACK_AB R156, R172, R171 ;  /* 0x000000abac9c723e */ /* 0x000fe200000010ff */
[----:B------:R-:W-:Y:S01]  /*c3f0*/  FMUL.FTZ R27, R27, R11 ;  /* 0x0000000b1b1b7220 */ /* 0x000fe20000410000 */
[----:B------:R-:W-:Y:S01]  /*c400*/  F2FP.BF16.F32.PACK_AB R158, R174, R173 ;  /* 0x000000adae9e723e */ /* 0x000fe200000010ff */
[----:B------:R0:W-:Y:S01]  /*c410*/  @!P1 STS [R154+0x38420], R11 ;  /* 0x0384200b9a009388 */ /* 0x0001e20000000800 */
        /* <DEDUP_REMOVED lines=65> */
[----:B0-----:R-:W-:Y:S01]  /*c830*/  F2FP.BF16.F32.PACK_AB R159, R199, R188 ;  /* 0x000000bcc79f723e */ /* 0x001fe200000010ff */
        /* <DEDUP_REMOVED lines=33> */
[-C--:B------:R-:W-:Y:S01]  /*ca50*/  FMUL.FTZ R150, R150, R11.reuse ;  /* 0x0000000b96967220 */ /* 0x080fe20000410000 */
[----:B------:R-:W-:Y:S01]  /*ca60*/  FMUL.FTZ R151, R151, R11 ;  /* 0x0000000b97977220 */ /* 0x000fe20000410000 */
[----:B------:R2:W-:Y:S01]  /*ca70*/  STSM.16.M88.4 [R185+0x36400], R152 ;  /* 0x03640098b9007844 */ /* 0x0005e20000000200 */
[----:B------:R-:W-:Y:S01]  /*ca80*/  FFMA.FTZ R6, R11, R6, R10 ;  /* 0x000000060b067223 */ /* 0x000fe2000001000a */
[----:B------:R-:W-:Y:S01]  /*ca90*/  FFMA.FTZ R5, R20, R5, R21 ;  /* 0x0000000514057223 */ /* 0x000fe20000010015 */
[----:B------:R-:W0:Y:S01]  /*caa0*/  MUFU.EX2 R203, R203 ;  /* 0x000000cb00cb7308 */ /* 0x000e220000000800 */
[----:B-1----:R-:W-:Y:S01]  /*cab0*/  F2FP.BF16.F32.PACK_AB R161, R201, R196 ;  /* 0x000000c4c9a1723e */ /* 0x002fe200000010ff */
[----:B------:R2:W-:Y:S01]  /*cac0*/  STSM.16.M88.4 [R186], R156 ;  /* 0x0000009cba007844 */ /* 0x0005e20000000200 */
[----:B------:R-:W-:Y:S01]  /*cad0*/  FADD.FTZ R183, R183, R6 ;  /* 0x00000006b7b77221 */ /* 0x000fe20000010000 */
[----:B------:R-:W-:Y:S01]  /*cae0*/  FADD.FTZ R168, R168, R5 ;  /* 0x00000005a8a87221 */ /* 0x000fe20000010000 */
[----:B------:R-:W-:Y:S01]  /*caf0*/  ISETP.LT.AND P1, PT, RZ, UR31, PT ;  /* 0x0000001fff007c0c */ /* 0x000fe2000bf21270 */
[----:B------:R-:W-:-:S02]  /*cb00*/  @!P2 VIADD R9, R9, 0x38860 ;  /* 0x000388600909a836 */ /* 0x000fc40000000000 */
[----:B------:R-:W-:Y:S01]  /*cb10*/  FADD.FTZ R12, R12, R183 ;  /* 0x000000b70c0c7221 */ /* 0x000fe20000010000 */
[----:B------:R-:W-:Y:S01]  /*cb20*/  MUFU.EX2 R179, R179 ;  /* 0x000000b300b37308 */ /* 0x000fe20000000800 */
[----:B------:R-:W-:Y:S01]  /*cb30*/  FADD.FTZ R169, R169, R168 ;  /* 0x000000a8a9a97221 */ /* 0x000fe20000010000 */
[----:B------:R-:W-:Y:S01]  /*cb40*/  UIADD3 UR31, UR31, -0x1, URZ ;  /* 0xffffffff1f1f7890 */ /* 0x000fe2000fffe03f */
[----:B------:R-:W-:Y:S01]  /*cb50*/  FADD.FTZ R15, R15, R12 ;  /* 0x0000000c0f0f7221 */ /* 0x000fe20000010000 */
[----:B------:R-:W-:Y:S01]  /*cb60*/  @!P2 PRMT R9, RZ, 0x654, R9 ;  /* 0x00000654ff09a816 */ /* 0x000fe20000000009 */
[----:B------:R-:W-:Y:S01]  /*cb70*/  FADD.FTZ R170, R170, R169 ;  /* 0x000000a9aaaa7221 */ /* 0x000fe20000010000 */
[----:B------:R-:W-:Y:S02]  /*cb80*/  IMAD.MOV.U32 R11, RZ, RZ, R8 ;  /* 0x000000ffff0b7224 */ /* 0x000fe400078e0008 */
[----:B------:R-:W-:Y:S01]  /*cb90*/  FADD.FTZ R14, R14, R15 ;  /* 0x0000000f0e0e7221 */ /* 0x000fe20000010000 */
[----:B------:R-:W1:Y:S01]  /*cba0*/  MUFU.EX2 R180, R180 ;  /* 0x000000b400b47308 */ /* 0x000e620000000800 */
[----:B0-----:R-:W-:Y:S01]  /*cbb0*/  F2FP.BF16.F32.PACK_AB R163, R203, R198 ;  /* 0x000000c6cba3723e */ /* 0x001fe200000010ff */
[----:B------:R-:W-:Y:S01]  /*cbc0*/  FADD.FTZ R171, R171, R170 ;  /* 0x000000aaabab7221 */ /* 0x000fe20000010000 */
[----:B------:R-:W-:Y:S01]  /*cbd0*/  FADD.FTZ R197, R197, R14 ;  /* 0x0000000ec5c57221 */ /* 0x000fe20000010000 */
[----:B------:R-:W-:-:S02]  /*cbe0*/  IMAD.MOV.U32 R20, RZ, RZ, R7 ;  /* 0x000000ffff147224 */ /* 0x000fc400078e0007 */
[----:B------:R2:W-:Y:S01]  /*cbf0*/  STSM.16.M88.4 [R189], R160 ;  /* 0x000000a0bd007844 */ /* 0x0005e20000000200 */
[----:B------:R-:W-:Y:S01]  /*cc00*/  FADD.FTZ R172, R172, R171 ;  /* 0x000000abacac7221 */ /* 0x000fe20000010000 */
[----:B------:R0:W-:Y:S01]  /*cc10*/  MUFU.EX2 R181, R206 ;  /* 0x000000ce00b57308 */ /* 0x0001e20000000800 */
[----:B------:R-:W-:Y:S02]  /*cc20*/  FADD.FTZ R188, R188, R197 ;  /* 0x000000c5bcbc7221 */ /* 0x000fe40000010000 */
[----:B------:R-:W-:Y:S02]  /*cc30*/  FADD.FTZ R173, R173, R172 ;  /* 0x000000acadad7221 */ /* 0x000fe40000010000 */
[----:B------:R-:W-:Y:S02]  /*cc40*/  FADD.FTZ R199, R199, R188 ;  /* 0x000000bcc7c77221 */ /* 0x000fe40000010000 */
[----:B------:R-:W-:Y:S01]  /*cc50*/  FADD.FTZ R174, R174, R173 ;  /* 0x000000adaeae7221 */ /* 0x000fe20000010000 */
[----:B------:R-:W3:Y:S01]  /*cc60*/  MUFU.EX2 R182, R182 ;  /* 0x000000b600b67308 */ /* 0x000ee20000000800 */
[----:B-1----:R-:W-:Y:S01]  /*cc70*/  F2FP.BF16.F32.PACK_AB R164, R180, R179 ;  /* 0x000000b3b4a4723e */ /* 0x002fe200000010ff */
[----:B0-----:R-:W-:-:S02]  /*cc80*/  VIADD R206, R204, 0x80 ;  /* 0x00000080ccce7836 */ /* 0x001fc40000000000 */
[----:B------:R-:W-:Y:S01]  /*cc90*/  FADD.FTZ R196, R196, R199 ;  /* 0x000000c7c4c47221 */ /* 0x000fe20000010000 */
[----:B------:R-:W-:-:S03]  /*cca0*/  FADD.FTZ R175, R175, R174 ;  /* 0x000000aeafaf7221 */ /* 0x000fc60000010000 */
[----:B------:R-:W-:Y:S01]  /*ccb0*/  FADD.FTZ R201, R201, R196 ;  /* 0x000000c4c9c97221 */ /* 0x000fe20000010000 */
[----:B------:R-:W-:Y:S01]  /*ccc0*/  MUFU.EX2 R200, R200 ;  /* 0x000000c800c87308 */ /* 0x000fe20000000800 */
[----:B------:R-:W-:Y:S02]  /*ccd0*/  FADD.FTZ R176, R176, R175 ;  /* 0x000000afb0b07221 */ /* 0x000fe40000010000 */
[----:B------:R-:W-:Y:S02]  /*cce0*/  FADD.FTZ R198, R198, R201 ;  /* 0x000000c9c6c67221 */ /* 0x000fe40000010000 */
[----:B------:R-:W-:Y:S02]  /*ccf0*/  FADD.FTZ R177, R177, R176 ;  /* 0x000000b0b1b17221 */ /* 0x000fe40000010000 */
[----:B------:R-:W-:Y:S01]  /*cd00*/  FADD.FTZ R203, R203, R198 ;  /* 0x000000c6cbcb7221 */ /* 0x000fe20000010000 */
[----:B------:R-:W0:Y:S01]  /*cd10*/  MUFU.EX2 R205, R205 ;  /* 0x000000cd00cd7308 */ /* 0x000e220000000800 */
[----:B---3--:R-:W-:Y:S01]  /*cd20*/  F2FP.BF16.F32.PACK_AB R166, R182, R181 ;  /* 0x000000b5b6a6723e */ /* 0x008fe200000010ff */
[----:B------:R-:W-:-:S04]  /*cd30*/  FADD.FTZ R178, R178, R177 ;  /* 0x000000b1b2b27221 */ /* 0x000fc80000010000 */
[----:B------:R-:W-:Y:S02]  /*cd40*/  FADD.FTZ R179, R179, R178 ;  /* 0x000000b2b3b37221 */ /* 0x000fe40000010000 */
[----:B------:R-:W-:Y:S02]  /*cd50*/  MUFU.EX2 R13, R13 ;  /* 0x0000000d000d7308 */ /* 0x000fe40000000800 */
[----:B------:R-:W-:-:S04]  /*cd60*/  FADD.FTZ R180, R180, R179 ;  /* 0x000000b3b4b47221 */ /* 0x000fc80000010000 */
[----:B------:R-:W-:Y:S02]  /*cd70*/  FADD.FTZ R5, R181, R180 ;  /* 0x000000b4b5057221 */ /* 0x000fe40000010000 */
[----:B------:R-:W1:Y:S01]  /*cd80*/  MUFU.EX2 R202, R202 ;  /* 0x000000ca00ca7308 */ /* 0x000e620000000800 */
[----:B0-----:R-:W-:Y:S01]  /*cd90*/  F2FP.BF16.F32.PACK_AB R165, R205, R200 ;  /* 0x000000c8cda5723e */ /* 0x001fe200000010ff */
[----:B------:R-:W-:Y:S01]  /*cda0*/  FADD.FTZ R200, R200, R203 ;  /* 0x000000cbc8c87221 */ /* 0x000fe20000010000 */
[----:B------:R-:W-:-:S03]  /*cdb0*/  FADD.FTZ R5, R182, R5 ;  /* 0x00000005b6057221 */ /* 0x000fc60000010000 */
[----:B------:R-:W-:Y:S01]  /*cdc0*/  FADD.FTZ R200, R205, R200 ;  /* 0x000000c8cdc87221 */ /* 0x000fe20000010000 */
[----:B-1----:R-:W-:-:S03]  /*cdd0*/  F2FP.BF16.F32.PACK_AB R167, R202, R13 ;  /* 0x0000000dcaa7723e */ /* 0x002fc600000010ff */
[----:B------:R-:W-:Y:S02]  /*cde0*/  FADD.FTZ R13, R13, R200 ;  /* 0x000000c80d0d7221 */ /* 0x000fe40000010000 */
[----:B------:R2:W-:Y:S01]  /*cdf0*/  STSM.16.M88.4 [R187], R164 ;  /* 0x000000a4bb007844 */ /* 0x0005e20000000200 */
[----:B------:R-:W-:Y:S01]  /*ce00*/  WARPGROUP.ARRIVE ;  /* 0x00000000000079c5 */ /* 0x000fe20000000000 */
[----:B------:R-:W-:Y:S01]  /*ce10*/  FADD.FTZ R6, R202, R13 ;  /* 0x0000000dca067221 */ /* 0x000fe20000010000 */
[----:B------:R-:W-:-:S04]  /*ce20*/  IMAD.MOV.U32 R13, RZ, RZ, R2 ;  /* 0x000000ffff0d7224 */ /* 0x000fc800078e0002 */
[----:B------:R-:W-:Y:S01]  /*ce30*/  HGMMA.64x256x16.F32.BF16 R24, R152, gdesc[UR8].tnspB, R24, gsb0 ;  /* 0x43e0000898187df0 */ /* 0x000fe20008001818 */
        /* <DEDUP_REMOVED lines=31> */
.L_x_4401:
[----:B------:R-:W1:Y:S01]  /*d030*/  SHFL.BFLY PT, R0, R5, 0x2, 0x1f ;  /* 0x0c401f0005007f89 */ /* 0x000e6200000e0000 */
[----:B------:R-:W-:Y:S01]  /*d040*/  IMAD.U32 R12, RZ, RZ, UR6 ;  /* 0x00000006ff0c7e24 */ /* 0x000fe2000f8e00ff */
[----:B------:R-:W-:Y:S02]  /*d050*/  UIADD3 UR36, UR36, 0x1, URZ ;  /* 0x0000000124247890 */ /* 0x000fe4000fffe03f */
[----:B0-2---:R-:W0:Y:S01]  /*d060*/  SHFL.BFLY PT, R9, R6, 0x2, 0x1f ;  /* 0x0c401f0006097f89 */ /* 0x005e2200000e0000 */
[----:B------:R-:W-:Y:S08]  /*d070*/  BAR.ARV 0x8, 0x100 ;  /* 0x0204000000007b1d */ /* 0x000ff00000002000 */
[----:B------:R-:W-:Y:S01]  /*d080*/  BAR.SYNC.DEFER_BLOCKING 0xf, 0x100 ;  /* 0x03c4000000007b1d */ /* 0x000fe20000010000 */
[----:B-1----:R-:W-:Y:S01]  /*d090*/  FADD.FTZ R0, R0, R5 ;  /* 0x0000000500007221 */ /* 0x002fe20000010000 */
[----:B------:R-:W-:-:S02]  /*d0a0*/  VIADD R5, R2, 0x1 ;  /* 0x0000000102057836 */ /* 0x000fc40000000000 */
[----:B0-----:R-:W-:Y:S02]  /*d0b0*/  FADD.FTZ R11, R9, R6 ;  /* 0x00000006090b7221 */ /* 0x001fe40000010000 */
[----:B------:R-:W0:Y:S01]  /*d0c0*/  SHFL.BFLY PT, R3, R0, 0x1, 0x1f ;  /* 0x0c201f0000037f89 */ /* 0x000e2200000e0000 */
[----:B------:R-:W-:-:S03]  /*d0d0*/  ISETP.NE.AND P1, PT, R5, 0x2, PT ;  /* 0x000000020500780c */ /* 0x000fc60003f25270 */
[----:B------:R-:W1:Y:S01]  /*d0e0*/  SHFL.BFLY PT, R4, R11, 0x1, 0x1f ;  /* 0x0c201f000b047f89 */ /* 0x000e6200000e0000 */
[----:B0-----:R-:W-:Y:S01]  /*d0f0*/  FADD.FTZ R10, R0, R3 ;  /* 0x00000003000a7221 */ /* 0x001fe20000010000 */
[----:B------:R-:W-:Y:S02]  /*d100*/  IMAD.MOV R3, RZ, RZ, -R184 ;  /* 0x000000ffff037224 */ /* 0x000fe400078e0ab8 */
[----:B------:R-:W-:Y:S02]  /*d110*/  IMAD.MOV.U32 R0, RZ, RZ, -0x800000 ;  /* 0xff800000ff007424 */ /* 0x000fe400078e00ff */
[----:B-1----:R-:W-:Y:S01]  /*d120*/  FADD.FTZ R9, R11, R4 ;  /* 0x000000040b097221 */ /* 0x002fe20000010000 */
[----:B------:R-:W-:Y:S01]  /*d130*/  FSETP.NE.FTZ.AND P2, PT, R10, RZ, PT ;  /* 0x000000ff0a00720b */ /* 0x000fe20003f55000 */
[----:B------:R-:W-:Y:S01]  /*d140*/  IMAD.MOV.U32 R4, RZ, RZ, RZ ;  /* 0x000000ffff047224 */ /* 0x000fe200078e00ff */
[----:B------:R-:W-:Y:S01]  /*d150*/  ISETP.NE.AND P0, PT, R18, R3, PT ;  /* 0x000000031200720c */ /* 0x000fe20003f05270 */
[----:B------:R-:W-:Y:S01]  /*d160*/  IMAD.MOV.U32 R3, RZ, RZ, RZ ;  /* 0x000000ffff037224 */ /* 0x000fe200078e00ff */
[----:B------:R-:W-:-:S02]  /*d170*/  FSETP.NE.FTZ.AND P3, PT, R9, RZ, PT ;  /* 0x000000ff0900720b */ /* 0x000fc40003f75000 */
[----:B------:R-:W-:-:S04]  /*d180*/  SEL R11, RZ, 0x1, P1 ;  /* 0x00000001ff0b7807 */ /* 0x000fc80000800000 */
[----:B------:R-:W-:-:S03]  /*d190*/  LOP3.LUT R16, R16, R11, RZ, 0x3c, !PT ;  /* 0x0000000b10107212 */ /* 0x000fc600078e3cff */
[----:B------:R-:W0:Y:S02]  /*d1a0*/  @P2 MUFU.RCP R3, R10 ;  /* 0x0000000a00032308 */ /* 0x000e240000001000 */
[----:B------:R-:W-:Y:S02]  /*d1b0*/  @!P0 IMAD R2, R2, 0x40, R22 ;  /* 0x0000004002028824 */ /* 0x000fe400078e0216 */
[----:B------:R-:W-:Y:S02]  /*d1c0*/  @P3 FMUL.FTZ R12, R12, 0.69314718246459960938 ;  /* 0x3f3172180c0c3820 */ /* 0x000fe40000410000 */
[----:B------:R-:W-:Y:S02]  /*d1d0*/  @!P0 IMAD R2, R2, 0x4, R17 ;  /* 0x0000000402028824 */ /* 0x000fe400078e0211 */
[----:B------:R-:W1:Y:S08]  /*d1e0*/  @P3 MUFU.RCP R4, R9 ;  /* 0x0000000900043308 */ /* 0x000e700000001000 */
[----:B------:R-:W2:Y:S01]  /*d1f0*/  @P2 MUFU.LG2 R10, R10 ;  /* 0x0000000a000a2308 */ /* 0x000ea20000000c00 */
[----:B0-----:R-:W-:Y:S01]  /*d200*/  @!P0 STS [R2+0x38400], R3 ;  /* 0x0384000302008388 */ /* 0x001fe20000000800 */
[-C--:B------:R-:W-:Y:S01]  /*d210*/  FMUL.FTZ R208, R24, R3.reuse ;  /* 0x0000000318d07220 */ /* 0x080fe20000410000 */
[-C--:B------:R-:W-:Y:S01]  /*d220*/  FMUL.FTZ R21, R25, R3.reuse ;  /* 0x0000000319157220 */ /* 0x080fe20000410000 */
[-C--:B------:R-:W-:Y:S01]  /*d230*/  FMUL.FTZ R205, R28, R3.reuse ;  /* 0x000000031ccd7220 */ /* 0x080fe20000410000 */
[-C--:B------:R-:W-:Y:S01]  /*d240*/  FMUL.FTZ R6, R29, R3.reuse ;  /* 0x000000031d067220 */ /* 0x080fe20000410000 */
[-C--:B------:R-:W-:Y:S01]  /*d250*/  FMUL.FTZ R213, R32, R3.reuse ;  /* 0x0000000320d57220 */ /* 0x080fe20000410000 */
[-C--:B------:R-:W-:Y:S01]  /*d260*/  FMUL.FTZ R211, R33, R3.reuse ;  /* 0x0000000321d37220 */ /* 0x080fe20000410000 */
[----:B------:R2:W0:Y:S01]  /*d270*/  @P3 MUFU.LG2 R11, R9 ;  /* 0x00000009000b3308 */ /* 0x0004220000000c00 */
[----:B-1----:R1:W-:Y:S01]  /*d280*/  @!P0 STS [R2+0x38420], R4 ;  /* 0x0384200402008388 */ /* 0x0023e20000000800 */
[-C--:B------:R-:W-:Y:S01]  /*d290*/  FMUL.FTZ R212, R36, R3.reuse ;  /* 0x0000000324d47220 */ /* 0x080fe20000410000 */
[-C--:B------:R-:W-:Y:S01]  /*d2a0*/  FMUL.FTZ R209, R37, R3.reuse ;  /* 0x0000000325d17220 */ /* 0x080fe20000410000 */
[-C--:B------:R-:W-:Y:S01]  /*d2b0*/  FMUL.FTZ R210, R40, R3.reuse ;  /* 0x0000000328d27220 */ /* 0x080fe20000410000 */
[-C--:B------:R-:W-:Y:S01]  /*d2c0*/  FMUL.FTZ R206, R41, R3.reuse ;  /* 0x0000000329ce7220 */ /* 0x080fe20000410000 */
[-C--:B------:R-:W-:Y:S01]  /*d2d0*/  FMUL.FTZ R207, R44, R3.reuse ;  /* 0x000000032ccf7220 */ /* 0x080fe20000410000 */
[-C--:B------:R-:W-:Y:S01]  /*d2e0*/  FMUL.FTZ R203, R45, R3.reuse ;  /* 0x000000032dcb7220 */ /* 0x080fe20000410000 */
[-C--:B------:R-:W-:Y:S01]  /*d2f0*/  FMUL.FTZ R204, R48, R3.reuse ;  /* 0x0000000330cc7220 */ /* 0x080fe20000410000 */
[----:B--2---:R-:W-:Y:S01]  /*d300*/  @P2 FMUL.FTZ R9, R10, 0.69314718246459960938 ;  /* 0x3f3172180a092820 */ /* 0x004fe20000410000 */
[----:B------:R-:W-:Y:S01]  /*d310*/  FMUL.FTZ R201, R49, R3 ;  /* 0x0000000331c97220 */ /* 0x000fe20000410000 */
[----:B-1----:R-:W-:-:S02]  /*d320*/  IMAD.U32 R2, RZ, RZ, UR6 ;  /* 0x00000006ff027e24 */ /* 0x002fc4000f8e00ff */
[-C--:B------:R-:W-:Y:S01]  /*d330*/  FMUL.FTZ R202, R52, R3.reuse ;  /* 0x0000000334ca7220 */ /* 0x080fe20000410000 */
[-C--:B------:R-:W-:Y:S01]  /*d340*/  FMUL.FTZ R199, R53, R3.reuse ;  /* 0x0000000335c77220 */ /* 0x080fe20000410000 */
[-C--:B------:R-:W-:Y:S01]  /*d350*/  FMUL.FTZ R200, R56, R3.reuse ;  /* 0x0000000338c87220 */ /* 0x080fe20000410000 */
[----:B------:R-:W-:Y:S01]  /*d360*/  @P2 FMUL.FTZ R2, R2, 0.69314718246459960938 ;  /* 0x3f31721802022820 */ /* 0x000fe20000410000 */
        /* <DEDUP_REMOVED lines=50> */
[----:B------:R-:W-:Y:S01]  /*d690*/  @P2 FFMA.FTZ R3, R2, R7, R9 ;  /* 0x0000000702032223 */ /* 0x000fe20000010009 */
        /* <DEDUP_REMOVED lines=67> */
.L_x_4377:
[----:B------:R-:W0:Y:S01]  /*dad0*/  S2R R4, SR_CgaCtaId ;  /* 0x0000000000047919 */ /* 0x000e220000008800 */
[----:B------:R-:W-:Y:S01]  /*dae0*/  MOV R17, 0x400 ;  /* 0x0000040000117802 */ /* 0x000fe20000000f00 */
[----:B------:R-:W-:Y:S01]  /*daf0*/  BSSY B0, `(.L_x_4411) ;  /* 0x00002a7000007945 */ /* 0x000fe20003800000 */
[----:B------:R-:W-:Y:S02]  /*db00*/  BAR.SYNC.DEFER_BLOCKING 0x5, 0x180 ;  /* 0x0146000000007b1d */ /* 0x000fe40000010000 */
[----:B0-----:R-:W-:-:S05]  /*db10*/  LEA R17, R4, R17, 0x18 ;  /* 0x0000001104117211 */ /* 0x001fca00078ec0ff */
[----:B------:R-:W0:Y:S02]  /*db20*/  LDS R4, [R17+0x388d0] ;  /* 0x0388d00011047984 */ /* 0x000e240000000800 */
[----:B0-----:R-:W-:Y:S01]  /*db30*/  R2UR UR4, R4 ;  /* 0x00000000040472ca */ /* 0x001fe200000e0000 */
[----:B------:R-:W-:Y:S06]  /*db40*/  BAR.ARV 0x4, 0x180 ;  /* 0x0106000000007b1d */ /* 0x000fec0000002000 */
[----:B------:R-:W-:Y:S08]  /*db50*/  @P0 BRA `(.L_x_4412) ;  /* 0x0000001c00880947 */ /* 0x000ff00003800000 */
[----:B------:R-:W0:Y:S01]  /*db60*/  S2R R4, SR_SWINHI ;  /* 0x0000000000047919 */ /* 0x000e220000002f00 */
[----:B------:R-:W-:Y:S01]  /*db70*/  IMAD R7, R215, 0x40, R23 ;  /* 0x00000040d7077824 */ /* 0x000fe200078e0217 */
[----:B------:R-:W-:Y:S01]  /*db80*/  F2FP.BF16.F32.PACK_AB R6, R6, R205 ;  /* 0x000000cd0606723e */ /* 0x000fe200000010ff */
[----:B------:R-:W-:Y:S01]  /*db90*/  USHF.R.S32.HI UR12, URZ, 0x1f, UR42 ;  /* 0x0000001f3f0c7899 */ /* 0x000fe2000801142a */
[----:B------:R-:W-:Y:S01]  /*dba0*/  BAR.SYNC.DEFER_BLOCKING 0x1, 0x100 ;  /* 0x0044000000007b1d */ /* 0x000fe20000010000 */
[----:B------:R-:W-:Y:S01]  /*dbb0*/  F2FP.BF16.F32.PACK_AB R112, R113, R112 ;  /* 0x000000707170723e */ /* 0x000fe200000010ff */
[----:B------:R-:W-:Y:S01]  /*dbc0*/  USHF.R.S32.HI UR13, URZ, 0x1f, UR39 ;  /* 0x0000001f3f0d7899 */ /* 0x000fe20008011427 */
[----:B------:R-:W-:Y:S02]  /*dbd0*/  F2FP.BF16.F32.PACK_AB R113, R19, R114 ;  /* 0x000000721371723e */ /* 0x000fe400000010ff */
[----:B------:R-:W-:Y:S02]  /*dbe0*/  F2FP.BF16.F32.PACK_AB R114, R117, R116 ;  /* 0x000000747572723e */ /* 0x000fe400000010ff */
[----:B------:R-:W-:Y:S01]  /*dbf0*/  F2FP.BF16.F32.PACK_AB R115, R108, R115 ;  /* 0x000000736c73723e */ /* 0x000fe200000010ff */
[----:B------:R-:W1:Y:S01]  /*dc00*/  SHFL.IDX PT, R41, R216, RZ, 0x1f ;  /* 0x00001fffd8297589 */ /* 0x000e6200000e0000 */
        /* <DEDUP_REMOVED lines=10> */
[----:B------:R-:W-:Y:S02]  /*dcb0*/  MOV R92, R17 ;  /* 0x00000011005c7202 */ /* 0x000fe40000000f00 */
[----:B0-----:R-:W-:Y:S02]  /*dcc0*/  MOV R93, R4 ;  /* 0x00000004005d7202 */ /* 0x001fe40000000f00 */
[----:B------:R-:W-:-:S02]  /*dcd0*/  F2FP.BF16.F32.PACK_AB R146, R149, R148 ;  /* 0x000000949592723e */ /* 0x000fc400000010ff */
[----:B------:R-:W-:Y:S01]  /*dce0*/  F2FP.BF16.F32.PACK_AB R147, R151, R150 ;  /* 0x000000969793723e */ /* 0x000fe200000010ff */
[----:B------:R-:W-:-:S04]  /*dcf0*/  IMAD.WIDE R4, R219, 0x2, R92 ;  /* 0x00000002db047825 */ /* 0x000fc800078e025c */
[----:B------:R-:W-:Y:S01]  /*dd00*/  IMAD.WIDE R92, R7, 0x2, R92 ;  /* 0x00000002075c7825 */ /* 0x000fe200078e025c */
[C---:B------:R-:W-:Y:S02]  /*dd10*/  IADD3 R15, P3, R4.reuse, 0x40, RZ ;  /* 0x00000040040f7810 */ /* 0x040fe40007f7e0ff */
[----:B------:R-:W-:Y:S02]  /*dd20*/  IADD3 R25, P4, R4, 0x60, RZ ;  /* 0x0000006004197810 */ /* 0x000fe40007f9e0ff */
[----:B------:R-:W-:Y:S02]  /*dd30*/  LOP3.LUT R14, R15, 0x380, RZ, 0xc0, !PT ;  /* 0x000003800f0e7812 */ /* 0x000fe400078ec0ff */
[----:B------:R-:W-:Y:S02]  /*dd40*/  LOP3.LUT R24, R25, 0x380, RZ, 0xc0, !PT ;  /* 0x0000038019187812 */ /* 0x000fe400078ec0ff */
[----:B------:R-:W-:Y:S02]  /*dd50*/  SHF.R.U64 R14, R14, 0x3, RZ ;  /* 0x000000030e0e7819 */ /* 0x000fe400000012ff */
[----:B------:R-:W-:-:S02]  /*dd60*/  SHF.R.U64 R24, R24, 0x3, RZ ;  /* 0x0000000318187819 */ /* 0x000fc400000012ff */
[----:B------:R-:W-:Y:S01]  /*dd70*/  LOP3.LUT R14, R14, R15, RZ, 0x3c, !PT ;  /* 0x0000000f0e0e7212 */ /* 0x000fe200078e3cff */
[--C-:B------:R-:W-:Y:S01]  /*dd80*/  IMAD.X R15, RZ, RZ, R5.reuse, P3 ;  /* 0x000000ffff0f7224 */ /* 0x100fe200018e0605 */
[----:B------:R-:W-:Y:S01]  /*dd90*/  LOP3.LUT R24, R24, R25, RZ, 0x3c, !PT ;  /* 0x0000001918187212 */ /* 0x000fe200078e3cff */
[----:B------:R-:W-:Y:S01]  /*dda0*/  IMAD.X R25, RZ, RZ, R5, P4 ;  /* 0x000000ffff197224 */ /* 0x000fe200020e0605 */
[C---:B------:R-:W-:Y:S02]  /*ddb0*/  IADD3 R29, P5, R4.reuse, 0x2000, RZ ;  /* 0x00002000041d7810 */ /* 0x040fe40007fbe0ff */
[C---:B------:R-:W-:Y:S02]  /*ddc0*/  IADD3 R119, P3, R4.reuse, 0x4020, RZ ;  /* 0x0000402004777810 */ /* 0x040fe40007f7e0ff */
[----:B------:R-:W-:Y:S02]  /*ddd0*/  IADD3 R123, P4, R4, 0x4040, RZ ;  /* 0x00004040047b7810 */ /* 0x000fe40007f9e0ff */
[----:B------:R-:W-:-:S02]  /*dde0*/  LOP3.LUT R28, R29, 0x380, RZ, 0xc0, !PT ;  /* 0x000003801d1c7812 */ /* 0x000fc400078ec0ff */
[----:B------:R-:W-:Y:S02]  /*ddf0*/  LOP3.LUT R118, R119, 0x380, RZ, 0xc0, !PT ;  /* 0x0000038077767812 */ /* 0x000fe400078ec0ff */
[----:B------:R-:W-:Y:S02]  /*de00*/  LOP3.LUT R122, R123, 0x380, RZ, 0xc0, !PT ;  /* 0x000003807b7a7812 */ /* 0x000fe400078ec0ff */
[----:B------:R-:W-:Y:S02]  /*de10*/  SHF.R.U64 R28, R28, 0x3, RZ ;  /* 0x000000031c1c7819 */ /* 0x000fe400000012ff */
[----:B------:R-:W-:Y:S02]  /*de20*/  IADD3 R49, P0, R4, 0x2040, RZ ;  /* 0x0000204004317810 */ /* 0x000fe40007f1e0ff */
[----:B------:R-:W-:Y:S02]  /*de30*/  SHF.R.U64 R118, R118, 0x3, RZ ;  /* 0x0000000376767819 */ /* 0x000fe400000012ff */
[----:B------:R-:W-:-:S02]  /*de40*/  SHF.R.U64 R122, R122, 0x3, RZ ;  /* 0x000000037a7a7819 */ /* 0x000fc400000012ff */
[----:B------:R-:W-:Y:S01]  /*de50*/  LOP3.LUT R28, R28, R29, RZ, 0x3c, !PT ;  /* 0x0000001d1c1c7212 */ /* 0x000fe200078e3cff */
[--C-:B------:R-:W-:Y:S01]  /*de60*/  IMAD.X R29, RZ, RZ, R5.reuse, P5 ;  /* 0x000000ffff1d7224 */ /* 0x100fe200028e0605 */
[----:B------:R-:W-:Y:S02]  /*de70*/  LOP3.LUT R48, R49, 0x380, RZ, 0xc0, !PT ;  /* 0x0000038031307812 */ /* 0x000fe400078ec0ff */
[----:B------:R-:W-:Y:S02]  /*de80*/  IADD3 R13, P2, R4, 0x20, RZ ;  /* 0x00000020040d7810 */ /* 0x000fe40007f5e0ff */
[----:B------:R-:W-:Y:S01]  /*de90*/  LOP3.LUT R118, R118, R119, RZ, 0x3c, !PT ;  /* 0x0000007776767212 */ /* 0x000fe200078e3cff */
[--C-:B------:R-:W-:Y:S01]  /*dea0*/  IMAD.X R119, RZ, RZ, R5.reuse, P3 ;  /* 0x000000ffff777224 */ /* 0x100fe200018e0605 */
[----:B------:R-:W-:Y:S01]  /*deb0*/  LOP3.LUT R122, R122, R123, RZ, 0x3c, !PT ;  /* 0x0000007b7a7a7212 */ /* 0x000fe200078e3cff */
[----:B------:R-:W-:Y:S01]  /*dec0*/  IMAD.X R123, RZ, RZ, R5, P4 ;  /* 0x000000ffff7b7224 */ /* 0x000fe200020e0605 */
[----:B------:R-:W-:-:S02]  /*ded0*/  IADD3 R127, P5, R4, 0x4060, RZ ;  /* 0x00004060047f7810 */ /* 0x000fc40007fbe0ff */
[C---:B------:R-:W-:Y:S02]  /*dee0*/  IADD3 R81, P3, R92.reuse, 0x1000, RZ ;  /* 0x000010005c517810 */ /* 0x040fe40007f7e0ff */
[----:B------:R-:W-:Y:S02]  /*def0*/  IADD3 R77, P4, R92, 0x2000, RZ ;  /* 0x000020005c4d7810 */ /* 0x000fe40007f9e0ff */
[----:B------:R-:W-:Y:S02]  /*df00*/  SHF.R.U64 R48, R48, 0x3, RZ ;  /* 0x0000000330307819 */ /* 0x000fe400000012ff */
        /* <DEDUP_REMOVED lines=9> */
[----:B------:R-:W-:-:S02]  /*dfa0*/  IADD3 R135, P0, R4, 0x6020, RZ ;  /* 0x0000602004877810 */ /* 0x000fc40007f1e0ff */
[----:B------:R-:W-:Y:S02]  /*dfb0*/  SHF.R.U64 R80, R80, 0x3, RZ ;  /* 0x0000000350507819 */ /* 0x000fe400000012ff */
[----:B------:R-:W-:Y:S02]  /*dfc0*/  SHF.R.U64 R76, R76, 0x3, RZ ;  /* 0x000000034c4c7819 */ /* 0x000fe400000012ff */
[----:B------:R-:W-:Y:S02]  /*dfd0*/  LOP3.LUT R32, R33, 0x380, RZ, 0xc0, !PT ;  /* 0x0000038021207812 */ /* 0x000fe400078ec0ff */
[----:B------:R-:W-:Y:S01]  /*dfe0*/  LOP3.LUT R12, R12, R13, RZ, 0x3c, !PT ;  /* 0x0000000d0c0c7212 */ /* 0x000fe200078e3cff */
[--C-:B------:R-:W-:Y:S01]  /*dff0*/  IMAD.X R13, RZ, RZ, R5.reuse, P2 ;  /* 0x000000ffff0d7224 */ /* 0x100fe200010e0605 */
[----:B------:R-:W-:Y:S01]  /*e000*/  LOP3.LUT R126, R126, R127, RZ, 0x3c, !PT ;  /* 0x0000007f7e7e7212 */ /* 0x000fe200078e3cff */
[----:B------:R-:W-:Y:S01]  /*e010*/  IMAD.X R127, RZ, RZ, R5, P5 ;  /* 0x000000ffff7f7224 */ /* 0x000fe200028e0605 */
[----:B------:R-:W-:-:S02]  /*e020*/  LOP3.LUT R134, R135, 0x380, RZ, 0xc0, !PT ;  /* 0x0000038087867812 */ /* 0x000fc400078ec0ff */
[C---:B------:R-:W-:Y:S02]  /*e030*/  IADD3 R101, P1, R4.reuse, 0x2060, RZ ;  /* 0x0000206004657810 */ /* 0x040fe40007f3e0ff */
[----:B------:R-:W-:Y:S02]  /*e040*/  IADD3 R105, P2, R4, 0x4000, RZ ;  /* 0x0000400004697810 */ /* 0x000fe40007f5e0ff */
[----:B------:R-:W-:Y:S01]  /*e050*/  LOP3.LUT R80, R80, R81, RZ, 0x3c, !PT ;  /* 0x0000005150507212 */ /* 0x000fe200078e3cff */
[--C-:B------:R-:W-:Y:S01]  /*e060*/  IMAD.X R81, RZ, RZ, R93.reuse, P3 ;  /* 0x000000ffff517224 */ /* 0x100fe200018e065d */
[----:B------:R-:W-:Y:S01]  /*e070*/  LOP3.LUT R76, R76, R77, RZ, 0x3c, !PT ;  /* 0x0000004d4c4c7212 */ /* 0x000fe200078e3cff */
[----:B------:R-:W-:Y:S01]  /*e080*/  IMAD.X R77, RZ, RZ, R93, P4 ;  /* 0x000000ffff4d7224 */ /* 0x000fe200020e065d */
[----:B------:R-:W-:Y:S02]  /*e090*/  SHF.R.U64 R32, R32, 0x3, RZ ;  /* 0x0000000320207819 */ /* 0x000fe400000012ff */
[----:B------:R-:W-:-:S02]  /*e0a0*/  IADD3 R73, P5, R92, 0x3000, RZ ;  /* 0x000030005c497810 */ /* 0x000fc40007fbe0ff */
[C---:B------:R-:W-:Y:S02]  /*e0b0*/  IADD3 R53, P3, R92.reuse, 0x8000, RZ ;  /* 0x000080005c357810 */ /* 0x040fe40007f7e0ff */
[----:B------:R-:W-:Y:S02]  /*e0c0*/  IADD3 R45, P4, R92, 0x9000, RZ ;  /* 0x000090005c2d7810 */ /* 0x000fe40007f9e0ff */
[----:B------:R-:W-:Y:S02]  /*e0d0*/  SHF.R.U64 R134, R134, 0x3, RZ ;  /* 0x0000000386867819 */ /* 0x000fe400000012ff */
[----:B------:R-:W-:Y:S02]  /*e0e0*/  LOP3.LUT R100, R101, 0x380, RZ, 0xc0, !PT ;  /* 0x0000038065647812 */ /* 0x000fe400078ec0ff */
[----:B------:R-:W-:Y:S02]  /*e0f0*/  LOP3.LUT R104, R105, 0x380, RZ, 0xc0, !PT ;  /* 0x0000038069687812 */ /* 0x000fe400078ec0ff */
[----:B------:R-:W-:Y:S01]  /*e100*/  LOP3.LUT R32, R32, R33, RZ, 0x3c, !PT ;  /* 0x0000002120207212 */ /* 0x000fe200078e3cff */
[----:B------:R-:W-:Y:S01]  /*e110*/  IMAD.X R33, RZ, RZ, R5, P6 ;  /* 0x000000ffff217224 */ /* 0x000fe200030e0605 */
[----:B------:R-:W-:-:S02]  /*e120*/  LOP3.LUT R72, R73, 0x380, RZ, 0xc0, !PT ;  /* 0x0000038049487812 */ /* 0x000fc400078ec0ff */
[----:B------:R-:W-:Y:S02]  /*e130*/  LOP3.LUT R52, R53, 0x380, RZ, 0xc0, !PT ;  /* 0x0000038035347812 */ /* 0x000fe400078ec0ff */
[----:B------:R-:W-:Y:S02]  /*e140*/  LOP3.LUT R44, R45, 0x380, RZ, 0xc0, !PT ;  /* 0x000003802d2c7812 */ /* 0x000fe400078ec0ff */
[----:B------:R-:W-:Y:S02]  /*e150*/  IADD3 R131, P6, R4, 0x6000, RZ ;  /* 0x0000600004837810 */ /* 0x000fe40007fde0ff */
[----:B------:R-:W-:Y:S01]  /*e160*/  LOP3.LUT R134, R134, R135, RZ, 0x3c, !PT ;  /* 0x0000008786867212 */ /* 0x000fe200078e3cff */
[----:B------:R-:W-:Y:S01]  /*e170*/  IMAD.X R135, RZ, RZ, R5, P0 ;  /* 0x000000ffff877224 */ /* 0x000fe200000e0605 */
[----:B------:R-:W-:Y:S02]  /*e180*/  SHF.R.U64 R100, R100, 0x3, RZ ;  /* 0x0000000364647819 */ /* 0x000fe400000012ff */
[----:B------:R-:W-:-:S02]  /*e190*/  SHF.R.U64 R104, R104, 0x3, RZ ;  /* 0x0000000368687819 */ /* 0x000fc400000012ff */
[----:B------:R-:W-:Y:S02]  /*e1a0*/  IADD3 R65, P0, R92, 0x5000, RZ ;  /* 0x000050005c417810 */ /* 0x000fe40007f1e0ff */
[----:B------:R-:W-:Y:S02]  /*e1b0*/  SHF.R.U64 R72, R72, 0x3, RZ ;  /* 0x0000000348487819 */ /* 0x000fe400000012ff */
        /* <DEDUP_REMOVED lines=8> */
[----:B------:R-:W-:Y:S01]  /*e240*/  LOP3.LUT R72, R72, R73, RZ, 0x3c, !PT ;  /* 0x0000004948487212 */ /* 0x000fe200078e3cff */
[----:B------:R-:W-:Y:S01]  /*e250*/  IMAD.X R73, RZ, RZ, R93, P5 ;  /* 0x000000ffff497224 */ /* 0x000fe200028e065d */
[C---:B------:R-:W-:Y:S02]  /*e260*/  IADD3 R9, P1, R4.reuse, 0x6040, RZ ;  /* 0x0000604004097810 */ /* 0x040fe40007f3e0ff */
[----:B------:R-:W-:Y:S02]  /*e270*/  IADD3 R11, P2, R4, 0x6060, RZ ;  /* 0x00006060040b7810 */ /* 0x000fe40007f5e0ff */
[----:B------:R-:W-:Y:S02]  /*e280*/  LOP3.LUT R52, R52, R53, RZ, 0x3c, !PT ;  /* 0x0000003534347212 */ /* 0x000fe400078e3cff */
[----:B------:R-:W-:Y:S02]  /*e290*/  LOP3.LUT R44, R44, R45, RZ, 0x3c, !PT ;  /* 0x0000002d2c2c7212 */ /* 0x000fe400078e3cff */
[----:B------:R-:W-:-:S02]  /*e2a0*/  SHF.R.U64 R130, R130, 0x3, RZ ;  /* 0x0000000382827819 */ /* 0x000fc400000012ff */
[----:B------:R-:W-:Y:S02]  /*e2b0*/  LOP3.LUT R53, R4, 0x380, RZ, 0xc0, !PT ;  /* 0x0000038004357812 */ /* 0x000fe400078ec0ff */
[----:B------:R-:W-:Y:S02]  /*e2c0*/  IADD3 R45, P5, R92, 0xa000, RZ ;  /* 0x0000a0005c2d7810 */ /* 0x000fe40007fbe0ff */
[----:B------:R-:W-:Y:S02]  /*e2d0*/  SHF.R.U64 R64, R64, 0x3, RZ ;  /* 0x0000000340407819 */ /* 0x000fe400000012ff */
[----:B------:R-:W-:Y:S02]  /*e2e0*/  LOP3.LUT R8, R9, 0x380, RZ, 0xc0, !PT ;  /* 0x0000038009087812 */ /* 0x000fe400078ec0ff */
[----:B------:R-:W-:Y:S02]  /*e2f0*/  LOP3.LUT R10, R11, 0x380, RZ, 0xc0, !PT ;  /* 0x000003800b0a7812 */ /* 0x000fe400078ec0ff */
[----:B------:R-:W-:Y:S01]  /*e300*/  LOP3.LUT R130, R130, R131, RZ, 0x3c, !PT ;  /* 0x0000008382827212 */ /* 0x000fe200078e3cff */
[----:B------:R-:W-:Y:S01]  /*e310*/  IMAD.X R131, RZ, RZ, R5, P6 ;  /* 0x000000ffff837224 */ /* 0x000fe200030e0605 */
[----:B------:R-:W-:-:S02]  /*e320*/  SHF.R.U64 R53, R53, 0x3, RZ ;  /* 0x0000000335357819 */ /* 0x000fc400000012ff */
[----:B------:R-:W-:Y:S02]  /*e330*/  LOP3.LUT R40, R45, 0x380, RZ, 0xc0, !PT ;  /* 0x000003802d287812 */ /* 0x000fe400078ec0ff */
[----:B------:R-:W-:Y:S02]  /*e340*/  IADD3 R69, P6, R92, 0x4000, RZ ;  /* 0x000040005c457810 */ /* 0x000fe40007fde0ff */
[----:B------:R-:W-:Y:S01]  /*e350*/  LOP3.LUT R64, R64, R65, RZ, 0x3c, !PT ;  /* 0x0000004140407212 */ /* 0x000fe200078e3cff */
[----:B------:R-:W-:Y:S01]  /*e360*/  IMAD.X R65, RZ, RZ, R93, P0 ;  /* 0x000000ffff417224 */ /* 0x000fe200000e065d */
[----:B------:R-:W-:Y:S02]  /*e370*/  SHF.R.U64 R8, R8, 0x3, RZ ;  /* 0x0000000308087819 */ /* 0x000fe400000012ff */
[----:B------:R-:W-:Y:S02]  /*e380*/  SHF.R.U64 R10, R10, 0x3, RZ ;  /* 0x000000030a0a7819 */ /* 0x000fe400000012ff */
[----:B------:R-:W-:-:S02]  /*e390*/  IADD3 R7, P0, R92, 0xc000, RZ ;  /* 0x0000c0005c077810 */ /* 0x000fc40007f1e0ff */
[----:B------:R-:W-:Y:S01]  /*e3a0*/  LOP3.LUT R4, R53, R4, RZ, 0x3c, !PT ;  /* 0x0000000435047212 */ /* 0x000fe200078e3cff */
[----:B------:R-:W-:Y:S01]  /*e3b0*/  IMAD.X R53, RZ, RZ, R93, P3 ;  /* 0x000000ffff357224 */ /* 0x000fe200018e065d */
        /* <DEDUP_REMOVED lines=9> */
[----:B------:R-:W-:Y:S02]  /*e450*/  MOV R89, R4 ;  /* 0x0000000400597202 */ /* 0x000fe40000000f00 */
[----:B------:R-:W-:Y:S02]  /*e460*/  F2FP.BF16.F32.PACK_AB R5, R27, R26 ;  /* 0x0000001a1b05723e */ /* 0x000fe400000010ff */
[----:B------:R-:W-:Y:S02]  /*e470*/  SHF.R.U64 R68, R68, 0x3, RZ ;  /* 0x0000000344447819 */ /* 0x000fe400000012ff */
[----:B------:R-:W-:Y:S02]  /*e480*/  IADD3 R27, P4, R92, 0xf000, RZ ;  /* 0x0000f0005c1b7810 */ /* 0x000fe40007f9e0ff */
[----:B------:R-:W-:-:S02]  /*e490*/  SHF.R.U64 R20, R20, 0x3, RZ ;  /* 0x0000000314147819 */ /* 0x000fc400000012ff */
[----:B------:R-:W-:Y:S01]  /*e4a0*/  LOP3.LUT R68, R68, R69, RZ, 0x3c, !PT ;  /* 0x0000004544447212 */ /* 0x000fe200078e3cff */
[--C-:B------:R-:W-:Y:S01]  /*e4b0*/  IMAD.X R69, RZ, RZ, R93.reuse, P6 ;  /* 0x000000ffff457224 */ /* 0x100fe200030e065d */
[----:B------:R-:W-:Y:S01]  /*e4c0*/  LOP3.LUT R26, R27, 0x380, RZ, 0xc0, !PT ;  /* 0x000003801b1a7812 */ /* 0x000fe200078ec0ff */
[----:B------:R-:W-:Y:S01]  /*e4d0*/  IMAD.X R97, RZ, RZ, R93, P4 ;  /* 0x000000ffff617224 */ /* 0x000fe200020e065d */
[C---:B------:R-:W-:Y:S02]  /*e4e0*/  IADD3 R61, P1, R92.reuse, 0x6000, RZ ;  /* 0x000060005c3d7810 */ /* 0x040fe40007f3e0ff */
[C---:B------:R-:W-:Y:S02]  /*e4f0*/  IADD3 R57, P2, R92.reuse, 0x7000, RZ ;  /* 0x000070005c397810 */ /* 0x040fe40007f5e0ff */
[----:B------:R-:W-:Y:S02]  /*e500*/  IADD3 R37, P6, R92, 0xb000, RZ ;  /* 0x0000b0005c257810 */ /* 0x000fe40007fde0ff */
[----:B------:R-:W-:-:S02]  /*e510*/  LOP3.LUT R20, R20, R7, RZ, 0x3c, !PT ;  /* 0x0000000714147212 */ /* 0x000fc400078e3cff */
[----:B------:R-:W-:Y:S01]  /*e520*/  F2FP.BF16.F32.PACK_AB R4, R21, R208 ;  /* 0x000000d01504723e */ /* 0x000fe200000010ff */
[----:B------:R-:W-:Y:S01]  /*e530*/  IMAD.X R21, RZ, RZ, R93, P0 ;  /* 0x000000ffff157224 */ /* 0x000fe200000e065d */
[----:B------:R-:W-:Y:S02]  /*e540*/  F2FP.BF16.F32.PACK_AB R7, R31, R30 ;  /* 0x0000001e1f07723e */ /* 0x000fe400000010ff */
[----:B------:R-:W-:Y:S02]  /*e550*/  SHF.R.U64 R26, R26, 0x3, RZ ;  /* 0x000000031a1a7819 */ /* 0x000fe400000012ff */
[----:B------:R-:W-:Y:S01]  /*e560*/  LOP3.LUT R60, R61, 0x380, RZ, 0xc0, !PT ;  /* 0x000003803d3c7812 */ /* 0x000fe200078ec0ff */
[----:B------:R0:W-:Y:S01]  /*e570*/  STSM.16.M88.4 [R89], R4 ;  /* 0x0000000459007844 */ /* 0x0001e20000000200 */
[----:B------:R-:W-:Y:S02]  /*e580*/  LOP3.LUT R56, R57, 0x380, RZ, 0xc0, !PT ;  /* 0x0000038039387812 */ /* 0x000fe400078ec0ff */
[----:B------:R-:W-:-:S02]  /*e590*/  LOP3.LUT R36, R37, 0x380, RZ, 0xc0, !PT ;  /* 0x0000038025247812 */ /* 0x000fc400078ec0ff */
[----:B------:R-:W-:Y:S02]  /*e5a0*/  LOP3.LUT R31, R92, 0x380, RZ, 0xc0, !PT ;  /* 0x000003805c1f7812 */ /* 0x000fe400078ec0ff */
[----:B------:R-:W-:Y:S02]  /*e5b0*/  LOP3.LUT R96, R26, R27, RZ, 0x3c, !PT ;  /* 0x0000001b1a607212 */ /* 0x000fe400078e3cff */
[----:B------:R-:W-:Y:S02]  /*e5c0*/  SHF.R.U64 R60, R60, 0x3, RZ ;  /* 0x000000033c3c7819 */ /* 0x000fe400000012ff */
[----:B------:R-:W-:Y:S02]  /*e5d0*/  SHF.R.U64 R56, R56, 0x3, RZ ;  /* 0x0000000338387819 */ /* 0x000fe400000012ff */
[----:B------:R-:W-:Y:S02]  /*e5e0*/  MOV R26, R12 ;  /* 0x0000000c001a7202 */ /* 0x000fe40000000f00 */
[----:B------:R-:W-:-:S02]  /*e5f0*/  SHF.R.U64 R36, R36, 0x3, RZ ;  /* 0x0000000324247819 */ /* 0x000fc400000012ff */
[----:B0-----:R-:W-:Y:S02]  /*e600*/  F2FP.BF16.F32.PACK_AB R4, R211, R213 ;  /* 0x000000d5d304723e */ /* 0x001fe400000010ff */
[----:B------:R-:W-:Y:S02]  /*e610*/  F2FP.BF16.F32.PACK_AB R5, R35, R34 ;  /* 0x000000222305723e */ /* 0x000fe400000010ff */
[----:B------:R-:W-:Y:S02]  /*e620*/  F2FP.BF16.F32.PACK_AB R6, R209, R212 ;  /* 0x000000d4d106723e */ /* 0x000fe400000010ff */
[----:B------:R-:W-:Y:S02]  /*e630*/  F2FP.BF16.F32.PACK_AB R7, R39, R38 ;  /* 0x000000262707723e */ /* 0x000fe400000010ff */
[----:B------:R-:W-:Y:S02]  /*e640*/  SHF.R.U64 R31, R31, 0x3, RZ ;  /* 0x000000031f1f7819 */ /* 0x000fe400000012ff */
[----:B------:R-:W-:Y:S01]  /*e650*/  MOV R38, R8 ;  /* 0x0000000800267202 */ /* 0x000fe20000000f00 */
[----:B------:R0:W-:Y:S01]  /*e660*/  STSM.16.M88.4 [R26], R4 ;  /* 0x000000041a007844 */ /* 0x0001e20000000200 */
[----:B------:R-:W-:-:S02]  /*e670*/  MOV R39, R10 ;  /* 0x0000000a00277202 */ /* 0x000fc40000000f00 */
[----:B------:R-:W-:Y:S01]  /*e680*/  LOP3.LUT R60, R60, R61, RZ, 0x3c, !PT ;  /* 0x0000003d3c3c7212 */ /* 0x000fe200078e3cff */
[--C-:B------:R-:W-:Y:S01]  /*e690*/  IMAD.X R61, RZ, RZ, R93.reuse, P1 ;  /* 0x000000ffff3d7224 */ /* 0x100fe200008e065d */
[----:B------:R-:W-:Y:S01]  /*e6a0*/  LOP3.LUT R56, R56, R57, RZ, 0x3c, !PT ;  /* 0x0000003938387212 */ /* 0x000fe200078e3cff */
[----:B------:R-:W-:Y:S01]  /*e6b0*/  IMAD.X R57, RZ, RZ, R93, P2 ;  /* 0x000000ffff397224 */ /* 0x000fe200010e065d */
[----:B------:R-:W-:Y:S02]  /*e6c0*/  MOV R168, R14 ;  /* 0x0000000e00a87202 */ /* 0x000fe40000000f00 */
[----:B------:R-:W-:Y:S02]  /*e6d0*/  F2FP.BF16.F32.PACK_AB R8, R206, R210 ;  /* 0x000000d2ce08723e */ /* 0x000fe400000010ff */
[----:B------:R-:W-:Y:S02]  /*e6e0*/  F2FP.BF16.F32.PACK_AB R9, R43, R42 ;  /* 0x0000002a2b09723e */ /* 0x000fe400000010ff */
[----:B------:R-:W-:-:S02]  /*e6f0*/  F2FP.BF16.F32.PACK_AB R10, R203, R207 ;  /* 0x000000cfcb0a723e */ /* 0x000fc400000010ff */
[----:B------:R-:W-:Y:S02]  /*e700*/  F2FP.BF16.F32.PACK_AB R11, R47, R46 ;  /* 0x0000002e2f0b723e */ /* 0x000fe400000010ff */
[----:B------:R-:W-:Y:S02]  /*e710*/  LOP3.LUT R36, R36, R37, RZ, 0x3c, !PT ;  /* 0x0000002524247212 */ /* 0x000fe400078e3cff */
[----:B------:R-:W-:Y:S01]  /*e720*/  MOV R188, R24 ;  /* 0x0000001800bc7202 */ /* 0x000fe20000000f00 */
[----:B------:R-:W-:Y:S01]  /*e730*/  STSM.16.M88.4 [R168], R8 ;  /* 0x00000008a8007844 */ /* 0x000fe20000000200 */
[----:B------:R-:W-:Y:S02]  /*e740*/  F2FP.BF16.F32.PACK_AB R12, R201, R204 ;  /* 0x000000ccc90c723e */ /* 0x000fe400000010ff */
[----:B------:R-:W-:Y:S02]  /*e750*/  F2FP.BF16.F32.PACK_AB R13, R51, R50 ;  /* 0x00000032330d723e */ /* 0x000fe400000010ff */
[----:B------:R-:W-:-:S02]  /*e760*/  F2FP.BF16.F32.PACK_AB R14, R199, R202 ;  /* 0x000000cac70e723e */ /* 0x000fc400000010ff */
[----:B------:R-:W-:Y:S02]  /*e770*/  F2FP.BF16.F32.PACK_AB R15, R55, R54 ;  /* 0x00000036370f723e */ /* 0x000fe400000010ff */
[C---:B------:R-:W-:Y:S02]  /*e780*/  IADD3 R85, P1, R92.reuse, 0xd000, RZ ;  /* 0x0000d0005c557810 */ /* 0x040fe40007f3e0ff */
[----:B------:R-:W-:Y:S01]  /*e790*/  IADD3 R37, P2, R92, 0xe000, RZ ;  /* 0x0000e0005c257810 */ /* 0x000fe20007f5e0ff */
[----:B------:R-:W-:Y:S01]  /*e7a0*/  STSM.16.M88.4 [R188], R12 ;  /* 0x0000000cbc007844 */ /* 0x000fe20000000200 */
[----:B------:R-:W-:Y:S02]  /*e7b0*/  MOV R205, R28 ;  /* 0x0000001c00cd7202 */ /* 0x000fe40000000f00 */
[----:B0-----:R-:W-:Y:S01]  /*e7c0*/  F2FP.BF16.F32.PACK_AB R4, R197, R200 ;  /* 0x000000c8c504723e */ /* 0x001fe200000010ff */
[----:B------:R-:W-:Y:S01]  /*e7d0*/  IMAD.X R89, RZ, RZ, R93, P2 ;  /* 0x000000ffff597224 */ /* 0x000fe200010e065d */
[----:B------:R-:W-:-:S02]  /*e7e0*/  F2FP.BF16.F32.PACK_AB R5, R59, R58 ;  /* 0x0000003a3b05723e */ /* 0x000fc400000010ff */
[----:B------:R-:W-:Y:S02]  /*e7f0*/  F2FP.BF16.F32.PACK_AB R6, R183, R198 ;  /* 0x000000c6b706723e */ /* 0x000fe400000010ff */
[----:B------:R-:W-:Y:S02]  /*e800*/  F2FP.BF16.F32.PACK_AB R7, R63, R62 ;  /* 0x0000003e3f07723e */ /* 0x000fe400000010ff */
[----:B------:R-:W-:Y:S02]  /*e810*/  LOP3.LUT R92, R31, R92, RZ, 0x3c, !PT ;  /* 0x0000005c1f5c7212 */ /* 0x000fe400078e3cff */
[----:B------:R-:W-:Y:S01]  /*e820*/  MOV R32, R32 ;  /* 0x0000002000207202 */ /* 0x000fe20000000f00 */
[----:B------:R-:W-:Y:S01]  /*e830*/  STSM.16.M88.4 [R205], R4 ;  /* 0x00000004cd007844 */ /* 0x000fe20000000200 */
[----:B------:R-:W-:Y:S02]  /*e840*/  F2FP.BF16.F32.PACK_AB R24, R181, R196 ;  /* 0x000000c4b518723e */ /* 0x000fe400000010ff */
        /* <DEDUP_REMOVED lines=21> */
[----:B--2---:R-:W-:-:S02]  /*e9a0*/  F2FP.BF16.F32.PACK_AB R48, R169, R172 ;  /* 0x000000aca930723e */ /* 0x004fc400000010ff */
[----:B------:R-:W-:Y:S02]  /*e9b0*/  F2FP.BF16.F32.PACK_AB R4, R164, R167 ;  /* 0x000000a7a404723e */ /* 0x000fe400000010ff */
        /* <DEDUP_REMOVED lines=10> */
[----:B-1----:R-:W-:Y:S01]  /*ea60*/  ISETP.NE.AND P3, PT, R41, RZ, PT ;  /* 0x000000ff2900720c */ /* 0x002fe20003f65270 */
[----:B------:R-:W-:Y:S01]  /*ea70*/  IMAD.X R41, RZ, RZ, R93, P5 ;  /* 0x000000ffff297224 */ /* 0x000fe200028e065d */
[----:B------:R-:W-:Y:S01]  /*ea80*/  MOV R126, R126 ;  /* 0x0000007e007e7202 */ /* 0x000fe20000000f00 */
[----:B------:R0:W-:Y:S01]  /*ea90*/  STSM.16.M88.4 [R122], R8 ;  /* 0x000000087a007844 */ /* 0x0001e20000000200 */
[----:B------:R-:W-:Y:S02]  /*eaa0*/  MOV R101, R130 ;  /* 0x0000008200657202 */ /* 0x000fe40000000f00 */
[----:B------:R-:W-:Y:S01]  /*eab0*/  F2FP.BF16.F32.PACK_AB R123, R156, R155 ;  /* 0x0000009b9c7b723e */ /* 0x000fe200000010ff */
[----:B------:R1:W-:Y:S01]  /*eac0*/  STSM.16.M88.4 [R126], R112 ;  /* 0x000000707e007844 */ /* 0x0003e20000000200 */
[----:B------:R-:W-:-:S02]  /*ead0*/  MOV R134, R134 ;  /* 0x0000008600867202 */ /* 0x000fc40000000f00 */
[----:B------:R-:W-:Y:S02]  /*eae0*/  F2FP.BF16.F32.PACK_AB R130, R133, R132 ;  /* 0x000000848582723e */ /* 0x000fe400000010ff */
[----:B------:R-:W-:Y:S02]  /*eaf0*/  F2FP.BF16.F32.PACK_AB R131, R161, R160 ;  /* 0x000000a0a183723e */ /* 0x000fe400000010ff */
[----:B------:R-:W-:Y:S02]  /*eb00*/  LOP3.LUT R84, R85, 0x380, RZ, 0xc0, !PT ;  /* 0x0000038055547812 */ /* 0x000fe400078ec0ff */
[----:B------:R-:W-:Y:S02]  /*eb10*/  LOP3.LUT R88, R37, 0x380, RZ, 0xc0, !PT ;  /* 0x0000038025587812 */ /* 0x000fe400078ec0ff */
[----:B------:R-:W-:Y:S02]  /*eb20*/  SHF.R.U64 R84, R84, 0x3, RZ ;  /* 0x0000000354547819 */ /* 0x000fe400000012ff */
[----:B0-----:R-:W-:-:S02]  /*eb30*/  F2FP.BF16.F32.PACK_AB R122, R125, R124 ;  /* 0x0000007c7d7a723e */ /* 0x001fc400000010ff */
[----:B------:R-:W-:Y:S02]  /*eb40*/  SHF.R.U64 R88, R88, 0x3, RZ ;  /* 0x0000000358587819 */ /* 0x000fe400000012ff */
[----:B------:R-:W-:Y:S01]  /*eb50*/  LOP3.LUT R84, R84, R85, RZ, 0x3c, !PT ;  /* 0x0000005554547212 */ /* 0x000fe200078e3cff */
[----:B------:R1:W-:Y:S01]  /*eb60*/  STSM.16.M88.4 [R101], R120 ;  /* 0x0000007865007844 */ /* 0x0003e20000000200 */
[----:B------:R-:W-:Y:S01]  /*eb70*/  LOP3.LUT R88, R88, R37, RZ, 0x3c, !PT ;  /* 0x0000002558587212 */ /* 0x000fe200078e3cff */
[--C-:B------:R-:W-:Y:S02]  /*eb80*/  IMAD.X R37, RZ, RZ, R93.reuse, P6 ;  /* 0x000000ffff257224 */ /* 0x100fe400030e065d */
[----:B------:R1:W-:Y:S01]  /*eb90*/  STSM.16.M88.4 [R134], R128 ;  /* 0x0000008086007844 */ /* 0x0003e20000000200 */
[----:B------:R-:W-:-:S03]  /*eba0*/  IMAD.X R85, RZ, RZ, R93, P1 ;  /* 0x000000ffff557224 */ /* 0x000fc600008e065d */
[----:B------:R1:W-:Y:S04]  /*ebb0*/  STSM.16.M88.4 [R38], R136 ;  /* 0x0000008826007844 */ /* 0x0003e80000000200 */
[----:B------:R1:W-:Y:S01]  /*ebc0*/  STSM.16.M88.4 [R39], R144 ;  /* 0x0000009027007844 */ /* 0x0003e20000000200 */
[----:B------:R-:W-:Y:S06]  /*ebd0*/  BAR.SYNC.DEFER_BLOCKING 0x1, 0x100 ;  /* 0x0044000000007b1d */ /* 0x000fec0000010000 */
[----:B------:R-:W-:Y:S05]  /*ebe0*/  @P3 BRA `(.L_x_4413) ;  /* 0x0000000000b83947 */ /* 0x000fea0003800000 */
        /* <DEDUP_REMOVED lines=17> */
[----:B------:R-:W2:Y:S01]  /*ed00*/  @P0 LDC R6, c[0x0][0xcf0] ;  /* 0x00033c00ff060b82 */ /* 0x000ea20000000800 */
[----:B0-----:R-:W-:-:S05]  /*ed10*/  @P0 IMAD.HI.U32 R5, R10, R5, RZ ;  /* 0x000000050a050227 */ /* 0x001fca00078e00ff */
[----:B--2---:R-:W-:-:S04]  /*ed20*/  @P0 SHF.R.U32.HI R4, RZ, R6, R5 ;  /* 0x00000006ff040219 */ /* 0x004fc80000011605 */
        /* <DEDUP_REMOVED lines=23> */
[----:B------:R-:W2:Y:S08]  /*eea0*/  SHFL.IDX PT, R7, R11, 0x1, 0x1c1f ;  /* 0x003c1f000b077f89 */ /* 0x000eb000000e0000 */
[----:B0-----:R0:W-:Y:S04]  /*eeb0*/  @!P1 ST.E desc[UR44][R4.64], R3 ;  /* 0x0000000304009985 */ /* 0x0011e8000c10192c */
[----:B--2---:R0:W-:Y:S02]  /*eec0*/  @!P0 ST.E desc[UR44][R6.64], R0 ;  /* 0x0000000006008985 */ /* 0x0041e4000c10192c */
.L_x_4413:
[----:B------:R-:W2:Y:S01]  /*eed0*/  LDC R15, c[0x0][0xce8] ;  /* 0x00033a00ff0f7b82 */ /* 0x000ea20000000800 */
        /* <DEDUP_REMOVED lines=13> */
[----:B--2---:R-:W-:-:S03]  /*efb0*/  ISETP.NE.AND P2, PT, R15, 0x1, PT ;  /* 0x000000010f00780c */ /* 0x004fc60003f45270 */
        /* <DEDUP_REMOVED lines=18> */
[----:B-1----:R-:W5:Y:S01]  /*f0e0*/  LD.E.128 R36, desc[UR44][R36.64] ;  /* 0x0000002c24247980 */ /* 0x002f62000c101d00 */
[----:B------:R-:W-:Y:S01]  /*f0f0*/  SEL R0, RZ, 0xffffffff, P0 ;  /* 0xffffffffff007807 */ /* 0x000fe20000000000 */
[----:B------:R-:W-:Y:S01]  /*f100*/  UIMAD.WIDE.U32 UR6, UR42, UR8, URZ ;  /* 0x000000082a0672a5 */ /* 0x000fe2000f8e003f */
[----:B------:R-:W-:Y:S01]  /*f110*/  IMAD.SHL.U32 R8, R8, 0x8, RZ ;  /* 0x0000000808087824 */ /* 0x000fe200078e00ff */
[----:B------:R-:W-:Y:S01]  /*f120*/  UIMAD UR5, UR42, UR9, UR5 ;  /* 0x000000092a0572a4 */ /* 0x000fe2000f8e0205 */
[----:B------:R1:W5:Y:S01]  /*f130*/  LD.E.128 R4, desc[UR44][R20.64] ;  /* 0x0000002c14047980 */ /* 0x000362000c101d00 */
        /* <DEDUP_REMOVED lines=28> */
[----:B0-----:R-:W0:Y:S01]  /*f300*/  FENCE.VIEW.ASYNC.S ;  /* 0x00000000000073c6 */ /* 0x001e220000000000 */
[----:B------:R-:W-:Y:S01]  /*f310*/  IMAD R11, R15, R13, R14 ;  /* 0x0000000d0f0b7224 */ /* 0x000fe200078e020e */
[----:B------:R-:W-:Y:S01]  /*f320*/  ISETP.GE.AND P0, PT, R218, UR10, PT ;  /* 0x0000000ada007c0c */ /* 0x000fe2000bf06270 */
[----:B------:R-:W-:Y:S01]  /*f330*/  IMAD.U32 R9, RZ, RZ, UR5 ;  /* 0x00000005ff097e24 */ /* 0x000fe2000f8e00ff */
[----:B------:R-:W-:Y:S01]  /*f340*/  ULDC UR5, c[0x0][0xb88] ;  /* 0x0002e20000057ab9 */ /* 0x000fe20000000800 */
[----:B------:R-:W-:Y:S01]  /*f350*/  IMAD.SHL.U32 R19, R0, 0x20, RZ ;  /* 0x0000002000137824 */ /* 0x000fe200078e00ff */
[----:B------:R-:W-:Y:S01]  /*f360*/  SHF.R.S32.HI R0, RZ, 0x1f, R11 ;  /* 0x0000001fff007819 */ /* 0x000fe2000001140b */
[C---:B------:R-:W-:Y:S01]  /*f370*/  IMAD R13, R3.reuse, UR7, R12 ;  /* 0x00000007030d7c24 */ /* 0x040fe2000f8e020c */
[----:B------:R-:W-:Y:S01]  /*f380*/  BSSY B1, `(.L_x_4414) ;  /* 0x0000039000017945 */ /* 0x000fe20003800000 */
[----:B------:R-:W-:Y:S01]  /*f390*/  IMAD.WIDE.U32 R8, R3, UR6, R8 ;  /* 0x0000000603087c25 */ /* 0x000fe2000f8e0008 */
[----:B------:R-:W-:Y:S01]  /*f3a0*/  ULDC.64 UR6, c[0x0][0xbd8] ;  /* 0x0002f60000067ab9 */ /* 0x000fe20000000a00 */
[----:B------:R-:W-:-:S02]  /*f3b0*/  LOP3.LUT R10, R19, 0x20, R10, 0xe2, !PT ;  /* 0x00000020130a7812 */ /* 0x000fc400078ee20a */
[----:B------:R-:W-:Y:S01]  /*f3c0*/  IMAD.IADD R9, R9, 0x1, R13 ;  /* 0x0000000109097824 */ /* 0x000fe200078e020d */
[----:B------:R-:W-:Y:S01]  /*f3d0*/  SEL R3, RZ, 0x40, P0 ;  /* 0x00000040ff037807 */ /* 0x000fe20000000000 */
[----:B------:R-:W-:Y:S01]  /*f3e0*/  IMAD R0, R0, UR6, RZ ;  /* 0x0000000600007c24 */ /* 0x000fe2000f8e02ff */
[----:B------:R-:W-:Y:S01]  /*f3f0*/  ISETP.GE.AND P0, PT, R217, UR10, PT ;  /* 0x0000000ad9007c0c */ /* 0x000fe2000bf06270 */
[----:B------:R-:W-:Y:S01]  /*f400*/  VIADD R27, R215, UR41 ;  /* 0x00000029d71b7c36 */ /* 0x000fe20008000000 */
[----:B------:R-:W-:Y:S01]  /*f410*/  LOP3.LUT R3, R10, R3, RZ, 0xfc, !PT ;  /* 0x000000030a037212 */ /* 0x000fe200078efcff */
[----:B------:R-:W-:Y:S01]  /*f420*/  IMAD R28, R15, UR5, RZ ;  /* 0x000000050f1c7c24 */ /* 0x000fe2000f8e02ff */
[----:B------:R-:W-:Y:S01]  /*f430*/  SEL R10, RZ, 0x80, P0 ;  /* 0x00000080ff0a7807 */ /* 0x000fe20000000000 */
[C---:B------:R-:W-:Y:S02]  /*f440*/  IMAD R13, R11.reuse, UR7, R0 ;  /* 0x000000070b0d7c24 */ /* 0x040fe4000f8e0200 */
[----:B------:R-:W-:Y:S01]  /*f450*/  IMAD.WIDE.U32 R8, R11, UR6, R8 ;  /* 0x000000060b087c25 */ /* 0x000fe2000f8e0008 */
[----:B------:R-:W-:Y:S01]  /*f460*/  ISETP.GE.AND P1, PT, R27, R28, PT ;  /* 0x0000001c1b00720c */ /* 0x000fe20003f26270 */
[----:B------:R-:W-:-:S02]  /*f470*/  ULDC.64 UR6, c[0x0][0xb80] ;  /* 0x0002e00000067ab9 */ /* 0x000fc40000000a00 */
[----:B------:R-:W-:Y:S01]  /*f480*/  VIADD R0, R17, 0x38820 ;  /* 0x0003882011007836 */ /* 0x000fe20000000000 */
[----:B------:R-:W-:Y:S01]  /*f490*/  LEA R19, P2, R8, UR6, 0x1 ;  /* 0x0000000608137c11 */ /* 0x000fe2000f8408ff */
[----:B------:R-:W-:-:S03]  /*f4a0*/  IMAD.IADD R9, R9, 0x1, R13 ;  /* 0x0000000109097824 */ /* 0x000fc600078e020d */
[----:B------:R-:W-:Y:S02]  /*f4b0*/  PRMT R0, RZ, 0x654, R0 ;  /* 0x00000654ff007816 */ /* 0x000fe40000000000 */
[----:B------:R-:W-:Y:S02]  /*f4c0*/  LEA.HI.X R26, R8, UR7, R9, 0x1, P2 ;  /* 0x00000007081a7c11 */ /* 0x000fe400090f0c09 */
[----:B0-----:R0:W-:Y:S03]  /*f4d0*/  SYNCS.ARRIVE.TRANS64.RED.A1T0 RZ, [R0+URZ], RZ ;  /* 0x000000ff00ff79a7 */ /* 0x0011e6000810043f */
[----:B------:R1:W2:Y:S01]  /*f4e0*/  SHFL.IDX PT, R11, R26, RZ, 0x181f ;  /* 0x00181fff1a0b7589 */ /* 0x0002a200000e0000 */
[----:B0-----:R-:W-:-:S03]  /*f4f0*/  LOP3.LUT R0, R3, R10, RZ, 0xfc, !PT ;  /* 0x0000000a03007212 */ /* 0x001fc600078efcff */
[----:B------:R1:W0:Y:S01]  /*f500*/  SHFL.IDX PT, R10, R19, RZ, 0x181f ;  /* 0x00181fff130a7589 */ /* 0x00022200000e0000 */
[----:B------:R-:W-:Y:S05]  /*f510*/  @P1 BRA `(.L_x_4415) ;  /* 0x00000000007c1947 */ /* 0x000fea0003800000 */
[----:B------:R-:W-:Y:S02]  /*f520*/  ISETP.GE.AND P1, PT, R195, UR10, PT ;  /* 0x0000000ac3007c0c */ /* 0x000fe4000bf26270 */
[----:B------:R-:W-:Y:S02]  /*f530*/  ISETP.GE.AND P0, PT, R23, UR10, PT ;  /* 0x0000000a17007c0c */ /* 0x000fe4000bf06270 */
[----:B------:R-:W-:Y:S02]  /*f540*/  ISETP.GE.AND P5, PT, R194, UR10, PT ;  /* 0x0000000ac2007c0c */ /* 0x000fe4000bfa6270 */
[----:B------:R-:W-:-:S07]  /*f550*/  ISETP.GE.AND P3, PT, R193, UR10, PT ;  /* 0x0000000ac1007c0c */ /* 0x000fce000bf66270 */
[-C--:B0-----:R-:W-:Y:S02]  /*f560*/  @!P1 LEA R12, P2, R195, R10.reuse, 0x1 ;  /* 0x0000000ac30c9211 */ /* 0x081fe400078408ff */
        /* <DEDUP_REMOVED lines=10> */
[CC--:B-1----:R-:W-:Y:S01]  /*f610*/  @!P3 LEA R20, P6, R193.reuse, R10.reuse, 0x1 ;  /* 0x0000000ac114b211 */ /* 0x0c2fe200078c08ff */
[----:B------:R3:W-:Y:S03]  /*f620*/  @!P5 ST.E.128 desc[UR44][R14.64], R68 ;  /* 0x000000440e00d985 */ /* 0x0007e6000c101d2c */
[----:B------:R-:W-:Y:S02]  /*f630*/  @!P3 LEA.HI.X R21, R193, R11, R225, 0x1, P6 ;  /* 0x0000000bc115b211 */ /* 0x000fe400030f0ce1 */
[----:B0-----:R-:W-:-:S03]  /*f640*/  @!P2 LEA R8, P5, R192, R10, 0x1 ;  /* 0x0000000ac008a211 */ /* 0x001fc600078a08ff */
        /* <DEDUP_REMOVED lines=12> */
.L_x_4415:
[----:B------:R-:W-:Y:S05]  /*f710*/  BSYNC B1 ;  /* 0x0000000000017941 */ /* 0x000fea0003800000 */
.L_x_4414:
        /* <DEDUP_REMOVED lines=12> */
[----:B------:R-:W-:Y:S01]  /*f7e0*/  @!P3 LEA R10, P6, R194, R6, 0x1 ;  /* 0x00000006c20ab211 */ /* 0x000fe200078c08ff */
        /* <DEDUP_REMOVED lines=12> */
[----:B-1----:R-:W-:Y:S02]  /*f8b0*/  @P4 LEA R20, P5, R218, R6, 0x1 ;  /* 0x00000006da144211 */ /* 0x002fe400078a08ff */
        /* <DEDUP_REMOVED lines=12> */
.L_x_4412:
        /* <DEDUP_REMOVED lines=57> */
.L_x_4418:
[----:B------:R-:W-:Y:S05]  /*fd10*/  BSYNC B1 ;  /* 0x0000000000017941 */ /* 0x000fea0003800000 */
.L_x_4417:
        /* <DEDUP_REMOVED lines=48> */
[----:B------:R-:W-:Y:S02]  /*10020*/  IMAD R3, R7, UR7, R0 ;  /* 0x0000000707037c24 */ /* 0x000fe4000f8e0200 */
[----:B------:R-:W-:Y:S02]  /*10030*/  VIADD R0, R215, UR41 ;  /* 0x00000029d7007c36 */ /* 0x000fe40008000000 */
[----:B------:R-:W-:-:S02]  /*10040*/  IMAD R25, R10, UR5, RZ ;  /* 0x000000050a197c24 */ /* 0x000fc4000f8e02ff */
[----:B------:R-:W-:Y:S01]  /*10050*/  IMAD.WIDE.U32 R4, R7, UR6, R4 ;  /* 0x0000000607047c25 */ /* 0x000fe2000f8e0004 */
[----:B------:R-:W-:Y:S01]  /*10060*/  SEL R7, RZ, 0x40, P0 ;  /* 0x00000040ff077807 */ /* 0x000fe20000000000 */
[----:B------:R-:W-:Y:S01]  /*10070*/  ULDC.64 UR6, c[0x0][0xb80] ;  /* 0x0002e00000067ab9 */ /* 0x000fe20000000a00 */
[----:B------:R-:W-:Y:S01]  /*10080*/  ISETP.GE.AND P0, PT, R0, R25, PT ;  /* 0x000000190000720c */ /* 0x000fe20003f06270 */
[----:B------:R-:W-:Y:S01]  /*10090*/  IMAD.IADD R3, R5, 0x1, R3 ;  /* 0x0000000105037824 */ /* 0x000fe200078e0203 */
[----:B------:R-:W-:Y:S02]  /*100a0*/  LEA R19, P1, R4, UR6, 0x1 ;  /* 0x0000000604137c11 */ /* 0x000fe4000f8208ff */
        /* <DEDUP_REMOVED lines=38> */
.L_x_4420:
[----:B------:R-:W-:Y:S05]  /*10310*/  BSYNC B1 ;  /* 0x0000000000017941 */ /* 0x000fea0003800000 */
.L_x_4419:
        /* <DEDUP_REMOVED lines=36> */
.L_x_4416:
[----:B------:R-:W-:Y:S05]  /*10560*/  BSYNC B0 ;  /* 0x0000000000007941 */ /* 0x000fea0003800000 */
.L_x_4411:
[----:B------:R-:W-:Y:S02]  /*10570*/  ULDC UR5, c[0x0][0xd38] ;  /* 0x00034e0000057ab9 */ /* 0x000fe40000000800 */
[----:B------:R-:W-:-:S06]  /*10580*/  UISETP.GE.AND UP0, UPT, UR4, UR5, UPT ;  /* 0x000000050400728c */ /* 0x000fcc000bf06270 */
[----:B------:R-:W-:-:S13]  /*10590*/  PLOP3.LUT P0, PT, PT, PT, UP0, 0x80, 0x0 ;  /* 0x000000000000781c */ /* 0x000fda0003f0f008 */
[----:B------:R-:W-:Y:S05]  /*105a0*/  @!P0 BRA `(.L_x_4421) ;  /* 0xffffff0800a48947 */ /* 0x000fea000383ffff */
[----:B------:R-:W-:Y:S05]  /*105b0*/  EXIT ;  /* 0x000000000000794d */ /* 0x000fea0003800000 */
.L_x_4372:
        /* <DEDUP_REMOVED lines=39> */
[----:B------:R-:W-:Y:S01]  /*10830*/  STL [R1+0x28], RZ ;  /* 0x000028ff01007387 */ /* 0x000fe20000100800 */
        /* <DEDUP_REMOVED lines=8> */
.L_x_4534:
        /* <DEDUP_REMOVED lines=23> */
.L_x_4423:
[----:B------:R-:W-:Y:S01]  /*10a30*/  ULDC UR8, c[0x0][0xd54] ;  /* 0x0003550000087ab9 */ /* 0x000fe20000000800 */
[----:B------:R-:W-:Y:S01]  /*10a40*/  UMOV UR5, UR9 ;  /* 0x0000000900057c82 */ /* 0x000fe20008000000 */
[----:B------:R-:W-:-:S11]  /*10a50*/  UISETP.NE.AND UP0, UPT, UR8, 0x1, UPT ;  /* 0x000000010800788c */ /* 0x000fd6000bf05270 */
[----:B------:R-:W-:Y:S02]  /*10a60*/  @UP0 ULDC.64 UR10, c[0x0][0xd58] ;  /* 0x00035600000a0ab9 */ /* 0x000fe40000000a00 */
[----:B------:R-:W-:-:S04]  /*10a70*/  UIMAD.WIDE.U32 UR6, UR9, UR10, URZ ;  /* 0x0000000a090672a5 */ /* 0x000fc8000f8e003f */
[----:B------:R-:W-:-:S04]  /*10a80*/  @UP0 USHF.R.U32.HI UR5, URZ, UR11, UR7 ;  /* 0x0000000b3f050299 */ /* 0x000fc80008011607 */
[----:B------:R-:W-:-:S12]  /*10a90*/  UIMAD UR8, UR5, UR8, URZ ;  /* 0x00000008050872a4 */ /* 0x000fd8000f8e023f */
.L_x_4424:
[----:B------:R-:W-:Y:S01]  /*10aa0*/  ULOP3.LUT UR39, URZ, UR5, URZ, 0x33, !UPT ;  /* 0x000000053f277292 */ /* 0x000fe2000f8e333f */
[----:B------:R-:W-:Y:S01]  /*10ab0*/  BSSY B7, `(.L_x_4425) ;  /* 0x00005ad000077945 */ /* 0x000fe20003800000 */
[----:B------:R-:W-:Y:S01]  /*10ac0*/  ULDC UR10, c[0x0][0x448] ;  /* 0x00011200000a7ab9 */ /* 0x000fe20000000800 */
[----:B------:R-:W-:Y:S01]  /*10ad0*/  ULDC UR5, c[0x0][0xd3c] ;  /* 0x00034f0000057ab9 */ /* 0x000fe20000000800 */
[----:B------:R-:W-:Y:S01]  /*10ae0*/  UISETP.NE.AND UP1, UPT, UR10, 0x1, UPT ;  /* 0x000000010a00788c */ /* 0x000fe2000bf25270 */
[----:B------:R-:W-:Y:S01]  /*10af0*/  ULDC.64 UR6, c[0x0][0x418] ;  /* 0x0001060000067ab9 */ /* 0x000fe20000000a00 */
[----:B------:R-:W-:Y:S02]  /*10b00*/  UIADD3 UR39, UR39, UR5, URZ ;  /* 0x0000000527277290 */ /* 0x000fe4000fffe03f */
[----:B------:R-:W-:Y:S02]  /*10b10*/  UISETP.NE.U32.AND UP0, UPT, UR6, URZ, UPT ;  /* 0x0000003f0600728c */ /* 0x000fe4000bf05070 */
[----:B------:R-:W-:-:S02]  /*10b20*/  USHF.L.U32 UR5, UR39, 0x6, URZ ;  /* 0x0000000627057899 */ /* 0x000fc4000800063f */
[----:B------:R-:W-:Y:S02]  /*10b30*/  UISETP.NE.AND.EX UP0, UPT, UR7, URZ, UPT, UP0 ;  /* 0x0000003f0700728c */ /* 0x000fe4000bf05300 */
[----:B------:R-:W-:Y:S01]  /*10b40*/  UIADD3 UR5, UR5, 0x3f, URZ ;  /* 0x0000003f05057890 */ /* 0x000fe2000fffe03f */
[----:B------:R-:W-:Y:S01]  /*10b50*/  ULDC UR7, c[0x0][0x288] ;  /* 0x0000a20000077ab9 */ /* 0x000fe20000000800 */
        /* <DEDUP_REMOVED lines=51> */
.L_x_4426:
        /* <DEDUP_REMOVED lines=20> */
.L_x_4429:
[----:B------:R-:W-:Y:S05]  /*10fd0*/  BSYNC B6 ;  /* 0x0000000000067941 */ /* 0x000fea0003800000 */
.L_x_4428:
        /* <DEDUP_REMOVED lines=20> */
.L_x_4432:
        /* <DEDUP_REMOVED lines=15> */
.L_x_4431:
[----:B------:R-:W-:Y:S05]  /*11210*/  BSYNC B6 ;  /* 0x0000000000067941 */ /* 0x000fea0003800000 */
.L_x_4430:
        /* <DEDUP_REMOVED lines=22> */
[----:B------:R0:W-:Y:S01]  /*11380*/  STL [R1], R7 ;  /* 0x0000000701007387 */ /* 0x0001e20000100800 */
[----:B------:R-:W-:-:S03]  /*11390*/  SEL R16, R7, RZ, !P1 ;  /* 0x000000ff07107207 */ /* 0x000fc60004800000 */
[----:B------:R0:W-:Y:S01]  /*113a0*/  STL [R1+0xc], R8 ;  /* 0x00000c0801007387 */ /* 0x0001e20000100800 */
[----:B------:R-:W-:Y:S05]  /*113b0*/  BRA.DIV UR4, `(.L_x_4433) ;  /* 0x0000005a04707947 */ /* 0x000fea000b800000 */
[----:B------:R1:W2:Y:S02]  /*113c0*/  SHFL.IDX PT, R14, R4, RZ, 0x1f ;  /* 0x00001fff040e7589 */ /* 0x0002a400000e0000 */
.L_x_4550:
        /* <DEDUP_REMOVED lines=9> */
.L_x_4553:
        /* <DEDUP_REMOVED lines=22> */
.L_x_4436:
[----:B--2---:R-:W2:Y:S01]  /*115c0*/  LDL R2, [R1+0x8] ;  /* 0x0000080001027983 */ /* 0x004ea20000100800 */
[----:B------:R-:W-:Y:S01]  /*115d0*/  IMAD R0, R19, 0x8, R17 ;  /* 0x0000000813007824 */ /* 0x000fe200078e0211 */
[----:B--2---:R-:W-:-:S04]  /*115e0*/  SHF.L.U32 R2, R2, 0x1f, RZ ;  /* 0x0000001f02027819 */ /* 0x004fc800000006ff */
[----:B------:R-:W2:Y:S02]  /*115f0*/  SYNCS.PHASECHK.TRANS64.TRYWAIT P0, [R0+URZ+0x38840], R2 ;  /* 0x03884002000075a7 */ /* 0x000ea4000800017f */
[----:B--2---:R-:W-:Y:S05]  /*11600*/  @!P0 BRA `(.L_x_4437) ;  /* 0x00000058001c8947 */ /* 0x004fea0003800000 */
.L_x_4554:
        /* <DEDUP_REMOVED lines=11> */
.L_x_4438:
        /* <DEDUP_REMOVED lines=19> */
.L_x_4434:
        /* <DEDUP_REMOVED lines=24> */
.L_x_4440:
[----:B------:R-:W-:Y:S05]  /*11970*/  BSYNC B6 ;  /* 0x0000000000067941 */ /* 0x000fea0003800000 */
.L_x_4439:
[----:B------:R-:W2:Y:S01]  /*11980*/  S2R R2, SR_TID.X ;  /* 0x0000000000027919 */ /* 0x000ea20000002100 */
[----:B0-----:R-:W0:Y:S01]  /*11990*/  LDC R7, c[0x0][0x448] ;  /* 0x00011200ff077b82 */ /* 0x001e220000000800 */
[----:B------:R-:W-:Y:S01]  /*119a0*/  ULDC.64 UR6, c[0x0][0x2d8] ;  /* 0x0000b60000067ab9 */ /* 0x000fe20000000a00 */
[----:B------:R-:W-:Y:S01]  /*119b0*/  ULDC.64 UR8, c[0x0][0x2e0] ;  /* 0x0000b80000087ab9 */ /* 0x000fe20000000a00 */
[----:B-1----:R-:W1:Y:S01]  /*119c0*/  S2R R4, SR_TID.X ;  /* 0x0000000000047919 */ /* 0x002e620000002100 */
[----:B------:R-:W-:Y:S02]  /*119d0*/  UIMAD.WIDE.U32 UR4, UR36, UR6, URZ ;  /* 0x00000006240472a5 */ /* 0x000fe4000f8e003f */
[----:B------:R-:W-:-:S04]  /*119e0*/  UIMAD UR6, UR43, UR6, URZ ;  /* 0x000000062b0672a4 */ /* 0x000fc8000f8e023f */
[----:B------:R-:W-:Y:S02]  /*119f0*/  UIMAD UR6, UR36, UR7, UR6 ;  /* 0x00000007240672a4 */ /* 0x000fe4000f8e0206 */
[----:B------:R-:W-:Y:S02]  /*11a00*/  UIMAD UR7, UR37, UR8, URZ ;  /* 0x00000008250772a4 */ /* 0x000fe4000f8e023f */
[----:B------:R-:W-:Y:S02]  /*11a10*/  UIADD3 UR5, UR5, UR6, URZ ;  /* 0x0000000605057290 */ /* 0x000fe4000fffe03f */
[----:B------:R-:W-:Y:S02]  /*11a20*/  UIMAD UR6, UR42, UR9, UR7 ;  /* 0x000000092a0672a4 */ /* 0x000fe4000f8e0207 */
[----:B------:R-:W-:-:S04]  /*11a30*/  UIMAD.WIDE.U32 UR4, UR42, UR8, UR4 ;  /* 0x000000082a0472a5 */ /* 0x000fc8000f8e0004 */
[----:B------:R-:W-:Y:S01]  /*11a40*/  UIADD3 UR6, UR5, UR6, URZ ;  /* 0x0000000605067290 */ /* 0x000fe2000fffe03f */
[----:B0-----:R-:W-:Y:S01]  /*11a50*/  ISETP.NE.AND P0, PT, R7, 0x1, PT ;  /* 0x000000010700780c */ /* 0x001fe20003f05270 */
[----:B------:R-:W-:Y:S01]  /*11a60*/  IMAD.U32 R5, RZ, RZ, UR5 ;  /* 0x00000005ff057e24 */ /* 0x000fe2000f8e00ff */
[----:B--2---:R-:W-:Y:S01]  /*11a70*/  LOP3.LUT R0, R2, 0x7f, RZ, 0xc0, !PT ;  /* 0x0000007f02007812 */ /* 0x004fe200078ec0ff */
[----:B-1----:R-:W-:-:S03]  /*11a80*/  IMAD.SHL.U32 R4, R4, 0x10, RZ ;  /* 0x0000001004047824 */ /* 0x002fc600078e00ff */
[----:B------:R-:W-:-:S07]  /*11a90*/  SHF.R.U32.HI R0, RZ, 0x3, R0 ;  /* 0x00000003ff007819 */ /* 0x000fce0000011600 */
[----:B------:R-:W0:Y:S01]  /*11aa0*/  @P0 LDC R3, c[0x0][0x44c] ;  /* 0x00011300ff030b82 */ /* 0x000e220000000800 */
[----:B------:R-:W-:Y:S01]  /*11ab0*/  LOP3.LUT R4, R0, 0x70, R4, 0xf8, !PT ;  /* 0x0000007000047812 */ /* 0x000fe200078ef804 */
[----:B------:R-:W-:-:S04]  /*11ac0*/  IMAD.U32 R0, RZ, RZ, UR39 ;  /* 0x00000027ff007e24 */ /* 0x000fc8000f8e00ff */
[----:B------:R-:W-:Y:S02]  /*11ad0*/  IMAD R6, R0, 0x40, R4 ;  /* 0x0000004000067824 */ /* 0x000fe400078e0204 */
[----:B------:R-:W1:Y:S01]  /*11ae0*/  @P0 LDC R2, c[0x0][0x450] ;  /* 0x00011400ff020b82 */ /* 0x000e620000000800 */
[----:B------:R-:W-:Y:S01]  /*11af0*/  IMAD.U32 R4, RZ, RZ, UR4 ;  /* 0x00000004ff047e24 */ /* 0x000fe2000f8e00ff */
[----:B------:R-:W-:Y:S01]  /*11b00*/  ULDC.64 UR4, c[0x0][0x2d0] ;  /* 0x0000b40000047ab9 */ /* 0x000fe20000000a00 */
[----:B------:R-:W-:Y:S01]  /*11b10*/  IMAD.MOV.U32 R0, RZ, RZ, R6 ;  /* 0x000000ffff007224 */ /* 0x000fe200078e0006 */
[----:B------:R2:W-:Y:S04]  /*11b20*/  STL [R1+0x18], R6 ;  /* 0x0000180601007387 */ /* 0x0005e80000100800 */
[----:B------:R3:W5:Y:S01]  /*11b30*/  LDL R8, [R1+0x4] ;  /* 0x0000040001087983 */ /* 0x0007620000100800 */
[----:B0-----:R-:W-:-:S05]  /*11b40*/  @P0 IMAD.HI.U32 R3, R6, R3, RZ ;  /* 0x0000000306030227 */ /* 0x001fca00078e00ff */
[----:B-1----:R-:W-:Y:S01]  /*11b50*/  @P0 SHF.R.U32.HI R0, RZ, R2, R3 ;  /* 0x00000002ff000219 */ /* 0x002fe20000011603 */
[----:B------:R-:W-:Y:S02]  /*11b60*/  IMAD.MOV.U32 R2, RZ, RZ, R4 ;  /* 0x000000ffff027224 */ /* 0x000fe400078e0004 */
[----:B------:R-:W-:Y:S01]  /*11b70*/  IMAD.U32 R3, RZ, RZ, UR6 ;  /* 0x00000006ff037e24 */ /* 0x000fe2000f8e00ff */
[----:B------:R-:W-:Y:S01]  /*11b80*/  SHF.R.S32.HI R4, RZ, 0x1f, R0 ;  /* 0x0000001fff047819 */ /* 0x000fe20000011400 */
        /* <DEDUP_REMOVED lines=8> */
[----:B--2---:R-:W0:Y:S03]  /*11c10*/  S2R R6, SR_TID.X ;  /* 0x0000000000067919 */ /* 0x004e260000002100 */
[----:B------:R-:W-:Y:S01]  /*11c20*/  SHF.R.S32.HI R4, RZ, 0x1f, R0 ;  /* 0x0000001fff047819 */ /* 0x000fe20000011400 */
[----:B------:R-:W-:-:S04]  /*11c30*/  IMAD.WIDE.U32 R2, R0, UR4, R2 ;  /* 0x0000000400027c25 */ /* 0x000fc8000f8e0002 */
[----:B------:R-:W-:Y:S01]  /*11c40*/  IMAD R4, R4, UR4, RZ ;  /* 0x0000000404047c24 */ /* 0x000fe2000f8e02ff */
[----:B------:R-:W-:-:S03]  /*11c50*/  ULDC UR4, c[0x0][0x2b8] ;  /* 0x0000ae0000047ab9 */ /* 0x000fc60000000800 */
[----:B------:R-:W-:Y:S01]  /*11c60*/  IMAD R4, R0, UR5, R4 ;  /* 0x0000000500047c24 */ /* 0x000fe2000f8e0204 */
[----:B------:R-:W-:-:S03]  /*11c70*/  LEA R0, P1, R2, UR6, 0x1 ;  /* 0x0000000602007c11 */ /* 0x000fc6000f8208ff */
[----:B------:R-:W-:Y:S02]  /*11c80*/  IMAD.IADD R3, R3, 0x1, R4 ;  /* 0x0000000103037824 */ /* 0x000fe400078e0204 */
[----:B0-----:R-:W-:-:S05]  /*11c90*/  IMAD.SHL.U32 R9, R6, 0x8, RZ ;  /* 0x0000000806097824 */ /* 0x001fca00078e00ff */
[----:B------:R-:W-:Y:S02]  /*11ca0*/  LOP3.LUT R9, R9, 0x38, RZ, 0xc0, !PT ;  /* 0x0000003809097812 */ /* 0x000fe400078ec0ff */
[----:B------:R-:W-:Y:S02]  /*11cb0*/  LOP3.LUT R6, R6, 0x7f, RZ, 0xc0, !PT ;  /* 0x0000007f06067812 */ /* 0x000fe400078ec0ff */
[----:B------:R-:W-:Y:S01]  /*11cc0*/  ISETP.GE.AND P0, PT, R9, UR4, PT ;  /* 0x0000000409007c0c */ /* 0x000fe2000bf06270 */
[----:B------:R-:W-:Y:S01]  /*11cd0*/  UMOV UR4, 0xffffffff ;  /* 0xffffffff00047882 */ /* 0x000fe20000000000 */
[----:B------:R-:W-:Y:S02]  /*11ce0*/  LEA.HI.X R3, R2, UR7, R3, 0x1, P1 ;  /* 0x0000000702037c11 */ /* 0x000fe400088f0c03 */
[----:B------:R-:W-:Y:S01]  /*11cf0*/  SHF.R.U32.HI R10, RZ, 0x3, R6 ;  /* 0x00000003ff0a7819 */ /* 0x000fe20000011606 */
[----:B---3--:R-:W-:Y:S08]  /*11d00*/  BRA.DIV UR4, `(.L_x_4441) ;  /* 0x0000005204707947 */ /* 0x008ff0000b800000 */
[----:B------:R-:W0:Y:S01]  /*11d10*/  SHFL.IDX PT, R5, R0, RZ, 0x181f ;  /* 0x00181fff00057589 */ /* 0x000e2200000e0000 */
[----:B------:R-:W-:Y:S01]  /*11d20*/  IMAD.U32 R6, RZ, RZ, UR39 ;  /* 0x00000027ff067e24 */ /* 0x000fe2000f8e00ff */
[----:B------:R-:W-:Y:S02]  /*11d30*/  ULDC UR4, c[0x0][0x288] ;  /* 0x0000a20000047ab9 */ /* 0x000fe40000000800 */
[----:B------:R-:W1:Y:S01]  /*11d40*/  SHFL.IDX PT, R4, R3, RZ, 0x181f ;  /* 0x00181fff03047589 */ /* 0x000e6200000e0000 */
[----:B------:R-:W-:Y:S02]  /*11d50*/  IMAD R2, R7, UR4, RZ ;  /* 0x0000000407027c24 */ /* 0x000fe4000f8e02ff */
[----:B------:R-:W-:-:S04]  /*11d60*/  IMAD R10, R6, 0x40, R10 ;  /* 0x00000040060a7824 */ /* 0x000fc800078e020a */
[C---:B------:R-:W-:Y:S01]  /*11d70*/  VIADD R7, R10.reuse, 0x10 ;  /* 0x000000100a077836 */ /* 0x040fe20000000000 */
[C---:B------:R-:W-:Y:S01]  /*11d80*/  ISETP.GE.AND P1, PT, R10.reuse, R2, PT ;  /* 0x000000020a00720c */ /* 0x040fe20003f26270 */
[----:B------:R-:W-:Y:S01]  /*11d90*/  VIADD R6, R10, 0x20 ;  /* 0x000000200a067836 */ /* 0x000fe20000000000 */
[----:B------:R-:W-:Y:S04]  /*11da0*/  STL [R1+0x14], R10 ;  /* 0x0000140a01007387 */ /* 0x000fe80000100800 */
[----:B------:R-:W-:Y:S04]  /*11db0*/  STL [R1+0x20], R7 ;  /* 0x0000200701007387 */ /* 0x000fe80000100800 */
[----:B------:R-:W-:Y:S03]  /*11dc0*/  STL [R1+0x24], R6 ;  /* 0x0000240601007387 */ /* 0x000fe60000100800 */
        /* <DEDUP_REMOVED lines=27> */
.L_x_4563:
        /* <DEDUP_REMOVED lines=12> */
.L_x_4442:
        /* <DEDUP_REMOVED lines=35> */
.L_x_4444:
[----:B------:R-:W-:Y:S05]  /*12270*/  BSYNC B6 ;  /* 0x0000000000067941 */ /* 0x000fea0003800000 */
.L_x_4443:
        /* <DEDUP_REMOVED lines=106> */
[----:B---3--:R-:W-:Y:S02]  /*12920*/  ISETP.GE.AND P3, PT, R2, R4, PT ;  /* 0x000000040200720c */ /* 0x008fe40003f66270 */
[----:B------:R-:W0:Y:S01]  /*12930*/  S2R R2, SR_TID.X ;  /* 0x0000000000027919 */ /* 0x000e220000002100 */
[----:B------:R-:W1:Y:S08]  /*12940*/  SHFL.IDX PT, R3, R0, RZ, 0x181f ;  /* 0x00181fff00037589 */ /* 0x000e7000000e0000 */
[----:B------:R-:W-:-:S02]  /*12950*/  @!P2 LOP3.LUT R8, R5, 0x40, RZ, 0xc0, !PT ;  /* 0x000000400508a812 */ /* 0x000fc400078ec0ff */
[----:B------:R-:W-:Y:S02]  /*12960*/  @P3 LOP3.LUT R18, R18, 0x100, RZ, 0xfc, !PT ;  /* 0x0000010012123812 */ /* 0x000fe400078efcff */
[----:B------:R-:W-:-:S04]  /*12970*/  @!P2 SHF.R.U32.HI R8, RZ, 0x2, R8 ;  /* 0x00000002ff08a819 */ /* 0x000fc80000011608 */
[----:B------:R-:W-:Y:S02]  /*12980*/  @!P2 ISETP.NE.U32.AND P3, PT, R8, RZ, PT ;  /* 0x000000ff0800a20c */ /* 0x000fe40003f65070 */
[----:B------:R-:W-:-:S04]  /*12990*/  @!P2 LOP3.LUT R8, R7, 0x80, RZ, 0xc0, !PT ;  /* 0x000000800708a812 */ /* 0x000fc800078ec0ff */
[----:B------:R-:W-:Y:S01]  /*129a0*/  @!P2 SHF.R.U32.HI R8, RZ, 0x3, R8 ;  /* 0x00000003ff08a819 */ /* 0x000fe20000011608 */
[----:B0-----:R-:W-:Y:S02]  /*129b0*/  IMAD.SHL.U32 R12, R2, 0x8, RZ ;  /* 0x00000008020c7824 */ /* 0x001fe400078e00ff */
[----:B------:R-:W0:Y:S03]  /*129c0*/  SHFL.IDX PT, R2, R6, RZ, 0x181f ;  /* 0x00181fff06027589 */ /* 0x000e2600000e0000 */
[----:B------:R-:W-:-:S04]  /*129d0*/  LOP3.LUT R12, R12, 0x38, RZ, 0xc0, !PT ;  /* 0x000000380c0c7812 */ /* 0x000fc800078ec0ff */
[----:B-1----:R-:W-:-:S05]  /*129e0*/  @!P2 LEA R3, P6, R12, R3, 0x1 ;  /* 0x000000030c03a211 */ /* 0x002fca00078c08ff */
[----:B0-----:R-:W-:-:S05]  /*129f0*/  @!P2 IMAD.X R2, RZ, RZ, R2, P6 ;  /* 0x000000ffff02a224 */ /* 0x001fca00030e0602 */
[----:B------:R-:W-:-:S04]  /*12a00*/  @!P2 LOP3.LUT R3, R3, R2, RZ, 0x3c, !PT ;  /* 0x000000020303a212 */ /* 0x000fc800078e3cff */
[----:B------:R-:W-:-:S04]  /*12a10*/  @!P2 LOP3.LUT R2, R3, R2, RZ, 0x3c, !PT ;  /* 0x000000020302a212 */ /* 0x000fc800078e3cff */
[----:B------:R-:W-:Y:S02]  /*12a20*/  @!P2 LOP3.LUT R3, R3, R2, RZ, 0x3c, !PT ;  /* 0x000000020303a212 */ /* 0x000fe400078e3cff */
[----:B------:R-:W-:-:S03]  /*12a30*/  LOP3.LUT P6, RZ, R18, 0x4, RZ, 0xc0, !PT ;  /* 0x0000000412ff7812 */ /* 0x000fc600078cc0ff */
[----:B----4-:R-:W-:Y:S01]  /*12a40*/  @!P2 LDGSTS.E.BYPASS.LTC128B.128 [R11+0x26400], desc[UR44][R2.64], !P0 ;  /* 0x26400000020bafae */ /* 0x010fe2000c101d6c */
[----:B------:R-:W-:-:S03]  /*12a50*/  LOP3.LUT P0, RZ, R18, 0x400, RZ, 0xc0, !PT ;  /* 0x0000040012ff7812 */ /* 0x000fc6000780c0ff */
[----:B------:R-:W-:Y:S01]  /*12a60*/  @!P2 LDGSTS.E.BYPASS.LTC128B.128 [R11+0x28400], desc[UR44][R2.64+0x80], !P1 ;  /* 0x28400080020bafae */ /* 0x000fe2000c901d6c */
[----:B------:R-:W-:Y:S02]  /*12a70*/  LOP3.LUT P1, RZ, R18, 0x200, RZ, 0xc0, !PT ;  /* 0x0000020012ff7812 */ /* 0x000fe4000782c0ff */
[----:B------:R-:W-:Y:S02]  /*12a80*/  @!P2 ISETP.NE.U32.AND P4, PT, R8, RZ, PT ;  /* 0x000000ff0800a20c */ /* 0x000fe40003f85070 */
[----:B------:R-:W0:Y:S04]  /*12a90*/  SHFL.IDX PT, R8, R6, 0x1, 0x181f ;  /* 0x00381f0006087f89 */ /* 0x000e2800000e0000 */
[----:B------:R-:W-:Y:S04]  /*12aa0*/  @!P2 LDGSTS.E.BYPASS.LTC128B.128 [R11+0x2a400], desc[UR44][R2.64+0x100], !P6 ;  /* 0x2a400100020bafae */ /* 0x000fe8000f101d6c */
        /* <DEDUP_REMOVED lines=52> */
.L_x_4573:
        /* <DEDUP_REMOVED lines=31> */
.L_x_4447:
[----:B------:R-:W-:Y:S05]  /*12fe0*/  BSYNC B0 ;  /* 0x0000000000007941 */ /* 0x000fea0003800000 */
.L_x_4446:
[----:B------:R-:W-:Y:S01]  /*12ff0*/  NOP ;  /* 0x0000000000007918 */ /* 0x000fe20000000000 */
[----:B------:R-:W-:-:S13]  /*13000*/  PLOP3.LUT P0, PT, PT, PT, PT, 0x80, 0x0 ;  /* 0x000000000000781c */ /* 0x000fda0003f0f070 */
.L_x_4448:
        /* <DEDUP_REMOVED lines=18> */
.L_x_4574:
[----:B------:R-:W-:Y:S05]  /*13130*/  BSYNC B0 ;  /* 0x0000000000007941 */ /* 0x000fea0003800000 */
.L_x_4449:
        /* <DEDUP_REMOVED lines=12> */
.L_x_4575:
[----:B------:R-:W-:Y:S05]  /*13200*/  BSYNC B1 ;  /* 0x0000000000017941 */ /* 0x000fea0003800000 */
.L_x_4453:
        /* <DEDUP_REMOVED lines=9> */
.L_x_4456:
[----:B------:R-:W-:Y:S05]  /*132a0*/  BSYNC B1 ;  /* 0x0000000000017941 */ /* 0x000fea0003800000 */
.L_x_4455:
        /* <DEDUP_REMOVED lines=11> */
.L_x_4457:
        /* <DEDUP_REMOVED lines=15> */
.L_x_4458:
        /* <DEDUP_REMOVED lines=15> */
.L_x_4459:
        /* <DEDUP_REMOVED lines=15> */
.L_x_4460:
        /* <DEDUP_REMOVED lines=15> */
.L_x_4461:
        /* <DEDUP_REMOVED lines=15> */
.L_x_4462:
        /* <DEDUP_REMOVED lines=15> */
.L_x_4463:
        /* <DEDUP_REMOVED lines=15> */
.L_x_4464:
        /* <DEDUP_REMOVED lines=10> */
.L_x_4452:
[----:B------:R-:W-:Y:S05]  /*13a90*/  BSYNC B0 ;  /* 0x0000000000007941 */ /* 0x000fea0003800000 */
.L_x_4451:
[----:B------:R-:W-:-:S06]  /*13aa0*/  UISETP.GE.AND UP0, UPT, UR38, 0x2, UPT ;  /* 0x000000022600788c */ /* 0x000fcc000bf06270 */
[----:B------:R-:W-:-:S13]  /*13ab0*/  PLOP3.LUT P0, PT, PT, PT, UP0, 0x80, 0x0 ;  /* 0x000000000000781c */ /* 0x000fda0003f0f008 */
[----:B------:R-:W-:Y:S05]  /*13ac0*/  @!P0 BRA `(.L_x_4465) ;  /* 0x0000002800448947 */ /* 0x000fea0003800000 */
[----:B------:R-:W-:Y:S02]  /*13ad0*/  ULOP3.LUT UR4, UR38, 0x1, URZ, 0xc0, !UPT ;  /* 0x0000000126047892 */ /* 0x000fe4000f8ec03f */
[----:B-1----:R-:W-:Y:S02]  /*13ae0*/  IMAD.U32 R6, RZ, RZ, UR38 ;  /* 0x00000026ff067e24 */ /* 0x002fe4000f8e00ff */
[----:B------:R-:W-:Y:S02]  /*13af0*/  UISETP.NE.U32.AND UP0, UPT, UR4, 0x1, UPT ;  /* 0x000000010400788c */ /* 0x000fe4000bf05070 */
[----:B------:R-:W-:-:S04]  /*13b00*/  VIADD R6, R6, 0xfffffffe ;  /* 0xfffffffe06067836 */ /* 0x000fc80000000000 */
[----:B0-----:R-:W-:Y:S01]  /*13b10*/  IMAD.MOV.U32 R0, RZ, RZ, R6 ;  /* 0x000000ffff007224 */ /* 0x001fe200078e0006 */
[----:B------:R-:W-:-:S13]  /*13b20*/  PLOP3.LUT P0, PT, PT, PT, UP0, 0x80, 0x0 ;  /* 0x000000000000781c */ /* 0x000fda0003f0f008 */
[----:B------:R-:W-:Y:S05]  /*13b30*/  @!P0 BRA `(.L_x_4466) ;  /* 0x0000000c00608947 */ /* 0x000fea0003800000 */
        /* <DEDUP_REMOVED lines=21> */
[----:B------:R-:W-:-:S04]  /*13c90*/  @P0 SHF.R.U32.HI R2, RZ, R3, R0 ;  /* 0x00000003ff020219 */ /* 0x000fc80000011600 */
[--C-:B------:R-:W-:Y:S01]  /*13ca0*/  SHF.R.S32.HI R3, RZ, 0x1f, R2.reuse ;  /* 0x0000001fff037819 */ /* 0x100fe20000011402 */
[----:B------:R-:W-:-:S04]  /*13cb0*/  IMAD.MOV R0, RZ, RZ, -R2 ;  /* 0x000000ffff007224 */ /* 0x000fc800078e0a02 */
[----:B------:R-:W-:Y:S02]  /*13cc0*/  IMAD R0, R4, R0, R6 ;  /* 0x0000000004007224 */ /* 0x000fe400078e0206 */
        /* <DEDUP_REMOVED lines=8> */
.L_x_4469:
[----:B------:R-:W1:Y:S01]  /*13d50*/  S2R R2, SR_TID.X ;  /* 0x0000000000027919 */ /* 0x000e620000002100 */
[----:B------:R-:W-:Y:S01]  /*13d60*/  IMAD R3, R19, 0x8, R17 ;  /* 0x0000000813037824 */ /* 0x000fe200078e0211 */
[----:B------:R-:W-:Y:S01]  /*13d70*/  BSSY B1, `(.L_x_4470) ;  /* 0x0000006000017945 */ /* 0x000fe20003800000 */
[----:B-1----:R-:W-:Y:S02]  /*13d80*/  LOP3.LUT R4, R2, 0x7f, RZ, 0xc0, !PT ;  /* 0x0000007f02047812 */ /* 0x002fe400078ec0ff */
[----:B------:R-:W-:Y:S02]  /*13d90*/  SHF.L.U32 R2, R8, 0x1f, RZ ;  /* 0x0000001f08027819 */ /* 0x000fe400000006ff */
[----:B------:R-:W-:Y:S02]  /*13da0*/  ISETP.NE.AND P1, PT, R4, RZ, PT ;  /* 0x000000ff0400720c */ /* 0x000fe40003f25270 */
[----:B------:R-:W1:Y:S02]  /*13db0*/  SYNCS.PHASECHK.TRANS64.TRYWAIT P0, [R3+URZ+0x38840], R2 ;  /* 0x03884002030075a7 */ /* 0x000e64000800017f */
[----:B-1----:R-:W-:Y:S09]  /*13dc0*/  @!P0 BRA `(.L_x_4471) ;  /* 0x0000004000148947 */ /* 0x002ff20003800000 */
.L_x_4576:
[----:B------:R-:W-:Y:S05]  /*13dd0*/  BSYNC B1 ;  /* 0x0000000000017941 */ /* 0x000fea0003800000 */
.L_x_4470:
        /* <DEDUP_REMOVED lines=9> */
.L_x_4473:
[----:B------:R-:W-:Y:S05]  /*13e70*/  BSYNC B1 ;  /* 0x0000000000017941 */ /* 0x000fea0003800000 */
.L_x_4472:
        /* <DEDUP_REMOVED lines=12> */
.L_x_4474:
        /* <DEDUP_REMOVED lines=12> */
.L_x_4577:
[----:B------:R-:W-:Y:S05]  /*14000*/  BSYNC B1 ;  /* 0x0000000000017941 */ /* 0x000fea0003800000 */
.L_x_4475:
        /* <DEDUP_REMOVED lines=11> */
.L_x_4478:
[----:B------:R-:W-:Y:S05]  /*140c0*/  BSYNC B1 ;  /* 0x0000000000017941 */ /* 0x000fea0003800000 */
.L_x_4477:
[----:B------:R-:W-:Y:S01]  /*140d0*/  R2UR UR10, R7 ;  /* 0x00000000070a72ca */ /* 0x000fe200000e0000 */
[----:B-12---:R-:W-:Y:S01]  /*140e0*/  IMAD R2, R19, 0x10000, R17 ;  /* 0x0001000013027824 */ /* 0x006fe200078e0211 */
[----:B------:R-:W-:Y:S01]  /*140f0*/  R2UR UR6, R8 ;  /* 0x00000000080672ca */ /* 0x000fe200000e0000 */
[----:B------:R-:W-:Y:S01]  /*14100*/  UIADD3 UR4, UP0, UR46, 0x470, URZ ;  /* 0x000004702e047890 */ /* 0x000fe2000ff1e03f */
[----:B------:R-:W-:Y:S01]  /*14110*/  R2UR UR7, R9 ;  /* 0x00000000090772ca */ /* 0x000fe200000e0000 */
[----:B------:R-:W-:Y:S01]  /*14120*/  VIADD R3, R3, 0x38850 ;  /* 0x0003885003037836 */ /* 0x000fe20000000000 */
[----:B------:R-:W-:Y:S01]  /*14130*/  R2UR UR11, R0 ;  /* 0x00000000000b72ca */ /* 0x000fe200000e0000 */
[----:B------:R-:W-:Y:S01]  /*14140*/  VIADD R4, R2, 0x400 ;  /* 0x0000040002047836 */ /* 0x000fe20000000000 */
[----:B------:R-:W-:Y:S01]  /*14150*/  PLOP3.LUT P0, PT, PT, PT, PT, 0x80, 0x0 ;  /* 0x000000000000781c */ /* 0x000fe20003f0f070 */
[----:B------:R-:W-:-:S12]  /*14160*/  UIADD3.X UR5, URZ, UR47, URZ, UP0, !UPT ;  /* 0x0000002f3f057290 */ /* 0x000fd800087fe43f */
.L_x_4479:
        /* <DEDUP_REMOVED lines=15> */
.L_x_4480:
        /* <DEDUP_REMOVED lines=15> */
.L_x_4481:
        /* <DEDUP_REMOVED lines=15> */
.L_x_4482:
        /* <DEDUP_REMOVED lines=15> */
.L_x_4483:
        /* <DEDUP_REMOVED lines=15> */
.L_x_4484:
        /* <DEDUP_REMOVED lines=15> */
.L_x_4485:
        /* <DEDUP_REMOVED lines=15> */
.L_x_4486:
        /* <DEDUP_REMOVED lines=9> */
.L_x_4468:
[----:B------:R-:W-:Y:S05]  /*14890*/  BSYNC B0 ;  /* 0x0000000000007941 */ /* 0x000fea0003800000 */
.L_x_4467:
[----:B------:R-:W-:-:S06]  /*148a0*/  UIADD3 UR4, UR38, -0x3, URZ ;  /* 0xfffffffd26047890 */ /* 0x000fcc000fffe03f */
[----:B------:R-:W-:-:S07]  /*148b0*/  IMAD.U32 R0, RZ, RZ, UR4 ;  /* 0x00000004ff007e24 */ /* 0x000fce000f8e00ff */
.L_x_4466:
[----:B------:R-:W-:Y:S01]  /*148c0*/  ISETP.NE.AND P0, PT, R6, RZ, PT ;  /* 0x000000ff0600720c */ /* 0x000fe20003f05270 */
[----:B------:R-:W-:-:S12]  /*148d0*/  BSSY B0, `(.L_x_4465) ;  /* 0x00001b0000007945 */ /* 0x000fd80003800000 */
[----:B------:R-:W-:Y:S05]  /*148e0*/  @!P0 BRA `(.L_x_4487) ;  /* 0x0000001800b88947 */ /* 0x000fea0003800000 */
.L_x_4528:
        /* <DEDUP_REMOVED lines=16> */
[----:B------:R-:W3:Y:S01]  /*149f0*/  LDL R5, [R1] ;  /* 0x0000000001057983 */ /* 0x000ee20000100800 */
        /* <DEDUP_REMOVED lines=16> */
.L_x_4490:
        /* <DEDUP_REMOVED lines=8> */
.L_x_4578:
[----:B------:R-:W-:Y:S05]  /*14b80*/  BSYNC B2 ;  /* 0x0000000000027941 */ /* 0x000fea0003800000 */
.L_x_4491:
        /* <DEDUP_REMOVED lines=9> */
.L_x_4494:
[----:B------:R-:W-:Y:S05]  /*14c20*/  BSYNC B2 ;  /* 0x0000000000027941 */ /* 0x000fea0003800000 */
.L_x_4493:
        /* <DEDUP_REMOVED lines=11> */
.L_x_4495:
        /* <DEDUP_REMOVED lines=13> */
.L_x_4579:
[----:B------:R-:W-:Y:S05]  /*14db0*/  BSYNC B2 ;  /* 0x0000000000027941 */ /* 0x000fea0003800000 */
.L_x_4496:
        /* <DEDUP_REMOVED lines=11> */
.L_x_4499:
[----:B------:R-:W-:Y:S05]  /*14e70*/  BSYNC B2 ;  /* 0x0000000000027941 */ /* 0x000fea0003800000 */
.L_x_4498:
        /* <DEDUP_REMOVED lines=9> */
.L_x_4500:
        /* <DEDUP_REMOVED lines=15> */
.L_x_4501:
        /* <DEDUP_REMOVED lines=15> */
.L_x_4502:
        /* <DEDUP_REMOVED lines=15> */
.L_x_4503:
        /* <DEDUP_REMOVED lines=15> */
.L_x_4504:
        /* <DEDUP_REMOVED lines=15> */
.L_x_4505:
        /* <DEDUP_REMOVED lines=15> */
.L_x_4506:
        /* <DEDUP_REMOVED lines=15> */
.L_x_4507:
        /* <DEDUP_REMOVED lines=10> */
.L_x_4489:
[----:B------:R-:W-:Y:S05]  /*15640*/  BSYNC B1 ;  /* 0x0000000000017941 */ /* 0x000fea0003800000 */
.L_x_4488:
[----:B------:R-:W-:Y:S01]  /*15650*/  VIADD R7, R7, 0x1 ;  /* 0x0000000107077836 */ /* 0x000fe20000000000 */
[----:B------:R-:W-:Y:S01]  /*15660*/  LOP3.LUT P2, RZ, R18, 0x2, RZ, 0xc0, !PT ;  /* 0x0000000212ff7812 */ /* 0x000fe2000784c0ff */
[----:B------:R-:W-:Y:S03]  /*15670*/  BSSY B1, `(.L_x_4508) ;  /* 0x00000d2000017945 */ /* 0x000fe60003800000 */
[----:B------:R-:W-:-:S04]  /*15680*/  ISETP.NE.AND P0, PT, R7, 0x2, PT ;  /* 0x000000020700780c */ /* 0x000fc80003f05270 */
[----:B------:R-:W-:Y:S02]  /*15690*/  SEL R2, RZ, 0x1, P0 ;  /* 0x00000001ff027807 */ /* 0x000fe40000000000 */
[----:B------:R-:W-:Y:S02]  /*156a0*/  SEL R19, R7, RZ, P0 ;  /* 0x000000ff07137207 */ /* 0x000fe40000000000 */
[----:B0-----:R-:W-:-:S05]  /*156b0*/  LOP3.LUT R8, R6, R2, RZ, 0x3c, !PT ;  /* 0x0000000206087212 */ /* 0x001fca00078e3cff */
[----:B------:R0:W-:Y:S01]  /*156c0*/  STL [R1+0x8], R8 ;  /* 0x0000080801007387 */ /* 0x0001e20000100800 */
[----:B------:R-:W-:Y:S05]  /*156d0*/  @!P2 BRA `(.L_x_4509) ;  /* 0x0000000c002ca947 */ /* 0x000fea0003800000 */
[----:B------:R-:W-:Y:S01]  /*156e0*/  LOP3.LUT P2, RZ, R18, 0x1, RZ, 0xc0, !PT ;  /* 0x0000000112ff7812 */ /* 0x000fe2000784c0ff */
[----:B------:R-:W-:-:S12]  /*156f0*/  VIADD R6, R0, 0xffffffff ;  /* 0xffffffff00067836 */ /* 0x000fd80000000000 */
        /* <DEDUP_REMOVED lines=21> */
.L_x_4510:
        /* <DEDUP_REMOVED lines=8> */
.L_x_4580:
[----:B------:R-:W-:Y:S05]  /*158d0*/  BSYNC B2 ;  /* 0x0000000000027941 */ /* 0x000fea0003800000 */
.L_x_4511:
        /* <DEDUP_REMOVED lines=9> */
.L_x_4514:
[----:B------:R-:W-:Y:S05]  /*15970*/  BSYNC B2 ;  /* 0x0000000000027941 */ /* 0x000fea0003800000 */
.L_x_4513:
        /* <DEDUP_REMOVED lines=11> */
.L_x_4515:
        /* <DEDUP_REMOVED lines=13> */
.L_x_4581:
[----:B------:R-:W-:Y:S05]  /*15b00*/  BSYNC B2 ;  /* 0x0000000000027941 */ /* 0x000fea0003800000 */
.L_x_4516:
[----:B------:R-:W-:Y:S01]  /*15b10*/  BSSY B2, `(.L_x_4518) ;  /* 0x000000b000027945 */ /* 0x000fe20003800000 */
[----:B-12---:R-:W-:Y:S02]  /*15b20*/  IMAD.MOV.U32 R2, RZ, RZ, 0x0 ;  /* 0x00000000ff027424 */ /* 0x006fe400078e00ff */
[----:B------:R-:W-:Y:S01]  /*15b30*/  IMAD.MOV.U32 R3, RZ, RZ, 0x14f00000 ;  /* 0x14f00000ff037424 */ /* 0x000fe200078e00ff */
[----:B------:R-:W-:Y:S06]  /*15b40*/  @P1 BRA `(.L_x_4519) ;  /* 0x00000000001c1947 */ /* 0x000fec0003800000 */
[----:B------:R-:W0:Y:S02]  /*15b50*/  S2R R7, SR_TID.X ;  /* 0x0000000000077919 */ /* 0x000e240000002100 */
[----:B0-----:R-:W-:Y:S01]  /*15b60*/  LOP3.LUT R8, R7, 0x1f, RZ, 0xc0, !PT ;  /* 0x0000001f07087812 */ /* 0x001fe200078ec0ff */
[----:B------:R-:W-:-:S03]  /*15b70*/  IMAD.MOV.U32 R7, RZ, RZ, 0x10000 ;  /* 0x00010000ff077424 */ /* 0x000fc600078e00ff */
[----:B------:R-:W-:Y:S01]  /*15b80*/  ISETP.NE.AND P0, PT, R8, RZ, PT ;  /* 0x000000ff0800720c */ /* 0x000fe20003f05270 */
[----:B------:R1:W-:-:S12]  /*15b90*/  SYNCS.ARRIVE.TRANS64 RZ, [R4+URZ+0x38850], R7 ;  /* 0x0388500704ff79a7 */ /* 0x0003d8000800003f */
[----:B-1----:R-:W-:Y:S05]  /*15ba0*/  @!P0 BRA `(.L_x_4519) ;  /* 0x0000000000048947 */ /* 0x002fea0003800000 */
[----:B------:R-:W-:Y:S01]  /*15bb0*/  BPT.TRAP 0x1 ;  /* 0x000000040000795c */ /* 0x000fe20000300000 */
.L_x_4519:
[----:B------:R-:W-:Y:S05]  /*15bc0*/  BSYNC B2 ;  /* 0x0000000000027941 */ /* 0x000fea0003800000 */
.L_x_4518:
        /* <DEDUP_REMOVED lines=9> */
.L_x_4520:
        /* <DEDUP_REMOVED lines=10> */
[----:B------:R-:W-:Y:S01]  /*15d00*/  R2UR UR6, R2 ;  /* 0x00000000020672ca */ /* 0x000fe200000e0000 */
[----:B------:R-:W-:Y:S01]  /*15d10*/  VIADD R7, R5, 0x2400 ;  /* 0x0000240005077836 */ /* 0x000fe20000000000 */
[----:B------:R-:W-:Y:S01]  /*15d20*/  R2UR UR7, R3 ;  /* 0x00000000030772ca */ /* 0x000fe200000e0000 */
[----:B------:R-:W-:Y:S01]  /*15d30*/  UMOV UR10, 0x40 ;  /* 0x00000040000a7882 */ /* 0x000fe20000000000 */
[----:B------:R-:W-:-:S13]  /*15d40*/  PLOP3.LUT P0, PT, PT, PT, PT, 0x80, 0x0 ;  /* 0x000000000000781c */ /* 0x000fda0003f0f070 */
.L_x_4521:
        /* <DEDUP_REMOVED lines=15> */
.L_x_4522:
        /* <DEDUP_REMOVED lines=15> */
.L_x_4523:
        /* <DEDUP_REMOVED lines=15> */
.L_x_4524:
        /* <DEDUP_REMOVED lines=15> */
.L_x_4525:
        /* <DEDUP_REMOVED lines=15> */
.L_x_4526:
        /* <DEDUP_REMOVED lines=15> */
.L_x_4527:
        /* <DEDUP_REMOVED lines=10> */
.L_x_4509:
[----:B------:R-:W-:Y:S05]  /*16390*/  BSYNC B1 ;  /* 0x0000000000017941 */ /* 0x000fea0003800000 */
.L_x_4508:
[C---:B------:R-:W-:Y:S01]  /*163a0*/  ISETP.GT.AND P0, PT, R0.reuse, 0x1, PT ;  /* 0x000000010000780c */ /* 0x040fe20003f04270 */
[----:B------:R-:W-:-:S12]  /*163b0*/  VIADD R0, R0, 0xfffffffe ;  /* 0xfffffffe00007836 */ /* 0x000fd80000000000 */
[----:B------:R-:W-:Y:S05]  /*163c0*/  @P0 BRA `(.L_x_4528) ;  /* 0xffffffe400480947 */ /* 0x000fea000383ffff */
.L_x_4487:
[----:B------:R-:W-:Y:S05]  /*163d0*/  BSYNC B0 ;  /* 0x0000000000007941 */ /* 0x000fea0003800000 */
.L_x_4465:
        /* <DEDUP_REMOVED lines=24> */
.L_x_4530:
[----:B------:R-:W-:Y:S05]  /*16560*/  BSYNC B0 ;  /* 0x0000000000007941 */ /* 0x000fea0003800000 */
.L_x_4529:
[----:B------:R-:W-:-:S07]  /*16570*/  SEL R19, R19, RZ, P0 ;  /* 0x000000ff13137207 */ /* 0x000fce0000000000 */
.L_x_4427:
[----:B------:R-:W-:Y:S05]  /*16580*/  BSYNC B7 ;  /* 0x0000000000077941 */ /* 0x000fea0003800000 */
.L_x_4425:
        /* <DEDUP_REMOVED lines=13> */
.L_x_4531:
[----:B------:R-:W-:-:S03]  /*16660*/  UMOV UR4, 0xffffffff ;  /* 0xffffffff00047882 */ /* 0x000fc60000000000 */
[----:B------:R-:W-:Y:S05]  /*16670*/  BRA.DIV UR4, `(.L_x_4533) ;  /* 0x0000001a04607947 */ /* 0x000fea000b800000 */
[----:B-----5:R4:W0:Y:S02]  /*16680*/  SHFL.IDX PT, R14, R3, RZ, 0x1f ;  /* 0x00001fff030e7589 */ /* 0x02082400000e0000 */
.L_x_4584:
        /* <DEDUP_REMOVED lines=8> */
.L_x_4532:
[----:B--23--:R-:W2:Y:S01]  /*16710*/  LDL R0, [R1+0x10] ;  /* 0x0000100001007983 */ /* 0x00cea20000100800 */
[----:B------:R-:W-:Y:S02]  /*16720*/  ULDC UR4, c[0x0][0xd38] ;  /* 0x00034e0000047ab9 */ /* 0x000fe40000000800 */
[----:B--2---:R-:W-:-:S13]  /*16730*/  ISETP.GE.AND P0, PT, R0, UR4, PT ;  /* 0x0000000400007c0c */ /* 0x004fda000bf06270 */
[----:B------:R-:W-:Y:S05]  /*16740*/  @!P0 BRA `(.L_x_4534) ;  /* 0xffffffa0005c8947 */ /* 0x000fea000383ffff */
.L_x_4422:
[----:B0-----:R-:W2:Y:S01]  /*16750*/  LDL.LU R0, [R1+0x28] ;  /* 0x0000280001007983 */ /* 0x001ea20000300800 */
[----:B------:R-:W-:Y:S01]  /*16760*/  BSSY B0, `(.L_x_4535) ;  /* 0x000000b000007945 */ /* 0x000fe20003800000 */
[----:B------:R-:W0:Y:S01]  /*16770*/  S2R R5, SR_CgaCtaId ;  /* 0x0000000000057919 */ /* 0x000e220000008800 */
[----:B--2---:R-:W-:-:S05]  /*16780*/  VIADD R0, R0, 0x1 ;  /* 0x0000000100007836 */ /* 0x004fca0000000000 */
[----:B------:R-:W-:-:S04]  /*16790*/  LEA.HI R2, R0, R0, RZ, 0x1 ;  /* 0x0000000000027211 */ /* 0x000fc800078f08ff */
[----:B----4-:R-:W-:-:S05]  /*167a0*/  LOP3.LUT R3, R2, 0xfffffffe, RZ, 0xc0, !PT ;  /* 0xfffffffe02037812 */ /* 0x010fca00078ec0ff */
[----:B------:R-:W-:Y:S01]  /*167b0*/  IMAD.IADD R3, R0, 0x1, -R3 ;  /* 0x0000000100037824 */ /* 0x000fe200078e0a03 */
[----:B------:R-:W-:-:S04]  /*167c0*/  MOV R0, 0x400 ;  /* 0x0000040000007802 */ /* 0x000fc80000000f00 */
[----:B0-----:R-:W-:Y:S02]  /*167d0*/  LEA R0, R5, R0, 0x18 ;  /* 0x0000000005007211 */ /* 0x001fe400078ec0ff */
[----:B------:R-:W-:-:S04]  /*167e0*/  SHF.L.U32 R3, R3, 0x1f, RZ ;  /* 0x0000001f03037819 */ /* 0x000fc800000006ff */
[----:B------:R-:W0:Y:S02]  /*167f0*/  SYNCS.PHASECHK.TRANS64.TRYWAIT P0, [R0+URZ+0x38820], R3 ;  /* 0x03882003000075a7 */ /* 0x000e24000800017f */
[----:B0-----:R-:W-:Y:S05]  /*16800*/  @!P0 BRA `(.L_x_4536) ;  /* 0x0000001800248947 */ /* 0x001fea0003800000 */
.L_x_4585:
[----:B------:R-:W-:Y:S05]  /*16810*/  BSYNC B0 ;  /* 0x0000000000007941 */ /* 0x000fea0003800000 */
.L_x_4535:
[----:B------:R-:W-:-:S03]  /*16820*/  UMOV UR4, 0xffffffff ;  /* 0xffffffff00047882 */ /* 0x000fc60000000000 */
[----:B------:R-:W-:Y:S05]  /*16830*/  BRA.DIV UR4, `(.L_x_4537) ;  /* 0x0000001a042c7947 */ /* 0x000fea000b800000 */
[----:B------:R-:W2:Y:S02]  /*16840*/  S2R R2, SR_TID.X ;  /* 0x0000000000027919 */ /* 0x000ea40000002100 */
[----:B--2---:R-:W-:-:S04]  /*16850*/  SHF.R.U32.HI R2, RZ, 0x5, R2 ;  /* 0x00000005ff027819 */ /* 0x004fc80000011602 */
[----:B------:R-:W-:-:S05]  /*16860*/  LOP3.LUT R2, R2, 0x3, RZ, 0xc0, !PT ;  /* 0x0000000302027812 */ /* 0x000fca00078ec0ff */
[----:B------:R2:W3:Y:S02]  /*16870*/  SHFL.IDX PT, R14, R2, RZ, 0x1f ;  /* 0x00001fff020e7589 */ /* 0x0004e400000e0000 */
.L_x_4588:
[----:B---3--:R-:W-:Y:S01]  /*16880*/  ISETP.NE.AND P0, PT, R14, RZ, PT ;  /* 0x000000ff0e00720c */ /* 0x008fe20003f05270 */
[----:B------:R-:W-:-:S12]  /*16890*/  BSSY B0, `(.L_x_4538) ;  /* 0x0000025000007945 */ /* 0x000fd80003800000 */
[----:B------:R-:W-:Y:S05]  /*168a0*/  @P0 BRA `(.L_x_4539) ;  /* 0x00000000008c0947 */ /* 0x000fea0003800000 */
[----:B------:R-:W-:-:S03]  /*168b0*/  UMOV UR4, 0xffffffff ;  /* 0xffffffff00047882 */ /* 0x000fc60000000000 */
[----:B------:R-:W-:Y:S05]  /*168c0*/  BRA.DIV UR4, `(.L_x_4540) ;  /* 0x0000001a043c7947 */ /* 0x000fea000b800000 */
[----:B------:R-:W-:-:S13]  /*168d0*/  ELECT P6, URZ, PT ;  /* 0x00000000003f782f */ /* 0x000fda00038c0000 */
.L_x_4591:
[----:B------:R-:W-:Y:S05]  /*168e0*/  @!P6 BRA `(.L_x_4539) ;  /* 0x00000000007ce947 */ /* 0x000fea0003800000 */
[----:B------:R-:W-:-:S06]  /*168f0*/  ULOP3.LUT UR4, UR40, 0x2, URZ, 0xfc, !UPT ;  /* 0x0000000228047892 */ /* 0x000fcc000f8efc3f */
[----:B--2---:R-:W-:-:S05]  /*16900*/  IMAD.U32 R2, RZ, RZ, UR4 ;  /* 0x00000004ff027e24 */ /* 0x004fca000f8e00ff */
[----:B------:R-:W-:-:S13]  /*16910*/  ISETP.NE.AND P2, PT, R2, 0x3, PT ;  /* 0x000000030200780c */ /* 0x000fda0003f45270 */
[----:B------:R-:W-:Y:S05]  /*16920*/  @!P2 BRA `(.L_x_4541) ;  /* 0x000000000004a947 */ /* 0x000fea0003800000 */
[----:B------:R-:W-:Y:S01]  /*16930*/  BPT.TRAP 0x1 ;  /* 0x000000040000795c */ /* 0x000fe20000300000 */
.L_x_4541:
[----:B------:R-:W2:Y:S01]  /*16940*/  LDL.LU R7, [R1+0x8] ;  /* 0x0000080001077983 */ /* 0x000ea20000300800 */
[----:B------:R-:W-:Y:S02]  /*16950*/  VIADD R2, R0, 0x38840 ;  /* 0x0003884000027836 */ /* 0x000fe40000000000 */
[C---:B0-----:R-:W-:Y:S02]  /*16960*/  VIADD R3, R19.reuse, 0x1 ;  /* 0x0000000113037836 */ /* 0x041fe40000000000 */
[----:B-1----:R-:W-:-:S03]  /*16970*/  IMAD R6, R19, 0x8, R2 ;  /* 0x0000000813067824 */ /* 0x002fc600078e0202 */
[----:B------:R-:W-:-:S04]  /*16980*/  ISETP.NE.AND P1, PT, R3, 0x2, PT ;  /* 0x000000020300780c */ /* 0x000fc80003f25270 */
[----:B------:R-:W-:Y:S02]  /*16990*/  SEL R4, RZ, 0x1, P1 ;  /* 0x00000001ff047807 */ /* 0x000fe40000800000 */
[----:B------:R-:W-:Y:S02]  /*169a0*/  SEL R3, R3, RZ, P1 ;  /* 0x000000ff03037207 */ /* 0x000fe40000800000 */
[C---:B--2---:R-:W-:Y:S02]  /*169b0*/  SHF.L.U32 R5, R7.reuse, 0x1f, RZ ;  /* 0x0000001f07057819 */ /* 0x044fe400000006ff */
[----:B------:R-:W-:Y:S01]  /*169c0*/  LOP3.LUT R4, R7, R4, RZ, 0x3c, !PT ;  /* 0x0000000407047212 */ /* 0x000fe200078e3cff */
[----:B------:R-:W-:Y:S01]  /*169d0*/  IMAD R7, R3, 0x8, R2 ;  /* 0x0000000803077824 */ /* 0x000fe200078e0202 */
[----:B------:R-:W0:Y:S02]  /*169e0*/  SYNCS.PHASECHK.TRANS64.TRYWAIT P0, [R6+URZ], R5 ;  /* 0x00000005060075a7 */ /* 0x000e24000800017f */
[----:B------:R-:W-:Y:S01]  /*169f0*/  SHF.L.U32 R2, R4, 0x1f, RZ ;  /* 0x0000001f04027819 */ /* 0x000fe200000006ff */
[----:B0-----:R-:W-:Y:S06]  /*16a00*/  @!P0 BRA `(.L_x_4542) ;  /* 0x00000018000c8947 */ /* 0x001fec0003800000 */
.L_x_4592:
[----:B------:R-:W1:Y:S02]  /*16a10*/  SYNCS.PHASECHK.TRANS64.TRYWAIT P0, [R7+URZ], R2 ;  /* 0x00000002070075a7 */ /* 0x000e64000800017f */
[----:B-1----:R-:W-:Y:S05]  /*16a20*/  @!P0 BRA `(.L_x_4543) ;  /* 0x0000001800188947 */ /* 0x002fea0003800000 */
.L_x_4593:
[----:B------:R-:W-:Y:S05]  /*16a30*/  @!P2 BRA `(.L_x_4544) ;  /* 0x000000000004a947 */ /* 0x000fea0003800000 */
[----:B------:R-:W-:Y:S01]  /*16a40*/  BPT.TRAP 0x1 ;  /* 0x000000040000795c */ /* 0x000fe20000300000 */
.L_x_4544:
[----:B------:R-:W-:-:S04]  /*16a50*/  VIADD R0, R0, 0x38860 ;  /* 0x0003886000007836 */ /* 0x000fc80000000000 */
[----:B------:R-:W-:-:S04]  /*16a60*/  IMAD R4, R19, 0x8, R0 ;  /* 0x0000000813047824 */ /* 0x000fc800078e0200 */
[----:B------:R-:W2:Y:S02]  /*16a70*/  SYNCS.PHASECHK.TRANS64.TRYWAIT P0, [R4+URZ], R5 ;  /* 0x00000005040075a7 */ /* 0x000ea4000800017f */
[----:B--2---:R-:W-:Y:S05]  /*16a80*/  @!P0 BRA `(.L_x_4545) ;  /* 0x0000001800148947 */ /* 0x004fea0003800000 */
.L_x_4594:
[----:B------:R-:W-:-:S07]  /*16a90*/  IMAD R3, R3, 0x8, R0 ;  /* 0x0000000803037824 */ /* 0x000fce00078e0200 */
.L_x_4546:
[----:B---3--:R3:W4:Y:S02]  /*16aa0*/  SYNCS.PHASECHK.TRANS64.TRYWAIT P0, [R3+URZ], R2 ;  /* 0x00000002030075a7 */ /* 0x008724000800017f */
[----:B----4-:R-:W-:Y:S05]  /*16ab0*/  @!P0 NANOSLEEP.SYNCS 0x989680 ;  /* 0x009896800000895d */ /* 0x010fea0003900000 */
[----:B------:R-:W4:Y:S02]  /*16ac0*/  @!P0 SYNCS.PHASECHK.TRANS64 P0, [R3+URZ], R2 ;  /* 0x00000002030085a7 */ /* 0x000f24000800007f */
[----:B----4-:R-:W-:Y:S05]  /*16ad0*/  @!P0 BRA `(.L_x_4546) ;  /* 0xfffffffc00f08947 */ /* 0x010fea000383ffff */
.L_x_4539:
[----:B------:R-:W-:Y:S05]  /*16ae0*/  BSYNC B0 ;  /* 0x0000000000007941 */ /* 0x000fea0003800000 */
.L_x_4538:
[----:B------:R-:W-:Y:S05]  /*16af0*/  EXIT ;  /* 0x000000000000794d */ /* 0x000fea0003800000 */
.L_x_4381:
[----:B0-----:R0:W1:Y:S02]  /*16b00*/  SYNCS.PHASECHK.TRANS64.TRYWAIT P1, [R17+URZ+0x38800], R4 ;  /* 0x03880004110075a7 */ /* 0x001064000802017f */
[----:B-1----:R-:W-:Y:S05]  /*16b10*/  @!P1 NANOSLEEP.SYNCS 0x989680 ;  /* 0x009896800000995d */ /* 0x002fea0003900000 */
[----:B------:R-:W1:Y:S02]  /*16b20*/  @!P1 SYNCS.PHASECHK.TRANS64 P1, [R17+URZ+0x38800], R4 ;  /* 0x03880004110095a7 */ /* 0x000e64000802007f */
[----:B-1----:R-:W-:Y:S05]  /*16b30*/  @!P1 BRA `(.L_x_4381) ;  /* 0xfffffffc00f09947 */ /* 0x002fea000383ffff */
[----:B------:R-:W-:Y:S05]  /*16b40*/  BRA `(.L_x_4547) ;  /* 0xfffffecc00507947 */ /* 0x000fea000383ffff */
.L_x_4385:
[----:B--2---:R2:W3:Y:S02]  /*16b50*/  SYNCS.PHASECHK.TRANS64.TRYWAIT P1, [R5+URZ+0x38830], R8 ;  /* 0x03883008050075a7 */ /* 0x0044e4000802017f */
[----:B---3--:R-:W-:Y:S05]  /*16b60*/  @!P1 NANOSLEEP.SYNCS 0x989680 ;  /* 0x009896800000995d */ /* 0x008fea0003900000 */
[----:B------:R-:W3:Y:S02]  /*16b70*/  @!P1 SYNCS.PHASECHK.TRANS64 P1, [R5+URZ+0x38830], R8 ;  /* 0x03883008050095a7 */ /* 0x000ee4000802007f */
[----:B---3--:R-:W-:Y:S05]  /*16b80*/  @!P1 BRA `(.L_x_4385) ;  /* 0xfffffffc00f09947 */ /* 0x008fea000383ffff */
[----:B------:R-:W-:Y:S05]  /*16b90*/  BRA `(.L_x_4384) ;  /* 0xfffffecc00707947 */ /* 0x000fea000383ffff */
.L_x_4386:
[----:B---3--:R3:W4:Y:S02]  /*16ba0*/  SYNCS.PHASECHK.TRANS64.TRYWAIT P1, [R17+URZ+0x38810], R4 ;  /* 0x03881004110075a7 */ /* 0x008724000802017f */
[----:B----4-:R-:W-:Y:S05]  /*16bb0*/  @!P1 NANOSLEEP.SYNCS 0x989680 ;  /* 0x009896800000995d */ /* 0x010fea0003900000 */
[----:B------:R-:W4:Y:S02]  /*16bc0*/  @!P1 SYNCS.PHASECHK.TRANS64 P1, [R17+URZ+0x38810], R4 ;  /* 0x03881004110095a7 */ /* 0x000f24000802007f */
[----:B----4-:R-:W-:Y:S05]  /*16bd0*/  @!P1 BRA `(.L_x_4386) ;  /* 0xfffffffc00f09947 */ /* 0x010fea000383ffff */
[----:B------:R-:W-:Y:S05]  /*16be0*/  BRA `(.L_x_4548) ;  /* 0xfffffecc00fc7947 */ /* 0x000fea000383ffff */
.L_x_4390:
[----:B0-----:R0:W3:Y:S02]  /*16bf0*/  SYNCS.PHASECHK.TRANS64.TRYWAIT P1, [R5+URZ+0x38850], R8 ;  /* 0x03885008050075a7 */ /* 0x0010e4000802017f */
[----:B---3--:R-:W-:Y:S05]  /*16c00*/  @!P1 NANOSLEEP.SYNCS 0x989680 ;  /* 0x009896800000995d */ /* 0x008fea0003900000 */
[----:B------:R-:W3:Y:S02]  /*16c10*/  @!P1 SYNCS.PHASECHK.TRANS64 P1, [R5+URZ+0x38850], R8 ;  /* 0x03885008050095a7 */ /* 0x000ee4000802007f */
[----:B---3--:R-:W-:Y:S05]  /*16c20*/  @!P1 BRA `(.L_x_4390) ;  /* 0xfffffffc00f09947 */ /* 0x008fea000383ffff */
[----:B------:R-:W-:Y:S05]  /*16c30*/  BRA `(.L_x_4389) ;  /* 0xfffffed0002c7947 */ /* 0x000fea000383ffff */
.L_x_4395:
[----:B-1----:R1:W2:Y:S02]  /*16c40*/  SYNCS.PHASECHK.TRANS64.TRYWAIT P3, [R9+URZ+0x38830], R8 ;  /* 0x03883008090075a7 */ /* 0x0022a4000806017f */
[----:B--2---:R-:W-:Y:S05]  /*16c50*/  @!P3 NANOSLEEP.SYNCS 0x989680 ;  /* 0x009896800000b95d */ /* 0x004fea0003900000 */
[----:B------:R-:W2:Y:S02]  /*16c60*/  @!P3 SYNCS.PHASECHK.TRANS64 P3, [R9+URZ+0x38830], R8 ;  /* 0x038830080900b5a7 */ /* 0x000ea4000806007f */
[----:B--2---:R-:W-:Y:S05]  /*16c70*/  @!P3 BRA `(.L_x_4395) ;  /* 0xfffffffc00f0b947 */ /* 0x004fea000383ffff */
[----:B------:R-:W-:Y:S05]  /*16c80*/  BRA `(.L_x_4394) ;  /* 0xfffffefc005c7947 */ /* 0x000fea000383ffff */
.L_x_4399:
[----:B---3--:R3:W4:Y:S02]  /*16c90*/  SYNCS.PHASECHK.TRANS64.TRYWAIT P3, [R9+URZ+0x38850], R8 ;  /* 0x03885008090075a7 */ /* 0x008724000806017f */
[----:B----4-:R-:W-:Y:S05]  /*16ca0*/  @!P3 NANOSLEEP.SYNCS 0x989680 ;  /* 0x009896800000b95d */ /* 0x010fea0003900000 */
[----:B------:R-:W4:Y:S02]  /*16cb0*/  @!P3 SYNCS.PHASECHK.TRANS64 P3, [R9+URZ+0x38850], R8 ;  /* 0x038850080900b5a7 */ /* 0x000f24000806007f */
[----:B----4-:R-:W-:Y:S05]  /*16cc0*/  @!P3 BRA `(.L_x_4399) ;  /* 0xfffffffc00f0b947 */ /* 0x010fea000383ffff */
[----:B------:R-:W-:Y:S05]  /*16cd0*/  BRA `(.L_x_4398) ;  /* 0xfffffefc00c07947 */ /* 0x000fea000383ffff */
.L_x_4405:
[----:B-1----:R1:W2:Y:S02]  /*16ce0*/  SYNCS.PHASECHK.TRANS64.TRYWAIT P1, [R9+URZ+0x38830], R8 ;  /* 0x03883008090075a7 */ /* 0x0022a4000802017f */
[----:B--2---:R-:W-:Y:S05]  /*16cf0*/  @!P1 NANOSLEEP.SYNCS 0x989680 ;  /* 0x009896800000995d */ /* 0x004fea0003900000 */
[----:B------:R-:W2:Y:S02]  /*16d00*/  @!P1 SYNCS.PHASECHK.TRANS64 P1, [R9+URZ+0x38830], R8 ;  /* 0x03883008090095a7 */ /* 0x000ea4000802007f */
[----:B--2---:R-:W-:Y:S05]  /*16d10*/  @!P1 BRA `(.L_x_4405) ;  /* 0xfffffffc00f09947 */ /* 0x004fea000383ffff */
[----:B------:R-:W-:Y:S05]  /*16d20*/  BRA `(.L_x_4404) ;  /* 0xffffff3000d07947 */ /* 0x000fea000383ffff */
.L_x_4409:
[----:B---3--:R3:W4:Y:S02]  /*16d30*/  SYNCS.PHASECHK.TRANS64.TRYWAIT P1, [R9+URZ+0x38850], R8 ;  /* 0x03885008090075a7 */ /* 0x008724000802017f */
[----:B----4-:R-:W-:Y:S05]  /*16d40*/  @!P1 NANOSLEEP.SYNCS 0x989680 ;  /* 0x009896800000995d */ /* 0x010fea0003900000 */
[----:B------:R-:W4:Y:S02]  /*16d50*/  @!P1 SYNCS.PHASECHK.TRANS64 P1, [R9+URZ+0x38850], R8 ;  /* 0x03885008090095a7 */ /* 0x000f24000802007f */
[----:B----4-:R-:W-:Y:S05]  /*16d60*/  @!P1 BRA `(.L_x_4409) ;  /* 0xfffffffc00f09947 */ /* 0x010fea000383ffff */
[----:B------:R-:W-:Y:S05]  /*16d70*/  BRA `(.L_x_4408) ;  /* 0xffffff34002c7947 */ /* 0x000fea000383ffff */
.L_x_4433:
[----:B------:R-:W-:Y:S02]  /*16d80*/  IMAD.MOV.U32 R13, RZ, RZ, R4 ;  /* 0x000000ffff0d7224 */ /* 0x000fe400078e0004 */
[----:B------:R-:W-:Y:S02]  /*16d90*/  IMAD.MOV.U32 R12, RZ, RZ, RZ ;  /* 0x000000ffff0c7224 */ /* 0x000fe400078e00ff */
[----:B------:R-:W-:Y:S02]  /*16da0*/  IMAD.MOV.U32 R11, RZ, RZ, 0x1f ;  /* 0x0000001fff0b7424 */ /* 0x000fe400078e00ff */
[----:B------:R-:W-:-:S07]  /*16db0*/  IMAD.MOV.U32 R15, RZ, RZ, -0x1 ;  /* 0xffffffffff0f7424 */ /* 0x000fce00078e00ff */
[----:B0-----:R-:W-:Y:S05]  /*16dc0*/  WARPSYNC.COLLECTIVE R15, `(.L_x_4549) ;  /* 0x000000000f087348 */ /* 0x001fea0003c00000 */
[----:B------:R1:W2:Y:S02]  /*16dd0*/  SHFL.IDX P6, R14, R13, R12, R11 ;  /* 0x0000000c0d0e7389 */ /* 0x0002a400000c000b */
[----:B012---:R-:W-:Y:S01]  /*16de0*/  ENDCOLLECTIVE ;  /* 0x000000000000791b */ /* 0x007fe20003800000 */
.L_x_4549:
[----:B------:R-:W-:Y:S05]  /*16df0*/  BRA `(.L_x_4550) ;  /* 0xffffffa400747947 */ /* 0x000fea000383ffff */
.L_x_4435:
[----:B------:R-:W-:Y:S01]  /*16e00*/  BSSY B0, `(.L_x_4551) ;  /* 0x0000006000007945 */ /* 0x000fe20003800000 */
[----:B------:R-:W-:-:S07]  /*16e10*/  IMAD.MOV.U32 R15, RZ, RZ, -0x1 ;  /* 0xffffffffff0f7424 */ /* 0x000fce00078e00ff */
[----:B01----:R-:W-:Y:S05]  /*16e20*/  WARPSYNC.COLLECTIVE R15, `(.L_x_4552) ;  /* 0x000000000f0c7348 */ /* 0x003fea0003c00000 */
[----:B------:R-:W-:Y:S02]  /*16e30*/  ELECT P6, UR62, PT ;  /* 0x00000000003e782f */ /* 0x000fe400038c0000 */
[----:B------:R-:W-:Y:S01]  /*16e40*/  MOV R14, UR62 ;  /* 0x0000003e000e7c02 */ /* 0x000fe20008000f00 */
[----:B01----:R-:W-:Y:S10]  /*16e50*/  ENDCOLLECTIVE ;  /* 0x000000000000791b */ /* 0x003ff40003800000 */
.L_x_4552:
[----:B------:R-:W-:Y:S05]  /*16e60*/  BSYNC B0 ;  /* 0x0000000000007941 */ /* 0x000fea0003800000 */
.L_x_4551:
[----:B------:R-:W-:Y:S05]  /*16e70*/  BRA `(.L_x_4553) ;  /* 0xffffffa400787947 */ /* 0x000fea000383ffff */
.L_x_4437:
[----:B--2---:R2:W3:Y:S02]  /*16e80*/  SYNCS.PHASECHK.TRANS64.TRYWAIT P0, [R0+URZ+0x38840], R2 ;  /* 0x03884002000075a7 */ /* 0x0044e4000800017f */
[----:B---3--:R-:W-:Y:S05]  /*16e90*/  @!P0 NANOSLEEP.SYNCS 0x989680 ;  /* 0x009896800000895d */ /* 0x008fea0003900000 */
[----:B------:R-:W3:Y:S02]  /*16ea0*/  @!P0 SYNCS.PHASECHK.TRANS64 P0, [R0+URZ+0x38840], R2 ;  /* 0x03884002000085a7 */ /* 0x000ee4000800007f */
[----:B---3--:R-:W-:Y:S05]  /*16eb0*/  @!P0 BRA `(.L_x_4437) ;  /* 0xfffffffc00f08947 */ /* 0x008fea000383ffff */
[----:B------:R-:W-:Y:S05]  /*16ec0*/  BRA `(.L_x_4554) ;  /* 0xffffffa400d07947 */ /* 0x000fea000383ffff */
.L_x_4441:
        /* <DEDUP_REMOVED lines=8> */
.L_x_4555:
[----:B------:R-:W-:-:S04]  /*16f50*/  IMAD R10, R6, 0x40, R10 ;  /* 0x00000040060a7824 */ /* 0x000fc800078e020a */
[----:B------:R-:W-:Y:S01]  /*16f60*/  VIADD R6, R10, 0x20 ;  /* 0x000000200a067836 */ /* 0x000fe20000000000 */
[----:B------:R0:W-:Y:S01]  /*16f70*/  STL [R1+0x14], R10 ;  /* 0x0000140a01007387 */ /* 0x0001e20000100800 */
[----:B------:R-:W-:Y:S02]  /*16f80*/  IMAD.MOV.U32 R13, RZ, RZ, R0 ;  /* 0x000000ffff0d7224 */ /* 0x000fe400078e0000 */
[----:B------:R-:W-:-:S07]  /*16f90*/  IMAD.MOV.U32 R4, RZ, RZ, R14 ;  /* 0x000000ffff047224 */ /* 0x000fce00078e000e */
[----:B0-----:R-:W-:Y:S05]  /*16fa0*/  WARPSYNC.COLLECTIVE R15, `(.L_x_4556) ;  /* 0x000000000f087348 */ /* 0x001fea0003c00000 */
[----:B------:R1:W2:Y:S02]  /*16fb0*/  SHFL.IDX P6, R14, R13, R12, R11 ;  /* 0x0000000c0d0e7389 */ /* 0x0002a400000c000b */
[----:B012---:R-:W-:Y:S01]  /*16fc0*/  ENDCOLLECTIVE ;  /* 0x000000000000791b */ /* 0x007fe20003800000 */
.L_x_4556:
[----:B------:R-:W-:Y:S02]  /*16fd0*/  ULDC UR4, c[0x0][0x288] ;  /* 0x0000a20000047ab9 */ /* 0x000fe40000000800 */
[----:B------:R-:W-:Y:S02]  /*16fe0*/  IMAD R2, R7, UR4, RZ ;  /* 0x0000000407027c24 */ /* 0x000fe4000f8e02ff */
[----:B------:R-:W-:-:S03]  /*16ff0*/  VIADD R7, R10, 0x10 ;  /* 0x000000100a077836 */ /* 0x000fc60000000000 */
[----:B------:R-:W-:Y:S02]  /*17000*/  ISETP.GE.AND P1, PT, R10, R2, PT ;  /* 0x000000020a00720c */ /* 0x000fe40003f26270 */
[----:B------:R0:W-:Y:S01]  /*17010*/  STL [R1+0x20], R7 ;  /* 0x0000200701007387 */ /* 0x0001e20000100800 */
[----:B------:R-:W-:-:S03]  /*17020*/  IMAD.MOV.U32 R13, RZ, RZ, R3 ;  /* 0x000000ffff0d7224 */ /* 0x000fc600078e0003 */
[----:B------:R0:W-:Y:S01]  /*17030*/  STL [R1+0x24], R6 ;  /* 0x0000240601007387 */ /* 0x0001e20000100800 */
[----:B------:R-:W-:Y:S02]  /*17040*/  IMAD.MOV.U32 R12, RZ, RZ, 0x1 ;  /* 0x00000001ff0c7424 */ /* 0x000fe400078e00ff */
[----:B------:R-:W-:-:S07]  /*17050*/  IMAD.MOV.U32 R5, RZ, RZ, R14 ;  /* 0x000000ffff057224 */ /* 0x000fce00078e000e */
[----:B0-----:R-:W-:Y:S05]  /*17060*/  WARPSYNC.COLLECTIVE R15, `(.L_x_4557) ;  /* 0x000000000f087348 */ /* 0x001fea0003c00000 */
[----:B------:R1:W2:Y:S02]  /*17070*/  SHFL.IDX P6, R14, R13, R12, R11 ;  /* 0x0000000c0d0e7389 */ /* 0x0002a400000c000b */
[----:B012---:R-:W-:Y:S01]  /*17080*/  ENDCOLLECTIVE ;  /* 0x000000000000791b */ /* 0x007fe20003800000 */
.L_x_4557:
        /* <DEDUP_REMOVED lines=15> */
.L_x_4558:
[----:B------:R-:W-:Y:S02]  /*17180*/  IMAD.MOV.U32 R13, RZ, RZ, R3 ;  /* 0x000000ffff0d7224 */ /* 0x000fe400078e0003 */
[----:B------:R-:W-:Y:S02]  /*17190*/  IMAD.MOV.U32 R12, RZ, RZ, 0x2 ;  /* 0x00000002ff0c7424 */ /* 0x000fe400078e00ff */
[----:B------:R-:W-:-:S07]  /*171a0*/  IMAD.MOV.U32 R5, RZ, RZ, R14 ;  /* 0x000000ffff057224 */ /* 0x000fce00078e000e */
[----:B------:R-:W-:Y:S05]  /*171b0*/  WARPSYNC.COLLECTIVE R15, `(.L_x_4559) ;  /* 0x000000000f087348 */ /* 0x000fea0003c00000 */
[----:B------:R0:W1:Y:S02]  /*171c0*/  SHFL.IDX P6, R14, R13, R12, R11 ;  /* 0x0000000c0d0e7389 */ /* 0x00006400000c000b */
[----:B01----:R-:W-:Y:S01]  /*171d0*/  ENDCOLLECTIVE ;  /* 0x000000000000791b */ /* 0x003fe20003800000 */
.L_x_4559:
        /* <DEDUP_REMOVED lines=15> */
.L_x_4560:
[----:B------:R-:W-:Y:S02]  /*172d0*/  IMAD.MOV.U32 R13, RZ, RZ, R3 ;  /* 0x000000ffff0d7224 */ /* 0x000fe400078e0003 */
[----:B------:R-:W-:Y:S02]  /*172e0*/  IMAD.MOV.U32 R12, RZ, RZ, 0x3 ;  /* 0x00000003ff0c7424 */ /* 0x000fe400078e00ff */
[----:B------:R-:W-:-:S07]  /*172f0*/  IMAD.MOV.U32 R5, RZ, RZ, R14 ;  /* 0x000000ffff057224 */ /* 0x000fce00078e000e */
[----:B------:R-:W-:Y:S05]  /*17300*/  WARPSYNC.COLLECTIVE R15, `(.L_x_4561) ;  /* 0x000000000f087348 */ /* 0x000fea0003c00000 */
[----:B------:R0:W1:Y:S02]  /*17310*/  SHFL.IDX P6, R14, R13, R12, R11 ;  /* 0x0000000c0d0e7389 */ /* 0x00006400000c000b */
[----:B01----:R-:W-:Y:S01]  /*17320*/  ENDCOLLECTIVE ;  /* 0x000000000000791b */ /* 0x003fe20003800000 */
.L_x_4561:
        /* <DEDUP_REMOVED lines=10> */
.L_x_4562:
[----:B------:R-:W-:Y:S01]  /*173d0*/  @!PT LDS RZ, [RZ] ;  /* 0x00000000fffff984 */ /* 0x000fe20000000800 */
[----:B------:R-:W-:Y:S01]  /*173e0*/  @!PT LDS RZ, [RZ] ;  /* 0x00000000fffff984 */ /* 0x000fe20000000800 */
[----:B------:R-:W-:Y:S01]  /*173f0*/  @!PT LDS RZ, [RZ] ;  /* 0x00000000fffff984 */ /* 0x000fe20000000800 */
[----:B------:R0:W-:Y:S01]  /*17400*/  @!P1 LDGSTS.E.BYPASS.LTC128B.128 [R8+0x21400], desc[UR44][R4.64], !P0 ;  /* 0x2140000004089fae */ /* 0x0001e2000c101d6c */
[----:B------:R-:W-:Y:S01]  /*17410*/  IMAD.MOV.U32 R0, RZ, RZ, R14 ;  /* 0x000000ffff007224 */ /* 0x000fe200078e000e */
[----:B------:R-:W-:Y:S06]  /*17420*/  BRA `(.L_x_4563) ;  /* 0xffffffa800d47947 */ /* 0x000fec000383ffff */
.L_x_4445:
        /* <DEDUP_REMOVED lines=8> */
.L_x_4565:
[----:B------:R-:W-:Y:S05]  /*174b0*/  BSYNC B0 ;  /* 0x0000000000007941 */ /* 0x000fea0003800000 */
.L_x_4564:
        /* <DEDUP_REMOVED lines=10> */
.L_x_4566:
        /* <DEDUP_REMOVED lines=46> */
.L_x_4567:
[----:B------:R-:W-:Y:S02]  /*17840*/  IMAD.MOV.U32 R13, RZ, RZ, R0 ;  /* 0x000000ffff0d7224 */ /* 0x000fe400078e0000 */
[----:B------:R-:W-:-:S07]  /*17850*/  IMAD.MOV.U32 R8, RZ, RZ, R14 ;  /* 0x000000ffff087224 */ /* 0x000fce00078e000e */
[----:B------:R-:W-:Y:S05]  /*17860*/  WARPSYNC.COLLECTIVE R15, `(.L_x_4568) ;  /* 0x000000000f087348 */ /* 0x000fea0003c00000 */
[----:B------:R0:W1:Y:S02]  /*17870*/  SHFL.IDX P6, R14, R13, R12, R11 ;  /* 0x0000000c0d0e7389 */ /* 0x00006400000c000b */
[----:B01----:R-:W-:Y:S01]  /*17880*/  ENDCOLLECTIVE ;  /* 0x000000000000791b */ /* 0x003fe20003800000 */
.L_x_4568:
        /* <DEDUP_REMOVED lines=22> */
.L_x_4569:
        /* <DEDUP_REMOVED lines=21> */
.L_x_4570:
        /* <DEDUP_REMOVED lines=29> */
.L_x_4571:
[----:B------:R-:W-:Y:S02]  /*17d10*/  IMAD.MOV.U32 R13, RZ, RZ, R0 ;  /* 0x000000ffff0d7224 */ /* 0x000fe400078e0000 */
[----:B------:R-:W-:-:S07]  /*17d20*/  IMAD.MOV.U32 R6, RZ, RZ, R14 ;  /* 0x000000ffff067224 */ /* 0x000fce00078e000e */
[----:B------:R-:W-:Y:S05]  /*17d30*/  WARPSYNC.COLLECTIVE R15, `(.L_x_4572) ;  /* 0x000000000f087348 */ /* 0x000fea0003c00000 */
[----:B------:R0:W1:Y:S02]  /*17d40*/  SHFL.IDX P6, R14, R13, R12, R11 ;  /* 0x0000000c0d0e7389 */ /* 0x00006400000c000b */
[----:B01----:R-:W-:Y:S01]  /*17d50*/  ENDCOLLECTIVE ;  /* 0x000000000000791b */ /* 0x003fe20003800000 */
.L_x_4572:
[----:B------:R-:W-:Y:S01]  /*17d60*/  IMAD.MOV.U32 R0, RZ, RZ, R14 ;  /* 0x000000ffff007224 */ /* 0x000fe200078e000e */
[----:B------:R-:W-:Y:S06]  /*17d70*/  BRA `(.L_x_4573) ;  /* 0xffffffb0001c7947 */ /* 0x000fec000383ffff */
.L_x_4450:
[----:B0-----:R0:W2:Y:S02]  /*17d80*/  SYNCS.PHASECHK.TRANS64.TRYWAIT P0, [R17+URZ+0x38820], R0 ;  /* 0x03882000110075a7 */ /* 0x0010a4000800017f */
[----:B--2---:R-:W-:Y:S05]  /*17d90*/  @!P0 NANOSLEEP.SYNCS 0x989680 ;  /* 0x009896800000895d */ /* 0x004fea0003900000 */
[----:B------:R-:W2:Y:S02]  /*17da0*/  @!P0 SYNCS.PHASECHK.TRANS64 P0, [R17+URZ+0x38820], R0 ;  /* 0x03882000110085a7 */ /* 0x000ea4000800007f */
[----:B--2---:R-:W-:Y:S05]  /*17db0*/  @!P0 BRA `(.L_x_4450) ;  /* 0xfffffffc00f08947 */ /* 0x004fea000383ffff */
[----:B------:R-:W-:Y:S05]  /*17dc0*/  BRA `(.L_x_4574) ;  /* 0xffffffb000d87947 */ /* 0x000fea000383ffff */
.L_x_4454:
[----:B0-----:R0:W2:Y:S02]  /*17dd0*/  SYNCS.PHASECHK.TRANS64.TRYWAIT P0, [R0+URZ+0x38860], R2 ;  /* 0x03886002000075a7 */ /* 0x0010a4000800017f */
[----:B--2---:R-:W-:Y:S05]  /*17de0*/  @!P0 NANOSLEEP.SYNCS 0x989680 ;  /* 0x009896800000895d */ /* 0x004fea0003900000 */
[----:B------:R-:W2:Y:S02]  /*17df0*/  @!P0 SYNCS.PHASECHK.TRANS64 P0, [R0+URZ+0x38860], R2 ;  /* 0x03886002000085a7 */ /* 0x000ea4000800007f */
[----:B--2---:R-:W-:Y:S05]  /*17e00*/  @!P0 BRA `(.L_x_4454) ;  /* 0xfffffffc00f08947 */ /* 0x004fea000383ffff */
[----:B------:R-:W-:Y:S05]  /*17e10*/  BRA `(.L_x_4575) ;  /* 0xffffffb000f87947 */ /* 0x000fea000383ffff */
.L_x_4471:
[----:B-1----:R1:W2:Y:S02]  /*17e20*/  SYNCS.PHASECHK.TRANS64.TRYWAIT P0, [R3+URZ+0x38840], R2 ;  /* 0x03884002030075a7 */ /* 0x0022a4000800017f */
[----:B--2---:R-:W-:Y:S05]  /*17e30*/  @!P0 NANOSLEEP.SYNCS 0x989680 ;  /* 0x009896800000895d */ /* 0x004fea0003900000 */
[----:B------:R-:W2:Y:S02]  /*17e40*/  @!P0 SYNCS.PHASECHK.TRANS64 P0, [R3+URZ+0x38840], R2 ;  /* 0x03884002030085a7 */ /* 0x000ea4000800007f */
[----:B--2---:R-:W-:Y:S05]  /*17e50*/  @!P0 BRA `(.L_x_4471) ;  /* 0xfffffffc00f08947 */ /* 0x004fea000383ffff */
[----:B------:R-:W-:Y:S05]  /*17e60*/  BRA `(.L_x_4576) ;  /* 0xffffffbc00d87947 */ /* 0x000fea000383ffff */
.L_x_4476:
[----:B--2---:R2:W3:Y:S02]  /*17e70*/  SYNCS.PHASECHK.TRANS64.TRYWAIT P0, [R3+URZ+0x38860], R2 ;  /* 0x03886002030075a7 */ /* 0x0044e4000800017f */
[----:B---3--:R-:W-:Y:S05]  /*17e80*/  @!P0 NANOSLEEP.SYNCS 0x989680 ;  /* 0x009896800000895d */ /* 0x008fea0003900000 */
[----:B------:R-:W3:Y:S02]  /*17e90*/  @!P0 SYNCS.PHASECHK.TRANS64 P0, [R3+URZ+0x38860], R2 ;  /* 0x03886002030085a7 */ /* 0x000ee4000800007f */
[----:B---3--:R-:W-:Y:S05]  /*17ea0*/  @!P0 BRA `(.L_x_4476) ;  /* 0xfffffffc00f08947 */ /* 0x008fea000383ffff */
[----:B------:R-:W-:Y:S05]  /*17eb0*/  BRA `(.L_x_4577) ;  /* 0xffffffc000507947 */ /* 0x000fea000383ffff */
.L_x_4492:
[----:B0-----:R0:W1:Y:S02]  /*17ec0*/  SYNCS.PHASECHK.TRANS64.TRYWAIT P0, [R4+URZ+0x38840], R2 ;  /* 0x03884002040075a7 */ /* 0x001064000800017f */
[----:B-1----:R-:W-:Y:S05]  /*17ed0*/  @!P0 NANOSLEEP.SYNCS 0x989680 ;  /* 0x009896800000895d */ /* 0x002fea0003900000 */
[----:B------:R-:W1:Y:S02]  /*17ee0*/  @!P0 SYNCS.PHASECHK.TRANS64 P0, [R4+URZ+0x38840], R2 ;  /* 0x03884002040085a7 */ /* 0x000e64000800007f */
[----:B-1----:R-:W-:Y:S05]  /*17ef0*/  @!P0 BRA `(.L_x_4492) ;  /* 0xfffffffc00f08947 */ /* 0x002fea000383ffff */
[----:B------:R-:W-:Y:S05]  /*17f00*/  BRA `(.L_x_4578) ;  /* 0xffffffcc001c7947 */ /* 0x000fea000383ffff */
.L_x_4497:
[----:B-1----:R1:W2:Y:S02]  /*17f10*/  SYNCS.PHASECHK.TRANS64.TRYWAIT P0, [R4+URZ+0x38860], R2 ;  /* 0x03886002040075a7 */ /* 0x0022a4000800017f */
[----:B--2---:R-:W-:Y:S05]  /*17f20*/  @!P0 NANOSLEEP.SYNCS 0x989680 ;  /* 0x009896800000895d */ /* 0x004fea0003900000 */
[----:B------:R-:W2:Y:S02]  /*17f30*/  @!P0 SYNCS.PHASECHK.TRANS64 P0, [R4+URZ+0x38860], R2 ;  /* 0x03886002040085a7 */ /* 0x000ea4000800007f */
[----:B--2---:R-:W-:Y:S05]  /*17f40*/  @!P0 BRA `(.L_x_4497) ;  /* 0xfffffffc00f08947 */ /* 0x004fea000383ffff */
[----:B------:R-:W-:Y:S05]  /*17f50*/  BRA `(.L_x_4579) ;  /* 0xffffffcc00947947 */ /* 0x000fea000383ffff */
.L_x_4512:
[----:B-1----:R1:W2:Y:S02]  /*17f60*/  SYNCS.PHASECHK.TRANS64.TRYWAIT P0, [R4+URZ+0x38840], R2 ;  /* 0x03884002040075a7 */ /* 0x0022a4000800017f */
[----:B--2---:R-:W-:Y:S05]  /*17f70*/  @!P0 NANOSLEEP.SYNCS 0x989680 ;  /* 0x009896800000895d */ /* 0x004fea0003900000 */
[----:B------:R-:W2:Y:S02]  /*17f80*/  @!P0 SYNCS.PHASECHK.TRANS64 P0, [R4+URZ+0x38840], R2 ;  /* 0x03884002040085a7 */ /* 0x000ea4000800007f */
[----:B--2---:R-:W-:Y:S05]  /*17f90*/  @!P0 BRA `(.L_x_4512) ;  /* 0xfffffffc00f08947 */ /* 0x004fea000383ffff */
[----:B------:R-:W-:Y:S05]  /*17fa0*/  BRA `(.L_x_4580) ;  /* 0xffffffd800487947 */ /* 0x000fea000383ffff */
.L_x_4517:
[----:B--2---:R2:W3:Y:S02]  /*17fb0*/  SYNCS.PHASECHK.TRANS64.TRYWAIT P0, [R4+URZ+0x38860], R2 ;  /* 0x03886002040075a7 */ /* 0x0044e4000800017f */
[----:B---3--:R-:W-:Y:S05]  /*17fc0*/  @!P0 NANOSLEEP.SYNCS 0x989680 ;  /* 0x009896800000895d */ /* 0x008fea0003900000 */
[----:B------:R-:W3:Y:S02]  /*17fd0*/  @!P0 SYNCS.PHASECHK.TRANS64 P0, [R4+URZ+0x38860], R2 ;  /* 0x03886002040085a7 */ /* 0x000ee4000800007f */
[----:B---3--:R-:W-:Y:S05]  /*17fe0*/  @!P0 BRA `(.L_x_4517) ;  /* 0xfffffffc00f08947 */ /* 0x008fea000383ffff */
[----:B------:R-:W-:Y:S05]  /*17ff0*/  BRA `(.L_x_4581) ;  /* 0xffffffd800c07947 */ /* 0x000fea000383ffff */
.L_x_4533:
        /* <DEDUP_REMOVED lines=8> */
.L_x_4583:
[----:B------:R-:W-:Y:S05]  /*18080*/  BSYNC B0 ;  /* 0x0000000000007941 */ /* 0x000fea0003800000 */
.L_x_4582:
[----:B------:R-:W-:Y:S05]  /*18090*/  BRA `(.L_x_4584) ;  /* 0xffffffe4007c7947 */ /* 0x000fea000383ffff */
.L_x_4536:
[----:B0-----:R0:W2:Y:S02]  /*180a0*/  SYNCS.PHASECHK.TRANS64.TRYWAIT P0, [R0+URZ+0x38820], R3 ;  /* 0x03882003000075a7 */ /* 0x0010a4000800017f */
[----:B--2---:R-:W-:Y:S05]  /*180b0*/  @!P0 NANOSLEEP.SYNCS 0x989680 ;  /* 0x009896800000895d */ /* 0x004fea0003900000 */
[----:B------:R-:W2:Y:S02]  /*180c0*/  @!P0 SYNCS.PHASECHK.TRANS64 P0, [R0+URZ+0x38820], R3 ;  /* 0x03882003000085a7 */ /* 0x000ea4000800007f */
[----:B--2---:R-:W-:Y:S05]  /*180d0*/  @!P0 BRA `(.L_x_4536) ;  /* 0xfffffffc00f08947 */ /* 0x004fea000383ffff */
[----:B------:R-:W-:Y:S05]  /*180e0*/  BRA `(.L_x_4585) ;  /* 0xffffffe400c87947 */ /* 0x000fea000383ffff */
.L_x_4537:
        /* <DEDUP_REMOVED lines=11> */
.L_x_4587:
[----:B------:R-:W-:Y:S05]  /*181a0*/  BSYNC B0 ;  /* 0x0000000000007941 */ /* 0x000fea0003800000 */
.L_x_4586:
[----:B------:R-:W-:Y:S05]  /*181b0*/  BRA `(.L_x_4588) ;  /* 0xffffffe400b07947 */ /* 0x000fea000383ffff */
.L_x_4540:
[----:B------:R-:W-:Y:S01]  /*181c0*/  BSSY B1, `(.L_x_4589) ;  /* 0x0000006000017945 */ /* 0x000fe20003800000 */
[----:B------:R-:W-:-:S07]  /*181d0*/  IMAD.MOV.U32 R15, RZ, RZ, -0x1 ;  /* 0xffffffffff0f7424 */ /* 0x000fce00078e00ff */
[----:B012---:R-:W-:Y:S05]  /*181e0*/  WARPSYNC.COLLECTIVE R15, `(.L_x_4590) ;  /* 0x000000000f0c7348 */ /* 0x007fea0003c00000 */
[----:B------:R-:W-:Y:S02]  /*181f0*/  ELECT P6, UR62, PT ;  /* 0x00000000003e782f */ /* 0x000fe400038c0000 */
[----:B------:R-:W-:Y:S01]  /*18200*/  MOV R14, UR62 ;  /* 0x0000003e000e7c02 */ /* 0x000fe20008000f00 */
[----:B012---:R-:W-:Y:S10]  /*18210*/  ENDCOLLECTIVE ;  /* 0x000000000000791b */ /* 0x007ff40003800000 */
.L_x_4590:
[----:B------:R-:W-:Y:S05]  /*18220*/  BSYNC B1 ;  /* 0x0000000000017941 */ /* 0x000fea0003800000 */
.L_x_4589:
[----:B------:R-:W-:Y:S05]  /*18230*/  BRA `(.L_x_4591) ;  /* 0xffffffe400a87947 */ /* 0x000fea000383ffff */
.L_x_4542:
[----:B0-----:R0:W1:Y:S02]  /*18240*/  SYNCS.PHASECHK.TRANS64.TRYWAIT P0, [R6+URZ], R5 ;  /* 0x00000005060075a7 */ /* 0x001064000800017f */
[----:B-1----:R-:W-:Y:S05]  /*18250*/  @!P0 NANOSLEEP.SYNCS 0x989680 ;  /* 0x009896800000895d */ /* 0x002fea0003900000 */
[----:B------:R-:W1:Y:S02]  /*18260*/  @!P0 SYNCS.PHASECHK.TRANS64 P0, [R6+URZ], R5 ;  /* 0x00000005060085a7 */ /* 0x000e64000800007f */
[----:B-1----:R-:W-:Y:S05]  /*18270*/  @!P0 BRA `(.L_x_4542) ;  /* 0xfffffffc00f08947 */ /* 0x002fea000383ffff */
[----:B------:R-:W-:Y:S05]  /*18280*/  BRA `(.L_x_4592) ;  /* 0xffffffe400e07947 */ /* 0x000fea000383ffff */
.L_x_4543:
[----:B-1----:R1:W2:Y:S02]  /*18290*/  SYNCS.PHASECHK.TRANS64.TRYWAIT P0, [R7+URZ], R2 ;  /* 0x00000002070075a7 */ /* 0x0022a4000800017f */
[----:B--2---:R-:W-:Y:S05]  /*182a0*/  @!P0 NANOSLEEP.SYNCS 0x989680 ;  /* 0x009896800000895d */ /* 0x004fea0003900000 */
[----:B------:R-:W2:Y:S02]  /*182b0*/  @!P0 SYNCS.PHASECHK.TRANS64 P0, [R7+URZ], R2 ;  /* 0x00000002070085a7 */ /* 0x000ea4000800007f */
[----:B--2---:R-:W-:Y:S05]  /*182c0*/  @!P0 BRA `(.L_x_4543) ;  /* 0xfffffffc00f08947 */ /* 0x004fea000383ffff */
[----:B------:R-:W-:Y:S05]  /*182d0*/  BRA `(.L_x_4593) ;  /* 0xffffffe400d47947 */ /* 0x000fea000383ffff */
.L_x_4545:
[----:B--2---:R2:W3:Y:S02]  /*182e0*/  SYNCS.PHASECHK.TRANS64.TRYWAIT P0, [R4+URZ], R5 ;  /* 0x00000005040075a7 */ /* 0x0044e4000800017f */
[----:B---3--:R-:W-:Y:S05]  /*182f0*/  @!P0 NANOSLEEP.SYNCS 0x989680 ;  /* 0x009896800000895d */ /* 0x008fea0003900000 */
[----:B------:R-:W3:Y:S02]  /*18300*/  @!P0 SYNCS.PHASECHK.TRANS64 P0, [R4+URZ], R5 ;  /* 0x00000005040085a7 */ /* 0x000ee4000800007f */
[----:B---3--:R-:W-:Y:S05]  /*18310*/  @!P0 BRA `(.L_x_4545) ;  /* 0xfffffffc00f08947 */ /* 0x008fea000383ffff */
[----:B------:R-:W-:Y:S05]  /*18320*/  BRA `(.L_x_4594) ;  /* 0xffffffe400d87947 */ /* 0x000fea000383ffff */
.L_x_4595:
        /* <DEDUP_REMOVED lines=13> */
.L_x_6035:


//--------------------- .text._ZN7cutlass13device_kernelIN5flash11enable_sm90INS1_16FlashAttnFwdSm90INS1_25CollectiveMainloopFwdSm90ILi2EN4cute5tupleIJNS5_1CILi1EEES8_S8_EEENS6_IJNS7_ILi64EEESA_SA_EEELi512ENS_10bfloat16_tEfNS_4arch4Sm90ELb1ELb0ELb1ELb1ELb0ELb0ELb0ELb0ELb0ELb1ELb0ELb0EEENS1_21CollectiveEpilogueFwdINS6_IJSA_NS7_ILi512EEESA_EEES9_SC_SE_Li256ELb1ELb1ELb0ELb0EEENS1_36VarlenDynamicPersistentTileSchedulerILi64ELi64ELi256ELi128ELb0ELb1ELb1ELb1ELb1ELb1EEEEEEEEEvNT_6ParamsE --------------------------
	.section	.text._ZN7cutlass13device_kernelIN5flash11enable_sm90INS1_16FlashAttnFwdSm90INS1_25CollectiveMainloopFwdSm90ILi2EN4cute5tupleIJNS5_1CILi1EEES8_S8_EEENS6_IJNS7_ILi64EEESA_SA_EEELi512ENS_10bfloat16_tEfNS_4arch4Sm90ELb1ELb0ELb1ELb1ELb0ELb0ELb0ELb0ELb0ELb1ELb0ELb0EEENS1_21CollectiveEpilogueFwdINS6_IJSA_NS7_ILi512EEESA_EEES9_SC_SE_Li256ELb1ELb1ELb0ELb0EEENS1_36VarlenDynamicPersistentTileSchedulerILi64ELi64ELi256ELi128ELb0ELb1ELb1ELb1ELb1ELb1EEEEEEEEEvNT_6ParamsE,"ax",@progbits
	.align	128
.text._ZN7cutlass13device_kernelIN5flash11enable_sm90INS1_16FlashAttnFwdSm90INS1_25CollectiveMainloopFwdSm90ILi2EN4cute5tupleIJNS5_1CILi1EEES8_S8_EEENS6_IJNS7_ILi64EEESA_SA_EEELi512ENS_10bfloat16_tEfNS_4arch4Sm90ELb1ELb0ELb1ELb1ELb0ELb0ELb0ELb0ELb0ELb1ELb0ELb0EEENS1_21CollectiveEpilogueFwdINS6_IJSA_NS7_ILi512EEESA_EEES9_SC_SE_Li256ELb1ELb1ELb0ELb0EEENS1_36VarlenDynamicPersistentTileSchedulerILi64ELi64ELi256ELi128ELb0ELb1ELb1ELb1ELb1ELb1EEEEEEEEEvNT_6ParamsE:
        .type           _ZN7cutlass13device_kernelIN5flash11enable_sm90INS1_16FlashAttnFwdSm90INS1_25CollectiveMainloopFwdSm90ILi2EN4cute5tupleIJNS5_1CILi1EEES8_S8_EEENS6_IJNS7_ILi64EEESA_SA_EEELi512ENS_10bfloat16_tEfNS_4arch4Sm90ELb1ELb0ELb1ELb1ELb0ELb0ELb0ELb0ELb0ELb1ELb0ELb0EEENS1_21CollectiveEpilogueFwdINS6_IJSA_NS7_ILi512EEESA_EEES9_SC_SE_Li256ELb1ELb1ELb0ELb0EEENS1_36VarlenDynamicPersistentTileSchedulerILi64ELi64ELi256ELi128ELb0ELb1ELb1ELb1ELb1ELb1EEEEEEEEEvNT_6ParamsE,@function
        .size           _ZN7cutlass13device_kernelIN5flash11enable_sm90INS1_16FlashAttnFwdSm90INS1_25CollectiveMainloopFwdSm90ILi2EN4cute5tupleIJNS5_1CILi1EEES8_S8_EEENS6_IJNS7_ILi64EEESA_SA_EEELi512ENS_10bfloat16_tEfNS_4arch4Sm90ELb1ELb0ELb1ELb1ELb0ELb0ELb0ELb0ELb0ELb1ELb0ELb0EEENS1_21CollectiveEpilogueFwdINS6_IJSA_NS7_ILi512EEESA_EEES9_SC_SE_Li256ELb1ELb1ELb0ELb0EEENS1_36VarlenDynamicPersistentTileSchedulerILi64ELi64ELi256ELi128ELb0ELb1ELb1ELb1ELb1ELb1EEEEEEEEEvNT_6ParamsE,(.L_x_6036 - _ZN7cutlass13device_kernelIN5flash11enable_sm90INS1_16FlashAttnFwdSm90INS1_25CollectiveMainloopFwdSm90ILi2EN4cute5tupleIJNS5_1CILi1EEES8_S8_EEENS6_IJNS7_ILi64EEESA_SA_EEELi512ENS_10bfloat16_tEfNS_4arch4Sm90ELb1ELb0ELb1ELb1ELb0ELb0ELb0ELb0ELb0ELb1ELb0ELb0EEENS1_21CollectiveEpilogueFwdINS6_IJSA_NS7_ILi512EEESA_EEES9_SC_SE_Li256ELb1ELb1ELb0ELb0EEENS1_36VarlenDynamicPersistentTileSchedulerILi64ELi64ELi256ELi128ELb0ELb1ELb1ELb1ELb1ELb1EEEEEEEEEvNT_6ParamsE)
        .other          _ZN7cutlass13device_kernelIN5flash11enable_sm90INS1_16FlashAttnFwdSm90INS1_25CollectiveMainloopFwdSm90ILi2EN4cute5tupleIJNS5_1CILi1EEES8_S8_EEENS6_IJNS7_ILi64EEESA_SA_EEELi512ENS_10bfloat16_tEfNS_4arch4Sm90ELb1ELb0ELb1ELb1ELb0ELb0ELb0ELb0ELb0ELb1ELb0ELb0EEENS1_21CollectiveEpilogueFwdINS6_IJSA_NS7_ILi512EEESA_EEES9_SC_SE_Li256ELb1ELb1ELb0ELb0EEENS1_36VarlenDynamicPersistentTileSchedulerILi64ELi64ELi256ELi128ELb0ELb1ELb1ELb1ELb1ELb1EEEEEEEEEvNT_6ParamsE,@"STO_CUDA_ENTRY STV_DEFAULT"
_ZN7cutlass13device_kernelIN5flash11enable_sm90INS1_16FlashAttnFwdSm90INS1_25CollectiveMainloopFwdSm90ILi2EN4cute5tupleIJNS5_1CILi1EEES8_S8_EEENS6_IJNS7_ILi64EEESA_SA_EEELi512ENS_10bfloat16_tEfNS_4arch4Sm90ELb1ELb0ELb1ELb1ELb0ELb0ELb0ELb0ELb0ELb1ELb0ELb0EEENS1_21CollectiveEpilogueFwdINS6_IJSA_NS7_ILi512EEESA_EEES9_SC_SE_Li256ELb1ELb1ELb0ELb0EEENS1_36VarlenDynamicPersistentTileSchedulerILi64ELi64ELi256ELi128ELb0ELb1ELb1ELb1ELb1ELb1EEEEEEEEEvNT_6ParamsE:
        /* <DEDUP_REMOVED lines=18> */
.L_x_4597:
[----:B------:R-:W-:Y:S05]  /*0120*/  BSYNC B0 ;  /* 0x0000000000007941 */ /* 0x000fea0003800000 */
.L_x_4596:
        /* <DEDUP_REMOVED lines=37> */
.L_x_4598:
        /* <DEDUP_REMOVED lines=22> */
.L_x_4599:
        /* <DEDUP_REMOVED lines=18> */
.L_x_4600:
        /* <DEDUP_REMOVED lines=22> */
.L_x_4601:
        /* <DEDUP_REMOVED lines=22> */
.L_x_4602:
[----:B------:R-:W-:Y:S01]  /*08c0*/  PLOP3.LUT P0, PT, PT, PT, UP0, 0x80, 0x0 ;  /* 0x000000000000781c */ /* 0x000fe20003f0f008 */
[----:B------:R-:W-:Y:S01]  /*08d0*/  UMOV UR36, 0x1 ;  /* 0x0000000100247882 */ /* 0x000fe20000000000 */
[----:B------:R-:W-:Y:S01]  /*08e0*/  NOP ;  /* 0x0000000000007918 */ /* 0x000fe20000000000 */
[----:B------:R-:W-:Y:S01]  /*08f0*/  USEL UR36, UR36, 0x2, !UP0 ;  /* 0x0000000224247887 */ /* 0x000fe2000c000000 */
[----:B------:R-:W-:Y:S01]  /*0900*/  ULDC.64 UR40, c[0x0][0x208] ;  /* 0x0000820000287ab9 */ /* 0x000fe20000000a00 */
[----:B012-4-:R-:W-:Y:S08]  /*0910*/  BAR.SYNC.DEFER_BLOCKING 0x0 ;  /* 0x0000000000007b1d */ /* 0x017ff00000010000 */
[----:B------:R-:W-:Y:S05]  /*0920*/  @!P0 BRA `(.L_x_4603) ;  /* 0x000000c400588947 */ /* 0x000fea0003800000 */
.L_x_4604:
        /* <DEDUP_REMOVED lines=28> */
[----:B------:R-:W-:Y:S01]  /*0af0*/  LEA.HI R3, R0, R197, RZ, 0x4 ;  /* 0x000000c500037211 */ /* 0x000fe200078f20ff */
[----:B------:R-:W-:-:S03]  /*0b00*/  UMOV UR37, URZ ;  /* 0x0000003f00257c82 */ /* 0x000fc60008000000 */
[----:B------:R-:W-:Y:S02]  /*0b10*/  SHF.R.S32.HI R2, RZ, 0x4, R3 ;  /* 0x00000004ff027819 */ /* 0x000fe40000011403 */
[C---:B------:R-:W-:Y:S02]  /*0b20*/  LOP3.LUT R6, R3.reuse, 0xfffffff0, RZ, 0xc0, !PT ;  /* 0xfffffff003067812 */ /* 0x040fe400078ec0ff */
[----:B------:R-:W-:-:S03]  /*0b30*/  LEA.HI R4, R3, R2, RZ, 0x1 ;  /* 0x0000000203047211 */ /* 0x000fc600078f08ff */
[----:B------:R-:W-:Y:S01]  /*0b40*/  IMAD.IADD R6, R197, 0x1, -R6 ;  /* 0x00000001c5067824 */ /* 0x000fe200078e0a06 */
[----:B------:R-:W-:Y:S02]  /*0b50*/  LOP3.LUT R5, R4, 0x1ffffffe, RZ, 0xc0, !PT ;  /* 0x1ffffffe04057812 */ /* 0x000fe400078ec0ff */
[----:B------:R-:W-:-:S03]  /*0b60*/  LEA.HI R4, R0, R197, RZ, 0x5 ;  /* 0x000000c500047211 */ /* 0x000fc600078f28ff */
[----:B------:R-:W-:Y:S01]  /*0b70*/  IMAD.IADD R10, R2, 0x1, -R5 ;  /* 0x00000001020a7824 */ /* 0x000fe200078e0a05 */
[CC--:B------:R-:W-:Y:S02]  /*0b80*/  LEA.HI R5, R0.reuse, R197.reuse, RZ, 0x2 ;  /* 0x000000c500057211 */ /* 0x0c0fe400078f10ff */
[----:B------:R-:W-:Y:S02]  /*0b90*/  LEA.HI R2, R0, R197, RZ, 0x7 ;  /* 0x000000c500027211 */ /* 0x000fe400078f38ff */
[--C-:B------:R-:W-:Y:S02]  /*0ba0*/  SHF.R.S32.HI R12, RZ, 0x5, R4.reuse ;  /* 0x00000005ff0c7819 */ /* 0x100fe40000011404 */
[----:B------:R-:W-:Y:S02]  /*0bb0*/  SHF.R.S32.HI R3, RZ, 0x1f, R4 ;  /* 0x0000001fff037819 */ /* 0x000fe40000011404 */
[----:B------:R-:W-:Y:S02]  /*0bc0*/  LOP3.LUT R8, R5, 0xfffffffc, RZ, 0xc0, !PT ;  /* 0xfffffffc05087812 */ /* 0x000fe400078ec0ff */
[----:B------:R-:W-:-:S02]  /*0bd0*/  LOP3.LUT R4, R2, 0xffffff80, RZ, 0xc0, !PT ;  /* 0xffffff8002047812 */ /* 0x000fc400078ec0ff */
[----:B------:R-:W-:Y:S01]  /*0be0*/  LEA.HI R5, R3, R12, RZ, 0x2 ;  /* 0x0000000c03057211 */ /* 0x000fe200078f10ff */
[C---:B------:R-:W-:Y:S01]  /*0bf0*/  IMAD.IADD R8, R197.reuse, 0x1, -R8 ;  /* 0x00000001c5087824 */ /* 0x040fe200078e0a08 */
        /* <DEDUP_REMOVED lines=11> */
[-C--:B------:R-:W-:Y:S02]  /*0cb0*/  LEA.HI R5, R3, R4.reuse, RZ, 0x2 ;  /* 0x0000000403057211 */ /* 0x080fe400078f10ff */
[----:B------:R-:W-:Y:S01]  /*0cc0*/  LOP3.LUT R9, R7, 0xfffffff8, RZ, 0xc0, !PT ;  /* 0xfffffff807097812 */ /* 0x000fe200078ec0ff */
[----:B------:R-:W-:Y:S01]  /*0cd0*/  IMAD.IADD R185, R8, 0x1, -R11 ;  /* 0x0000000108b97824 */ /* 0x000fe200078e0a0b */
[----:B------:R-:W-:Y:S01]  /*0ce0*/  LOP3.LUT R11, R5, 0x7ffffffc, RZ, 0xc0, !PT ;  /* 0x7ffffffc050b7812 */ /* 0x000fe200078ec0ff */
[----:B------:R-:W-:Y:S01]  /*0cf0*/  IMAD.SHL.U32 R7, R7, 0x40, RZ ;  /* 0x0000004007077824 */ /* 0x000fe200078e00ff */
[----:B------:R-:W-:Y:S01]  /*0d00*/  SHF.R.S32.HI R8, RZ, 0x1f, R5 ;  /* 0x0000001fff087819 */ /* 0x000fe20000011405 */
[----:B------:R-:W-:Y:S01]  /*0d10*/  IMAD.IADD R9, R6, 0x1, -R9 ;  /* 0x0000000106097824 */ /* 0x000fe200078e0a09 */
[----:B------:R-:W-:Y:S01]  /*0d20*/  LEA.HI R6, R3, R4, RZ, 0x5 ;  /* 0x0000000403067211 */ /* 0x000fe200078f28ff */
[----:B------:R-:W-:Y:S01]  /*0d30*/  IMAD.IADD R11, R4, 0x1, -R11 ;  /* 0x00000001040b7824 */ /* 0x000fe200078e0a0b */
[----:B------:R-:W-:Y:S01]  /*0d40*/  SHF.R.S32.HI R3, RZ, 0x2, R5 ;  /* 0x00000002ff037819 */ /* 0x000fe20000011405 */
[----:B------:R-:W-:Y:S01]  /*0d50*/  IMAD.SHL.U32 R4, R9, 0x40, RZ ;  /* 0x0000004009047824 */ /* 0x000fe200078e00ff */
[----:B------:R-:W-:Y:S01]  /*0d60*/  LOP3.LUT R7, R7, 0x7ffffe00, RZ, 0xc0, !PT ;  /* 0x7ffffe0007077812 */ /* 0x000fe200078ec0ff */
[----:B------:R-:W-:Y:S01]  /*0d70*/  IMAD.SHL.U32 R5, R10, 0x8, RZ ;  /* 0x000000080a057824 */ /* 0x000fe200078e00ff */
[----:B------:R-:W-:-:S02]  /*0d80*/  LEA.HI R8, R8, R3, RZ, 0x3 ;  /* 0x0000000308087211 */ /* 0x000fc400078f18ff */
[----:B------:R-:W-:Y:S01]  /*0d90*/  LOP3.LUT R4, R4, 0x1c0, RZ, 0xc0, !PT ;  /* 0x000001c004047812 */ /* 0x000fe200078ec0ff */
[----:B------:R-:W-:Y:S01]  /*0da0*/  IMAD.U32 R196, R14, 0x40, R5 ;  /* 0x000000400ec47824 */ /* 0x000fe200078e0005 */
[----:B------:R-:W-:Y:S01]  /*0db0*/  LOP3.LUT R8, R8, 0xfffffff8, RZ, 0xc0, !PT ;  /* 0xfffffff808087812 */ /* 0x000fe200078ec0ff */
[----:B------:R-:W-:Y:S01]  /*0dc0*/  IMAD R7, R12, 0x400, R7 ;  /* 0x000004000c077824 */ /* 0x000fe200078e0207 */
[----:B------:R-:W-:Y:S02]  /*0dd0*/  LOP3.LUT R5, R4, 0x8, R5, 0xf8, !PT ;  /* 0x0000000804057812 */ /* 0x000fe400078ef805 */
[----:B------:R-:W-:Y:S01]  /*0de0*/  SHF.R.U32.HI R4, RZ, 0x3, R4 ;  /* 0x00000003ff047819 */ /* 0x000fe20000011604 */
[----:B------:R-:W-:Y:S01]  /*0df0*/  IMAD.IADD R3, R3, 0x1, -R8 ;  /* 0x0000000103037824 */ /* 0x000fe200078e0a08 */
[----:B------:R-:W-:Y:S02]  /*0e00*/  LEA.HI R0, R0, R197, RZ, 0x3 ;  /* 0x000000c500007211 */ /* 0x000fe400078f18ff */
[----:B------:R-:W-:-:S02]  /*0e10*/  LOP3.LUT R4, R5, R4, RZ, 0x3c, !PT ;  /* 0x0000000405047212 */ /* 0x000fc400078e3cff */
[----:B------:R-:W-:Y:S02]  /*0e20*/  LOP3.LUT R8, R0, 0xfffffff8, RZ, 0xc0, !PT ;  /* 0xfffffff800087812 */ /* 0x000fe400078ec0ff */
[----:B------:R-:W-:Y:S01]  /*0e30*/  R2P PR, R9, 0x6 ;  /* 0x0000000609007804 */ /* 0x000fe20000000000 */
[----:B------:R-:W-:Y:S01]  /*0e40*/  IMAD.IADD R4, R7, 0x1, R4 ;  /* 0x0000000107047824 */ /* 0x000fe200078e0204 */
[----:B------:R-:W-:Y:S01]  /*0e50*/  LEA.HI R2, R2, R193, RZ, 0x1 ;  /* 0x000000c102027211 */ /* 0x000fe200078f08ff */
[----:B------:R-:W-:Y:S01]  /*0e60*/  IMAD.IADD R191, R197, 0x1, -R8 ;  /* 0x00000001c5bf7824 */ /* 0x000fe200078e0a08 */
[----:B------:R-:W-:Y:S02]  /*0e70*/  SHF.R.S32.HI R6, RZ, 0x5, R6 ;  /* 0x00000005ff067819 */ /* 0x000fe40000011406 */
[----:B------:R-:W-:Y:S01]  /*0e80*/  LEA R19, R4, UR46, 0x1 ;  /* 0x0000002e04137c11 */ /* 0x000fe2000f8e08ff */
[----:B------:R-:W-:Y:S01]  /*0e90*/  IMAD.SHL.U32 R17, R191, 0x8, RZ ;  /* 0x00000008bf117824 */ /* 0x000fe200078e00ff */
[----:B------:R-:W-:Y:S01]  /*0ea0*/  LOP3.LUT R2, R2, 0xfffffe, RZ, 0xc0, !PT ;  /* 0x00fffffe02027812 */ /* 0x000fe200078ec0ff */
[----:B------:R-:W-:Y:S01]  /*0eb0*/  IMAD R16, R6, 0x10, R3 ;  /* 0x0000001006107824 */ /* 0x000fe200078e0203 */
[----:B------:R-:W-:Y:S01]  /*0ec0*/  SEL R23, R23, 0xffffffc0, !P2 ;  /* 0xffffffc017177807 */ /* 0x000fe20005000000 */
[----:B------:R-:W-:Y:S01]  /*0ed0*/  VIADD R184, R19, 0x26800 ;  /* 0x0002680013b87836 */ /* 0x000fe20000000000 */
[----:B------:R-:W-:Y:S01]  /*0ee0*/  SHF.R.S32.HI R192, RZ, 0x3, R0 ;  /* 0x00000003ffc07819 */ /* 0x000fe20000011400 */
[----:B------:R-:W-:-:S02]  /*0ef0*/  IMAD.IADD R2, R193, 0x1, -R2 ;  /* 0x00000001c1027824 */ /* 0x000fc400078e0a02 */
        /* <DEDUP_REMOVED lines=14> */
[----:B------:R-:W-:Y:S01]  /*0fe0*/  @P1 VIADD R22, R184, 0xffffffe0 ;  /* 0xffffffe0b8161836 */ /* 0x000fe20000000000 */
[----:B------:R-:W-:Y:S01]  /*0ff0*/  SHF.R.S32.HI R198, RZ, 0x1f, R194 ;  /* 0x0000001fffc67819 */ /* 0x000fe200000114c2 */
[----:B------:R-:W-:-:S02]  /*1000*/  IMAD.SHL.U32 R18, R2, 0x100, RZ ;  /* 0x0000010002127824 */ /* 0x000fc400078e00ff */
[----:B------:R-:W-:Y:S02]  /*1010*/  IMAD.IADD R184, R184, 0x1, R23 ;  /* 0x00000001b8b87824 */ /* 0x000fe400078e0217 */
[----:B------:R-:W-:Y:S02]  /*1020*/  IMAD.SHL.U32 R2, R11, 0x2, RZ ;  /* 0x000000020b027824 */ /* 0x000fe400078e00ff */
[----:B------:R-:W-:Y:S02]  /*1030*/  IMAD R185, R185, 0x8, R16 ;  /* 0x00000008b9b97824 */ /* 0x000fe400078e0210 */
[----:B------:R-:W-:-:S07]  /*1040*/  IMAD.IADD R23, R23, 0x1, R22 ;  /* 0x0000000117177824 */ /* 0x000fce00078e0216 */
.L_x_4660:
[----:B------:R-:W-:Y:S01]  /*1050*/  ULDC.64 UR8, c[0x0][0xc88] ;  /* 0x0003220000087ab9 */ /* 0x000fe20000000a00 */
[----:B------:R-:W-:Y:S01]  /*1060*/  ULDC.64 UR10, c[0x0][0xa18] ;  /* 0x00028600000a7ab9 */ /* 0x000fe20000000a00 */
[----:B------:R-:W-:Y:S02]  /*1070*/  UIMAD.WIDE UR8, UR7, 0x4, UR8 ;  /* 0x00000004070878a5 */ /* 0x000fe4000f8e0208 */
[----:B------:R-:W-:Y:S01]  /*1080*/  UISETP.NE.U32.AND UP1, UPT, UR10, URZ, UPT ;  /* 0x0000003f0a00728c */ /* 0x000fe2000bf25070 */
[----:B------:R-:W-:Y:S01]  /*1090*/  ULDC UR4, c[0x0][0x424] ;  /* 0x0001090000047ab9 */ /* 0x000fe20000000800 */
[----:B------:R-:W-:Y:S02]  /*10a0*/  ULDC UR7, c[0x0][0x2f0] ;  /* 0x0000bc0000077ab9 */ /* 0x000fe40000000800 */
[----:B0--34-:R-:W-:Y:S02]  /*10b0*/  IMAD.U32 R4, RZ, RZ, UR8 ;  /* 0x00000008ff047e24 */ /* 0x019fe4000f8e00ff */
[----:B------:R-:W-:Y:S01]  /*10c0*/  IMAD.U32 R5, RZ, RZ, UR9 ;  /* 0x00000009ff057e24 */ /* 0x000fe2000f8e00ff */
[----:B------:R-:W-:-:S04]  /*10d0*/  ULDC.64 UR8, c[0x0][0xa28] ;  /* 0x00028a0000087ab9 */ /* 0x000fc80000000a00 */
[----:B--2---:R-:W2:Y:S01]  /*10e0*/  LDG.E R4, desc[UR40][R4.64] ;  /* 0x0000002804047981 */ /* 0x004ea2000c1e1900 */
[----:B------:R-:W-:Y:S02]  /*10f0*/  UISETP.NE.U32.AND UP0, UPT, UR8, URZ, UPT ;  /* 0x0000003f0800728c */ /* 0x000fe4000bf05070 */
[----:B------:R-:W-:Y:S02]  /*1100*/  UISETP.NE.AND.EX UP1, UPT, UR11, URZ, UPT, UP1 ;  /* 0x0000003f0b00728c */ /* 0x000fe4000bf25310 */
[----:B------:R-:W-:-:S04]  /*1110*/  UISETP.NE.AND.EX UP0, UPT, UR9, URZ, UPT, UP0 ;  /* 0x0000003f0900728c */ /* 0x000fc8000bf05300 */
[----:B------:R-:W-:Y:S02]  /*1120*/  PLOP3.LUT P2, PT, PT, PT, UP1, 0x80, 0x0 ;  /* 0x000000000000781c */ /* 0x000fe40003f4f018 */
[----:B------:R-:W-:Y:S02]  /*1130*/  PLOP3.LUT P0, PT, PT, PT, UP0, 0x80, 0x0 ;  /* 0x000000000000781c */ /* 0x000fe40003f0f008 */
[----:B--2---:R-:W-:-:S13]  /*1140*/  R2UR UR45, R4 ;  /* 0x00000000042d72ca */ /* 0x004fda00000e0000 */
[----:B------:R-:W-:Y:S02]  /*1150*/  USHF.R.S32.HI UR44, URZ, 0x1f, UR45 ;  /* 0x0000001f3f2c7899 */ /* 0x000fe4000801142d */
[----:B------:R-:W-:-:S04]  /*1160*/  @UP0 ULEA UR8, UP2, UR45, UR8, 0x2 ;  /* 0x000000082d080291 */ /* 0x000fc8000f84103f */
[----:B------:R-:W-:Y:S02]  /*1170*/  @UP0 ULEA.HI.X UR9, UR45, UR9, UR44, 0x2, UP2 ;  /* 0x000000092d090291 */ /* 0x000fe400090f142c */
[----:B------:R-:W-:Y:S01]  /*1180*/  @UP1 ULEA UR10, UP0, UR45, UR10, 0x2 ;  /* 0x0000000a2d0a1291 */ /* 0x000fe2000f80103f */
[----:B------:R-:W-:-:S03]  /*1190*/  IMAD.U32 R4, RZ, RZ, UR8 ;  /* 0x00000008ff047e24 */ /* 0x000fc6000f8e00ff */
[----:B------:R-:W-:Y:S01]  /*11a0*/  @UP1 ULEA.HI.X UR11, UR45, UR11, UR44, 0x2, UP0 ;  /* 0x0000000b2d0b1291 */ /* 0x000fe200080f142c */
[----:B------:R-:W-:Y:S01]  /*11b0*/  IMAD.U32 R5, RZ, RZ, UR9 ;  /* 0x00000009ff057e24 */ /* 0x000fe2000f8e00ff */
[----:B------:R-:W-:Y:S01]  /*11c0*/  ULDC.64 UR8, c[0x0][0x418] ;  /* 0x0001060000087ab9 */ /* 0x000fe20000000a00 */
[----:B-1----:R-:W-:-:S03]  /*11d0*/  IMAD.U32 R6, RZ, RZ, UR10 ;  /* 0x0000000aff067e24 */ /* 0x002fc6000f8e00ff */
[----:B------:R-:W-:Y:S01]  /*11e0*/  IMAD.U32 R7, RZ, RZ, UR11 ;  /* 0x0000000bff077e24 */ /* 0x000fe2000f8e00ff */
[----:B------:R-:W2:Y:S04]  /*11f0*/  @P0 LDG.E R4, desc[UR40][R4.64] ;  /* 0x0000002804040981 */ /* 0x000ea8000c1e1900 */
[----:B------:R-:W3:Y:S01]  /*1200*/  @P2 LDG.E R6, desc[UR40][R6.64] ;  /* 0x0000002806062981 */ /* 0x000ee2000c1e1900 */
[----:B------:R-:W-:Y:S01]  /*1210*/  UISETP.NE.U32.AND UP0, UPT, UR8, URZ, UPT ;  /* 0x0000003f0800728c */ /* 0x000fe2000bf05070 */
[----:B------:R-:W-:Y:S01]  /*1220*/  UMOV UR50, URZ ;  /* 0x0000003f00327c82 */ /* 0x000fe20008000000 */
[----:B------:R-:W-:Y:S02]  /*1230*/  ULDC UR51, c[0x0][0x288] ;  /* 0x0000a20000337ab9 */ /* 0x000fe40000000800 */
[----:B------:R-:W-:Y:S01]  /*1240*/  UISETP.NE.AND.EX UP0, UPT, UR9, URZ, UPT, UP0 ;  /* 0x0000003f0900728c */ /* 0x000fe2000bf05300 */
[----:B------:R-:W-:-:S02]  /*1250*/  UMOV UR43, UR6 ;  /* 0x00000006002b7c82 */ /* 0x000fc40008000000 */
[----:B------:R-:W-:Y:S01]  /*1260*/  ULDC.64 UR8, c[0x0][0xa20] ;  /* 0x0002880000087ab9 */ /* 0x000fe20000000a00 */
[----:B------:R-:W-:Y:S01]  /*1270*/  USEL UR4, UR4, 0x1, UP0 ;  /* 0x0000000104047887 */ /* 0x000fe20008000000 */
[----:B------:R-:W-:-:S03]  /*1280*/  ISETP.NE.U32.AND P1, PT, RZ, UR8, PT ;  /* 0x00000008ff007c0c */ /* 0x000fc6000bf25070 */
        /* <DEDUP_REMOVED lines=18> */
.L_x_4605:
[----:B------:R-:W-:Y:S05]  /*13b0*/  @!P1 BRA `(.L_x_4606) ;  /* 0x00000000001c9947 */ /* 0x000fea0003800000 */
[----:B------:R-:W-:-:S04]  /*13c0*/  ULEA UR4, UP0, UR45, UR8, 0x2 ;  /* 0x000000082d047291 */ /* 0x000fc8000f80103f */
[----:B------:R-:W-:Y:S02]  /*13d0*/  ULEA.HI.X UR6, UR45, UR9, UR44, 0x2, UP0 ;  /* 0x000000092d067291 */ /* 0x000fe400080f142c */
[----:B------:R-:W-:-:S04]  /*13e0*/  IMAD.U32 R4, RZ, RZ, UR4 ;  /* 0x00000004ff047e24 */ /* 0x000fc8000f8e00ff */
[----:B------:R-:W-:-:S05]  /*13f0*/  IMAD.U32 R5, RZ, RZ, UR6 ;  /* 0x00000006ff057e24 */ /* 0x000fca000f8e00ff */
[----:B------:R-:W2:Y:S02]  /*1400*/  LDG.E R4, desc[UR40][R4.64] ;  /* 0x0000002804047981 */ /* 0x000ea4000c1e1900 */
[----:B--2---:R-:W-:Y:S01]  /*1410*/  R2UR UR4, R4 ;  /* 0x00000000040472ca */ /* 0x004fe200000e0000 */
[----:B------:R-:W-:-:S14]  /*1420*/  BRA `(.L_x_4607) ;  /* 0x0000000000347947 */ /* 0x000fdc0003800000 */
.L_x_4606:
        /* <DEDUP_REMOVED lines=13> */
.L_x_4607:
        /* <DEDUP_REMOVED lines=9> */
[----:B------:R-:W0:Y:S01]  /*1590*/  LDC R0, c[0x0][0x448] ;  /* 0x00011200ff007b82 */ /* 0x000e220000000800 */
[----:B------:R-:W-:Y:S01]  /*15a0*/  UIADD3 UR4, UR42, 0x3f, URZ ;  /* 0x0000003f2a047890 */ /* 0x000fe2000fffe03f */
[----:B------:R-:W-:Y:S01]  /*15b0*/  CS2R R150, SRZ ;  /* 0x0000000000967805 */ /* 0x000fe2000001ff00 */
[----:B------:R-:W-:Y:S01]  /*15c0*/  UIADD3 UR50, UR50, 0x40, -UR51 ;  /* 0x0000004032327890 */ /* 0x000fe2000fffe833 */
        /* <DEDUP_REMOVED lines=20> */
[----:B0-----:R-:W-:Y:S01]  /*1710*/  ISETP.NE.AND P0, PT, R0, 0x1, PT ;  /* 0x000000010000780c */ /* 0x001fe20003f05270 */
[----:B------:R-:W-:Y:S01]  /*1720*/  IMAD.U32 R0, RZ, RZ, UR4 ;  /* 0x00000004ff007e24 */ /* 0x000fe2000f8e00ff */
        /* <DEDUP_REMOVED lines=11> */
[----:B------:R-:W0:Y:S01]  /*17e0*/  @P0 LDC R3, c[0x0][0x44c] ;  /* 0x00011300ff030b82 */ /* 0x000e220000000800 */
[----:B------:R-:W-:Y:S02]  /*17f0*/  CS2R R44, SRZ ;  /* 0x00000000002c7805 */ /* 0x000fe4000001ff00 */
[----:B------:R-:W-:-:S02]  /*1800*/  CS2R R92, SRZ ;  /* 0x00000000005c7805 */ /* 0x000fc4000001ff00 */
[----:B------:R-:W-:Y:S02]  /*1810*/  CS2R R42, SRZ ;  /* 0x00000000002a7805 */ /* 0x000fe4000001ff00 */
[----:B------:R-:W-:Y:S02]  /*1820*/  CS2R R40, SRZ ;  /* 0x0000000000287805 */ /* 0x000fe4000001ff00 */
[----:B------:R-:W-:Y:S02]  /*1830*/  CS2R R88, SRZ ;  /* 0x0000000000587805 */ /* 0x000fe4000001ff00 */
[----:B------:R-:W-:Y:S02]  /*1840*/  CS2R R86, SRZ ;  /* 0x0000000000567805 */ /* 0x000fe4000001ff00 */
[----:B------:R-:W-:Y:S01]  /*1850*/  CS2R R84, SRZ ;  /* 0x0000000000547805 */ /* 0x000fe2000001ff00 */
[----:B------:R-:W1:Y:S01]  /*1860*/  @P0 LDC R4, c[0x0][0x450] ;  /* 0x00011400ff040b82 */ /* 0x000e620000000800 */
        /* <DEDUP_REMOVED lines=15> */
[----:B0-----:R-:W-:Y:S01]  /*1960*/  @P0 IMAD.HI.U32 R3, R3, UR4, RZ ;  /* 0x0000000403030c27 */ /* 0x001fe2000f8e00ff */
[----:B------:R-:W-:Y:S02]  /*1970*/  CS2R R52, SRZ ;  /* 0x0000000000347805 */ /* 0x000fe4000001ff00 */
[----:B------:R-:W-:Y:S02]  /*1980*/  CS2R R50, SRZ ;  /* 0x0000000000327805 */ /* 0x000fe4000001ff00 */
[----:B------:R-:W-:Y:S02]  /*1990*/  CS2R R48, SRZ ;  /* 0x0000000000307805 */ /* 0x000fe4000001ff00 */
[----:B------:R-:W-:-:S02]  /*19a0*/  CS2R R10, SRZ ;  /* 0x00000000000a7805 */ /* 0x000fc4000001ff00 */
[----:B------:R-:W-:Y:S02]  /*19b0*/  CS2R R8, SRZ ;  /* 0x0000000000087805 */ /* 0x000fe4000001ff00 */
[----:B------:R-:W-:Y:S02]  /*19c0*/  CS2R R38, SRZ ;  /* 0x0000000000267805 */ /* 0x000fe4000001ff00 */
[----:B------:R-:W-:Y:S02]  /*19d0*/  CS2R R34, SRZ ;  /* 0x0000000000227805 */ /* 0x000fe4000001ff00 */
[----:B-1----:R-:W-:Y:S02]  /*19e0*/  @P0 SHF.R.U32.HI R0, RZ, R4, R3 ;  /* 0x00000004ff000219 */ /* 0x002fe40000011603 */
[----:B------:R-:W-:Y:S02]  /*19f0*/  CS2R R30, SRZ ;  /* 0x00000000001e7805 */ /* 0x000fe4000001ff00 */
[----:B------:R-:W-:Y:S01]  /*1a00*/  PLOP3.LUT P0, PT, PT, PT, PT, 0x80, 0x0 ;  /* 0x000000000000781c */ /* 0x000fe20003f0f070 */
[----:B------:R-:W-:Y:S01]  /*1a10*/  IMAD.MOV.U32 R12, RZ, RZ, RZ ;  /* 0x000000ffff0c7224 */ /* 0x000fe200078e00ff */
[----:B------:R-:W-:Y:S01]  /*1a20*/  CS2R R26, SRZ ;  /* 0x00000000001a7805 */ /* 0x000fe2000001ff00 */
[----:B------:R-:W-:-:S02]  /*1a30*/  VIADD R3, R0, UR50 ;  /* 0x0000003200037c36 */ /* 0x000fc40008000000 */
[----:B------:R-:W-:Y:S02]  /*1a40*/  IMAD.MOV.U32 R0, RZ, RZ, RZ ;  /* 0x000000ffff007224 */ /* 0x000fe400078e00ff */
        /* <DEDUP_REMOVED lines=22> */
.L_x_4610:
[----:B------:R-:W-:Y:S01]  /*1bb0*/  ULEA UR21, UR37, UR46, 0x3 ;  /* 0x0000002e25157291 */ /* 0x000fe2000f8e183f */
[----:B------:R-:W-:-:S05]  /*1bc0*/  IMAD.U32 R0, RZ, RZ, UR38 ;  /* 0x00000026ff007e24 */ /* 0x000fca000f8e00ff */
[----:B------:R-:W-:-:S04]  /*1bd0*/  SHF.L.U32 R0, R0, 0x1f, RZ ;  /* 0x0000001f00007819 */ /* 0x000fc800000006ff */
[----:B------:R-:W0:Y:S02]  /*1be0*/  SYNCS.PHASECHK.TRANS64.TRYWAIT P1, [UR21+0x28c50], R0 ;  /* 0x028c5000ff0075a7 */ /* 0x000e240008020155 */
[----:B0-----:R-:W-:Y:S05]  /*1bf0*/  @!P1 BRA `(.L_x_4611) ;  /* 0x00000124000c9947 */ /* 0x001fea0003800000 */
.L_x_4801:
        /* <DEDUP_REMOVED lines=45> */
.L_x_4617:
        /* <DEDUP_REMOVED lines=143> */
.L_x_4613:
[----:B------:R-:W-:Y:S01]  /*27c0*/  ULEA UR21, UR37, UR46, 0x3 ;  /* 0x0000002e25157291 */ /* 0x000fe2000f8e183f */
[----:B------:R-:W-:-:S05]  /*27d0*/  IMAD.U32 R0, RZ, RZ, UR38 ;  /* 0x00000026ff007e24 */ /* 0x000fca000f8e00ff */
[----:B------:R-:W-:-:S04]  /*27e0*/  SHF.L.U32 R0, R0, 0x1f, RZ ;  /* 0x0000001f00007819 */ /* 0x000fc800000006ff */
[----:B------:R0:W1:Y:S01]  /*27f0*/  SYNCS.PHASECHK.TRANS64.TRYWAIT P1, [UR21+0x28c50], R0 ;  /* 0x028c5000ff0075a7 */ /* 0x0000620008020155 */
[----:B------:R-:W-:Y:S05]  /*2800*/  @!P0 BRA `(.L_x_4614) ;  /* 0x0000000000048947 */ /* 0x000fea0003800000 */
[----:B------:R-:W-:Y:S01]  /*2810*/  BPT.TRAP 0x1 ;  /* 0x000000040000795c */ /* 0x000fe20000300000 */
.L_x_4614:
[----:B-1----:R-:W-:Y:S05]  /*2820*/  @P1 BRA `(.L_x_4615) ;  /* 0x0000000000081947 */ /* 0x002fea0003800000 */
[----:B------:R-:W1:Y:S02]  /*2830*/  SYNCS.PHASECHK.TRANS64.TRYWAIT P1, [UR21+0x28c50], R0 ;  /* 0x028c5000ff0075a7 */ /* 0x000e640008020155 */
[----:B-1----:R-:W-:Y:S05]  /*2840*/  @!P1 BRA `(.L_x_4616) ;  /* 0x0000011800109947 */ /* 0x002fea0003800000 */
.L_x_4615:
        /* <DEDUP_REMOVED lines=29> */
.L_x_4612:
        /* <DEDUP_REMOVED lines=144> */
.L_x_4608:
[----:B------:R-:W-:Y:S01]  /*3320*/  ULDC UR4, c[0x0][0x448] ;  /* 0x0001120000047ab9 */ /* 0x000fe20000000800 */
[----:B------:R-:W-:Y:S01]  /*3330*/  UIADD3 UR6, UR42, 0x3f, URZ ;  /* 0x0000003f2a067890 */ /* 0x000fe2000fffe03f */
[----:B------:R-:W-:Y:S01]  /*3340*/  PLOP3.LUT P0, PT, PT, PT, PT, 0x80, 0x0 ;  /* 0x000000000000781c */ /* 0x000fe20003f0f070 */
[----:B------:R-:W-:Y:S01]  /*3350*/  UISETP.NE.AND UP0, UPT, UR4, 0x1, UPT ;  /* 0x000000010400788c */ /* 0x000fe2000bf05270 */
[----:B------:R-:W-:Y:S01]  /*3360*/  IMAD.MOV.U32 R0, RZ, RZ, RZ ;  /* 0x000000ffff007224 */ /* 0x000fe200078e00ff */
[----:B------:R-:W-:Y:S01]  /*3370*/  UIADD3 UR7, UR50, 0x40, -UR51 ;  /* 0x0000004032077890 */ /* 0x000fe2000fffe833 */
        /* <DEDUP_REMOVED lines=8> */
[----:B------:R-:W-:Y:S01]  /*3400*/  @UP0 ULDC UR4, c[0x0][0x44c] ;  /* 0x0001130000040ab9 */ /* 0x000fe20000000800 */
[----:B------:R-:W-:Y:S01]  /*3410*/  @UP0 ULDC UR8, c[0x0][0x450] ;  /* 0x0001140000080ab9 */ /* 0x000fe20000000800 */
[----:B------:R-:W-:Y:S01]  /*3420*/  UIMAD.WIDE.U32 UR4, UR6, UR4, URZ ;  /* 0x00000004060472a5 */ /* 0x000fe2000f8e003f */
[----:B------:R-:W-:-:S02]  /*3430*/  CS2R R136, SRZ ;  /* 0x0000000000887805 */ /* 0x000fc4000001ff00 */
[----:B------:R-:W-:Y:S02]  /*3440*/  CS2R R134, SRZ ;  /* 0x0000000000867805 */ /* 0x000fe4000001ff00 */
[----:B------:R-:W-:Y:S01]  /*3450*/  CS2R R132, SRZ ;  /* 0x0000000000847805 */ /* 0x000fe2000001ff00 */
[----:B------:R-:W-:Y:S01]  /*3460*/  @UP0 USHF.R.U32.HI UR6, URZ, UR8, UR5 ;  /* 0x000000083f060299 */ /* 0x000fe20008011605 */
[----:B------:R-:W-:Y:S02]  /*3470*/  CS2R R130, SRZ ;  /* 0x0000000000827805 */ /* 0x000fe4000001ff00 */
[----:B------:R-:W-:Y:S02]  /*3480*/  CS2R R128, SRZ ;  /* 0x0000000000807805 */ /* 0x000fe4000001ff00 */
[----:B------:R-:W-:Y:S01]  /*3490*/  CS2R R126, SRZ ;  /* 0x00000000007e7805 */ /* 0x000fe2000001ff00 */
[----:B------:R-:W-:Y:S01]  /*34a0*/  UIADD3 UR6, UR7, UR6, URZ ;  /* 0x0000000607067290 */ /* 0x000fe2000fffe03f */
[----:B------:R-:W-:-:S02]  /*34b0*/  CS2R R124, SRZ ;  /* 0x00000000007c7805 */ /* 0x000fc4000001ff00 */
[----:B------:R-:W-:Y:S02]  /*34c0*/  CS2R R122, SRZ ;  /* 0x00000000007a7805 */ /* 0x000fe4000001ff00 */
[----:B------:R-:W-:Y:S01]  /*34d0*/  CS2R R120, SRZ ;  /* 0x0000000000787805 */ /* 0x000fe2000001ff00 */
[----:B------:R-:W-:Y:S01]  /*34e0*/  USHF.R.S32.HI UR4, URZ, 0x1f, UR6 ;  /* 0x0000001f3f047899 */ /* 0x000fe20008011406 */
[----:B------:R-:W-:Y:S02]  /*34f0*/  CS2R R168, SRZ ;  /* 0x0000000000a87805 */ /* 0x000fe4000001ff00 */
[----:B------:R-:W-:Y:S02]  /*3500*/  CS2R R166, SRZ ;  /* 0x0000000000a67805 */ /* 0x000fe4000001ff00 */
[----:B------:R-:W-:Y:S01]  /*3510*/  CS2R R116, SRZ ;  /* 0x0000000000747805 */ /* 0x000fe2000001ff00 */
[----:B------:R-:W-:Y:S01]  /*3520*/  ULEA.HI UR4, UR4, UR6, URZ, 0x6 ;  /* 0x0000000604047291 */ /* 0x000fe2000f8f303f */
[----:B------:R-:W-:-:S02]  /*3530*/  CS2R R164, SRZ ;  /* 0x0000000000a47805 */ /* 0x000fc4000001ff00 */
[----:B------:R-:W-:Y:S02]  /*3540*/  CS2R R162, SRZ ;  /* 0x0000000000a27805 */ /* 0x000fe4000001ff00 */
[----:B------:R-:W-:Y:S01]  /*3550*/  CS2R R112, SRZ ;  /* 0x0000000000707805 */ /* 0x000fe2000001ff00 */
[----:B------:R-:W-:Y:S01]  /*3560*/  USHF.R.S32.HI UR4, URZ, 0x6, UR4 ;  /* 0x000000063f047899 */ /* 0x000fe20008011404 */
[----:B------:R-:W-:Y:S02]  /*3570*/  CS2R R160, SRZ ;  /* 0x0000000000a07805 */ /* 0x000fe4000001ff00 */
[----:B------:R-:W-:Y:S02]  /*3580*/  CS2R R158, SRZ ;  /* 0x00000000009e7805 */ /* 0x000fe4000001ff00 */
[----:B------:R-:W-:Y:S01]  /*3590*/  CS2R R108, SRZ ;  /* 0x00000000006c7805 */ /* 0x000fe2000001ff00 */
[----:B------:R-:W-:Y:S01]  /*35a0*/  UISETP.LT.AND UP0, UPT, UR52, UR4, UPT ;  /* 0x000000043400728c */ /* 0x000fe2000bf01270 */
[----:B------:R-:W-:-:S02]  /*35b0*/  CS2R R156, SRZ ;  /* 0x00000000009c7805 */ /* 0x000fc4000001ff00 */
[----:B------:R-:W-:Y:S02]  /*35c0*/  CS2R R104, SRZ ;  /* 0x0000000000687805 */ /* 0x000fe4000001ff00 */
[----:B------:R-:W-:Y:S01]  /*35d0*/  CS2R R154, SRZ ;  /* 0x00000000009a7805 */ /* 0x000fe2000001ff00 */
[----:B------:R-:W-:Y:S01]  /*35e0*/  USEL UR52, UR52, UR4, UP0 ;  /* 0x0000000434347287 */ /* 0x000fe20008000000 */
[----:B------:R-:W-:Y:S02]  /*35f0*/  CS2R R100, SRZ ;  /* 0x0000000000647805 */ /* 0x000fe4000001ff00 */
[----:B------:R-:W-:Y:S02]  /*3600*/  CS2R R152, SRZ ;  /* 0x0000000000987805 */ /* 0x000fe4000001ff00 */
[----:B------:R-:W-:Y:S01]  /*3610*/  CS2R R96, SRZ ;  /* 0x0000000000607805 */ /* 0x000fe2000001ff00 */
[----:B------:R-:W-:Y:S01]  /*3620*/  UISETP.GE.AND UP0, UPT, UR52, 0x1, UPT ;  /* 0x000000013400788c */ /* 0x000fe2000bf06270 */
[----:B------:R-:W-:-:S02]  /*3630*/  CS2R R46, SRZ ;  /* 0x00000000002e7805 */ /* 0x000fc4000001ff00 */
[----:B------:R-:W-:Y:S02]  /*3640*/  CS2R R44, SRZ ;  /* 0x00000000002c7805 */ /* 0x000fe4000001ff00 */
[----:B------:R-:W-:Y:S02]  /*3650*/  CS2R R92, SRZ ;  /* 0x00000000005c7805 */ /* 0x000fe4000001ff00 */
[----:B------:R-:W-:Y:S02]  /*3660*/  CS2R R42, SRZ ;  /* 0x00000000002a7805 */ /* 0x000fe4000001ff00 */
[----:B------:R-:W-:Y:S02]  /*3670*/  CS2R R40, SRZ ;  /* 0x0000000000287805 */ /* 0x000fe4000001ff00 */
[----:B------:R-:W-:Y:S02]  /*3680*/  PLOP3.LUT P1, PT, PT, PT, UP0, 0x80, 0x0 ;  /* 0x000000000000781c */ /* 0x000fe40003f2f008 */
        /* <DEDUP_REMOVED lines=60> */
.L_x_4618:
        /* <DEDUP_REMOVED lines=9> */
.L_x_4802:
[----:B------:R-:W-:Y:S05]  /*3ae0*/  @!P0 BRA `(.L_x_4620) ;  /* 0x0000000000048947 */ /* 0x000fea0003800000 */
[----:B------:R-:W-:Y:S01]  /*3af0*/  BPT.TRAP 0x1 ;  /* 0x000000040000795c */ /* 0x000fe20000300000 */
.L_x_4620:
[----:B------:R-:W-:Y:S02]  /*3b00*/  IMAD.U32 R7, RZ, RZ, UR37 ;  /* 0x00000025ff077e24 */ /* 0x000fe4000f8e00ff */
[----:B------:R-:W-:-:S03]  /*3b10*/  IMAD.U32 R8, RZ, RZ, UR38 ;  /* 0x00000026ff087e24 */ /* 0x000fc6000f8e00ff */
[----:B------:R-:W-:Y:S02]  /*3b20*/  LEA R7, R7, UR46, 0x3 ;  /* 0x0000002e07077c11 */ /* 0x000fe4000f8e18ff */
[----:B------:R-:W-:-:S04]  /*3b30*/  SHF.L.U32 R8, R8, 0x1f, RZ ;  /* 0x0000001f08087819 */ /* 0x000fc800000006ff */
[----:B------:R1:W2:Y:S01]  /*3b40*/  SYNCS.PHASECHK.TRANS64.TRYWAIT P1, [R7+URZ+0x28c30], R8 ;  /* 0x028c3008070075a7 */ /* 0x0002a2000802017f */
[----:B------:R-:W-:Y:S05]  /*3b50*/  @!P0 BRA `(.L_x_4621) ;  /* 0x0000000000048947 */ /* 0x000fea0003800000 */
[----:B------:R-:W-:Y:S01]  /*3b60*/  BPT.TRAP 0x1 ;  /* 0x000000040000795c */ /* 0x000fe20000300000 */
.L_x_4621:
[----:B--2---:R-:W-:Y:S05]  /*3b70*/  @P1 BRA `(.L_x_4622) ;  /* 0x0000000000081947 */ /* 0x004fea0003800000 */
[----:B------:R-:W2:Y:S02]  /*3b80*/  SYNCS.PHASECHK.TRANS64.TRYWAIT P1, [R7+URZ+0x28c30], R8 ;  /* 0x028c3008070075a7 */ /* 0x000ea4000802017f */
[----:B--2---:R-:W-:Y:S05]  /*3b90*/  @!P1 BRA `(.L_x_4623) ;  /* 0x00000104006c9947 */ /* 0x004fea0003800000 */
.L_x_4622:
        /* <DEDUP_REMOVED lines=44> */
[----:B------:R-:W0:Y:S02]  /*3e60*/  SHFL.IDX PT, R6, R3, 0x1, 0x1c1f ;  /* 0x003c1f0003067f89 */ /* 0x000e2400000e0000 */
[----:B------:R-:W-:Y:S02]  /*3e70*/  UIADD3 UR7, UR50, 0x1, UR6 ;  /* 0x0000000132077890 */ /* 0x000fe4000fffe006 */
[----:B------:R-:W-:Y:S01]  /*3e80*/  IMAD.U32 R5, RZ, RZ, UR6 ;  /* 0x00000006ff057e24 */ /* 0x000fe2000f8e00ff */
[----:B------:R-:W3:Y:S03]  /*3e90*/  SHFL.IDX PT, R3, R3, RZ, 0x1c1f ;  /* 0x001c1fff03037589 */ /* 0x000ee600000e0000 */
[----:B------:R-:W-:Y:S01]  /*3ea0*/  IMAD.U32 R21, RZ, RZ, UR7 ;  /* 0x00000007ff157e24 */ /* 0x000fe2000f8e00ff */
[----:B------:R-:W-:-:S04]  /*3eb0*/  IADD3 R4, -R2, UR50, R5 ;  /* 0x0000003202047c10 */ /* 0x000fc8000fffe105 */
[----:B------:R-:W-:-:S04]  /*3ec0*/  IADD3 R5, R21, -UR51, -R2 ;  /* 0x8000003315057c10 */ /* 0x000fc8000fffe802 */
[----:B0-----:R-:W-:-:S04]  /*3ed0*/  VIADDMNMX R6, R6, R5, R4, PT ;  /* 0x0000000506067246 */ /* 0x001fc80003800104 */
[C---:B------:R-:W-:Y:S02]  /*3ee0*/  ISETP.GT.AND P3, PT, R6.reuse, RZ, PT ;  /* 0x000000ff0600720c */ /* 0x040fe40003f64270 */
[C---:B------:R-:W-:Y:S02]  /*3ef0*/  ISETP.GT.AND P4, PT, R6.reuse, 0x1, PT ;  /* 0x000000010600780c */ /* 0x040fe40003f84270 */
[----:B------:R-:W-:Y:S02]  /*3f00*/  ISETP.GT.AND P5, PT, R6, 0x8, PT ;  /* 0x000000080600780c */ /* 0x000fe40003fa4270 */
[----:B---3--:R-:W-:-:S04]  /*3f10*/  VIADDMNMX R4, R3, R5, R4, PT ;  /* 0x0000000503047246 */ /* 0x008fc80003800104 */
[----:B------:R-:W-:Y:S01]  /*3f20*/  ISETP.GT.AND P6, PT, R4, 0x20, PT ;  /* 0x000000200400780c */ /* 0x000fe20003fc4270 */
        /* <DEDUP_REMOVED lines=297> */
.L_x_4624:
[----:B------:R1:W2:Y:S01]  /*51c0*/  SYNCS.PHASECHK.TRANS64.TRYWAIT P3, [R7+URZ+0x28c50], R8 ;  /* 0x028c5008070075a7 */ /* 0x0002a2000806017f */
[----:B------:R-:W-:Y:S05]  /*51d0*/  @!P0 BRA `(.L_x_4625) ;  /* 0x0000000000048947 */ /* 0x000fea0003800000 */
[----:B------:R-:W-:Y:S01]  /*51e0*/  BPT.TRAP 0x1 ;  /* 0x000000040000795c */ /* 0x000fe20000300000 */
.L_x_4625:
[----:B--2---:R-:W-:Y:S05]  /*51f0*/  @P3 BRA `(.L_x_4626) ;  /* 0x0000000000083947 */ /* 0x004fea0003800000 */
[----:B------:R-:W2:Y:S02]  /*5200*/  SYNCS.PHASECHK.TRANS64.TRYWAIT P3, [R7+URZ+0x28c50], R8 ;  /* 0x028c5008070075a7 */ /* 0x000ea4000806017f */
[----:B--2---:R-:W-:Y:S05]  /*5210*/  @!P3 BRA `(.L_x_4627) ;  /* 0x000000ec00e0b947 */ /* 0x004fea0003800000 */
.L_x_4626:
[----:B------:R-:W-:Y:S01]  /*5220*/  ULEA UR11, UR37, UR49, 0xc ;  /* 0x00000031250b7291 */ /* 0x000fe2000f8e603f */
[----:B------:R-:W-:Y:S01]  /*5230*/  WARPGROUP.ARRIVE ;  /* 0x00000000000079c5 */ /* 0x000fe20000000000 */
[----:B------:R-:W-:Y:S01]  /*5240*/  UMOV UR7, 0x40000040 ;  /* 0x4000004000077882 */ /* 0x000fe20000000000 */
[----:B------:R-:W-:Y:S01]  /*5250*/  @UP0 ULDC UR14, c[0x0][0x450] ;  /* 0x00011400000e0ab9 */ /* 0x000fe20000000800 */
[----:B------:R-:W-:Y:S01]  /*5260*/  UIADD3 UR21, UR52, -0x2, URZ ;  /* 0xfffffffe34157890 */ /* 0x000fe2000fffe03f */
[----:B-12---:R-:W-:Y:S02]  /*5270*/  @!P1 VIADD R7, R7, 0x28c60 ;  /* 0x00028c6007079836 */ /* 0x006fe40000000000 */
        /* <DEDUP_REMOVED lines=48> */
[----:B------:R-:W-:-:S05]  /*5580*/  ULDC UR22, c[0x0][0x988] ;  /* 0x0002620000167ab9 */ /* 0x000fca0000000800 */
.L_x_4637:
[----:B------:R-:W-:-:S04]  /*5590*/  UIADD3 UR37, UR23, 0x1, URZ ;  /* 0x0000000117257890 */ /* 0x000fc8000fffe03f */
[----:B------:R-:W-:-:S04]  /*55a0*/  UISETP.NE.AND UP1, UPT, UR37, 0x2, UPT ;  /* 0x000000022500788c */ /* 0x000fc8000bf25270 */
[----:B------:R-:W-:Y:S02]  /*55b0*/  USEL UR6, URZ, 0x1, UP1 ;  /* 0x000000013f067887 */ /* 0x000fe40008800000 */
[----:B------:R-:W-:Y:S02]  /*55c0*/  USEL UR37, UR37, URZ, UP1 ;  /* 0x0000003f25257287 */ /* 0x000fe40008800000 */
[----:B------:R-:W-:Y:S01]  /*55d0*/  ULOP3.LUT UR38, UR38, UR6, URZ, 0x3c, !UPT ;  /* 0x0000000626267292 */ /* 0x000fe2000f8e3c3f */
[----:B--2---:R-:W-:Y:S11]  /*55e0*/  @!P0 BRA `(.L_x_4629) ;  /* 0x0000000000048947 */ /* 0x004ff60003800000 */
[----:B------:R-:W-:Y:S01]  /*55f0*/  BPT.TRAP 0x1 ;  /* 0x000000040000795c */ /* 0x000fe20000300000 */
.L_x_4629:
[----:B------:R-:W-:Y:S01]  /*5600*/  ULEA UR25, UR37, UR46, 0x3 ;  /* 0x0000002e25197291 */ /* 0x000fe2000f8e183f */
[----:B-1----:R-:W-:-:S05]  /*5610*/  IMAD.U32 R7, RZ, RZ, UR38 ;  /* 0x00000026ff077e24 */ /* 0x002fca000f8e00ff */
[----:B------:R-:W-:-:S04]  /*5620*/  SHF.L.U32 R7, R7, 0x1f, RZ ;  /* 0x0000001f07077819 */ /* 0x000fc800000006ff */
[----:B------:R1:W2:Y:S01]  /*5630*/  SYNCS.PHASECHK.TRANS64.TRYWAIT P3, [UR25+0x28c30], R7 ;  /* 0x028c3007ff0075a7 */ /* 0x0002a20008060159 */
[----:B------:R-:W-:Y:S05]  /*5640*/  @!P0 BRA `(.L_x_4630) ;  /* 0x0000000000048947 */ /* 0x000fea0003800000 */
[----:B------:R-:W-:Y:S01]  /*5650*/  BPT.TRAP 0x1 ;  /* 0x000000040000795c */ /* 0x000fe20000300000 */
.L_x_4630:
[----:B--2---:R-:W-:Y:S05]  /*5660*/  @P3 BRA `(.L_x_4631) ;  /* 0x0000000000083947 */ /* 0x004fea0003800000 */
[----:B------:R-:W2:Y:S02]  /*5670*/  SYNCS.PHASECHK.TRANS64.TRYWAIT P3, [UR25+0x28c30], R7 ;  /* 0x028c3007ff0075a7 */ /* 0x000ea40008060159 */
[----:B--2---:R-:W-:Y:S05]  /*5680*/  @!P3 BRA `(.L_x_4632) ;  /* 0x000000e800d8b947 */ /* 0x004fea0003800000 */
.L_x_4631:
[----:B------:R-:W-:Y:S01]  /*5690*/  R2UR UR18, R0 ;  /* 0x00000000001272ca */ /* 0x000fe200000e0000 */
[----:B0-----:R-:W-:Y:S01]  /*56a0*/  WARPGROUP.ARRIVE ;  /* 0x00000000000079c5 */ /* 0x001fe20000000000 */
[----:B------:R-:W-:Y:S01]  /*56b0*/  UMOV UR19, 0x40000040 ;  /* 0x4000004000137882 */ /* 0x000fe20000000000 */
[----:B------:R-:W-:Y:S01]  /*56c0*/  UMOV UR7, 0x40000040 ;  /* 0x4000004000077882 */ /* 0x000fe20000000000 */
[----:B------:R-:W-:Y:S01]  /*56d0*/  UMOV UR11, 0x40000040 ;  /* 0x40000040000b7882 */ /* 0x000fe20000000000 */
[----:B------:R-:W-:Y:S01]  /*56e0*/  UMOV UR15, 0x40000040 ;  /* 0x40000040000f7882 */ /* 0x000fe20000000000 */
[----:B--2---:R-:W-:-:S07]  /*56f0*/  VIADD R6, R185, UR42 ;  /* 0x0000002ab9067c36 */ /* 0x004fce0008000000 */
        /* <DEDUP_REMOVED lines=14> */
[----:B------:R-:W0:Y:S04]  /*57e0*/  SHFL.IDX PT, R10, R6, RZ, 0x1c1f ;  /* 0x001c1fff060a7589 */ /* 0x000e2800000e0000 */
[----:B------:R-:W2:Y:S01]  /*57f0*/  SHFL.IDX PT, R6, R6, 0x1, 0x1c1f ;  /* 0x003c1f0006067f89 */ /* 0x000ea200000e0000 */
        /* <DEDUP_REMOVED lines=10> */
[----:B------:R-:W-:Y:S02]  /*58a0*/  IMAD.U32 R165, RZ, RZ, UR50 ;  /* 0x00000032ffa57e24 */ /* 0x000fe4000f8e00ff */
[----:B------:R-:W-:Y:S01]  /*58b0*/  FMUL.FTZ R153, R153, UR24 ;  /* 0x0000001899997c20 */ /* 0x000fe20008410000 */
[----:B------:R-:W-:Y:S01]  /*58c0*/  FMUL.FTZ R156, R156, UR24 ;  /* 0x000000189c9c7c20 */ /* 0x000fe20008410000 */
[----:B------:R-:W-:Y:S01]  /*58d0*/  FMUL.FTZ R157, R157, UR24 ;  /* 0x000000189d9d7c20 */ /* 0x000fe20008410000 */
[----:B------:R-:W-:Y:S01]  /*58e0*/  FMUL.FTZ R160, R160, UR24 ;  /* 0x00000018a0a07c20 */ /* 0x000fe20008410000 */
[----:B------:R-:W-:Y:S01]  /*58f0*/  IADD3 R165, R165, UR6, -R2 ;  /* 0x00000006a5a57c10 */ /* 0x000fe2000fffe802 */
[----:B------:R-:W3:Y:S01]  /*5900*/  MUFU.TANH R152, R152 ;  /* 0x0000009800987308 */ /* 0x000ee20000002400 */
[----:B------:R-:W-:Y:S01]  /*5910*/  FMUL.FTZ R164, R164, UR24 ;  /* 0x00000018a4a47c20 */ /* 0x000fe20008410000 */
[----:B------:R-:W-:Y:S01]  /*5920*/  FMUL.FTZ R161, R161, UR24 ;  /* 0x00000018a1a17c20 */ /* 0x000fe20008410000 */
[----:B------:R-:W-:Y:S01]  /*5930*/  FMUL.FTZ R168, R168, UR24 ;  /* 0x00000018a8a87c20 */ /* 0x000fe20008410000 */
[----:B------:R-:W-:-:S02]  /*5940*/  VIADD R165, R165, -UR51 ;  /* 0x80000033a5a57c36 */ /* 0x000fc40008000000 */
[----:B------:R-:W-:Y:S01]  /*5950*/  FMUL.FTZ R169, R169, UR24 ;  /* 0x00000018a9a97c20 */ /* 0x000fe20008410000 */
[----:B------:R-:W-:Y:S01]  /*5960*/  FMUL.FTZ R172, R172, UR24 ;  /* 0x00000018acac7c20 */ /* 0x000fe20008410000 */
[----:B------:R-:W-:Y:S01]  /*5970*/  FMUL.FTZ R173, R173, UR24 ;  /* 0x00000018adad7c20 */ /* 0x000fe20008410000 */
[----:B------:R-:W-:Y:S01]  /*5980*/  MUFU.TANH R153, R153 ;  /* 0x0000009900997308 */ /* 0x000fe20000002400 */
[----:B0-----:R-:W-:Y:S02]  /*5990*/  IMAD.IADD R10, R165, 0x1, R10 ;  /* 0x00000001a50a7824 */ /* 0x001fe400078e020a */
[----:B------:R-:W-:Y:S01]  /*59a0*/  FMUL.FTZ R176, R176, UR24 ;  /* 0x00000018b0b07c20 */ /* 0x000fe20008410000 */
[----:B------:R-:W-:Y:S01]  /*59b0*/  FMUL.FTZ R177, R177, UR24 ;  /* 0x00000018b1b17c20 */ /* 0x000fe20008410000 */
[----:B------:R-:W-:Y:S01]  /*59c0*/  FMUL.FTZ R180, R180, UR24 ;  /* 0x00000018b4b47c20 */ /* 0x000fe20008410000 */
[----:B------:R-:W-:Y:S01]  /*59d0*/  FMUL.FTZ R181, R181, UR24 ;  /* 0x00000018b5b57c20 */ /* 0x000fe20008410000 */
[----:B------:R-:W-:Y:S01]  /*59e0*/  ISETP.GT.AND P3, PT, R10, RZ, PT ;  /* 0x000000ff0a00720c */ /* 0x000fe20003f64270 */
[----:B------:R-:W-:Y:S01]  /*59f0*/  FMUL.FTZ R154, R154, UR24 ;  /* 0x000000189a9a7c20 */ /* 0x000fe20008410000 */
[----:B------:R-:W0:Y:S01]  /*5a00*/  MUFU.TANH R156, R156 ;  /* 0x0000009c009c7308 */ /* 0x000e220000002400 */
[----:B------:R-:W-:Y:S01]  /*5a10*/  ISETP.GT.AND P4, PT, R10, 0x1, PT ;  /* 0x000000010a00780c */ /* 0x000fe20003f84270 */
        /* <DEDUP_REMOVED lines=16> */
[----:B------:R-:W-:-:S06]  /*5b20*/  FMUL.FTZ R183, R183, UR24 ;  /* 0x00000018b7b77c20 */ /* 0x000fcc0008410000 */
[----:B------:R3:W-:Y:S08]  /*5b30*/  MUFU.TANH R13, R164 ;  /* 0x000000a4000d7308 */ /* 0x0007f00000002400 */
[----:B------:R1:W2:Y:S01]  /*5b40*/  MUFU.TANH R11, R161 ;  /* 0x000000a1000b7308 */ /* 0x0002a20000002400 */
[----:B---3--:R-:W-:Y:S02]  /*5b50*/  FSEL R164, R152, -INF , P3 ;  /* 0xff80000098a47808 */ /* 0x008fe40001800000 */
[----:B------:R-:W-:-:S02]  /*5b60*/  ISETP.GT.AND P3, PT, R10, 0x8, PT ;  /* 0x000000080a00780c */ /* 0x000fc40003f64270 */
[----:B------:R-:W-:Y:S02]  /*5b70*/  FMNMX.FTZ R12, R164, R9, !PT ;  /* 0x00000009a40c7209 */ /* 0x000fe40007810000 */
[----:B0-----:R-:W-:Y:S01]  /*5b80*/  FSEL R156, R156, -INF , P3 ;  /* 0xff8000009c9c7808 */ /* 0x001fe20001800000 */
[----:B------:R0:W3:Y:S01]  /*5b90*/  MUFU.TANH R21, R5 ;  /* 0x0000000500157308 */ /* 0x0000e20000002400 */
[----:B-1----:R-:W-:Y:S02]  /*5ba0*/  FSEL R161, R153, -INF , P4 ;  /* 0xff80000099a17808 */ /* 0x002fe40002000000 */
[C---:B------:R-:W-:Y:S02]  /*5bb0*/  ISETP.GT.AND P4, PT, R10.reuse, 0x9, PT ;  /* 0x000000090a00780c */ /* 0x040fe40003f84270 */
[----:B------:R-:W-:Y:S02]  /*5bc0*/  ISETP.GT.AND P3, PT, R10, 0x10, PT ;  /* 0x000000100a00780c */ /* 0x000fe40003f64270 */
[----:B----4-:R-:W-:Y:S01]  /*5bd0*/  FSEL R157, R157, -INF , P4 ;  /* 0xff8000009d9d7808 */ /* 0x010fe20002000000 */
        /* <DEDUP_REMOVED lines=8> */
[----:B--2---:R-:W-:-:S02]  /*5c60*/  FSEL R153, R11, -INF , P4 ;  /* 0xff8000000b997808 */ /* 0x004fc40002000000 */
[----:B------:R-:W-:Y:S01]  /*5c70*/  FMNMX.FTZ R12, R160, R5, !PT ;  /* 0x00000005a00c7209 */ /* 0x000fe20007810000 */
[----:B------:R-:W2:Y:S01]  /*5c80*/  MUFU.TANH R15, R172 ;  /* 0x000000ac000f7308 */ /* 0x000ea20000002400 */
[C---:B------:R-:W-:Y:S02]  /*5c90*/  ISETP.GT.AND P4, PT, R10.reuse, 0x19, PT ;  /* 0x000000190a00780c */ /* 0x040fe40003f84270 */
[----:B------:R-:W-:Y:S02]  /*5ca0*/  FSEL R152, R13, -INF , P3 ;  /* 0xff8000000d987808 */ /* 0x000fe40001800000 */
[----:B------:R-:W-:Y:S02]  /*5cb0*/  FMNMX.FTZ R5, R153, R12, !PT ;  /* 0x0000000c99057209 */ /* 0x000fe40007810000 */
[----:B------:R-:W-:Y:S01]  /*5cc0*/  ISETP.GT.AND P3, PT, R10, 0x20, PT ;  /* 0x000000200a00780c */ /* 0x000fe20003f64270 */
[----:B------:R-:W4:Y:S01]  /*5cd0*/  MUFU.TANH R173, R173 ;  /* 0x000000ad00ad7308 */ /* 0x000f220000002400 */
        /* <DEDUP_REMOVED lines=15> */
[----:B----4-:R-:W-:Y:S01]  /*5dd0*/  FSEL R13, R173, -INF , P4 ;  /* 0xff800000ad0d7808 */ /* 0x010fe20002000000 */
[----:B------:R-:W-:Y:S01]  /*5de0*/  IMAD.IADD R173, R165, 0x1, R6 ;  /* 0x00000001a5ad7824 */ /* 0x000fe200078e0206 */
[----:B------:R-:W-:-:S02]  /*5df0*/  FMNMX.FTZ R12, R15, R12, !PT ;  /* 0x0000000c0f0c7209 */ /* 0x000fc40007810000 */
[----:B------:R-:W-:Y:S02]  /*5e00*/  ISETP.GT.AND P4, PT, R10, 0x31, PT ;  /* 0x000000310a00780c */ /* 0x000fe40003f84270 */
[----:B-1----:R-:W-:Y:S01]  /*5e10*/  FSEL R5, R176, -INF , P3 ;  /* 0xff800000b0057808 */ /* 0x002fe20001800000 */
[----:B------:R-:W1:Y:S01]  /*5e20*/  MUFU.TANH R181, R181 ;  /* 0x000000b500b57308 */ /* 0x000e620000002400 */
[----:B------:R-:W-:Y:S02]  /*5e30*/  FMNMX.FTZ R168, R13, R12, !PT ;  /* 0x0000000c0da87209 */ /* 0x000fe40007810000 */
[C---:B------:R-:W-:Y:S02]  /*5e40*/  ISETP.GT.AND P3, PT, R10.reuse, 0x38, PT ;  /* 0x000000380a00780c */ /* 0x040fe40003f64270 */
[----:B0-----:R-:W-:Y:S02]  /*5e50*/  FSEL R12, R177, -INF , P4 ;  /* 0xff800000b10c7808 */ /* 0x001fe40002000000 */
[----:B------:R-:W-:Y:S01]  /*5e60*/  FMNMX.FTZ R11, R5, R168, !PT ;  /* 0x000000a8050b7209 */ /* 0x000fe20007810000 */
[----:B------:R-:W-:Y:S01]  /*5e70*/  MUFU.TANH R172, R154 ;  /* 0x0000009a00ac7308 */ /* 0x000fe20000002400 */
[----:B------:R-:W-:-:S02]  /*5e80*/  ISETP.GT.AND P4, PT, R10, 0x39, PT ;  /* 0x000000390a00780c */ /* 0x000fc40003f84270 */
[----:B--2---:R-:W-:Y:S02]  /*5e90*/  FSEL R10, R180, -INF , P3 ;  /* 0xff800000b40a7808 */ /* 0x004fe40001800000 */
[----:B------:R-:W-:Y:S02]  /*5ea0*/  FMNMX.FTZ R169, R12, R11, !PT ;  /* 0x0000000b0ca97209 */ /* 0x000fe40007810000 */
[----:B------:R-:W-:Y:S01]  /*5eb0*/  ISETP.GT.AND P3, PT, R173, RZ, PT ;  /* 0x000000ffad00720c */ /* 0x000fe20003f64270 */
[----:B------:R-:W0:Y:S01]  /*5ec0*/  MUFU.TANH R155, R155 ;  /* 0x0000009b009b7308 */ /* 0x000e220000002400 */
[----:B-1----:R-:W-:Y:S02]  /*5ed0*/  FSEL R11, R181, -INF , P4 ;  /* 0xff800000b50b7808 */ /* 0x002fe40002000000 */
[----:B------:R-:W-:Y:S02]  /*5ee0*/  FMNMX.FTZ R168, R10, R169, !PT ;  /* 0x000000a90aa87209 */ /* 0x000fe40007810000 */
[----:B------:R-:W-:-:S02]  /*5ef0*/  ISETP.GT.AND P4, PT, R173, 0x1, PT ;  /* 0x00000001ad00780c */ /* 0x000fc40003f84270 */
[----:B------:R-:W-:Y:S01]  /*5f00*/  FMNMX.FTZ R168, R11, R168, !PT ;  /* 0x000000a80ba87209 */ /* 0x000fe20007810000 */
[----:B------:R-:W1:Y:S01]  /*5f10*/  MUFU.TANH R158, R158 ;  /* 0x0000009e009e7308 */ /* 0x000e620000002400 */
[C---:B------:R-:W-:Y:S02]  /*5f20*/  ISETP.GT.AND P6, PT, R173.reuse, 0x20, PT ;  /* 0x00000020ad00780c */ /* 0x040fe40003fc4270 */
[----:B------:R-:W-:Y:S01]  /*5f30*/  ISETP.GT.AND P5, PT, R173, 0x29, PT ;  /* 0x00000029ad00780c */ /* 0x000fe20003fa4270 */
[----:B------:R-:W2:Y:S04]  /*5f40*/  SHFL.BFLY PT, R169, R168, 0x2, 0x1f ;  /* 0x0c401f00a8a97f89 */ /* 0x000ea800000e0000 */
        /* <DEDUP_REMOVED lines=336> */
.L_x_4633:
[----:B------:R1:W2:Y:S01]  /*7450*/  SYNCS.PHASECHK.TRANS64.TRYWAIT P3, [UR25+0x28c50], R7 ;  /* 0x028c5007ff0075a7 */ /* 0x0002a20008060159 */
[----:B------:R-:W-:Y:S05]  /*7460*/  @!P0 BRA `(.L_x_4634) ;  /* 0x0000000000048947 */ /* 0x000fea0003800000 */
[----:B------:R-:W-:Y:S01]  /*7470*/  BPT.TRAP 0x1 ;  /* 0x000000040000795c */ /* 0x000fe20000300000 */
.L_x_4634:
[----:B--2---:R-:W-:Y:S05]  /*7480*/  @P3 BRA `(.L_x_4635) ;  /* 0x0000000000083947 */ /* 0x004fea0003800000 */
[----:B------:R-:W2:Y:S02]  /*7490*/  SYNCS.PHASECHK.TRANS64.TRYWAIT P3, [UR25+0x28c50], R7 ;  /* 0x028c5007ff0075a7 */ /* 0x000ea40008060159 */
[----:B--2---:R-:W-:Y:S05]  /*74a0*/  @!P3 BRA `(.L_x_4636) ;  /* 0x000000cc0068b947 */ /* 0x004fea0003800000 */
.L_x_4635:
        /* <DEDUP_REMOVED lines=42> */
.L_x_4628:
[----:B------:R-:W-:-:S13]  /*7750*/  ISETP.LE.AND P2, PT, RZ, UR21, PT ;  /* 0x00000015ff007c0c */ /* 0x000fda000bf43270 */
[----:B------:R-:W-:Y:S05]  /*7760*/  @!P2 BRA `(.L_x_4638) ;  /* 0x0000001c0030a947 */ /* 0x000fea0003800000 */
[----:B------:R-:W-:Y:S01]  /*7770*/  IMAD.MOV.U32 R8, RZ, RZ, R5 ;  /* 0x000000ffff087224 */ /* 0x000fe200078e0005 */
[----:B------:R-:W-:Y:S01]  /*7780*/  UMOV UR22, UR37 ;  /* 0x0000002500167c82 */ /* 0x000fe20008000000 */
[----:B------:R-:W-:Y:S01]  /*7790*/  IMAD.MOV.U32 R13, RZ, RZ, R6 ;  /* 0x000000ffff0d7224 */ /* 0x000fe200078e0006 */
[----:B------:R-:W-:Y:S01]  /*77a0*/  ULDC UR23, c[0x0][0x9d8] ;  /* 0x0002760000177ab9 */ /* 0x000fe20000000800 */
[----:B------:R-:W-:-:S05]  /*77b0*/  ULDC UR20, c[0x0][0x988] ;  /* 0x0002620000147ab9 */ /* 0x000fca0000000800 */
.L_x_4647:
[----:B------:R-:W-:-:S04]  /*77c0*/  UIADD3 UR37, UR22, 0x1, URZ ;  /* 0x0000000116257890 */ /* 0x000fc8000fffe03f */
[----:B------:R-:W-:-:S04]  /*77d0*/  UISETP.NE.AND UP0, UPT, UR37, 0x2, UPT ;  /* 0x000000022500788c */ /* 0x000fc8000bf05270 */
[----:B------:R-:W-:Y:S02]  /*77e0*/  USEL UR6, URZ, 0x1, UP0 ;  /* 0x000000013f067887 */ /* 0x000fe40008000000 */
[----:B------:R-:W-:Y:S02]  /*77f0*/  USEL UR37, UR37, URZ, UP0 ;  /* 0x0000003f25257287 */ /* 0x000fe40008000000 */
[----:B------:R-:W-:Y:S01]  /*7800*/  ULOP3.LUT UR38, UR38, UR6, URZ, 0x3c, !UPT ;  /* 0x0000000626267292 */ /* 0x000fe2000f8e3c3f */
[----:B---3--:R-:W-:Y:S11]  /*7810*/  @!P0 BRA `(.L_x_4639) ;  /* 0x0000000000048947 */ /* 0x008ff60003800000 */
[----:B------:R-:W-:Y:S01]  /*7820*/  BPT.TRAP 0x1 ;  /* 0x000000040000795c */ /* 0x000fe20000300000 */
.L_x_4639:
[----:B------:R-:W-:Y:S01]  /*7830*/  ULEA UR24, UR37, UR46, 0x3 ;  /* 0x0000002e25187291 */ /* 0x000fe2000f8e183f */
[----:B-1----:R-:W-:-:S05]  /*7840*/  IMAD.U32 R7, RZ, RZ, UR38 ;  /* 0x00000026ff077e24 */ /* 0x002fca000f8e00ff */
[----:B------:R-:W-:-:S04]  /*7850*/  SHF.L.U32 R7, R7, 0x1f, RZ ;  /* 0x0000001f07077819 */ /* 0x000fc800000006ff */
[----:B------:R1:W3:Y:S01]  /*7860*/  SYNCS.PHASECHK.TRANS64.TRYWAIT P2, [UR24+0x28c30], R7 ;  /* 0x028c3007ff0075a7 */ /* 0x0002e20008040158 */
[----:B------:R-:W-:Y:S05]  /*7870*/  @!P0 BRA `(.L_x_4640) ;  /* 0x0000000000048947 */ /* 0x000fea0003800000 */
[----:B------:R-:W-:Y:S01]  /*7880*/  BPT.TRAP 0x1 ;  /* 0x000000040000795c */ /* 0x000fe20000300000 */
.L_x_4640:
[----:B---3--:R-:W-:Y:S05]  /*7890*/  @P2 BRA `(.L_x_4641) ;  /* 0x0000000000082947 */ /* 0x008fea0003800000 */
[----:B------:R-:W3:Y:S02]  /*78a0*/  SYNCS.PHASECHK.TRANS64.TRYWAIT P2, [UR24+0x28c30], R7 ;  /* 0x028c3007ff0075a7 */ /* 0x000ee40008040158 */
[----:B---3--:R-:W-:Y:S05]  /*78b0*/  @!P2 BRA `(.L_x_4642) ;  /* 0x000000c80078a947 */ /* 0x008fea0003800000 */
.L_x_4641:
        /* <DEDUP_REMOVED lines=392> */
.L_x_4643:
[----:B------:R1:W2:Y:S01]  /*9140*/  SYNCS.PHASECHK.TRANS64.TRYWAIT P2, [UR24+0x28c50], R7 ;  /* 0x028c5007ff0075a7 */ /* 0x0002a20008040158 */
[----:B------:R-:W-:Y:S05]  /*9150*/  @!P0 BRA `(.L_x_4644) ;  /* 0x0000000000048947 */ /* 0x000fea0003800000 */
[----:B------:R-:W-:Y:S01]  /*9160*/  BPT.TRAP 0x1 ;  /* 0x000000040000795c */ /* 0x000fe20000300000 */
.L_x_4644:
[----:B--2---:R-:W-:Y:S05]  /*9170*/  @P2 BRA `(.L_x_4645) ;  /* 0x0000000000082947 */ /* 0x004fea0003800000 */
[----:B------:R-:W2:Y:S02]  /*9180*/  SYNCS.PHASECHK.TRANS64.TRYWAIT P2, [UR24+0x28c50], R7 ;  /* 0x028c5007ff0075a7 */ /* 0x000ea40008040158 */
[----:B--2---:R-:W-:Y:S05]  /*9190*/  @!P2 BRA `(.L_x_4646) ;  /* 0x000000b00058a947 */ /* 0x004fea0003800000 */
.L_x_4645:
        /* <DEDUP_REMOVED lines=41> */
.L_x_4638:
[----:B------:R-:W4:Y:S01]  /*9430*/  SHFL.BFLY PT, R0, R3, 0x2, 0x1f ;  /* 0x0c401f0003007f89 */ /* 0x000f2200000e0000 */
[----:B------:R-:W-:Y:S01]  /*9440*/  IMAD.U32 R11, RZ, RZ, UR10 ;  /* 0x0000000aff0b7e24 */ /* 0x000fe2000f8e00ff */
[----:B------:R-:W-:Y:S01]  /*9450*/  UIADD3 UR39, UR39, 0x1, URZ ;  /* 0x0000000127277890 */ /* 0x000fe2000fffe03f */
[----:B------:R-:W-:Y:S01]  /*9460*/  IMAD.U32 R21, RZ, RZ, UR10 ;  /* 0x0000000aff157e24 */ /* 0x000fe2000f8e00ff */
[----:B------:R-:W5:Y:S01]  /*9470*/  SHFL.BFLY PT, R9, R4, 0x2, 0x1f ;  /* 0x0c401f0004097f89 */ /* 0x000f6200000e0000 */
        /* <DEDUP_REMOVED lines=17> */
[----:B------:R-:W-:Y:S01]  /*9590*/  ISETP.NE.AND P0, PT, R2, R7, PT ;  /* 0x000000070200720c */ /* 0x000fe20003f05270 */
[----:B------:R-:W-:Y:S01]  /*95a0*/  IMAD.MOV.U32 R7, RZ, RZ, RZ ;  /* 0x000000ffff077224 */ /* 0x000fe200078e00ff */
[----:B------:R-:W-:-:S09]  /*95b0*/  FSETP.NE.FTZ.AND P2, PT, R15, RZ, PT ;  /* 0x000000ff0f00720b */ /* 0x000fd20003f55000 */
[----:B------:R-:W1:Y:S02]  /*95c0*/  @P1 MUFU.RCP R7, R13 ;  /* 0x0000000d00071308 */ /* 0x000e640000001000 */
[----:B------:R-:W-:Y:S02]  /*95d0*/  @!P0 IMAD R0, R3, 0x40, R16 ;  /* 0x0000004003008824 */ /* 0x000fe400078e0210 */
[----:B------:R-:W-:Y:S01]  /*95e0*/  @P2 FMUL.FTZ R21, R21, 0.69314718246459960938 ;  /* 0x3f31721815152820 */ /* 0x000fe20000410000 */
[----:B------:R-:W-:Y:S02]  /*95f0*/  IMAD.MOV.U32 R3, RZ, RZ, -0x800000 ;  /* 0xff800000ff037424 */ /* 0x000fe400078e00ff */
[----:B------:R-:W-:Y:S01]  /*9600*/  @!P0 LEA R9, R0, UR46, 0x2 ;  /* 0x0000002e00098c11 */ /* 0x000fe2000f8e10ff */
[----:B------:R-:W4:Y:S01]  /*9610*/  @P2 MUFU.RCP R4, R15 ;  /* 0x0000000f00042308 */ /* 0x000f220000001000 */
[----:B------:R-:W-:-:S07]  /*9620*/  IMAD.MOV.U32 R0, RZ, RZ, -0x800000 ;  /* 0xff800000ff007424 */ /* 0x000fce00078e00ff */
[----:B------:R-:W5:Y:S01]  /*9630*/  @P1 MUFU.LG2 R13, R13 ;  /* 0x0000000d000d1308 */ /* 0x000f620000000c00 */
[----:B-1----:R1:W-:Y:S01]  /*9640*/  @!P0 STS [R9+0x28800], R7 ;  /* 0x0288000709008388 */ /* 0x0023e20000000800 */
[-C--:B---3--:R-:W-:Y:S01]  /*9650*/  FMUL.FTZ R170, R24, R7.reuse ;  /* 0x0000000718aa7220 */ /* 0x088fe20000410000 */
[-C--:B0-----:R-:W-:Y:S01]  /*9660*/  FMUL.FTZ R167, R25, R7.reuse ;  /* 0x0000000719a77220 */ /* 0x081fe20000410000 */
[-C--:B------:R-:W-:Y:S01]  /*9670*/  FMUL.FTZ R169, R28, R7.reuse ;  /* 0x000000071ca97220 */ /* 0x080fe20000410000 */
[-C--:B------:R-:W-:Y:S01]  /*9680*/  FMUL.FTZ R12, R29, R7.reuse ;  /* 0x000000071d0c7220 */ /* 0x080fe20000410000 */
[-C--:B------:R-:W-:Y:S01]  /*9690*/  FMUL.FTZ R165, R32, R7.reuse ;  /* 0x0000000720a57220 */ /* 0x080fe20000410000 */
[-C--:B------:R-:W-:Y:S01]  /*96a0*/  FMUL.FTZ R160, R33, R7.reuse ;  /* 0x0000000721a07220 */ /* 0x080fe20000410000 */
[----:B------:R-:W0:Y:S01]  /*96b0*/  @P2 MUFU.LG2 R15, R15 ;  /* 0x0000000f000f2308 */ /* 0x000e220000000c00 */
[----:B----4-:R3:W-:Y:S01]  /*96c0*/  @!P0 STS [R9+0x28820], R4 ;  /* 0x0288200409008388 */ /* 0x0107e20000000800 */
        /* <DEDUP_REMOVED lines=58> */
[----:B-1----:R-:W-:Y:S01]  /*9a70*/  @P1 FMUL.FTZ R7, R11, 0.69314718246459960938 ;  /* 0x3f3172180b071820 */ /* 0x002fe20000410000 */
[----:B-----5:R-:W-:Y:S01]  /*9a80*/  @P1 FMUL.FTZ R14, R13, 0.69314718246459960938 ;  /* 0x3f3172180d0e1820 */ /* 0x020fe20000410000 */
[----:B0-----:R-:W-:Y:S01]  /*9a90*/  @P2 FMUL.FTZ R20, R15, 0.69314718246459960938 ;  /* 0x3f3172180f142820 */ /* 0x001fe20000410000 */
[-C--:B---3--:R-:W-:Y:S01]  /*9aa0*/  FMUL.FTZ R9, R42, R4.reuse ;  /* 0x000000042a097220 */ /* 0x088fe20000410000 */
        /* <DEDUP_REMOVED lines=67> */
.L_x_4609:
        /* <DEDUP_REMOVED lines=37> */
[----:B------:R-:W-:Y:S01]  /*a130*/  UIADD3 UR4, UP1, UR10, UR8, URZ ;  /* 0x000000080a047290 */ /* 0x000fe2000ff3e03f */
[----:B------:R-:W-:Y:S01]  /*a140*/  F2FP.BF16.F32.PACK_AB R73, R75, R74 ;  /* 0x0000004a4b49723e */ /* 0x000fe200000010ff */
[----:B------:R-:W-:Y:S01]  /*a150*/  UISETP.NE.U32.AND UP0, UPT, UR8, URZ, UPT ;  /* 0x0000003f0800728c */ /* 0x000fe2000bf05070 */
[C---:B------:R-:W-:Y:S01]  /*a160*/  IADD3 R175, P1, R4.reuse, 0x20, RZ ;  /* 0x0000002004af7810 */ /* 0x040fe20007f3e0ff */
[----:B------:R-:W-:Y:S01]  /*a170*/  UIADD3.X UR8, UR11, UR9, URZ, UP1, !UPT ;  /* 0x000000090b087290 */ /* 0x000fe20008ffe43f */
[C---:B------:R-:W-:Y:S01]  /*a180*/  LOP3.LUT R7, R4.reuse, 0x380, RZ, 0xc0, !PT ;  /* 0x0000038004077812 */ /* 0x040fe200078ec0ff */
[----:B------:R-:W-:Y:S01]  /*a190*/  UISETP.NE.AND.EX UP0, UPT, UR9, URZ, UPT, UP0 ;  /* 0x0000003f0900728c */ /* 0x000fe2000bf05300 */
[C---:B------:R-:W-:Y:S01]  /*a1a0*/  IADD3 R20, P0, R4.reuse, 0x40, RZ ;  /* 0x0000004004147810 */ /* 0x040fe20007f1e0ff */
[----:B------:R-:W-:Y:S01]  /*a1b0*/  IMAD.X R15, RZ, RZ, R5, P1 ;  /* 0x000000ffff0f7224 */ /* 0x000fe200008e0605 */
[----:B------:R-:W-:-:S02]  /*a1c0*/  IADD3 R177, P4, R4, 0x60, RZ ;  /* 0x0000006004b17810 */ /* 0x000fc40007f9e0ff */
        /* <DEDUP_REMOVED lines=75> */
[----:B------:R-:W-:Y:S02]  /*a680*/  LOP3.LUT R167, R118, 0x380, RZ, 0xc0, !PT ;  /* 0x0000038076a77812 */ /* 0x000fe400078ec0ff */
[----:B------:R-:W-:Y:S01]  /*a690*/  MOV R26, R20 ;  /* 0x00000014001a7202 */ /* 0x000fe20000000f00 */
[----:B------:R0:W-:Y:S01]  /*a6a0*/  STSM.16.M88.4 [R27], R4 ;  /* 0x000000041b007844 */ /* 0x0001e20000000200 */
[----:B------:R-:W-:Y:S02]  /*a6b0*/  F2FP.BF16.F32.PACK_AB R8, R41, R158 ;  /* 0x0000009e2908723e */ /* 0x000fe400000010ff */
[----:B------:R-:W-:Y:S02]  /*a6c0*/  LOP3.LUT R90, R90, R183, RZ, 0x3c, !PT ;  /* 0x000000b75a5a7212 */ /* 0x000fe400078e3cff */
        /* <DEDUP_REMOVED lines=11> */
[----:B------:R-:W-:Y:S01]  /*a780*/  SHF.R.U64 R167, R167, 0x3, RZ ;  /* 0x00000003a7a77819 */ /* 0x000fe200000012ff */
[----:B------:R-:W-:Y:S01]  /*a790*/  STSM.16.M88.4 [R32], R64 ;  /* 0x0000004020007844 */ /* 0x000fe20000000200 */
[----:B------:R-:W-:Y:S01]  /*a7a0*/  MOV R36, R36 ;  /* 0x0000002400247202 */ /* 0x000fe20000000f00 */
[----:B------:R-:W-:Y:S01]  /*a7b0*/  ULDC.64 UR8, c[0x0][0xc08] ;  /* 0x0003020000087ab9 */ /* 0x000fe20000000a00 */
[----:B------:R-:W-:Y:S01]  /*a7c0*/  F2FP.BF16.F32.PACK_AB R74, R77, R76 ;  /* 0x0000004c4d4a723e */ /* 0x000fe200000010ff */
[----:B------:R-:W-:Y:S01]  /*a7d0*/  IMAD.U32 R4, RZ, RZ, UR4 ;  /* 0x00000004ff047e24 */ /* 0x000fe2000f8e00ff */
[----:B------:R-:W-:-:S02]  /*a7e0*/  F2FP.BF16.F32.PACK_AB R75, R79, R78 ;  /* 0x0000004e4f4b723e */ /* 0x000fc400000010ff */
[----:B------:R-:W-:Y:S02]  /*a7f0*/  F2FP.BF16.F32.PACK_AB R81, R83, R82 ;  /* 0x000000525351723e */ /* 0x000fe400000010ff */
[----:B------:R-:W-:Y:S01]  /*a800*/  MOV R21, R90 ;  /* 0x0000005a00157202 */ /* 0x000fe20000000f00 */
[----:B------:R-:W-:Y:S01]  /*a810*/  STSM.16.M88.4 [R36], R72 ;  /* 0x0000004824007844 */ /* 0x000fe20000000200 */
[----:B------:R-:W-:Y:S02]  /*a820*/  F2FP.BF16.F32.PACK_AB R82, R85, R84 ;  /* 0x000000545552723e */ /* 0x000fe400000010ff */
[----:B------:R-:W-:Y:S02]  /*a830*/  F2FP.BF16.F32.PACK_AB R83, R87, R86 ;  /* 0x000000565753723e */ /* 0x000fe400000010ff */
[----:B------:R-:W-:Y:S02]  /*a840*/  F2FP.BF16.F32.PACK_AB R88, R89, R88 ;  /* 0x000000585958723e */ /* 0x000fe400000010ff */
[----:B------:R-:W-:Y:S01]  /*a850*/  LOP3.LUT R110, R110, R211, RZ, 0x3c, !PT ;  /* 0x000000d36e6e7212 */ /* 0x000fe200078e3cff */
[----:B------:R-:W-:Y:S01]  /*a860*/  STSM.16.M88.4 [R21], R80 ;  /* 0x0000005015007844 */ /* 0x000fe20000000200 */
[----:B------:R-:W-:-:S02]  /*a870*/  MOV R94, R94 ;  /* 0x0000005e005e7202 */ /* 0x000fc40000000f00 */
[----:B------:R-:W-:Y:S02]  /*a880*/  MOV R20, R98 ;  /* 0x0000006200147202 */ /* 0x000fe40000000f00 */
[----:B------:R-:W-:Y:S02]  /*a890*/  F2FP.BF16.F32.PACK_AB R89, R42, R40 ;  /* 0x000000282a59723e */ /* 0x000fe400000010ff */
[----:B------:R-:W-:Y:S02]  /*a8a0*/  F2FP.BF16.F32.PACK_AB R90, R93, R92 ;  /* 0x0000005c5d5a723e */ /* 0x000fe400000010ff */
[----:B------:R-:W-:Y:S02]  /*a8b0*/  F2FP.BF16.F32.PACK_AB R91, R46, R44 ;  /* 0x0000002c2e5b723e */ /* 0x000fe400000010ff */
[----:B------:R-:W-:Y:S02]  /*a8c0*/  F2FP.BF16.F32.PACK_AB R96, R97, R96 ;  /* 0x000000606160723e */ /* 0x000fe400000010ff */
[----:B------:R-:W-:Y:S01]  /*a8d0*/  MOV R15, R106 ;  /* 0x0000006a000f7202 */ /* 0x000fe20000000f00 */
[----:B------:R-:W-:Y:S01]  /*a8e0*/  STSM.16.M88.4 [R94], R88 ;  /* 0x000000585e007844 */ /* 0x000fe20000000200 */
[----:B------:R-:W-:-:S02]  /*a8f0*/  F2FP.BF16.F32.PACK_AB R97, R153, R152 ;  /* 0x000000989961723e */ /* 0x000fc400000010ff */
[----:B------:R-:W-:Y:S02]  /*a900*/  F2FP.BF16.F32.PACK_AB R98, R101, R100 ;  /* 0x000000646562723e */ /* 0x000fe400000010ff */
[----:B------:R-:W-:Y:S02]  /*a910*/  F2FP.BF16.F32.PACK_AB R99, R155, R154 ;  /* 0x0000009a9b63723e */ /* 0x000fe400000010ff */
[----:B------:R-:W-:Y:S02]  /*a920*/  F2FP.BF16.F32.PACK_AB R104, R105, R104 ;  /* 0x000000686968723e */ /* 0x000fe400000010ff */
[----:B------:R-:W-:Y:S01]  /*a930*/  LOP3.LUT R118, R167, R118, RZ, 0x3c, !PT ;  /* 0x00000076a7767212 */ /* 0x000fe200078e3cff */
[----:B------:R-:W-:Y:S01]  /*a940*/  STSM.16.M88.4 [R20], R96 ;  /* 0x0000006014007844 */ /* 0x000fe20000000200 */
[----:B------:R-:W-:Y:S02]  /*a950*/  MOV R102, R102 ;  /* 0x0000006600667202 */ /* 0x000fe40000000f00 */
[----:B------:R-:W-:-:S02]  /*a960*/  MOV R14, R114 ;  /* 0x00000072000e7202 */ /* 0x000fc40000000f00 */
[----:B------:R-:W-:Y:S02]  /*a970*/  F2FP.BF16.F32.PACK_AB R105, R157, R156 ;  /* 0x0000009c9d69723e */ /* 0x000fe400000010ff */
[----:B------:R-:W-:Y:S02]  /*a980*/  F2FP.BF16.F32.PACK_AB R106, R109, R108 ;  /* 0x0000006c6d6a723e */ /* 0x000fe400000010ff */
[----:B------:R-:W-:Y:S02]  /*a990*/  F2FP.BF16.F32.PACK_AB R107, R161, R159 ;  /* 0x0000009fa16b723e */ /* 0x000fe400000010ff */
[----:B------:R-:W-:Y:S02]  /*a9a0*/  F2FP.BF16.F32.PACK_AB R112, R113, R112 ;  /* 0x000000707170723e */ /* 0x000fe400000010ff */
[----:B------:R-:W-:Y:S01]  /*a9b0*/  F2FP.BF16.F32.PACK_AB R120, R121, R120 ;  /* 0x000000787978723e */ /* 0x000fe200000010ff */
[----:B------:R-:W-:Y:S01]  /*a9c0*/  STSM.16.M88.4 [R102], R104 ;  /* 0x0000006866007844 */ /* 0x000fe20000000200 */
[----:B------:R-:W-:-:S02]  /*a9d0*/  LOP3.LUT R12, R12, R171, RZ, 0x3c, !PT ;  /* 0x000000ab0c0c7212 */ /* 0x000fc400078e3cff */
[----:B------:R-:W-:Y:S02]  /*a9e0*/  F2FP.BF16.F32.PACK_AB R113, R164, R163 ;  /* 0x000000a3a471723e */ /* 0x000fe400000010ff */
        /* <DEDUP_REMOVED lines=34> */
[----:B------:R-:W-:Y:S01]  /*ac10*/  IMAD.U32 R76, RZ, RZ, UR4 ;  /* 0x00000004ff4c7e24 */ /* 0x000fe2000f8e00ff */
        /* <DEDUP_REMOVED lines=13> */
[----:B-1----:R-:W-:Y:S02]  /*acf0*/  LOP3.LUT R12, R13, 0x380, RZ, 0xc0, !PT ;  /* 0x000003800d0c7812 */ /* 0x002fe400078ec0ff */
        /* <DEDUP_REMOVED lines=20> */
[----:B------:R-:W3:Y:S04]  /*ae40*/  LDG.E R7, desc[UR40][R4.64] ;  /* 0x0000002804077981 */ /* 0x000ee8000c1e1900 */
[----:B-----5:R-:W3:Y:S02]  /*ae50*/  LDG.E R76, desc[UR40][R4.64+0x4] ;  /* 0x00000428044c7981 */ /* 0x020ee4000c1e1900 */
[----:B---3--:R-:W-:-:S07]  /*ae60*/  IMAD.IADD R76, R76, 0x1, -R7 ;  /* 0x000000014c4c7824 */ /* 0x008fce00078e0a07 */
.L_x_4650:
        /* <DEDUP_REMOVED lines=69> */
[----:B------:R-:W-:Y:S01]  /*b2c0*/  IMAD.MOV R21, RZ, RZ, -R18 ;  /* 0x000000ffff157224 */ /* 0x000fe200078e0a12 */
[----:B------:R-:W-:Y:S01]  /*b2d0*/  UIMAD.WIDE.U32 UR8, UR43, UR12, UR8 ;  /* 0x0000000c2b0872a5 */ /* 0x000fe2000f8e0008 */
[----:B------:R-:W-:Y:S01]  /*b2e0*/  VIADD R20, R16, UR42 ;  /* 0x0000002a10147c36 */ /* 0x000fe20008000000 */
[----:B------:R-:W-:-:S03]  /*b2f0*/  UIMAD UR10, UR43, UR13, UR10 ;  /* 0x0000000d2b0a72a4 */ /* 0x000fc6000f8e020a */
[----:B------:R-:W-:Y:S01]  /*b300*/  ULDC.64 UR12, c[0x0][0xb98] ;  /* 0x0002e600000c7ab9 */ /* 0x000fe20000000a00 */
[----:B------:R-:W-:Y:S02]  /*b310*/  UIADD3 UR9, UR9, UR10, URZ ;  /* 0x0000000a09097290 */ /* 0x000fe4000fffe03f */
[----:B------:R-:W-:Y:S02]  /*b320*/  UIMAD UR11, UR44, UR12, URZ ;  /* 0x0000000c2c0b72a4 */ /* 0x000fe4000f8e023f */
[----:B------:R-:W-:Y:S02]  /*b330*/  UIMAD.WIDE.U32 UR8, UR45, UR12, UR8 ;  /* 0x0000000c2d0872a5 */ /* 0x000fe4000f8e0008 */
[----:B------:R-:W-:Y:S01]  /*b340*/  UIMAD UR11, UR45, UR13, UR11 ;  /* 0x0000000d2d0b72a4 */ /* 0x000fe2000f8e020b */
        /* <DEDUP_REMOVED lines=31> */
.L_x_4651:
        /* <DEDUP_REMOVED lines=18> */
[----:B------:R-:W5:Y:S04]  /*b660*/  LD.E.128 R36, desc[UR40][R36.64] ;  /* 0x0000002824247980 */ /* 0x000f68000c101d00 */
[----:B------:R-:W5:Y:S02]  /*b670*/  LD.E.128 R40, desc[UR40][R40.64] ;  /* 0x0000002828287980 */ /* 0x000f64000c101d00 */
[----:B------:R-:W1:Y:S01]  /*b680*/  @P2 LDC R21, c[0x0][0xbec] ;  /* 0x0002fb00ff152b82 */ /* 0x000e620000000800 */
[----:B------:R-:W-:Y:S01]  /*b690*/  IMAD.SHL.U32 R3, R3, 0x4, RZ ;  /* 0x0000000403037824 */ /* 0x000fe200078e00ff */
[----:B------:R-:W-:Y:S01]  /*b6a0*/  UIMAD UR10, UR14, UR12, URZ ;  /* 0x0000000c0e0a72a4 */ /* 0x000fe2000f8e023f */
[----:B------:R-:W-:Y:S01]  /*b6b0*/  ISETP.GE.AND P0, PT, R188, UR16, PT ;  /* 0x00000010bc007c0c */ /* 0x000fe2000bf06270 */
[----:B------:R-:W5:Y:S04]  /*b6c0*/  LD.E.128 R48, desc[UR40][R48.64] ;  /* 0x0000002830307980 */ /* 0x000f68000c101d00 */
[----:B------:R-:W3:Y:S01]  /*b6d0*/  @P2 LDC R77, c[0x0][0xbf0] ;  /* 0x0002fc00ff4d2b82 */ /* 0x000ee20000000800 */
[----:B------:R-:W-:Y:S01]  /*b6e0*/  LOP3.LUT R3, R3, 0x4, R0, 0xe2, !PT ;  /* 0x0000000403037812 */ /* 0x000fe200078ee200 */
[----:B------:R-:W-:Y:S01]  /*b6f0*/  UIMAD.WIDE.U32 UR8, UR4, UR12, URZ ;  /* 0x0000000c040872a5 */ /* 0x000fe2000f8e003f */
[----:B------:R-:W-:Y:S01]  /*b700*/  SEL R20, RZ, 0xffffffff, P0 ;  /* 0xffffffffff147807 */ /* 0x000fe20000000000 */
[----:B------:R-:W-:Y:S01]  /*b710*/  UIMAD UR10, UR4, UR13, UR10 ;  /* 0x0000000d040a72a4 */ /* 0x000fe2000f8e020a */
[----:B------:R-:W-:Y:S01]  /*b720*/  IMAD R0, R191, 0x20, R192 ;  /* 0x00000020bf007824 */ /* 0x000fe200078e02c0 */
[----:B------:R-:W-:Y:S01]  /*b730*/  ISETP.GE.AND P0, PT, R187, UR16, PT ;  /* 0x00000010bb007c0c */ /* 0x000fe2000bf06270 */
[----:B------:R-:W-:Y:S01]  /*b740*/  ULDC.64 UR12, c[0x0][0xae8] ;  /* 0x0002ba00000c7ab9 */ /* 0x000fe20000000a00 */
[----:B------:R-:W-:Y:S01]  /*b750*/  UIADD3 UR9, UR9, UR10, URZ ;  /* 0x0000000a09097290 */ /* 0x000fe2000fffe03f */
[----:B------:R-:W-:Y:S01]  /*b760*/  VIADD R82, R0, UR42 ;  /* 0x0000002a00527c36 */ /* 0x000fe20008000000 */
[----:B------:R-:W-:Y:S01]  /*b770*/  UIMAD UR4, UR15, UR12, URZ ;  /* 0x0000000c0f0472a4 */ /* 0x000fe2000f8e023f */
[----:B------:R-:W-:Y:S01]  /*b780*/  SEL R0, RZ, 0xffffffff, P0 ;  /* 0xffffffffff007807 */ /* 0x000fe20000000000 */
[----:B------:R-:W-:Y:S01]  /*b790*/  UIMAD.WIDE.U32 UR8, UR43, UR12, UR8 ;  /* 0x0000000c2b0872a5 */ /* 0x000fe2000f8e0008 */
        /* <DEDUP_REMOVED lines=11> */
[----:B---3--:R-:W-:Y:S01]  /*b850*/  @P2 SHF.R.U32.HI R3, RZ, R77, R0 ;  /* 0x0000004dff032219 */ /* 0x008fe20000011600 */
        /* <DEDUP_REMOVED lines=20> */
[----:B------:R-:W-:-:S03]  /*b9a0*/  ISETP.GE.AND P0, PT, R195, UR16, PT ;  /* 0x00000010c3007c0c */ /* 0x000fc6000bf06270 */
[----:B------:R-:W5:Y:S01]  /*b9b0*/  LD.E.128 R68, desc[UR40][R68.64] ;  /* 0x0000002844447980 */ /* 0x000f62000c101d00 */
[C---:B------:R-:W-:Y:S01]  /*b9c0*/  IMAD R79, R3.reuse, UR9, R80 ;  /* 0x00000009034f7c24 */ /* 0x040fe2000f8e0250 */
[----:B------:R-:W-:Y:S01]  /*b9d0*/  UIADD3 UR4, UR46, 0x28c20, URZ ;  /* 0x00028c202e047890 */ /* 0x000fe2000fffe03f */
[----:B------:R-:W-:Y:S01]  /*b9e0*/  IMAD.WIDE.U32 R20, R3, UR8, R20 ;  /* 0x0000000803147c25 */ /* 0x000fe2000f8e0014 */
[----:B------:R-:W-:Y:S01]  /*b9f0*/  @!PT LDS RZ, [RZ] ;  /* 0x00000000fffff984 */ /* 0x000fe20000000800 */
[----:B------:R-:W-:Y:S01]  /*ba00*/  @!PT LDS RZ, [RZ] ;  /* 0x00000000fffff984 */ /* 0x000fe20000000800 */
[----:B------:R-:W-:Y:S01]  /*ba10*/  @!PT LDS RZ, [RZ] ;  /* 0x00000000fffff984 */ /* 0x000fe20000000800 */
[----:B------:R-:W-:Y:S01]  /*ba20*/  @!PT LDS RZ, [RZ] ;  /* 0x00000000fffff984 */ /* 0x000fe20000000800 */
[----:B------:R1:W-:Y:S06]  /*ba30*/  MEMBAR.ALL.CTA ;  /* 0x0000000000007992 */ /* 0x0003ec0000008000 */
[----:B-1----:R-:W1:Y:S01]  /*ba40*/  FENCE.VIEW.ASYNC.S ;  /* 0x00000000000073c6 */ /* 0x002e620000000000 */
[----:B------:R-:W-:Y:S01]  /*ba50*/  ULDC.64 UR8, c[0x0][0xad8] ;  /* 0x0002b60000087ab9 */ /* 0x000fe20000000a00 */
[----:B------:R-:W-:Y:S01]  /*ba60*/  SEL R3, RZ, 0x40, P0 ;  /* 0x00000040ff037807 */ /* 0x000fe20000000000 */
[----:B------:R-:W-:Y:S01]  /*ba70*/  IMAD.IADD R21, R21, 0x1, R79 ;  /* 0x0000000115157824 */ /* 0x000fe200078e024f */
[----:B------:R-:W-:Y:S01]  /*ba80*/  ISETP.GE.AND P0, PT, R194, UR16, PT ;  /* 0x00000010c2007c0c */ /* 0x000fe2000bf06270 */
[----:B------:R-:W-:Y:S01]  /*ba90*/  IMAD R0, R0, UR8, RZ ;  /* 0x0000000800007c24 */ /* 0x000fe2000f8e02ff */
[----:B------:R-:W-:Y:S01]  /*baa0*/  UPRMT UR4, URZ, 0x654, UR4 ;  /* 0x000006543f047896 */ /* 0x000fe20008000004 */
[----:B-----5:R-:W-:Y:S01]  /*bab0*/  IMAD R87, R76, R81, RZ ;  /* 0x000000514c577224 */ /* 0x020fe200078e02ff */
[----:B------:R-:W-:Y:S01]  /*bac0*/  LOP3.LUT R78, R83, 0x20, R78, 0xe2, !PT ;  /* 0x00000020534e7812 */ /* 0x000fe200078ee24e */
[----:B------:R-:W-:Y:S01]  /*bad0*/  VIADD R86, R192, UR42 ;  /* 0x0000002ac0567c36 */ /* 0x000fe20008000000 */
[----:B------:R-:W-:Y:S01]  /*bae0*/  BSSY B1, `(.L_x_4652) ;  /* 0x000002e000017945 */ /* 0x000fe20003800000 */
[C---:B------:R-:W-:Y:S01]  /*baf0*/  IMAD R79, R77.reuse, UR9, R0 ;  /* 0x000000094d4f7c24 */ /* 0x040fe2000f8e0200 */
[----:B------:R-:W-:Y:S01]  /*bb00*/  SEL R0, RZ, 0x80, P0 ;  /* 0x00000080ff007807 */ /* 0x000fe20000000000 */
[----:B------:R-:W-:Y:S01]  /*bb10*/  IMAD.WIDE.U32 R20, R77, UR8, R20 ;  /* 0x000000084d147c25 */ /* 0x000fe2000f8e0014 */
[----:B------:R-:W-:Y:S01]  /*bb20*/  ISETP.GE.AND P0, PT, R86, R87, PT ;  /* 0x000000575600720c */ /* 0x000fe20003f06270 */
[----:B------:R-:W-:Y:S01]  /*bb30*/  ULDC.64 UR8, c[0x0][0xa80] ;  /* 0x0002a00000087ab9 */ /* 0x000fe20000000a00 */
[----:B------:R-:W-:Y:S01]  /*bb40*/  LOP3.LUT R3, R78, R3, RZ, 0xfc, !PT ;  /* 0x000000034e037212 */ /* 0x000fe200078efcff */
[----:B------:R-:W-:Y:S01]  /*bb50*/  IMAD.IADD R21, R21, 0x1, R79 ;  /* 0x0000000115157824 */ /* 0x000fe200078e024f */
[----:B------:R-:W-:-:S02]  /*bb60*/  LEA R84, P1, R20, UR8, 0x1 ;  /* 0x0000000814547c11 */ /* 0x000fc4000f8208ff */
[----:B------:R-:W-:Y:S02]  /*bb70*/  LOP3.LUT R0, R3, R0, RZ, 0xfc, !PT ;  /* 0x0000000003007212 */ /* 0x000fe400078efcff */
[----:B------:R-:W-:Y:S01]  /*bb80*/  LEA.HI.X R85, R20, UR9, R21, 0x1, P1 ;  /* 0x0000000914557c11 */ /* 0x000fe200088f0c15 */
[----:B-1----:R0:W1:Y:S01]  /*bb90*/  SHFL.IDX PT, R76, R84, RZ, 0x181f ;  /* 0x00181fff544c7589 */ /* 0x00206200000e0000 */
[----:B------:R-:W-:Y:S03]  /*bba0*/  SYNCS.ARRIVE.TRANS64.RED.A1T0 RZ, [UR4], RZ ;  /* 0x000000ffffff79a7 */ /* 0x000fe60008100404 */
[----:B------:R0:W3:Y:S01]  /*bbb0*/  SHFL.IDX PT, R77, R85, RZ, 0x181f ;  /* 0x00181fff554d7589 */ /* 0x0000e200000e0000 */
[----:B------:R-:W-:Y:S05]  /*bbc0*/  @P0 BRA `(.L_x_4653) ;  /* 0x00000000007c0947 */ /* 0x000fea0003800000 */
[----:B------:R-:W-:Y:S02]  /*bbd0*/  ISETP.GE.AND P1, PT, R190, UR16, PT ;  /* 0x00000010be007c0c */ /* 0x000fe4000bf26270 */
[----:B------:R-:W-:Y:S02]  /*bbe0*/  ISETP.GE.AND P0, PT, R17, UR16, PT ;  /* 0x0000001011007c0c */ /* 0x000fe4000bf06270 */
[----:B------:R-:W-:Y:S02]  /*bbf0*/  ISETP.GE.AND P5, PT, R189, UR16, PT ;  /* 0x00000010bd007c0c */ /* 0x000fe4000bfa6270 */
[----:B------:R-:W-:-:S07]  /*bc00*/  ISETP.GE.AND P3, PT, R188, UR16, PT ;  /* 0x00000010bc007c0c */ /* 0x000fce000bf66270 */
[CC--:B-1----:R-:W-:Y:S02]  /*bc10*/  @!P1 LEA R78, P2, R190.reuse, R76.reuse, 0x1 ;  /* 0x0000004cbe4e9211 */ /* 0x0c2fe400078408ff */
[----:B---3--:R-:W-:Y:S02]  /*bc20*/  @!P0 IMAD.WIDE R20, R17, 0x2, R76 ;  /* 0x0000000211148825 */ /* 0x008fe400078e024c */
        /* <DEDUP_REMOVED lines=25> */
.L_x_4653:
[----:B------:R-:W-:Y:S05]  /*bdc0*/  BSYNC B1 ;  /* 0x0000000000017941 */ /* 0x000fea0003800000 */
.L_x_4652:
[----:B----4-:R-:W-:Y:S01]  /*bdd0*/  VIADD R4, R86, 0x20 ;  /* 0x0000002056047836 */ /* 0x010fe20000000000 */
[----:B------:R4:W0:Y:S04]  /*bde0*/  SHFL.IDX PT, R7, R85, 0x1, 0x181f ;  /* 0x00381f0055077f89 */ /* 0x00082800000e0000 */
        /* <DEDUP_REMOVED lines=8> */
[----:B0-----:R-:W-:Y:S02]  /*be70*/  @!P0 IMAD.WIDE R4, R17, 0x2, R6 ;  /* 0x0000000211048825 */ /* 0x001fe400078e0206 */
        /* <DEDUP_REMOVED lines=27> */
.L_x_4649:
        /* <DEDUP_REMOVED lines=12> */
[----:B------:R-:W3:Y:S01]  /*c0f0*/  @P1 LDG.E R3, desc[UR40][R4.64] ;  /* 0x0000002804031981 */ /* 0x000ee2000c1e1900 */
        /* <DEDUP_REMOVED lines=11> */
[----:B---3--:R-:W-:-:S13]  /*c1b0*/  @P1 R2UR UR4, R3 ;  /* 0x00000000030412ca */ /* 0x008fda00000e0000 */
[----:B------:R-:W-:Y:S01]  /*c1c0*/  USHF.R.S32.HI UR11, URZ, 0x1f, UR4 ;  /* 0x0000001f3f0b7899 */ /* 0x000fe20008011404 */
[----:B01----:R-:W-:Y:S11]  /*c1d0*/  @P2 BRA `(.L_x_4655) ;  /* 0x0000000000102947 */ /* 0x003ff60003800000 */
[----:B------:R-:W-:Y:S05]  /*c1e0*/  @!P1 BRA `(.L_x_4655) ;  /* 0x00000000000c9947 */ /* 0x000fea0003800000 */
[----:B------:R-:W3:Y:S04]  /*c1f0*/  LDG.E R3, desc[UR40][R4.64] ;  /* 0x0000002804037981 */ /* 0x000ee8000c1e1900 */
[----:B-----5:R-:W3:Y:S02]  /*c200*/  LDG.E R0, desc[UR40][R4.64+0x4] ;  /* 0x0000042804007981 */ /* 0x020ee4000c1e1900 */
[----:B---3--:R-:W-:-:S07]  /*c210*/  IMAD.IADD R0, R0, 0x1, -R3 ;  /* 0x0000000100007824 */ /* 0x008fce00078e0a03 */
.L_x_4655:
[----:B------:R-:W-:Y:S01]  /*c220*/  USEL UR45, UR45, URZ, !UP0 ;  /* 0x0000003f2d2d7287 */ /* 0x000fe2000c000000 */
[----:B------:R-:W-:Y:S01]  /*c230*/  BSSY B1, `(.L_x_4656) ;  /* 0x000002c000017945 */ /* 0x000fe20003800000 */
[----:B------:R-:W-:-:S03]  /*c240*/  USEL UR44, UR44, URZ, !UP0 ;  /* 0x0000003f2c2c7287 */ /* 0x000fc6000c000000 */
[----:B------:R-:W-:Y:S09]  /*c250*/  @P0 BRA `(.L_x_4657) ;  /* 0x0000000000a40947 */ /* 0x000ff20003800000 */
        /* <DEDUP_REMOVED lines=41> */
.L_x_4657:
[----:B------:R-:W-:Y:S05]  /*c4f0*/  BSYNC B1 ;  /* 0x0000000000017941 */ /* 0x000fea0003800000 */
.L_x_4656:
        /* <DEDUP_REMOVED lines=23> */
[----:B------:R-:W-:Y:S01]  /*c670*/  VIADD R8, R3, UR42 ;  /* 0x0000002a03087c36 */ /* 0x000fe20008000000 */
        /* <DEDUP_REMOVED lines=11> */
[----:B------:R-:W-:Y:S01]  /*c730*/  VIADD R26, R192, UR42 ;  /* 0x0000002ac01a7c36 */ /* 0x000fe20008000000 */
[----:B------:R-:W-:Y:S01]  /*c740*/  ISETP.GE.AND P2, PT, R194, UR13, PT ;  /* 0x0000000dc2007c0c */ /* 0x000fe2000bf46270 */
[----:B0-----:R-:W-:Y:S01]  /*c750*/  @P0 IMAD.HI.U32 R6, R8, R5, RZ ;  /* 0x0000000508060227 */ /* 0x001fe200078e00ff */
[----:B------:R-:W-:Y:S01]  /*c760*/  UIADD3 UR4, UR9, UR4, URZ ;  /* 0x0000000409047290 */ /* 0x000fe2000fffe03f */
[----:B------:R-:W-:Y:S01]  /*c770*/  LOP3.LUT R10, R10, 0x8, R9, 0xe2, !PT ;  /* 0x000000080a0a7812 */ /* 0x000fe200078ee209 */
[----:B------:R-:W-:Y:S01]  /*c780*/  BSSY B1, `(.L_x_4658) ;  /* 0x0000046000017945 */ /* 0x000fe20003800000 */
[----:B------:R-:W-:Y:S01]  /*c790*/  IMAD.U32 R4, RZ, RZ, UR8 ;  /* 0x00000008ff047e24 */ /* 0x000fe2000f8e00ff */
[----:B------:R-:W-:Y:S01]  /*c7a0*/  SEL R0, RZ, 0x80, P2 ;  /* 0x00000080ff007807 */ /* 0x000fe20001000000 */
[----:B------:R-:W-:Y:S01]  /*c7b0*/  IMAD.U32 R5, RZ, RZ, UR9 ;  /* 0x00000009ff057e24 */ /* 0x000fe2000f8e00ff */
[----:B------:R-:W-:Y:S01]  /*c7c0*/  ULDC.64 UR8, c[0x0][0xae0] ;  /* 0x0002b80000087ab9 */ /* 0x000fe20000000a00 */
[----:B-1----:R-:W-:Y:S01]  /*c7d0*/  @P0 SHF.R.U32.HI R3, RZ, R7, R6 ;  /* 0x00000007ff030219 */ /* 0x002fe20000011606 */
[----:B------:R-:W-:Y:S01]  /*c7e0*/  IMAD.U32 R5, RZ, RZ, UR4 ;  /* 0x00000004ff057e24 */ /* 0x000fe2000f8e00ff */
[----:B------:R-:W-:-:S02]  /*c7f0*/  ISETP.GE.AND P0, PT, R187, UR13, PT ;  /* 0x0000000dbb007c0c */ /* 0x000fc4000bf06270 */
        /* <DEDUP_REMOVED lines=27> */
[----:B------:R-:W-:-:S03]  /*c9b0*/  LOP3.LUT R21, R10, R7, RZ, 0xfc, !PT ;  /* 0x000000070a157212 */ /* 0x000fc600078efcff */
[----:B------:R0:W3:Y:S01]  /*c9c0*/  SHFL.IDX PT, R7, R3, RZ, 0x181f ;  /* 0x00181fff03077589 */ /* 0x0000e200000e0000 */
[----:B------:R-:W-:Y:S01]  /*c9d0*/  LOP3.LUT R24, R21, R0, RZ, 0xfc, !PT ;  /* 0x0000000015187212 */ /* 0x000fe200078efcff */
[----:B------:R-:W-:Y:S06]  /*c9e0*/  @P0 BRA `(.L_x_4659) ;  /* 0x00000000007c0947 */ /* 0x000fec0003800000 */
[----:B------:R-:W-:Y:S02]  /*c9f0*/  ISETP.GE.AND P2, PT, R190, UR13, PT ;  /* 0x0000000dbe007c0c */ /* 0x000fe4000bf46270 */
[----:B------:R-:W-:Y:S02]  /*ca00*/  ISETP.GE.AND P1, PT, R17, UR13, PT ;  /* 0x0000000d11007c0c */ /* 0x000fe4000bf26270 */
[----:B------:R-:W-:Y:S02]  /*ca10*/  ISETP.GE.AND P5, PT, R189, UR13, PT ;  /* 0x0000000dbd007c0c */ /* 0x000fe4000bfa6270 */
[----:B------:R-:W-:-:S07]  /*ca20*/  ISETP.GE.AND P3, PT, R188, UR13, PT ;  /* 0x0000000dbc007c0c */ /* 0x000fce000bf66270 */
[CC--:B-1----:R-:W-:Y:S02]  /*ca30*/  @!P2 LEA R8, P0, R190.reuse, R6.reuse, 0x1 ;  /* 0x00000006be08a211 */ /* 0x0c2fe400078008ff */
[----:B---3--:R-:W-:Y:S02]  /*ca40*/  @!P1 IMAD.WIDE R4, R17, 0x2, R6 ;  /* 0x0000000211049825 */ /* 0x008fe400078e0206 */
        /* <DEDUP_REMOVED lines=25> */
.L_x_4659:
[----:B------:R-:W-:Y:S05]  /*cbe0*/  BSYNC B1 ;  /* 0x0000000000017941 */ /* 0x000fea0003800000 */
.L_x_4658:
[----:B------:R-:W-:Y:S01]  /*cbf0*/  VIADD R0, R26, 0x20 ;  /* 0x000000201a007836 */ /* 0x000fe20000000000 */
[----:B---34-:R3:W4:Y:S04]  /*cc00*/  SHFL.IDX PT, R7, R3, 0x1, 0x181f ;  /* 0x00381f0003077f89 */ /* 0x01872800000e0000 */
[----:B------:R-:W-:Y:S01]  /*cc10*/  ISETP.GE.AND P0, PT, R0, R25, PT ;  /* 0x000000190000720c */ /* 0x000fe20003f06270 */
[----:B-1----:R3:W1:-:S12]  /*cc20*/  SHFL.IDX PT, R6, R20, 0x1, 0x181f ;  /* 0x00381f0014067f89 */ /* 0x00265800000e0000 */
[----:B---3--:R-:W-:Y:S05]  /*cc30*/  @P0 BRA `(.L_x_4654) ;  /* 0x00000000007c0947 */ /* 0x008fea0003800000 */
[----:B------:R-:W-:Y:S02]  /*cc40*/  ISETP.GE.AND P2, PT, R190, UR13, PT ;  /* 0x0000000dbe007c0c */ /* 0x000fe4000bf46270 */
[----:B------:R-:W-:Y:S02]  /*cc50*/  ISETP.GE.AND P3, PT, R17, UR13, PT ;  /* 0x0000000d11007c0c */ /* 0x000fe4000bf66270 */
[----:B------:R-:W-:Y:S02]  /*cc60*/  ISETP.GE.AND P5, PT, R189, UR13, PT ;  /* 0x0000000dbd007c0c */ /* 0x000fe4000bfa6270 */
[----:B------:R-:W-:Y:S02]  /*cc70*/  ISETP.GE.AND P4, PT, R188, UR13, PT ;  /* 0x0000000dbc007c0c */ /* 0x000fe4000bf86270 */
[----:B------:R-:W-:-:S05]  /*cc80*/  LOP3.LUT P1, RZ, R21, 0x40, RZ, 0xc0, !PT ;  /* 0x0000004015ff7812 */ /* 0x000fca000782c0ff */
[CC--:B-1----:R-:W-:Y:S02]  /*cc90*/  @!P2 LEA R8, P0, R190.reuse, R6.reuse, 0x1 ;  /* 0x00000006be08a211 */ /* 0x0c2fe400078008ff */
[----:B----4-:R-:W-:Y:S02]  /*cca0*/  @!P3 IMAD.WIDE R4, R17, 0x2, R6 ;  /* 0x000000021104b825 */ /* 0x010fe400078e0206 */
        /* <DEDUP_REMOVED lines=24> */
.L_x_4654:
[----:B------:R-:W-:Y:S05]  /*ce30*/  BSYNC B0 ;  /* 0x0000000000007941 */ /* 0x000fea0003800000 */
.L_x_4648:
[----:B------:R-:W-:Y:S02]  /*ce40*/  ULDC UR4, c[0x0][0xc3c] ;  /* 0x00030f0000047ab9 */ /* 0x000fe40000000800 */
[----:B------:R-:W-:-:S06]  /*ce50*/  UISETP.GE.AND UP0, UPT, UR7, UR4, UPT ;  /* 0x000000040700728c */ /* 0x000fcc000bf06270 */
[----:B------:R-:W-:-:S13]  /*ce60*/  PLOP3.LUT P0, PT, PT, PT, UP0, 0x80, 0x0 ;  /* 0x000000000000781c */ /* 0x000fda0003f0f008 */
[----:B------:R-:W-:Y:S05]  /*ce70*/  @!P0 BRA `(.L_x_4660) ;  /* 0xffffff4000748947 */ /* 0x000fea000383ffff */
[----:B------:R-:W-:Y:S05]  /*ce80*/  EXIT ;  /* 0x000000000000794d */ /* 0x000fea0003800000 */
.L_x_4603:
[----:B------:R-:W-:-:S08]  /*ce90*/  NOP ;  /* 0x0000000000007918 */ /* 0x000fd00000000000 */
[----:B------:R-:W0:-:S00]  /*cea0*/  USETMAXREG.DEALLOC.CTAPOOL 0x18 ;  /* 0x00000018000079c8 */ /* 0x000e0000080e0500 */
[----:B0-----:R-:W-:Y:S01]  /*ceb0*/  LOP3.LUT R0, R0, 0x3, RZ, 0xc0, !PT ;  /* 0x0000000300007812 */ /* 0x001fe200078ec0ff */
[----:B------:R-:W-:-:S05]  /*cec0*/  IMAD.MOV.U32 R4, RZ, RZ, RZ ;  /* 0x000000ffff047224 */ /* 0x000fca00078e00ff */
[----:B------:R-:W0:Y:S02]  /*ced0*/  SHFL.IDX PT, R0, R0, RZ, 0x1f ;  /* 0x00001fff00007589 */ /* 0x000e2400000e0000 */
[----:B0-----:R-:W-:-:S04]  /*cee0*/  ISETP.NE.AND P0, PT, R0, RZ, PT ;  /* 0x000000ff0000720c */ /* 0x001fc80003f05270 */
        /* <DEDUP_REMOVED lines=10> */
.L_x_4661:
        /* <DEDUP_REMOVED lines=42> */
.L_x_4667:
        /* <DEDUP_REMOVED lines=12> */
.L_x_4666:
[----:B------:R-:W-:Y:S05]  /*d2f0*/  BSYNC B0 ;  /* 0x0000000000007941 */ /* 0x000fea0003800000 */
.L_x_4665:
        /* <DEDUP_REMOVED lines=21> */
.L_x_4663:
        /* <DEDUP_REMOVED lines=20> */
.L_x_4668:
        /* <DEDUP_REMOVED lines=56> */
.L_x_4664:
[----:B------:R-:W-:Y:S02]  /*d910*/  IMAD.MOV.U32 R17, RZ, RZ, RZ ;  /* 0x000000ffff117224 */ /* 0x000fe400078e00ff */
[----:B------:R-:W-:Y:S02]  /*d920*/  IMAD.U32 R16, RZ, RZ, UR6 ;  /* 0x00000006ff107e24 */ /* 0x000fe4000f8e00ff */
[----:B------:R-:W-:-:S07]  /*d930*/  IMAD.MOV.U32 R18, RZ, RZ, RZ ;  /* 0x000000ffff127224 */ /* 0x000fce00078e00ff */
.L_x_4669:
[----:B------:R-:W-:-:S13]  /*d940*/  ISETP.NE.AND P0, PT, R0, RZ, PT ;  /* 0x000000ff0000720c */ /* 0x000fda0003f05270 */
[----:B------:R-:W1:Y:S01]  /*d950*/  @!P0 S2R R3, SR_CgaCtaId ;  /* 0x0000000000038919 */ /* 0x000e620000008800 */
[----:B------:R-:W-:-:S04]  /*d960*/  @!P0 MOV R0, 0x400 ;  /* 0x0000040000008802 */ /* 0x000fc80000000f00 */
[----:B-1----:R-:W-:-:S05]  /*d970*/  @!P0 LEA R0, R3, R0, 0x18 ;  /* 0x0000000003008211 */ /* 0x002fca00078ec0ff */
[----:B------:R2:W-:Y:S01]  /*d980*/  @!P0 STS.128 [R0+0x28cd0], R16 ;  /* 0x028cd01000008388 */ /* 0x0005e20000000c00 */
[----:B------:R-:W-:Y:S06]  /*d990*/  BAR.ARV 0x5, 0x180 ;  /* 0x0146000000007b1d */ /* 0x000fec0000002000 */
.L_x_4662:
[----:B0-2---:R-:W-:Y:S01]  /*d9a0*/  IMAD.MOV.U32 R0, RZ, RZ, 0x1 ;  /* 0x00000001ff007424 */ /* 0x005fe200078e00ff */
        /* <DEDUP_REMOVED lines=30> */
.L_x_4788:
        /* <DEDUP_REMOVED lines=56> */
.L_x_4671:
[----:B------:R-:W-:Y:S01]  /*df10*/  IMAD.MOV.U32 R2, RZ, RZ, R12 ;  /* 0x000000ffff027224 */ /* 0x000fe200078e000c */
[----:B------:R-:W-:Y:S01]  /*df20*/  ULDC.64 UR4, c[0x0][0xa20] ;  /* 0x0002880000047ab9 */ /* 0x000fe20000000a00 */
[----:B-----5:R-:W-:Y:S01]  /*df30*/  IMAD.IADD R3, R8, 0x1, R0 ;  /* 0x0000000108037824 */ /* 0x020fe200078e0200 */
[----:B------:R-:W-:Y:S02]  /*df40*/  ISETP.NE.U32.AND P1, PT, RZ, UR4, PT ;  /* 0x00000004ff007c0c */ /* 0x000fe4000bf25070 */
[----:B------:R2:W-:Y:S02]  /*df50*/  STL [R1+0xc], R2 ;  /* 0x00000c0201007387 */ /* 0x0005e40000100800 */
[----:B------:R-:W-:Y:S02]  /*df60*/  ISETP.NE.AND.EX P1, PT, RZ, UR5, PT, P1 ;  /* 0x00000005ff007c0c */ /* 0x000fe4000bf25310 */
[----:B------:R2:W-:Y:S11]  /*df70*/  STL [R1+0x1c], R3 ;  /* 0x00001c0301007387 */ /* 0x0005f60000100800 */
[----:B--2---:R-:W-:Y:S05]  /*df80*/  @!P1 BRA `(.L_x_4672) ;  /* 0x0000000000109947 */ /* 0x004fea0003800000 */
[----:B------:R-:W-:-:S04]  /*df90*/  IADD3 R6, P0, R11, UR4, RZ ;  /* 0x000000040b067c10 */ /* 0x000fc8000ff1e0ff */
[----:B------:R-:W-:-:S05]  /*dfa0*/  IADD3.X R7, R10, UR5, RZ, P0, !PT ;  /* 0x000000050a077c10 */ /* 0x000fca00087fe4ff */
[----:B------:R2:W5:Y:S01]  /*dfb0*/  LDG.E R6, desc[UR40][R6.64] ;  /* 0x0000002806067981 */ /* 0x000562000c1e1900 */
[----:B------:R-:W-:Y:S05]  /*dfc0*/  BRA `(.L_x_4673) ;  /* 0x0000000000107947 */ /* 0x000fea0003800000 */
.L_x_4672:
[----:B------:R-:W-:Y:S05]  /*dfd0*/  @!P0 BRA `(.L_x_4673) ;  /* 0x00000000000c8947 */ /* 0x000fea0003800000 */
[----:B------:R-:W2:Y:S04]  /*dfe0*/  LDG.E R6, desc[UR40][R4.64] ;  /* 0x0000002804067981 */ /* 0x000ea8000c1e1900 */
[----:B------:R-:W2:Y:S02]  /*dff0*/  LDG.E R4, desc[UR40][R4.64+0x4] ;  /* 0x0000042804047981 */ /* 0x000ea4000c1e1900 */
[----:B--2---:R-:W-:-:S07]  /*e000*/  IMAD.IADD R6, R4, 0x1, -R6 ;  /* 0x0000000104067824 */ /* 0x004fce00078e0a06 */
.L_x_4673:
[----:B-----5:R-:W-:Y:S01]  /*e010*/  IMAD.IADD R6, R6, 0x1, -R0 ;  /* 0x0000000106067824 */ /* 0x020fe200078e0a00 */
[----:B------:R-:W-:Y:S01]  /*e020*/  BSSY B7, `(.L_x_4674) ;  /* 0x00004fd000077945 */ /* 0x000fe20003800000 */
[----:B------:R-:W3:Y:S02]  /*e030*/  LDC R0, c[0x0][0x448] ;  /* 0x00011200ff007b82 */ /* 0x000ee40000000800 */
[----:B---3--:R-:W-:Y:S01]  /*e040*/  ISETP.NE.AND P0, PT, R0, 0x1, PT ;  /* 0x000000010000780c */ /* 0x008fe20003f05270 */
[----:B------:R-:W-:-:S04]  /*e050*/  IMAD.SHL.U32 R0, R17, 0x40, RZ ;  /* 0x0000004011007824 */ /* 0x000fc800078e00ff */
[----:B------:R-:W-:-:S08]  /*e060*/  VIADD R0, R0, 0x3f ;  /* 0x0000003f00007836 */ /* 0x000fd00000000000 */
[----:B------:R-:W3:Y:S08]  /*e070*/  @P0 LDC R2, c[0x0][0x44c] ;  /* 0x00011300ff020b82 */ /* 0x000ef00000000800 */
[----:B------:R-:W4:Y:S01]  /*e080*/  @P0 LDC R3, c[0x0][0x450] ;  /* 0x00011400ff030b82 */ /* 0x000f220000000800 */
[----:B---3--:R-:W-:-:S05]  /*e090*/  @P0 IMAD.HI.U32 R2, R0, R2, RZ ;  /* 0x0000000200020227 */ /* 0x008fca00078e00ff */
[----:B----4-:R-:W-:Y:S02]  /*e0a0*/  @P0 SHF.R.U32.HI R0, RZ, R3, R2 ;  /* 0x00000003ff000219 */ /* 0x010fe40000011602 */
[C---:B------:R-:W-:Y:S01]  /*e0b0*/  IADD3 R2, R6.reuse, 0x40, -R9 ;  /* 0x0000004006027810 */ /* 0x040fe20007ffe809 */
[----:B------:R-:W-:-:S04]  /*e0c0*/  VIADD R6, R6, 0x3f ;  /* 0x0000003f06067836 */ /* 0x000fc80000000000 */
[----:B------:R-:W-:Y:S01]  /*e0d0*/  IMAD.IADD R0, R2, 0x1, R0 ;  /* 0x0000000102007824 */ /* 0x000fe200078e0200 */
[----:B------:R-:W-:-:S04]  /*e0e0*/  SHF.R.S32.HI R2, RZ, 0x1f, R6 ;  /* 0x0000001fff027819 */ /* 0x000fc80000011406 */
[----:B------:R-:W-:Y:S02]  /*e0f0*/  SHF.R.S32.HI R3, RZ, 0x1f, R0 ;  /* 0x0000001fff037819 */ /* 0x000fe40000011400 */
[----:B------:R-:W-:Y:S02]  /*e100*/  LEA.HI R2, R2, R6, RZ, 0x6 ;  /* 0x0000000602027211 */ /* 0x000fe400078f30ff */
[----:B------:R-:W-:Y:S02]  /*e110*/  LEA.HI R3, R3, R0, RZ, 0x6 ;  /* 0x0000000003037211 */ /* 0x000fe400078f30ff */
[----:B------:R-:W-:Y:S02]  /*e120*/  SHF.R.S32.HI R2, RZ, 0x6, R2 ;  /* 0x00000006ff027819 */ /* 0x000fe40000011402 */
[----:B------:R-:W-:-:S04]  /*e130*/  SHF.R.S32.HI R3, RZ, 0x6, R3 ;  /* 0x00000006ff037819 */ /* 0x000fc80000011403 */
[----:B------:R-:W-:-:S04]  /*e140*/  VIMNMX R4, R2, R3, PT ;  /* 0x0000000302047248 */ /* 0x000fc80003fe0100 */
[----:B------:R-:W-:Y:S01]  /*e150*/  ISETP.GT.AND P0, PT, R4, RZ, PT ;  /* 0x000000ff0400720c */ /* 0x000fe20003f04270 */
        /* <DEDUP_REMOVED lines=19> */
.L_x_4675:
        /* <DEDUP_REMOVED lines=21> */
.L_x_4678:
[----:B------:R-:W-:Y:S05]  /*e3e0*/  BSYNC B6 ;  /* 0x0000000000067941 */ /* 0x000fea0003800000 */
.L_x_4677:
        /* <DEDUP_REMOVED lines=21> */
.L_x_4681:
        /* <DEDUP_REMOVED lines=16> */
.L_x_4680:
[----:B------:R-:W-:Y:S05]  /*e640*/  BSYNC B6 ;  /* 0x0000000000067941 */ /* 0x000fea0003800000 */
.L_x_4679:
[----:B------:R-:W3:Y:S01]  /*e650*/  LDL.LU R2, [R1] ;  /* 0x0000000001027983 */ /* 0x000ee20000300800 */
[----:B------:R-:W-:-:S03]  /*e660*/  ULDC.64 UR4, c[0x0][0x9f8] ;  /* 0x00027e0000047ab9 */ /* 0x000fc60000000a00 */
[----:B------:R-:W4:Y:S04]  /*e670*/  LDL.LU R4, [R1+0x14] ;  /* 0x0000140001047983 */ /* 0x000f280000300800 */
[----:B--2---:R-:W2:Y:S01]  /*e680*/  LDL R7, [R1+0xc] ;  /* 0x00000c0001077983 */ /* 0x004ea20000100800 */
[----:B------:R-:W-:-:S03]  /*e690*/  ISETP.NE.U32.AND P0, PT, RZ, UR4, PT ;  /* 0x00000004ff007c0c */ /* 0x000fc6000bf05070 */
[----:B------:R-:W5:Y:S01]  /*e6a0*/  LDL R0, [R1+0x28] ;  /* 0x0000280001007983 */ /* 0x000f620000100800 */
[----:B------:R-:W-:-:S13]  /*e6b0*/  ISETP.NE.AND.EX P0, PT, RZ, UR5, PT, P0 ;  /* 0x00000005ff007c0c */ /* 0x000fda000bf05300 */
[----:B---3--:R-:W-:-:S04]  /*e6c0*/  @P0 IADD3 R2, P1, R2, UR4, RZ ;  /* 0x0000000402020c10 */ /* 0x008fc8000ff3e0ff */
[----:B----4-:R-:W-:Y:S01]  /*e6d0*/  @P0 IADD3.X R3, R4, UR5, RZ, P1, !PT ;  /* 0x0000000504030c10 */ /* 0x010fe20008ffe4ff */
[----:B------:R-:W-:-:S04]  /*e6e0*/  ULDC.64 UR4, c[0x0][0xa08] ;  /* 0x0002820000047ab9 */ /* 0x000fc80000000a00 */
[----:B--2---:R2:W3:Y:S02]  /*e6f0*/  @P0 LDG.E R7, desc[UR40][R2.64] ;  /* 0x0000002802070981 */ /* 0x0044e4000c1e1900 */
[----:B--2---:R-:W2:Y:S01]  /*e700*/  LDC.64 R2, c[0x0][0x418] ;  /* 0x00010600ff027b82 */ /* 0x004ea20000000a00 */
[----:B-----5:R-:W-:Y:S01]  /*e710*/  VIADD R4, R0, 0xffffffff ;  /* 0xffffffff00047836 */ /* 0x020fe20000000000 */
[----:B---3--:R-:W-:Y:S01]  /*e720*/  SHF.R.S32.HI R8, RZ, 0x1f, R7 ;  /* 0x0000001fff087819 */ /* 0x008fe20000011407 */
[----:B------:R3:W-:Y:S04]  /*e730*/  @P0 STL [R1+0xc], R7 ;  /* 0x00000c0701000387 */ /* 0x0007e80000100800 */
[----:B------:R3:W-:Y:S01]  /*e740*/  STL [R1+0x14], R8 ;  /* 0x0000140801007387 */ /* 0x0007e20000100800 */
[----:B--2---:R-:W-:Y:S01]  /*e750*/  LOP3.LUT P0, RZ, R2, UR4, RZ, 0xfc, !PT ;  /* 0x0000000402ff7c12 */ /* 0x004fe2000f80fcff */
[----:B------:R-:W-:-:S03]  /*e760*/  UMOV UR4, 0xffffffff ;  /* 0xffffffff00047882 */ /* 0x000fc60000000000 */
[----:B------:R-:W-:-:S04]  /*e770*/  LOP3.LUT P0, RZ, R3, UR5, RZ, 0xfc, P0 ;  /* 0x0000000503ff7c12 */ /* 0x000fc8000800fcff */
[----:B------:R-:W-:Y:S01]  /*e780*/  SEL R0, R7, RZ, !P0 ;  /* 0x000000ff07007207 */ /* 0x000fe20004000000 */
[----:B---3--:R-:W-:Y:S08]  /*e790*/  BRA.DIV UR4, `(.L_x_4682) ;  /* 0x0000005a04ec7947 */ /* 0x008ff0000b800000 */
[----:B------:R-:W2:Y:S02]  /*e7a0*/  S2R R5, SR_TID.X ;  /* 0x0000000000057919 */ /* 0x000ea40000002100 */
[----:B--2---:R-:W-:-:S04]  /*e7b0*/  SHF.R.U32.HI R5, RZ, 0x5, R5 ;  /* 0x00000005ff057819 */ /* 0x004fc80000011605 */
[----:B------:R-:W-:-:S05]  /*e7c0*/  LOP3.LUT R5, R5, 0x3, RZ, 0xc0, !PT ;  /* 0x0000000305057812 */ /* 0x000fca00078ec0ff */
[----:B------:R2:W3:Y:S02]  /*e7d0*/  SHFL.IDX PT, R14, R5, RZ, 0x1f ;  /* 0x00001fff050e7589 */ /* 0x0004e400000e0000 */
.L_x_4805:
[----:B------:R-:W-:Y:S01]  /*e7e0*/  PLOP3.LUT P1, PT, PT, PT, PT, 0x8, 0x0 ;  /* 0x000000000000781c */ /* 0x000fe20003f2e170 */
[----:B------:R4:W-:Y:S01]  /*e7f0*/  STL [R1], R0 ;  /* 0x0000000001007387 */ /* 0x0009e20000100800 */
[----:B---3--:R-:W-:-:S03]  /*e800*/  ISETP.NE.AND P0, PT, R14, RZ, PT ;  /* 0x000000ff0e00720c */ /* 0x008fc60003f05270 */
[----:B------:R3:W-:Y:S01]  /*e810*/  STL [R1+0x24], R4 ;  /* 0x0000240401007387 */ /* 0x0007e20000100800 */
[----:B----4-:R-:W-:-:S05]  /*e820*/  P2R R0, PR, RZ, 0x2 ;  /* 0x00000002ff007803 */ /* 0x010fca0000000000 */
[----:B------:R3:W-:Y:S04]  /*e830*/  STL [R1+0x18], R0 ;  /* 0x0000180001007387 */ /* 0x0007e80000100800 */
[----:B------:R-:W-:Y:S05]  /*e840*/  @P0 BRA `(.L_x_4683) ;  /* 0x00000004001c0947 */ /* 0x000fea0003800000 */
[----:B------:R-:W-:-:S03]  /*e850*/  UMOV UR4, 0xffffffff ;  /* 0xffffffff00047882 */ /* 0x000fc60000000000 */
[----:B------:R-:W-:Y:S05]  /*e860*/  BRA.DIV UR4, `(.L_x_4684) ;  /* 0x0000005a04ec7947 */ /* 0x000fea000b800000 */
[----:B------:R-:W-:-:S13]  /*e870*/  ELECT P6, URZ, PT ;  /* 0x00000000003f782f */ /* 0x000fda00038c0000 */
.L_x_4808:
[----:B------:R-:W-:Y:S05]  /*e880*/  @!P6 BRA `(.L_x_4683) ;  /* 0x00000004000ce947 */ /* 0x000fea0003800000 */
[----:B------:R-:W-:-:S04]  /*e890*/  ISETP.NE.U32.AND P0, PT, R2, RZ, PT ;  /* 0x000000ff0200720c */ /* 0x000fc80003f05070 */
[----:B------:R-:W-:-:S13]  /*e8a0*/  ISETP.NE.AND.EX P0, PT, R3, RZ, PT, P0 ;  /* 0x000000ff0300720c */ /* 0x000fda0003f05300 */
[----:B------:R-:W-:Y:S05]  /*e8b0*/  @!P0 BRA `(.L_x_4685) ;  /* 0x0000000000548947 */ /* 0x000fea0003800000 */
[----:B------:R-:W4:Y:S01]  /*e8c0*/  LDC R6, c[0x0][0x43c] ;  /* 0x00010f00ff067b82 */ /* 0x000f220000000800 */
[----:B01----:R-:W-:Y:S01]  /*e8d0*/  IMAD.MOV.U32 R9, RZ, RZ, R4 ;  /* 0x000000ffff097224 */ /* 0x003fe200078e0004 */
[----:B------:R-:W-:-:S03]  /*e8e0*/  ULDC.64 UR4, c[0x0][0x428] ;  /* 0x00010a0000047ab9 */ /* 0x000fc60000000a00 */
[----:B---3--:R-:W-:Y:S01]  /*e8f0*/  IMAD.MOV.U32 R0, RZ, RZ, R9 ;  /* 0x000000ffff007224 */ /* 0x008fe200078e0009 */
[----:B----4-:R-:W-:-:S13]  /*e900*/  ISETP.NE.AND P0, PT, R6, 0x1, PT ;  /* 0x000000010600780c */ /* 0x010fda0003f05270 */
[----:B--2---:R-:W0:Y:S02]  /*e910*/  @P0 LDC.64 R4, c[0x0][0x440] ;  /* 0x00011000ff040b82 */ /* 0x004e240000000a00 */
        /* <DEDUP_REMOVED lines=13> */
[----:B------:R-:W2:Y:S04]  /*e9f0*/  LDG.E R0, desc[UR40][R2.64] ;  /* 0x0000002802007981 */ /* 0x000ea8000c1e1900 */
[----:B--2---:R4:W-:Y:S02]  /*ea00*/  STL [R1], R0 ;  /* 0x0000000001007387 */ /* 0x0049e40000100800 */
.L_x_4685:
[----:B------:R-:W5:Y:S04]  /*ea10*/  LDL R7, [R1+0x4] ;  /* 0x0000040001077983 */ /* 0x000f680000100800 */
[----:B---34-:R-:W5:Y:S04]  /*ea20*/  LDL R0, [R1+0x8] ;  /* 0x0000080001007983 */ /* 0x018f680000100800 */
[----:B------:R-:W3:Y:S01]  /*ea30*/  LDL R2, [R1+0x10] ;  /* 0x0000100001027983 */ /* 0x000ee20000100800 */
[----:B-----5:R-:W-:Y:S01]  /*ea40*/  IMAD R0, R0, 0x8, R7 ;  /* 0x0000000800007824 */ /* 0x020fe200078e0207 */
[----:B---3--:R-:W-:-:S04]  /*ea50*/  SHF.L.U32 R2, R2, 0x1f, RZ ;  /* 0x0000001f02027819 */ /* 0x008fc800000006ff */
[----:B------:R-:W3:Y:S02]  /*ea60*/  SYNCS.PHASECHK.TRANS64.TRYWAIT P0, [R0+URZ+0x28c40], R2 ;  /* 0x028c4002000075a7 */ /* 0x000ee4000800017f */
[----:B---3--:R-:W-:Y:S05]  /*ea70*/  @!P0 BRA `(.L_x_4686) ;  /* 0x0000005800888947 */ /* 0x008fea0003800000 */
.L_x_4809:
[----:B------:R-:W4:Y:S02]  /*ea80*/  S2R R3, SR_TID.X ;  /* 0x0000000000037919 */ /* 0x000f240000002100 */
[----:B----4-:R-:W-:-:S04]  /*ea90*/  LOP3.LUT R3, R3, 0x7f, RZ, 0xc0, !PT ;  /* 0x0000007f03037812 */ /* 0x010fc800078ec0ff */
[----:B------:R-:W-:-:S13]  /*eaa0*/  ISETP.NE.AND P0, PT, R3, RZ, PT ;  /* 0x000000ff0300720c */ /* 0x000fda0003f05270 */
[----:B------:R-:W-:Y:S05]  /*eab0*/  @P0 BRA `(.L_x_4687) ;  /* 0x00000000001c0947 */ /* 0x000fea0003800000 */
[----:B------:R-:W4:Y:S01]  /*eac0*/  S2R R3, SR_TID.X ;  /* 0x0000000000037919 */ /* 0x000f220000002100 */
[----:B---3--:R-:W-:-:S04]  /*ead0*/  IMAD.MOV.U32 R2, RZ, RZ, 0x2000 ;  /* 0x00002000ff027424 */ /* 0x008fc800078e00ff */
[----:B------:R3:W-:Y:S01]  /*eae0*/  SYNCS.ARRIVE.TRANS64 RZ, [R0+URZ+0x28c30], R2 ;  /* 0x028c300200ff79a7 */ /* 0x0007e2000800003f */
[----:B----4-:R-:W-:-:S04]  /*eaf0*/  LOP3.LUT R3, R3, 0x1f, RZ, 0xc0, !PT ;  /* 0x0000001f03037812 */ /* 0x010fc800078ec0ff */
[----:B------:R-:W-:-:S13]  /*eb00*/  ISETP.NE.AND P0, PT, R3, RZ, PT ;  /* 0x000000ff0300720c */ /* 0x000fda0003f05270 */
[----:B---3--:R-:W-:Y:S05]  /*eb10*/  @!P0 BRA `(.L_x_4687) ;  /* 0x0000000000048947 */ /* 0x008fea0003800000 */
[----:B------:R-:W-:Y:S01]  /*eb20*/  BPT.TRAP 0x1 ;  /* 0x000000040000795c */ /* 0x000fe20000300000 */
.L_x_4687:
[----:B--2---:R-:W2:Y:S04]  /*eb30*/  LDL R5, [R1+0x4] ;  /* 0x0000040001057983 */ /* 0x004ea80000100800 */
[----:B------:R-:W2:Y:S04]  /*eb40*/  LDL R4, [R1+0x8] ;  /* 0x0000080001047983 */ /* 0x000ea80000100800 */
[----:B------:R-:W4:Y:S04]  /*eb50*/  LDL R6, [R1+0x24] ;  /* 0x0000240001067983 */ /* 0x000f280000100800 */
[----:B------:R-:W5:Y:S04]  /*eb60*/  LDL R3, [R1+0x1c] ;  /* 0x00001c0001037983 */ /* 0x000f680000100800 */
[----:B---3--:R-:W3:Y:S01]  /*eb70*/  LDL R2, [R1] ;  /* 0x0000000001027983 */ /* 0x008ee20000100800 */
        /* <DEDUP_REMOVED lines=8> */
[----:B--2---:R-:W-:Y:S01]  /*ec00*/  IMAD R0, R4, 0x2000, R5 ;  /* 0x0000200004007824 */ /* 0x004fe200078e0205 */
[----:B----4-:R-:W-:-:S04]  /*ec10*/  R2UR UR11, R6 ;  /* 0x00000000060b72ca */ /* 0x010fc800000e0000 */
[----:B------:R-:W-:Y:S02]  /*ec20*/  R2UR UR8, R0 ;  /* 0x00000000000872ca */ /* 0x000fe400000e0000 */
[----:B-----5:R-:W-:Y:S02]  /*ec30*/  R2UR UR4, R3 ;  /* 0x00000000030472ca */ /* 0x020fe400000e0000 */
[----:B---3--:R-:W-:Y:S02]  /*ec40*/  R2UR UR13, R2 ;  /* 0x00000000020d72ca */ /* 0x008fe400000e0000 */
[----:B------:R-:W-:-:S07]  /*ec50*/  P2R R0, PR, RZ, 0x1 ;  /* 0x00000001ff007803 */ /* 0x000fce0000000000 */
[----:B------:R-:W-:Y:S02]  /*ec60*/  UIADD3 UR8, UR8, 0x22400, URZ ;  /* 0x0002240008087890 */ /* 0x000fe4000fffe03f */
[----:B------:R-:W-:Y:S01]  /*ec70*/  ULEA UR11, UR11, UR4, 0x6 ;  /* 0x000000040b0b7291 */ /* 0x000fe2000f8e303f */
[----:B------:R4:W-:Y:S02]  /*ec80*/  STL [R1+0x18], R0 ;  /* 0x0000180001007387 */ /* 0x0009e40000100800 */
[----:B------:R-:W-:-:S06]  /*ec90*/  UMOV UR4, 0x0 ;  /* 0x0000000000047882 */ /* 0x000fcc0000000000 */
[----:B------:R4:W-:Y:S01]  /*eca0*/  UTMALDG.4D [UR8], [UR6], desc[UR4] ;  /* 0x00000408060075b4 */ /* 0x0009e20008019000 */
[----:B------:R-:W-:Y:S02]  /*ecb0*/  NOP ;  /* 0x0000000000007918 */ /* 0x000fe40000000000 */
.L_x_4683:
[----:B------:R-:W5:Y:S04]  /*ecc0*/  LDL R2, [R1+0x4] ;  /* 0x0000040001027983 */ /* 0x000f680000100800 */
[----:B------:R-:W5:Y:S04]  /*ecd0*/  LDL.LU R3, [R1+0x2c] ;  /* 0x00002c0001037983 */ /* 0x000f680000300800 */
[----:B--2---:R-:W2:Y:S04]  /*ece0*/  LDL.LU R5, [R1+0x20] ;  /* 0x0000200001057983 */ /* 0x004ea80000300800 */
[----:B---3--:R-:W3:Y:S01]  /*ecf0*/  LDL.LU R4, [R1+0x34] ;  /* 0x0000340001047983 */ /* 0x008ee20000300800 */
[----:B------:R-:W-:Y:S05]  /*ed00*/  WARPSYNC.ALL ;  /* 0x0000000000007948 */ /* 0x000fea0003800000 */
[----:B----4-:R-:W-:Y:S01]  /*ed10*/  ULDC.64 UR4, c[0x0][0x298] ;  /* 0x0000a60000047ab9 */ /* 0x010fe20000000a00 */
[----:B------:R-:W-:Y:S01]  /*ed20*/  ULDC.64 UR6, c[0x0][0xa00] ;  /* 0x0002800000067ab9 */ /* 0x000fe20000000a00 */
[----:B------:R-:W-:Y:S01]  /*ed30*/  BSSY B6, `(.L_x_4688) ;  /* 0x0000024000067945 */ /* 0x000fe20003800000 */
[----:B------:R-:W-:Y:S01]  /*ed40*/  BAR.SYNC.DEFER_BLOCKING 0x8, 0x100 ;  /* 0x0204000000007b1d */ /* 0x000fe20000010000 */
[----:B------:R-:W-:-:S04]  /*ed50*/  ISETP.NE.U32.AND P0, PT, RZ, UR6, PT ;  /* 0x00000006ff007c0c */ /* 0x000fc8000bf05070 */
[----:B------:R-:W-:Y:S01]  /*ed60*/  ISETP.NE.AND.EX P0, PT, RZ, UR7, PT, P0 ;  /* 0x00000007ff007c0c */ /* 0x000fe2000bf05300 */
[----:B-----5:R-:W-:Y:S01]  /*ed70*/  VIADD R2, R2, 0x20400 ;  /* 0x0002040002027836 */ /* 0x020fe20000000000 */
[----:B------:R-:W-:-:S04]  /*ed80*/  SHF.R.S32.HI R0, RZ, 0x1f, R3 ;  /* 0x0000001fff007819 */ /* 0x000fc80000011403 */
[----:B------:R-:W-:Y:S02]  /*ed90*/  LOP3.LUT P1, RZ, R2, 0x3ff, RZ, 0xc0, !PT ;  /* 0x000003ff02ff7812 */ /* 0x000fe4000782c0ff */
[----:B--2---:R-:W-:Y:S01]  /*eda0*/  SEL R5, R5, RZ, !P0 ;  /* 0x000000ff05057207 */ /* 0x004fe20004000000 */
[----:B------:R-:W-:Y:S01]  /*edb0*/  IMAD R0, R0, UR4, RZ ;  /* 0x0000000400007c24 */ /* 0x000fe2000f8e02ff */
[----:B---3--:R-:W-:-:S03]  /*edc0*/  SEL R4, R4, RZ, !P0 ;  /* 0x000000ff04047207 */ /* 0x008fc60004000000 */
[C---:B------:R-:W-:Y:S02]  /*edd0*/  IMAD R0, R3.reuse, UR5, R0 ;  /* 0x0000000503007c24 */ /* 0x040fe4000f8e0200 */
[----:B------:R-:W-:-:S05]  /*ede0*/  IMAD.WIDE.U32 R2, R3, UR4, RZ ;  /* 0x0000000403027c25 */ /* 0x000fca000f8e00ff */
[----:B------:R2:W-:Y:S04]  /*edf0*/  STL.64 [R1+0x40], R2 ;  /* 0x0000400201007387 */ /* 0x0005e80000100a00 */
[----:B------:R3:W-:Y:S04]  /*ee00*/  STL [R1+0x20], R5 ;  /* 0x0000200501007387 */ /* 0x0007e80000100800 */
[----:B------:R3:W-:Y:S01]  /*ee10*/  STL [R1+0x4c], R4 ;  /* 0x00004c0401007387 */ /* 0x0007e20000100800 */
[----:B--2---:R-:W-:Y:S01]  /*ee20*/  IMAD.IADD R2, R3, 0x1, R0 ;  /* 0x0000000103027824 */ /* 0x004fe200078e0200 */
[----:B------:R-:W-:-:S05]  /*ee30*/  SHF.R.S32.HI R0, RZ, 0x1f, R18 ;  /* 0x0000001fff007819 */ /* 0x000fca0000011412 */
[----:B------:R3:W-:Y:S04]  /*ee40*/  STL [R1+0x34], R0 ;  /* 0x0000340001007387 */ /* 0x0007e80000100800 */
[----:B------:R3:W-:Y:S01]  /*ee50*/  STL [R1+0x2c], R2 ;  /* 0x00002c0201007387 */ /* 0x0007e20000100800 */
[----:B------:R-:W-:Y:S05]  /*ee60*/  @!P1 BRA `(.L_x_4689) ;  /* 0x0000000000409947 */ /* 0x000fea0003800000 */
[----:B---3--:R-:W-:Y:S01]  /*ee70*/  MOV R2, 0x0 ;  /* 0x0000000000027802 */ /* 0x008fe20000000f00 */
[----:B------:R-:W-:Y:S01]  /*ee80*/  ULDC.64 UR4, c[0x4][0x90] ;  /* 0x0100240000047ab9 */ /* 0x000fe20000000a00 */
[----:B------:R-:W-:Y:S01]  /*ee90*/  ULDC.64 UR6, c[0x4][0x98] ;  /* 0x0100260000067ab9 */ /* 0x000fe20000000a00 */
[----:B------:R-:W-:Y:S01]  /*eea0*/  ULDC.64 UR8, c[0x4][0x20] ;  /* 0x0100080000087ab9 */ /* 0x000fe20000000a00 */
[----:B------:R-:W-:Y:S02]  /*eeb0*/  IMAD.U32 R4, RZ, RZ, UR4 ;  /* 0x00000004ff047e24 */ /* 0x000fe4000f8e00ff */
[----:B------:R-:W2:Y:S01]  /*eec0*/  LDC.64 R2, c[0x4][R2] ;  /* 0x0100000002027b82 */ /* 0x000ea20000000a00 */
        /* <DEDUP_REMOVED lines=9> */
[----:B012---:R-:W-:Y:S05]  /*ef60*/  CALL.ABS.NOINC R2 ;  /* 0x0000000002007343 */ /* 0x007fea0003c00000 */
.L_x_4689:
[----:B------:R-:W-:Y:S05]  /*ef70*/  BSYNC B6 ;  /* 0x0000000000067941 */ /* 0x000fea0003800000 */
.L_x_4688:
[----:B---3--:R-:W2:Y:S01]  /*ef80*/  LDL.LU R5, [R1+0x2c] ;  /* 0x00002c0001057983 */ /* 0x008ea20000300800 */
[----:B------:R-:W-:Y:S01]  /*ef90*/  ULDC.64 UR4, c[0x0][0x2d8] ;  /* 0x0000b60000047ab9 */ /* 0x000fe20000000a00 */
[----:B------:R-:W3:Y:S01]  /*efa0*/  LDC R7, c[0x0][0x448] ;  /* 0x00011200ff077b82 */ /* 0x000ee20000000800 */
[----:B------:R-:W-:Y:S01]  /*efb0*/  ULDC UR6, c[0x0][0x2b8] ;  /* 0x0000ae0000067ab9 */ /* 0x000fe20000000800 */
[----:B------:R-:W2:Y:S04]  /*efc0*/  LDL.LU.64 R2, [R1+0x40] ;  /* 0x0000400001027983 */ /* 0x000ea80000300a00 */
[----:B------:R-:W4:Y:S04]  /*efd0*/  LDL.LU R0, [R1+0x34] ;  /* 0x0000340001007983 */ /* 0x000f280000300800 */
[----:B------:R-:W4:Y:S04]  /*efe0*/  LDL.LU R6, [R1+0x4c] ;  /* 0x00004c0001067983 */ /* 0x000f280000300800 */
[----:B------:R-:W4:Y:S04]  /*eff0*/  LDL.LU R4, [R1+0x20] ;  /* 0x0000200001047983 */ /* 0x000f280000300800 */
[----:B01----:R0:W5:Y:S01]  /*f000*/  LDL R9, [R1+0x48] ;  /* 0x0000480001097983 */ /* 0x0031620000100800 */
[----:B---3--:R-:W-:Y:S01]  /*f010*/  ISETP.NE.AND P0, PT, R7, 0x1, PT ;  /* 0x000000010700780c */ /* 0x008fe20003f05270 */
[----:B--2---:R-:W-:-:S02]  /*f020*/  IMAD.MOV.U32 R3, RZ, RZ, R5 ;  /* 0x000000ffff037224 */ /* 0x004fc400078e0005 */
[----:B------:R-:W1:Y:S01]  /*f030*/  S2R R5, SR_TID.X ;  /* 0x0000000000057919 */ /* 0x000e620000002100 */
[----:B----4-:R-:W-:Y:S02]  /*f040*/  IMAD R0, R0, UR4, RZ ;  /* 0x0000000400007c24 */ /* 0x010fe4000f8e02ff */
[----:B------:R-:W-:-:S04]  /*f050*/  IMAD.WIDE.U32 R2, R18, UR4, R2 ;  /* 0x0000000412027c25 */ /* 0x000fc8000f8e0002 */
[----:B------:R-:W-:Y:S01]  /*f060*/  IMAD R0, R18, UR5, R0 ;  /* 0x0000000512007c24 */ /* 0x000fe2000f8e0200 */
[----:B------:R-:W-:-:S03]  /*f070*/  ULDC.64 UR4, c[0x0][0x2e0] ;  /* 0x0000b80000047ab9 */ /* 0x000fc60000000a00 */
[----:B------:R-:W-:Y:S02]  /*f080*/  IMAD.IADD R3, R3, 0x1, R0 ;  /* 0x0000000103037824 */ /* 0x000fe400078e0200 */
[----:B------:R-:W-:Y:S02]  /*f090*/  IMAD R0, R6, UR4, RZ ;  /* 0x0000000406007c24 */ /* 0x000fe4000f8e02ff */
        /* <DEDUP_REMOVED lines=27> */
[----:B------:R-:W1:Y:S01]  /*f250*/  S2R R8, SR_TID.X ;  /* 0x0000000000087919 */ /* 0x000e620000002100 */
[----:B------:R-:W-:Y:S01]  /*f260*/  ULDC.64 UR4, c[0x0][0x280] ;  /* 0x0000a00000047ab9 */ /* 0x000fe20000000a00 */
[----:B------:R0:W5:Y:S01]  /*f270*/  LDL R6, [R1+0x30] ;  /* 0x0000300001067983 */ /* 0x0001620000100800 */
[----:B------:R-:W-:Y:S01]  /*f280*/  IMAD.IADD R0, R5, 0x1, R0 ;  /* 0x0000000105007824 */ /* 0x000fe200078e0200 */
[----:B------:R-:W-:Y:S01]  /*f290*/  LEA R3, P1, R4, UR4, 0x1 ;  /* 0x0000000404037c11 */ /* 0x000fe2000f8208ff */
[----:B------:R-:W-:-:S03]  /*f2a0*/  UMOV UR4, 0xffffffff ;  /* 0xffffffff00047882 */ /* 0x000fc60000000000 */
[----:B------:R-:W-:Y:S01]  /*f2b0*/  LEA.HI.X R2, R4, UR5, R0, 0x1, P1 ;  /* 0x0000000504027c11 */ /* 0x000fe200088f0c00 */
[C---:B-1----:R-:W-:Y:S01]  /*f2c0*/  IMAD.SHL.U32 R10, R8.reuse, 0x8, RZ ;  /* 0x00000008080a7824 */ /* 0x042fe200078e00ff */
[----:B------:R-:W-:-:S04]  /*f2d0*/  LOP3.LUT R8, R8, 0x7f, RZ, 0xc0, !PT ;  /* 0x0000007f08087812 */ /* 0x000fc800078ec0ff */
[----:B------:R-:W-:-:S04]  /*f2e0*/  LOP3.LUT R10, R10, 0x38, RZ, 0xc0, !PT ;  /* 0x000000380a0a7812 */ /* 0x000fc800078ec0ff */
[----:B------:R-:W-:Y:S02]  /*f2f0*/  ISETP.GE.AND P0, PT, R10, UR6, PT ;  /* 0x000000060a007c0c */ /* 0x000fe4000bf06270 */
[----:B------:R-:W-:Y:S01]  /*f300*/  SHF.R.U32.HI R8, RZ, 0x3, R8 ;  /* 0x00000003ff087819 */ /* 0x000fe20000011608 */
[----:B0-----:R-:W-:Y:S10]  /*f310*/  BRA.DIV UR4, `(.L_x_4690) ;  /* 0x0000005204747947 */ /* 0x001ff4000b800000 */
[----:B------:R-:W0:Y:S01]  /*f320*/  SHFL.IDX PT, R5, R3, RZ, 0x181f ;  /* 0x00181fff03057589 */ /* 0x000e2200000e0000 */
[----:B-----5:R-:W-:Y:S02]  /*f330*/  IMAD R0, R6, R7, RZ ;  /* 0x0000000706007224 */ /* 0x020fe400078e02ff */
[----:B------:R-:W-:Y:S01]  /*f340*/  IMAD R17, R17, 0x40, R8 ;  /* 0x0000004011117824 */ /* 0x000fe200078e0208 */
[----:B------:R-:W1:Y:S04]  /*f350*/  SHFL.IDX PT, R4, R2, RZ, 0x181f ;  /* 0x00181fff02047589 */ /* 0x000e6800000e0000 */
[----:B------:R-:W-:-:S13]  /*f360*/  ISETP.GE.AND P1, PT, R17, R0, PT ;  /* 0x000000001100720c */ /* 0x000fda0003f26270 */
[----:B0-----:R-:W-:-:S05]  /*f370*/  @!P1 LEA R5, P2, R10, R5, 0x1 ;  /* 0x000000050a059211 */ /* 0x001fca00078408ff */
[----:B-1----:R-:W-:-:S05]  /*f380*/  @!P1 IMAD.X R4, RZ, RZ, R4, P2 ;  /* 0x000000ffff049224 */ /* 0x002fca00010e0604 */
[----:B------:R-:W-:-:S04]  /*f390*/  @!P1 LOP3.LUT R5, R5, R4, RZ, 0x3c, !PT ;  /* 0x0000000405059212 */ /* 0x000fc800078e3cff */
[----:B------:R-:W-:-:S04]  /*f3a0*/  @!P1 LOP3.LUT R4, R5, R4, RZ, 0x3c, !PT ;  /* 0x0000000405049212 */ /* 0x000fc800078e3cff */
[----:B------:R-:W-:-:S05]  /*f3b0*/  @!P1 LOP3.LUT R5, R5, R4, RZ, 0x3c, !PT ;  /* 0x0000000405059212 */ /* 0x000fca00078e3cff */
[----:B------:R-:W-:Y:S01]  /*f3c0*/  @!PT LDS RZ, [RZ] ;  /* 0x00000000fffff984 */ /* 0x000fe20000000800 */
[----:B------:R0:W-:Y:S02]  /*f3d0*/  @!P1 LDGSTS.E.BYPASS.LTC128B.128 [R9+0x20400], desc[UR40][R4.64], !P0 ;  /* 0x2040000004099fae */ /* 0x0001e4000c101d68 */
[----:B0-----:R-:W-:Y:S02]  /*f3e0*/  VIADD R4, R17, 0x10 ;  /* 0x0000001011047836 */ /* 0x001fe40000000000 */
[----:B------:R-:W0:Y:S03]  /*f3f0*/  SHFL.IDX PT, R5, R3, 0x1, 0x181f ;  /* 0x00381f0003057f89 */ /* 0x000e2600000e0000 */
[----:B------:R-:W-:Y:S02]  /*f400*/  ISETP.GE.AND P1, PT, R4, R0, PT ;  /* 0x000000000400720c */ /* 0x000fe40003f26270 */
[----:B------:R-:W1:Y:S11]  /*f410*/  SHFL.IDX PT, R4, R2, 0x1, 0x181f ;  /* 0x00381f0002047f89 */ /* 0x000e7600000e0000 */
[----:B0-----:R-:W-:-:S05]  /*f420*/  @!P1 LEA R5, P2, R10, R5, 0x1 ;  /* 0x000000050a059211 */ /* 0x001fca00078408ff */
[----:B-1----:R-:W-:-:S05]  /*f430*/  @!P1 IMAD.X R4, RZ, RZ, R4, P2 ;  /* 0x000000ffff049224 */ /* 0x002fca00010e0604 */
[----:B------:R-:W-:-:S04]  /*f440*/  @!P1 LOP3.LUT R5, R5, R4, RZ, 0x3c, !PT ;  /* 0x0000000405059212 */ /* 0x000fc800078e3cff */
[----:B------:R-:W-:-:S04]  /*f450*/  @!P1 LOP3.LUT R4, R5, R4, RZ, 0x3c, !PT ;  /* 0x0000000405049212 */ /* 0x000fc800078e3cff */
[----:B------:R-:W-:-:S05]  /*f460*/  @!P1 LOP3.LUT R5, R5, R4, RZ, 0x3c, !PT ;  /* 0x0000000405059212 */ /* 0x000fca00078e3cff */
[----:B------:R0:W-:Y:S02]  /*f470*/  @!P1 LDGSTS.E.BYPASS.LTC128B.128 [R9+0x20c00], desc[UR40][R4.64], !P0 ;  /* 0x20c0000004099fae */ /* 0x0001e4000c101d68 */
[----:B0-----:R-:W-:Y:S02]  /*f480*/  VIADD R4, R17, 0x20 ;  /* 0x0000002011047836 */ /* 0x001fe40000000000 */
[----:B------:R-:W0:Y:S03]  /*f490*/  SHFL.IDX PT, R5, R3, 0x2, 0x181f ;  /* 0x00581f0003057f89 */ /* 0x000e2600000e0000 */
[----:B------:R-:W-:Y:S01]  /*f4a0*/  ISETP.GE.AND P1, PT, R4, R0, PT ;  /* 0x000000000400720c */ /* 0x000fe20003f26270 */
[----:B------:R-:W-:Y:S04]  /*f4b0*/  SHFL.IDX PT, R3, R3, 0x3, 0x181f ;  /* 0x00781f0003037f89 */ /* 0x000fe800000e0000 */
[----:B------:R-:W1:Y:S08]  /*f4c0*/  SHFL.IDX PT, R4, R2, 0x2, 0x181f ;  /* 0x00581f0002047f89 */ /* 0x000e7000000e0000 */
[----:B0-----:R-:W-:-:S05]  /*f4d0*/  @!P1 LEA R5, P2, R10, R5, 0x1 ;  /* 0x000000050a059211 */ /* 0x001fca00078408ff */
[----:B-1----:R-:W-:-:S05]  /*f4e0*/  @!P1 IMAD.X R4, RZ, RZ, R4, P2 ;  /* 0x000000ffff049224 */ /* 0x002fca00010e0604 */
[----:B------:R-:W-:-:S04]  /*f4f0*/  @!P1 LOP3.LUT R5, R5, R4, RZ, 0x3c, !PT ;  /* 0x0000000405059212 */ /* 0x000fc800078e3cff */
[----:B------:R-:W-:-:S04]  /*f500*/  @!P1 LOP3.LUT R4, R5, R4, RZ, 0x3c, !PT ;  /* 0x0000000405049212 */ /* 0x000fc800078e3cff */
[----:B------:R-:W-:-:S05]  /*f510*/  @!P1 LOP3.LUT R5, R5, R4, RZ, 0x3c, !PT ;  /* 0x0000000405059212 */ /* 0x000fca00078e3cff */
[----:B------:R0:W-:Y:S04]  /*f520*/  @!P1 LDGSTS.E.BYPASS.LTC128B.128 [R9+0x21400], desc[UR40][R4.64], !P0 ;  /* 0x2140000004099fae */ /* 0x0001e8000c101d68 */
[----:B0-----:R0:W1:Y:S02]  /*f530*/  SHFL.IDX PT, R4, R2, 0x3, 0x181f ;  /* 0x00781f0002047f89 */ /* 0x00106400000e0000 */
.L_x_4818:
[----:B------:R2:W5:Y:S01]  /*f540*/  LDL R8, [R1+0x4] ;  /* 0x0000040001087983 */ /* 0x0005620000100800 */
[----:B------:R-:W-:-:S05]  /*f550*/  VIADD R17, R17, 0x30 ;  /* 0x0000003011117836 */ /* 0x000fca0000000000 */
[----:B------:R-:W-:-:S13]  /*f560*/  ISETP.GE.AND P1, PT, R17, R0, PT ;  /* 0x000000001100720c */ /* 0x000fda0003f26270 */
[----:B0-----:R-:W-:-:S05]  /*f570*/  @!P1 LEA R2, P2, R10, R3, 0x1 ;  /* 0x000000030a029211 */ /* 0x001fca00078408ff */
[----:B-1----:R-:W-:-:S05]  /*f580*/  @!P1 IMAD.X R3, RZ, RZ, R4, P2 ;  /* 0x000000ffff039224 */ /* 0x002fca00010e0604 */
[----:B------:R-:W-:Y:S01]  /*f590*/  @!PT LDS RZ, [RZ] ;  /* 0x00000000fffff984 */ /* 0x000fe20000000800 */
[----:B------:R-:W-:Y:S01]  /*f5a0*/  @!PT LDS RZ, [RZ] ;  /* 0x00000000fffff984 */ /* 0x000fe20000000800 */
[----:B------:R-:W-:Y:S01]  /*f5b0*/  @!PT LDS RZ, [RZ] ;  /* 0x00000000fffff984 */ /* 0x000fe20000000800 */
[----:B------:R2:W-:Y:S01]  /*f5c0*/  @!P1 LDGSTS.E.BYPASS.LTC128B.128 [R9+0x21c00], desc[UR40][R2.64], !P0 ;  /* 0x21c0000002099fae */ /* 0x0005e2000c101d68 */
[----:B------:R-:W-:Y:S01]  /*f5d0*/  PLOP3.LUT P0, PT, PT, PT, PT, 0x80, 0x0 ;  /* 0x000000000000781c */ /* 0x000fe20003f0f070 */
[----:B------:R-:W-:-:S12]  /*f5e0*/  NOP ;  /* 0x0000000000007918 */ /* 0x000fd80000000000 */
.L_x_4691:
[----:B--2---:R-:W2:Y:S01]  /*f5f0*/  LDL R2, [R1+0x4] ;  /* 0x0000040001027983 */ /* 0x004ea20000100800 */
        /* <DEDUP_REMOVED lines=18> */
.L_x_4819:
[----:B------:R-:W-:Y:S05]  /*f720*/  BSYNC B0 ;  /* 0x0000000000007941 */ /* 0x000fea0003800000 */
.L_x_4692:
        /* <DEDUP_REMOVED lines=8> */
[----:B------:R-:W2:Y:S02]  /*f7b0*/  LDL R2, [R1+0x10] ;  /* 0x0000100001027983 */ /* 0x000ea40000100800 */
[----:B---3--:R-:W-:Y:S01]  /*f7c0*/  IMAD R0, R4, 0x8, R5 ;  /* 0x0000000804007824 */ /* 0x008fe200078e0205 */
[----:B0-----:R-:W-:Y:S01]  /*f7d0*/  LOP3.LUT R3, R3, 0x7f, RZ, 0xc0, !PT ;  /* 0x0000007f03037812 */ /* 0x001fe200078ec0ff */
[----:B------:R-:W-:Y:S03]  /*f7e0*/  BSSY B1, `(.L_x_4696) ;  /* 0x0000005000017945 */ /* 0x000fe60003800000 */
[----:B------:R-:W-:-:S02]  /*f7f0*/  ISETP.NE.AND P1, PT, R3, RZ, PT ;  /* 0x000000ff0300720c */ /* 0x000fc40003f25270 */
[----:B--2---:R-:W-:-:S04]  /*f800*/  SHF.L.U32 R2, R2, 0x1f, RZ ;  /* 0x0000001f02027819 */ /* 0x004fc800000006ff */
[----:B------:R-:W0:Y:S02]  /*f810*/  SYNCS.PHASECHK.TRANS64.TRYWAIT P0, [R0+URZ+0x28c60], R2 ;  /* 0x028c6002000075a7 */ /* 0x000e24000800017f */
[----:B0-----:R-:W-:Y:S05]  /*f820*/  @!P0 BRA `(.L_x_4697) ;  /* 0x00000050008c8947 */ /* 0x001fea0003800000 */
.L_x_4820:
[----:B------:R-:W-:Y:S05]  /*f830*/  BSYNC B1 ;  /* 0x0000000000017941 */ /* 0x000fea0003800000 */
.L_x_4696:
        /* <DEDUP_REMOVED lines=9> */
.L_x_4699:
[----:B------:R-:W-:Y:S05]  /*f8d0*/  BSYNC B1 ;  /* 0x0000000000017941 */ /* 0x000fea0003800000 */
.L_x_4698:
[----:B------:R-:W2:Y:S04]  /*f8e0*/  LDL R5, [R1+0x1c] ;  /* 0x00001c0001057983 */ /* 0x000ea80000100800 */
[----:B------:R-:W2:Y:S04]  /*f8f0*/  LDL.LU R3, [R1+0x24] ;  /* 0x0000240001037983 */ /* 0x000ea80000300800 */
[----:B------:R-:W3:Y:S04]  /*f900*/  LDL R4, [R1+0x4] ;  /* 0x0000040001047983 */ /* 0x000ee80000100800 */
        /* <DEDUP_REMOVED lines=11> */
.L_x_4700:
        /* <DEDUP_REMOVED lines=16> */
.L_x_4701:
        /* <DEDUP_REMOVED lines=16> */
.L_x_4702:
        /* <DEDUP_REMOVED lines=16> */
.L_x_4703:
        /* <DEDUP_REMOVED lines=16> */
.L_x_4704:
        /* <DEDUP_REMOVED lines=16> */
.L_x_4705:
        /* <DEDUP_REMOVED lines=16> */
.L_x_4706:
        /* <DEDUP_REMOVED lines=16> */
.L_x_4707:
        /* <DEDUP_REMOVED lines=11> */
.L_x_4695:
[----:B------:R-:W-:Y:S05]  /*10170*/  BSYNC B0 ;  /* 0x0000000000007941 */ /* 0x000fea0003800000 */
.L_x_4694:
[----:B------:R-:W2:Y:S01]  /*10180*/  LDL R4, [R1+0x28] ;  /* 0x0000280001047983 */ /* 0x000ea20000100800 */
[----:B------:R-:W-:Y:S01]  /*10190*/  BSSY B0, `(.L_x_4708) ;  /* 0x00002ca000007945 */ /* 0x000fe20003800000 */
[----:B--2---:R-:W-:-:S13]  /*101a0*/  ISETP.GE.AND P0, PT, R4, 0x2, PT ;  /* 0x000000020400780c */ /* 0x004fda0003f06270 */
[----:B------:R-:W-:Y:S05]  /*101b0*/  @!P0 BRA `(.L_x_4709) ;  /* 0x0000002c001c8947 */ /* 0x000fea0003800000 */
[C---:B------:R-:W-:Y:S01]  /*101c0*/  LOP3.LUT R0, R4.reuse, 0x1, RZ, 0xc0, !PT ;  /* 0x0000000104007812 */ /* 0x040fe200078ec0ff */
[----:B------:R-:W-:Y:S01]  /*101d0*/  VIADD R4, R4, 0xfffffffe ;  /* 0xfffffffe04047836 */ /* 0x000fe20000000000 */
[----:B------:R-:W-:Y:S02]  /*101e0*/  BSSY B2, `(.L_x_4710) ;  /* 0x00000f0000027945 */ /* 0x000fe40003800000 */
[----:B------:R-:W-:Y:S01]  /*101f0*/  ISETP.NE.U32.AND P0, PT, R0, 0x1, PT ;  /* 0x000000010000780c */ /* 0x000fe20003f05070 */
[----:B------:R-:W-:-:S12]  /*10200*/  IMAD.MOV.U32 R0, RZ, RZ, R4 ;  /* 0x000000ffff007224 */ /* 0x000fd800078e0004 */
[----:B------:R-:W-:Y:S05]  /*10210*/  @!P0 BRA `(.L_x_4711) ;  /* 0x0000000c00b08947 */ /* 0x000fea0003800000 */
[----:B------:R-:W2:Y:S04]  /*10220*/  LDL R6, [R1+0x18] ;  /* 0x0000180001067983 */ /* 0x000ea80000100800 */
[----:B------:R-:W3:Y:S04]  /*10230*/  LDL.LU R5, [R1+0x8] ;  /* 0x0000080001057983 */ /* 0x000ee80000300800 */
[----:B-----5:R-:W4:Y:S01]  /*10240*/  LDL.LU R8, [R1+0x10] ;  /* 0x0000100001087983 */ /* 0x020f220000300800 */
[----:B------:R-:W-:Y:S01]  /*10250*/  BSSY B1, `(.L_x_4712) ;  /* 0x00000e6000017945 */ /* 0x000fe20003800000 */
[----:B--2---:R-:W-:Y:S01]  /*10260*/  ISETP.NE.AND P2, PT, R6, RZ, PT ;  /* 0x000000ff0600720c */ /* 0x004fe20003f45270 */
[----:B---3--:R-:W-:-:S05]  /*10270*/  VIADD R0, R5, 0x1 ;  /* 0x0000000105007836 */ /* 0x008fca0000000000 */
[----:B------:R-:W-:-:S04]  /*10280*/  ISETP.NE.AND P0, PT, R0, 0x2, PT ;  /* 0x000000020000780c */ /* 0x000fc80003f05270 */
[----:B------:R-:W-:Y:S02]  /*10290*/  SEL R2, RZ, 0x1, P0 ;  /* 0x00000001ff027807 */ /* 0x000fe40000000000 */
[----:B------:R-:W-:Y:S02]  /*102a0*/  SEL R9, R0, RZ, P0 ;  /* 0x000000ff00097207 */ /* 0x000fe40000000000 */
[----:B----4-:R-:W-:-:S05]  /*102b0*/  LOP3.LUT R8, R8, R2, RZ, 0x3c, !PT ;  /* 0x0000000208087212 */ /* 0x010fca00078e3cff */
        /* <DEDUP_REMOVED lines=28> */
.L_x_4714:
        /* <DEDUP_REMOVED lines=9> */
.L_x_4821:
[----:B------:R-:W-:Y:S05]  /*10510*/  BSYNC B3 ;  /* 0x0000000000037941 */ /* 0x000fea0003800000 */
.L_x_4715:
        /* <DEDUP_REMOVED lines=9> */
.L_x_4718:
[----:B------:R-:W-:Y:S05]  /*105b0*/  BSYNC B3 ;  /* 0x0000000000037941 */ /* 0x000fea0003800000 */
.L_x_4717:
[----:B------:R-:W2:Y:S04]  /*105c0*/  LDL R7, [R1+0x4] ;  /* 0x0000040001077983 */ /* 0x000ea80000100800 */
[----:B------:R-:W2:Y:S04]  /*105d0*/  LDL R5, [R1+0x8] ;  /* 0x0000080001057983 */ /* 0x000ea80000100800 */
[----:B------:R-:W3:Y:S01]  /*105e0*/  LDL R6, [R1+0x1c] ;  /* 0x00001c0001067983 */ /* 0x000ee20000100800 */
[----:B0-----:R-:W-:Y:S01]  /*105f0*/  IMAD.MOV.U32 R8, RZ, RZ, RZ ;  /* 0x000000ffff087224 */ /* 0x001fe200078e00ff */
        /* <DEDUP_REMOVED lines=10> */
.L_x_4719:
        /* <DEDUP_REMOVED lines=14> */
.L_x_4822:
[----:B------:R-:W-:Y:S05]  /*10780*/  BSYNC B3 ;  /* 0x0000000000037941 */ /* 0x000fea0003800000 */
.L_x_4720:
        /* <DEDUP_REMOVED lines=11> */
.L_x_4723:
[----:B------:R-:W-:Y:S05]  /*10840*/  BSYNC B3 ;  /* 0x0000000000037941 */ /* 0x000fea0003800000 */
.L_x_4722:
        /* <DEDUP_REMOVED lines=11> */
.L_x_4724:
        /* <DEDUP_REMOVED lines=16> */
.L_x_4725:
        /* <DEDUP_REMOVED lines=16> */
.L_x_4726:
        /* <DEDUP_REMOVED lines=16> */
.L_x_4727:
        /* <DEDUP_REMOVED lines=16> */
.L_x_4728:
        /* <DEDUP_REMOVED lines=16> */
.L_x_4729:
        /* <DEDUP_REMOVED lines=16> */
.L_x_4730:
        /* <DEDUP_REMOVED lines=16> */
.L_x_4731:
        /* <DEDUP_REMOVED lines=11> */
.L_x_4713:
[----:B------:R-:W-:Y:S05]  /*110b0*/  BSYNC B1 ;  /* 0x0000000000017941 */ /* 0x000fea0003800000 */
.L_x_4712:
[----:B------:R-:W2:Y:S02]  /*110c0*/  LDL.LU R5, [R1+0x28] ;  /* 0x0000280001057983 */ /* 0x000ea40000300800 */
[----:B--2---:R-:W-:-:S07]  /*110d0*/  VIADD R0, R5, 0xfffffffd ;  /* 0xfffffffd05007836 */ /* 0x004fce0000000000 */
.L_x_4711:
[----:B------:R-:W-:Y:S05]  /*110e0*/  BSYNC B2 ;  /* 0x0000000000027941 */ /* 0x000fea0003800000 */
.L_x_4710:
[----:B------:R-:W-:-:S13]  /*110f0*/  ISETP.NE.AND P0, PT, R4, RZ, PT ;  /* 0x000000ff0400720c */ /* 0x000fda0003f05270 */
[----:B------:R-:W-:Y:S05]  /*11100*/  @!P0 BRA `(.L_x_4709) ;  /* 0x0000001c00488947 */ /* 0x000fea0003800000 */
.L_x_4772:
        /* <DEDUP_REMOVED lines=13> */
[----:B0----5:R-:W-:Y:S01]  /*111e0*/  IMAD.MOV.U32 R8, RZ, RZ, R0 ;  /* 0x000000ffff087224 */ /* 0x021fe200078e0000 */
        /* <DEDUP_REMOVED lines=23> */
.L_x_4734:
        /* <DEDUP_REMOVED lines=9> */
.L_x_4823:
[----:B------:R-:W-:Y:S05]  /*113f0*/  BSYNC B2 ;  /* 0x0000000000027941 */ /* 0x000fea0003800000 */
.L_x_4735:
        /* <DEDUP_REMOVED lines=9> */
.L_x_4738:
[----:B------:R-:W-:Y:S05]  /*11490*/  BSYNC B2 ;  /* 0x0000000000027941 */ /* 0x000fea0003800000 */
.L_x_4737:
        /* <DEDUP_REMOVED lines=13> */
.L_x_4739:
        /* <DEDUP_REMOVED lines=14> */
.L_x_4824:
[----:B------:R-:W-:Y:S05]  /*11650*/  BSYNC B2 ;  /* 0x0000000000027941 */ /* 0x000fea0003800000 */
.L_x_4740:
        /* <DEDUP_REMOVED lines=11> */
.L_x_4743:
[----:B------:R-:W-:Y:S05]  /*11710*/  BSYNC B2 ;  /* 0x0000000000027941 */ /* 0x000fea0003800000 */
.L_x_4742:
        /* <DEDUP_REMOVED lines=10> */
.L_x_4744:
        /* <DEDUP_REMOVED lines=16> */
.L_x_4745:
        /* <DEDUP_REMOVED lines=16> */
.L_x_4746:
        /* <DEDUP_REMOVED lines=16> */
.L_x_4747:
        /* <DEDUP_REMOVED lines=16> */
.L_x_4748:
        /* <DEDUP_REMOVED lines=16> */
.L_x_4749:
        /* <DEDUP_REMOVED lines=16> */
.L_x_4750:
        /* <DEDUP_REMOVED lines=16> */
.L_x_4751:
        /* <DEDUP_REMOVED lines=11> */
.L_x_4733:
[----:B------:R-:W-:Y:S05]  /*11f70*/  BSYNC B1 ;  /* 0x0000000000017941 */ /* 0x000fea0003800000 */
.L_x_4732:
[----:B------:R-:W2:Y:S01]  /*11f80*/  LDL R2, [R1+0x18] ;  /* 0x0000180001027983 */ /* 0x000ea20000100800 */
[----:B------:R-:W-:Y:S01]  /*11f90*/  VIADD R6, R6, 0x1 ;  /* 0x0000000106067836 */ /* 0x000fe20000000000 */
[----:B------:R-:W-:Y:S04]  /*11fa0*/  BSSY B1, `(.L_x_4752) ;  /* 0x00000e5000017945 */ /* 0x000fe80003800000 */
[----:B------:R-:W-:-:S04]  /*11fb0*/  ISETP.NE.AND P0, PT, R6, 0x2, PT ;  /* 0x000000020600780c */ /* 0x000fc80003f05270 */
[----:B0----5:R-:W-:Y:S02]  /*11fc0*/  SEL R8, R6, RZ, P0 ;  /* 0x000000ff06087207 */ /* 0x021fe40000000000 */
        /* <DEDUP_REMOVED lines=31> */
.L_x_4754:
        /* <DEDUP_REMOVED lines=9> */
.L_x_4825:
[----:B------:R-:W-:Y:S05]  /*12250*/  BSYNC B2 ;  /* 0x0000000000027941 */ /* 0x000fea0003800000 */
.L_x_4755:
        /* <DEDUP_REMOVED lines=9> */
.L_x_4758:
[----:B------:R-:W-:Y:S05]  /*122f0*/  BSYNC B2 ;  /* 0x0000000000027941 */ /* 0x000fea0003800000 */
.L_x_4757:
        /* <DEDUP_REMOVED lines=14> */
.L_x_4759:
        /* <DEDUP_REMOVED lines=14> */
.L_x_4826:
[----:B------:R-:W-:Y:S05]  /*124c0*/  BSYNC B2 ;  /* 0x0000000000027941 */ /* 0x000fea0003800000 */
.L_x_4760:
        /* <DEDUP_REMOVED lines=11> */
.L_x_4763:
[----:B------:R-:W-:Y:S05]  /*12580*/  BSYNC B2 ;  /* 0x0000000000027941 */ /* 0x000fea0003800000 */
.L_x_4762:
        /* <DEDUP_REMOVED lines=11> */
.L_x_4764:
        /* <DEDUP_REMOVED lines=16> */
.L_x_4765:
        /* <DEDUP_REMOVED lines=16> */
.L_x_4766:
        /* <DEDUP_REMOVED lines=16> */
.L_x_4767:
        /* <DEDUP_REMOVED lines=16> */
.L_x_4768:
        /* <DEDUP_REMOVED lines=16> */
.L_x_4769:
        /* <DEDUP_REMOVED lines=16> */
.L_x_4770:
        /* <DEDUP_REMOVED lines=16> */
.L_x_4771:
        /* <DEDUP_REMOVED lines=11> */
.L_x_4753:
[----:B------:R-:W-:Y:S05]  /*12df0*/  BSYNC B1 ;  /* 0x0000000000017941 */ /* 0x000fea0003800000 */
.L_x_4752:
[C---:B------:R-:W-:Y:S01]  /*12e00*/  ISETP.GT.AND P0, PT, R0.reuse, 0x1, PT ;  /* 0x000000010000780c */ /* 0x040fe20003f04270 */
[----:B------:R-:W-:-:S12]  /*12e10*/  VIADD R0, R0, 0xfffffffe ;  /* 0xfffffffe00007836 */ /* 0x000fd80000000000 */
[----:B------:R-:W-:Y:S05]  /*12e20*/  @P0 BRA `(.L_x_4772) ;  /* 0xffffffe000b80947 */ /* 0x000fea000383ffff */
.L_x_4709:
[----:B------:R-:W-:Y:S05]  /*12e30*/  BSYNC B0 ;  /* 0x0000000000007941 */ /* 0x000fea0003800000 */
.L_x_4708:
        /* <DEDUP_REMOVED lines=24> */
.L_x_4774:
[----:B------:R-:W-:Y:S05]  /*12fc0*/  BSYNC B0 ;  /* 0x0000000000007941 */ /* 0x000fea0003800000 */
.L_x_4773:
[----:B------:R-:W-:-:S05]  /*12fd0*/  SEL R0, R0, RZ, P0 ;  /* 0x000000ff00007207 */ /* 0x000fca0000000000 */
[----:B------:R2:W-:Y:S02]  /*12fe0*/  STL [R1+0x8], R0 ;  /* 0x0000080001007387 */ /* 0x0005e40000100800 */
.L_x_4676:
[----:B------:R-:W-:Y:S05]  /*12ff0*/  BSYNC B7 ;  /* 0x0000000000077941 */ /* 0x000fea0003800000 */
.L_x_4674:
        /* <DEDUP_REMOVED lines=13> */
.L_x_4775:
        /* <DEDUP_REMOVED lines=36> */
.L_x_4836:
[----:B------:R-:W-:Y:S02]  /*13310*/  ULDC UR4, c[0x0][0xc38] ;  /* 0x00030e0000047ab9 */ /* 0x000fe40000000800 */
[----:B------:R-:W-:-:S04]  /*13320*/  IMAD.U32 R4, RZ, RZ, UR4 ;  /* 0x00000004ff047e24 */ /* 0x000fc8000f8e00ff */
[----:B--2---:R-:W-:-:S04]  /*13330*/  IMAD R5, R14, R4, RZ ;  /* 0x000000040e057224 */ /* 0x004fc800078e02ff */
[----:B------:R-:W-:-:S05]  /*13340*/  IMAD.IADD R16, R16, 0x1, R5 ;  /* 0x0000000110107824 */ /* 0x000fca00078e0205 */
[----:B------:R-:W-:-:S13]  /*13350*/  ISETP.GT.AND P6, PT, R16, R0, PT ;  /* 0x000000001000720c */ /* 0x000fda0003fc4270 */
[----:B------:R-:W-:Y:S05]  /*13360*/  @P6 BRA `(.L_x_4778) ;  /* 0x00000000009c6947 */ /* 0x000fea0003800000 */
.L_x_4783:
        /* <DEDUP_REMOVED lines=14> */
.L_x_4781:
[----:B------:R-:W-:Y:S05]  /*13450*/  BSYNC B0 ;  /* 0x0000000000007941 */ /* 0x000fea0003800000 */
.L_x_4780:
        /* <DEDUP_REMOVED lines=14> */
[----:B------:R-:W1:Y:S02]  /*13540*/  SHFL.UP PT, R14, R6, 0x10, RZ ;  /* 0x06000000060e7989 */ /* 0x000e6400000e00ff */
[----:B-12---:R-:W-:-:S05]  /*13550*/  SEL R3, R14, RZ, P5 ;  /* 0x000000ff0e037207 */ /* 0x006fca0002800000 */
[----:B------:R-:W-:-:S05]  /*13560*/  IMAD.IADD R3, R6, 0x1, R3 ;  /* 0x0000000106037824 */ /* 0x000fca00078e0203 */
[----:B------:R1:W2:Y:S02]  /*13570*/  SHFL.IDX PT, R14, R3, 0x1f, 0x1f ;  /* 0x03e01f00030e7f89 */ /* 0x0002a400000e0000 */
.L_x_4844:
[----:B------:R-:W-:Y:S02]  /*13580*/  ULDC UR4, c[0x0][0xc38] ;  /* 0x00030e0000047ab9 */ /* 0x000fe40000000800 */
[----:B------:R-:W-:-:S04]  /*13590*/  IMAD.U32 R4, RZ, RZ, UR4 ;  /* 0x00000004ff047e24 */ /* 0x000fc8000f8e00ff */
[----:B--2---:R-:W-:-:S04]  /*135a0*/  IMAD R5, R14, R4, RZ ;  /* 0x000000040e057224 */ /* 0x004fc800078e02ff */
[----:B------:R-:W-:-:S05]  /*135b0*/  IMAD.IADD R16, R5, 0x1, R16 ;  /* 0x0000000105107824 */ /* 0x000fca00078e0210 */
[----:B------:R-:W-:-:S13]  /*135c0*/  ISETP.GT.AND P6, PT, R16, R0, PT ;  /* 0x000000001000720c */ /* 0x000fda0003fc4270 */
[----:B------:R-:W-:Y:S05]  /*135d0*/  @!P6 BRA `(.L_x_4783) ;  /* 0xfffffffc0064e947 */ /* 0x000fea000383ffff */
.L_x_4778:
        /* <DEDUP_REMOVED lines=8> */
.L_x_4848:
[----:B------:R-:W-:Y:S01]  /*13660*/  ISETP.NE.AND P0, PT, R5, RZ, PT ;  /* 0x000000ff0500720c */ /* 0x000fe20003f05270 */
[----:B------:R-:W-:-:S12]  /*13670*/  IMAD.MOV.U32 R5, RZ, RZ, RZ ;  /* 0x000000ffff057224 */ /* 0x000fd800078e00ff */
[----:B------:R-:W-:Y:S05]  /*13680*/  @!P0 BRA `(.L_x_4785) ;  /* 0x0000000000108947 */ /* 0x000fea0003800000 */
[----:B------:R-:W-:Y:S01]  /*13690*/  UMOV UR4, 0xffffffff ;  /* 0xffffffff00047882 */ /* 0x000fe20000000000 */
[----:B------:R-:W-:Y:S02]  /*136a0*/  VIADD R12, R6, 0xffffffff ;  /* 0xffffffff060c7836 */ /* 0x000fe40000000000 */
[----:B------:R-:W-:Y:S05]  /*136b0*/  BRA.DIV UR4, `(.L_x_4786) ;  /* 0x0000001e049c7947 */ /* 0x000fea000b800000 */
[----:B------:R4:W0:Y:S02]  /*136c0*/  SHFL.IDX PT, R5, R3, R12, 0x1f ;  /* 0x00001f0c03057589 */ /* 0x00082400000e0000 */
.L_x_4785:
[----:B-12-4-:R-:W1:Y:S01]  /*136d0*/  LDC.64 R2, c[0x0][0xc90] ;  /* 0x00032400ff027b82 */ /* 0x016e620000000a00 */
[----:B------:R-:W-:-:S04]  /*136e0*/  IMAD.IADD R19, R6, 0x1, R19 ;  /* 0x0000000106137824 */ /* 0x000fc800078e0213 */
[----:B-1----:R-:W-:-:S05]  /*136f0*/  IMAD.WIDE R2, R19, 0x4, R2 ;  /* 0x0000000413027825 */ /* 0x002fca00078e0202 */
[----:B0-----:R-:W3:Y:S01]  /*13700*/  LDG.E R7, desc[UR40][R2.64] ;  /* 0x0000002802077981 */ /* 0x001ee2000c1e1900 */
[----:B------:R-:W-:-:S04]  /*13710*/  IMAD R16, R5, R4, R16 ;  /* 0x0000000405107224 */ /* 0x000fc800078e0210 */
[----:B------:R-:W-:Y:S02]  /*13720*/  IMAD.IADD R0, R0, 0x1, -R16 ;  /* 0x0000000100007824 */ /* 0x000fe400078e0a10 */
[----:B---3--:R-:W-:-:S05]  /*13730*/  IMAD R6, R17, R7, RZ ;  /* 0x0000000711067224 */ /* 0x008fca00078e02ff */
        /* <DEDUP_REMOVED lines=59> */
.L_x_4779:
[----:B------:R-:W-:Y:S01]  /*13af0*/  UMOV UR4, URZ ;  /* 0x0000003f00047c82 */ /* 0x000fe20008000000 */
[----:B------:R-:W-:Y:S01]  /*13b00*/  UMOV UR5, URZ ;  /* 0x0000003f00057c82 */ /* 0x000fe20008000000 */
[----:B------:R-:W-:Y:S01]  /*13b10*/  ULDC UR6, c[0x0][0xc3c] ;  /* 0x00030f0000067ab9 */ /* 0x000fe20000000800 */
[----:B------:R-:W-:Y:S02]  /*13b20*/  IMAD.MOV.U32 R16, RZ, RZ, R0 ;  /* 0x000000ffff107224 */ /* 0x000fe400078e0000 */
[----:B------:R-:W-:Y:S02]  /*13b30*/  IMAD.U32 R17, RZ, RZ, UR4 ;  /* 0x00000004ff117e24 */ /* 0x000fe4000f8e00ff */
[----:B------:R-:W-:Y:S02]  /*13b40*/  IMAD.U32 R18, RZ, RZ, UR5 ;  /* 0x00000005ff127e24 */ /* 0x000fe4000f8e00ff */
[----:B------:R-:W-:-:S07]  /*13b50*/  IMAD.U32 R19, RZ, RZ, UR6 ;  /* 0x00000006ff137e24 */ /* 0x000fce000f8e00ff */
.L_x_4787:
        /* <DEDUP_REMOVED lines=12> */
.L_x_4776:
[----:B------:R-:W-:Y:S02]  /*13c20*/  ULDC UR4, c[0x0][0xc3c] ;  /* 0x00030f0000047ab9 */ /* 0x000fe40000000800 */
[----:B----4-:R-:W-:-:S13]  /*13c30*/  ISETP.GE.AND P0, PT, R19, UR4, PT ;  /* 0x0000000413007c0c */ /* 0x010fda000bf06270 */
[----:B------:R-:W-:Y:S05]  /*13c40*/  @!P0 BRA `(.L_x_4788) ;  /* 0xffffff9c00d08947 */ /* 0x000fea000383ffff */
[----:B------:R-:W-:Y:S05]  /*13c50*/  BSYNC B8 ;  /* 0x0000000000087941 */ /* 0x000fea0003800000 */
.L_x_4670:
        /* <DEDUP_REMOVED lines=12> */
.L_x_4851:
[----:B------:R-:W-:Y:S05]  /*13d20*/  BSYNC B0 ;  /* 0x0000000000007941 */ /* 0x000fea0003800000 */
.L_x_4789:
[----:B------:R-:W-:-:S03]  /*13d30*/  UMOV UR4, 0xffffffff ;  /* 0xffffffff00047882 */ /* 0x000fc60000000000 */
[----:B------:R-:W-:Y:S05]  /*13d40*/  BRA.DIV UR4, `(.L_x_4791) ;  /* 0x0000001a04347947 */ /* 0x000fea000b800000 */
[----:B------:R-:W2:Y:S02]  /*13d50*/  S2R R2, SR_TID.X ;  /* 0x0000000000027919 */ /* 0x000ea40000002100 */
[----:B--2---:R-:W-:-:S04]  /*13d60*/  SHF.R.U32.HI R2, RZ, 0x5, R2 ;  /* 0x00000005ff027819 */ /* 0x004fc80000011602 */
[----:B------:R-:W-:-:S05]  /*13d70*/  LOP3.LUT R2, R2, 0x3, RZ, 0xc0, !PT ;  /* 0x0000000302027812 */ /* 0x000fca00078ec0ff */
[----:B------:R2:W3:Y:S02]  /*13d80*/  SHFL.IDX PT, R14, R2, RZ, 0x1f ;  /* 0x00001fff020e7589 */ /* 0x0004e400000e0000 */
.L_x_4854:
[----:B---3--:R-:W-:Y:S01]  /*13d90*/  ISETP.NE.AND P0, PT, R14, RZ, PT ;  /* 0x000000ff0e00720c */ /* 0x008fe20003f05270 */
[----:B------:R-:W-:-:S12]  /*13da0*/  BSSY B0, `(.L_x_4792) ;  /* 0x0000027000007945 */ /* 0x000fd80003800000 */
[----:B------:R-:W-:Y:S05]  /*13db0*/  @P0 BRA `(.L_x_4793) ;  /* 0x0000000000940947 */ /* 0x000fea0003800000 */
[----:B------:R-:W-:-:S03]  /*13dc0*/  UMOV UR4, 0xffffffff ;  /* 0xffffffff00047882 */ /* 0x000fc60000000000 */
[----:B------:R-:W-:Y:S05]  /*13dd0*/  BRA.DIV UR4, `(.L_x_4794) ;  /* 0x0000001a04447947 */ /* 0x000fea000b800000 */
[----:B------:R-:W-:-:S13]  /*13de0*/  ELECT P6, URZ, PT ;  /* 0x00000000003f782f */ /* 0x000fda00038c0000 */
.L_x_4857:
[----:B------:R-:W-:Y:S05]  /*13df0*/  @!P6 BRA `(.L_x_4793) ;  /* 0x000000000084e947 */ /* 0x000fea0003800000 */
[----:B------:R-:W-:-:S06]  /*13e00*/  ULOP3.LUT UR4, UR36, 0x2, URZ, 0xfc, !UPT ;  /* 0x0000000224047892 */ /* 0x000fcc000f8efc3f */
[----:B--2---:R-:W-:-:S05]  /*13e10*/  IMAD.U32 R2, RZ, RZ, UR4 ;  /* 0x00000004ff027e24 */ /* 0x004fca000f8e00ff */
[----:B------:R-:W-:-:S13]  /*13e20*/  ISETP.NE.AND P2, PT, R2, 0x3, PT ;  /* 0x000000030200780c */ /* 0x000fda0003f45270 */
[----:B------:R-:W-:Y:S05]  /*13e30*/  @!P2 BRA `(.L_x_4795) ;  /* 0x000000000004a947 */ /* 0x000fea0003800000 */
[----:B------:R-:W-:Y:S01]  /*13e40*/  BPT.TRAP 0x1 ;  /* 0x000000040000795c */ /* 0x000fe20000300000 */
.L_x_4795:
        /* <DEDUP_REMOVED lines=14> */
.L_x_4858:
[----:B------:R-:W1:Y:S02]  /*13f30*/  SYNCS.PHASECHK.TRANS64.TRYWAIT P0, [R7+URZ], R2 ;  /* 0x00000002070075a7 */ /* 0x000e64000800017f */
[----:B-1----:R-:W-:Y:S05]  /*13f40*/  @!P0 BRA `(.L_x_4797) ;  /* 0x00000018001c8947 */ /* 0x002fea0003800000 */
.L_x_4859:
[----:B------:R-:W-:Y:S05]  /*13f50*/  @!P2 BRA `(.L_x_4798) ;  /* 0x000000000004a947 */ /* 0x000fea0003800000 */
[----:B------:R-:W-:Y:S01]  /*13f60*/  BPT.TRAP 0x1 ;  /* 0x000000040000795c */ /* 0x000fe20000300000 */
.L_x_4798:
[----:B------:R-:W2:Y:S01]  /*13f70*/  LDL.LU R4, [R1+0x8] ;  /* 0x0000080001047983 */ /* 0x000ea20000300800 */
[----:B------:R-:W-:-:S04]  /*13f80*/  VIADD R0, R0, 0x28c60 ;  /* 0x00028c6000007836 */ /* 0x000fc80000000000 */
[----:B--2---:R-:W-:-:S04]  /*13f90*/  IMAD R4, R4, 0x8, R0 ;  /* 0x0000000804047824 */ /* 0x004fc800078e0200 */
[----:B------:R-:W2:Y:S02]  /*13fa0*/  SYNCS.PHASECHK.TRANS64.TRYWAIT P0, [R4+URZ], R5 ;  /* 0x00000005040075a7 */ /* 0x000ea4000800017f */
[----:B--2---:R-:W-:Y:S05]  /*13fb0*/  @!P0 BRA `(.L_x_4799) ;  /* 0x0000001800148947 */ /* 0x004fea0003800000 */
.L_x_4860:
[----:B------:R-:W-:-:S07]  /*13fc0*/  IMAD R3, R3, 0x8, R0 ;  /* 0x0000000803037824 */ /* 0x000fce00078e0200 */
.L_x_4800:
[----:B---3--:R3:W4:Y:S02]  /*13fd0*/  SYNCS.PHASECHK.TRANS64.TRYWAIT P0, [R3+URZ], R2 ;  /* 0x00000002030075a7 */ /* 0x008724000800017f */
[----:B----4-:R-:W-:Y:S05]  /*13fe0*/  @!P0 NANOSLEEP.SYNCS 0x989680 ;  /* 0x009896800000895d */ /* 0x010fea0003900000 */
[----:B------:R-:W4:Y:S02]  /*13ff0*/  @!P0 SYNCS.PHASECHK.TRANS64 P0, [R3+URZ], R2 ;  /* 0x00000002030085a7 */ /* 0x000f24000800007f */
[----:B----4-:R-:W-:Y:S05]  /*14000*/  @!P0 BRA `(.L_x_4800) ;  /* 0xfffffffc00f08947 */ /* 0x010fea000383ffff */
.L_x_4793:
[----:B------:R-:W-:Y:S05]  /*14010*/  BSYNC B0 ;  /* 0x0000000000007941 */ /* 0x000fea0003800000 */
.L_x_4792:
[----:B------:R-:W-:Y:S05]  /*14020*/  EXIT ;  /* 0x000000000000794d */ /* 0x000fea0003800000 */
.L_x_4611:
[----:B0-----:R-:W-:-:S04]  /*14030*/  IMAD.U32 R3, RZ, RZ, UR21 ;  /* 0x00000015ff037e24 */ /* 0x001fc8000f8e00ff */
[----:B------:R0:W1:Y:S03]  /*14040*/  SYNCS.PHASECHK.TRANS64.TRYWAIT P1, [R3+URZ+0x28c50], R0 ;  /* 0x028c5000030075a7 */ /* 0x000066000802017f */
[----:B-1----:R-:W-:Y:S05]  /*14050*/  @!P1 NANOSLEEP.SYNCS 0x989680 ;  /* 0x009896800000995d */ /* 0x002fea0003900000 */
[----:B------:R-:W1:Y:S02]  /*14060*/  @!P1 SYNCS.PHASECHK.TRANS64 P1, [R3+URZ+0x28c50], R0 ;  /* 0x028c5000030095a7 */ /* 0x000e64000802007f */
[----:B-1----:R-:W-:Y:S05]  /*14070*/  @!P1 BRA `(.L_x_4611) ;  /* 0xfffffffc00ec9947 */ /* 0x002fea000383ffff */
[----:B------:R-:W-:Y:S05]  /*14080*/  BRA `(.L_x_4801) ;  /* 0xfffffed800dc7947 */ /* 0x000fea000383ffff */
.L_x_4616:
[----:B-1----:R-:W-:-:S04]  /*14090*/  IMAD.U32 R3, RZ, RZ, UR21 ;  /* 0x00000015ff037e24 */ /* 0x002fc8000f8e00ff */
[----:B------:R1:W2:Y:S03]  /*140a0*/  SYNCS.PHASECHK.TRANS64.TRYWAIT P1, [R3+URZ+0x28c50], R0 ;  /* 0x028c5000030075a7 */ /* 0x0002a6000802017f */
[----:B--2---:R-:W-:Y:S05]  /*140b0*/  @!P1 NANOSLEEP.SYNCS 0x989680 ;  /* 0x009896800000995d */ /* 0x004fea0003900000 */
[----:B------:R-:W2:Y:S02]  /*140c0*/  @!P1 SYNCS.PHASECHK.TRANS64 P1, [R3+URZ+0x28c50], R0 ;  /* 0x028c5000030095a7 */ /* 0x000ea4000802007f */
[----:B--2---:R-:W-:Y:S05]  /*140d0*/  @!P1 BRA `(.L_x_4616) ;  /* 0xfffffffc00ec9947 */ /* 0x004fea000383ffff */
[----:B------:R-:W-:Y:S05]  /*140e0*/  BRA `(.L_x_4615) ;  /* 0xfffffee400d87947 */ /* 0x000fea000383ffff */
.L_x_4619:
[----:B0-----:R-:W-:-:S04]  /*140f0*/  IMAD.U32 R3, RZ, RZ, UR46 ;  /* 0x0000002eff037e24 */ /* 0x001fc8000f8e00ff */
[----:B------:R0:W1:Y:S03]  /*14100*/  SYNCS.PHASECHK.TRANS64.TRYWAIT P1, [R3+URZ+0x28c00], R0 ;  /* 0x028c0000030075a7 */ /* 0x000066000802017f */
[----:B-1----:R-:W-:Y:S05]  /*14110*/  @!P1 NANOSLEEP.SYNCS 0x989680 ;  /* 0x009896800000995d */ /* 0x002fea0003900000 */
[----:B------:R-:W1:Y:S02]  /*14120*/  @!P1 SYNCS.PHASECHK.TRANS64 P1, [R3+URZ+0x28c00], R0 ;  /* 0x028c0000030095a7 */ /* 0x000e64000802007f */
[----:B-1----:R-:W-:Y:S05]  /*14130*/  @!P1 BRA `(.L_x_4619) ;  /* 0xfffffffc00ec9947 */ /* 0x002fea000383ffff */
[----:B------:R-:W-:Y:S05]  /*14140*/  BRA `(.L_x_4802) ;  /* 0xfffffef800647947 */ /* 0x000fea000383ffff */
.L_x_4623:
[----:B--2---:R2:W3:Y:S02]  /*14150*/  SYNCS.PHASECHK.TRANS64.TRYWAIT P1, [R7+URZ+0x28c30], R8 ;  /* 0x028c3008070075a7 */ /* 0x0044e4000802017f */
[----:B---3--:R-:W-:Y:S05]  /*14160*/  @!P1 NANOSLEEP.SYNCS 0x989680 ;  /* 0x009896800000995d */ /* 0x008fea0003900000 */
[----:B------:R-:W3:Y:S02]  /*14170*/  @!P1 SYNCS.PHASECHK.TRANS64 P1, [R7+URZ+0x28c30], R8 ;  /* 0x028c3008070095a7 */ /* 0x000ee4000802007f */
[----:B---3--:R-:W-:Y:S05]  /*14180*/  @!P1 BRA `(.L_x_4623) ;  /* 0xfffffffc00f09947 */ /* 0x008fea000383ffff */
[----:B------:R-:W-:Y:S05]  /*14190*/  BRA `(.L_x_4622) ;  /* 0xfffffef800807947 */ /* 0x000fea000383ffff */
.L_x_4627:
[----:B--2---:R2:W3:Y:S02]  /*141a0*/  SYNCS.PHASECHK.TRANS64.TRYWAIT P3, [R7+URZ+0x28c50], R8 ;  /* 0x028c5008070075a7 */ /* 0x0044e4000806017f */
[----:B---3--:R-:W-:Y:S05]  /*141b0*/  @!P3 NANOSLEEP.SYNCS 0x989680 ;  /* 0x009896800000b95d */ /* 0x008fea0003900000 */
[----:B------:R-:W3:Y:S02]  /*141c0*/  @!P3 SYNCS.PHASECHK.TRANS64 P3, [R7+URZ+0x28c50], R8 ;  /* 0x028c50080700b5a7 */ /* 0x000ee4000806007f */
[----:B---3--:R-:W-:Y:S05]  /*141d0*/  @!P3 BRA `(.L_x_4627) ;  /* 0xfffffffc00f0b947 */ /* 0x008fea000383ffff */
[----:B------:R-:W-:Y:S05]  /*141e0*/  BRA `(.L_x_4626) ;  /* 0xffffff10000c7947 */ /* 0x000fea000383ffff */
.L_x_4632:
[----:B--2---:R-:W-:-:S04]  /*141f0*/  IMAD.U32 R6, RZ, RZ, UR25 ;  /* 0x00000019ff067e24 */ /* 0x004fc8000f8e00ff */
[----:B------:R2:W3:Y:S03]  /*14200*/  SYNCS.PHASECHK.TRANS64.TRYWAIT P3, [R6+URZ+0x28c30], R7 ;  /* 0x028c3007060075a7 */ /* 0x0004e6000806017f */
[----:B---3--:R-:W-:Y:S05]  /*14210*/  @!P3 NANOSLEEP.SYNCS 0x989680 ;  /* 0x009896800000b95d */ /* 0x008fea0003900000 */
[----:B------:R-:W3:Y:S02]  /*14220*/  @!P3 SYNCS.PHASECHK.TRANS64 P3, [R6+URZ+0x28c30], R7 ;  /* 0x028c30070600b5a7 */ /* 0x000ee4000806007f */
[----:B---3--:R-:W-:Y:S05]  /*14230*/  @!P3 BRA `(.L_x_4632) ;  /* 0xfffffffc00ecb947 */ /* 0x008fea000383ffff */
[----:B------:R-:W-:Y:S05]  /*14240*/  BRA `(.L_x_4631) ;  /* 0xffffff1400107947 */ /* 0x000fea000383ffff */
.L_x_4636:
[----:B--2---:R2:W3:Y:S02]  /*14250*/  SYNCS.PHASECHK.TRANS64.TRYWAIT P3, [R178+URZ+0x28c50], R7 ;  /* 0x028c5007b20075a7 */ /* 0x0044e4000806017f */
[----:B---3--:R-:W-:Y:S05]  /*14260*/  @!P3 NANOSLEEP.SYNCS 0x989680 ;  /* 0x009896800000b95d */ /* 0x008fea0003900000 */
[----:B------:R-:W3:Y:S02]  /*14270*/  @!P3 SYNCS.PHASECHK.TRANS64 P3, [R178+URZ+0x28c50], R7 ;  /* 0x028c5007b200b5a7 */ /* 0x000ee4000806007f */
[----:B---3--:R-:W-:Y:S05]  /*14280*/  @!P3 BRA `(.L_x_4636) ;  /* 0xfffffffc00f0b947 */ /* 0x008fea000383ffff */
[----:B------:R-:W-:Y:S05]  /*14290*/  BRA `(.L_x_4635) ;  /* 0xffffff3000847947 */ /* 0x000fea000383ffff */
.L_x_4642:
[----:B---3--:R-:W-:-:S04]  /*142a0*/  IMAD.U32 R6, RZ, RZ, UR24 ;  /* 0x00000018ff067e24 */ /* 0x008fc8000f8e00ff */
[----:B------:R3:W4:Y:S03]  /*142b0*/  SYNCS.PHASECHK.TRANS64.TRYWAIT P2, [R6+URZ+0x28c30], R7 ;  /* 0x028c3007060075a7 */ /* 0x000726000804017f */
[----:B----4-:R-:W-:Y:S05]  /*142c0*/  @!P2 NANOSLEEP.SYNCS 0x989680 ;  /* 0x009896800000a95d */ /* 0x010fea0003900000 */
[----:B------:R-:W4:Y:S02]  /*142d0*/  @!P2 SYNCS.PHASECHK.TRANS64 P2, [R6+URZ+0x28c30], R7 ;  /* 0x028c30070600a5a7 */ /* 0x000f24000804007f */
[----:B----4-:R-:W-:Y:S05]  /*142e0*/  @!P2 BRA `(.L_x_4642) ;  /* 0xfffffffc00eca947 */ /* 0x010fea000383ffff */
[----:B------:R-:W-:Y:S05]  /*142f0*/  BRA `(.L_x_4641) ;  /* 0xffffff3400707947 */ /* 0x000fea000383ffff */
.L_x_4646:
[----:B--2---:R2:W3:Y:S02]  /*14300*/  SYNCS.PHASECHK.TRANS64.TRYWAIT P2, [R170+URZ+0x28c50], R7 ;  /* 0x028c5007aa0075a7 */ /* 0x0044e4000804017f */
[----:B---3--:R-:W-:Y:S05]  /*14310*/  @!P2 NANOSLEEP.SYNCS 0x989680 ;  /* 0x009896800000a95d */ /* 0x008fea0003900000 */
[----:B------:R-:W3:Y:S02]  /*14320*/  @!P2 SYNCS.PHASECHK.TRANS64 P2, [R170+URZ+0x28c50], R7 ;  /* 0x028c5007aa00a5a7 */ /* 0x000ee4000804007f */
[----:B---3--:R-:W-:Y:S05]  /*14330*/  @!P2 BRA `(.L_x_4646) ;  /* 0xfffffffc00f0a947 */ /* 0x008fea000383ffff */
[----:B------:R-:W-:Y:S05]  /*14340*/  BRA `(.L_x_4645) ;  /* 0xffffff4c00947947 */ /* 0x000fea000383ffff */
.L_x_4682:
        /* <DEDUP_REMOVED lines=11> */
.L_x_4804:
[----:B------:R-:W-:Y:S05]  /*14400*/  BSYNC B0 ;  /* 0x0000000000007941 */ /* 0x000fea0003800000 */
.L_x_4803:
[----:B------:R-:W-:Y:S05]  /*14410*/  BRA `(.L_x_4805) ;  /* 0xffffffa000f07947 */ /* 0x000fea000383ffff */
.L_x_4684:
[----:B------:R-:W-:Y:S01]  /*14420*/  BSSY B0, `(.L_x_4806) ;  /* 0x0000006000007945 */ /* 0x000fe20003800000 */
[----:B------:R-:W-:-:S07]  /*14430*/  IMAD.MOV.U32 R15, RZ, RZ, -0x1 ;  /* 0xffffffffff0f7424 */ /* 0x000fce00078e00ff */
[----:B0123--:R-:W-:Y:S05]  /*14440*/  WARPSYNC.COLLECTIVE R15, `(.L_x_4807) ;  /* 0x000000000f0c7348 */ /* 0x00ffea0003c00000 */
[----:B------:R-:W-:Y:S02]  /*14450*/  ELECT P6, UR62, PT ;  /* 0x00000000003e782f */ /* 0x000fe400038c0000 */
[----:B------:R-:W-:Y:S01]  /*14460*/  MOV R14, UR62 ;  /* 0x0000003e000e7c02 */ /* 0x000fe20008000f00 */
[----:B0123--:R-:W-:Y:S10]  /*14470*/  ENDCOLLECTIVE ;  /* 0x000000000000791b */ /* 0x00fff40003800000 */
.L_x_4807:
[----:B------:R-:W-:Y:S05]  /*14480*/  BSYNC B0 ;  /* 0x0000000000007941 */ /* 0x000fea0003800000 */
.L_x_4806:
[----:B------:R-:W-:Y:S05]  /*14490*/  BRA `(.L_x_4808) ;  /* 0xffffffa000f87947 */ /* 0x000fea000383ffff */
.L_x_4686:
[----:B---3--:R3:W4:Y:S02]  /*144a0*/  SYNCS.PHASECHK.TRANS64.TRYWAIT P0, [R0+URZ+0x28c40], R2 ;  /* 0x028c4002000075a7 */ /* 0x008724000800017f */
[----:B----4-:R-:W-:Y:S05]  /*144b0*/  @!P0 NANOSLEEP.SYNCS 0x989680 ;  /* 0x009896800000895d */ /* 0x010fea0003900000 */
[----:B------:R-:W4:Y:S02]  /*144c0*/  @!P0 SYNCS.PHASECHK.TRANS64 P0, [R0+URZ+0x28c40], R2 ;  /* 0x028c4002000085a7 */ /* 0x000f24000800007f */
[----:B----4-:R-:W-:Y:S05]  /*144d0*/  @!P0 BRA `(.L_x_4686) ;  /* 0xfffffffc00f08947 */ /* 0x010fea000383ffff */
[----:B------:R-:W-:Y:S05]  /*144e0*/  BRA `(.L_x_4809) ;  /* 0xffffffa400647947 */ /* 0x000fea000383ffff */
.L_x_4690:
[----:B------:R-:W-:Y:S02]  /*144f0*/  IMAD.MOV.U32 R13, RZ, RZ, R2 ;  /* 0x000000ffff0d7224 */ /* 0x000fe400078e0002 */
[----:B------:R-:W-:Y:S02]  /*14500*/  IMAD.MOV.U32 R12, RZ, RZ, RZ ;  /* 0x000000ffff0c7224 */ /* 0x000fe400078e00ff */
[----:B------:R-:W-:Y:S02]  /*14510*/  IMAD.MOV.U32 R11, RZ, RZ, 0x181f ;  /* 0x0000181fff0b7424 */ /* 0x000fe400078e00ff */
[----:B------:R-:W-:Y:S02]  /*14520*/  IMAD.MOV.U32 R15, RZ, RZ, -0x1 ;  /* 0xffffffffff0f7424 */ /* 0x000fe400078e00ff */
[----:B-----5:R-:W-:Y:S02]  /*14530*/  IMAD R0, R6, R7, RZ ;  /* 0x0000000706007224 */ /* 0x020fe400078e02ff */
[----:B------:R-:W-:-:S07]  /*14540*/  IMAD R17, R17, 0x40, R8 ;  /* 0x0000004011117824 */ /* 0x000fce00078e0208 */
[----:B------:R-:W-:Y:S05]  /*14550*/  WARPSYNC.COLLECTIVE R15, `(.L_x_4810) ;  /* 0x000000000f087348 */ /* 0x000fea0003c00000 */
[----:B------:R0:W1:Y:S02]  /*14560*/  SHFL.IDX P6, R14, R13, R12, R11 ;  /* 0x0000000c0d0e7389 */ /* 0x00006400000c000b */
[----:B01----:R-:W-:Y:S01]  /*14570*/  ENDCOLLECTIVE ;  /* 0x000000000000791b */ /* 0x003fe20003800000 */
.L_x_4810:
[C---:B------:R-:W-:Y:S01]  /*14580*/  VIADD R7, R17.reuse, 0x10 ;  /* 0x0000001011077836 */ /* 0x040fe20000000000 */
[----:B------:R-:W-:Y:S01]  /*14590*/  ISETP.GE.AND P1, PT, R17, R0, PT ;  /* 0x000000001100720c */ /* 0x000fe20003f26270 */
[----:B------:R-:W-:Y:S02]  /*145a0*/  IMAD.MOV.U32 R13, RZ, RZ, R3 ;  /* 0x000000ffff0d7224 */ /* 0x000fe400078e0003 */
[----:B------:R-:W-:-:S10]  /*145b0*/  IMAD.MOV.U32 R4, RZ, RZ, R14 ;  /* 0x000000ffff047224 */ /* 0x000fd400078e000e */
[----:B------:R-:W-:Y:S05]  /*145c0*/  WARPSYNC.COLLECTIVE R15, `(.L_x_4811) ;  /* 0x000000000f087348 */ /* 0x000fea0003c00000 */
[----:B------:R0:W1:Y:S02]  /*145d0*/  SHFL.IDX P6, R14, R13, R12, R11 ;  /* 0x0000000c0d0e7389 */ /* 0x00006400000c000b */
[----:B01----:R-:W-:Y:S01]  /*145e0*/  ENDCOLLECTIVE ;  /* 0x000000000000791b */ /* 0x003fe20003800000 */
.L_x_4811:
[----:B------:R-:W-:Y:S02]  /*145f0*/  IMAD.MOV.U32 R13, RZ, RZ, R2 ;  /* 0x000000ffff0d7224 */ /* 0x000fe400078e0002 */
[----:B------:R-:W-:Y:S02]  /*14600*/  IMAD.MOV.U32 R12, RZ, RZ, 0x1 ;  /* 0x00000001ff0c7424 */ /* 0x000fe400078e00ff */
[----:B------:R-:W-:-:S07]  /*14610*/  IMAD.MOV.U32 R5, RZ, RZ, R14 ;  /* 0x000000ffff057224 */ /* 0x000fce00078e000e */
[----:B------:R-:W-:Y:S05]  /*14620*/  WARPSYNC.COLLECTIVE R15, `(.L_x_4812) ;  /* 0x000000000f087348 */ /* 0x000fea0003c00000 */
[----:B------:R0:W1:Y:S02]  /*14630*/  SHFL.IDX P6, R14, R13, R12, R11 ;  /* 0x0000000c0d0e7389 */ /* 0x00006400000c000b */
[----:B01----:R-:W-:Y:S01]  /*14640*/  ENDCOLLECTIVE ;  /* 0x000000000000791b */ /* 0x003fe20003800000 */
.L_x_4812:
        /* <DEDUP_REMOVED lines=15> */
.L_x_4813:
[----:B------:R-:W-:Y:S02]  /*14740*/  IMAD.MOV.U32 R13, RZ, RZ, R2 ;  /* 0x000000ffff0d7224 */ /* 0x000fe400078e0002 */
[----:B------:R-:W-:Y:S02]  /*14750*/  IMAD.MOV.U32 R12, RZ, RZ, 0x2 ;  /* 0x00000002ff0c7424 */ /* 0x000fe400078e00ff */
[----:B------:R-:W-:-:S07]  /*14760*/  IMAD.MOV.U32 R5, RZ, RZ, R14 ;  /* 0x000000ffff057224 */ /* 0x000fce00078e000e */
[----:B------:R-:W-:Y:S05]  /*14770*/  WARPSYNC.COLLECTIVE R15, `(.L_x_4814) ;  /* 0x000000000f087348 */ /* 0x000fea0003c00000 */
[----:B------:R0:W1:Y:S02]  /*14780*/  SHFL.IDX P6, R14, R13, R12, R11 ;  /* 0x0000000c0d0e7389 */ /* 0x00006400000c000b */
[----:B01----:R-:W-:Y:S01]  /*14790*/  ENDCOLLECTIVE ;  /* 0x000000000000791b */ /* 0x003fe20003800000 */
.L_x_4814:
        /* <DEDUP_REMOVED lines=10> */
[----:B0-----:R-:W-:-:S05]  /*14840*/  VIADD R4, R17, 0x20 ;  /* 0x0000002011047836 */ /* 0x001fca0000000000 */
[----:B------:R-:W-:Y:S01]  /*14850*/  ISETP.GE.AND P1, PT, R4, R0, PT ;  /* 0x000000000400720c */ /* 0x000fe20003f26270 */
[----:B------:R-:W-:-:S12]  /*14860*/  IMAD.MOV.U32 R4, RZ, RZ, R14 ;  /* 0x000000ffff047224 */ /* 0x000fd800078e000e */
[----:B------:R-:W-:Y:S05]  /*14870*/  WARPSYNC.COLLECTIVE R15, `(.L_x_4815) ;  /* 0x000000000f087348 */ /* 0x000fea0003c00000 */
[----:B------:R0:W1:Y:S02]  /*14880*/  SHFL.IDX P6, R14, R13, R12, R11 ;  /* 0x0000000c0d0e7389 */ /* 0x00006400000c000b */
[----:B01----:R-:W-:Y:S01]  /*14890*/  ENDCOLLECTIVE ;  /* 0x000000000000791b */ /* 0x003fe20003800000 */
.L_x_4815:
[----:B------:R-:W-:Y:S02]  /*148a0*/  IMAD.MOV.U32 R13, RZ, RZ, R2 ;  /* 0x000000ffff0d7224 */ /* 0x000fe400078e0002 */
[----:B------:R-:W-:Y:S02]  /*148b0*/  IMAD.MOV.U32 R12, RZ, RZ, 0x3 ;  /* 0x00000003ff0c7424 */ /* 0x000fe400078e00ff */
[----:B------:R-:W-:-:S07]  /*148c0*/  IMAD.MOV.U32 R5, RZ, RZ, R14 ;  /* 0x000000ffff057224 */ /* 0x000fce00078e000e */
[----:B------:R-:W-:Y:S05]  /*148d0*/  WARPSYNC.COLLECTIVE R15, `(.L_x_4816) ;  /* 0x000000000f087348 */ /* 0x000fea0003c00000 */
[----:B------:R0:W1:Y:S02]  /*148e0*/  SHFL.IDX P6, R14, R13, R12, R11 ;  /* 0x0000000c0d0e7389 */ /* 0x00006400000c000b */
[----:B01----:R-:W-:Y:S01]  /*148f0*/  ENDCOLLECTIVE ;  /* 0x000000000000791b */ /* 0x003fe20003800000 */
.L_x_4816:
        /* <DEDUP_REMOVED lines=14> */
.L_x_4817:
[----:B------:R-:W-:Y:S01]  /*149e0*/  IMAD.MOV.U32 R3, RZ, RZ, R14 ;  /* 0x000000ffff037224 */ /* 0x000fe200078e000e */
[----:B------:R-:W-:Y:S06]  /*149f0*/  BRA `(.L_x_4818) ;  /* 0xffffffa800d07947 */ /* 0x000fec000383ffff */
.L_x_4693:
[----:B0-----:R-:W2:Y:S02]  /*14a00*/  LDL R2, [R1+0x4] ;  /* 0x0000040001027983 */ /* 0x001ea40000100800 */
[----:B--2---:R0:W1:Y:S02]  /*14a10*/  SYNCS.PHASECHK.TRANS64.TRYWAIT P0, [R2+URZ+0x28c20], R0 ;  /* 0x028c2000020075a7 */ /* 0x004064000800017f */
[----:B-1----:R-:W-:Y:S05]  /*14a20*/  @!P0 NANOSLEEP.SYNCS 0x989680 ;  /* 0x009896800000895d */ /* 0x002fea0003900000 */
[----:B------:R-:W1:Y:S02]  /*14a30*/  @!P0 SYNCS.PHASECHK.TRANS64 P0, [R2+URZ+0x28c20], R0 ;  /* 0x028c2000020085a7 */ /* 0x000e64000800007f */
[----:B-1----:R-:W-:Y:S05]  /*14a40*/  @!P0 BRA `(.L_x_4693) ;  /* 0xfffffffc00ec8947 */ /* 0x002fea000383ffff */
[----:B------:R-:W-:Y:S05]  /*14a50*/  BRA `(.L_x_4819) ;  /* 0xffffffac00307947 */ /* 0x000fea000383ffff */
.L_x_4697:
[----:B0-----:R0:W1:Y:S02]  /*14a60*/  SYNCS.PHASECHK.TRANS64.TRYWAIT P0, [R0+URZ+0x28c60], R2 ;  /* 0x028c6002000075a7 */ /* 0x001064000800017f */
[----:B-1----:R-:W-:Y:S05]  /*14a70*/  @!P0 NANOSLEEP.SYNCS 0x989680 ;  /* 0x009896800000895d */ /* 0x002fea0003900000 */
[----:B------:R-:W1:Y:S02]  /*14a80*/  @!P0 SYNCS.PHASECHK.TRANS64 P0, [R0+URZ+0x28c60], R2 ;  /* 0x028c6002000085a7 */ /* 0x000e64000800007f */
[----:B-1----:R-:W-:Y:S05]  /*14a90*/  @!P0 BRA `(.L_x_4697) ;  /* 0xfffffffc00f08947 */ /* 0x002fea000383ffff */
[----:B------:R-:W-:Y:S05]  /*14aa0*/  BRA `(.L_x_4820) ;  /* 0xffffffac00607947 */ /* 0x000fea000383ffff */
.L_x_4716:
[----:B-1----:R1:W2:Y:S02]  /*14ab0*/  SYNCS.PHASECHK.TRANS64.TRYWAIT P0, [R3+URZ+0x28c40], R2 ;  /* 0x028c4002030075a7 */ /* 0x0022a4000800017f */
[----:B--2---:R-:W-:Y:S05]  /*14ac0*/  @!P0 NANOSLEEP.SYNCS 0x989680 ;  /* 0x009896800000895d */ /* 0x004fea0003900000 */
[----:B------:R-:W2:Y:S02]  /*14ad0*/  @!P0 SYNCS.PHASECHK.TRANS64 P0, [R3+URZ+0x28c40], R2 ;  /* 0x028c4002030085a7 */ /* 0x000ea4000800007f */
[----:B--2---:R-:W-:Y:S05]  /*14ae0*/  @!P0 BRA `(.L_x_4716) ;  /* 0xfffffffc00f08947 */ /* 0x004fea000383ffff */
[----:B------:R-:W-:Y:S05]  /*14af0*/  BRA `(.L_x_4821) ;  /* 0xffffffb800847947 */ /* 0x000fea000383ffff */
.L_x_4721:
[----:B0-----:R0:W2:Y:S02]  /*14b00*/  SYNCS.PHASECHK.TRANS64.TRYWAIT P0, [R3+URZ+0x28c60], R2 ;  /* 0x028c6002030075a7 */ /* 0x0010a4000800017f */
[----:B--2---:R-:W-:Y:S05]  /*14b10*/  @!P0 NANOSLEEP.SYNCS 0x989680 ;  /* 0x009896800000895d */ /* 0x004fea0003900000 */
[----:B------:R-:W2:Y:S02]  /*14b20*/  @!P0 SYNCS.PHASECHK.TRANS64 P0, [R3+URZ+0x28c60], R2 ;  /* 0x028c6002030085a7 */ /* 0x000ea4000800007f */
[----:B--2---:R-:W-:Y:S05]  /*14b30*/  @!P0 BRA `(.L_x_4721) ;  /* 0xfffffffc00f08947 */ /* 0x004fea000383ffff */
[----:B------:R-:W-:Y:S05]  /*14b40*/  BRA `(.L_x_4822) ;  /* 0xffffffbc000c7947 */ /* 0x000fea000383ffff */
.L_x_4736:
[----:B0-----:R0:W1:Y:S02]  /*14b50*/  SYNCS.PHASECHK.TRANS64.TRYWAIT P0, [R4+URZ+0x28c40], R2 ;  /* 0x028c4002040075a7 */ /* 0x001064000800017f */
[----:B-1----:R-:W-:Y:S05]  /*14b60*/  @!P0 NANOSLEEP.SYNCS 0x989680 ;  /* 0x009896800000895d */ /* 0x002fea0003900000 */
[----:B------:R-:W1:Y:S02]  /*14b70*/  @!P0 SYNCS.PHASECHK.TRANS64 P0, [R4+URZ+0x28c40], R2 ;  /* 0x028c4002040085a7 */ /* 0x000e64000800007f */
[----:B-1----:R-:W-:Y:S05]  /*14b80*/  @!P0 BRA `(.L_x_4736) ;  /* 0xfffffffc00f08947 */ /* 0x002fea000383ffff */
[----:B------:R-:W-:Y:S05]  /*14b90*/  BRA `(.L_x_4823) ;  /* 0xffffffc800147947 */ /* 0x000fea000383ffff */
.L_x_4741:
[----:B-1----:R1:W2:Y:S02]  /*14ba0*/  SYNCS.PHASECHK.TRANS64.TRYWAIT P0, [R4+URZ+0x28c60], R2 ;  /* 0x028c6002040075a7 */ /* 0x0022a4000800017f */
[----:B--2---:R-:W-:Y:S05]  /*14bb0*/  @!P0 NANOSLEEP.SYNCS 0x989680 ;  /* 0x009896800000895d */ /* 0x004fea0003900000 */
[----:B------:R-:W2:Y:S02]  /*14bc0*/  @!P0 SYNCS.PHASECHK.TRANS64 P0, [R4+URZ+0x28c60], R2 ;  /* 0x028c6002040085a7 */ /* 0x000ea4000800007f */
[----:B--2---:R-:W-:Y:S05]  /*14bd0*/  @!P0 BRA `(.L_x_4741) ;  /* 0xfffffffc00f08947 */ /* 0x004fea000383ffff */
[----:B------:R-:W-:Y:S05]  /*14be0*/  BRA `(.L_x_4824) ;  /* 0xffffffc800987947 */ /* 0x000fea000383ffff */
.L_x_4756:
[----:B-1----:R1:W2:Y:S02]  /*14bf0*/  SYNCS.PHASECHK.TRANS64.TRYWAIT P0, [R4+URZ+0x28c40], R2 ;  /* 0x028c4002040075a7 */ /* 0x0022a4000800017f */
[----:B--2---:R-:W-:Y:S05]  /*14c00*/  @!P0 NANOSLEEP.SYNCS 0x989680 ;  /* 0x009896800000895d */ /* 0x004fea0003900000 */
[----:B------:R-:W2:Y:S02]  /*14c10*/  @!P0 SYNCS.PHASECHK.TRANS64 P0, [R4+URZ+0x28c40], R2 ;  /* 0x028c4002040085a7 */ /* 0x000ea4000800007f */
[----:B--2---:R-:W-:Y:S05]  /*14c20*/  @!P0 BRA `(.L_x_4756) ;  /* 0xfffffffc00f08947 */ /* 0x004fea000383ffff */
[----:B------:R-:W-:Y:S05]  /*14c30*/  BRA `(.L_x_4825) ;  /* 0xffffffd400847947 */ /* 0x000fea000383ffff */
.L_x_4761:
[----:B0-----:R0:W2:Y:S02]  /*14c40*/  SYNCS.PHASECHK.TRANS64.TRYWAIT P0, [R4+URZ+0x28c60], R2 ;  /* 0x028c6002040075a7 */ /* 0x0010a4000800017f */
[----:B--2---:R-:W-:Y:S05]  /*14c50*/  @!P0 NANOSLEEP.SYNCS 0x989680 ;  /* 0x009896800000895d */ /* 0x004fea0003900000 */
[----:B------:R-:W2:Y:S02]  /*14c60*/  @!P0 SYNCS.PHASECHK.TRANS64 P0, [R4+URZ+0x28c60], R2 ;  /* 0x028c6002040085a7 */ /* 0x000ea4000800007f */
[----:B--2---:R-:W-:Y:S05]  /*14c70*/  @!P0 BRA `(.L_x_4761) ;  /* 0xfffffffc00f08947 */ /* 0x004fea000383ffff */
[----:B------:R-:W-:Y:S05]  /*14c80*/  BRA `(.L_x_4826) ;  /* 0xffffffd8000c7947 */ /* 0x000fea000383ffff */
.L_x_4777:
        /* <DEDUP_REMOVED lines=8> */
.L_x_4828:
[----:B------:R-:W-:Y:S05]  /*14d10*/  BSYNC B0 ;  /* 0x0000000000007941 */ /* 0x000fea0003800000 */
.L_x_4827:
        /* <DEDUP_REMOVED lines=9> */
.L_x_4829:
        /* <DEDUP_REMOVED lines=18> */
.L_x_4830:
[----:B------:R-:W-:Y:S01]  /*14ed0*/  IMAD.MOV.U32 R12, RZ, RZ, 0x2 ;  /* 0x00000002ff0c7424 */ /* 0x000fe200078e00ff */
[----:B------:R-:W-:-:S05]  /*14ee0*/  SEL R5, R14, RZ, P1 ;  /* 0x000000ff0e057207 */ /* 0x000fca0000800000 */
[----:B------:R-:W-:-:S04]  /*14ef0*/  IMAD.IADD R3, R2, 0x1, R5 ;  /* 0x0000000102037824 */ /* 0x000fc800078e0205 */
[----:B------:R-:W-:-:S07]  /*14f00*/  IMAD.MOV.U32 R13, RZ, RZ, R3 ;  /* 0x000000ffff0d7224 */ /* 0x000fce00078e0003 */
[----:B------:R-:W-:Y:S05]  /*14f10*/  WARPSYNC.COLLECTIVE R15, `(.L_x_4831) ;  /* 0x000000000f087348 */ /* 0x000fea0003c00000 */
[----:B------:R0:W1:Y:S02]  /*14f20*/  SHFL.UP P6, R14, R13, R12, R11 ;  /* 0x0400000c0d0e7389 */ /* 0x00006400000c000b */
[----:B01----:R-:W-:Y:S01]  /*14f30*/  ENDCOLLECTIVE ;  /* 0x000000000000791b */ /* 0x003fe20003800000 */
.L_x_4831:
[----:B------:R-:W-:Y:S01]  /*14f40*/  IMAD.MOV.U32 R12, RZ, RZ, 0x4 ;  /* 0x00000004ff0c7424 */ /* 0x000fe200078e00ff */
[----:B------:R-:W-:-:S05]  /*14f50*/  SEL R14, R14, RZ, P2 ;  /* 0x000000ff0e0e7207 */ /* 0x000fca0001000000 */
[----:B------:R-:W-:-:S04]  /*14f60*/  IMAD.IADD R3, R3, 0x1, R14 ;  /* 0x0000000103037824 */ /* 0x000fc800078e020e */
[----:B------:R-:W-:-:S07]  /*14f70*/  IMAD.MOV.U32 R13, RZ, RZ, R3 ;  /* 0x000000ffff0d7224 */ /* 0x000fce00078e0003 */
[----:B------:R-:W-:Y:S05]  /*14f80*/  WARPSYNC.COLLECTIVE R15, `(.L_x_4832) ;  /* 0x000000000f087348 */ /* 0x000fea0003c00000 */
[----:B------:R0:W1:Y:S02]  /*14f90*/  SHFL.UP P6, R14, R13, R12, R11 ;  /* 0x0400000c0d0e7389 */ /* 0x00006400000c000b */
[----:B01----:R-:W-:Y:S01]  /*14fa0*/  ENDCOLLECTIVE ;  /* 0x000000000000791b */ /* 0x003fe20003800000 */
.L_x_4832:
[----:B------:R-:W-:Y:S01]  /*14fb0*/  IMAD.MOV.U32 R12, RZ, RZ, 0x8 ;  /* 0x00000008ff0c7424 */ /* 0x000fe200078e00ff */
[----:B------:R-:W-:-:S05]  /*14fc0*/  SEL R14, R14, RZ, P3 ;  /* 0x000000ff0e0e7207 */ /* 0x000fca0001800000 */
[----:B------:R-:W-:-:S04]  /*14fd0*/  IMAD.IADD R3, R3, 0x1, R14 ;  /* 0x0000000103037824 */ /* 0x000fc800078e020e */
[----:B------:R-:W-:-:S07]  /*14fe0*/  IMAD.MOV.U32 R13, RZ, RZ, R3 ;  /* 0x000000ffff0d7224 */ /* 0x000fce00078e0003 */
[----:B------:R-:W-:Y:S05]  /*14ff0*/  WARPSYNC.COLLECTIVE R15, `(.L_x_4833) ;  /* 0x000000000f087348 */ /* 0x000fea0003c00000 */
[----:B------:R0:W1:Y:S02]  /*15000*/  SHFL.UP P6, R14, R13, R12, R11 ;  /* 0x0400000c0d0e7389 */ /* 0x00006400000c000b */
[----:B01----:R-:W-:Y:S01]  /*15010*/  ENDCOLLECTIVE ;  /* 0x000000000000791b */ /* 0x003fe20003800000 */
.L_x_4833:
[----:B------:R-:W-:Y:S01]  /*15020*/  IMAD.MOV.U32 R12, RZ, RZ, 0x10 ;  /* 0x00000010ff0c7424 */ /* 0x000fe200078e00ff */
[----:B------:R-:W-:-:S05]  /*15030*/  SEL R14, R14, RZ, P4 ;  /* 0x000000ff0e0e7207 */ /* 0x000fca0002000000 */
[----:B------:R-:W-:-:S04]  /*15040*/  IMAD.IADD R3, R3, 0x1, R14 ;  /* 0x0000000103037824 */ /* 0x000fc800078e020e */
[----:B------:R-:W-:-:S07]  /*15050*/  IMAD.MOV.U32 R13, RZ, RZ, R3 ;  /* 0x000000ffff0d7224 */ /* 0x000fce00078e0003 */
[----:B------:R-:W-:Y:S05]  /*15060*/  WARPSYNC.COLLECTIVE R15, `(.L_x_4834) ;  /* 0x000000000f087348 */ /* 0x000fea0003c00000 */
[----:B------:R0:W1:Y:S02]  /*15070*/  SHFL.UP P6, R14, R13, R12, R11 ;  /* 0x0400000c0d0e7389 */ /* 0x00006400000c000b */
[----:B01----:R-:W-:Y:S01]  /*15080*/  ENDCOLLECTIVE ;  /* 0x000000000000791b */ /* 0x003fe20003800000 */
.L_x_4834:
        /* <DEDUP_REMOVED lines=8> */
.L_x_4835:
[----:B------:R-:W-:Y:S05]  /*15110*/  BRA `(.L_x_4836) ;  /* 0xffffffe0007c7947 */ /* 0x000fea000383ffff */
.L_x_4782:
        /* <DEDUP_REMOVED lines=8> */
.L_x_4838:
[----:B------:R-:W-:Y:S05]  /*151a0*/  BSYNC B0 ;  /* 0x0000000000007941 */ /* 0x000fea0003800000 */
.L_x_4837:
        /* <DEDUP_REMOVED lines=8> */
.L_x_4839:
[----:B------:R-:W-:Y:S01]  /*15230*/  IMAD.MOV.U32 R12, RZ, RZ, 0x4 ;  /* 0x00000004ff0c7424 */ /* 0x000fe200078e00ff */
[----:B------:R-:W-:-:S05]  /*15240*/  SEL R4, R14, RZ, P2 ;  /* 0x000000ff0e047207 */ /* 0x000fca0001000000 */
[----:B------:R-:W-:-:S04]  /*15250*/  IMAD.IADD R4, R13, 0x1, R4 ;  /* 0x000000010d047824 */ /* 0x000fc800078e0204 */
[----:B------:R-:W-:-:S07]  /*15260*/  IMAD.MOV.U32 R13, RZ, RZ, R4 ;  /* 0x000000ffff0d7224 */ /* 0x000fce00078e0004 */
[----:B------:R-:W-:Y:S05]  /*15270*/  WARPSYNC.COLLECTIVE R15, `(.L_x_4840) ;  /* 0x000000000f087348 */ /* 0x000fea0003c00000 */
[----:B------:R0:W1:Y:S02]  /*15280*/  SHFL.UP P6, R14, R13, R12, R11 ;  /* 0x0400000c0d0e7389 */ /* 0x00006400000c000b */
[----:B01----:R-:W-:Y:S01]  /*15290*/  ENDCOLLECTIVE ;  /* 0x000000000000791b */ /* 0x003fe20003800000 */
.L_x_4840:
[----:B------:R-:W-:Y:S01]  /*152a0*/  IMAD.MOV.U32 R12, RZ, RZ, 0x8 ;  /* 0x00000008ff0c7424 */ /* 0x000fe200078e00ff */
[----:B------:R-:W-:-:S05]  /*152b0*/  SEL R5, R14, RZ, P3 ;  /* 0x000000ff0e057207 */ /* 0x000fca0001800000 */
[----:B------:R-:W-:-:S04]  /*152c0*/  IMAD.IADD R5, R4, 0x1, R5 ;  /* 0x0000000104057824 */ /* 0x000fc800078e0205 */
[----:B------:R-:W-:-:S07]  /*152d0*/  IMAD.MOV.U32 R13, RZ, RZ, R5 ;  /* 0x000000ffff0d7224 */ /* 0x000fce00078e0005 */
[----:B------:R-:W-:Y:S05]  /*152e0*/  WARPSYNC.COLLECTIVE R15, `(.L_x_4841) ;  /* 0x000000000f087348 */ /* 0x000fea0003c00000 */
[----:B------:R0:W1:Y:S02]  /*152f0*/  SHFL.UP P6, R14, R13, R12, R11 ;  /* 0x0400000c0d0e7389 */ /* 0x00006400000c000b */
[----:B01----:R-:W-:Y:S01]  /*15300*/  ENDCOLLECTIVE ;  /* 0x000000000000791b */ /* 0x003fe20003800000 */
.L_x_4841:
[----:B------:R-:W-:Y:S01]  /*15310*/  IMAD.MOV.U32 R12, RZ, RZ, 0x10 ;  /* 0x00000010ff0c7424 */ /* 0x000fe200078e00ff */
[----:B------:R-:W-:-:S05]  /*15320*/  SEL R6, R14, RZ, P4 ;  /* 0x000000ff0e067207 */ /* 0x000fca0002000000 */
[----:B------:R-:W-:-:S04]  /*15330*/  IMAD.IADD R6, R5, 0x1, R6 ;  /* 0x0000000105067824 */ /* 0x000fc800078e0206 */
[----:B------:R-:W-:-:S07]  /*15340*/  IMAD.MOV.U32 R13, RZ, RZ, R6 ;  /* 0x000000ffff0d7224 */ /* 0x000fce00078e0006 */
[----:B------:R-:W-:Y:S05]  /*15350*/  WARPSYNC.COLLECTIVE R15, `(.L_x_4842) ;  /* 0x000000000f087348 */ /* 0x000fea0003c00000 */
[----:B------:R0:W1:Y:S02]  /*15360*/  SHFL.UP P6, R14, R13, R12, R11 ;  /* 0x0400000c0d0e7389 */ /* 0x00006400000c000b */
[----:B01----:R-:W-:Y:S01]  /*15370*/  ENDCOLLECTIVE ;  /* 0x000000000000791b */ /* 0x003fe20003800000 */
.L_x_4842:
        /* <DEDUP_REMOVED lines=8> */
.L_x_4843:
[----:B------:R-:W-:Y:S05]  /*15400*/  BRA `(.L_x_4844) ;  /* 0xffffffe0005c7947 */ /* 0x000fea000383ffff */
.L_x_4784:
[----:B------:R-:W-:Y:S01]  /*15410*/  BSSY B0, `(.L_x_4845) ;  /* 0x0000006000007945 */ /* 0x000fe20003800000 */
[----:B------:R-:W-:Y:S01]  /*15420*/  PLOP3.LUT P6, PT, P6, PT, PT, 0x8, 0x0 ;  /* 0x000000000000781c */ /* 0x000fe200037ce170 */
[----:B------:R-:W-:-:S12]  /*15430*/  IMAD.MOV.U32 R15, RZ, RZ, -0x1 ;  /* 0xffffffffff0f7424 */ /* 0x000fd800078e00ff */
[----:B01---5:R-:W-:Y:S05]  /*15440*/  WARPSYNC.COLLECTIVE R15, `(.L_x_4846) ;  /* 0x000000000f087348 */ /* 0x023fea0003c00000 */
[----:B------:R-:W-:Y:S01]  /*15450*/  VOTE.ANY R14, PT, P6 ;  /* 0x00000000000e7806 */ /* 0x000fe200030e0100 */
[----:B01---5:R-:W-:Y:S06]  /*15460*/  ENDCOLLECTIVE ;  /* 0x000000000000791b */ /* 0x023fec0003800000 */
.L_x_4846:
[----:B------:R-:W-:Y:S05]  /*15470*/  BSYNC B0 ;  /* 0x0000000000007941 */ /* 0x000fea0003800000 */
.L_x_4845:
        /* <DEDUP_REMOVED lines=9> */
.L_x_4847:
[----:B------:R-:W-:Y:S01]  /*15510*/  IMAD.MOV.U32 R17, RZ, RZ, R14 ;  /* 0x000000ffff117224 */ /* 0x000fe200078e000e */
[----:B------:R-:W-:Y:S06]  /*15520*/  BRA `(.L_x_4848) ;  /* 0xffffffe0004c7947 */ /* 0x000fec000383ffff */
.L_x_4786:
[----:B------:R-:W-:Y:S01]  /*15530*/  BSSY B0, `(.L_x_4849) ;  /* 0x0000007000007945 */ /* 0x000fe20003800000 */
[----:B------:R-:W-:Y:S02]  /*15540*/  IMAD.MOV.U32 R13, RZ, RZ, R3 ;  /* 0x000000ffff0d7224 */ /* 0x000fe400078e0003 */
[----:B------:R-:W-:Y:S02]  /*15550*/  IMAD.MOV.U32 R11, RZ, RZ, 0x1f ;  /* 0x0000001fff0b7424 */ /* 0x000fe400078e00ff */
[----:B------:R-:W-:-:S07]  /*15560*/  IMAD.MOV.U32 R15, RZ, RZ, -0x1 ;  /* 0xffffffffff0f7424 */ /* 0x000fce00078e00ff */
[----:B0123-5:R-:W-:Y:S05]  /*15570*/  WARPSYNC.COLLECTIVE R15, `(.L_x_4850) ;  /* 0x000000000f087348 */ /* 0x02ffea0003c00000 */
[----:B------:R4:W0:Y:S02]  /*15580*/  SHFL.IDX P6, R14, R13, R12, R11 ;  /* 0x0000000c0d0e7389 */ /* 0x00082400000c000b */
[----:B012345:R-:W-:Y:S01]  /*15590*/  ENDCOLLECTIVE ;  /* 0x000000000000791b */ /* 0x03ffe20003800000 */
.L_x_4850:
[----:B------:R-:W-:Y:S05]  /*155a0*/  BSYNC B0 ;  /* 0x0000000000007941 */ /* 0x000fea0003800000 */
.L_x_4849:
[----:B------:R-:W-:Y:S01]  /*155b0*/  IMAD.MOV.U32 R5, RZ, RZ, R14 ;  /* 0x000000ffff057224 */ /* 0x000fe200078e000e */
[----:B------:R-:W-:Y:S06]  /*155c0*/  BRA `(.L_x_4785) ;  /* 0xffffffe000407947 */ /* 0x000fec000383ffff */
.L_x_4790:
[----:B-1----:R1:W2:Y:S02]  /*155d0*/  SYNCS.PHASECHK.TRANS64.TRYWAIT P0, [R0+URZ+0x28c20], R3 ;  /* 0x028c2003000075a7 */ /* 0x0022a4000800017f */
[----:B--2---:R-:W-:Y:S05]  /*155e0*/  @!P0 NANOSLEEP.SYNCS 0x989680 ;  /* 0x009896800000895d */ /* 0x004fea0003900000 */
[----:B------:R-:W2:Y:S02]  /*155f0*/  @!P0 SYNCS.PHASECHK.TRANS64 P0, [R0+URZ+0x28c20], R3 ;  /* 0x028c2003000085a7 */ /* 0x000ea4000800007f */
[----:B--2---:R-:W-:Y:S05]  /*15600*/  @!P0 BRA `(.L_x_4790) ;  /* 0xfffffffc00f08947 */ /* 0x004fea000383ffff */
[----:B------:R-:W-:Y:S05]  /*15610*/  BRA `(.L_x_4851) ;  /* 0xffffffe400c07947 */ /* 0x000fea000383ffff */
.L_x_4791:
        /* <DEDUP_REMOVED lines=8> */
[----:B01---5:R-:W-:Y:S05]  /*156a0*/  WARPSYNC.COLLECTIVE R15, `(.L_x_4853) ;  /* 0x000000000f087348 */ /* 0x023fea0003c00000 */
[----:B------:R2:W3:Y:S02]  /*156b0*/  SHFL.IDX P6, R14, R13, R12, R11 ;  /* 0x0000000c0d0e7389 */ /* 0x0004e400000c000b */
[----:B0123-5:R-:W-:Y:S01]  /*156c0*/  ENDCOLLECTIVE ;  /* 0x000000000000791b */ /* 0x02ffe20003800000 */
.L_x_4853:
[----:B------:R-:W-:Y:S05]  /*156d0*/  BSYNC B0 ;  /* 0x0000000000007941 */ /* 0x000fea0003800000 */
.L_x_4852:
[----:B------:R-:W-:Y:S05]  /*156e0*/  BRA `(.L_x_4854) ;  /* 0xffffffe400a87947 */ /* 0x000fea000383ffff */
.L_x_4794:
[----:B------:R-:W-:Y:S01]  /*156f0*/  BSSY B1, `(.L_x_4855) ;  /* 0x0000006000017945 */ /* 0x000fe20003800000 */
[----:B------:R-:W-:-:S07]  /*15700*/  IMAD.MOV.U32 R15, RZ, RZ, -0x1 ;  /* 0xffffffffff0f7424 */ /* 0x000fce00078e00ff */
[----:B012--5:R-:W-:Y:S05]  /*15710*/  WARPSYNC.COLLECTIVE R15, `(.L_x_4856) ;  /* 0x000000000f0c7348 */ /* 0x027fea0003c00000 */
[----:B------:R-:W-:Y:S02]  /*15720*/  ELECT P6, UR62, PT ;  /* 0x00000000003e782f */ /* 0x000fe400038c0000 */
[----:B------:R-:W-:Y:S01]  /*15730*/  MOV R14, UR62 ;  /* 0x0000003e000e7c02 */ /* 0x000fe20008000f00 */
[----:B012--5:R-:W-:Y:S10]  /*15740*/  ENDCOLLECTIVE ;  /* 0x000000000000791b */ /* 0x027ff40003800000 */
.L_x_4856:
[----:B------:R-:W-:Y:S05]  /*15750*/  BSYNC B1 ;  /* 0x0000000000017941 */ /* 0x000fea0003800000 */
.L_x_4855:
[----:B------:R-:W-:Y:S05]  /*15760*/  BRA `(.L_x_4857) ;  /* 0xffffffe400a07947 */ /* 0x000fea000383ffff */
.L_x_4796:
[----:B0-----:R0:W1:Y:S02]  /*15770*/  SYNCS.PHASECHK.TRANS64.TRYWAIT P0, [R6+URZ], R5 ;  /* 0x00000005060075a7 */ /* 0x001064000800017f */
[----:B-1----:R-:W-:Y:S05]  /*15780*/  @!P0 NANOSLEEP.SYNCS 0x989680 ;  /* 0x009896800000895d */ /* 0x002fea0003900000 */
[----:B------:R-:W1:Y:S02]  /*15790*/  @!P0 SYNCS.PHASECHK.TRANS64 P0, [R6+URZ], R5 ;  /* 0x00000005060085a7 */ /* 0x000e64000800007f */
[----:B-1----:R-:W-:Y:S05]  /*157a0*/  @!P0 BRA `(.L_x_4796) ;  /* 0xfffffffc00f08947 */ /* 0x002fea000383ffff */
[----:B------:R-:W-:Y:S05]  /*157b0*/  BRA `(.L_x_4858) ;  /* 0xffffffe400dc7947 */ /* 0x000fea000383ffff */
.L_x_4797:
[----:B-1----:R1:W2:Y:S02]  /*157c0*/  SYNCS.PHASECHK.TRANS64.TRYWAIT P0, [R7+URZ], R2 ;  /* 0x00000002070075a7 */ /* 0x0022a4000800017f */
[----:B--2---:R-:W-:Y:S05]  /*157d0*/  @!P0 NANOSLEEP.SYNCS 0x989680 ;  /* 0x009896800000895d */ /* 0x004fea0003900000 */
[----:B------:R-:W2:Y:S02]  /*157e0*/  @!P0 SYNCS.PHASECHK.TRANS64 P0, [R7+URZ], R2 ;  /* 0x00000002070085a7 */ /* 0x000ea4000800007f */
[----:B--2---:R-:W-:Y:S05]  /*157f0*/  @!P0 BRA `(.L_x_4797) ;  /* 0xfffffffc00f08947 */ /* 0x004fea000383ffff */
[----:B------:R-:W-:Y:S05]  /*15800*/  BRA `(.L_x_4859) ;  /* 0xffffffe400d07947 */ /* 0x000fea000383ffff */
.L_x_4799:
[----:B--2---:R2:W3:Y:S02]  /*15810*/  SYNCS.PHASECHK.TRANS64.TRYWAIT P0, [R4+URZ], R5 ;  /* 0x00000005040075a7 */ /* 0x0044e4000800017f */
[----:B---3--:R-:W-:Y:S05]  /*15820*/  @!P0 NANOSLEEP.SYNCS 0x989680 ;  /* 0x009896800000895d */ /* 0x008fea0003900000 */
[----:B------:R-:W3:Y:S02]  /*15830*/  @!P0 SYNCS.PHASECHK.TRANS64 P0, [R4+URZ], R5 ;  /* 0x00000005040085a7 */ /* 0x000ee4000800007f */
[----:B---3--:R-:W-:Y:S05]  /*15840*/  @!P0 BRA `(.L_x_4799) ;  /* 0xfffffffc00f08947 */ /* 0x008fea000383ffff */
[----:B------:R-:W-:Y:S05]  /*15850*/  BRA `(.L_x_4860) ;  /* 0xffffffe400d87947 */ /* 0x000fea000383ffff */
.L_x_4861:
        /* <DEDUP_REMOVED lines=10> */
.L_x_6036:


//--------------------- .text._ZN7cutlass13device_kernelIN5flash11enable_sm90INS1_16FlashAttnFwdSm90INS1_25CollectiveMainloopFwdSm90ILi2EN4cute5tupleIJNS5_1CILi1EEES8_S8_EEENS6_IJNS7_ILi64EEESA_SA_EEELi512ENS_10bfloat16_tEfNS_4arch4Sm90ELb1ELb0ELb1ELb1ELb0ELb1ELb0ELb0ELb0ELb1ELb0ELb0EEENS1_21CollectiveEpilogueFwdINS6_IJSA_NS7_ILi512EEESA_EEES9_SC_SE_Li256ELb1ELb1ELb0ELb0EEENS1_36VarlenDynamicPersistentTileSchedulerILi64ELi64ELi256ELi128ELb0ELb1ELb1ELb1ELb1ELb1EEEEEEEEEvNT_6ParamsE --------------------------
	.section	.text._ZN7cutlass13device_kernelIN5flash11enable_sm90INS1_16FlashAttnFwdSm90INS1_25CollectiveMainloopFwdSm90ILi2EN4cute5tupleIJNS5_1CILi1EEES8_S8_EEENS6_IJNS7_ILi64EEESA_SA_EEELi512ENS_10bfloat16_tEfNS_4arch4Sm90ELb1ELb0ELb1ELb1ELb0ELb1ELb0ELb0ELb0ELb1ELb0ELb0EEENS1_21CollectiveEpilogueFwdINS6_IJSA_NS7_ILi512EEESA_EEES9_SC_SE_Li256ELb1ELb1ELb0ELb0EEENS1_36VarlenDynamicPersistentTileSchedulerILi64ELi64ELi256ELi128ELb0ELb1ELb1ELb1ELb1ELb1EEEEEEEEEvNT_6ParamsE,"ax",@progbits
	.align	128
.text._ZN7cutlass13device_kernelIN5flash11enable_sm90INS1_16FlashAttnFwdSm90INS1_25CollectiveMainloopFwdSm90ILi2EN4cute5tupleIJNS5_1CILi1EEES8_S8_EEENS6_IJNS7_ILi64EEESA_SA_EEELi512ENS_10bfloat16_tEfNS_4arch4Sm90ELb1ELb0ELb1ELb1ELb0ELb1ELb0ELb0ELb0ELb1ELb0ELb0EEENS1_21CollectiveEpilogueFwdINS6_IJSA_NS7_ILi512EEESA_EEES9_SC_SE_Li256ELb1ELb1ELb0ELb0EEENS1_36VarlenDynamicPersistentTileSchedulerILi64ELi64ELi256ELi128ELb0ELb1ELb1ELb1ELb1ELb1EEEEEEEEEvNT_6ParamsE:
        .type           _ZN7cutlass13device_kernelIN5flash11enable_sm90INS1_16FlashAttnFwdSm90INS1_25CollectiveMainloopFwdSm90ILi2EN4cute5tupleIJNS5_1CILi1EEES8_S8_EEENS6_IJNS7_ILi64EEESA_SA_EEELi512ENS_10bfloat16_tEfNS_4arch4Sm90ELb1ELb0ELb1ELb1ELb0ELb1ELb0ELb0ELb0ELb1ELb0ELb0EEENS1_21CollectiveEpilogueFwdINS6_IJSA_NS7_ILi512EEESA_EEES9_SC_SE_Li256ELb1ELb1ELb0ELb0EEENS1_36VarlenDynamicPersistentTileSchedulerILi64ELi64ELi256ELi128ELb0ELb1ELb1ELb1ELb1ELb1EEEEEEEEEvNT_6ParamsE,@function
        .size           _ZN7cutlass13device_kernelIN5flash11enable_sm90INS1_16FlashAttnFwdSm90INS1_25CollectiveMainloopFwdSm90ILi2EN4cute5tupleIJNS5_1CILi1EEES8_S8_EEENS6_IJNS7_ILi64EEESA_SA_EEELi512ENS_10bfloat16_tEfNS_4arch4Sm90ELb1ELb0ELb1ELb1ELb0ELb1ELb0ELb0ELb0ELb1ELb0ELb0EEENS1_21CollectiveEpilogueFwdINS6_IJSA_NS7_ILi512EEESA_EEES9_SC_SE_Li256ELb1ELb1ELb0ELb0EEENS1_36VarlenDynamicPersistentTileSchedulerILi64ELi64ELi256ELi128ELb0ELb1ELb1ELb1ELb1ELb1EEEEEEEEEvNT_6ParamsE,(.L_x_6037 - _ZN7cutlass13device_kernelIN5flash11enable_sm90INS1_16FlashAttnFwdSm90INS1_25CollectiveMainloopFwdSm90ILi2EN4cute5tupleIJNS5_1CILi1EEES8_S8_EEENS6_IJNS7_ILi64EEESA_SA_EEELi512ENS_10bfloat16_tEfNS_4arch4Sm90ELb1ELb0ELb1ELb1ELb0ELb1ELb0ELb0ELb0ELb1ELb0ELb0EEENS1_21CollectiveEpilogueFwdINS6_IJSA_NS7_ILi512EEESA_EEES9_SC_SE_Li256ELb1ELb1ELb0ELb0EEENS1_36VarlenDynamicPersistentTileSchedulerILi64ELi64ELi256ELi128ELb0ELb1ELb1ELb1ELb1ELb1EEEEEEEEEvNT_6ParamsE)
        .other          _ZN7cutlass13device_kernelIN5flash11enable_sm90INS1_16FlashAttnFwdSm90INS1_25CollectiveMainloopFwdSm90ILi2EN4cute5tupleIJNS5_1CILi1EEES8_S8_EEENS6_IJNS7_ILi64EEESA_SA_EEELi512ENS_10bfloat16_tEfNS_4arch4Sm90ELb1ELb0ELb1ELb1ELb0ELb1ELb0ELb0ELb0ELb1ELb0ELb0EEENS1_21CollectiveEpilogueFwdINS6_IJSA_NS7_ILi512EEESA_EEES9_SC_SE_Li256ELb1ELb1ELb0ELb0EEENS1_36VarlenDynamicPersistentTileSchedulerILi64ELi64ELi256ELi128ELb0ELb1ELb1ELb1ELb1ELb1EEEEEEEEEvNT_6ParamsE,@"STO_CUDA_ENTRY STV_DEFAULT"
_ZN7cutlass13device_kernelIN5flash11enable_sm90INS1_16FlashAttnFwdSm90INS1_25CollectiveMainloopFwdSm90ILi2EN4cute5tupleIJNS5_1CILi1EEES8_S8_EEENS6_IJNS7_ILi64EEESA_SA_EEELi512ENS_10bfloat16_tEfNS_4arch4Sm90ELb1ELb0ELb1ELb1ELb0ELb1ELb0ELb0ELb0ELb1ELb0ELb0EEENS1_21CollectiveEpilogueFwdINS6_IJSA_NS7_ILi512EEESA_EEES9_SC_SE_Li256ELb1ELb1ELb0ELb0EEENS1_36VarlenDynamicPersistentTileSchedulerILi64ELi64ELi256ELi128ELb0ELb1ELb1ELb1ELb1ELb1EEEEEEEEEvNT_6ParamsE:
        /* <DEDUP_REMOVED lines=23> */
.L_x_4863:
[----:B------:R-:W-:Y:S05]  /*0170*/  BSYNC B0 ;  /* 0x0000000000007941 */ /* 0x000fea0003800000 */
.L_x_4862:
        /* <DEDUP_REMOVED lines=37> */
.L_x_4864:
        /* <DEDUP_REMOVED lines=22> */
.L_x_4865:
        /* <DEDUP_REMOVED lines=18> */
.L_x_4866:
        /* <DEDUP_REMOVED lines=22> */
.L_x_4867:
        /* <DEDUP_REMOVED lines=22> */
.L_x_4868:
        /* <DEDUP_REMOVED lines=9> */
.L_x_4871:
[----:B------:R-:W-:-:S08]  /*09a0*/  NOP ;  /* 0x0000000000007918 */ /* 0x000fd00000000000 */
[----:B------:R-:W0:Y:S02]  /*09b0*/  USETMAXREG.TRY_ALLOC.CTAPOOL UP0, 0xf0 ;  /* 0x000000f0000079c8 */ /* 0x000e240008000600 */
[----:B0-----:R-:W-:-:S13]  /*09c0*/  PLOP3.LUT P0, PT, PT, PT, UP0, 0x80, 0x0 ;  /* 0x000000000000781c */ /* 0x001fda0003f0f008 */
[----:B------:R-:W-:Y:S05]  /*09d0*/  @!P0 BRA `(.L_x_4871) ;  /* 0xfffffffc00f08947 */ /* 0x000fea000383ffff */
[----:B------:R-:W-:Y:S01]  /*09e0*/  SHF.R.U32.HI R0, RZ, 0x7, R4 ;  /* 0x00000007ff007819 */ /* 0x000fe20000011604 */
[----:B------:R-:W0:Y:S01]  /*09f0*/  S2UR UR5, SR_CgaCtaId ;  /* 0x00000000000579c3 */ /* 0x000e220000008800 */
[----:B------:R-:W-:Y:S02]  /*0a00*/  UMOV UR4, 0x400 ;  /* 0x0000040000047882 */ /* 0x000fe40000000000 */
[----:B------:R-:W-:-:S13]  /*0a10*/  ISETP.NE.AND P0, PT, R0, 0x1, PT ;  /* 0x000000010000780c */ /* 0x000fda0003f05270 */
[----:B------:R-:W-:Y:S06]  /*0a20*/  @!P0 BAR.ARV 0x8, 0x100 ;  /* 0x0204000000008b1d */ /* 0x000fec0000002000 */
[----:B------:R-:W-:Y:S01]  /*0a30*/  ISETP.GE.U32.AND P0, PT, R4, 0x100, PT ;  /* 0x000001000400780c */ /* 0x000fe20003f06070 */
[----:B0-----:R-:W-:-:S06]  /*0a40*/  ULEA UR4, UR5, UR4, 0x18 ;  /* 0x0000000405047291 */ /* 0x001fcc000f8ec03f */
[----:B------:R-:W-:Y:S01]  /*0a50*/  IMAD.U32 R2, RZ, RZ, UR4 ;  /* 0x00000004ff027e24 */ /* 0x000fe2000f8e00ff */
[----:B------:R-:W-:-:S05]  /*0a60*/  ULDC UR4, c[0x0][0xc3c] ;  /* 0x00030f0000047ab9 */ /* 0x000fca0000000800 */
[----:B------:R-:W-:Y:S08]  /*0a70*/  @P0 BAR.ARV 0xf, 0x100 ;  /* 0x03c4000000000b1d */ /* 0x000ff00000002000 */
[----:B------:R-:W-:Y:S06]  /*0a80*/  BAR.SYNC.DEFER_BLOCKING 0x5, 0x180 ;  /* 0x0146000000007b1d */ /* 0x000fec0000010000 */
[----:B------:R-:W0:Y:S02]  /*0a90*/  LDS.128 R24, [R2+0x28cd0] ;  /* 0x028cd00002187984 */ /* 0x000e240000000c00 */
[----:B------:R-:W-:Y:S06]  /*0aa0*/  BAR.ARV 0x4, 0x180 ;  /* 0x0106000000007b1d */ /* 0x000fec0000002000 */
[----:B0-----:R-:W-:-:S13]  /*0ab0*/  ISETP.GE.AND P0, PT, R27, UR4, PT ;  /* 0x000000041b007c0c */ /* 0x001fda000bf06270 */
[----:B------:R-:W-:Y:S05]  /*0ac0*/  @P0 BRA `(.L_x_4872) ;  /* 0x000001b400480947 */ /* 0x000fea0003800000 */
[----:B------:R-:W2:Y:S01]  /*0ad0*/  LDL.LU R18, [R1+0x58] ;  /* 0x0000580001127983 */ /* 0x000ea20000300800 */
[----:B------:R-:W-:Y:S02]  /*0ae0*/  VIADD R15, R4, 0xffffff80 ;  /* 0xffffff80040f7836 */ /* 0x000fe40000000000 */
[----:B------:R-:W-:Y:S02]  /*0af0*/  IMAD.MOV.U32 R200, RZ, RZ, 0x40 ;  /* 0x00000040ffc87424 */ /* 0x000fe400078e00ff */
[----:B------:R-:W-:Y:S01]  /*0b00*/  IMAD.MOV.U32 R213, RZ, RZ, RZ ;  /* 0x000000ffffd57224 */ /* 0x000fe200078e00ff */
[----:B------:R-:W-:Y:S01]  /*0b10*/  SHF.R.S32.HI R0, RZ, 0x1f, R15 ;  /* 0x0000001fff007819 */ /* 0x000fe2000001140f */
[----:B------:R-:W-:Y:S02]  /*0b20*/  IMAD.MOV.U32 R23, RZ, RZ, RZ ;  /* 0x000000ffff177224 */ /* 0x000fe400078e00ff */
[----:B------:R-:W-:Y:S01]  /*0b30*/  IMAD.MOV.U32 R187, RZ, RZ, RZ ;  /* 0x000000ffffbb7224 */ /* 0x000fe200078e00ff */
[----:B------:R-:W-:-:S02]  /*0b40*/  LEA.HI R6, R0, R15, RZ, 0x4 ;  /* 0x0000000f00067211 */ /* 0x000fc400078f20ff */
[-C--:B------:R-:W-:Y:S02]  /*0b50*/  LEA.HI R3, R0, R15.reuse, RZ, 0x7 ;  /* 0x0000000f00037211 */ /* 0x080fe400078f38ff */
        /* <DEDUP_REMOVED lines=9> */
[----:B------:R-:W-:Y:S02]  /*0bf0*/  LEA.HI R7, R6, R11, RZ, 0x1 ;  /* 0x0000000b06077211 */ /* 0x000fe400078f08ff */
[----:B------:R-:W-:Y:S02]  /*0c00*/  SHF.R.S32.HI R5, RZ, 0x1f, R4 ;  /* 0x0000001fff057819 */ /* 0x000fe40000011404 */
[----:B------:R-:W-:Y:S02]  /*0c10*/  LEA.HI R10, R8, R9, RZ, 0x3 ;  /* 0x00000009080a7211 */ /* 0x000fe400078f18ff */
[----:B------:R-:W-:-:S02]  /*0c20*/  LOP3.LUT R14, R7, 0x1ffffffe, RZ, 0xc0, !PT ;  /* 0x1ffffffe070e7812 */ /* 0x000fc400078ec0ff */
[----:B------:R-:W-:Y:S02]  /*0c30*/  LEA.HI R6, R5, R4, RZ, 0x2 ;  /* 0x0000000405067211 */ /* 0x000fe400078f10ff */
[----:B------:R-:W-:Y:S01]  /*0c40*/  LEA.HI R13, R13, R202, RZ, 0x2 ;  /* 0x000000ca0d0d7211 */ /* 0x000fe200078f10ff */
[----:B------:R-:W-:Y:S01]  /*0c50*/  IMAD.IADD R14, R11, 0x1, -R14 ;  /* 0x000000010b0e7824 */ /* 0x000fe200078e0a0e */
[C---:B------:R-:W-:Y:S01]  /*0c60*/  LOP3.LUT R12, R10.reuse, 0xfffffff8, RZ, 0xc0, !PT ;  /* 0xfffffff80a0c7812 */ /* 0x040fe200078ec0ff */
[----:B------:R-:W-:Y:S01]  /*0c70*/  IMAD.SHL.U32 R10, R10, 0x40, RZ ;  /* 0x000000400a0a7824 */ /* 0x000fe200078e00ff */
[----:B------:R-:W-:Y:S01]  /*0c80*/  SHF.R.S32.HI R220, RZ, 0x7, R3 ;  /* 0x00000007ffdc7819 */ /* 0x000fe20000011403 */
[----:B------:R-:W-:Y:S01]  /*0c90*/  IMAD.SHL.U32 R14, R14, 0x8, RZ ;  /* 0x000000080e0e7824 */ /* 0x000fe200078e00ff */
[----:B------:R-:W-:Y:S01]  /*0ca0*/  LOP3.LUT R11, R6, 0x7ffffffc, RZ, 0xc0, !PT ;  /* 0x7ffffffc060b7812 */ /* 0x000fe200078ec0ff */
[----:B------:R-:W-:Y:S01]  /*0cb0*/  IMAD.IADD R12, R9, 0x1, -R12 ;  /* 0x00000001090c7824 */ /* 0x000fe200078e0a0c */
[----:B------:R-:W-:Y:S01]  /*0cc0*/  LOP3.LUT R13, R13, 0x3ffffc, RZ, 0xc0, !PT ;  /* 0x003ffffc0d0d7812 */ /* 0x000fe200078ec0ff */
[----:B------:R-:W-:Y:S01]  /*0cd0*/  IMAD R16, R220, 0x100, R9 ;  /* 0x00000100dc107824 */ /* 0x000fe200078e0209 */
[--C-:B------:R-:W-:Y:S01]  /*0ce0*/  SHF.R.S32.HI R7, RZ, 0x2, R6.reuse ;  /* 0x00000002ff077819 */ /* 0x100fe20000011406 */
[----:B------:R-:W-:Y:S01]  /*0cf0*/  IMAD.IADD R11, R4, 0x1, -R11 ;  /* 0x00000001040b7824 */ /* 0x000fe200078e0a0b */
[----:B------:R-:W-:Y:S01]  /*0d00*/  SHF.R.S32.HI R8, RZ, 0x1f, R6 ;  /* 0x0000001fff087819 */ /* 0x000fe20000011406 */
[----:B------:R-:W-:Y:S01]  /*0d10*/  IMAD.IADD R13, R202, 0x1, -R13 ;  /* 0x00000001ca0d7824 */ /* 0x000fe200078e0a0d */
[----:B------:R-:W-:Y:S01]  /*0d20*/  LEA.HI R5, R5, R4, RZ, 0x5 ;  /* 0x0000000405057211 */ /* 0x000fe200078f28ff */
[----:B------:R-:W-:Y:S01]  /*0d30*/  IMAD.SHL.U32 R9, R12, 0x40, RZ ;  /* 0x000000400c097824 */ /* 0x000fe200078e00ff */
[CC--:B------:R-:W-:Y:S01]  /*0d40*/  LEA.HI R4, R0.reuse, R15.reuse, RZ, 0x3 ;  /* 0x0000000f00047211 */ /* 0x0c0fe200078f18ff */
[----:B------:R-:W-:Y:S01]  /*0d50*/  IMAD R13, R13, 0x10, R16 ;  /* 0x000000100d0d7824 */ /* 0x000fe200078e0210 */
[----:B------:R-:W-:Y:S01]  /*0d60*/  LEA.HI R0, R0, R15, RZ, 0x2 ;  /* 0x0000000f00007211 */ /* 0x000fe200078f10ff */
[----:B------:R-:W-:Y:S01]  /*0d70*/  IMAD.SHL.U32 R189, R11, 0x2, RZ ;  /* 0x000000020bbd7824 */ /* 0x000fe200078e00ff */
[----:B------:R-:W-:Y:S01]  /*0d80*/  LEA.HI R8, R8, R7, RZ, 0x3 ;  /* 0x0000000708087211 */ /* 0x000fe200078f18ff */
[----:B------:R-:W-:Y:S01]  /*0d90*/  IMAD.U32 R233, R13, 0x40, R14 ;  /* 0x000000400de97824 */ /* 0x000fe200078e000e */
[----:B------:R-:W-:-:S02]  /*0da0*/  LOP3.LUT R9, R9, 0x1c0, RZ, 0xc0, !PT ;  /* 0x000001c009097812 */ /* 0x000fc400078ec0ff */
[----:B------:R-:W-:Y:S02]  /*0db0*/  SHF.R.S32.HI R22, RZ, 0x2, R0 ;  /* 0x00000002ff167819 */ /* 0x000fe40000011400 */
[----:B------:R-:W-:Y:S02]  /*0dc0*/  LOP3.LUT R8, R8, 0xfffffff8, RZ, 0xc0, !PT ;  /* 0xfffffff808087812 */ /* 0x000fe400078ec0ff */
[----:B------:R-:W-:Y:S01]  /*0dd0*/  LOP3.LUT R14, R9, 0x8, R14, 0xf8, !PT ;  /* 0x00000008090e7812 */ /* 0x000fe200078ef80e */
[----:B------:R-:W-:Y:S01]  /*0de0*/  VIADD R234, R22, 0x20 ;  /* 0x0000002016ea7836 */ /* 0x000fe20000000000 */
[----:B------:R-:W-:Y:S01]  /*0df0*/  SHF.R.U32.HI R9, RZ, 0x3, R9 ;  /* 0x00000003ff097819 */ /* 0x000fe20000011609 */
[----:B------:R-:W-:Y:S01]  /*0e00*/  IMAD.IADD R8, R7, 0x1, -R8 ;  /* 0x0000000107087824 */ /* 0x000fe200078e0a08 */
[----:B------:R-:W-:Y:S01]  /*0e10*/  LOP3.LUT R7, R10, 0x7ffffe00, RZ, 0xc0, !PT ;  /* 0x7ffffe000a077812 */ /* 0x000fe200078ec0ff */
[----:B------:R-:W-:Y:S01]  /*0e20*/  IMAD.SHL.U32 R229, R234, 0x40, RZ ;  /* 0x00000040eae57824 */ /* 0x000fe200078e00ff */
[----:B------:R-:W-:-:S02]  /*0e30*/  LOP3.LUT R14, R14, R9, RZ, 0x3c, !PT ;  /* 0x000000090e0e7212 */ /* 0x000fc400078e3cff */
[----:B------:R-:W-:Y:S01]  /*0e40*/  LOP3.LUT R223, R0, 0xfffffffc, RZ, 0xc0, !PT ;  /* 0xfffffffc00df7812 */ /* 0x000fe200078ec0ff */
[----:B------:R-:W-:Y:S01]  /*0e50*/  IMAD R7, R202, 0x400, R7 ;  /* 0x00000400ca077824 */ /* 0x000fe200078e0207 */
[----:B------:R-:W-:Y:S02]  /*0e60*/  LEA.HI R3, R3, R220, RZ, 0x1 ;  /* 0x000000dc03037211 */ /* 0x000fe400078f08ff */
[----:B------:R-:W-:Y:S01]  /*0e70*/  SHF.R.S32.HI R9, RZ, 0x1f, R234 ;  /* 0x0000001fff097819 */ /* 0x000fe200000114ea */
[----:B------:R-:W-:Y:S01]  /*0e80*/  IMAD.IADD R223, R15, 0x1, -R223 ;  /* 0x000000010fdf7824 */ /* 0x000fe200078e0adf */
[----:B------:R-:W-:Y:S01]  /*0e90*/  SHF.R.S32.HI R5, RZ, 0x5, R5 ;  /* 0x00000005ff057819 */ /* 0x000fe20000011405 */
[----:B------:R-:W-:Y:S01]  /*0ea0*/  IMAD.IADD R7, R7, 0x1, R14 ;  /* 0x0000000107077824 */ /* 0x000fe200078e020e */
[----:B------:R-:W-:Y:S01]  /*0eb0*/  LOP3.LUT R217, R4, 0xfffffff8, RZ, 0xc0, !PT ;  /* 0xfffffff804d97812 */ /* 0x000fe200078ec0ff */
[----:B------:R-:W-:Y:S01]  /*0ec0*/  IMAD.SHL.U32 R16, R223, 0x8, RZ ;  /* 0x00000008df107824 */ /* 0x000fe200078e00ff */
[----:B------:R-:W-:Y:S01]  /*0ed0*/  LOP3.LUT R3, R3, 0xfffffe, RZ, 0xc0, !PT ;  /* 0x00fffffe03037812 */ /* 0x000fe200078ec0ff */
[----:B------:R-:W-:Y:S01]  /*0ee0*/  IMAD R190, R5, 0x10, R8 ;  /* 0x0000001005be7824 */ /* 0x000fe200078e0208 */
[----:B------:R-:W-:Y:S01]  /*0ef0*/  LEA.HI R9, R9, R234, RZ, 0x3 ;  /* 0x000000ea09097211 */ /* 0x000fe200078f18ff */
[----:B------:R-:W-:Y:S01]  /*0f00*/  IMAD.IADD R217, R15, 0x1, -R217 ;  /* 0x000000010fd97824 */ /* 0x000fe200078e0ad9 */
[----:B------:R-:W-:Y:S01]  /*0f10*/  R2P PR, R12, 0x6 ;  /* 0x000000060c007804 */ /* 0x000fe20000000000 */
[----:B------:R-:W-:Y:S01]  /*0f20*/  IMAD.IADD R3, R220, 0x1, -R3 ;  /* 0x00000001dc037824 */ /* 0x000fe200078e0a03 */
[----:B------:R-:W-:Y:S01]  /*0f30*/  SHF.R.S32.HI R5, RZ, 0x1f, R0 ;  /* 0x0000001fff057819 */ /* 0x000fe20000011400 */
[----:B------:R-:W-:Y:S01]  /*0f40*/  IMAD.SHL.U32 R9, R9, 0x40, RZ ;  /* 0x0000004009097824 */ /* 0x000fe200078e00ff */
[----:B------:R-:W-:Y:S01]  /*0f50*/  LEA.HI R0, R223, R223, RZ, 0x1 ;  /* 0x000000dfdf007211 */ /* 0x000fe200078f08ff */
[----:B------:R-:W-:Y:S01]  /*0f60*/  IMAD R198, R7, 0x2, R2 ;  /* 0x0000000207c67824 */ /* 0x000fe200078e0202 */
[----:B------:R-:W-:Y:S01]  /*0f70*/  LOP3.LUT R229, R229, 0x1c0, RZ, 0xc0, !PT ;  /* 0x000001c0e5e57812 */ /* 0x000fe200078ec0ff */
[----:B------:R-:W-:Y:S01]  /*0f80*/  IMAD.SHL.U32 R193, R217, 0x8, RZ ;  /* 0x00000008d9c17824 */ /* 0x000fe200078e00ff */
[----:B------:R-:W-:Y:S01]  /*0f90*/  LEA.HI R5, R5, R22, RZ, 0x3 ;  /* 0x0000001605057211 */ /* 0x000fe200078f18ff */
[----:B------:R-:W-:Y:S01]  /*0fa0*/  IMAD.SHL.U32 R197, R3, 0x100, RZ ;  /* 0x0000010003c57824 */ /* 0x000fe200078e00ff */
[----:B------:R-:W-:Y:S01]  /*0fb0*/  SHF.R.S32.HI R218, RZ, 0x3, R4 ;  /* 0x00000003ffda7819 */ /* 0x000fe20000011404 */
[----:B------:R-:W-:Y:S01]  /*0fc0*/  IMAD.SHL.U32 R184, R223, 0x4, RZ ;  /* 0x00000004dfb87824 */ /* 0x000fe200078e00ff */
[----:B------:R-:W-:Y:S01]  /*0fd0*/  LOP3.LUT R0, R0, 0x1ffffffe, RZ, 0xc0, !PT ;  /* 0x1ffffffe00007812 */ /* 0x000fe200078ec0ff */
[----:B------:R-:W-:Y:S01]  /*0fe0*/  VIADD R201, R198, 0x26800 ;  /* 0x00026800c6c97836 */ /* 0x000fe20000000000 */
[----:B------:R-:W-:Y:S01]  /*0ff0*/  LOP3.LUT R3, R229, 0x38, R16, 0xf8, !PT ;  /* 0x00000038e5037812 */ /* 0x000fe200078ef810 */
[C---:B------:R-:W-:Y:S01]  /*1000*/  VIADD R212, R193.reuse, 0x40 ;  /* 0x00000040c1d47836 */ /* 0x040fe20000000000 */
[----:B------:R-:W-:Y:S01]  /*1010*/  SHF.R.U32.HI R4, RZ, 0x3, R229 ;  /* 0x00000003ff047819 */ /* 0x000fe200000116e5 */
[----:B------:R-:W-:Y:S01]  /*1020*/  VIADD R211, R193, 0x80 ;  /* 0x00000080c1d37836 */ /* 0x000fe20000000000 */
[----:B------:R-:W-:Y:S01]  /*1030*/  LOP3.LUT R232, R9, 0xfffffe00, RZ, 0xc0, !PT ;  /* 0xfffffe0009e87812 */ /* 0x000fe200078ec0ff */
[----:B------:R-:W-:Y:S01]  /*1040*/  VIADD R192, R184, 0x10 ;  /* 0x00000010b8c07836 */ /* 0x000fe20000000000 */
[----:B------:R-:W-:Y:S01]  /*1050*/  LOP3.LUT R5, R5, 0xfffffff8, RZ, 0xc0, !PT ;  /* 0xfffffff805057812 */ /* 0x000fe200078ec0ff */
[C---:B------:R-:W-:Y:S01]  /*1060*/  VIADD R210, R193.reuse, 0xc0 ;  /* 0x000000c0c1d27836 */ /* 0x040fe20000000000 */
[----:B------:R-:W-:Y:S01]  /*1070*/  SEL R200, R200, 0xffffffc0, !P2 ;  /* 0xffffffc0c8c87807 */ /* 0x000fe20005000000 */
[C---:B------:R-:W-:Y:S01]  /*1080*/  VIADD R209, R193.reuse, 0x100 ;  /* 0x00000100c1d17836 */ /* 0x040fe20000000000 */
[----:B------:R-:W-:Y:S01]  /*1090*/  LOP3.LUT R3, R232, R3, R4, 0xf6, !PT ;  /* 0x00000003e8037212 */ /* 0x000fe200078ef604 */
[C---:B------:R-:W-:Y:S01]  /*10a0*/  VIADD R208, R193.reuse, 0x140 ;  /* 0x00000140c1d07836 */ /* 0x040fe20000000000 */
[----:B------:R-:W-:Y:S01]  /*10b0*/  SHF.R.S32.HI R227, RZ, 0x1f, R192 ;  /* 0x0000001fffe37819 */ /* 0x000fe200000114c0 */
[----:B------:R-:W-:-:S02]  /*10c0*/  VIADD R222, R193, 0x180 ;  /* 0x00000180c1de7836 */ /* 0x000fc40000000000 */
[----:B------:R-:W-:Y:S01]  /*10d0*/  VIADD R221, R193, 0x1c0 ;  /* 0x000001c0c1dd7836 */ /* 0x000fe20000000000 */
[----:B------:R-:W-:Y:S01]  /*10e0*/  SHF.R.S32.HI R237, RZ, 0x1f, R208 ;  /* 0x0000001fffed7819 */ /* 0x000fe200000114d0 */
[----:B------:R-:W-:Y:S01]  /*10f0*/  VIADD R199, R198, 0x26820 ;  /* 0x00026820c6c77836 */ /* 0x000fe20000000000 */
[----:B------:R-:W-:Y:S01]  /*1100*/  SHF.R.S32.HI R236, RZ, 0x1f, R222 ;  /* 0x0000001fffec7819 */ /* 0x000fe200000114de */
[----:B------:R-:W-:Y:S01]  /*1110*/  IMAD.IADD R203, R223, 0x1, -R0 ;  /* 0x00000001dfcb7824 */ /* 0x000fe200078e0a00 */
[----:B------:R-:W-:Y:S01]  /*1120*/  SHF.R.S32.HI R0, RZ, 0x1f, R211 ;  /* 0x0000001fff007819 */ /* 0x000fe200000114d3 */
[C---:B------:R-:W-:Y:S01]  /*1130*/  @P1 VIADD R199, R201.reuse, 0xffffffe0 ;  /* 0xffffffe0c9c71836 */ /* 0x040fe20000000000 */
[----:B------:R-:W-:Y:S01]  /*1140*/  SHF.R.S32.HI R0, RZ, 0x1f, R209 ;  /* 0x0000001fff007819 */ /* 0x000fe200000114d1 */
[----:B------:R-:W-:Y:S01]  /*1150*/  IMAD.IADD R188, R22, 0x1, -R5 ;  /* 0x0000000116bc7824 */ /* 0x000fe200078e0a05 */
[----:B------:R-:W-:Y:S01]  /*1160*/  SHF.R.S32.HI R5, RZ, 0x1f, R212 ;  /* 0x0000001fff057819 */ /* 0x000fe200000114d4 */
[----:B------:R-:W-:Y:S01]  /*1170*/  IMAD.IADD R201, R201, 0x1, R200 ;  /* 0x00000001c9c97824 */ /* 0x000fe200078e02c8 */
[----:B------:R-:W-:Y:S01]  /*1180*/  SHF.R.S32.HI R5, RZ, 0x1f, R210 ;  /* 0x0000001fff057819 */ /* 0x000fe200000114d2 */
[----:B------:R-:W-:Y:S01]  /*1190*/  IMAD R228, R3, 0x2, R2 ;  /* 0x0000000203e47824 */ /* 0x000fe200078e0202 */
[----:B------:R-:W-:Y:S01]  /*11a0*/  SHF.R.S32.HI R235, RZ, 0x1f, R221 ;  /* 0x0000001fffeb7819 */ /* 0x000fe200000114dd */
[----:B------:R-:W-:-:S02]  /*11b0*/  IMAD R203, R203, 0x8, R190 ;  /* 0x00000008cbcb7824 */ /* 0x000fc400078e02be */
[----:B------:R-:W-:Y:S01]  /*11c0*/  IMAD.IADD R200, R200, 0x1, R199 ;  /* 0x00000001c8c87824 */ /* 0x000fe200078e02c7 */
[----:B--2---:R-:W-:Y:S02]  /*11d0*/  LOP3.LUT R186, R18, 0x1, RZ, 0xfc, !PT ;  /* 0x0000000112ba7812 */ /* 0x004fe400078efcff */
[----:B------:R-:W-:-:S07]  /*11e0*/  CS2R R18, SRZ ;  /* 0x0000000000127805 */ /* 0x000fce000001ff00 */
.L_x_5010:
        /* <DEDUP_REMOVED lines=51> */
.L_x_4873:
[----:B------:R-:W-:Y:S02]  /*1520*/  IMAD.U32 R44, RZ, RZ, UR5 ;  /* 0x00000005ff2c7e24 */ /* 0x000fe4000f8e00ff */
[----:B------:R-:W-:Y:S01]  /*1530*/  IMAD.U32 R24, RZ, RZ, UR4 ;  /* 0x00000004ff187e24 */ /* 0x000fe2000f8e00ff */
[----:B------:R-:W-:Y:S06]  /*1540*/  @!P2 BRA `(.L_x_4874) ;  /* 0x000000000010a947 */ /* 0x000fec0003800000 */
[----:B------:R-:W-:-:S04]  /*1550*/  IADD3 R4, P0, R205, UR8, RZ ;  /* 0x00000008cd047c10 */ /* 0x000fc8000ff1e0ff */
[----:B------:R-:W-:-:S05]  /*1560*/  IADD3.X R5, R206, UR9, RZ, P0, !PT ;  /* 0x00000009ce057c10 */ /* 0x000fca00087fe4ff */
[----:B------:R0:W5:Y:S01]  /*1570*/  LDG.E R24, desc[UR40][R4.64] ;  /* 0x0000002804187981 */ /* 0x000162000c1e1900 */
[----:B------:R-:W-:Y:S05]  /*1580*/  BRA `(.L_x_4875) ;  /* 0x0000000000107947 */ /* 0x000fea0003800000 */
.L_x_4874:
[----:B------:R-:W-:Y:S05]  /*1590*/  @!P0 BRA `(.L_x_4875) ;  /* 0x00000000000c8947 */ /* 0x000fea0003800000 */
[----:B------:R-:W2:Y:S04]  /*15a0*/  LDG.E R5, desc[UR40][R8.64] ;  /* 0x0000002808057981 */ /* 0x000ea8000c1e1900 */
[----:B------:R-:W2:Y:S02]  /*15b0*/  LDG.E R24, desc[UR40][R8.64+0x4] ;  /* 0x0000042808187981 */ /* 0x000ea4000c1e1900 */
[----:B--2---:R-:W-:-:S07]  /*15c0*/  IMAD.IADD R24, R24, 0x1, -R5 ;  /* 0x0000000118187824 */ /* 0x004fce00078e0a05 */
.L_x_4875:
[----:B------:R-:W-:Y:S01]  /*15d0*/  ULDC.64 UR4, c[0x0][0xa10] ;  /* 0x0002840000047ab9 */ /* 0x000fe20000000a00 */
[----:B------:R-:W1:Y:S01]  /*15e0*/  LDC R8, c[0x0][0x448] ;  /* 0x00011200ff087b82 */ /* 0x000e620000000800 */
[----:B------:R-:W-:-:S04]  /*15f0*/  ISETP.NE.U32.AND P0, PT, RZ, UR4, PT ;  /* 0x00000004ff007c0c */ /* 0x000fc8000bf05070 */
[----:B------:R-:W-:Y:S01]  /*1600*/  ISETP.NE.AND.EX P0, PT, RZ, UR5, PT, P0 ;  /* 0x00000005ff007c0c */ /* 0x000fe2000bf05300 */
[----:B------:R-:W-:-:S12]  /*1610*/  ULDC.64 UR4, c[0x0][0xa30] ;  /* 0x00028c0000047ab9 */ /* 0x000fd80000000a00 */
[----:B0-----:R-:W0:Y:S02]  /*1620*/  @P0 LDC.64 R4, c[0x0][0xa10] ;  /* 0x00028400ff040b82 */ /* 0x001e240000000a00 */
[----:B0-----:R-:W-:-:S05]  /*1630*/  @P0 IMAD.WIDE R4, R27, 0x4, R4 ;  /* 0x000000041b040825 */ /* 0x001fca00078e0204 */
[----:B------:R-:W2:Y:S04]  /*1640*/  @P0 LDG.E R0, desc[UR40][R4.64] ;  /* 0x0000002804000981 */ /* 0x000ea8000c1e1900 */
[----:B------:R0:W2:Y:S01]  /*1650*/  @P0 LDG.E R9, desc[UR40][R4.64+0x4] ;  /* 0x0000042804090981 */ /* 0x0000a2000c1e1900 */
[----:B------:R-:W-:Y:S01]  /*1660*/  ISETP.NE.U32.AND P1, PT, RZ, UR4, PT ;  /* 0x00000004ff007c0c */ /* 0x000fe2000bf25070 */
[----:B-----5:R-:W-:-:S03]  /*1670*/  IMAD.MOV.U32 R30, RZ, RZ, R24 ;  /* 0x000000ffff1e7224 */ /* 0x020fc600078e0018 */
[----:B------:R-:W-:-:S13]  /*1680*/  ISETP.NE.AND.EX P1, PT, RZ, UR5, PT, P1 ;  /* 0x00000005ff007c0c */ /* 0x000fda000bf25310 */
[----:B------:R-:W-:-:S04]  /*1690*/  @P1 IADD3 R6, P2, R205, UR4, RZ ;  /* 0x00000004cd061c10 */ /* 0x000fc8000ff5e0ff */
[----:B------:R-:W-:-:S05]  /*16a0*/  @P1 IADD3.X R7, R206, UR5, RZ, P2, !PT ;  /* 0x00000005ce071c10 */ /* 0x000fca00097fe4ff */
[----:B------:R3:W5:Y:S01]  /*16b0*/  @P1 LDG.E R30, desc[UR40][R6.64] ;  /* 0x00000028061e1981 */ /* 0x000762000c1e1900 */
[----:B-1----:R-:W-:Y:S01]  /*16c0*/  ISETP.NE.AND P1, PT, R8, 0x1, PT ;  /* 0x000000010800780c */ /* 0x002fe20003f25270 */
[----:B------:R-:W-:Y:S01]  /*16d0*/  IMAD.SHL.U32 R196, R25, 0x40, RZ ;  /* 0x0000004019c47824 */ /* 0x000fe200078e00ff */
[----:B------:R-:W-:Y:S01]  /*16e0*/  PLOP3.LUT P3, PT, PT, PT, PT, 0x80, 0x0 ;  /* 0x000000000000781c */ /* 0x000fe20003f6f070 */
[----:B------:R-:W-:Y:S02]  /*16f0*/  IMAD.IADD R8, R24, 0x1, -R3 ;  /* 0x0000000118087824 */ /* 0x000fe400078e0a03 */
[----:B0-----:R-:W-:Y:S02]  /*1700*/  VIADD R4, R196, 0x3f ;  /* 0x0000003fc4047836 */ /* 0x001fe40000000000 */
[----:B------:R-:W-:-:S05]  /*1710*/  IMAD.MOV R42, RZ, RZ, -R8 ;  /* 0x000000ffff2a7224 */ /* 0x000fca00078e0a08 */
[----:B------:R-:W-:Y:S01]  /*1720*/  VIMNMX R42, RZ, R42, !PT ;  /* 0x0000002aff2a7248 */ /* 0x000fe20007fe0100 */
[----:B------:R-:W0:Y:S08]  /*1730*/  @P1 LDC R11, c[0x0][0x44c] ;  /* 0x00011300ff0b1b82 */ /* 0x000e300000000800 */
[----:B------:R-:W1:Y:S01]  /*1740*/  @P1 LDC R5, c[0x0][0x450] ;  /* 0x00011400ff051b82 */ /* 0x000e620000000800 */
[----:B--2---:R-:W-:-:S02]  /*1750*/  @P0 IMAD.IADD R44, R9, 0x1, -R0 ;  /* 0x00000001092c0824 */ /* 0x004fc400078e0a00 */
[----:B0-----:R-:W-:-:S04]  /*1760*/  @P1 IMAD.HI.U32 R0, R4, R11, RZ ;  /* 0x0000000b04001227 */ /* 0x001fc800078e00ff */
[----:B------:R-:W-:Y:S01]  /*1770*/  IMAD.IADD R195, R8, 0x1, R44 ;  /* 0x0000000108c37824 */ /* 0x000fe200078e022c */
[----:B-1----:R-:W-:-:S03]  /*1780*/  @P1 SHF.R.U32.HI R4, RZ, R5, R0 ;  /* 0x00000005ff041219 */ /* 0x002fc60000011600 */
[C---:B------:R-:W-:Y:S01]  /*1790*/  VIADD R0, R195.reuse, 0x3f ;  /* 0x0000003fc3007836 */ /* 0x040fe20000000000 */
[----:B------:R-:W-:-:S04]  /*17a0*/  IADD3 R43, R195, 0x40, -R194 ;  /* 0x00000040c32b7810 */ /* 0x000fc80007ffe8c2 */
[----:B------:R-:W-:Y:S01]  /*17b0*/  SHF.R.S32.HI R3, RZ, 0x1f, R0 ;  /* 0x0000001fff037819 */ /* 0x000fe20000011400 */
[----:B------:R-:W-:-:S03]  /*17c0*/  IMAD.IADD R4, R43, 0x1, R4 ;  /* 0x000000012b047824 */ /* 0x000fc600078e0204 */
[----:B------:R-:W-:Y:S02]  /*17d0*/  LEA.HI R3, R3, R0, RZ, 0x6 ;  /* 0x0000000003037211 */ /* 0x000fe400078f30ff */
[----:B------:R-:W-:Y:S02]  /*17e0*/  SHF.R.S32.HI R5, RZ, 0x1f, R4 ;  /* 0x0000001fff057819 */ /* 0x000fe40000011404 */
[----:B------:R-:W-:Y:S02]  /*17f0*/  SHF.R.S32.HI R180, RZ, 0x6, R3 ;  /* 0x00000006ffb47819 */ /* 0x000fe40000011403 */
[----:B------:R-:W-:-:S04]  /*1800*/  LEA.HI R5, R5, R4, RZ, 0x6 ;  /* 0x0000000405057211 */ /* 0x000fc800078f30ff */
[----:B------:R-:W-:-:S04]  /*1810*/  SHF.R.S32.HI R5, RZ, 0x6, R5 ;  /* 0x00000006ff057819 */ /* 0x000fc80000011405 */
[----:B------:R-:W-:-:S05]  /*1820*/  VIMNMX R5, R180, R5, PT ;  /* 0x00000005b4057248 */ /* 0x000fca0003fe0100 */
[----:B------:R-:W-:-:S05]  /*1830*/  IMAD R5, R5, 0x40, -R8 ;  /* 0x0000004005057824 */ /* 0x000fca00078e0a08 */
[----:B------:R-:W-:-:S04]  /*1840*/  VIMNMX R5, R5, R44, PT ;  /* 0x0000002c05057248 */ /* 0x000fc80003fe0100 */
        /* <DEDUP_REMOVED lines=8> */
[----:B---3--:R-:W-:Y:S05]  /*18d0*/  @!P0 BRA `(.L_x_4876) ;  /* 0x0000002800908947 */ /* 0x008fea0003800000 */
        /* <DEDUP_REMOVED lines=20> */
.L_x_4878:
[----:B------:R-:W-:Y:S05]  /*1a20*/  BSYNC B6 ;  /* 0x0000000000067941 */ /* 0x000fea0003800000 */
.L_x_4877:
        /* <DEDUP_REMOVED lines=20> */
.L_x_4880:
[----:B------:R-:W-:Y:S05]  /*1b70*/  BSYNC B6 ;  /* 0x0000000000067941 */ /* 0x000fea0003800000 */
.L_x_4879:
[----:B------:R-:W-:Y:S01]  /*1b80*/  ULDC.64 UR4, c[0x0][0x9f8] ;  /* 0x00027e0000047ab9 */ /* 0x000fe20000000a00 */
[----:B------:R-:W0:Y:S01]  /*1b90*/  LDC.64 R4, c[0x0][0x300] ;  /* 0x0000c000ff047b82 */ /* 0x000e220000000a00 */
[----:B------:R-:W-:Y:S01]  /*1ba0*/  ISETP.NE.U32.AND P0, PT, RZ, UR4, PT ;  /* 0x00000004ff007c0c */ /* 0x000fe2000bf05070 */
[----:B------:R-:W-:Y:S01]  /*1bb0*/  IMAD.IADD R41, R29, 0x1, R24 ;  /* 0x000000011d297824 */ /* 0x000fe200078e0218 */
[----:B------:R-:W-:Y:S02]  /*1bc0*/  ULDC.64 UR6, c[0x0][0x330] ;  /* 0x0000cc0000067ab9 */ /* 0x000fe40000000a00 */
[----:B------:R-:W-:Y:S02]  /*1bd0*/  ISETP.NE.AND.EX P0, PT, RZ, UR5, PT, P0 ;  /* 0x00000005ff007c0c */ /* 0x000fe4000bf05300 */
[----:B------:R-:W-:Y:S01]  /*1be0*/  SHF.R.S32.HI R17, RZ, 0x1f, R16 ;  /* 0x0000001fff117819 */ /* 0x000fe20000011410 */
[----:B------:R-:W1:Y:S08]  /*1bf0*/  LDC R59, c[0x0][0x3f4] ;  /* 0x0000fd00ff3b7b82 */ /* 0x000e700000000800 */
[----:B------:R-:W2:Y:S02]  /*1c00*/  LDC.64 R54, c[0x0][0x3f8] ;  /* 0x0000fe00ff367b82 */ /* 0x000ea40000000a00 */
[----:B------:R-:W-:-:S04]  /*1c10*/  @P0 IADD3 R6, P1, R205, UR4, RZ ;  /* 0x00000004cd060c10 */ /* 0x000fc8000ff3e0ff */
[----:B------:R-:W-:Y:S02]  /*1c20*/  @P0 IADD3.X R7, R206, UR5, RZ, P1, !PT ;  /* 0x00000005ce070c10 */ /* 0x000fe40008ffe4ff */
[----:B------:R-:W-:Y:S01]  /*1c30*/  SHF.R.S32.HI R24, RZ, 0x1f, R41 ;  /* 0x0000001fff187819 */ /* 0x000fe20000011429 */
[-C--:B0-----:R-:W-:Y:S01]  /*1c40*/  IMAD.WIDE.U32 R8, R41, R4.reuse, RZ ;  /* 0x0000000429087225 */ /* 0x081fe200078e00ff */
[----:B------:R-:W-:Y:S01]  /*1c50*/  ULDC.64 UR4, c[0x0][0x308] ;  /* 0x0000c20000047ab9 */ /* 0x000fe20000000a00 */
[----:B------:R0:W3:Y:S01]  /*1c60*/  @P0 LDG.E R27, desc[UR40][R6.64] ;  /* 0x00000028061b0981 */ /* 0x0000e2000c1e1900 */
[----:B------:R-:W4:Y:S01]  /*1c70*/  LDC.64 R56, c[0x0][0x408] ;  /* 0x00010200ff387b82 */ /* 0x000f220000000a00 */
[----:B------:R-:W-:Y:S01]  /*1c80*/  IMAD R0, R24, R4, RZ ;  /* 0x0000000418007224 */ /* 0x000fe200078e02ff */
[----:B------:R-:W-:Y:S01]  /*1c90*/  SHF.R.S32.HI R185, RZ, 0x1f, R184 ;  /* 0x0000001fffb97819 */ /* 0x000fe200000114b8 */
[----:B------:R-:W-:Y:S01]  /*1ca0*/  IMAD.WIDE.U32 R10, R26, UR6, R16 ;  /* 0x000000061a0a7c25 */ /* 0x000fe2000f8e0010 */
[----:B------:R-:W4:Y:S01]  /*1cb0*/  S2R R40, SR_TID.X ;  /* 0x0000000000287919 */ /* 0x000f220000002100 */
[----:B-1----:R-:W-:-:S02]  /*1cc0*/  ISETP.GE.AND P2, PT, R16, R59, PT ;  /* 0x0000003b1000720c */ /* 0x002fc40003f46270 */
[----:B------:R-:W-:Y:S01]  /*1cd0*/  IMAD R3, R41, R5, R0 ;  /* 0x0000000529037224 */ /* 0x000fe200078e0200 */
[----:B------:R-:W-:Y:S01]  /*1ce0*/  SHF.R.S32.HI R0, RZ, 0x1f, R26 ;  /* 0x0000001fff007819 */ /* 0x000fe2000001141a */
[----:B------:R-:W-:Y:S01]  /*1cf0*/  IMAD.WIDE.U32 R46, R22, R4, R16 ;  /* 0x00000004162e7225 */ /* 0x000fe200078e0010 */
[----:B------:R-:W-:Y:S02]  /*1d00*/  SEL R15, R59, RZ, P2 ;  /* 0x000000ff3b0f7207 */ /* 0x000fe40001000000 */
[----:B--2---:R-:W-:Y:S01]  /*1d10*/  SHF.L.U64.HI R52, R54, 0x6, R55 ;  /* 0x0000000636347819 */ /* 0x004fe20000010237 */
[----:B------:R-:W-:Y:S01]  /*1d20*/  IMAD.IADD R9, R9, 0x1, R3 ;  /* 0x0000000109097824 */ /* 0x000fe200078e0203 */
[----:B------:R-:W-:Y:S01]  /*1d30*/  SHF.L.U64.HI R48, R4, 0x6, R5 ;  /* 0x0000000604307819 */ /* 0x000fe20000010205 */
[----:B------:R-:W-:Y:S01]  /*1d40*/  IMAD R3, R0, UR6, RZ ;  /* 0x0000000600037c24 */ /* 0x000fe2000f8e02ff */
[----:B------:R-:W-:Y:S01]  /*1d50*/  P2R R78, PR, RZ, 0x4 ;  /* 0x00000004ff4e7803 */ /* 0x000fe20000000000 */
[----:B------:R-:W-:-:S02]  /*1d60*/  IMAD.IADD R15, R16, 0x1, R15 ;  /* 0x00000001100f7824 */ /* 0x000fc400078e020f */
[----:B0-----:R-:W-:Y:S01]  /*1d70*/  IMAD R7, R26, UR7, R3 ;  /* 0x000000071a077c24 */ /* 0x001fe2000f8e0203 */
[----:B------:R-:W-:Y:S01]  /*1d80*/  ULDC.64 UR6, c[0x0][0xa08] ;  /* 0x0002820000067ab9 */ /* 0x000fe20000000a00 */
[----:B------:R-:W-:Y:S01]  /*1d90*/  IMAD R3, R0, UR4, RZ ;  /* 0x0000000400037c24 */ /* 0x000fe2000f8e02ff */
[----:B------:R-:W-:Y:S01]  /*1da0*/  ISETP.NE.U32.AND P0, PT, RZ, UR6, PT ;  /* 0x00000006ff007c0c */ /* 0x000fe2000bf05070 */
[----:B------:R-:W-:Y:S01]  /*1db0*/  IMAD.IADD R11, R11, 0x1, R7 ;  /* 0x000000010b0b7824 */ /* 0x000fe200078e0207 */
[----:B------:R-:W-:Y:S01]  /*1dc0*/  SHF.R.S32.HI R14, RZ, 0x1f, R15 ;  /* 0x0000001fff0e7819 */ /* 0x000fe2000001140f */
[C---:B------:R-:W-:Y:S01]  /*1dd0*/  IMAD R3, R26.reuse, UR5, R3 ;  /* 0x000000051a037c24 */ /* 0x040fe2000f8e0203 */
[----:B------:R-:W-:Y:S01]  /*1de0*/  ISETP.NE.AND.EX P0, PT, RZ, UR7, PT, P0 ;  /* 0x00000007ff007c0c */ /* 0x000fe2000bf05300 */
[----:B------:R-:W-:Y:S01]  /*1df0*/  IMAD.WIDE.U32 R6, R26, UR4, R8 ;  /* 0x000000041a067c25 */ /* 0x000fe2000f8e0008 */
[----:B------:R-:W-:Y:S01]  /*1e00*/  ULDC.64 UR4, c[0x0][0x310] ;  /* 0x0000c40000047ab9 */ /* 0x000fe20000000a00 */
[----:B------:R-:W-:-:S02]  /*1e10*/  ULDC.64 UR6, c[0x0][0x338] ;  /* 0x0000ce0000067ab9 */ /* 0x000fc40000000a00 */
[----:B------:R-:W-:Y:S01]  /*1e20*/  IMAD.IADD R7, R7, 0x1, R3 ;  /* 0x0000000107077824 */ /* 0x000fe200078e0203 */
[----:B------:R-:W-:Y:S01]  /*1e30*/  SHF.R.S32.HI R3, RZ, 0x1f, R22 ;  /* 0x0000001fff037819 */ /* 0x000fe20000011416 */
[----:B------:R-:W-:Y:S02]  /*1e40*/  IMAD.SHL.U32 R53, R188, 0x40, RZ ;  /* 0x00000040bc357824 */ /* 0x000fe400078e00ff */
[----:B------:R-:W-:Y:S01]  /*1e50*/  IMAD.SHL.U32 R49, R4, 0x40, RZ ;  /* 0x0000004004317824 */ /* 0x000fe200078e00ff */
[----:B----4-:R-:W-:Y:S01]  /*1e60*/  SHF.R.U32.HI R40, RZ, 0x7, R40 ;  /* 0x00000007ff287819 */ /* 0x010fe20000011628 */
[----:B------:R-:W-:Y:S01]  /*1e70*/  IMAD R12, R3, R56, RZ ;  /* 0x00000038030c7224 */ /* 0x000fe200078e02ff */
[----:B------:R-:W-:Y:S01]  /*1e80*/  LOP3.LUT R53, R53, 0x1c0, RZ, 0xc0, !PT ;  /* 0x000001c035357812 */ /* 0x000fe200078ec0ff */
[----:B------:R-:W-:Y:S02]  /*1e90*/  VIADD R80, R16, 0x20 ;  /* 0x0000002010507836 */ /* 0x000fe40000000000 */
[----:B------:R-:W-:Y:S01]  /*1ea0*/  VIADD R58, R40, 0x8 ;  /* 0x00000008283a7836 */ /* 0x000fe20000000000 */
[----:B------:R-:W-:Y:S01]  /*1eb0*/  IADD3 R40, P2, R22, R41, RZ ;  /* 0x0000002916287210 */ /* 0x000fe20007f5e0ff */
[----:B------:R-:W-:-:S04]  /*1ec0*/  IMAD.SHL.U32 R59, R59, 0x2, RZ ;  /* 0x000000023b3b7824 */ /* 0x000fc800078e00ff */
[----:B------:R-:W-:Y:S01]  /*1ed0*/  IMAD.X R41, R24, 0x1, R3, P2 ;  /* 0x0000000118297824 */ /* 0x000fe200010e0603 */
[----:B---3--:R-:W-:Y:S02]  /*1ee0*/  SHF.R.S32.HI R0, RZ, 0x1f, R27 ;  /* 0x0000001fff007819 */ /* 0x008fe4000001141b */
[----:B------:R-:W-:Y:S01]  /*1ef0*/  SEL R9, R27, RZ, !P0 ;  /* 0x000000ff1b097207 */ /* 0x000fe20004000000 */
[----:B------:R-:W-:Y:S01]  /*1f00*/  IMAD R27, R22, R57, R12 ;  /* 0x00000039161b7224 */ /* 0x000fe200078e020c */
[----:B------:R-:W-:Y:S01]  /*1f10*/  SEL R0, R0, RZ, !P0 ;  /* 0x000000ff00007207 */ /* 0x000fe20004000000 */
[----:B------:R-:W-:-:S04]  /*1f20*/  IMAD.WIDE.U32 R12, R22, R56, R16 ;  /* 0x00000038160c7225 */ /* 0x000fc800078e0010 */
[----:B------:R-:W-:-:S04]  /*1f30*/  IMAD.WIDE.U32 R20, R9, UR4, R6 ;  /* 0x0000000409147c25 */ /* 0x000fc8000f8e0006 */
[C---:B------:R-:W-:Y:S02]  /*1f40*/  IMAD R6, R0.reuse, UR6, RZ ;  /* 0x0000000600067c24 */ /* 0x040fe4000f8e02ff */
[----:B------:R-:W-:Y:S01]  /*1f50*/  IMAD R8, R0, UR4, RZ ;  /* 0x0000000400087c24 */ /* 0x000fe2000f8e02ff */
[----:B------:R-:W-:Y:S01]  /*1f60*/  ULDC UR4, c[0x0][0x2f4] ;  /* 0x0000bd0000047ab9 */ /* 0x000fe20000000800 */
[----:B------:R-:W-:Y:S01]  /*1f70*/  IMAD R69, R9, UR7, R6 ;  /* 0x0000000709457c24 */ /* 0x000fe2000f8e0206 */
[----:B------:R-:W-:Y:S01]  /*1f80*/  ISETP.GE.AND P1, PT, R80, UR4, PT ;  /* 0x0000000450007c0c */ /* 0x000fe2000bf26270 */
[----:B------:R-:W-:Y:S02]  /*1f90*/  IMAD R6, R3, R54, RZ ;  /* 0x0000003603067224 */ /* 0x000fe400078e02ff */
[----:B------:R-:W-:Y:S02]  /*1fa0*/  IMAD R45, R9, UR5, R8 ;  /* 0x00000005092d7c24 */ /* 0x000fe4000f8e0208 */
[----:B------:R-:W-:Y:S01]  /*1fb0*/  IMAD R0, R3, R4, RZ ;  /* 0x0000000403007224 */ /* 0x000fe200078e02ff */
[----:B------:R-:W-:Y:S01]  /*1fc0*/  LOP3.LUT R4, R53, 0x18, R16, 0xf8, !PT ;  /* 0x0000001835047812 */ /* 0x000fe200078ef810 */
[----:B------:R-:W-:-:S04]  /*1fd0*/  IMAD.WIDE.U32 R28, R9, UR6, R10 ;  /* 0x00000006091c7c25 */ /* 0x000fc8000f8e000a */
[C---:B------:R-:W-:Y:S02]  /*1fe0*/  IMAD R25, R22.reuse, R55, R6 ;  /* 0x0000003716197224 */ /* 0x040fe400078e0206 */
[----:B------:R-:W-:-:S04]  /*1ff0*/  IMAD.WIDE.U32 R6, R22, R54, R184 ;  /* 0x0000003616067225 */ /* 0x000fc800078e00b8 */
[----:B------:R-:W-:-:S04]  /*2000*/  IMAD.WIDE.U32 R10, R22, R54, R16 ;  /* 0x00000036160a7225 */ /* 0x000fc800078e0010 */
[----:B------:R-:W-:Y:S01]  /*2010*/  IMAD R8, R22, R5, R0 ;  /* 0x0000000516087224 */ /* 0x000fe200078e0200 */
[----:B------:R-:W-:Y:S01]  /*2020*/  IADD3 R0, P0, R20, R46, RZ ;  /* 0x0000002e14007210 */ /* 0x000fe20007f1e0ff */
[----:B------:R-:W-:Y:S02]  /*2030*/  IMAD.IADD R45, R21, 0x1, R45 ;  /* 0x00000001152d7824 */ /* 0x000fe400078e022d */
[----:B------:R-:W-:Y:S02]  /*2040*/  IMAD.IADD R7, R7, 0x1, R25 ;  /* 0x0000000107077824 */ /* 0x000fe400078e0219 */
[----:B------:R-:W-:Y:S01]  /*2050*/  IMAD.IADD R11, R25, 0x1, R11 ;  /* 0x00000001190b7824 */ /* 0x000fe200078e020b */
[----:B-----5:R-:W-:Y:S01]  /*2060*/  SHF.R.S32.HI R25, RZ, 0x1f, R30 ;  /* 0x0000001fff197819 */ /* 0x020fe2000001141e */
[----:B------:R-:W-:Y:S01]  /*2070*/  IMAD.IADD R13, R27, 0x1, R13 ;  /* 0x000000011b0d7824 */ /* 0x000fe200078e020d */
[----:B------:R-:W-:Y:S01]  /*2080*/  IADD3.X R46, R45, R47, R8, P0, !PT ;  /* 0x0000002f2d2e7210 */ /* 0x000fe200007fe408 */
[----:B------:R-:W-:Y:S01]  /*2090*/  IMAD.WIDE.U32 R8, R22, R56, R184 ;  /* 0x0000003816087225 */ /* 0x000fe200078e00b8 */
[----:B------:R-:W-:-:S02]  /*20a0*/  LEA.HI R47, R14, R15, RZ, 0x3 ;  /* 0x0000000f0e2f7211 */ /* 0x000fc400078f18ff */
[----:B------:R-:W-:Y:S01]  /*20b0*/  ISETP.GE.AND P0, PT, R16, UR4, PT ;  /* 0x0000000410007c0c */ /* 0x000fe2000bf06270 */
[----:B------:R-:W-:Y:S01]  /*20c0*/  IMAD R14, R25, R54, RZ ;  /* 0x00000036190e7224 */ /* 0x000fe200078e02ff */
[----:B------:R-:W-:Y:S01]  /*20d0*/  LOP3.LUT R63, R47, 0xfffffff8, RZ, 0xc0, !PT ;  /* 0xfffffff82f3f7812 */ /* 0x000fe200078ec0ff */
[----:B------:R-:W-:Y:S02]  /*20e0*/  IMAD R25, R25, R56, RZ ;  /* 0x0000003819197224 */ /* 0x000fe400078e02ff */
[----:B------:R-:W-:Y:S01]  /*20f0*/  IMAD R15, R30, R55, R14 ;  /* 0x000000371e0f7224 */ /* 0x000fe200078e020e */
[----:B------:R-:W-:Y:S01]  /*2100*/  SHF.L.U64.HI R55, R56, 0x6, R57 ;  /* 0x0000000638377819 */ /* 0x000fe20000010239 */
[C---:B------:R-:W-:Y:S01]  /*2110*/  IMAD R25, R30.reuse, R57, R25 ;  /* 0x000000391e197224 */ /* 0x040fe200078e0219 */
[----:B------:R-:W-:Y:S01]  /*2120*/  SHF.R.U32.HI R57, RZ, 0x3, R53 ;  /* 0x00000003ff397819 */ /* 0x000fe20000011635 */
[----:B------:R-:W-:Y:S01]  /*2130*/  IMAD.IADD R9, R9, 0x1, R27 ;  /* 0x0000000109097824 */ /* 0x000fe200078e021b */
[----:B------:R-:W-:Y:S01]  /*2140*/  SHF.R.S32.HI R64, RZ, 0x1f, R63 ;  /* 0x0000001fff407819 */ /* 0x000fe2000001143f */
[----:B------:R-:W-:Y:S01]  /*2150*/  IMAD.WIDE.U32 R32, R30, R54, R6 ;  /* 0x000000361e207225 */ /* 0x000fe200078e0006 */
[----:B------:R-:W-:-:S02]  /*2160*/  LOP3.LUT R5, R4, R57, RZ, 0x3c, !PT ;  /* 0x0000003904057212 */ /* 0x000fc400078e3cff */
[----:B------:R-:W-:Y:S01]  /*2170*/  LOP3.LUT R4, R53, 0x38, R47, 0xf8, !PT ;  /* 0x0000003835047812 */ /* 0x000fe200078ef82f */
[----:B------:R-:W-:-:S04]  /*2180*/  IMAD.WIDE.U32 R34, R30, R54, R10 ;  /* 0x000000361e227225 */ /* 0x000fc800078e000a */
[----:B------:R-:W-:Y:S01]  /*2190*/  IMAD R60, R202, 0x200, R5 ;  /* 0x00000200ca3c7824 */ /* 0x000fe200078e0205 */
[----:B------:R-:W-:Y:S01]  /*21a0*/  LOP3.LUT R5, R4, R57, RZ, 0x3c, !PT ;  /* 0x0000003904057212 */ /* 0x000fe200078e3cff */
[----:B------:R-:W-:-:S04]  /*21b0*/  IMAD.WIDE.U32 R36, R30, R56, R8 ;  /* 0x000000381e247225 */ /* 0x000fc800078e0008 */
[----:B------:R-:W-:-:S04]  /*21c0*/  IMAD.WIDE.U32 R38, R30, R56, R12 ;  /* 0x000000381e267225 */ /* 0x000fc800078e000c */
[----:B------:R-:W-:Y:S02]  /*21d0*/  IMAD.SHL.U32 R54, R54, 0x40, RZ ;  /* 0x0000004036367824 */ /* 0x000fe400078e00ff */
[----:B------:R-:W-:Y:S02]  /*21e0*/  IMAD.SHL.U32 R56, R56, 0x40, RZ ;  /* 0x0000004038387824 */ /* 0x000fe400078e00ff */
[----:B------:R-:W-:Y:S02]  /*21f0*/  IMAD.IADD R61, R33, 0x1, R15 ;  /* 0x00000001213d7824 */ /* 0x000fe400078e020f */
[----:B------:R-:W-:Y:S02]  /*2200*/  IMAD.IADD R62, R15, 0x1, R35 ;  /* 0x000000010f3e7824 */ /* 0x000fe400078e0223 */
[----:B------:R-:W-:Y:S02]  /*2210*/  IMAD.IADD R65, R37, 0x1, R25 ;  /* 0x0000000125417824 */ /* 0x000fe400078e0219 */
[----:B------:R-:W-:-:S02]  /*2220*/  IMAD.IADD R67, R25, 0x1, R39 ;  /* 0x0000000119437824 */ /* 0x000fc400078e0227 */
[----:B------:R-:W-:Y:S02]  /*2230*/  IMAD R66, R202, 0x200, R5 ;  /* 0x00000200ca427824 */ /* 0x000fe400078e0205 */
[----:B------:R-:W-:-:S07]  /*2240*/  IMAD.IADD R69, R29, 0x1, R69 ;  /* 0x000000011d457824 */ /* 0x000fce00078e0245 */
.L_x_4910:
        /* <DEDUP_REMOVED lines=40> */
[----:B------:R-:W-:Y:S01]  /*24d0*/  IMAD.MOV.U32 R7, RZ, RZ, R65 ;  /* 0x000000ffff077224 */ /* 0x000fe200078e0041 */
[----:B------:R-:W-:Y:S01]  /*24e0*/  ULDC.64 UR4, c[0x0][0x3e8] ;  /* 0x0000fa0000047ab9 */ /* 0x000fe20000000a00 */
[-C--:B------:R-:W-:Y:S01]  /*24f0*/  IMAD R5, R73, R56.reuse, R5 ;  /* 0x0000003849057224 */ /* 0x080fe200078e0205 */
[----:B------:R-:W-:Y:S01]  /*2500*/  CS2R R10, SRZ ;  /* 0x00000000000a7805 */ /* 0x000fe2000001ff00 */
[----:B------:R-:W-:-:S04]  /*2510*/  IMAD.WIDE.U32 R6, R31, R56, R6 ;  /* 0x000000381f067225 */ /* 0x000fc800078e0006 */
        /* <DEDUP_REMOVED lines=13> */
.L_x_4885:
[----:B------:R-:W-:Y:S05]  /*25f0*/  BSYNC B1 ;  /* 0x0000000000017941 */ /* 0x000fea0003800000 */
.L_x_4884:
[----:B------:R-:W-:Y:S01]  /*2600*/  ISETP.NE.AND P3, PT, R186, 0x3, PT ;  /* 0x00000003ba00780c */ /* 0x000fe20003f65270 */
[----:B0----5:R-:W-:Y:S02]  /*2610*/  IMAD.MOV.U32 R4, RZ, RZ, R8 ;  /* 0x000000ffff047224 */ /* 0x021fe400078e0008 */
[----:B------:R-:W-:Y:S02]  /*2620*/  IMAD.MOV.U32 R5, RZ, RZ, R9 ;  /* 0x000000ffff057224 */ /* 0x000fe400078e0009 */
[----:B------:R-:W-:Y:S01]  /*2630*/  IMAD.MOV.U32 R6, RZ, RZ, R24 ;  /* 0x000000ffff067224 */ /* 0x000fe200078e0018 */
[----:B------:R-:W-:Y:S01]  /*2640*/  PRMT R82, R82, 0x5410, R4 ;  /* 0x0000541052527816 */ /* 0x000fe20000000004 */
[----:B------:R-:W-:Y:S01]  /*2650*/  IMAD.MOV.U32 R7, RZ, RZ, R25 ;  /* 0x000000ffff077224 */ /* 0x000fe200078e0019 */
[----:B------:R-:W-:Y:S01]  /*2660*/  PRMT R83, R83, 0x5410, R5 ;  /* 0x0000541053537816 */ /* 0x000fe20000000005 */
[----:B------:R-:W-:Y:S02]  /*2670*/  IMAD.MOV.U32 R4, RZ, RZ, R10 ;  /* 0x000000ffff047224 */ /* 0x000fe400078e000a */
        /* <DEDUP_REMOVED lines=9> */
.L_x_4886:
[----:B------:R-:W-:Y:S01]  /*2710*/  IMAD R68, R23, 0x8, R2 ;  /* 0x0000000817447824 */ /* 0x000fe200078e0202 */
[----:B------:R-:W-:Y:S01]  /*2720*/  SHF.L.U32 R73, R187, 0x1f, RZ ;  /* 0x0000001fbb497819 */ /* 0x000fe200000006ff */
[----:B------:R-:W-:Y:S03]  /*2730*/  BSSY B1, `(.L_x_4887) ;  /* 0x0000003000017945 */ /* 0x000fe60003800000 */
[----:B------:R-:W0:Y:S02]  /*2740*/  SYNCS.PHASECHK.TRANS64.TRYWAIT P5, [R68+URZ+0x28c90], R73 ;  /* 0x028c9049440075a7 */ /* 0x000e2400080a017f */
[----:B0-----:R-:W-:Y:S05]  /*2750*/  @!P5 BRA `(.L_x_4888) ;  /* 0x00000198002cd947 */ /* 0x001fea0003800000 */
.L_x_5195:
[----:B------:R-:W-:Y:S05]  /*2760*/  BSYNC B1 ;  /* 0x0000000000017941 */ /* 0x000fea0003800000 */
.L_x_4887:
        /* <DEDUP_REMOVED lines=53> */
.L_x_4893:
[----:B------:R-:W-:Y:S05]  /*2ac0*/  BSYNC B2 ;  /* 0x0000000000027941 */ /* 0x000fea0003800000 */
.L_x_4892:
[----:B--2---:R1:W-:Y:S02]  /*2ad0*/  STG.E.128 desc[UR40][R12.64], R4 ;  /* 0x000000040c007986 */ /* 0x0043e4000c101d28 */
.L_x_4891:
[----:B------:R-:W-:Y:S05]  /*2ae0*/  BSYNC B1 ;  /* 0x0000000000017941 */ /* 0x000fea0003800000 */
.L_x_4890:
        /* <DEDUP_REMOVED lines=56> */
.L_x_4895:
[----:B------:R-:W-:Y:S05]  /*2e70*/  BSYNC B1 ;  /* 0x0000000000017941 */ /* 0x000fea0003800000 */
.L_x_4894:
[----:B-1----:R1:W-:Y:S01]  /*2e80*/  STG.E.128 desc[UR40][R12.64+0x40], R4 ;  /* 0x000040040c007986 */ /* 0x0023e2000c101d28 */
[----:B------:R-:W-:Y:S05]  /*2e90*/  BRA `(.L_x_4889) ;  /* 0x0000000c00307947 */ /* 0x000fea0003800000 */
.L_x_4883:
        /* <DEDUP_REMOVED lines=34> */
[----:B------:R-:W-:-:S02]  /*30c0*/  IMAD.MOV.U32 R24, RZ, RZ, R8 ;  /* 0x000000ffff187224 */ /* 0x000fc400078e0008 */
[----:B------:R-:W-:Y:S01]  /*30d0*/  IMAD.MOV.U32 R25, RZ, RZ, R9 ;  /* 0x000000ffff197224 */ /* 0x000fe200078e0009 */
[----:B------:R-:W-:-:S04]  /*30e0*/  PRMT R91, R12, 0x5410, R13 ;  /* 0x000054100c5b7816 */ /* 0x000fc8000000000d */
[----:B------:R-:W-:Y:S01]  /*30f0*/  PRMT R84, R25, 0x5410, R24 ;  /* 0x0000541019547816 */ /* 0x000fe20000000018 */
[----:B------:R-:W-:Y:S06]  /*3100*/  @!P3 BRA `(.L_x_4896) ;  /* 0x000000000004b947 */ /* 0x000fec0003800000 */
[----:B------:R-:W-:Y:S01]  /*3110*/  BPT.TRAP 0x1 ;  /* 0x000000040000795c */ /* 0x000fe20000300000 */
.L_x_4896:
[----:B------:R-:W-:Y:S01]  /*3120*/  IMAD R68, R23, 0x8, R2 ;  /* 0x0000000817447824 */ /* 0x000fe200078e0202 */
[----:B------:R-:W-:Y:S01]  /*3130*/  SHF.L.U32 R73, R187, 0x1f, RZ ;  /* 0x0000001fbb497819 */ /* 0x000fe200000006ff */
[----:B------:R-:W-:Y:S03]  /*3140*/  BSSY B1, `(.L_x_4897) ;  /* 0x0000003000017945 */ /* 0x000fe60003800000 */
[----:B------:R-:W0:Y:S02]  /*3150*/  SYNCS.PHASECHK.TRANS64.TRYWAIT P5, [R68+URZ+0x28c90], R73 ;  /* 0x028c9049440075a7 */ /* 0x000e2400080a017f */
[----:B0-----:R-:W-:Y:S05]  /*3160*/  @!P5 BRA `(.L_x_4898) ;  /* 0x0000018c00bcd947 */ /* 0x001fea0003800000 */
.L_x_5196:
[----:B------:R-:W-:Y:S05]  /*3170*/  BSYNC B1 ;  /* 0x0000000000017941 */ /* 0x000fea0003800000 */
.L_x_4897:
[C---:B------:R-:W-:Y:S01]  /*3180*/  ISETP.GE.OR P5, PT, R22.reuse, R71, P0 ;  /* 0x000000471600720c */ /* 0x040fe200007a6670 */
        /* <DEDUP_REMOVED lines=122> */
.L_x_4900:
[----:B------:R-:W-:Y:S05]  /*3930*/  BSYNC B1 ;  /* 0x0000000000017941 */ /* 0x000fea0003800000 */
.L_x_4899:
        /* <DEDUP_REMOVED lines=10> */
.L_x_4882:
[----:B------:R-:W-:-:S13]  /*39e0*/  ISETP.NE.AND P3, PT, R186, 0x3, PT ;  /* 0x00000003ba00780c */ /* 0x000fda0003f65270 */
[----:B------:R-:W-:Y:S05]  /*39f0*/  @!P3 BRA `(.L_x_4901) ;  /* 0x000000000004b947 */ /* 0x000fea0003800000 */
[----:B------:R-:W-:Y:S01]  /*3a00*/  BPT.TRAP 0x1 ;  /* 0x000000040000795c */ /* 0x000fe20000300000 */
.L_x_4901:
        /* <DEDUP_REMOVED lines=8> */
.L_x_5197:
[----:B------:R-:W-:Y:S05]  /*3a90*/  BSYNC B1 ;  /* 0x0000000000017941 */ /* 0x000fea0003800000 */
.L_x_4902:
[----:B------:R-:W-:Y:S05]  /*3aa0*/  @P4 BRA `(.L_x_4889) ;  /* 0x00000000002c4947 */ /* 0x000fea0003800000 */
[----:B------:R-:W-:Y:S01]  /*3ab0*/  @!P1 LOP3.LUT P4, RZ, R188, 0x4, RZ, 0xc0, !PT ;  /* 0x00000004bcff9812 */ /* 0x000fe2000788c0ff */
[----:B------:R-:W-:Y:S01]  /*3ac0*/  @!P1 VIADD R4, R60, 0x20 ;  /* 0x000000203c049836 */ /* 0x000fe20000000000 */
[----:B------:R-:W-:Y:S02]  /*3ad0*/  PLOP3.LUT P5, PT, PT, PT, PT, 0x8, 0x0 ;  /* 0x000000000000781c */ /* 0x000fe40003fae170 */
[----:B------:R-:W-:-:S13]  /*3ae0*/  @!P1 PLOP3.LUT P5, PT, P4, PT, PT, 0x80, 0x0 ;  /* 0x000000000000981c */ /* 0x000fda00027af070 */
[----:B------:R-:W-:-:S04]  /*3af0*/  @P5 VIADD R4, R60, 0xffffffe0 ;  /* 0xffffffe03c045836 */ /* 0x000fc80000000000 */
[----:B------:R-:W-:Y:S02]  /*3b00*/  @!P1 IMAD.IADD R27, R27, 0x1, R4 ;  /* 0x000000011b1b9824 */ /* 0x000fe400078e0204 */
[----:B------:R-:W1:Y:S02]  /*3b10*/  @!P0 LDS.128 R4, [R26+0x22400] ;  /* 0x022400001a048984 */ /* 0x000e640000000c00 */
[----:B------:R-:W-:-:S06]  /*3b20*/  @!P1 IMAD R8, R27, 0x2, R2 ;  /* 0x000000021b089824 */ /* 0x000fcc00078e0202 */
[----:B------:R-:W2:Y:S04]  /*3b30*/  @!P1 LDS.128 R8, [R8+0x22400] ;  /* 0x0224000008089984 */ /* 0x000ea80000000c00 */
[----:B-1----:R1:W-:Y:S04]  /*3b40*/  @!P0 STG.E.128 desc[UR40][R12.64], R4 ;  /* 0x000000040c008986 */ /* 0x0023e8000c101d28 */
[----:B--2---:R1:W-:Y:S02]  /*3b50*/  @!P1 STG.E.128 desc[UR40][R12.64+0x40], R8 ;  /* 0x000040080c009986 */ /* 0x0043e4000c101d28 */
.L_x_4889:
[----:B------:R-:W-:Y:S05]  /*3b60*/  BSYNC B0 ;  /* 0x0000000000007941 */ /* 0x000fea0003800000 */
.L_x_4881:
        /* <DEDUP_REMOVED lines=17> */
.L_x_4905:
[----:B------:R-:W-:Y:S05]  /*3c80*/  BSYNC B0 ;  /* 0x0000000000007941 */ /* 0x000fea0003800000 */
.L_x_4904:
[----:B------:R-:W5:Y:S01]  /*3c90*/  SYNCS.PHASECHK.TRANS64.TRYWAIT P5, [R68+URZ+0x28cb0], R73 ;  /* 0x028cb049440075a7 */ /* 0x000f6200080a017f */
[----:B------:R-:W-:Y:S01]  /*3ca0*/  BSSY B0, `(.L_x_4906) ;  /* 0x0000003000007945 */ /* 0x000fe20003800000 */
[----:B------:R-:W-:-:S03]  /*3cb0*/  ISETP.GE.AND P3, PT, R22, R71, PT ;  /* 0x000000471600720c */ /* 0x000fc60003f66270 */
[----:B-----5:R-:W-:Y:S10]  /*3cc0*/  @!P5 BRA `(.L_x_4907) ;  /* 0x00000184000cd947 */ /* 0x020ff40003800000 */
.L_x_5198:
[----:B------:R-:W-:Y:S05]  /*3cd0*/  BSYNC B0 ;  /* 0x0000000000007941 */ /* 0x000fea0003800000 */
.L_x_4906:
[----:B------:R-:W-:Y:S04]  /*3ce0*/  BSSY B0, `(.L_x_4908) ;  /* 0x0000052000007945 */ /* 0x000fe80003800000 */
[----:B------:R-:W-:Y:S05]  /*3cf0*/  @P3 BRA `(.L_x_4909) ;  /* 0x0000000400403947 */ /* 0x000fea0003800000 */
[----:B-1----:R-:W-:Y:S01]  /*3d00*/  IMAD.WIDE R4, R31, 0x40, R40 ;  /* 0x000000401f047825 */ /* 0x002fe200078e0228 */
[----:B------:R-:W-:Y:S01]  /*3d10*/  ULDC.64 UR4, c[0x0][0x328] ;  /* 0x0000ca0000047ab9 */ /* 0x000fe20000000a00 */
[----:B------:R-:W-:Y:S02]  /*3d20*/  LOP3.LUT P3, RZ, R188, 0x4, RZ, 0xc0, !PT ;  /* 0x00000004bcff7812 */ /* 0x000fe4000786c0ff */
[----:B------:R-:W-:Y:S02]  /*3d30*/  IMAD R5, R5, UR4, RZ ;  /* 0x0000000405057c24 */ /* 0x000fe4000f8e02ff */
[----:B------:R-:W-:Y:S02]  /*3d40*/  IMAD.MOV.U32 R6, RZ, RZ, R28 ;  /* 0x000000ffff067224 */ /* 0x000fe400078e001c */
[----:B------:R-:W-:Y:S02]  /*3d50*/  IMAD.MOV.U32 R7, RZ, RZ, R69 ;  /* 0x000000ffff077224 */ /* 0x000fe400078e0045 */
[----:B------:R-:W-:-:S02]  /*3d60*/  IMAD R5, R4, UR5, R5 ;  /* 0x0000000504057c24 */ /* 0x000fc4000f8e0205 */
        /* <DEDUP_REMOVED lines=73> */
.L_x_4909:
[----:B------:R-:W-:Y:S05]  /*4200*/  BSYNC B0 ;  /* 0x0000000000007941 */ /* 0x000fea0003800000 */
.L_x_4908:
        /* <DEDUP_REMOVED lines=17> */
.L_x_4876:
[----:B------:R-:W2:Y:S01]  /*4320*/  LDL R4, [R1] ;  /* 0x0000000001047983 */ /* 0x000ea20000100800 */
[----:B------:R-:W-:Y:S01]  /*4330*/  BSSY B0, `(.L_x_4911) ;  /* 0x0000005000007945 */ /* 0x000fe20003800000 */
[----:B--2---:R-:W-:-:S03]  /*4340*/  ISETP.NE.AND P0, PT, R4, 0x1, PT ;  /* 0x000000010400780c */ /* 0x004fc60003f05270 */
[----:B------:R-:W-:Y:S10]  /*4350*/  @P3 BRA `(.L_x_4912) ;  /* 0x0000000000083947 */ /* 0x000ff40003800000 */
[----:B------:R-:W0:Y:S02]  /*4360*/  FENCE.VIEW.ASYNC.G ;  /* 0x00000000000073c6 */ /* 0x000e240000000100 */
[----:B0-----:R-:W-:Y:S06]  /*4370*/  BAR.ARV 0xc, 0x180 ;  /* 0x0306000000007b1d */ /* 0x001fec0000002000 */
.L_x_4912:
[----:B------:R-:W-:Y:S05]  /*4380*/  BSYNC B0 ;  /* 0x0000000000007941 */ /* 0x000fea0003800000 */
.L_x_4911:
[----:B------:R-:W-:Y:S04]  /*4390*/  BSSY B7, `(.L_x_4913) ;  /* 0x0000be6000077945 */ /* 0x000fe80003800000 */
[----:B------:R-:W-:Y:S05]  /*43a0*/  @!P0 BRA `(.L_x_4914) ;  /* 0x0000001c00d88947 */ /* 0x000fea0003800000 */
[----:B------:R-:W0:Y:S01]  /*43b0*/  LDC R0, c[0x0][0x448] ;  /* 0x00011200ff007b82 */ /* 0x000e220000000800 */
        /* <DEDUP_REMOVED lines=23> */
[----:B0-----:R-:W-:Y:S01]  /*4530*/  ISETP.NE.AND P0, PT, R0, 0x1, PT ;  /* 0x000000010000780c */ /* 0x001fe20003f05270 */
[----:B------:R-:W-:Y:S01]  /*4540*/  VIADD R0, R196, 0x3f ;  /* 0x0000003fc4007836 */ /* 0x000fe20000000000 */
        /* <DEDUP_REMOVED lines=11> */
[----:B------:R-:W0:Y:S01]  /*4600*/  @P0 LDC R3, c[0x0][0x44c] ;  /* 0x00011300ff030b82 */ /* 0x000e220000000800 */
[----:B------:R-:W-:Y:S02]  /*4610*/  CS2R R36, SRZ ;  /* 0x0000000000247805 */ /* 0x000fe4000001ff00 */
[----:B------:R-:W-:Y:S02]  /*4620*/  CS2R R154, SRZ ;  /* 0x00000000009a7805 */ /* 0x000fe4000001ff00 */
[----:B------:R-:W-:-:S02]  /*4630*/  CS2R R86, SRZ ;  /* 0x0000000000567805 */ /* 0x000fc4000001ff00 */
[----:B------:R-:W-:Y:S02]  /*4640*/  CS2R R156, SRZ ;  /* 0x00000000009c7805 */ /* 0x000fe4000001ff00 */
[----:B------:R-:W-:Y:S02]  /*4650*/  CS2R R82, SRZ ;  /* 0x0000000000527805 */ /* 0x000fe4000001ff00 */
[----:B------:R-:W-:Y:S02]  /*4660*/  CS2R R158, SRZ ;  /* 0x00000000009e7805 */ /* 0x000fe4000001ff00 */
[----:B------:R-:W-:Y:S01]  /*4670*/  CS2R R78, SRZ ;  /* 0x00000000004e7805 */ /* 0x000fe2000001ff00 */
[----:B------:R-:W1:Y:S01]  /*4680*/  @P0 LDC R4, c[0x0][0x450] ;  /* 0x00011400ff040b82 */ /* 0x000e620000000800 */
[----:B------:R-:W-:Y:S02]  /*4690*/  CS2R R160, SRZ ;  /* 0x0000000000a07805 */ /* 0x000fe4000001ff00 */
[----:B------:R-:W-:-:S02]  /*46a0*/  CS2R R74, SRZ ;  /* 0x00000000004a7805 */ /* 0x000fc4000001ff00 */
[----:B------:R-:W-:Y:S02]  /*46b0*/  CS2R R162, SRZ ;  /* 0x0000000000a27805 */ /* 0x000fe4000001ff00 */
[----:B------:R-:W-:Y:S02]  /*46c0*/  CS2R R70, SRZ ;  /* 0x0000000000467805 */ /* 0x000fe4000001ff00 */
[----:B---3--:R-:W-:Y:S02]  /*46d0*/  CS2R R12, SRZ ;  /* 0x00000000000c7805 */ /* 0x008fe4000001ff00 */
[----:B------:R-:W-:Y:S02]  /*46e0*/  CS2R R164, SRZ ;  /* 0x0000000000a47805 */ /* 0x000fe4000001ff00 */
[----:B------:R-:W-:Y:S02]  /*46f0*/  CS2R R10, SRZ ;  /* 0x00000000000a7805 */ /* 0x000fe4000001ff00 */
[----:B------:R-:W-:-:S02]  /*4700*/  CS2R R8, SRZ ;  /* 0x0000000000087805 */ /* 0x000fc4000001ff00 */
[----:B------:R-:W-:Y:S02]  /*4710*/  CS2R R166, SRZ ;  /* 0x0000000000a67805 */ /* 0x000fe4000001ff00 */
[----:B------:R-:W-:Y:S02]  /*4720*/  CS2R R54, SRZ ;  /* 0x0000000000367805 */ /* 0x000fe4000001ff00 */
[----:B------:R-:W-:Y:S02]  /*4730*/  CS2R R168, SRZ ;  /* 0x0000000000a87805 */ /* 0x000fe4000001ff00 */
[----:B----4-:R-:W-:Y:S02]  /*4740*/  CS2R R50, SRZ ;  /* 0x0000000000327805 */ /* 0x010fe4000001ff00 */
[----:B------:R-:W-:Y:S02]  /*4750*/  CS2R R170, SRZ ;  /* 0x0000000000aa7805 */ /* 0x000fe4000001ff00 */
[----:B------:R-:W-:-:S02]  /*4760*/  CS2R R46, SRZ ;  /* 0x00000000002e7805 */ /* 0x000fc4000001ff00 */
[----:B------:R-:W-:Y:S01]  /*4770*/  CS2R R172, SRZ ;  /* 0x0000000000ac7805 */ /* 0x000fe2000001ff00 */
[----:B0-----:R-:W-:Y:S01]  /*4780*/  @P0 IMAD.HI.U32 R3, R0, R3, RZ ;  /* 0x0000000300030227 */ /* 0x001fe200078e00ff */
[----:B------:R-:W-:Y:S02]  /*4790*/  CS2R R32, SRZ ;  /* 0x0000000000207805 */ /* 0x000fe4000001ff00 */
[----:B------:R-:W-:Y:S02]  /*47a0*/  CS2R R174, SRZ ;  /* 0x0000000000ae7805 */ /* 0x000fe4000001ff00 */
[----:B------:R-:W-:Y:S01]  /*47b0*/  CS2R R38, SRZ ;  /* 0x0000000000267805 */ /* 0x000fe2000001ff00 */
[----:B------:R-:W-:Y:S01]  /*47c0*/  IMAD.MOV.U32 R35, RZ, RZ, RZ ;  /* 0x000000ffff237224 */ /* 0x000fe200078e00ff */
[----:B------:R-:W-:Y:S02]  /*47d0*/  CS2R R28, SRZ ;  /* 0x00000000001c7805 */ /* 0x000fe4000001ff00 */
[----:B------:R-:W-:Y:S01]  /*47e0*/  CS2R R176, SRZ ;  /* 0x0000000000b07805 */ /* 0x000fe2000001ff00 */
[----:B------:R-:W-:Y:S01]  /*47f0*/  IMAD.MOV.U32 R31, RZ, RZ, RZ ;  /* 0x000000ffff1f7224 */ /* 0x000fe200078e00ff */
[----:B-1----:R-:W-:-:S02]  /*4800*/  @P0 SHF.R.U32.HI R0, RZ, R4, R3 ;  /* 0x00000004ff000219 */ /* 0x002fc40000011603 */
[----:B------:R-:W-:Y:S02]  /*4810*/  CS2R R6, SRZ ;  /* 0x0000000000067805 */ /* 0x000fe4000001ff00 */
[----:B------:R-:W-:Y:S02]  /*4820*/  PLOP3.LUT P0, PT, PT, PT, PT, 0x80, 0x0 ;  /* 0x000000000000781c */ /* 0x000fe40003f0f070 */
[----:B------:R-:W-:Y:S01]  /*4830*/  CS2R R178, SRZ ;  /* 0x0000000000b27805 */ /* 0x000fe2000001ff00 */
[----:B------:R-:W-:Y:S02]  /*4840*/  IMAD.IADD R0, R43, 0x1, R0 ;  /* 0x000000012b007824 */ /* 0x000fe400078e0200 */
[----:B------:R-:W-:-:S03]  /*4850*/  IMAD.MOV.U32 R43, RZ, RZ, RZ ;  /* 0x000000ffff2b7224 */ /* 0x000fc600078e00ff */
[----:B------:R-:W-:-:S04]  /*4860*/  SHF.R.S32.HI R3, RZ, 0x1f, R0 ;  /* 0x0000001fff037819 */ /* 0x000fc80000011400 */
[----:B------:R-:W-:Y:S01]  /*4870*/  LEA.HI R3, R3, R0, RZ, 0x6 ;  /* 0x0000000003037211 */ /* 0x000fe200078f30ff */
[----:B------:R-:W-:-:S03]  /*4880*/  IMAD.MOV.U32 R0, RZ, RZ, RZ ;  /* 0x000000ffff007224 */ /* 0x000fc600078e00ff */
[----:B------:R-:W-:Y:S01]  /*4890*/  SHF.R.S32.HI R5, RZ, 0x6, R3 ;  /* 0x00000006ff057819 */ /* 0x000fe20000011403 */
[----:B------:R-:W-:-:S03]  /*48a0*/  IMAD.MOV.U32 R3, RZ, RZ, RZ ;  /* 0x000000ffff037224 */ /* 0x000fc600078e00ff */
[----:B------:R-:W-:Y:S01]  /*48b0*/  VIMNMX R4, R180, R5, PT ;  /* 0x00000005b4047248 */ /* 0x000fe20003fe0100 */
[----:B------:R-:W-:-:S03]  /*48c0*/  IMAD.MOV.U32 R5, RZ, RZ, RZ ;  /* 0x000000ffff057224 */ /* 0x000fc600078e00ff */
[----:B------:R-:W-:-:S13]  /*48d0*/  ISETP.GE.AND P1, PT, R4, 0x1, PT ;  /* 0x000000010400780c */ /* 0x000fda0003f26270 */
        /* <DEDUP_REMOVED lines=13> */
.L_x_4916:
        /* <DEDUP_REMOVED lines=11> */
.L_x_5199:
[----:B------:R-:W-:Y:S05]  /*4a60*/  BSYNC B0 ;  /* 0x0000000000007941 */ /* 0x000fea0003800000 */
.L_x_4917:
        /* <DEDUP_REMOVED lines=12> */
[----:B------:R-:W-:Y:S01]  /*4b30*/  ISETP.GE.AND P2, PT, R4, 0x2, PT ;  /* 0x000000020400780c */ /* 0x000fe20003f46270 */
[----:B------:R-:W-:Y:S01]  /*4b40*/  IMAD.MOV.U32 R15, RZ, RZ, 0x40000040 ;  /* 0x40000040ff0f7424 */ /* 0x000fe200078e00ff */
[----:B------:R-:W-:Y:S01]  /*4b50*/  BSSY B0, `(.L_x_4919) ;  /* 0x00000ec000007945 */ /* 0x000fe20003800000 */
        /* <DEDUP_REMOVED lines=39> */
[----:B-1----:R-:W-:-:S07]  /*4dd0*/  VIADD R0, R4, 0xfffffffe ;  /* 0xfffffffe04007836 */ /* 0x002fce0000000000 */
.L_x_4926:
[----:B------:R-:W-:Y:S01]  /*4de0*/  BAR.SYNC.DEFER_BLOCKING 0xe, 0x100 ;  /* 0x0384000000007b1d */ /* 0x000fe20000010000 */
[----:B0-2---:R-:W-:Y:S01]  /*4df0*/  IMAD R3, R18, 0x40, R190 ;  /* 0x0000004012037824 */ /* 0x005fe200078e02be */
[----:B------:R-:W-:Y:S01]  /*4e00*/  ISETP.GT.AND P3, PT, R0, RZ, PT ;  /* 0x000000ff0000720c */ /* 0x000fe20003f64270 */
[----:B------:R-:W-:Y:S02]  /*4e10*/  VIADD R18, R18, 0x1 ;  /* 0x0000000112127836 */ /* 0x000fe40000000000 */
[----:B------:R-:W-:Y:S02]  /*4e20*/  IMAD R3, R3, 0x4, R2 ;  /* 0x0000000403037824 */ /* 0x000fe400078e0202 */
[----:B------:R-:W-:Y:S01]  /*4e30*/  VIADD R0, R0, 0xffffffff ;  /* 0xffffffff00007836 */ /* 0x000fe20000000000 */
        /* <DEDUP_REMOVED lines=136> */
.L_x_4921:
[----:B------:R-:W-:Y:S01]  /*56c0*/  IMAD R3, R18, 0x8, R2 ;  /* 0x0000000812037824 */ /* 0x000fe200078e0202 */
[----:B------:R-:W-:-:S04]  /*56d0*/  SHF.L.U32 R4, R19, 0x1f, RZ ;  /* 0x0000001f13047819 */ /* 0x000fc800000006ff */
[----:B------:R0:W1:Y:S01]  /*56e0*/  SYNCS.PHASECHK.TRANS64.TRYWAIT P2, [R3+URZ+0x28c50], R4 ;  /* 0x028c5004030075a7 */ /* 0x000062000804017f */
[----:B------:R-:W-:Y:S05]  /*56f0*/  @!P0 BRA `(.L_x_4922) ;  /* 0x0000000000048947 */ /* 0x000fea0003800000 */
[----:B------:R-:W-:Y:S01]  /*5700*/  BPT.TRAP 0x1 ;  /* 0x000000040000795c */ /* 0x000fe20000300000 */
.L_x_4922:
[----:B------:R-:W-:Y:S04]  /*5710*/  BSSY B1, `(.L_x_4923) ;  /* 0x0000004000017945 */ /* 0x000fe80003800000 */
[----:B-1----:R-:W-:Y:S05]  /*5720*/  @P2 BRA `(.L_x_4924) ;  /* 0x0000000000082947 */ /* 0x002fea0003800000 */
[----:B------:R-:W1:Y:S02]  /*5730*/  SYNCS.PHASECHK.TRANS64.TRYWAIT P2, [R3+URZ+0x28c50], R4 ;  /* 0x028c5004030075a7 */ /* 0x000e64000804017f */
[----:B-1----:R-:W-:Y:S05]  /*5740*/  @!P2 BRA `(.L_x_4925) ;  /* 0x000001680094a947 */ /* 0x002fea0003800000 */
.L_x_4924:
[----:B------:R-:W-:Y:S05]  /*5750*/  BSYNC B1 ;  /* 0x0000000000017941 */ /* 0x000fea0003800000 */
.L_x_4923:
[----:B01----:R-:W-:Y:S01]  /*5760*/  IMAD R4, R18, 0x1000, R21 ;  /* 0x0000100012047824 */ /* 0x003fe200078e0215 */
        /* <DEDUP_REMOVED lines=9> */
[----:B------:R-:W-:-:S05]  /*5800*/  @!P1 VIADD R3, R3, 0x28c60 ;  /* 0x00028c6003039836 */ /* 0x000fca0000000000 */
        /* <DEDUP_REMOVED lines=32> */
.L_x_4920:
[----:B------:R-:W-:Y:S05]  /*5a10*/  BSYNC B0 ;  /* 0x0000000000007941 */ /* 0x000fea0003800000 */
.L_x_4919:
[----:B------:R-:W-:Y:S01]  /*5a20*/  BAR.SYNC.DEFER_BLOCKING 0xe, 0x100 ;  /* 0x0384000000007b1d */ /* 0x000fe20000010000 */
[C---:B0-2---:R-:W-:Y:S01]  /*5a30*/  IMAD R3, R18.reuse, 0x40, R190 ;  /* 0x0000004012037824 */ /* 0x045fe200078e02be */
[----:B------:R-:W-:Y:S01]  /*5a40*/  PLOP3.LUT P0, PT, PT, PT, PT, 0x8, 0x0 ;  /* 0x000000000000781c */ /* 0x000fe20003f0e170 */
[----:B------:R-:W-:Y:S02]  /*5a50*/  VIADD R18, R18, 0x1 ;  /* 0x0000000112127836 */ /* 0x000fe40000000000 */
[----:B------:R-:W-:Y:S02]  /*5a60*/  IMAD R3, R3, 0x4, R2 ;  /* 0x0000000403037824 */ /* 0x000fe400078e0202 */
[----:B------:R-:W-:Y:S01]  /*5a70*/  IMAD.MOV.U32 R20, RZ, RZ, RZ ;  /* 0x000000ffff147224 */ /* 0x000fe200078e00ff */
[----:B------:R-:W-:-:S04]  /*5a80*/  ISETP.NE.AND P1, PT, R18, 0x2, PT ;  /* 0x000000021200780c */ /* 0x000fc80003f25270 */
[----:B------:R-:W-:Y:S02]  /*5a90*/  SEL R4, RZ, 0x1, P1 ;  /* 0x00000001ff047807 */ /* 0x000fe40000800000 */
[----:B------:R-:W-:Y:S02]  /*5aa0*/  SEL R18, R18, RZ, P1 ;  /* 0x000000ff12127207 */ /* 0x000fe40000800000 */
[----:B------:R-:W-:Y:S01]  /*5ab0*/  LOP3.LUT R19, R19, R4, RZ, 0x3c, !PT ;  /* 0x0000000413137212 */ /* 0x000fe200078e3cff */
[----:B-1----:R-:W0:Y:S04]  /*5ac0*/  LDS R0, [R3+0x28800] ;  /* 0x0288000003007984 */ /* 0x002e280000000800 */
[----:B------:R1:W2:Y:S02]  /*5ad0*/  LDS R2, [R3+0x28820] ;  /* 0x0288200003027984 */ /* 0x0002a40000000800 */
[----:B-1----:R-:W-:-:S02]  /*5ae0*/  IMAD.MOV.U32 R3, RZ, RZ, RZ ;  /* 0x000000ffff037224 */ /* 0x002fc400078e00ff */
[-C--:B0-----:R-:W-:Y:S01]  /*5af0*/  FMUL.FTZ R178, R28, R0.reuse ;  /* 0x000000001cb27220 */ /* 0x081fe20000410000 */
[-C--:B------:R-:W-:Y:S01]  /*5b00*/  FMUL.FTZ R176, R32, R0.reuse ;  /* 0x0000000020b07220 */ /* 0x080fe20000410000 */
[-C--:B------:R-:W-:Y:S01]  /*5b10*/  FMUL.FTZ R175, R36, R0.reuse ;  /* 0x0000000024af7220 */ /* 0x080fe20000410000 */
[----:B------:R-:W-:Y:S01]  /*5b20*/  FMUL.FTZ R174, R40, R0 ;  /* 0x0000000028ae7220 */ /* 0x000fe20000410000 */
[----:B--2---:R-:W-:Y:S01]  /*5b30*/  FMUL.FTZ R13, R66, R2 ;  /* 0x00000002420d7220 */ /* 0x004fe20000410000 */
        /* <DEDUP_REMOVED lines=125> */
.L_x_4914:
        /* <DEDUP_REMOVED lines=113> */
.L_x_4928:
[----:B------:R-:W-:Y:S05]  /*6a20*/  BSYNC B6 ;  /* 0x0000000000067941 */ /* 0x000fea0003800000 */
.L_x_4927:
        /* <DEDUP_REMOVED lines=12> */
.L_x_4932:
[----:B-1----:R1:W2:Y:S02]  /*6af0*/  SYNCS.PHASECHK.TRANS64.TRYWAIT P0, [R2+URZ+0x28c00], R3 ;  /* 0x028c0003020075a7 */ /* 0x0022a4000800017f */
[----:B--2---:R-:W-:Y:S05]  /*6b00*/  @!P0 NANOSLEEP.SYNCS 0x989680 ;  /* 0x009896800000895d */ /* 0x004fea0003900000 */
[----:B------:R-:W2:Y:S02]  /*6b10*/  @!P0 SYNCS.PHASECHK.TRANS64 P0, [R2+URZ+0x28c00], R3 ;  /* 0x028c0003020085a7 */ /* 0x000ea4000800007f */
[----:B--2---:R-:W-:Y:S05]  /*6b20*/  @!P0 BRA `(.L_x_4932) ;  /* 0xfffffffc00f08947 */ /* 0x004fea000383ffff */
.L_x_4931:
[----:B------:R-:W-:Y:S05]  /*6b30*/  BSYNC B0 ;  /* 0x0000000000007941 */ /* 0x000fea0003800000 */
.L_x_4930:
[----:B------:R-:W-:Y:S05]  /*6b40*/  BRA `(.L_x_4933) ;  /* 0x0000002c00647947 */ /* 0x000fea0003800000 */
.L_x_4929:
[----:B------:R-:W-:Y:S01]  /*6b50*/  VIADD R4, R2, 0x20400 ;  /* 0x0002040002047836 */ /* 0x000fe20000000000 */
[----:B-----5:R-:W-:Y:S01]  /*6b60*/  SHF.R.S32.HI R0, RZ, 0x1f, R30 ;  /* 0x0000001fff007819 */ /* 0x020fe2000001141e */
[----:B------:R-:W-:Y:S01]  /*6b70*/  ULDC.64 UR4, c[0x0][0x3f8] ;  /* 0x0000fe0000047ab9 */ /* 0x000fe20000000a00 */
[----:B------:R-:W-:Y:S01]  /*6b80*/  ULDC.64 UR6, c[0x0][0x408] ;  /* 0x0001020000067ab9 */ /* 0x000fe20000000a00 */
[----:B------:R-:W-:Y:S01]  /*6b90*/  IMAD.WIDE.U32 R24, R30, UR4, RZ ;  /* 0x000000041e187c25 */ /* 0x000fe2000f8e00ff */
        /* <DEDUP_REMOVED lines=26> */
.L_x_4935:
[----:B------:R-:W-:Y:S05]  /*6d40*/  BSYNC B6 ;  /* 0x0000000000067941 */ /* 0x000fea0003800000 */
.L_x_4934:
        /* <DEDUP_REMOVED lines=39> */
.L_x_5205:
        /* <DEDUP_REMOVED lines=30> */
.L_x_4940:
[----:B------:R-:W-:Y:S05]  /*71a0*/  BSYNC B1 ;  /* 0x0000000000017941 */ /* 0x000fea0003800000 */
.L_x_4939:
        /* <DEDUP_REMOVED lines=10> */
[----:B------:R-:W-:-:S02]  /*7250*/  IMAD.MOV.U32 R5, RZ, RZ, R24 ;  /* 0x000000ffff057224 */ /* 0x000fc400078e0018 */
[----:B------:R-:W-:Y:S01]  /*7260*/  IMAD.MOV.U32 R9, RZ, RZ, R25 ;  /* 0x000000ffff097224 */ /* 0x000fe200078e0019 */
[----:B------:R-:W-:-:S04]  /*7270*/  PRMT R39, R3, 0x5410, R0 ;  /* 0x0000541003277816 */ /* 0x000fc80000000000 */
[----:B------:R-:W-:Y:S01]  /*7280*/  PRMT R42, R9, 0x5410, R5 ;  /* 0x00005410092a7816 */ /* 0x000fe20000000005 */
[----:B------:R-:W-:Y:S06]  /*7290*/  BRA.DIV UR4, `(.L_x_4941) ;  /* 0x0000015204447947 */ /* 0x000fec000b800000 */
[----:B------:R1:W2:Y:S04]  /*72a0*/  SHFL.IDX PT, R3, R6, 0x1, 0x1c1f ;  /* 0x003c1f0006037f89 */ /* 0x0002a800000e0000 */
[----:B------:R1:W3:Y:S04]  /*72b0*/  SHFL.IDX PT, R0, R4, 0x1, 0x1c1f ;  /* 0x003c1f0004007f89 */ /* 0x0002e800000e0000 */
[----:B------:R1:W0:Y:S04]  /*72c0*/  SHFL.IDX PT, R5, R8, 0x1, 0x1c1f ;  /* 0x003c1f0008057f89 */ /* 0x00022800000e0000 */
[----:B----4-:R1:W4:Y:S02]  /*72d0*/  SHFL.IDX PT, R14, R7, 0x1, 0x1c1f ;  /* 0x003c1f00070e7f89 */ /* 0x01032400000e0000 */
.L_x_5211:
        /* <DEDUP_REMOVED lines=34> */
.L_x_4943:
[----:B------:R-:W-:Y:S05]  /*7500*/  BSYNC B1 ;  /* 0x0000000000017941 */ /* 0x000fea0003800000 */
.L_x_4942:
        /* <DEDUP_REMOVED lines=9> */
[----:B----4-:R-:W-:Y:S01]  /*75a0*/  PRMT R14, R14, 0x5410, R4 ;  /* 0x000054100e0e7816 */ /* 0x010fe20000000004 */
[----:B------:R-:W-:Y:S01]  /*75b0*/  IMAD.MOV.U32 R4, RZ, RZ, R8 ;  /* 0x000000ffff047224 */ /* 0x000fe200078e0008 */
[----:B------:R-:W-:Y:S01]  /*75c0*/  LOP3.LUT R3, R0, R3, RZ, 0x3c, !PT ;  /* 0x0000000300037212 */ /* 0x000fe200078e3cff */
[----:B------:R-:W-:Y:S01]  /*75d0*/  IMAD.MOV.U32 R0, RZ, RZ, R27 ;  /* 0x000000ffff007224 */ /* 0x000fe200078e001b */
[----:B------:R-:W-:-:S02]  /*75e0*/  PRMT R44, R44, 0x5410, R6 ;  /* 0x000054102c2c7816 */ /* 0x000fc40000000006 */
[----:B------:R-:W-:Y:S01]  /*75f0*/  PRMT R14, R4, 0x7610, R14 ;  /* 0x00007610040e7816 */ /* 0x000fe2000000000e */
[----:B------:R-:W-:Y:S01]  /*7600*/  IMAD R3, R202, 0x200, R3 ;  /* 0x00000200ca037824 */ /* 0x000fe200078e0203 */
[----:B------:R-:W-:Y:S01]  /*7610*/  PRMT R15, R5, 0x5410, R0 ;  /* 0x00005410050f7816 */ /* 0x000fe20000000000 */
[----:B------:R-:W-:Y:S01]  /*7620*/  IMAD.MOV.U32 R0, RZ, RZ, R13 ;  /* 0x000000ffff007224 */ /* 0x000fe200078e000d */
[----:B------:R-:W-:Y:S01]  /*7630*/  LOP3.LUT P2, RZ, R188, 0x4, RZ, 0xc0, !PT ;  /* 0x00000004bcff7812 */ /* 0x000fe2000784c0ff */
[----:B------:R-:W-:Y:S01]  /*7640*/  IMAD.MOV.U32 R4, RZ, RZ, R10 ;  /* 0x000000ffff047224 */ /* 0x000fe200078e000a */
[----:B------:R-:W-:Y:S01]  /*7650*/  ISETP.GE.AND P1, PT, R22, R43, PT ;  /* 0x0000002b1600720c */ /* 0x000fe20003f26270 */
[----:B------:R-:W-:Y:S01]  /*7660*/  IMAD R3, R3, 0x2, R2 ;  /* 0x0000000203037824 */ /* 0x000fe200078e0202 */
[----:B------:R-:W-:Y:S01]  /*7670*/  PRMT R44, R0, 0x7610, R44 ;  /* 0x00007610002c7816 */ /* 0x000fe2000000002c */
[----:B------:R-:W-:Y:S01]  /*7680*/  IMAD.MOV.U32 R5, RZ, RZ, R11 ;  /* 0x000000ffff057224 */ /* 0x000fe200078e000b */
[----:B------:R-:W-:Y:S01]  /*7690*/  PRMT R45, R45, 0x5410, R4 ;  /* 0x000054102d2d7816 */ /* 0x000fe20000000004 */
[----:B------:R-:W-:-:S02]  /*76a0*/  VIADD R4, R3, 0x20400 ;  /* 0x0002040003047836 */ /* 0x000fc40000000000 */
[----:B------:R-:W-:Y:S01]  /*76b0*/  VIADD R0, R3, 0x20440 ;  /* 0x0002044003007836 */ /* 0x000fe20000000000 */
[----:B-1----:R-:W-:Y:S06]  /*76c0*/  @!P0 BRA `(.L_x_4945) ;  /* 0x0000014c00a88947 */ /* 0x002fec0003800000 */
.L_x_5212:
[----:B------:R-:W-:Y:S05]  /*76d0*/  BSYNC B1 ;  /* 0x0000000000017941 */ /* 0x000fea0003800000 */
.L_x_4944:
        /* <DEDUP_REMOVED lines=10> */
[----:B------:R-:W-:Y:S02]  /*7780*/  SHF.R.U32.HI R36, RZ, 0x10, R31 ;  /* 0x00000010ff247819 */ /* 0x000fe4000001161f */
[----:B------:R-:W-:Y:S02]  /*7790*/  SHF.R.U32.HI R33, RZ, 0x10, R29 ;  /* 0x00000010ff217819 */ /* 0x000fe4000001161d */
[----:B------:R-:W-:Y:S02]  /*77a0*/  PRMT R36, R38, 0x5432, R36 ;  /* 0x0000543226247816 */ /* 0x000fe40000000024 */
[----:B------:R-:W-:Y:S02]  /*77b0*/  PRMT R33, R39, 0x5410, R33 ;  /* 0x0000541027217816 */ /* 0x000fe40000000021 */
[----:B------:R-:W-:Y:S01]  /*77c0*/  SHF.R.U64 R32, R28, 0x10, R29 ;  /* 0x000000101c207819 */ /* 0x000fe2000000121d */
[----:B------:R-:W-:Y:S01]  /*77d0*/  IMAD.U32 R37, R36, 0x10000, RZ ;  /* 0x0001000024257824 */ /* 0x000fe200078e00ff */
[----:B0-----:R-:W-:Y:S01]  /*77e0*/  SHF.R.U64 R35, R30, 0x10, R31 ;  /* 0x000000101e237819 */ /* 0x001fe2000000121f */
[----:B------:R-:W-:Y:S01]  /*77f0*/  IMAD.U32 R34, R33, 0x10000, RZ ;  /* 0x0001000021227824 */ /* 0x000fe200078e00ff */
[----:B------:R-:W-:-:S02]  /*7800*/  LOP3.LUT R36, R36, 0xffff0000, RZ, 0xc0, !PT ;  /* 0xffff000024247812 */ /* 0x000fc400078ec0ff */
[----:B------:R-:W-:Y:S02]  /*7810*/  PRMT R32, R39, 0x5432, R32 ;  /* 0x0000543227207816 */ /* 0x000fe40000000020 */
[----:B------:R-:W-:Y:S02]  /*7820*/  PRMT R35, R38, 0x5410, R35 ;  /* 0x0000541026237816 */ /* 0x000fe40000000023 */
[----:B------:R-:W-:Y:S02]  /*7830*/  LOP3.LUT R33, R33, 0xffff0000, RZ, 0xc0, !PT ;  /* 0xffff000021217812 */ /* 0x000fe400078ec0ff */
[C---:B-1----:R-:W-:Y:S01]  /*7840*/  LOP3.LUT R29, R6.reuse, 0xffff0000, RZ, 0xc0, !PT ;  /* 0xffff0000061d7812 */ /* 0x042fe200078ec0ff */
        /* <DEDUP_REMOVED lines=32> */
.L_x_4949:
[----:B------:R-:W-:Y:S05]  /*7a50*/  BSYNC B2 ;  /* 0x0000000000027941 */ /* 0x000fea0003800000 */
.L_x_4948:
[----:B------:R-:W-:Y:S05]  /*7a60*/  @P1 BRA `(.L_x_4947) ;  /* 0x0000000000b81947 */ /* 0x000fea0003800000 */
[----:B-1----:R-:W1:Y:S01]  /*7a70*/  LDS.128 R4, [R0] ;  /* 0x0000000000047984 */ /* 0x002e620000000c00 */
        /* <DEDUP_REMOVED lines=12> */
[C---:B-1----:R-:W-:Y:S01]  /*7b40*/  LOP3.LUT R21, R6.reuse, 0xffff0000, RZ, 0xc0, !PT ;  /* 0xffff000006157812 */ /* 0x042fe200078ec0ff */
[----:B------:R-:W-:Y:S01]  /*7b50*/  IMAD.U32 R20, R6, 0x10000, RZ ;  /* 0x0001000006147824 */ /* 0x000fe200078e00ff */
[C---:B------:R-:W-:Y:S01]  /*7b60*/  LOP3.LUT R25, R7.reuse, 0xffff0000, RZ, 0xc0, !PT ;  /* 0xffff000007197812 */ /* 0x040fe200078ec0ff */
[----:B------:R-:W-:Y:S02]  /*7b70*/  IMAD.U32 R24, R7, 0x10000, RZ ;  /* 0x0001000007187824 */ /* 0x000fe400078e00ff */
[C---:B0-----:R-:W-:Y:S01]  /*7b80*/  FMUL.FTZ R35, R21.reuse, R33 ;  /* 0x0000002115237220 */ /* 0x041fe20000410000 */
        /* <DEDUP_REMOVED lines=28> */
.L_x_4947:
[----:B------:R-:W-:Y:S05]  /*7d50*/  BSYNC B1 ;  /* 0x0000000000017941 */ /* 0x000fea0003800000 */
.L_x_4946:
        /* <DEDUP_REMOVED lines=17> */
[----:B------:R-:W-:Y:S02]  /*7e70*/  PRMT R27, R14, 0x5432, R12 ;  /* 0x000054320e1b7816 */ /* 0x000fe4000000000c */
[----:B------:R-:W-:Y:S02]  /*7e80*/  LOP3.LUT R25, R25, 0xffff0000, RZ, 0xc0, !PT ;  /* 0xffff000019197812 */ /* 0x000fe400078ec0ff */
[----:B------:R-:W-:Y:S02]  /*7e90*/  PRMT R24, R44, 0x5432, R24 ;  /* 0x000054322c187816 */ /* 0x000fe40000000018 */
        /* <DEDUP_REMOVED lines=33> */
.L_x_4952:
[----:B------:R-:W-:Y:S05]  /*80b0*/  BSYNC B1 ;  /* 0x0000000000017941 */ /* 0x000fea0003800000 */
.L_x_4951:
[----:B------:R-:W-:Y:S05]  /*80c0*/  @P1 BRA `(.L_x_4950) ;  /* 0x0000001400e01947 */ /* 0x000fea0003800000 */
[----:B-1----:R-:W1:Y:S01]  /*80d0*/  LDS.128 R4, [R0+0x1000] ;  /* 0x0010000000047984 */ /* 0x002e620000000c00 */
[--C-:B------:R-:W-:Y:S02]  /*80e0*/  SHF.R.U64 R3, R8, 0x10, R9.reuse ;  /* 0x0000001008037819 */ /* 0x100fe40000001209 */
[----:B------:R-:W-:Y:S02]  /*80f0*/  SHF.R.U32.HI R8, RZ, 0x10, R9 ;  /* 0x00000010ff087819 */ /* 0x000fe40000011609 */
[--C-:B------:R-:W-:Y:S02]  /*8100*/  SHF.R.U32.HI R12, RZ, 0x10, R11.reuse ;  /* 0x00000010ff0c7819 */ /* 0x100fe4000001160b */
[----:B------:R-:W-:Y:S02]  /*8110*/  PRMT R15, R15, 0x5410, R8 ;  /* 0x000054100f0f7816 */ /* 0x000fe40000000008 */
[----:B------:R-:W-:Y:S02]  /*8120*/  PRMT R12, R46, 0x5432, R12 ;  /* 0x000054322e0c7816 */ /* 0x000fe4000000000c */
[----:B------:R-:W-:Y:S01]  /*8130*/  SHF.R.U64 R10, R10, 0x10, R11 ;  /* 0x000000100a0a7819 */ /* 0x000fe2000000120b */
[C---:B------:R-:W-:Y:S01]  /*8140*/  IMAD.U32 R20, R15.reuse, 0x10000, RZ ;  /* 0x000100000f147824 */ /* 0x040fe200078e00ff */
[----:B------:R-:W-:Y:S01]  /*8150*/  LOP3.LUT R15, R15, 0xffff0000, RZ, 0xc0, !PT ;  /* 0xffff00000f0f7812 */ /* 0x000fe200078ec0ff */
[----:B------:R-:W-:Y:S01]  /*8160*/  IMAD.U32 R13, R12, 0x10000, RZ ;  /* 0x000100000c0d7824 */ /* 0x000fe200078e00ff */
[----:B------:R-:W-:-:S02]  /*8170*/  PRMT R11, R45, 0x5432, R10 ;  /* 0x000054322d0b7816 */ /* 0x000fc4000000000a */
[----:B------:R-:W-:Y:S02]  /*8180*/  LOP3.LUT R12, R12, 0xffff0000, RZ, 0xc0, !PT ;  /* 0xffff00000c0c7812 */ /* 0x000fe400078ec0ff */
        /* <DEDUP_REMOVED lines=35> */
.L_x_4937:
        /* <DEDUP_REMOVED lines=36> */
.L_x_5218:
        /* <DEDUP_REMOVED lines=16> */
.L_x_4955:
[----:B------:R-:W-:Y:S05]  /*8700*/  BSYNC B1 ;  /* 0x0000000000017941 */ /* 0x000fea0003800000 */
.L_x_4954:
        /* <DEDUP_REMOVED lines=22> */
.L_x_5224:
        /* <DEDUP_REMOVED lines=23> */
.L_x_4958:
[----:B------:R-:W-:Y:S05]  /*89e0*/  BSYNC B1 ;  /* 0x0000000000017941 */ /* 0x000fea0003800000 */
.L_x_4957:
[----:B------:R-:W2:Y:S01]  /*89f0*/  SYNCS.PHASECHK.TRANS64.TRYWAIT P1, [R2+URZ+0x28c00], R3 ;  /* 0x028c0003020075a7 */ /* 0x000ea2000802017f */
[----:B-1----:R-:W-:Y:S01]  /*8a00*/  VIADDMNMX R13, R21, -R196, 0x40, PT ;  /* 0x00000040150d7446 */ /* 0x002fe200038009c4 */
[----:B-----5:R-:W-:Y:S01]  /*8a10*/  IMAD.MOV.U32 R0, RZ, RZ, R4 ;  /* 0x000000ffff007224 */ /* 0x020fe200078e0004 */
        /* <DEDUP_REMOVED lines=18> */
.L_x_5225:
[----:B------:R-:W-:Y:S05]  /*8b40*/  BSYNC B1 ;  /* 0x0000000000017941 */ /* 0x000fea0003800000 */
.L_x_4959:
[----:B------:R-:W-:Y:S04]  /*8b50*/  BSSY B1, `(.L_x_4961) ;  /* 0x000006a000017945 */ /* 0x000fe80003800000 */
[----:B------:R-:W-:Y:S05]  /*8b60*/  @P2 BRA `(.L_x_4962) ;  /* 0x0000000400a02947 */ /* 0x000fea0003800000 */
[----:B------:R-:W-:Y:S01]  /*8b70*/  IMAD.SHL.U32 R0, R188, 0x40, RZ ;  /* 0x00000040bc007824 */ /* 0x000fe200078e00ff */
[----:B------:R-:W-:Y:S01]  /*8b80*/  SHF.R.U64 R39, R28, 0x10, R29 ;  /* 0x000000101c277819 */ /* 0x000fe2000000121d */
[----:B------:R-:W-:Y:S01]  /*8b90*/  IMAD.IADD R12, R16, 0x1, R49 ;  /* 0x00000001100c7824 */ /* 0x000fe200078e0231 */
[----:B------:R-:W-:Y:S02]  /*8ba0*/  SHF.R.U64 R42, R30, 0x10, R31 ;  /* 0x000000101e2a7819 */ /* 0x000fe4000000121f */
[----:B------:R-:W-:Y:S02]  /*8bb0*/  LOP3.LUT R13, R0, 0x1c0, RZ, 0xc0, !PT ;  /* 0x000001c0000d7812 */ /* 0x000fe400078ec0ff */
[----:B------:R-:W-:Y:S02]  /*8bc0*/  PRMT R39, R20, 0x5410, R39 ;  /* 0x0000541014277816 */ /* 0x000fe40000000027 */
[----:B------:R-:W-:Y:S02]  /*8bd0*/  LOP3.LUT R0, R13, 0x38, R16, 0xf8, !PT ;  /* 0x000000380d007812 */ /* 0x000fe400078ef810 */
[----:B------:R-:W-:-:S02]  /*8be0*/  SHF.R.U32.HI R15, RZ, 0x3, R13 ;  /* 0x00000003ff0f7819 */ /* 0x000fc4000001160d */
[----:B------:R-:W-:Y:S02]  /*8bf0*/  LOP3.LUT R12, R13, 0x38, R12, 0xf8, !PT ;  /* 0x000000380d0c7812 */ /* 0x000fe400078ef80c */
[-C--:B0-----:R-:W-:Y:S02]  /*8c00*/  LOP3.LUT R3, R0, R15.reuse, RZ, 0x3c, !PT ;  /* 0x0000000f00037212 */ /* 0x081fe400078e3cff */
[----:B------:R-:W-:Y:S02]  /*8c10*/  LOP3.LUT R13, R12, R15, RZ, 0x3c, !PT ;  /* 0x0000000f0c0d7212 */ /* 0x000fe400078e3cff */
[----:B------:R-:W-:Y:S01]  /*8c20*/  SHF.R.U64 R0, R24, 0x10, R25 ;  /* 0x0000001018007819 */ /* 0x000fe20000001219 */
[----:B------:R-:W-:Y:S01]  /*8c30*/  IMAD R3, R202, 0x200, R3 ;  /* 0x00000200ca037824 */ /* 0x000fe200078e0203 */
[----:B------:R-:W-:Y:S02]  /*8c40*/  SHF.R.U32.HI R36, RZ, 0x10, R25 ;  /* 0x00000010ff247819 */ /* 0x000fe40000011619 */
[----:B------:R-:W-:Y:S01]  /*8c50*/  PRMT R30, R44, 0x5432, R0 ;  /* 0x000054322c1e7816 */ /* 0x000fe20000000000 */
[----:B------:R-:W-:Y:S01]  /*8c60*/  IMAD R46, R3, 0x2, R2 ;  /* 0x00000002032e7824 */ /* 0x000fe200078e0202 */
[----:B------:R-:W-:Y:S01]  /*8c70*/  SHF.R.U64 R37, R26, 0x10, R27 ;  /* 0x000000101a257819 */ /* 0x000fe2000000121b */
        /* <DEDUP_REMOVED lines=87> */
.L_x_4962:
[----:B------:R-:W-:Y:S05]  /*91f0*/  BSYNC B1 ;  /* 0x0000000000017941 */ /* 0x000fea0003800000 */
.L_x_4961:
        /* <DEDUP_REMOVED lines=101> */
.L_x_4950:
[----:B------:R-:W-:Y:S05]  /*9850*/  BSYNC B0 ;  /* 0x0000000000007941 */ /* 0x000fea0003800000 */
.L_x_4936:
        /* <DEDUP_REMOVED lines=8> */
.L_x_4933:
[----:B------:R-:W-:-:S13]  /*98e0*/  ISETP.NE.AND P0, PT, R186, 0x3, PT ;  /* 0x00000003ba00780c */ /* 0x000fda0003f05270 */
[----:B------:R-:W-:Y:S05]  /*98f0*/  @!P0 BRA `(.L_x_4963) ;  /* 0x0000000000048947 */ /* 0x000fea0003800000 */
[----:B------:R-:W-:Y:S01]  /*9900*/  BPT.TRAP 0x1 ;  /* 0x000000040000795c */ /* 0x000fe20000300000 */
.L_x_4963:
[----:B------:R-:W-:Y:S01]  /*9910*/  IMAD R168, R18, 0x8, R2 ;  /* 0x0000000812a87824 */ /* 0x000fe200078e0202 */
[----:B------:R-:W-:-:S04]  /*9920*/  SHF.L.U32 R57, R19, 0x1f, RZ ;  /* 0x0000001f13397819 */ /* 0x000fc800000006ff */
[----:B------:R0:W0:Y:S01]  /*9930*/  SYNCS.PHASECHK.TRANS64.TRYWAIT P2, [R168+URZ+0x28c30], R57 ;  /* 0x028c3039a80075a7 */ /* 0x000022000804017f */
[----:B------:R-:W-:Y:S05]  /*9940*/  @!P0 BRA `(.L_x_4964) ;  /* 0x0000000000048947 */ /* 0x000fea0003800000 */
[----:B------:R-:W-:Y:S01]  /*9950*/  BPT.TRAP 0x1 ;  /* 0x000000040000795c */ /* 0x000fe20000300000 */
.L_x_4964:
[----:B01--4-:R-:W0:Y:S01]  /*9960*/  S2R R3, SR_TID.X ;  /* 0x0000000000037919 */ /* 0x013e220000002100 */
[----:B--23--:R-:W-:-:S05]  /*9970*/  VIADD R0, R2, 0x22400 ;  /* 0x0002240002007836 */ /* 0x00cfca0000000000 */
[----:B------:R-:W-:-:S04]  /*9980*/  SHF.R.U32.HI R0, RZ, 0x4, R0 ;  /* 0x00000004ff007819 */ /* 0x000fc80000011600 */
[----:B------:R-:W-:Y:S02]  /*9990*/  LOP3.LUT R0, R0, 0x3fff, RZ, 0xc0, !PT ;  /* 0x00003fff00007812 */ /* 0x000fe400078ec0ff */
[----:B0-----:R-:W-:-:S04]  /*99a0*/  LOP3.LUT R3, R3, 0x7f, RZ, 0xc0, !PT ;  /* 0x0000007f03037812 */ /* 0x001fc800078ec0ff */
[----:B------:R-:W-:Y:S01]  /*99b0*/  ISETP.NE.AND P1, PT, R3, RZ, PT ;  /* 0x000000ff0300720c */ /* 0x000fe20003f25270 */
[----:B------:R-:W-:-:S12]  /*99c0*/  @P2 BRA `(.L_x_4965) ;  /* 0x0000000000082947 */ /* 0x000fd80003800000 */
[----:B------:R-:W0:Y:S02]  /*99d0*/  SYNCS.PHASECHK.TRANS64.TRYWAIT P2, [R168+URZ+0x28c30], R57 ;  /* 0x028c3039a80075a7 */ /* 0x000e24000804017f */
[----:B0-----:R-:W-:Y:S05]  /*99e0*/  @!P2 BRA `(.L_x_4966) ;  /* 0x0000012c00f8a947 */ /* 0x001fea0003800000 */
.L_x_4965:
[----:B------:R-:W-:Y:S05]  /*99f0*/  WARPSYNC.ALL ;  /* 0x0000000000007948 */ /* 0x000fea0003800000 */
[----:B------:R-:W-:Y:S01]  /*9a00*/  LOP3.LUT R12, R0, 0x10000, RZ, 0xfc, !PT ;  /* 0x00010000000c7812 */ /* 0x000fe200078efcff */
[----:B------:R-:W-:Y:S01]  /*9a10*/  VIADD R0, R2, 0x20400 ;  /* 0x0002040002007836 */ /* 0x000fe20000000000 */
[----:B------:R-:W2:Y:S03]  /*9a20*/  LDL.LU R3, [R1+0x8] ;  /* 0x0000080001037983 */ /* 0x000ea60000300800 */
[----:B------:R-:W-:Y:S01]  /*9a30*/  IMAD R6, R18, 0x200, R12 ;  /* 0x0000020012067824 */ /* 0x000fe200078e020c */
[----:B-----5:R-:W-:Y:S01]  /*9a40*/  WARPGROUP.ARRIVE ;  /* 0x00000000000079c5 */ /* 0x020fe20000000000 */
        /* <DEDUP_REMOVED lines=15> */
[----:B------:R-:W1:Y:S01]  /*9b40*/  LDC R230, c[0x0][0x448] ;  /* 0x00011200ffe67b82 */ /* 0x000e620000000800 */
[----:B------:R-:W-:-:S02]  /*9b50*/  IMAD.MOV.U32 R7, RZ, RZ, 0x40000040 ;  /* 0x40000040ff077424 */ /* 0x000fc400078e00ff */
[----:B------:R-:W-:-:S08]  /*9b60*/  IMAD.IADD R0, R203, 0x1, R196 ;  /* 0x00000001cb007824 */ /* 0x000fd000078e02c4 */
[----:B------:R-:W-:Y:S01]  /*9b70*/  HGMMA.64x64x16.F32.BF16 R24, gdesc[UR4], RZ, !UPT, gsb0 ;  /* 0x00e00000041879f0 */ /* 0x000fe2000c0018ff */
[----:B------:R-:W-:Y:S01]  /*9b80*/  R2UR UR6, R8 ;  /* 0x00000000080672ca */ /* 0x000fe200000e0000 */
[----:B------:R-:W-:Y:S01]  /*9b90*/  VIADD R8, R4, 0x4 ;  /* 0x0000000404087836 */ /* 0x000fe20000000000 */
[----:B------:R-:W-:Y:S01]  /*9ba0*/  R2UR UR7, R9 ;  /* 0x00000000090772ca */ /* 0x000fe200000e0000 */
[----:B------:R-:W-:Y:S01]  /*9bb0*/  IMAD.MOV.U32 R9, RZ, RZ, 0x40000040 ;  /* 0x40000040ff097424 */ /* 0x000fe200078e00ff */
[----:B------:R-:W-:Y:S02]  /*9bc0*/  R2UR UR4, R10 ;  /* 0x000000000a0472ca */ /* 0x000fe400000e0000 */
[----:B------:R-:W-:Y:S02]  /*9bd0*/  R2UR UR5, R11 ;  /* 0x000000000b0572ca */ /* 0x000fe400000e0000 */
[----:B-1----:R-:W-:Y:S01]  /*9be0*/  ISETP.NE.AND P2, PT, R230, 0x1, PT ;  /* 0x00000001e600780c */ /* 0x002fe20003f45270 */
[----:B------:R-:W-:-:S02]  /*9bf0*/  WARPGROUP.DEPBAR.LE gsb0, 0x0 ;  /* 0x00008000000079c5 */ /* 0x000fc40000010000 */
[----:B------:R-:W-:-:S08]  /*9c00*/  WARPGROUP.ARRIVE ;  /* 0x00000000000079c5 */ /* 0x000fd00000000000 */
        /* <DEDUP_REMOVED lines=11> */
[----:B------:R-:W-:Y:S02]  /*9cc0*/  R2UR UR6, R14 ;  /* 0x000000000e0672ca */ /* 0x000fe400000e0000 */
[----:B------:R-:W-:Y:S01]  /*9cd0*/  R2UR UR7, R15 ;  /* 0x000000000f0772ca */ /* 0x000fe200000e0000 */
[----:B------:R-:W1:Y:S01]  /*9ce0*/  @P2 LDC R14, c[0x0][0x450] ;  /* 0x00011400ff0e2b82 */ /* 0x000e620000000800 */
[----:B------:R-:W-:Y:S02]  /*9cf0*/  R2UR UR4, R6 ;  /* 0x00000000060472ca */ /* 0x000fe400000e0000 */
[----:B------:R-:W-:Y:S01]  /*9d00*/  R2UR UR5, R7 ;  /* 0x00000000070572ca */ /* 0x000fe200000e0000 */
[----:B------:R-:W-:Y:S02]  /*9d10*/  WARPGROUP.DEPBAR.LE gsb0, 0x0 ;  /* 0x00008000000079c5 */ /* 0x000fe40000010000 */
[----:B------:R-:W-:-:S10]  /*9d20*/  WARPGROUP.ARRIVE ;  /* 0x00000000000079c5 */ /* 0x000fd40000000000 */
[----:B------:R-:W-:Y:S01]  /*9d30*/  HGMMA.64x64x16.F32.BF16 R24, gdesc[UR4], R24, gsb0 ;  /* 0x00e00000041879f0 */ /* 0x000fe20008001818 */
[----:B------:R-:W-:Y:S01]  /*9d40*/  ULDC UR4, c[0x0][0x9d8] ;  /* 0x0002760000047ab9 */ /* 0x000fe20000000800 */
[----:B--2---:R-:W-:-:S04]  /*9d50*/  LOP3.LUT R3, R3, 0xf7ffffff, RZ, 0xc0, !PT ;  /* 0xf7ffffff03037812 */ /* 0x004fc800078ec0ff */
[----:B------:R-:W-:-:S05]  /*9d60*/  @P2 LOP3.LUT R3, R3, 0x8000000, RZ, 0xfc, !PT ;  /* 0x0800000003032812 */ /* 0x000fca00078efcff */
[----:B------:R2:W-:Y:S02]  /*9d70*/  STL [R1+0x8], R3 ;  /* 0x0000080301007387 */ /* 0x0005e40000100800 */
[----:B--2---:R-:W2:Y:S02]  /*9d80*/  @P2 LDC R3, c[0x0][0x44c] ;  /* 0x00011300ff032b82 */ /* 0x004ea40000000800 */
[----:B--2---:R-:W-:-:S05]  /*9d90*/  @P2 IMAD.HI.U32 R3, R0, R3, RZ ;  /* 0x0000000300032227 */ /* 0x004fca00078e00ff */
[----:B-1----:R-:W-:Y:S01]  /*9da0*/  @P2 SHF.R.U32.HI R0, RZ, R14, R3 ;  /* 0x0000000eff002219 */ /* 0x002fe20000011603 */
[----:B------:R-:W-:-:S04]  /*9db0*/  IMAD.MOV.U32 R3, RZ, RZ, -0x40 ;  /* 0xffffffc0ff037424 */ /* 0x000fc800078e00ff */
[----:B------:R-:W1:Y:S01]  /*9dc0*/  SHFL.IDX PT, R13, R0, 0x1, 0x1c1f ;  /* 0x003c1f00000d7f89 */ /* 0x000e6200000e0000 */
[----:B------:R-:W-:Y:S01]  /*9dd0*/  IMAD R14, R180, R3, 0x40 ;  /* 0x00000040b40e7424 */ /* 0x000fe200078e0203 */
[----:B------:R-:W-:Y:S02]  /*9de0*/  WARPGROUP.DEPBAR.LE gsb0, 0x0 ;  /* 0x00008000000079c5 */ /* 0x000fe40000010000 */
[----:B------:R-:W-:Y:S01]  /*9df0*/  FMUL.FTZ R26, R26, UR4 ;  /* 0x000000041a1a7c20 */ /* 0x000fe20008410000 */
[----:B------:R-:W-:Y:S01]  /*9e00*/  FMUL.FTZ R27, R27, UR4 ;  /* 0x000000041b1b7c20 */ /* 0x000fe20008410000 */
[----:B------:R-:W-:Y:S01]  /*9e10*/  FMUL.FTZ R30, R30, UR4 ;  /* 0x000000041e1e7c20 */ /* 0x000fe20008410000 */
[----:B------:R-:W-:Y:S01]  /*9e20*/  IADD3 R3, R195, 0x1, R14 ;  /* 0x00000001c3037810 */ /* 0x000fe20007ffe00e */
[----:B------:R-:W-:Y:S01]  /*9e30*/  FMUL.FTZ R31, R31, UR4 ;  /* 0x000000041f1f7c20 */ /* 0x000fe20008410000 */
[----:B------:R-:W2:Y:S01]  /*9e40*/  MUFU.TANH R21, R27 ;  /* 0x0000001b00157308 */ /* 0x000ea20000002400 */
[----:B------:R-:W-:Y:S01]  /*9e50*/  IADD3 R14, -R189, R14, R195 ;  /* 0x0000000ebd0e7210 */ /* 0x000fe20007ffe1c3 */
[----:B------:R-:W-:Y:S01]  /*9e60*/  FMUL.FTZ R34, R34, UR4 ;  /* 0x0000000422227c20 */ /* 0x000fe20008410000 */
[----:B------:R-:W-:Y:S01]  /*9e70*/  IADD3 R3, -R194, R3, -R189 ;  /* 0x00000003c2037210 */ /* 0x000fe20007ffe9bd */
        /* <DEDUP_REMOVED lines=9> */
[--C-:B-1----:R-:W-:Y:S01]  /*9f10*/  VIADDMNMX R13, R13, R3, R14.reuse, PT ;  /* 0x000000030d0d7246 */ /* 0x102fe2000380010e */
[----:B------:R-:W-:Y:S01]  /*9f20*/  FMUL.FTZ R51, R51, UR4 ;  /* 0x0000000433337c20 */ /* 0x000fe20008410000 */
[----:B------:R-:W-:Y:S01]  /*9f30*/  FMUL.FTZ R54, R54, UR4 ;  /* 0x0000000436367c20 */ /* 0x000fe20008410000 */
[----:B------:R-:W1:Y:S01]  /*9f40*/  MUFU.TANH R30, R30 ;  /* 0x0000001e001e7308 */ /* 0x000e620000002400 */
[----:B------:R-:W-:Y:S01]  /*9f50*/  ISETP.GT.AND P2, PT, R13, RZ, PT ;  /* 0x000000ff0d00720c */ /* 0x000fe20003f44270 */
[----:B------:R-:W-:Y:S01]  /*9f60*/  FMUL.FTZ R55, R55, UR4 ;  /* 0x0000000437377c20 */ /* 0x000fe20008410000 */
[C---:B------:R-:W-:Y:S01]  /*9f70*/  ISETP.GT.AND P3, PT, R13.reuse, 0x1, PT ;  /* 0x000000010d00780c */ /* 0x040fe20003f64270 */
[----:B------:R-:W4:Y:S01]  /*9f80*/  SHFL.IDX PT, R0, R0, RZ, 0x1c1f ;  /* 0x001c1fff00007589 */ /* 0x000f2200000e0000 */
[----:B------:R-:W-:Y:S01]  /*9f90*/  ISETP.GT.AND P4, PT, R13, 0x8, PT ;  /* 0x000000080d00780c */ /* 0x000fe20003f84270 */
[----:B------:R-:W-:Y:S01]  /*9fa0*/  FMUL.FTZ R24, R24, UR4 ;  /* 0x0000000418187c20 */ /* 0x000fe20008410000 */
[----:B--2---:R-:W-:Y:S01]  /*9fb0*/  FSEL R21, R21, -INF , P3 ;  /* 0xff80000015157808 */ /* 0x004fe20001800000 */
[----:B------:R-:W2:Y:S01]  /*9fc0*/  MUFU.TANH R31, R31 ;  /* 0x0000001f001f7308 */ /* 0x000ea20000002400 */
[----:B---3--:R-:W-:Y:S01]  /*9fd0*/  FSEL R56, R26, -INF , P2 ;  /* 0xff8000001a387808 */ /* 0x008fe20001000000 */
[----:B------:R-:W-:Y:S01]  /*9fe0*/  FMUL.FTZ R25, R25, UR4 ;  /* 0x0000000419197c20 */ /* 0x000fe20008410000 */
[----:B------:R-:W-:Y:S01]  /*9ff0*/  ISETP.GT.AND P2, PT, R13, 0x9, PT ;  /* 0x000000090d00780c */ /* 0x000fe20003f44270 */
[----:B------:R-:W-:Y:S01]  /*a000*/  FMUL.FTZ R28, R28, UR4 ;  /* 0x000000041c1c7c20 */ /* 0x000fe20008410000 */
[----:B------:R-:W-:Y:S01]  /*a010*/  FMNMX.FTZ R15, R56, R21, !PT ;  /* 0x00000015380f7209 */ /* 0x000fe20007810000 */
[----:B------:R-:W-:Y:S01]  /*a020*/  FMUL.FTZ R29, R29, UR4 ;  /* 0x000000041d1d7c20 */ /* 0x000fe20008410000 */
[----:B------:R-:W-:Y:S01]  /*a030*/  ISETP.GT.AND P3, PT, R13, 0x10, PT ;  /* 0x000000100d00780c */ /* 0x000fe20003f64270 */
[----:B------:R-:W3:Y:S01]  /*a040*/  MUFU.TANH R34, R34 ;  /* 0x0000002200227308 */ /* 0x000ee20000002400 */
        /* <DEDUP_REMOVED lines=14> */
[----:B----4-:R-:W-:Y:S01]  /*a130*/  VIADDMNMX R0, R0, R3, R14, PT ;  /* 0x0000000300007246 */ /* 0x010fe2000380010e */
        /* <DEDUP_REMOVED lines=11> */
[----:B------:R-:W-:Y:S01]  /*a1f0*/  ISETP.GT.AND P2, PT, R13, 0x19, PT ;  /* 0x000000190d00780c */ /* 0x000fe20003f44270 */
[----:B------:R-:W-:Y:S01]  /*a200*/  ULDC UR4, c[0x0][0x988] ;  /* 0x0002620000047ab9 */ /* 0x000fe20000000800 */
[----:B------:R-:W-:-:S02]  /*a210*/  FMNMX.FTZ R15, R64, R15, !PT ;  /* 0x0000000f400f7209 */ /* 0x000fc40007810000 */
[----:B------:R-:W-:Y:S01]  /*a220*/  ISETP.GT.AND P5, PT, R0, 0x20, PT ;  /* 0x000000200000780c */ /* 0x000fe20003fa4270 */
[----:B------:R-:W1:Y:S01]  /*a230*/  MUFU.TANH R42, R42 ;  /* 0x0000002a002a7308 */ /* 0x000e620000002400 */
[----:B--2---:R-:W-:Y:S02]  /*a240*/  FSEL R66, R38, -INF , P3 ;  /* 0xff80000026427808 */ /* 0x004fe40001800000 */
[----:B------:R-:W-:Y:S02]  /*a250*/  ISETP.GT.AND P3, PT, R13, 0x20, PT ;  /* 0x000000200d00780c */ /* 0x000fe40003f64270 */
[----:B------:R-:W-:-:S03]  /*a260*/  FMNMX.FTZ R15, R66, R15, !PT ;  /* 0x0000000f420f7209 */ /* 0x000fc60007810000 */
[----:B------:R-:W2:Y:S01]  /*a270*/  MUFU.TANH R43, R43 ;  /* 0x0000002b002b7308 */ /* 0x000ea20000002400 */
[----:B---3--:R-:W-:Y:S02]  /*a280*/  FSEL R68, R39, -INF , P2 ;  /* 0xff80000027447808 */ /* 0x008fe40001000000 */
[----:B------:R-:W-:Y:S02]  /*a290*/  ISETP.GT.AND P2, PT, R13, 0x21, PT ;  /* 0x000000210d00780c */ /* 0x000fe40003f44270 */
[----:B------:R-:W-:-:S03]  /*a2a0*/  FMNMX.FTZ R15, R68, R15, !PT ;  /* 0x0000000f440f7209 */ /* 0x000fc60007810000 */
[----:B------:R-:W3:Y:S01]  /*a2b0*/  MUFU.TANH R46, R46 ;  /* 0x0000002e002e7308 */ /* 0x000ee20000002400 */
        /* <DEDUP_REMOVED lines=15> */
[----:B------:R2:W1:Y:S08]  /*a3b0*/  MUFU.TANH R80, R54 ;  /* 0x0000003600507308 */ /* 0x0004700000002400 */
[----:B------:R-:W4:Y:S01]  /*a3c0*/  MUFU.TANH R55, R55 ;  /* 0x0000003700377308 */ /* 0x000f220000002400 */
[----:B--2---:R-:W-:Y:S02]  /*a3d0*/  FSEL R54, R50, -INF , P3 ;  /* 0xff80000032367808 */ /* 0x004fe40001800000 */
[----:B------:R-:W-:-:S02]  /*a3e0*/  ISETP.GT.AND P3, PT, R13, 0x38, PT ;  /* 0x000000380d00780c */ /* 0x000fc40003f64270 */
[----:B---3--:R-:W-:Y:S02]  /*a3f0*/  FSEL R78, R51, -INF , P2 ;  /* 0xff800000334e7808 */ /* 0x008fe40001000000 */
[----:B------:R-:W-:Y:S01]  /*a400*/  FMNMX.FTZ R15, R54, R15, !PT ;  /* 0x0000000f360f7209 */ /* 0x000fe20007810000 */
[----:B------:R-:W-:Y:S01]  /*a410*/  MUFU.TANH R24, R24 ;  /* 0x0000001800187308 */ /* 0x000fe20000002400 */
[----:B------:R-:W-:Y:S02]  /*a420*/  ISETP.GT.AND P2, PT, R13, 0x39, PT ;  /* 0x000000390d00780c */ /* 0x000fe40003f44270 */
[----:B-1----:R-:W-:Y:S02]  /*a430*/  FSEL R80, R80, -INF , P3 ;  /* 0xff80000050507808 */ /* 0x002fe40001800000 */
[----:B------:R-:W-:Y:S02]  /*a440*/  FMNMX.FTZ R15, R78, R15, !PT ;  /* 0x0000000f4e0f7209 */ /* 0x000fe40007810000 */
[----:B------:R-:W-:Y:S01]  /*a450*/  ISETP.GT.AND P3, PT, R0, 0x1, PT ;  /* 0x000000010000780c */ /* 0x000fe20003f64270 */
[----:B------:R-:W1:Y:S01]  /*a460*/  MUFU.TANH R25, R25 ;  /* 0x0000001900197308 */ /* 0x000e620000002400 */
[----:B----4-:R-:W-:-:S02]  /*a470*/  FSEL R82, R55, -INF , P2 ;  /* 0xff80000037527808 */ /* 0x010fc40001000000 */
[----:B------:R-:W-:Y:S02]  /*a480*/  FMNMX.FTZ R15, R80, R15, !PT ;  /* 0x0000000f500f7209 */ /* 0x000fe40007810000 */
[----:B------:R-:W-:Y:S02]  /*a490*/  ISETP.GT.AND P2, PT, R0, RZ, PT ;  /* 0x000000ff0000720c */ /* 0x000fe40003f44270 */
[----:B------:R-:W-:Y:S01]  /*a4a0*/  FMNMX.FTZ R15, R82, R15, !PT ;  /* 0x0000000f520f7209 */ /* 0x000fe20007810000 */
[----:B------:R-:W2:Y:S04]  /*a4b0*/  MUFU.TANH R28, R28 ;  /* 0x0000001c001c7308 */ /* 0x000ea80000002400 */
[----:B------:R-:W3:Y:S04]  /*a4c0*/  SHFL.BFLY PT, R20, R15, 0x2, 0x1f ;  /* 0x0c401f000f147f89 */ /* 0x000ee800000e0000 */
[----:B------:R-:W4:Y:S01]  /*a4d0*/  MUFU.TANH R26, R29 ;  /* 0x0000001d001a7308 */ /* 0x000f220000002400 */
[----:B-1----:R-:W-:-:S02]  /*a4e0*/  FSEL R3, R25, -INF , P3 ;  /* 0xff80000019037808 */ /* 0x002fc40001800000 */
[----:B------:R-:W-:-:S05]  /*a4f0*/  ISETP.GT.AND P3, PT, R0, 0x10, PT ;  /* 0x000000100000780c */ /* 0x000fca0003f64270 */
[----:B------:R-:W1:Y:S08]  /*a500*/  MUFU.TANH R32, R32 ;  /* 0x0000002000207308 */ /* 0x000e700000002400 */
[----:B------:R-:W0:Y:S01]  /*a510*/  MUFU.TANH R30, R33 ;  /* 0x00000021001e7308 */ /* 0x000e220000002400 */
[----:B---3--:R-:W-:-:S07]  /*a520*/  FMNMX.FTZ R15, R15, R20, !PT ;  /* 0x000000140f0f7209 */ /* 0x008fce0007810000 */
[----:B------:R-:W3:Y:S01]  /*a530*/  MUFU.TANH R36, R36 ;  /* 0x0000002400247308 */ /* 0x000ee20000002400 */
[----:B------:R-:W2:Y:S07]  /*a540*/  SHFL.BFLY PT, R20, R15, 0x1, 0x1f ;  /* 0x0c201f000f147f89 */ /* 0x000eae00000e0000 */
[----:B------:R-:W3:Y:S08]  /*a550*/  MUFU.TANH R34, R37 ;  /* 0x0000002500227308 */ /* 0x000ef00000002400 */
[----:B------:R-:W3:Y:S08]  /*a560*/  MUFU.TANH R40, R40 ;  /* 0x0000002800287308 */ /* 0x000ef00000002400 */
[----:B------:R-:W3:Y:S01]  /*a570*/  MUFU.TANH R38, R41 ;  /* 0x0000002900267308 */ /* 0x000ee20000002400 */
[----:B--2---:R-:W-:-:S02]  /*a580*/  FMNMX.FTZ R15, R15, R20, !PT ;  /* 0x000000140f0f7209 */ /* 0x004fc40007810000 */
[----:B------:R-:W-:Y:S02]  /*a590*/  FSEL R20, R24, -INF , P2 ;  /* 0xff80000018147808 */ /* 0x000fe40001000000 */
[----:B------:R-:W-:Y:S02]  /*a5a0*/  ISETP.GT.AND P2, PT, R0, 0x9, PT ;  /* 0x000000090000780c */ /* 0x000fe40003f44270 */
[----:B------:R-:W-:Y:S01]  /*a5b0*/  FSEL R24, R28, -INF , P4 ;  /* 0xff8000001c187808 */ /* 0x000fe20002000000 */
[----:B------:R-:W2:Y:S01]  /*a5c0*/  MUFU.TANH R44, R44 ;  /* 0x0000002c002c7308 */ /* 0x000ea20000002400 */
[----:B------:R-:W-:Y:S02]  /*a5d0*/  FMNMX.FTZ R13, R20, R3, !PT ;  /* 0x00000003140d7209 */ /* 0x000fe40007810000 */
[----:B----4-:R-:W-:Y:S02]  /*a5e0*/  FSEL R26, R26, -INF , P2 ;  /* 0xff8000001a1a7808 */ /* 0x010fe40001000000 */
[----:B------:R-:W-:Y:S01]  /*a5f0*/  FMNMX.FTZ R25, R24, R13, !PT ;  /* 0x0000000d18197209 */ /* 0x000fe20007810000 */
[----:B------:R-:W-:Y:S01]  /*a600*/  IMAD.U32 R13, RZ, RZ, UR4 ;  /* 0x00000004ff0d7e24 */ /* 0x000fe2000f8e00ff */
[----:B------:R-:W-:Y:S01]  /*a610*/  ISETP.GT.AND P2, PT, R0, 0x11, PT ;  /* 0x000000110000780c */ /* 0x000fe20003f44270 */
[----:B------:R-:W4:Y:S01]  /*a620*/  MUFU.TANH R42, R45 ;  /* 0x0000002d002a7308 */ /* 0x000f220000002400 */
[----:B-1----:R-:W-:Y:S01]  /*a630*/  FSEL R28, R32, -INF , P3 ;  /* 0xff800000201c7808 */ /* 0x002fe20001800000 */
[----:B------:R-:W-:Y:S01]  /*a640*/  FMUL.FTZ R14, R15, R13 ;  /* 0x0000000d0f0e7220 */ /* 0x000fe20000410000 */
[----:B------:R-:W-:-:S02]  /*a650*/  FMNMX.FTZ R25, R26, R25, !PT ;  /* 0x000000191a197209 */ /* 0x000fc40007810000 */
[----:B------:R-:W-:Y:S02]  /*a660*/  ISETP.GT.AND P3, PT, R0, 0x18, PT ;  /* 0x000000180000780c */ /* 0x000fe40003f64270 */
[----:B0-----:R-:W-:Y:S01]  /*a670*/  FSEL R30, R30, -INF , P2 ;  /* 0xff8000001e1e7808 */ /* 0x001fe20001000000 */
[----:B------:R-:W0:Y:S01]  /*a680*/  MUFU.TANH R48, R48 ;  /* 0x0000003000307308 */ /* 0x000e220000002400 */
[----:B------:R-:W-:Y:S02]  /*a690*/  FMNMX.FTZ R25, R28, R25, !PT ;  /* 0x000000191c197209 */ /* 0x000fe40007810000 */
[----:B------:R-:W-:Y:S02]  /*a6a0*/  ISETP.GT.AND P2, PT, R0, 0x19, PT ;  /* 0x000000190000780c */ /* 0x000fe40003f44270 */
[----:B---3--:R-:W-:Y:S02]  /*a6b0*/  FSEL R32, R36, -INF , P3 ;  /* 0xff80000024207808 */ /* 0x008fe40001800000 */
[----:B------:R-:W-:Y:S01]  /*a6c0*/  FMNMX.FTZ R25, R30, R25, !PT ;  /* 0x000000191e197209 */ /* 0x000fe20007810000 */
[----:B------:R-:W1:Y:S01]  /*a6d0*/  MUFU.TANH R46, R49 ;  /* 0x00000031002e7308 */ /* 0x000e620000002400 */
[----:B------:R-:W-:-:S02]  /*a6e0*/  FSEL R34, R34, -INF , P2 ;  /* 0xff80000022227808 */ /* 0x000fc40001000000 */
[----:B------:R-:W-:Y:S02]  /*a6f0*/  FMNMX.FTZ R25, R32, R25, !PT ;  /* 0x0000001920197209 */ /* 0x000fe40007810000 */
[----:B------:R-:W-:Y:S02]  /*a700*/  ISETP.GT.AND P4, PT, R0, 0x21, PT ;  /* 0x000000210000780c */ /* 0x000fe40003f84270 */
[----:B------:R-:W-:Y:S01]  /*a710*/  FSEL R36, R40, -INF , P5 ;  /* 0xff80000028247808 */ /* 0x000fe20002800000 */
[----:B------:R-:W3:Y:S01]  /*a720*/  MUFU.TANH R52, R52 ;  /* 0x0000003400347308 */ /* 0x000ee20000002400 */
[----:B------:R-:W-:Y:S02]  /*a730*/  FMNMX.FTZ R25, R34, R25, !PT ;  /* 0x0000001922197209 */ /* 0x000fe40007810000 */
[----:B------:R-:W-:Y:S02]  /*a740*/  ISETP.GT.AND P3, PT, R0, 0x28, PT ;  /* 0x000000280000780c */ /* 0x000fe40003f64270 */
[----:B------:R-:W-:-:S02]  /*a750*/  FSEL R38, R38, -INF , P4 ;  /* 0xff80000026267808 */ /* 0x000fc40002000000 */
[----:B------:R-:W-:Y:S01]  /*a760*/  FMNMX.FTZ R25, R36, R25, !PT ;  /* 0x0000001924197209 */ /* 0x000fe20007810000 */
[----:B------:R-:W3:Y:S01]  /*a770*/  MUFU.TANH R50, R53 ;  /* 0x0000003500327308 */ /* 0x000ee20000002400 */
[----:B------:R-:W-:Y:S02]  /*a780*/  ISETP.GT.AND P2, PT, R0, 0x29, PT ;  /* 0x000000290000780c */ /* 0x000fe40003f44270 */
[----:B--2---:R-:W-:Y:S02]  /*a790*/  FSEL R40, R44, -INF , P3 ;  /* 0xff8000002c287808 */ /* 0x004fe40001800000 */
[----:B------:R-:W-:Y:S02]  /*a7a0*/  FMNMX.FTZ R25, R38, R25, !PT ;  /* 0x0000001926197209 */ /* 0x000fe40007810000 */
[----:B------:R-:W-:Y:S02]  /*a7b0*/  ISETP.GT.AND P5, PT, R0, 0x30, PT ;  /* 0x000000300000780c */ /* 0x000fe40003fa4270 */
[----:B----4-:R-:W-:-:S02]  /*a7c0*/  FSEL R42, R42, -INF , P2 ;  /* 0xff8000002a2a7808 */ /* 0x010fc40001000000 */
[----:B------:R-:W-:Y:S02]  /*a7d0*/  FMNMX.FTZ R25, R40, R25, !PT ;  /* 0x0000001928197209 */ /* 0x000fe40007810000 */
[----:B------:R-:W-:Y:S02]  /*a7e0*/  ISETP.GT.AND P2, PT, R0, 0x31, PT ;  /* 0x000000310000780c */ /* 0x000fe40003f44270 */
[----:B0-----:R-:W-:Y:S02]  /*a7f0*/  FSEL R44, R48, -INF , P5 ;  /* 0xff800000302c7808 */ /* 0x001fe40002800000 */
[----:B------:R-:W-:Y:S02]  /*a800*/  FMNMX.FTZ R25, R42, R25, !PT ;  /* 0x000000192a197209 */ /* 0x000fe40007810000 */
[----:B------:R-:W-:Y:S02]  /*a810*/  ISETP.GT.AND P3, PT, R0, 0x38, PT ;  /* 0x000000380000780c */ /* 0x000fe40003f64270 */
[----:B-1----:R-:W-:-:S02]  /*a820*/  FSEL R46, R46, -INF , P2 ;  /* 0xff8000002e2e7808 */ /* 0x002fc40001000000 */
[----:B------:R-:W-:Y:S02]  /*a830*/  FMNMX.FTZ R25, R44, R25, !PT ;  /* 0x000000192c197209 */ /* 0x000fe40007810000 */
[----:B------:R-:W-:Y:S02]  /*a840*/  ISETP.GT.AND P2, PT, R0, 0x39, PT ;  /* 0x000000390000780c */ /* 0x000fe40003f44270 */
[----:B---3--:R-:W-:Y:S02]  /*a850*/  FSEL R48, R52, -INF , P3 ;  /* 0xff80000034307808 */ /* 0x008fe40001800000 */
[----:B------:R-:W-:Y:S02]  /*a860*/  FMNMX.FTZ R25, R46, R25, !PT ;  /* 0x000000192e197209 */ /* 0x000fe40007810000 */
[----:B------:R-:W-:Y:S02]  /*a870*/  FSEL R50, R50, -INF , P2 ;  /* 0xff80000032327808 */ /* 0x000fe40001000000 */
[----:B------:R-:W-:-:S02]  /*a880*/  FMNMX.FTZ R25, R48, R25, !PT ;  /* 0x0000001930197209 */ /* 0x000fc40007810000 */
[----:B------:R-:W-:Y:S02]  /*a890*/  FSETP.NEU.FTZ.AND P4, PT, R15, -INF , PT ;  /* 0xff8000000f00780b */ /* 0x000fe40003f9d000 */
[----:B------:R-:W-:Y:S02]  /*a8a0*/  FMNMX.FTZ R25, R50, R25, !PT ;  /* 0x0000001932197209 */ /* 0x000fe40007810000 */
[----:B------:R-:W-:-:S03]  /*a8b0*/  FSEL R27, R14, RZ, P4 ;  /* 0x000000ff0e1b7208 */ /* 0x000fc60002000000 */
[----:B------:R-:W0:Y:S02]  /*a8c0*/  SHFL.BFLY PT, R0, R25, 0x2, 0x1f ;  /* 0x0c401f0019007f89 */ /* 0x000e2400000e0000 */
        /* <DEDUP_REMOVED lines=17> */
[----:B------:R-:W-:-:S03]  /*a9e0*/  FFMA.FTZ R27, R82, R13, -R27 ;  /* 0x0000000d521b7223 */ /* 0x000fc6000001081b */
[----:B------:R-:W-:Y:S01]  /*a9f0*/  MUFU.EX2 R58, R58 ;  /* 0x0000003a003a7308 */ /* 0x000fe20000000800 */
[----:B0-----:R-:W-:-:S05]  /*aa00*/  FMNMX.FTZ R0, R25, R0, !PT ;  /* 0x0000000019007209 */ /* 0x001fca0007810000 */
[----:B-1----:R-:W0:Y:S02]  /*aa10*/  SHFL.BFLY PT, R21, R0, 0x1, 0x1f ;  /* 0x0c201f0000157f89 */ /* 0x002e2400000e0000 */
[----:B------:R-:W-:Y:S01]  /*aa20*/  MUFU.EX2 R155, R60 ;  /* 0x0000003c009b7308 */ /* 0x000fe20000000800 */
[----:B--2---:R-:W-:Y:S01]  /*aa30*/  FADD.FTZ R35, R56, R153 ;  /* 0x0000009938237221 */ /* 0x004fe20000010000 */
[----:B------:R-:W-:-:S06]  /*aa40*/  F2FP.BF16.F32.PACK_AB R153, R153, R56 ;  /* 0x000000389999723e */ /* 0x000fcc00000010ff */
[----:B------:R-:W-:Y:S08]  /*aa50*/  MUFU.EX2 R62, R62 ;  /* 0x0000003e003e7308 */ /* 0x000ff00000000800 */
[----:B------:R-:W-:Y:S01]  /*aa60*/  MUFU.EX2 R41, R27 ;  /* 0x0000001b00297308 */ /* 0x000fe20000000800 */
[----:B0-----:R-:W-:-:S07]  /*aa70*/  FMNMX.FTZ R14, R0, R21, !PT ;  /* 0x00000015000e7209 */ /* 0x001fce0007810000 */
[----:B------:R-:W-:Y:S01]  /*aa80*/  MUFU.EX2 R157, R64 ;  /* 0x00000040009d7308 */ /* 0x000fe20000000800 */
[C---:B------:R-:W-:Y:S01]  /*aa90*/  FSETP.NEU.FTZ.AND P2, PT, R14.reuse, -INF , PT ;  /* 0xff8000000e00780b */ /* 0x040fe20003f5d000 */
[----:B------:R-:W-:-:S06]  /*aaa0*/  FMUL.FTZ R0, R14, R13 ;  /* 0x0000000d0e007220 */ /* 0x000fcc0000410000 */
[----:B------:R-:W-:Y:S01]  /*aab0*/  MUFU.EX2 R66, R66 ;  /* 0x0000004200427308 */ /* 0x000fe20000000800 */
[----:B------:R-:W-:Y:S01]  /*aac0*/  FSEL R21, R0, RZ, P2 ;  /* 0x000000ff00157208 */ /* 0x000fe20001000000 */
[----:B------:R-:W-:-:S04]  /*aad0*/  @!P1 VIADD R0, R168, 0x28c40 ;  /* 0x00028c40a8009836 */ /* 0x000fc80000000000 */
        /* <DEDUP_REMOVED lines=10> */
[----:B------:R-:W-:Y:S01]  /*ab80*/  @!P1 PRMT R0, RZ, 0x654, R0 ;  /* 0x00000654ff009816 */ /* 0x000fe20000000000 */
[-CC-:B------:R-:W-:Y:S01]  /*ab90*/  FFMA.FTZ R38, R38, R13.reuse, -R21.reuse ;  /* 0x0000000d26267223 */ /* 0x180fe20000010815 */
[-CC-:B------:R-:W-:Y:S01]  /*aba0*/  FFMA.FTZ R40, R40, R13.reuse, -R21.reuse ;  /* 0x0000000d28287223 */ /* 0x180fe20000010815 */
[-CC-:B------:R-:W-:Y:S01]  /*abb0*/  FFMA.FTZ R42, R42, R13.reuse, -R21.reuse ;  /* 0x0000000d2a2a7223 */ /* 0x180fe20000010815 */
[----:B------:R-:W0:Y:S01]  /*abc0*/  MUFU.EX2 R3, R3 ;  /* 0x0000000300037308 */ /* 0x000e220000000800 */
[----:B------:R1:W-:Y:S01]  /*abd0*/  @!P1 SYNCS.ARRIVE.TRANS64.RED.A1T0 RZ, [R0+URZ], RZ ;  /* 0x000000ff00ff99a7 */ /* 0x0003e2000810043f */
[-CC-:B------:R-:W-:Y:S01]  /*abe0*/  FFMA.FTZ R44, R44, R13.reuse, -R21.reuse ;  /* 0x0000000d2c2c7223 */ /* 0x180fe20000010815 */
[-CC-:B------:R-:W-:Y:S01]  /*abf0*/  FFMA.FTZ R46, R46, R13.reuse, -R21.reuse ;  /* 0x0000000d2e2e7223 */ /* 0x180fe20000010815 */
[-CC-:B------:R-:W-:Y:S01]  /*ac00*/  FFMA.FTZ R48, R48, R13.reuse, -R21.reuse ;  /* 0x0000000d30307223 */ /* 0x180fe20000010815 */
[----:B------:R-:W-:-:S03]  /*ac10*/  FFMA.FTZ R21, R50, R13, -R21 ;  /* 0x0000000d32157223 */ /* 0x000fc60000010815 */
[----:B------:R-:W2:Y:S08]  /*ac20*/  MUFU.EX2 R24, R24 ;  /* 0x0000001800187308 */ /* 0x000eb00000000800 */
[----:B------:R3:W4:Y:S01]  /*ac30*/  MUFU.EX2 R25, R26 ;  /* 0x0000001a00197308 */ /* 0x0007220000000800 */
[----:B0-----:R-:W-:-:S07]  /*ac40*/  F2FP.BF16.F32.PACK_AB R152, R3, R20 ;  /* 0x000000140398723e */ /* 0x001fce00000010ff */
[----:B------:R-:W1:Y:S01]  /*ac50*/  MUFU.EX2 R28, R28 ;  /* 0x0000001c001c7308 */ /* 0x000e620000000800 */
[----:B---3--:R-:W-:Y:S01]  /*ac60*/  FADD.FTZ R26, R58, R35 ;  /* 0x000000233a1a7221 */ /* 0x008fe20000010000 */
[----:B------:R-:W-:-:S03]  /*ac70*/  FADD.FTZ R35, R20, R3 ;  /* 0x0000000314237221 */ /* 0x000fc60000010000 */
[C---:B------:R-:W-:Y:S01]  /*ac80*/  FADD.FTZ R43, R155.reuse, R26 ;  /* 0x0000001a9b2b7221 */ /* 0x040fe20000010000 */
[----:B--2---:R-:W-:Y:S01]  /*ac90*/  FADD.FTZ R26, R24, R35 ;  /* 0x00000023181a7221 */ /* 0x004fe20000010000 */
[----:B------:R-:W-:Y:S01]  /*aca0*/  F2FP.BF16.F32.PACK_AB R155, R155, R58 ;  /* 0x0000003a9b9b723e */ /* 0x000fe200000010ff */
[----:B------:R0:W2:Y:S01]  /*acb0*/  MUFU.EX2 R27, R30 ;  /* 0x0000001e001b7308 */ /* 0x0000a20000000800 */
[C---:B----4-:R-:W-:Y:S01]  /*acc0*/  F2FP.BF16.F32.PACK_AB R154, R25.reuse, R24 ;  /* 0x00000018199a723e */ /* 0x050fe200000010ff */
[----:B------:R-:W-:Y:S06]  /*acd0*/  BAR.SYNC.DEFER_BLOCKING 0xf, 0x100 ;  /* 0x03c4000000007b1d */ /* 0x000fec0000010000 */
[----:B------:R-:W3:Y:S01]  /*ace0*/  MUFU.EX2 R32, R32 ;  /* 0x0000002000207308 */ /* 0x000ee20000000800 */
[----:B0-----:R-:W-:Y:S01]  /*acf0*/  FADD.FTZ R30, R62, R43 ;  /* 0x0000002b3e1e7221 */ /* 0x001fe20000010000 */
[----:B------:R-:W-:-:S03]  /*ad00*/  FADD.FTZ R43, R25, R26 ;  /* 0x0000001a192b7221 */ /* 0x000fc60000010000 */
[C---:B------:R-:W-:Y:S01]  /*ad10*/  FADD.FTZ R45, R157.reuse, R30 ;  /* 0x0000001e9d2d7221 */ /* 0x040fe20000010000 */
[----:B-1----:R-:W-:Y:S01]  /*ad20*/  FADD.FTZ R0, R28, R43 ;  /* 0x0000002b1c007221 */ /* 0x002fe20000010000 */
[----:B------:R-:W-:Y:S01]  /*ad30*/  F2FP.BF16.F32.PACK_AB R157, R157, R62 ;  /* 0x0000003e9d9d723e */ /* 0x000fe200000010ff */
[----:B------:R-:W0:Y:S01]  /*ad40*/  MUFU.EX2 R159, R68 ;  /* 0x00000044009f7308 */ /* 0x000e220000000800 */
[----:B------:R-:W-:Y:S01]  /*ad50*/  FADD.FTZ R26, R66, R45 ;  /* 0x0000002d421a7221 */ /* 0x000fe20000010000 */
[C---:B--2---:R-:W-:Y:S01]  /*ad60*/  FADD.FTZ R43, R27.reuse, R0 ;  /* 0x000000001b2b7221 */ /* 0x044fe20000010000 */
[----:B------:R-:W-:-:S05]  /*ad70*/  F2FP.BF16.F32.PACK_AB R156, R27, R28 ;  /* 0x0000001c1b9c723e */ /* 0x000fca00000010ff */
[----:B------:R-:W1:Y:S01]  /*ad80*/  MUFU.EX2 R29, R34 ;  /* 0x00000022001d7308 */ /* 0x000e620000000800 */
[----:B---3--:R-:W-:Y:S01]  /*ad90*/  FADD.FTZ R0, R32, R43 ;  /* 0x0000002b20007221 */ /* 0x008fe20000010000 */
[----:B------:R2:W-:Y:S06]  /*ada0*/  STSM.16.M88.4 [R198+0x26800], R152 ;  /* 0x02680098c6007844 */ /* 0x0005ec0000000200 */
[----:B------:R-:W3:Y:S01]  /*adb0*/  MUFU.EX2 R70, R70 ;  /* 0x0000004600467308 */ /* 0x000ee20000000800 */
[C---:B0-----:R-:W-:Y:S01]  /*adc0*/  FADD.FTZ R45, R159.reuse, R26 ;  /* 0x0000001a9f2d7221 */ /* 0x041fe20000010000 */
[----:B------:R-:W-:-:S06]  /*add0*/  F2FP.BF16.F32.PACK_AB R159, R159, R66 ;  /* 0x000000429f9f723e */ /* 0x000fcc00000010ff */
[----:B------:R-:W0:Y:S01]  /*ade0*/  MUFU.EX2 R36, R36 ;  /* 0x0000002400247308 */ /* 0x000e220000000800 */
[C---:B-1----:R-:W-:Y:S01]  /*adf0*/  FADD.FTZ R43, R29.reuse, R0 ;  /* 0x000000001d2b7221 */ /* 0x042fe20000010000 */
[----:B------:R-:W-:-:S05]  /*ae00*/  F2FP.BF16.F32.PACK_AB R158, R29, R32 ;  /* 0x000000201d9e723e */ /* 0x000fca00000010ff */
[----:B------:R2:W-:Y:S01]  /*ae10*/  STSM.16.M88.4 [R199], R156 ;  /* 0x0000009cc7007844 */ /* 0x0005e20000000200 */
[----:B------:R-:W1:Y:S01]  /*ae20*/  MUFU.EX2 R161, R72 ;  /* 0x0000004800a17308 */ /* 0x000e620000000800 */
[----:B---3--:R-:W-:-:S07]  /*ae30*/  FADD.FTZ R26, R70, R45 ;  /* 0x0000002d461a7221 */ /* 0x008fce0000010000 */
[----:B------:R-:W3:Y:S01]  /*ae40*/  MUFU.EX2 R31, R38 ;  /* 0x00000026001f7308 */ /* 0x000ee20000000800 */
[----:B0-----:R-:W-:-:S07]  /*ae50*/  FADD.FTZ R0, R36, R43 ;  /* 0x0000002b24007221 */ /* 0x001fce0000010000 */
[----:B------:R-:W0:Y:S01]  /*ae60*/  MUFU.EX2 R74, R74 ;  /* 0x0000004a004a7308 */ /* 0x000e220000000800 */
[C---:B-1----:R-:W-:Y:S01]  /*ae70*/  FADD.FTZ R45, R161.reuse, R26 ;  /* 0x0000001aa12d7221 */ /* 0x042fe20000010000 */
[----:B------:R-:W-:-:S06]  /*ae80*/  F2FP.BF16.F32.PACK_AB R161, R161, R70 ;  /* 0x00000046a1a1723e */ /* 0x000fcc00000010ff */
[----:B------:R-:W1:Y:S01]  /*ae90*/  MUFU.EX2 R40, R40 ;  /* 0x0000002800287308 */ /* 0x000e620000000800 */
[C---:B---3--:R-:W-:Y:S01]  /*aea0*/  FADD.FTZ R3, R31.reuse, R0 ;  /* 0x000000001f037221 */ /* 0x048fe20000010000 */
[----:B------:R-:W-:-:S06]  /*aeb0*/  F2FP.BF16.F32.PACK_AB R160, R31, R36 ;  /* 0x000000241fa0723e */ /* 0x000fcc00000010ff */
[----:B------:R-:W3:Y:S01]  /*aec0*/  MUFU.EX2 R37, R76 ;  /* 0x0000004c00257308 */ /* 0x000ee20000000800 */
[----:B0-----:R-:W-:-:S07]  /*aed0*/  FADD.FTZ R20, R74, R45 ;  /* 0x0000002d4a147221 */ /* 0x001fce0000010000 */
[----:B------:R-:W0:Y:S01]  /*aee0*/  MUFU.EX2 R33, R42 ;  /* 0x0000002a00217308 */ /* 0x000e220000000800 */
[----:B-1----:R-:W-:-:S07]  /*aef0*/  FADD.FTZ R0, R40, R3 ;  /* 0x0000000328007221 */ /* 0x002fce0000010000 */
[----:B------:R-:W-:Y:S01]  /*af00*/  MUFU.EX2 R54, R54 ;  /* 0x0000003600367308 */ /* 0x000fe20000000800 */
[C---:B---3--:R-:W-:Y:S01]  /*af10*/  F2FP.BF16.F32.PACK_AB R163, R37.reuse, R74 ;  /* 0x0000004a25a3723e */ /* 0x048fe200000010ff */
[----:B------:R-:W-:-:S06]  /*af20*/  FADD.FTZ R37, R37, R20 ;  /* 0x0000001425257221 */ /* 0x000fcc0000010000 */
[----:B------:R-:W1:Y:S01]  /*af30*/  MUFU.EX2 R39, R78 ;  /* 0x0000004e00277308 */ /* 0x000e620000000800 */
[C---:B0-----:R-:W-:Y:S01]  /*af40*/  F2FP.BF16.F32.PACK_AB R162, R33.reuse, R40 ;  /* 0x0000002821a2723e */ /* 0x041fe200000010ff */
[----:B------:R-:W-:-:S04]  /*af50*/  FADD.FTZ R33, R33, R0 ;  /* 0x0000000021217221 */ /* 0x000fc80000010000 */
[----:B------:R2:W-:Y:S02]  /*af60*/  STSM.16.M88.4 [R201], R160 ;  /* 0x000000a0c9007844 */ /* 0x0005e40000000200 */
[----:B------:R-:W-:Y:S08]  /*af70*/  MUFU.EX2 R44, R44 ;  /* 0x0000002c002c7308 */ /* 0x000ff00000000800 */
[----:B------:R-:W0:Y:S01]  /*af80*/  MUFU.EX2 R35, R46 ;  /* 0x0000002e00237308 */ /* 0x000e220000000800 */
[----:B-1----:R-:W-:Y:S01]  /*af90*/  F2FP.BF16.F32.PACK_AB R165, R39, R54 ;  /* 0x0000003627a5723e */ /* 0x002fe200000010ff */
[----:B------:R-:W-:-:S04]  /*afa0*/  FADD.FTZ R54, R54, R37 ;  /* 0x0000002536367221 */ /* 0x000fc80000010000 */
[----:B------:R-:W-:Y:S02]  /*afb0*/  FADD.FTZ R39, R39, R54 ;  /* 0x0000003627277221 */ /* 0x000fe40000010000 */
[----:B------:R-:W1:Y:S08]  /*afc0*/  MUFU.EX2 R80, R80 ;  /* 0x0000005000507308 */ /* 0x000e700000000800 */
[----:B------:R-:W3:Y:S01]  /*afd0*/  MUFU.EX2 R48, R48 ;  /* 0x0000003000307308 */ /* 0x000ee20000000800 */
[----:B0-----:R-:W-:Y:S01]  /*afe0*/  F2FP.BF16.F32.PACK_AB R164, R35, R44 ;  /* 0x0000002c23a4723e */ /* 0x001fe200000010ff */
[----:B------:R-:W-:-:S04]  /*aff0*/  FADD.FTZ R44, R44, R33 ;  /* 0x000000212c2c7221 */ /* 0x000fc80000010000 */
[----:B------:R-:W-:Y:S02]  /*b000*/  FADD.FTZ R35, R35, R44 ;  /* 0x0000002c23237221 */ /* 0x000fe40000010000 */
[----:B------:R-:W0:Y:S01]  /*b010*/  MUFU.EX2 R21, R21 ;  /* 0x0000001500157308 */ /* 0x000e220000000800 */
[----:B-1----:R-:W-:Y:S01]  /*b020*/  F2FP.BF16.F32.PACK_AB R167, R41, R80 ;  /* 0x0000005029a7723e */ /* 0x002fe200000010ff */
[----:B------:R-:W-:-:S04]  /*b030*/  FADD.FTZ R80, R80, R39 ;  /* 0x0000002750507221 */ /* 0x000fc80000010000 */
[----:B------:R-:W-:Y:S01]  /*b040*/  FADD.FTZ R3, R41, R80 ;  /* 0x0000005029037221 */ /* 0x000fe20000010000 */
[----:B---3--:R-:W-:Y:S01]  /*b050*/  FADD.FTZ R0, R48, R35 ;  /* 0x0000002330007221 */ /* 0x008fe20000010000 */
[----:B0-----:R-:W-:-:S03]  /*b060*/  F2FP.BF16.F32.PACK_AB R166, R21, R48 ;  /* 0x0000003015a6723e */ /* 0x001fc600000010ff */
[----:B------:R-:W-:Y:S02]  /*b070*/  FADD.FTZ R0, R21, R0 ;  /* 0x0000000015007221 */ /* 0x000fe40000010000 */
[----:B------:R2:W-:Y:S01]  /*b080*/  STSM.16.M88.4 [R200], R164 ;  /* 0x000000a4c8007844 */ /* 0x0005e20000000200 */
[----:B------:R-:W-:Y:S05]  /*b090*/  @!P0 BRA `(.L_x_4967) ;  /* 0x0000000000048947 */ /* 0x000fea0003800000 */
[----:B------:R-:W-:Y:S01]  /*b0a0*/  BPT.TRAP 0x1 ;  /* 0x000000040000795c */ /* 0x000fe20000300000 */
.L_x_4967:
[----:B------:R0:W1:Y:S01]  /*b0b0*/  SYNCS.PHASECHK.TRANS64.TRYWAIT P2, [R168+URZ+0x28c50], R57 ;  /* 0x028c5039a80075a7 */ /* 0x000062000804017f */
[----:B------:R-:W-:Y:S05]  /*b0c0*/  @!P0 BRA `(.L_x_4968) ;  /* 0x0000000000048947 */ /* 0x000fea0003800000 */
[----:B------:R-:W-:Y:S01]  /*b0d0*/  BPT.TRAP 0x1 ;  /* 0x000000040000795c */ /* 0x000fe20000300000 */
.L_x_4968:
[----:B------:R-:W-:Y:S01]  /*b0e0*/  ULDC UR38, c[0x0][0x9d8] ;  /* 0x0002760000267ab9 */ /* 0x000fe20000000800 */
[----:B------:R-:W-:Y:S01]  /*b0f0*/  ULDC UR39, c[0x0][0x9d8] ;  /* 0x0002760000277ab9 */ /* 0x000fe20000000800 */
[----:B------:R-:W-:Y:S01]  /*b100*/  ULDC UR36, c[0x0][0x988] ;  /* 0x0002620000247ab9 */ /* 0x000fe20000000800 */
[----:B------:R-:W-:Y:S01]  /*b110*/  ULDC UR37, c[0x0][0x988] ;  /* 0x0002620000257ab9 */ /* 0x000fe20000000800 */
[----:B------:R-:W-:Y:S01]  /*b120*/  BSSY B0, `(.L_x_4969) ;  /* 0x0000006000007945 */ /* 0x000fe20003800000 */
[----:B------:R-:W-:Y:S02]  /*b130*/  IMAD R20, R18, 0x1000, R191 ;  /* 0x0000100012147824 */ /* 0x000fe400078e02bf */
[----:B------:R-:W-:Y:S01]  /*b140*/  IMAD.MOV.U32 R21, RZ, RZ, 0x40000040 ;  /* 0x40000040ff157424 */ /* 0x000fe200078e00ff */
[----:B-1----:R-:W-:Y:S06]  /*b150*/  @P2 BRA `(.L_x_4970) ;  /* 0x0000000000082947 */ /* 0x002fec0003800000 */
[----:B------:R-:W1:Y:S02]  /*b160*/  SYNCS.PHASECHK.TRANS64.TRYWAIT P2, [R168+URZ+0x28c50], R57 ;  /* 0x028c5039a80075a7 */ /* 0x000e64000804017f */
[----:B-1----:R-:W-:Y:S05]  /*b170*/  @!P2 BRA `(.L_x_4971) ;  /* 0x000001180028a947 */ /* 0x002fea0003800000 */
.L_x_4970:
[----:B------:R-:W-:Y:S05]  /*b180*/  BSYNC B0 ;  /* 0x0000000000007941 */ /* 0x000fea0003800000 */
.L_x_4969:
[----:B------:R-:W-:Y:S01]  /*b190*/  R2UR UR6, R20 ;  /* 0x00000000140672ca */ /* 0x000fe200000e0000 */
[----:B01----:R-:W-:Y:S01]  /*b1a0*/  WARPGROUP.ARRIVE ;  /* 0x00000000000079c5 */ /* 0x003fe20000000000 */
[----:B------:R-:W-:Y:S01]  /*b1b0*/  R2UR UR7, R21 ;  /* 0x00000000150772ca */ /* 0x000fe200000e0000 */
[----:B------:R-:W-:Y:S01]  /*b1c0*/  IMAD.MOV.U32 R21, RZ, RZ, 0x40000040 ;  /* 0x40000040ff157424 */ /* 0x000fe200078e00ff */
[----:B------:R-:W-:Y:S01]  /*b1d0*/  ISETP.NE.AND P2, PT, R230, 0x1, PT ;  /* 0x00000001e600780c */ /* 0x000fe20003f45270 */
[----:B------:R-:W-:Y:S01]  /*b1e0*/  VIADD R215, R180, 0xfffffffe ;  /* 0xfffffffeb4d77836 */ /* 0x000fe20000000000 */
[----:B------:R-:W-:Y:S01]  /*b1f0*/  BSSY B0, `(.L_x_4972) ;  /* 0x0000273000007945 */ /* 0x000fe20003800000 */
[----:B------:R-:W-:-:S05]  /*b200*/  @!P1 VIADD R168, R168, 0x28c60 ;  /* 0x00028c60a8a89836 */ /* 0x000fca0000000000 */
[----:B------:R-:W-:-:S03]  /*b210*/  @!P1 PRMT R168, RZ, 0x654, R168 ;  /* 0x00000654ffa89816 */ /* 0x000fc600000000a8 */
[----:B------:R-:W-:Y:S03]  /*b220*/  HGMMA.64x256x16.F32.BF16 R24, R152, gdesc[UR4].tnspB, RZ, !UPT, gsb0 ;  /* 0x43e0000498187df0 */ /* 0x000fe6000c0018ff */
[----:B------:R-:W-:Y:S02]  /*b230*/  WARPGROUP.DEPBAR.LE gsb0, 0x0 ;  /* 0x00008000000079c5 */ /* 0x000fe40000010000 */
[----:B--2---:R-:W-:Y:S01]  /*b240*/  VIADD R152, R20, 0x80 ;  /* 0x0000008014987836 */ /* 0x004fe20000000000 */
        /* <DEDUP_REMOVED lines=10> */
[----:B------:R-:W0:Y:S01]  /*b2f0*/  @P2 LDC R152, c[0x0][0x450] ;  /* 0x00011400ff982b82 */ /* 0x000e220000000800 */
[----:B------:R-:W-:Y:S02]  /*b300*/  WARPGROUP.DEPBAR.LE gsb0, 0x0 ;  /* 0x00008000000079c5 */ /* 0x000fe40000010000 */
[----:B------:R-:W-:-:S15]  /*b310*/  WARPGROUP.ARRIVE ;  /* 0x00000000000079c5 */ /* 0x000fde0000000000 */
[----:B------:R-:W-:-:S06]  /*b320*/  NOP ;  /* 0x0000000000007918 */ /* 0x000fcc0000000000 */
[----:B------:R-:W-:Y:S01]  /*b330*/  HGMMA.64x256x16.F32.BF16 R24, R160, gdesc[UR4].tnspB, R24, gsb0 ;  /* 0x43e00004a0187df0 */ /* 0x000fe20008001818 */
[----:B------:R-:W-:Y:S01]  /*b340*/  R2UR UR6, R20 ;  /* 0x00000000140672ca */ /* 0x000fe200000e0000 */
[----:B------:R-:W-:Y:S01]  /*b350*/  IMAD.MOV.U32 R20, RZ, RZ, R196 ;  /* 0x000000ffff147224 */ /* 0x000fe200078e00c4 */
[----:B------:R-:W-:Y:S02]  /*b360*/  R2UR UR7, R21 ;  /* 0x00000000150772ca */ /* 0x000fe400000e0000 */
[----:B------:R-:W1:Y:S02]  /*b370*/  @P2 LDC R21, c[0x0][0x44c] ;  /* 0x00011300ff152b82 */ /* 0x000e640000000800 */
[----:B-1----:R-:W-:-:S05]  /*b380*/  @P2 IMAD.HI.U32 R21, R196, R21, RZ ;  /* 0x00000015c4152227 */ /* 0x002fca00078e00ff */
[----:B0-----:R-:W-:-:S04]  /*b390*/  @P2 SHF.R.U32.HI R20, RZ, R152, R21 ;  /* 0x00000098ff142219 */ /* 0x001fc80000011615 */
[----:B------:R-:W-:-:S04]  /*b3a0*/  IADD3 R20, R20, R195, -R194 ;  /* 0x000000c314147210 */ /* 0x000fc80007ffe8c2 */
[----:B------:R-:W-:-:S04]  /*b3b0*/  SHF.R.S32.HI R21, RZ, 0x1f, R20 ;  /* 0x0000001fff157819 */ /* 0x000fc80000011414 */
[----:B------:R-:W-:-:S04]  /*b3c0*/  LEA.HI R21, R21, R20, RZ, 0x6 ;  /* 0x0000001415157211 */ /* 0x000fc800078f30ff */
[----:B------:R-:W-:-:S04]  /*b3d0*/  SHF.R.S32.HI R21, RZ, 0x6, R21 ;  /* 0x00000006ff157819 */ /* 0x000fc80000011415 */
[----:B------:R-:W-:-:S04]  /*b3e0*/  VIMNMX R214, RZ, R21, !PT ;  /* 0x00000015ffd67248 */ /* 0x000fc80007fe0100 */
[----:B------:R-:W-:Y:S01]  /*b3f0*/  ISETP.GE.AND P2, PT, R215, R214, PT ;  /* 0x000000d6d700720c */ /* 0x000fe20003f46270 */
[----:B------:R-:W-:Y:S02]  /*b400*/  WARPGROUP.DEPBAR.LE gsb0, 0x0 ;  /* 0x00008000000079c5 */ /* 0x000fe40000010000 */
[----:B------:R-:W-:-:S06]  /*b410*/  WARPGROUP.ARRIVE ;  /* 0x00000000000079c5 */ /* 0x000fcc0000000000 */
        /* <DEDUP_REMOVED lines=12> */
[----:B------:R-:W-:Y:S01]  /*b4e0*/  BSSY B1, `(.L_x_4973) ;  /* 0x0000243000017945 */ /* 0x000fe20003800000 */
[----:B------:R-:W-:Y:S02]  /*b4f0*/  IMAD.MOV.U32 R225, RZ, RZ, R15 ;  /* 0x000000ffffe17224 */ /* 0x000fe400078e000f */
[----:B------:R-:W-:Y:S02]  /*b500*/  IMAD.MOV.U32 R21, RZ, RZ, R14 ;  /* 0x000000ffff157224 */ /* 0x000fe400078e000e */
[----:B------:R-:W-:-:S07]  /*b510*/  IMAD.MOV.U32 R224, RZ, RZ, R18 ;  /* 0x000000ffffe07224 */ /* 0x000fce00078e0012 */
.L_x_4984:
[----:B------:R-:W-:-:S05]  /*b520*/  VIADD R18, R224, 0x1 ;  /* 0x00000001e0127836 */ /* 0x000fca0000000000 */
[----:B------:R-:W-:-:S04]  /*b530*/  ISETP.NE.AND P2, PT, R18, 0x2, PT ;  /* 0x000000021200780c */ /* 0x000fc80003f45270 */
[----:B------:R-:W-:Y:S02]  /*b540*/  SEL R14, RZ, 0x1, P2 ;  /* 0x00000001ff0e7807 */ /* 0x000fe40001000000 */
[----:B------:R-:W-:Y:S02]  /*b550*/  SEL R18, R18, RZ, P2 ;  /* 0x000000ff12127207 */ /* 0x000fe40001000000 */
[----:B------:R-:W-:Y:S01]  /*b560*/  LOP3.LUT R19, R19, R14, RZ, 0x3c, !PT ;  /* 0x0000000e13137212 */ /* 0x000fe200078e3cff */
[----:B-1----:R-:W-:Y:S06]  /*b570*/  @!P0 BRA `(.L_x_4974) ;  /* 0x0000000000048947 */ /* 0x002fec0003800000 */
[----:B------:R-:W-:Y:S01]  /*b580*/  BPT.TRAP 0x1 ;  /* 0x000000040000795c */ /* 0x000fe20000300000 */
.L_x_4974:
[----:B------:R-:W-:Y:S01]  /*b590*/  IMAD R216, R18, 0x8, R2 ;  /* 0x0000000812d87824 */ /* 0x000fe200078e0202 */
[----:B------:R-:W-:-:S04]  /*b5a0*/  SHF.L.U32 R20, R19, 0x1f, RZ ;  /* 0x0000001f13147819 */ /* 0x000fc800000006ff */
[----:B------:R1:W2:Y:S01]  /*b5b0*/  SYNCS.PHASECHK.TRANS64.TRYWAIT P2, [R216+URZ+0x28c30], R20 ;  /* 0x028c3014d80075a7 */ /* 0x0002a2000804017f */
[----:B------:R-:W-:Y:S05]  /*b5c0*/  @!P0 BRA `(.L_x_4975) ;  /* 0x0000000000048947 */ /* 0x000fea0003800000 */
[----:B------:R-:W-:Y:S01]  /*b5d0*/  BPT.TRAP 0x1 ;  /* 0x000000040000795c */ /* 0x000fe20000300000 */
.L_x_4975:
[----:B------:R-:W-:Y:S01]  /*b5e0*/  ISETP.NE.AND P3, PT, R230, 0x1, PT ;  /* 0x00000001e600780c */ /* 0x000fe20003f65270 */
[----:B------:R-:W-:Y:S01]  /*b5f0*/  IMAD.IADD R13, R203, 0x1, R196 ;  /* 0x00000001cb0d7824 */ /* 0x000fe200078e02c4 */
[----:B------:R-:W-:Y:S11]  /*b600*/  BSSY B2, `(.L_x_4976) ;  /* 0x0000008000027945 */ /* 0x000ff60003800000 */
[----:B------:R-:W3:Y:S08]  /*b610*/  @P3 LDC R14, c[0x0][0x44c] ;  /* 0x00011300ff0e3b82 */ /* 0x000ef00000000800 */
[----:B------:R-:W4:Y:S01]  /*b620*/  @P3 LDC R15, c[0x0][0x450] ;  /* 0x00011400ff0f3b82 */ /* 0x000f220000000800 */
[----:B---3--:R-:W-:-:S05]  /*b630*/  @P3 IMAD.HI.U32 R14, R13, R14, RZ ;  /* 0x0000000e0d0e3227 */ /* 0x008fca00078e00ff */
[----:B----4-:R-:W-:Y:S01]  /*b640*/  @P3 SHF.R.U32.HI R13, RZ, R15, R14 ;  /* 0x0000000fff0d3219 */ /* 0x010fe2000001160e */
[----:B--2---:R-:W-:Y:S06]  /*b650*/  @P2 BRA `(.L_x_4977) ;  /* 0x0000000000082947 */ /* 0x004fec0003800000 */
[----:B------:R-:W2:Y:S02]  /*b660*/  SYNCS.PHASECHK.TRANS64.TRYWAIT P2, [R216+URZ+0x28c30], R20 ;  /* 0x028c3014d80075a7 */ /* 0x000ea4000804017f */
[----:B--2---:R-:W-:Y:S05]  /*b670*/  @!P2 BRA `(.L_x_4978) ;  /* 0x0000011000fca947 */ /* 0x004fea0003800000 */
.L_x_4977:
[----:B------:R-:W-:Y:S05]  /*b680*/  BSYNC B2 ;  /* 0x0000000000027941 */ /* 0x000fea0003800000 */
.L_x_4976:
[----:B------:R-:W3:Y:S01]  /*b690*/  SHFL.IDX PT, R156, R13, 0x1, 0x1c1f ;  /* 0x003c1f000d9c7f89 */ /* 0x000ee200000e0000 */
[----:B------:R-:W-:-:S03]  /*b6a0*/  IMAD.MOV.U32 R14, RZ, RZ, -0x40 ;  /* 0xffffffc0ff0e7424 */ /* 0x000fc600078e00ff */
[----:B------:R-:W4:Y:S01]  /*b6b0*/  LDL.LU R230, [R1+0x8] ;  /* 0x0000080001e67983 */ /* 0x000f220000300800 */
[----:B------:R-:W-:Y:S01]  /*b6c0*/  IMAD R14, R215, R14, 0x1 ;  /* 0x00000001d70e7424 */ /* 0x000fe200078e020e */
[----:B------:R-:W-:Y:S01]  /*b6d0*/  R2UR UR4, R4 ;  /* 0x00000000040472ca */ /* 0x000fe200000e0000 */
[----:B------:R-:W-:Y:S01]  /*b6e0*/  IMAD R154, R18, 0x200, R12 ;  /* 0x00000200129a7824 */ /* 0x000fe200078e020c */
[----:B------:R-:W-:Y:S01]  /*b6f0*/  R2UR UR5, R5 ;  /* 0x00000000050572ca */ /* 0x000fe200000e0000 */
[----:B------:R-:W-:Y:S01]  /*b700*/  IMAD.MOV.U32 R155, RZ, RZ, 0x40000040 ;  /* 0x40000040ff9b7424 */ /* 0x000fe200078e00ff */
[----:B------:R-:W-:Y:S01]  /*b710*/  IADD3 R15, R195, R14, -R189 ;  /* 0x0000000ec30f7210 */ /* 0x000fe20007ffe8bd */
[C---:B------:R-:W-:Y:S01]  /*b720*/  VIADD R152, R154.reuse, 0x2 ;  /* 0x000000029a987836 */ /* 0x040fe20000000000 */
[C---:B------:R-:W-:Y:S01]  /*b730*/  R2UR UR6, R154.reuse ;  /* 0x000000009a0672ca */ /* 0x040fe200000e0000 */
[C---:B------:R-:W-:Y:S01]  /*b740*/  VIADD R14, R154.reuse, 0x4 ;  /* 0x000000049a0e7836 */ /* 0x040fe20000000000 */
[----:B------:R-:W-:Y:S01]  /*b750*/  R2UR UR7, R155 ;  /* 0x000000009b0772ca */ /* 0x000fe200000e0000 */
[----:B------:R-:W-:Y:S01]  /*b760*/  VIADD R154, R154, 0x6 ;  /* 0x000000069a9a7836 */ /* 0x000fe20000000000 */
[----:B------:R3:W5:Y:S01]  /*b770*/  SHFL.IDX PT, R226, R13, RZ, 0x1c1f ;  /* 0x001c1fff0de27589 */ /* 0x00076200000e0000 */
[----:B------:R-:W-:Y:S01]  /*b780*/  IMAD.MOV.U32 R153, RZ, RZ, 0x40000040 ;  /* 0x40000040ff997424 */ /* 0x000fe200078e00ff */
[----:B------:R-:W-:Y:S01]  /*b790*/  R2UR UR10, R152 ;  /* 0x00000000980a72ca */ /* 0x000fe200000e0000 */
[----:B------:R-:W-:Y:S01]  /*b7a0*/  IMAD.IADD R15, R15, 0x1, -R194 ;  /* 0x000000010f0f7824 */ /* 0x000fe200078e0ac2 */
[----:B------:R-:W-:-:S02]  /*b7b0*/  R2UR UR18, R154 ;  /* 0x000000009a1272ca */ /* 0x000fc400000e0000 */
[----:B------:R-:W-:Y:S01]  /*b7c0*/  R2UR UR11, R153 ;  /* 0x00000000990b72ca */ /* 0x000fe200000e0000 */
[----:B---3--:R-:W-:Y:S01]  /*b7d0*/  IMAD.IADD R13, R15, 0x1, R156 ;  /* 0x000000010f0d7824 */ /* 0x008fe200078e029c */
[----:B------:R-:W-:Y:S02]  /*b7e0*/  R2UR UR19, R155 ;  /* 0x000000009b1372ca */ /* 0x000fe400000e0000 */
[----:B0-----:R-:W-:Y:S01]  /*b7f0*/  WARPGROUP.ARRIVE ;  /* 0x00000000000079c5 */ /* 0x001fe20000000000 */
[----:B------:R-:W-:Y:S02]  /*b800*/  R2UR UR8, R10 ;  /* 0x000000000a0872ca */ /* 0x000fe400000e0000 */
[----:B------:R-:W-:Y:S02]  /*b810*/  R2UR UR9, R11 ;  /* 0x000000000b0972ca */ /* 0x000fe400000e0000 */
[----:B------:R-:W-:Y:S01]  /*b820*/  R2UR UR14, R14 ;  /* 0x000000000e0e72ca */ /* 0x000fe200000e0000 */
[----:B------:R-:W-:Y:S01]  /*b830*/  HGMMA.64x64x16.F32.BF16 R152, gdesc[UR4], RZ, !UPT, gsb0 ;  /* 0x00e00000049879f0 */ /* 0x000fe2000c0018ff */
[----:B------:R-:W-:-:S02]  /*b840*/  R2UR UR12, R8 ;  /* 0x00000000080c72ca */ /* 0x000fc400000e0000 */
[----:B------:R-:W-:Y:S02]  /*b850*/  R2UR UR13, R9 ;  /* 0x00000000090d72ca */ /* 0x000fe400000e0000 */
[----:B------:R-:W-:Y:S01]  /*b860*/  R2UR UR16, R6 ;  /* 0x00000000061072ca */ /* 0x000fe200000e0000 */
[----:B-----5:R-:W-:Y:S01]  /*b870*/  IMAD.IADD R226, R15, 0x1, R226 ;  /* 0x000000010fe27824 */ /* 0x020fe200078e02e2 */
[----:B------:R-:W-:Y:S01]  /*b880*/  R2UR UR17, R7 ;  /* 0x00000000071172ca */ /* 0x000fe200000e0000 */
[----:B------:R-:W-:Y:S01]  /*b890*/  IMAD.MOV.U32 R15, RZ, RZ, 0x40000040 ;  /* 0x40000040ff0f7424 */ /* 0x000fe200078e00ff */
[C---:B------:R-:W-:Y:S02]  /*b8a0*/  ISETP.GT.AND P2, PT, R13.reuse, 0x29, PT ;  /* 0x000000290d00780c */ /* 0x040fe40003f44270 */
[----:B------:R-:W-:Y:S02]  /*b8b0*/  ISETP.GT.AND P3, PT, R13, 0x30, PT ;  /* 0x000000300d00780c */ /* 0x000fe40003f64270 */
[----:B------:R-:W-:-:S02]  /*b8c0*/  R2UR UR15, R15 ;  /* 0x000000000f0f72ca */ /* 0x000fc400000e0000 */
        /* <DEDUP_REMOVED lines=11> */
[----:B------:R-:W-:Y:S01]  /*b980*/  HGMMA.64x64x16.F32.BF16 R152, gdesc[UR16], R152, gsb0 ;  /* 0x00e00000109879f0 */ /* 0x000fe20008001898 */
[----:B----4-:R-:W-:-:S04]  /*b990*/  LOP3.LUT R230, R230, 0xdfffffff, RZ, 0xc0, !PT ;  /* 0xdfffffffe6e67812 */ /* 0x010fc800078ec0ff */
[----:B------:R-:W-:Y:S02]  /*b9a0*/  @P1 LOP3.LUT R230, R230, 0x20000000, RZ, 0xfc, !PT ;  /* 0x20000000e6e61812 */ /* 0x000fe400078efcff */
[----:B------:R-:W-:Y:S02]  /*b9b0*/  ISETP.GT.AND P1, PT, R13, 0x21, PT ;  /* 0x000000210d00780c */ /* 0x000fe40003f24270 */
[----:B------:R-:W-:-:S04]  /*b9c0*/  LOP3.LUT R230, R230, 0xefffffff, RZ, 0xc0, !PT ;  /* 0xefffffffe6e67812 */ /* 0x000fc800078ec0ff */
[----:B------:R-:W-:Y:S02]  /*b9d0*/  @P0 LOP3.LUT R230, R230, 0x10000000, RZ, 0xfc, !PT ;  /* 0x10000000e6e60812 */ /* 0x000fe400078efcff */
[----:B------:R-:W-:Y:S02]  /*b9e0*/  ISETP.GT.AND P0, PT, R13, 0x28, PT ;  /* 0x000000280d00780c */ /* 0x000fe40003f04270 */
[----:B------:R-:W-:-:S04]  /*b9f0*/  LOP3.LUT R230, R230, 0xbfffffff, RZ, 0xc0, !PT ;  /* 0xbfffffffe6e67812 */ /* 0x000fc800078ec0ff */
[----:B------:R-:W-:Y:S02]  /*ba00*/  @P1 LOP3.LUT R230, R230, 0x40000000, RZ, 0xfc, !PT ;  /* 0x40000000e6e61812 */ /* 0x000fe400078efcff */
[----:B------:R-:W-:Y:S02]  /*ba10*/  ISETP.GT.AND P1, PT, R226, 0x1, PT ;  /* 0x00000001e200780c */ /* 0x000fe40003f24270 */
[----:B------:R-:W-:-:S04]  /*ba20*/  LOP3.LUT R230, R230, 0x7fffffff, RZ, 0xc0, !PT ;  /* 0x7fffffffe6e67812 */ /* 0x000fc800078ec0ff */
[----:B------:R-:W-:Y:S02]  /*ba30*/  @P0 LOP3.LUT R230, R230, 0x80000000, RZ, 0xfc, !PT ;  /* 0x80000000e6e60812 */ /* 0x000fe400078efcff */
[----:B------:R-:W-:-:S03]  /*ba40*/  ISETP.GT.AND P0, PT, R226, RZ, PT ;  /* 0x000000ffe200720c */ /* 0x000fc60003f04270 */
[----:B------:R0:W-:Y:S01]  /*ba50*/  STL [R1+0x8], R230 ;  /* 0x000008e601007387 */ /* 0x0001e20000100800 */
        /* <DEDUP_REMOVED lines=24> */
[----:B---3--:R-:W-:Y:S01]  /*bbe0*/  FSEL R152, R152, -INF , P0 ;  /* 0xff80000098987808 */ /* 0x008fe20000000000 */
[----:B------:R-:W-:Y:S01]  /*bbf0*/  FMUL.FTZ R171, R171, UR39 ;  /* 0x00000027abab7c20 */ /* 0x000fe20008410000 */
[----:B------:R-:W-:Y:S01]  /*bc00*/  ISETP.GT.AND P0, PT, R226, 0x8, PT ;  /* 0x00000008e200780c */ /* 0x000fe20003f04270 */
[----:B------:R-:W-:Y:S01]  /*bc10*/  FMUL.FTZ R174, R174, UR39 ;  /* 0x00000027aeae7c20 */ /* 0x000fe20008410000 */
[----:B------:R-:W-:Y:S01]  /*bc20*/  FMUL.FTZ R175, R175, UR39 ;  /* 0x00000027afaf7c20 */ /* 0x000fe20008410000 */
[----:B------:R-:W-:Y:S01]  /*bc30*/  FMUL.FTZ R178, R178, UR39 ;  /* 0x00000027b2b27c20 */ /* 0x000fe20008410000 */
[----:B------:R-:W-:Y:S01]  /*bc40*/  FMUL.FTZ R179, R179, UR39 ;  /* 0x00000027b3b37c20 */ /* 0x000fe20008410000 */
[----:B------:R-:W3:Y:S01]  /*bc50*/  MUFU.TANH R157, R157 ;  /* 0x0000009d009d7308 */ /* 0x000ee20000002400 */
[----:B----4-:R-:W-:Y:S01]  /*bc60*/  FSEL R231, R153, -INF , P1 ;  /* 0xff80000099e77808 */ /* 0x010fe20000800000 */
[----:B------:R-:W-:Y:S01]  /*bc70*/  FMUL.FTZ R182, R182, UR39 ;  /* 0x00000027b6b67c20 */ /* 0x000fe20008410000 */
[----:B------:R-:W-:Y:S01]  /*bc80*/  ISETP.GT.AND P1, PT, R226, 0x9, PT ;  /* 0x00000009e200780c */ /* 0x000fe20003f24270 */
[----:B------:R-:W-:Y:S01]  /*bc90*/  FMUL.FTZ R183, R183, UR39 ;  /* 0x00000027b7b77c20 */ /* 0x000fe20008410000 */
[----:B------:R-:W-:-:S03]  /*bca0*/  FMUL.FTZ R173, R173, UR39 ;  /* 0x00000027adad7c20 */ /* 0x000fc60008410000 */
[----:B------:R-:W4:Y:S01]  /*bcb0*/  MUFU.TANH R160, R160 ;  /* 0x000000a000a07308 */ /* 0x000f220000002400 */
[----:B-----5:R-:W-:Y:S02]  /*bcc0*/  FSEL R156, R156, -INF , P0 ;  /* 0xff8000009c9c7808 */ /* 0x020fe40000000000 */
[----:B------:R-:W-:-:S05]  /*bcd0*/  ISETP.GT.AND P0, PT, R226, 0x10, PT ;  /* 0x00000010e200780c */ /* 0x000fca0003f04270 */
[----:B------:R-:W5:Y:S01]  /*bce0*/  MUFU.TANH R161, R161 ;  /* 0x000000a100a17308 */ /* 0x000f620000002400 */
[----:B---3--:R-:W-:Y:S02]  /*bcf0*/  FSEL R157, R157, -INF , P1 ;  /* 0xff8000009d9d7808 */ /* 0x008fe40000800000 */
[----:B------:R-:W-:-:S05]  /*bd00*/  ISETP.GT.AND P1, PT, R226, 0x11, PT ;  /* 0x00000011e200780c */ /* 0x000fca0003f24270 */
[----:B------:R-:W3:Y:S01]  /*bd10*/  MUFU.TANH R164, R164 ;  /* 0x000000a400a47308 */ /* 0x000ee20000002400 */
[----:B----4-:R-:W-:Y:S02]  /*bd20*/  FSEL R160, R160, -INF , P0 ;  /* 0xff800000a0a07808 */ /* 0x010fe40000000000 */
[----:B------:R-:W-:-:S05]  /*bd30*/  ISETP.GT.AND P0, PT, R226, 0x18, PT ;  /* 0x00000018e200780c */ /* 0x000fca0003f04270 */
        /* <DEDUP_REMOVED lines=14> */
[----:B------:R-:W-:-:S05]  /*be20*/  ISETP.GT.AND P1, PT, R13, RZ, PT ;  /* 0x000000ff0d00720c */ /* 0x000fca0003f24270 */
        /* <DEDUP_REMOVED lines=23> */
[----:B------:R-:W-:Y:S02]  /*bfa0*/  ISETP.GT.AND P1, PT, R13, 0x20, PT ;  /* 0x000000200d00780c */ /* 0x000fe40003f24270 */
[----:B------:R-:W-:-:S03]  /*bfb0*/  FMNMX.FTZ R13, R14, R225, !PT ;  /* 0x000000e10e0d7209 */ /* 0x000fc60007810000 */
[----:B------:R-:W5:Y:S01]  /*bfc0*/  MUFU.TANH R167, R171 ;  /* 0x000000ab00a77308 */ /* 0x000f620000002400 */
[----:B------:R-:W-:Y:S02]  /*bfd0*/  FMNMX.FTZ R13, R153, R13, !PT ;  /* 0x0000000d990d7209 */ /* 0x000fe40007810000 */
[----:B---3--:R-:W-:Y:S02]  /*bfe0*/  FSEL R163, R163, -INF , P0 ;  /* 0xff800000a3a37808 */ /* 0x008fe40000000000 */
[----:B------:R-:W-:Y:S02]  /*bff0*/  FMNMX.FTZ R13, R154, R13, !PT ;  /* 0x0000000d9a0d7209 */ /* 0x000fe40007810000 */
[----:B------:R-:W-:Y:S01]  /*c000*/  LOP3.LUT P0, RZ, R230, 0x80000000, RZ, 0xc0, !PT ;  /* 0x80000000e6ff7812 */ /* 0x000fe2000780c0ff */
[----:B------:R-:W3:Y:S01]  /*c010*/  MUFU.TANH R170, R174 ;  /* 0x000000ae00aa7308 */ /* 0x000ee20000002400 */
[----:B------:R-:W-:Y:S02]  /*c020*/  FMNMX.FTZ R13, R155, R13, !PT ;  /* 0x0000000d9b0d7209 */ /* 0x000fe40007810000 */
[----:B----4-:R-:W-:-:S02]  /*c030*/  FSEL R166, R166, -INF , P1 ;  /* 0xff800000a6a67808 */ /* 0x010fc40000800000 */
[----:B------:R-:W-:Y:S02]  /*c040*/  FMNMX.FTZ R13, R158, R13, !PT ;  /* 0x0000000d9e0d7209 */ /* 0x000fe40007810000 */
[----:B------:R-:W-:Y:S01]  /*c050*/  LOP3.LUT P1, RZ, R230, 0x40000000, RZ, 0xc0, !PT ;  /* 0x40000000e6ff7812 */ /* 0x000fe2000782c0ff */
[----:B------:R-:W4:Y:S01]  /*c060*/  MUFU.TANH R171, R175 ;  /* 0x000000af00ab7308 */ /* 0x000f220000002400 */
[----:B------:R-:W-:Y:S02]  /*c070*/  FMNMX.FTZ R13, R159, R13, !PT ;  /* 0x0000000d9f0d7209 */ /* 0x000fe40007810000 */
[----:B-----5:R-:W-:Y:S02]  /*c080*/  FSEL R167, R167, -INF , P1 ;  /* 0xff800000a7a77808 */ /* 0x020fe40000800000 */
[----:B------:R-:W-:Y:S02]  /*c090*/  FMNMX.FTZ R13, R162, R13, !PT ;  /* 0x0000000da20d7209 */ /* 0x000fe40007810000 */
[----:B------:R-:W-:Y:S01]  /*c0a0*/  LOP3.LUT P1, RZ, R230, 0x20000000, RZ, 0xc0, !PT ;  /* 0x20000000e6ff7812 */ /* 0x000fe2000782c0ff */
[----:B------:R-:W5:Y:S01]  /*c0b0*/  MUFU.TANH R174, R178 ;  /* 0x000000b200ae7308 */ /* 0x000f620000002400 */
[----:B------:R-:W-:-:S02]  /*c0c0*/  FMNMX.FTZ R13, R163, R13, !PT ;  /* 0x0000000da30d7209 */ /* 0x000fc40007810000 */
[----:B---3--:R-:W-:Y:S02]  /*c0d0*/  FSEL R170, R170, -INF , P0 ;  /* 0xff800000aaaa7808 */ /* 0x008fe40000000000 */
[----:B------:R-:W-:Y:S02]  /*c0e0*/  FMNMX.FTZ R13, R166, R13, !PT ;  /* 0x0000000da60d7209 */ /* 0x000fe40007810000 */
[----:B------:R-:W-:Y:S01]  /*c0f0*/  LOP3.LUT P0, RZ, R230, 0x10000000, RZ, 0xc0, !PT ;  /* 0x10000000e6ff7812 */ /* 0x000fe2000780c0ff */
[----:B------:R-:W3:Y:S01]  /*c100*/  MUFU.TANH R175, R179 ;  /* 0x000000b300af7308 */ /* 0x000ee20000002400 */
[----:B------:R-:W-:Y:S01]  /*c110*/  FMNMX.FTZ R13, R167, R13, !PT ;  /* 0x0000000da70d7209 */ /* 0x000fe20007810000 */
[----:B0-----:R-:W0:Y:S01]  /*c120*/  LDC R230, c[0x0][0x448] ;  /* 0x00011200ffe67b82 */ /* 0x001e220000000800 */
[----:B----4-:R-:W-:Y:S02]  /*c130*/  FSEL R171, R171, -INF , P2 ;  /* 0xff800000abab7808 */ /* 0x010fe40001000000 */
[----:B------:R-:W-:-:S03]  /*c140*/  FMNMX.FTZ R13, R170, R13, !PT ;  /* 0x0000000daa0d7209 */ /* 0x000fc60007810000 */
[----:B------:R-:W4:Y:S01]  /*c150*/  MUFU.TANH R178, R182 ;  /* 0x000000b600b27308 */ /* 0x000f220000002400 */
[----:B-----5:R-:W-:Y:S02]  /*c160*/  FSEL R174, R174, -INF , P3 ;  /* 0xff800000aeae7808 */ /* 0x020fe40001800000 */
[----:B------:R-:W-:Y:S02]  /*c170*/  FMNMX.FTZ R13, R171, R13, !PT ;  /* 0x0000000dab0d7209 */ /* 0x000fe40007810000 */
[----:B------:R-:W-:Y:S02]  /*c180*/  ISETP.GT.AND P3, PT, R226, 0x29, PT ;  /* 0x00000029e200780c */ /* 0x000fe40003f64270 */
[----:B------:R-:W-:Y:S01]  /*c190*/  FMNMX.FTZ R13, R174, R13, !PT ;  /* 0x0000000dae0d7209 */ /* 0x000fe20007810000 */
[----:B------:R-:W5:Y:S01]  /*c1a0*/  MUFU.TANH R179, R183 ;  /* 0x000000b700b37308 */ /* 0x000f620000002400 */
[----:B---3--:R-:W-:Y:S02]  /*c1b0*/  FSEL R175, R175, -INF , P4 ;  /* 0xff800000afaf7808 */ /* 0x008fe40002000000 */
[----:B------:R-:W-:-:S02]  /*c1c0*/  ISETP.GT.AND P4, PT, R226, 0x30, PT ;  /* 0x00000030e200780c */ /* 0x000fc40003f84270 */
[----:B------:R-:W-:-:S03]  /*c1d0*/  FMNMX.FTZ R13, R175, R13, !PT ;  /* 0x0000000daf0d7209 */ /* 0x000fc60007810000 */
[----:B------:R-:W3:Y:S01]  /*c1e0*/  MUFU.TANH R173, R173 ;  /* 0x000000ad00ad7308 */ /* 0x000ee20000002400 */
[----:B----4-:R-:W-:-:S04]  /*c1f0*/  FSEL R178, R178, -INF , P5 ;  /* 0xff800000b2b27808 */ /* 0x010fc80002800000 */
[----:B------:R-:W-:Y:S02]  /*c200*/  FMNMX.FTZ R13, R178, R13, !PT ;  /* 0x0000000db20d7209 */ /* 0x000fe40007810000 */
[----:B-----5:R-:W-:-:S04]  /*c210*/  FSEL R179, R179, -INF , P6 ;  /* 0xff800000b3b37808 */ /* 0x020fc80003000000 */
[----:B------:R-:W-:Y:S02]  /*c220*/  FMNMX.FTZ R13, R179, R13, !PT ;  /* 0x0000000db30d7209 */ /* 0x000fe40007810000 */
[----:B---3--:R-:W-:-:S03]  /*c230*/  FSEL R173, R173, -INF , P3 ;  /* 0xff800000adad7808 */ /* 0x008fc60001800000 */
[----:B------:R-:W3:Y:S01]  /*c240*/  SHFL.BFLY PT, R15, R13, 0x2, 0x1f ;  /* 0x0c401f000d0f7f89 */ /* 0x000ee200000e0000 */
[----:B------:R-:W-:Y:S02]  /*c250*/  ISETP.GT.AND P3, PT, R226, 0x31, PT ;  /* 0x00000031e200780c */ /* 0x000fe40003f64270 */
[----:B---3--:R-:W-:-:S05]  /*c260*/  FMNMX.FTZ R15, R13, R15, !PT ;  /* 0x0000000f0d0f7209 */ /* 0x008fca0007810000 */
[----:B------:R-:W3:Y:S02]  /*c270*/  SHFL.BFLY PT, R13, R15, 0x1, 0x1f ;  /* 0x0c201f000f0d7f89 */ /* 0x000ee400000e0000 */
[----:B---3--:R-:W-:Y:S01]  /*c280*/  FMNMX.FTZ R15, R15, R13, !PT ;  /* 0x0000000d0f0f7209 */ /* 0x008fe20007810000 */
[----:B------:R-:W-:-:S03]  /*c290*/  IMAD.U32 R13, RZ, RZ, UR37 ;  /* 0x00000025ff0d7e24 */ /* 0x000fc6000f8e00ff */
        /* <DEDUP_REMOVED lines=23> */
[----:B------:R-:W-:-:S05]  /*c410*/  FFMA.FTZ R179, R179, R13, -R182 ;  /* 0x0000000db3b37223 */ /* 0x000fca00000108b6 */
[----:B------:R-:W4:Y:S08]  /*c420*/  MUFU.EX2 R153, R153 ;  /* 0x0000009900997308 */ /* 0x000f300000000800 */
[----:B------:R-:W5:Y:S01]  /*c430*/  MUFU.EX2 R154, R154 ;  /* 0x0000009a009a7308 */ /* 0x000f620000000800 */
[----:B---3--:R-:W-:Y:S01]  /*c440*/  FFMA.FTZ R3, R170, R3, R14 ;  /* 0x00000003aa037223 */ /* 0x008fe2000001000e */
[-C--:B------:R-:W-:Y:S01]  /*c450*/  FMUL.FTZ R26, R26, R170.reuse ;  /* 0x000000aa1a1a7220 */ /* 0x080fe20000410000 */
[-C--:B------:R-:W-:Y:S01]  /*c460*/  FMUL.FTZ R27, R27, R170.reuse ;  /* 0x000000aa1b1b7220 */ /* 0x080fe20000410000 */
[-C--:B------:R-:W-:Y:S01]  /*c470*/  FMUL.FTZ R30, R30, R170.reuse ;  /* 0x000000aa1e1e7220 */ /* 0x080fe20000410000 */
[-C--:B------:R-:W-:Y:S01]  /*c480*/  FMUL.FTZ R31, R31, R170.reuse ;  /* 0x000000aa1f1f7220 */ /* 0x080fe20000410000 */
[-C--:B------:R-:W-:Y:S01]  /*c490*/  FMUL.FTZ R34, R34, R170.reuse ;  /* 0x000000aa22227220 */ /* 0x080fe20000410000 */
[----:B------:R-:W-:Y:S01]  /*c4a0*/  FMUL.FTZ R35, R35, R170 ;  /* 0x000000aa23237220 */ /* 0x000fe20000410000 */
[----:B------:R-:W3:Y:S01]  /*c4b0*/  MUFU.EX2 R155, R155 ;  /* 0x0000009b009b7308 */ /* 0x000ee20000000800 */
        /* <DEDUP_REMOVED lines=8> */
[----:B-----5:R-:W-:Y:S01]  /*c540*/  FADD.FTZ R3, R154, R3 ;  /* 0x000000039a037221 */ /* 0x020fe20000010000 */
[----:B------:R-:W4:Y:S01]  /*c550*/  MUFU.EX2 R158, R158 ;  /* 0x0000009e009e7308 */ /* 0x000f220000000800 */
[-C--:B------:R-:W-:Y:S01]  /*c560*/  FMUL.FTZ R46, R46, R170.reuse ;  /* 0x000000aa2e2e7220 */ /* 0x080fe20000410000 */
[----:B------:R5:W-:Y:S01]  /*c570*/  @!P1 SYNCS.ARRIVE.TRANS64.RED.A1T0 RZ, [R14+URZ], RZ ;  /* 0x000000ff0eff99a7 */ /* 0x000be2000810043f */
[-C--:B------:R-:W-:Y:S01]  /*c580*/  FMUL.FTZ R47, R47, R170.reuse ;  /* 0x000000aa2f2f7220 */ /* 0x080fe20000410000 */
[-C--:B------:R-:W-:Y:S01]  /*c590*/  FMUL.FTZ R50, R50, R170.reuse ;  /* 0x000000aa32327220 */ /* 0x080fe20000410000 */
[-C--:B------:R-:W-:Y:S01]  /*c5a0*/  FMUL.FTZ R51, R51, R170.reuse ;  /* 0x000000aa33337220 */ /* 0x080fe20000410000 */
[----:B------:R-:W-:Y:S01]  /*c5b0*/  FMUL.FTZ R54, R54, R170 ;  /* 0x000000aa36367220 */ /* 0x000fe20000410000 */
[C---:B---3--:R-:W-:Y:S01]  /*c5c0*/  FADD.FTZ R3, R155.reuse, R3 ;  /* 0x000000039b037221 */ /* 0x048fe20000010000 */
[----:B------:R-:W-:Y:S01]  /*c5d0*/  F2FP.BF16.F32.PACK_AB R155, R155, R154 ;  /* 0x0000009a9b9b723e */ /* 0x000fe200000010ff */
[----:B------:R-:W-:Y:S01]  /*c5e0*/  FMUL.FTZ R154, R176, UR39 ;  /* 0x00000027b09a7c20 */ /* 0x000fe20008410000 */
[----:B-----5:R-:W-:Y:S01]  /*c5f0*/  FMNMX.FTZ R14, R152, R21, !PT ;  /* 0x00000015980e7209 */ /* 0x020fe20007810000 */
[----:B------:R-:W-:Y:S01]  /*c600*/  FMUL.FTZ R176, R177, UR39 ;  /* 0x00000027b1b07c20 */ /* 0x000fe20008410000 */
[----:B------:R-:W-:Y:S01]  /*c610*/  FMUL.FTZ R177, R180, UR39 ;  /* 0x00000027b4b17c20 */ /* 0x000fe20008410000 */
[----:B------:R-:W-:Y:S01]  /*c620*/  FMUL.FTZ R180, R181, UR39 ;  /* 0x00000027b5b47c20 */ /* 0x000fe20008410000 */
[----:B------:R-:W-:Y:S01]  /*c630*/  FMNMX.FTZ R14, R231, R14, !PT ;  /* 0x0000000ee70e7209 */ /* 0x000fe20007810000 */
[----:B------:R-:W3:Y:S01]  /*c640*/  MUFU.TANH R154, R154 ;  /* 0x0000009a009a7308 */ /* 0x000ee20000002400 */
[----:B------:R-:W-:Y:S01]  /*c650*/  FMUL.FTZ R55, R55, R170 ;  /* 0x000000aa37377220 */ /* 0x000fe20000410000 */
[----:B----4-:R-:W-:Y:S01]  /*c660*/  FADD.FTZ R3, R158, R3 ;  /* 0x000000039e037221 */ /* 0x010fe20000010000 */
[----:B------:R-:W-:Y:S01]  /*c670*/  FMNMX.FTZ R14, R156, R14, !PT ;  /* 0x0000000e9c0e7209 */ /* 0x000fe20007810000 */
[-C--:B------:R-:W-:Y:S01]  /*c680*/  FMUL.FTZ R58, R58, R170.reuse ;  /* 0x000000aa3a3a7220 */ /* 0x080fe20000410000 */
[-C--:B------:R-:W-:Y:S01]  /*c690*/  FMUL.FTZ R59, R59, R170.reuse ;  /* 0x000000aa3b3b7220 */ /* 0x080fe20000410000 */
[----:B------:R-:W-:Y:S01]  /*c6a0*/  FMUL.FTZ R62, R62, R170 ;  /* 0x000000aa3e3e7220 */ /* 0x000fe20000410000 */
[----:B------:R-:W-:Y:S01]  /*c6b0*/  FMNMX.FTZ R14, R157, R14, !PT ;  /* 0x0000000e9d0e7209 */ /* 0x000fe20007810000 */
[----:B------:R-:W4:Y:S01]  /*c6c0*/  MUFU.TANH R176, R176 ;  /* 0x000000b000b07308 */ /* 0x000f220000002400 */
[-C--:B------:R-:W-:Y:S01]  /*c6d0*/  FMUL.FTZ R63, R63, R170.reuse ;  /* 0x000000aa3f3f7220 */ /* 0x080fe20000410000 */
[----:B------:R-:W-:Y:S01]  /*c6e0*/  FMUL.FTZ R66, R66, R170 ;  /* 0x000000aa42427220 */ /* 0x000fe20000410000 */
[----:B------:R-:W-:Y:S01]  /*c6f0*/  FMNMX.FTZ R14, R160, R14, !PT ;  /* 0x0000000ea00e7209 */ /* 0x000fe20007810000 */
[-C--:B------:R-:W-:Y:S01]  /*c700*/  FMUL.FTZ R67, R67, R170.reuse ;  /* 0x000000aa43437220 */ /* 0x080fe20000410000 */
[-C--:B------:R-:W-:Y:S01]  /*c710*/  FMUL.FTZ R70, R70, R170.reuse ;  /* 0x000000aa46467220 */ /* 0x080fe20000410000 */
[----:B------:R-:W-:Y:S01]  /*c720*/  FMUL.FTZ R71, R71, R170 ;  /* 0x000000aa47477220 */ /* 0x000fe20000410000 */
[----:B------:R-:W-:Y:S01]  /*c730*/  FMNMX.FTZ R14, R161, R14, !PT ;  /* 0x0000000ea10e7209 */ /* 0x000fe20007810000 */
[----:B------:R-:W5:Y:S01]  /*c740*/  MUFU.TANH R177, R177 ;  /* 0x000000b100b17308 */ /* 0x000f620000002400 */
[----:B---3--:R-:W-:Y:S01]  /*c750*/  FSEL R154, R154, -INF , P4 ;  /* 0xff8000009a9a7808 */ /* 0x008fe20002000000 */
[----:B------:R-:W-:Y:S01]  /*c760*/  FMUL.FTZ R74, R74, R170 ;  /* 0x000000aa4a4a7220 */ /* 0x000fe20000410000 */
[----:B------:R-:W-:Y:S01]  /*c770*/  FMNMX.FTZ R14, R164, R14, !PT ;  /* 0x0000000ea40e7209 */ /* 0x000fe20007810000 */
[-C--:B------:R-:W-:Y:S01]  /*c780*/  FMUL.FTZ R75, R75, R170.reuse ;  /* 0x000000aa4b4b7220 */ /* 0x080fe20000410000 */
[----:B------:R-:W-:Y:S01]  /*c790*/  ISETP.GT.AND P4, PT, R226, 0x38, PT ;  /* 0x00000038e200780c */ /* 0x000fe20003f84270 */
[----:B------:R-:W-:Y:S01]  /*c7a0*/  FMUL.FTZ R78, R78, R170 ;  /* 0x000000aa4e4e7220 */ /* 0x000fe20000410000 */
[----:B------:R-:W-:Y:S01]  /*c7b0*/  FMNMX.FTZ R14, R165, R14, !PT ;  /* 0x0000000ea50e7209 */ /* 0x000fe20007810000 */
[----:B------:R-:W3:Y:S01]  /*c7c0*/  MUFU.TANH R180, R180 ;  /* 0x000000b400b47308 */ /* 0x000ee20000002400 */
[----:B----4-:R-:W-:Y:S01]  /*c7d0*/  FSEL R176, R176, -INF , P3 ;  /* 0xff800000b0b07808 */ /* 0x010fe20001800000 */
[----:B------:R-:W-:Y:S01]  /*c7e0*/  FMUL.FTZ R79, R79, R170 ;  /* 0x000000aa4f4f7220 */ /* 0x000fe20000410000 */
[----:B------:R-:W-:Y:S01]  /*c7f0*/  FMNMX.FTZ R14, R168, R14, !PT ;  /* 0x0000000ea80e7209 */ /* 0x000fe20007810000 */
[-C--:B------:R-:W-:Y:S01]  /*c800*/  FMUL.FTZ R82, R82, R170.reuse ;  /* 0x000000aa52527220 */ /* 0x080fe20000410000 */
[----:B------:R-:W-:Y:S01]  /*c810*/  ISETP.GT.AND P3, PT, R226, 0x39, PT ;  /* 0x00000039e200780c */ /* 0x000fe20003f64270 */
[----:B------:R-:W-:Y:S01]  /*c820*/  FMUL.FTZ R83, R83, R170 ;  /* 0x000000aa53537220 */ /* 0x000fe20000410000 */
[----:B------:R-:W-:Y:S01]  /*c830*/  FMNMX.FTZ R14, R169, R14, !PT ;  /* 0x0000000ea90e7209 */ /* 0x000fe20007810000 */
[----:B------:R-:W4:Y:S01]  /*c840*/  MUFU.EX2 R159, R159 ;  /* 0x0000009f009f7308 */ /* 0x000f220000000800 */
[----:B-----5:R-:W-:Y:S01]  /*c850*/  FSEL R177, R177, -INF , P4 ;  /* 0xff800000b1b17808 */ /* 0x020fe20002000000 */
[----:B------:R-:W-:Y:S01]  /*c860*/  FMUL.FTZ R86, R86, R170 ;  /* 0x000000aa56567220 */ /* 0x000fe20000410000 */
[----:B------:R-:W-:Y:S01]  /*c870*/  FMNMX.FTZ R14, R172, R14, !PT ;  /* 0x0000000eac0e7209 */ /* 0x000fe20007810000 */
[-C--:B------:R-:W-:Y:S01]  /*c880*/  FMUL.FTZ R87, R87, R170.reuse ;  /* 0x000000aa57577220 */ /* 0x080fe20000410000 */
[-C--:B------:R-:W-:Y:S01]  /*c890*/  FMUL.FTZ R90, R90, R170.reuse ;  /* 0x000000aa5a5a7220 */ /* 0x080fe20000410000 */
[----:B------:R-:W-:Y:S01]  /*c8a0*/  FMUL.FTZ R91, R91, R170 ;  /* 0x000000aa5b5b7220 */ /* 0x000fe20000410000 */
[----:B------:R-:W-:Y:S01]  /*c8b0*/  FMNMX.FTZ R14, R173, R14, !PT ;  /* 0x0000000ead0e7209 */ /* 0x000fe20007810000 */
[----:B------:R-:W5:Y:S01]  /*c8c0*/  MUFU.EX2 R162, R162 ;  /* 0x000000a200a27308 */ /* 0x000f620000000800 */
[----:B---3--:R-:W-:Y:S01]  /*c8d0*/  FSEL R180, R180, -INF , P3 ;  /* 0xff800000b4b47808 */ /* 0x008fe20001800000 */
[----:B------:R-:W-:Y:S01]  /*c8e0*/  FMUL.FTZ R94, R94, R170 ;  /* 0x000000aa5e5e7220 */ /* 0x000fe20000410000 */
[----:B------:R-:W-:Y:S01]  /*c8f0*/  FMNMX.FTZ R14, R154, R14, !PT ;  /* 0x0000000e9a0e7209 */ /* 0x000fe20007810000 */
[-C--:B------:R-:W-:Y:S01]  /*c900*/  FMUL.FTZ R95, R95, R170.reuse ;  /* 0x000000aa5f5f7220 */ /* 0x080fe20000410000 */
[-C--:B------:R-:W-:Y:S01]  /*c910*/  FMUL.FTZ R98, R98, R170.reuse ;  /* 0x000000aa62627220 */ /* 0x080fe20000410000 */
[----:B------:R-:W-:Y:S01]  /*c920*/  FMUL.FTZ R99, R99, R170 ;  /* 0x000000aa63637220 */ /* 0x000fe20000410000 */
[----:B------:R-:W-:Y:S01]  /*c930*/  FMNMX.FTZ R14, R176, R14, !PT ;  /* 0x0000000eb00e7209 */ /* 0x000fe20007810000 */
[----:B------:R-:W-:Y:S01]  /*c940*/  MUFU.EX2 R166, R166 ;  /* 0x000000a600a67308 */ /* 0x000fe20000000800 */
[----:B----4-:R-:W-:Y:S01]  /*c950*/  FADD.FTZ R3, R159, R3 ;  /* 0x000000039f037221 */ /* 0x010fe20000010000 */
[----:B------:R-:W-:Y:S01]  /*c960*/  FMUL.FTZ R102, R102, R170 ;  /* 0x000000aa66667220 */ /* 0x000fe20000410000 */
[----:B------:R-:W-:Y:S01]  /*c970*/  FMNMX.FTZ R14, R177, R14, !PT ;  /* 0x0000000eb10e7209 */ /* 0x000fe20007810000 */
[-C--:B------:R-:W-:Y:S01]  /*c980*/  FMUL.FTZ R103, R103, R170.reuse ;  /* 0x000000aa67677220 */ /* 0x080fe20000410000 */
[-C--:B------:R-:W-:Y:S01]  /*c990*/  FMUL.FTZ R106, R106, R170.reuse ;  /* 0x000000aa6a6a7220 */ /* 0x080fe20000410000 */
[----:B------:R-:W-:Y:S01]  /*c9a0*/  FMUL.FTZ R107, R107, R170 ;  /* 0x000000aa6b6b7220 */ /* 0x000fe20000410000 */
[----:B------:R-:W-:Y:S01]  /*c9b0*/  FMNMX.FTZ R14, R180, R14, !PT ;  /* 0x0000000eb40e7209 */ /* 0x000fe20007810000 */
[----:B------:R-:W-:Y:S01]  /*c9c0*/  MUFU.EX2 R167, R167 ;  /* 0x000000a700a77308 */ /* 0x000fe20000000800 */
[----:B-----5:R-:W-:Y:S01]  /*c9d0*/  FADD.FTZ R3, R162, R3 ;  /* 0x00000003a2037221 */ /* 0x020fe20000010000 */
[-C--:B------:R-:W-:Y:S01]  /*c9e0*/  FMUL.FTZ R110, R110, R170.reuse ;  /* 0x000000aa6e6e7220 */ /* 0x080fe20000410000 */
[-C--:B------:R-:W-:Y:S01]  /*c9f0*/  FMUL.FTZ R111, R111, R170.reuse ;  /* 0x000000aa6f6f7220 */ /* 0x080fe20000410000 */
[----:B------:R-:W3:Y:S01]  /*ca00*/  SHFL.BFLY PT, R181, R14, 0x2, 0x1f ;  /* 0x0c401f000eb57f89 */ /* 0x000ee200000e0000 */
        /* <DEDUP_REMOVED lines=22> */
[----:B------:R-:W-:Y:S01]  /*cb70*/  FMUL.FTZ R151, R151, R170 ;  /* 0x000000aa97977220 */ /* 0x000fe20000410000 */
[----:B---3--:R-:W-:-:S04]  /*cb80*/  FMNMX.FTZ R14, R14, R181, !PT ;  /* 0x000000b50e0e7209 */ /* 0x008fc80007810000 */
[----:B------:R-:W-:Y:S01]  /*cb90*/  MUFU.EX2 R178, R178 ;  /* 0x000000b200b27308 */ /* 0x000fe20000000800 */
[----:B------:R-:W3:Y:S02]  /*cba0*/  SHFL.BFLY PT, R181, R14, 0x1, 0x1f ;  /* 0x0c201f000eb57f89 */ /* 0x000ee400000e0000 */
[----:B---3--:R-:W-:Y:S01]  /*cbb0*/  FMNMX.FTZ R14, R14, R181, !PT ;  /* 0x000000b50e0e7209 */ /* 0x008fe20007810000 */
[----:B------:R-:W-:-:S03]  /*cbc0*/  IMAD.MOV R181, RZ, RZ, -R197 ;  /* 0x000000ffffb57224 */ /* 0x000fc600078e0ac5 */
[C---:B------:R-:W-:Y:S02]  /*cbd0*/  FSETP.NEU.FTZ.AND P3, PT, R14.reuse, -INF , PT ;  /* 0xff8000000e00780b */ /* 0x040fe40003f7d000 */
[----:B------:R-:W-:Y:S02]  /*cbe0*/  ISETP.NE.AND P2, PT, R189, R181, PT ;  /* 0x000000b5bd00720c */ /* 0x000fe40003f45270 */
[----:B------:R3:W-:Y:S02]  /*cbf0*/  MUFU.EX2 R181, R163 ;  /* 0x000000a300b57308 */ /* 0x0007e40000000800 */
[----:B---3--:R-:W-:-:S09]  /*cc00*/  FSEL R163, R14, RZ, P3 ;  /* 0x000000ff0ea37208 */ /* 0x008fd20001800000 */
[----:B------:R-:W-:Y:S02]  /*cc10*/  @!P2 IMAD R182, R224, 0x40, R190 ;  /* 0x00000040e0b6a824 */ /* 0x000fe400078e02be */
[----:B------:R-:W-:Y:S02]  /*cc20*/  FADD.FTZ R163, -R163, R21 ;  /* 0x00000015a3a37221 */ /* 0x000fe40000010100 */
[----:B------:R-:W-:Y:S02]  /*cc30*/  @!P2 IMAD R182, R182, 0x4, R2 ;  /* 0x00000004b6b6a824 */ /* 0x000fe400078e0202 */
[----:B------:R-:W-:-:S03]  /*cc40*/  FMUL.FTZ R21, R163, R13 ;  /* 0x0000000da3157220 */ /* 0x000fc60000410000 */
[----:B------:R-:W-:Y:S01]  /*cc50*/  @!P2 STS [R182+0x28820], R170 ;  /* 0x028820aab600a388 */ /* 0x000fe20000000800 */
[----:B------:R-:W-:Y:S08]  /*cc60*/  MUFU.EX2 R163, R225 ;  /* 0x000000e100a37308 */ /* 0x000ff00000000800 */
[----:B------:R-:W3:Y:S02]  /*cc70*/  MUFU.EX2 R21, R21 ;  /* 0x0000001500157308 */ /* 0x000ee40000000800 */
        /* <DEDUP_REMOVED lines=10> */
[----:B---3--:R-:W-:Y:S01]  /*cd20*/  FMUL.FTZ R182, R14, R13 ;  /* 0x0000000d0eb67220 */ /* 0x008fe20000410000 */
[-C--:B------:R-:W-:Y:S01]  /*cd30*/  FMUL.FTZ R41, R41, R21.reuse ;  /* 0x0000001529297220 */ /* 0x080fe20000410000 */
[-C--:B------:R-:W-:Y:S01]  /*cd40*/  FMUL.FTZ R44, R44, R21.reuse ;  /* 0x000000152c2c7220 */ /* 0x080fe20000410000 */
[-C--:B------:R-:W-:Y:S01]  /*cd50*/  FMUL.FTZ R45, R45, R21.reuse ;  /* 0x000000152d2d7220 */ /* 0x080fe20000410000 */
[-C--:B------:R-:W-:Y:S01]  /*cd60*/  FMUL.FTZ R48, R48, R21.reuse ;  /* 0x0000001530307220 */ /* 0x080fe20000410000 */
[----:B------:R-:W-:Y:S01]  /*cd70*/  FSEL R182, R182, RZ, P3 ;  /* 0x000000ffb6b67208 */ /* 0x000fe20001800000 */
[-C--:B------:R-:W-:Y:S01]  /*cd80*/  FMUL.FTZ R49, R49, R21.reuse ;  /* 0x0000001531317220 */ /* 0x080fe20000410000 */
[-C--:B------:R-:W-:Y:S01]  /*cd90*/  FMUL.FTZ R52, R52, R21.reuse ;  /* 0x0000001534347220 */ /* 0x080fe20000410000 */
[-C--:B------:R-:W-:Y:S01]  /*cda0*/  FMUL.FTZ R53, R53, R21.reuse ;  /* 0x0000001535357220 */ /* 0x080fe20000410000 */
[----:B------:R-:W-:Y:S01]  /*cdb0*/  FMUL.FTZ R56, R56, R21 ;  /* 0x0000001538387220 */ /* 0x000fe20000410000 */
        /* <DEDUP_REMOVED lines=17> */
[----:B------:R-:W-:Y:S01]  /*ced0*/  FFMA.FTZ R180, R180, R13, -R182 ;  /* 0x0000000db4b47223 */ /* 0x000fe200000108b6 */
        /* <DEDUP_REMOVED lines=12> */
[----:B------:R1:W2:Y:S01]  /*cfa0*/  MUFU.EX2 R182, R157 ;  /* 0x0000009d00b67308 */ /* 0x0002a20000000800 */
        /* <DEDUP_REMOVED lines=9> */
[----:B---3--:R-:W-:Y:S01]  /*d040*/  FFMA.FTZ R158, R21, R0, R152 ;  /* 0x00000000159e7223 */ /* 0x008fe20000010098 */
[C---:B------:R-:W-:Y:S01]  /*d050*/  FADD.FTZ R0, R181.reuse, R3 ;  /* 0x00000003b5007221 */ /* 0x040fe20000010000 */
[----:B------:R-:W-:Y:S01]  /*d060*/  F2FP.BF16.F32.PACK_AB R159, R181, R162 ;  /* 0x000000a2b59f723e */ /* 0x000fe200000010ff */
[-C--:B------:R-:W-:Y:S01]  /*d070*/  FMUL.FTZ R93, R93, R21.reuse ;  /* 0x000000155d5d7220 */ /* 0x080fe20000410000 */
[C---:B----4-:R-:W-:Y:S01]  /*d080*/  FADD.FTZ R158, R231.reuse, R158 ;  /* 0x0000009ee79e7221 */ /* 0x050fe20000010000 */
[----:B------:R-:W-:Y:S01]  /*d090*/  F2FP.BF16.F32.PACK_AB R152, R231, R152 ;  /* 0x00000098e798723e */ /* 0x000fe200000010ff */
[----:B------:R-:W1:Y:S01]  /*d0a0*/  MUFU.EX2 R161, R161 ;  /* 0x000000a100a17308 */ /* 0x000e620000000800 */
[-C--:B------:R-:W-:Y:S01]  /*d0b0*/  FMUL.FTZ R96, R96, R21.reuse ;  /* 0x0000001560607220 */ /* 0x080fe20000410000 */
[----:B-----5:R-:W-:Y:S01]  /*d0c0*/  FADD.FTZ R158, R156, R158 ;  /* 0x0000009e9c9e7221 */ /* 0x020fe20000010000 */
[-C--:B------:R-:W-:Y:S01]  /*d0d0*/  FMUL.FTZ R97, R97, R21.reuse ;  /* 0x0000001561617220 */ /* 0x080fe20000410000 */
[-C--:B------:R-:W-:Y:S01]  /*d0e0*/  FMUL.FTZ R100, R100, R21.reuse ;  /* 0x0000001564647220 */ /* 0x080fe20000410000 */
[-C--:B------:R-:W-:Y:S01]  /*d0f0*/  FMUL.FTZ R101, R101, R21.reuse ;  /* 0x0000001565657220 */ /* 0x080fe20000410000 */
[----:B--2---:R-:W-:Y:S01]  /*d100*/  FADD.FTZ R158, R182, R158 ;  /* 0x0000009eb69e7221 */ /* 0x004fe20000010000 */
[-C--:B------:R-:W-:Y:S01]  /*d110*/  FMUL.FTZ R104, R104, R21.reuse ;  /* 0x0000001568687220 */ /* 0x080fe20000410000 */
[----:B------:R-:W2:Y:S01]  /*d120*/  MUFU.EX2 R164, R164 ;  /* 0x000000a400a47308 */ /* 0x000ea20000000800 */
[-C--:B------:R-:W-:Y:S01]  /*d130*/  FMUL.FTZ R105, R105, R21.reuse ;  /* 0x0000001569697220 */ /* 0x080fe20000410000 */
[----:B0-----:R-:W-:Y:S01]  /*d140*/  FADD.FTZ R158, R160, R158 ;  /* 0x0000009ea09e7221 */ /* 0x001fe20000010000 */
        /* <DEDUP_REMOVED lines=26> */
[----:B------:R-:W-:-:S03]  /*d2f0*/  FMUL.FTZ R149, R149, R21 ;  /* 0x0000001595957220 */ /* 0x000fc60000410000 */
[----:B------:R-:W3:Y:S08]  /*d300*/  MUFU.EX2 R172, R172 ;  /* 0x000000ac00ac7308 */ /* 0x000ef00000000800 */
[----:B------:R4:W-:Y:S08]  /*d310*/  MUFU.EX2 R3, R154 ;  /* 0x0000009a00037308 */ /* 0x0009f00000000800 */
[----:B------:R-:W5:Y:S01]  /*d320*/  MUFU.EX2 R162, R173 ;  /* 0x000000ad00a27308 */ /* 0x000f620000000800 */
[----:B----4-:R-:W-:Y:S01]  /*d330*/  F2FP.BF16.F32.PACK_AB R154, R182, R156 ;  /* 0x0000009cb69a723e */ /* 0x010fe200000010ff */
[----:B------:R-:W-:Y:S01]  /*d340*/  BAR.SYNC.DEFER_BLOCKING 0xf, 0x100 ;  /* 0x03c4000000007b1d */ /* 0x000fe20000010000 */
[----:B------:R-:W-:Y:S01]  /*d350*/  F2FP.BF16.F32.PACK_AB R156, R161, R160 ;  /* 0x000000a0a19c723e */ /* 0x000fe200000010ff */
[C---:B0-----:R-:W-:Y:S01]  /*d360*/  FADD.FTZ R160, R165.reuse, R158 ;  /* 0x0000009ea5a07221 */ /* 0x041fe20000010000 */
[----:B------:R-:W-:Y:S01]  /*d370*/  F2FP.BF16.F32.PACK_AB R158, R165, R164 ;  /* 0x000000a4a59e723e */ /* 0x000fe200000010ff */
[----:B------:R-:W-:Y:S01]  /*d380*/  FADD.FTZ R164, R166, R0 ;  /* 0x00000000a6a47221 */ /* 0x000fe20000010000 */
[C---:B------:R-:W-:Y:S01]  /*d390*/  F2FP.BF16.F32.PACK_AB R161, R167.reuse, R166 ;  /* 0x000000a6a7a1723e */ /* 0x040fe200000010ff */
[----:B-1----:R-:W-:Y:S01]  /*d3a0*/  FADD.FTZ R160, R168, R160 ;  /* 0x000000a0a8a07221 */ /* 0x002fe20000010000 */
[----:B------:R-:W0:Y:S01]  /*d3b0*/  MUFU.EX2 R176, R176 ;  /* 0x000000b000b07308 */ /* 0x000e220000000800 */
[----:B------:R-:W-:-:S02]  /*d3c0*/  FADD.FTZ R164, R167, R164 ;  /* 0x000000a4a7a47221 */ /* 0x000fc40000010000 */
[C---:B--2---:R-:W-:Y:S01]  /*d3d0*/  FADD.FTZ R0, R169.reuse, R160 ;  /* 0x000000a0a9007221 */ /* 0x044fe20000010000 */
[----:B------:R-:W-:Y:S01]  /*d3e0*/  F2FP.BF16.F32.PACK_AB R160, R169, R168 ;  /* 0x000000a8a9a0723e */ /* 0x000fe200000010ff */
[----:B------:R-:W-:Y:S01]  /*d3f0*/  FADD.FTZ R164, R163, R164 ;  /* 0x000000a4a3a47221 */ /* 0x000fe20000010000 */
[C---:B------:R-:W-:Y:S01]  /*d400*/  F2FP.BF16.F32.PACK_AB R163, R171.reuse, R163 ;  /* 0x000000a3aba3723e */ /* 0x040fe200000010ff */
[----:B---3--:R-:W-:Y:S01]  /*d410*/  FADD.FTZ R165, R172, R0 ;  /* 0x00000000aca57221 */ /* 0x008fe20000010000 */
[----:B------:R-:W1:Y:S03]  /*d420*/  MUFU.EX2 R177, R177 ;  /* 0x000000b100b17308 */ /* 0x000e660000000800 */
[C---:B-----5:R-:W-:Y:S01]  /*d430*/  FADD.FTZ R0, R162.reuse, R165 ;  /* 0x000000a5a2007221 */ /* 0x060fe20000010000 */
[----:B------:R-:W-:Y:S01]  /*d440*/  FADD.FTZ R165, R171, R164 ;  /* 0x000000a4aba57221 */ /* 0x000fe20000010000 */
[----:B------:R-:W-:-:S02]  /*d450*/  F2FP.BF16.F32.PACK_AB R162, R162, R172 ;  /* 0x000000aca2a2723e */ /* 0x000fc400000010ff */
[----:B------:R-:W-:Y:S01]  /*d460*/  FADD.FTZ R169, R3, R0 ;  /* 0x0000000003a97221 */ /* 0x000fe20000010000 */
[----:B------:R-:W2:Y:S01]  /*d470*/  MUFU.EX2 R166, R180 ;  /* 0x000000b400a67308 */ /* 0x000ea20000000800 */
[----:B------:R-:W-:Y:S01]  /*d480*/  FADD.FTZ R0, R174, R165 ;  /* 0x000000a5ae007221 */ /* 0x000fe20000010000 */
[C---:B0-----:R-:W-:Y:S01]  /*d490*/  F2FP.BF16.F32.PACK_AB R164, R176.reuse, R3 ;  /* 0x00000003b0a4723e */ /* 0x041fe200000010ff */
[----:B------:R-:W-:Y:S01]  /*d4a0*/  FADD.FTZ R168, R176, R169 ;  /* 0x000000a9b0a87221 */ /* 0x000fe20000010000 */
[C---:B------:R-:W-:Y:S01]  /*d4b0*/  F2FP.BF16.F32.PACK_AB R165, R175.reuse, R174 ;  /* 0x000000aeafa5723e */ /* 0x040fe200000010ff */
[----:B------:R-:W-:Y:S01]  /*d4c0*/  FADD.FTZ R3, R175, R0 ;  /* 0x00000000af037221 */ /* 0x000fe20000010000 */
[----:B------:R0:W-:Y:S02]  /*d4d0*/  STSM.16.M88.4 [R198+0x26800], R152 ;  /* 0x02680098c6007844 */ /* 0x0001e40000000200 */
[----:B------:R-:W3:Y:S01]  /*d4e0*/  MUFU.EX2 R167, R179 ;  /* 0x000000b300a77308 */ /* 0x000ee20000000800 */
[----:B-1----:R-:W-:Y:S01]  /*d4f0*/  FADD.FTZ R169, R177, R168 ;  /* 0x000000a8b1a97221 */ /* 0x002fe20000010000 */
[----:B------:R-:W-:Y:S01]  /*d500*/  FADD.FTZ R168, R178, R3 ;  /* 0x00000003b2a87221 */ /* 0x000fe20000010000 */
[----:B------:R0:W-:Y:S04]  /*d510*/  STSM.16.M88.4 [R199], R156 ;  /* 0x0000009cc7007844 */ /* 0x0001e80000000200 */
[----:B------:R0:W-:Y:S01]  /*d520*/  STSM.16.M88.4 [R201], R160 ;  /* 0x000000a0c9007844 */ /* 0x0001e20000000200 */
[C---:B--2---:R-:W-:Y:S01]  /*d530*/  FADD.FTZ R0, R166.reuse, R169 ;  /* 0x000000a9a6007221 */ /* 0x044fe20000010000 */
[----:B------:R-:W-:Y:S01]  /*d540*/  F2FP.BF16.F32.PACK_AB R166, R166, R177 ;  /* 0x000000b1a6a6723e */ /* 0x000fe200000010ff */
[C---:B---3--:R-:W-:Y:S01]  /*d550*/  FADD.FTZ R3, R167.reuse, R168 ;  /* 0x000000a8a7037221 */ /* 0x048fe20000010000 */
[----:B------:R-:W-:-:S05]  /*d560*/  F2FP.BF16.F32.PACK_AB R167, R167, R178 ;  /* 0x000000b2a7a7723e */ /* 0x000fca00000010ff */
[----:B------:R0:W-:Y:S01]  /*d570*/  STSM.16.M88.4 [R200], R164 ;  /* 0x000000a4c8007844 */ /* 0x0001e20000000200 */
[----:B------:R-:W-:Y:S05]  /*d580*/  @!P0 BRA `(.L_x_4979) ;  /* 0x0000000000048947 */ /* 0x000fea0003800000 */
[----:B------:R-:W-:Y:S01]  /*d590*/  BPT.TRAP 0x1 ;  /* 0x000000040000795c */ /* 0x000fe20000300000 */
.L_x_4979:
[----:B------:R1:W2:Y:S01]  /*d5a0*/  SYNCS.PHASECHK.TRANS64.TRYWAIT P2, [R216+URZ+0x28c50], R20 ;  /* 0x028c5014d80075a7 */ /* 0x0002a2000804017f */
[----:B------:R-:W-:Y:S05]  /*d5b0*/  @!P0 BRA `(.L_x_4980) ;  /* 0x0000000000048947 */ /* 0x000fea0003800000 */
[----:B------:R-:W-:Y:S01]  /*d5c0*/  BPT.TRAP 0x1 ;  /* 0x000000040000795c */ /* 0x000fe20000300000 */
.L_x_4980:
[----:B------:R-:W-:Y:S04]  /*d5d0*/  BSSY B2, `(.L_x_4981) ;  /* 0x0000004000027945 */ /* 0x000fe80003800000 */
[----:B--2---:R-:W-:Y:S05]  /*d5e0*/  @P2 BRA `(.L_x_4982) ;  /* 0x0000000000082947 */ /* 0x004fea0003800000 */
[----:B------:R-:W2:Y:S02]  /*d5f0*/  SYNCS.PHASECHK.TRANS64.TRYWAIT P2, [R216+URZ+0x28c50], R20 ;  /* 0x028c5014d80075a7 */ /* 0x000ea4000804017f */
[----:B--2---:R-:W-:Y:S05]  /*d600*/  @!P2 BRA `(.L_x_4983) ;  /* 0x000000f4002ca947 */ /* 0x004fea0003800000 */
.L_x_4982:
[----:B------:R-:W-:Y:S05]  /*d610*/  BSYNC B2 ;  /* 0x0000000000027941 */ /* 0x000fea0003800000 */
.L_x_4981:
[----:B-12---:R-:W-:Y:S01]  /*d620*/  IMAD R20, R18, 0x1000, R191 ;  /* 0x0000100012147824 */ /* 0x006fe200078e02bf */
[----:B------:R-:W-:Y:S01]  /*d630*/  WARPGROUP.ARRIVE ;  /* 0x00000000000079c5 */ /* 0x000fe20000000000 */
[----:B------:R-:W-:Y:S01]  /*d640*/  IMAD.MOV.U32 R21, RZ, RZ, 0x40000040 ;  /* 0x40000040ff157424 */ /* 0x000fe200078e00ff */
[C---:B------:R-:W-:Y:S01]  /*d650*/  ISETP.GT.AND P2, PT, R215.reuse, R214, PT ;  /* 0x000000d6d700720c */ /* 0x040fe20003f44270 */
[----:B------:R-:W-:Y:S01]  /*d660*/  @!P1 VIADD R216, R216, 0x28c60 ;  /* 0x00028c60d8d89836 */ /* 0x000fe20000000000 */
[----:B------:R-:W-:Y:S01]  /*d670*/  R2UR UR6, R20 ;  /* 0x00000000140672ca */ /* 0x000fe200000e0000 */
[----:B------:R-:W-:Y:S01]  /*d680*/  VIADD R215, R215, 0xffffffff ;  /* 0xffffffffd7d77836 */ /* 0x000fe20000000000 */
        /* <DEDUP_REMOVED lines=41> */
.L_x_4973:
[----:B------:R-:W-:Y:S05]  /*d920*/  BSYNC B0 ;  /* 0x0000000000007941 */ /* 0x000fea0003800000 */
.L_x_4972:
[----:B------:R-:W-:Y:S01]  /*d930*/  ISETP.GE.AND P2, PT, R215, RZ, PT ;  /* 0x000000ffd700720c */ /* 0x000fe20003f46270 */
[----:B------:R-:W-:-:S12]  /*d940*/  BSSY B0, `(.L_x_4985) ;  /* 0x00001e2000007945 */ /* 0x000fd80003800000 */
[----:B------:R-:W-:Y:S05]  /*d950*/  @!P2 BRA `(.L_x_4986) ;  /* 0x0000001c0080a947 */ /* 0x000fea0003800000 */
[----:B------:R-:W-:Y:S02]  /*d960*/  IMAD.MOV.U32 R21, RZ, RZ, R15 ;  /* 0x000000ffff157224 */ /* 0x000fe400078e000f */
[----:B------:R-:W-:Y:S02]  /*d970*/  IMAD.MOV.U32 R214, RZ, RZ, R14 ;  /* 0x000000ffffd67224 */ /* 0x000fe400078e000e */
[----:B------:R-:W-:-:S07]  /*d980*/  IMAD.MOV.U32 R195, RZ, RZ, R18 ;  /* 0x000000ffffc37224 */ /* 0x000fce00078e0012 */
.L_x_4997:
[----:B------:R-:W-:-:S05]  /*d990*/  VIADD R18, R195, 0x1 ;  /* 0x00000001c3127836 */ /* 0x000fca0000000000 */
[----:B------:R-:W-:-:S04]  /*d9a0*/  ISETP.NE.AND P2, PT, R18, 0x2, PT ;  /* 0x000000021200780c */ /* 0x000fc80003f45270 */
[----:B------:R-:W-:Y:S02]  /*d9b0*/  SEL R14, RZ, 0x1, P2 ;  /* 0x00000001ff0e7807 */ /* 0x000fe40001000000 */
[----:B------:R-:W-:Y:S02]  /*d9c0*/  SEL R18, R18, RZ, P2 ;  /* 0x000000ff12127207 */ /* 0x000fe40001000000 */
[----:B------:R-:W-:Y:S01]  /*d9d0*/  LOP3.LUT R19, R19, R14, RZ, 0x3c, !PT ;  /* 0x0000000e13137212 */ /* 0x000fe200078e3cff */
[----:B--2---:R-:W-:Y:S06]  /*d9e0*/  @!P0 BRA `(.L_x_4987) ;  /* 0x0000000000048947 */ /* 0x004fec0003800000 */
[----:B------:R-:W-:Y:S01]  /*d9f0*/  BPT.TRAP 0x1 ;  /* 0x000000040000795c */ /* 0x000fe20000300000 */
.L_x_4987:
[----:B------:R-:W-:Y:S01]  /*da00*/  IMAD R194, R18, 0x8, R2 ;  /* 0x0000000812c27824 */ /* 0x000fe200078e0202 */
[----:B------:R-:W-:-:S04]  /*da10*/  SHF.L.U32 R20, R19, 0x1f, RZ ;  /* 0x0000001f13147819 */ /* 0x000fc800000006ff */
[----:B------:R2:W3:Y:S01]  /*da20*/  SYNCS.PHASECHK.TRANS64.TRYWAIT P2, [R194+URZ+0x28c30], R20 ;  /* 0x028c3014c20075a7 */ /* 0x0004e2000804017f */
[----:B------:R-:W-:Y:S05]  /*da30*/  @!P0 BRA `(.L_x_4988) ;  /* 0x0000000000048947 */ /* 0x000fea0003800000 */
[----:B------:R-:W-:Y:S01]  /*da40*/  BPT.TRAP 0x1 ;  /* 0x000000040000795c */ /* 0x000fe20000300000 */
.L_x_4988:
[----:B------:R-:W-:Y:S01]  /*da50*/  BSSY B1, `(.L_x_4989) ;  /* 0x0000006000017945 */ /* 0x000fe20003800000 */
[----:B------:R-:W-:Y:S02]  /*da60*/  IMAD R154, R18, 0x200, R12 ;  /* 0x00000200129a7824 */ /* 0x000fe400078e020c */
[----:B------:R-:W-:Y:S01]  /*da70*/  IMAD.MOV.U32 R155, RZ, RZ, 0x40000040 ;  /* 0x40000040ff9b7424 */ /* 0x000fe200078e00ff */
[----:B---3--:R-:W-:Y:S06]  /*da80*/  @P2 BRA `(.L_x_4990) ;  /* 0x0000000000082947 */ /* 0x008fec0003800000 */
[----:B------:R-:W3:Y:S02]  /*da90*/  SYNCS.PHASECHK.TRANS64.TRYWAIT P2, [R194+URZ+0x28c30], R20 ;  /* 0x028c3014c20075a7 */ /* 0x000ee4000804017f */
[----:B---3--:R-:W-:Y:S05]  /*daa0*/  @!P2 BRA `(.L_x_4991) ;  /* 0x000000f00018a947 */ /* 0x008fea0003800000 */
.L_x_4990:
[----:B------:R-:W-:Y:S05]  /*dab0*/  BSYNC B1 ;  /* 0x0000000000017941 */ /* 0x000fea0003800000 */
.L_x_4989:
        /* <DEDUP_REMOVED lines=14> */
[----:B0-----:R-:W-:Y:S01]  /*dba0*/  WARPGROUP.ARRIVE ;  /* 0x00000000000079c5 */ /* 0x001fe20000000000 */
[----:B------:R-:W-:Y:S02]  /*dbb0*/  R2UR UR8, R10 ;  /* 0x000000000a0872ca */ /* 0x000fe400000e0000 */
[----:B------:R-:W-:Y:S02]  /*dbc0*/  R2UR UR9, R11 ;  /* 0x000000000b0972ca */ /* 0x000fe400000e0000 */
[----:B------:R-:W-:Y:S01]  /*dbd0*/  R2UR UR14, R14 ;  /* 0x000000000e0e72ca */ /* 0x000fe200000e0000 */
[----:B------:R-:W-:Y:S01]  /*dbe0*/  HGMMA.64x64x16.F32.BF16 R152, gdesc[UR4], RZ, !UPT, gsb0 ;  /* 0x00e00000049879f0 */ /* 0x000fe2000c0018ff */
[----:B------:R-:W-:Y:S02]  /*dbf0*/  R2UR UR15, R15 ;  /* 0x000000000f0f72ca */ /* 0x000fe400000e0000 */
[----:B------:R-:W-:-:S02]  /*dc00*/  R2UR UR12, R8 ;  /* 0x00000000080c72ca */ /* 0x000fc400000e0000 */
        /* <DEDUP_REMOVED lines=44> */
[----:B----4-:R-:W-:Y:S01]  /*ded0*/  FMNMX.FTZ R13, R152, R13, !PT ;  /* 0x0000000d980d7209 */ /* 0x010fe20007810000 */
[----:B------:R-:W-:Y:S01]  /*dee0*/  FMUL.FTZ R174, R174, UR38 ;  /* 0x00000026aeae7c20 */ /* 0x000fe20008410000 */
[----:B------:R-:W-:Y:S01]  /*def0*/  FMUL.FTZ R175, R175, UR38 ;  /* 0x00000026afaf7c20 */ /* 0x000fe20008410000 */
[----:B------:R-:W-:Y:S01]  /*df00*/  FMUL.FTZ R178, R178, UR38 ;  /* 0x00000026b2b27c20 */ /* 0x000fe20008410000 */
[----:B------:R-:W-:Y:S01]  /*df10*/  FMUL.FTZ R179, R179, UR38 ;  /* 0x00000026b3b37c20 */ /* 0x000fe20008410000 */
[----:B------:R-:W-:Y:S01]  /*df20*/  FMUL.FTZ R182, R182, UR38 ;  /* 0x00000026b6b67c20 */ /* 0x000fe20008410000 */
[----:B------:R-:W-:Y:S01]  /*df30*/  FMUL.FTZ R183, R183, UR38 ;  /* 0x00000026b7b77c20 */ /* 0x000fe20008410000 */
[----:B------:R-:W4:Y:S01]  /*df40*/  MUFU.TANH R157, R157 ;  /* 0x0000009d009d7308 */ /* 0x000f220000002400 */
[----:B-----5:R-:W-:-:S07]  /*df50*/  FMNMX.FTZ R13, R153, R13, !PT ;  /* 0x0000000d990d7209 */ /* 0x020fce0007810000 */
[----:B------:R-:W5:Y:S01]  /*df60*/  MUFU.TANH R160, R160 ;  /* 0x000000a000a07308 */ /* 0x000f620000002400 */
[----:B0-----:R-:W-:-:S07]  /*df70*/  FMNMX.FTZ R13, R156, R13, !PT ;  /* 0x0000000d9c0d7209 */ /* 0x001fce0007810000 */
[----:B------:R-:W0:Y:S01]  /*df80*/  MUFU.TANH R161, R161 ;  /* 0x000000a100a17308 */ /* 0x000e220000002400 */
[----:B----4-:R-:W-:-:S07]  /*df90*/  FMNMX.FTZ R13, R157, R13, !PT ;  /* 0x0000000d9d0d7209 */ /* 0x010fce0007810000 */
        /* <DEDUP_REMOVED lines=18> */
[----:B------:R-:W-:Y:S01]  /*e0c0*/  MUFU.TANH R154, R154 ;  /* 0x0000009a009a7308 */ /* 0x000fe20000002400 */
[----:B-----5:R-:W-:-:S07]  /*e0d0*/  FMNMX.FTZ R13, R177, R13, !PT ;  /* 0x0000000db10d7209 */ /* 0x020fce0007810000 */
[----:B------:R-:W-:Y:S01]  /*e0e0*/  MUFU.TANH R155, R155 ;  /* 0x0000009b009b7308 */ /* 0x000fe20000002400 */
[----:B0-----:R-:W-:-:S05]  /*e0f0*/  FMNMX.FTZ R14, R180, R13, !PT ;  /* 0x0000000db40e7209 */ /* 0x001fca0007810000 */
[----:B------:R-:W0:Y:S02]  /*e100*/  SHFL.BFLY PT, R13, R14, 0x2, 0x1f ;  /* 0x0c401f000e0d7f89 */ /* 0x000e2400000e0000 */
[----:B------:R-:W-:Y:S08]  /*e110*/  MUFU.TANH R158, R158 ;  /* 0x0000009e009e7308 */ /* 0x000ff00000002400 */
[----:B------:R-:W-:Y:S08]  /*e120*/  MUFU.TANH R159, R159 ;  /* 0x0000009f009f7308 */ /* 0x000ff00000002400 */
[----:B------:R-:W-:Y:S01]  /*e130*/  MUFU.TANH R162, R162 ;  /* 0x000000a200a27308 */ /* 0x000fe20000002400 */
[----:B0-----:R-:W-:-:S07]  /*e140*/  FMNMX.FTZ R14, R14, R13, !PT ;  /* 0x0000000d0e0e7209 */ /* 0x001fce0007810000 */
[----:B------:R-:W-:Y:S01]  /*e150*/  MUFU.TANH R163, R163 ;  /* 0x000000a300a37308 */ /* 0x000fe20000002400 */
[----:B------:R-:W0:Y:S07]  /*e160*/  SHFL.BFLY PT, R13, R14, 0x1, 0x1f ;  /* 0x0c201f000e0d7f89 */ /* 0x000e2e00000e0000 */
[----:B------:R-:W-:Y:S08]  /*e170*/  MUFU.TANH R166, R166 ;  /* 0x000000a600a67308 */ /* 0x000ff00000002400 */
[----:B------:R-:W-:Y:S08]  /*e180*/  MUFU.TANH R167, R167 ;  /* 0x000000a700a77308 */ /* 0x000ff00000002400 */
[----:B------:R-:W-:Y:S01]  /*e190*/  MUFU.TANH R170, R170 ;  /* 0x000000aa00aa7308 */ /* 0x000fe20000002400 */
[----:B0-----:R-:W-:Y:S01]  /*e1a0*/  FMNMX.FTZ R14, R14, R13, !PT ;  /* 0x0000000d0e0e7209 */ /* 0x001fe20007810000 */
        /* <DEDUP_REMOVED lines=22> */
[----:B------:R-:W-:-:S04]  /*e310*/  FFMA.FTZ R180, R180, R13, -R181 ;  /* 0x0000000db4b47223 */ /* 0x000fc800000108b5 */
[----:B------:R-:W5:Y:S01]  /*e320*/  MUFU.EX2 R152, R152 ;  /* 0x0000009800987308 */ /* 0x000f620000000800 */
[-C--:B0-----:R-:W-:Y:S01]  /*e330*/  FMUL.FTZ R24, R24, R214.reuse ;  /* 0x000000d618187220 */ /* 0x081fe20000410000 */
[-C--:B------:R-:W-:Y:S01]  /*e340*/  FMUL.FTZ R25, R25, R214.reuse ;  /* 0x000000d619197220 */ /* 0x080fe20000410000 */
[-C--:B------:R-:W-:Y:S01]  /*e350*/  FMUL.FTZ R28, R28, R214.reuse ;  /* 0x000000d61c1c7220 */ /* 0x080fe20000410000 */
[-C--:B------:R-:W-:Y:S01]  /*e360*/  FMUL.FTZ R29, R29, R214.reuse ;  /* 0x000000d61d1d7220 */ /* 0x080fe20000410000 */
[-C--:B------:R-:W-:Y:S01]  /*e370*/  FMUL.FTZ R32, R32, R214.reuse ;  /* 0x000000d620207220 */ /* 0x080fe20000410000 */
[-C--:B------:R-:W-:Y:S01]  /*e380*/  FMUL.FTZ R33, R33, R214.reuse ;  /* 0x000000d621217220 */ /* 0x080fe20000410000 */
[----:B------:R-:W-:Y:S01]  /*e390*/  FMUL.FTZ R36, R36, R214 ;  /* 0x000000d624247220 */ /* 0x000fe20000410000 */
[----:B------:R-:W-:Y:S01]  /*e3a0*/  MUFU.TANH R174, R174 ;  /* 0x000000ae00ae7308 */ /* 0x000fe20000002400 */
        /* <DEDUP_REMOVED lines=8> */
[C---:B-----5:R-:W-:Y:S01]  /*e430*/  FADD.FTZ R0, R152.reuse, R0 ;  /* 0x0000000098007221 */ /* 0x060fe20000010000 */
        /* <DEDUP_REMOVED lines=18> */
[----:B0-----:R-:W-:-:S02]  /*e560*/  IMAD.MOV R15, RZ, RZ, -R197 ;  /* 0x000000ffff0f7224 */ /* 0x001fc400078e0ac5 */
[-C--:B------:R-:W-:Y:S01]  /*e570*/  FMUL.FTZ R73, R73, R214.reuse ;  /* 0x000000d649497220 */ /* 0x080fe20000410000 */
[-C--:B------:R-:W-:Y:S01]  /*e580*/  FMUL.FTZ R76, R76, R214.reuse ;  /* 0x000000d64c4c7220 */ /* 0x080fe20000410000 */
[-C--:B------:R-:W-:Y:S01]  /*e590*/  FMUL.FTZ R77, R77, R214.reuse ;  /* 0x000000d64d4d7220 */ /* 0x080fe20000410000 */
[-C--:B------:R-:W-:Y:S01]  /*e5a0*/  FMUL.FTZ R80, R80, R214.reuse ;  /* 0x000000d650507220 */ /* 0x080fe20000410000 */
        /* <DEDUP_REMOVED lines=17> */
[----:B------:R-:W0:Y:S01]  /*e6c0*/  MUFU.EX2 R153, R153 ;  /* 0x0000009900997308 */ /* 0x000e220000000800 */
[----:B------:R-:W-:Y:S01]  /*e6d0*/  FMNMX.FTZ R15, R162, R15, !PT ;  /* 0x0000000fa20f7209 */ /* 0x000fe20007810000 */
[----:B------:R-:W-:-:S02]  /*e6e0*/  @!P2 IMAD R181, R181, 0x4, R2 ;  /* 0x00000004b5b5a824 */ /* 0x000fc400078e0202 */
[-C--:B------:R-:W-:Y:S01]  /*e6f0*/  FMUL.FTZ R100, R100, R214.reuse ;  /* 0x000000d664647220 */ /* 0x080fe20000410000 */
[-C--:B------:R-:W-:Y:S01]  /*e700*/  FMUL.FTZ R101, R101, R214.reuse ;  /* 0x000000d665657220 */ /* 0x080fe20000410000 */
[----:B------:R-:W-:Y:S01]  /*e710*/  FMNMX.FTZ R15, R163, R15, !PT ;  /* 0x0000000fa30f7209 */ /* 0x000fe20007810000 */
[-C--:B------:R-:W-:Y:S01]  /*e720*/  FMUL.FTZ R104, R104, R214.reuse ;  /* 0x000000d668687220 */ /* 0x080fe20000410000 */
[----:B------:R-:W-:Y:S01]  /*e730*/  @!P2 STS [R181+0x28800], R214 ;  /* 0x028800d6b500a388 */ /* 0x000fe20000000800 */
[----:B------:R-:W4:Y:S01]  /*e740*/  MUFU.EX2 R156, R156 ;  /* 0x0000009c009c7308 */ /* 0x000f220000000800 */
[----:B------:R-:W-:Y:S01]  /*e750*/  FMNMX.FTZ R15, R166, R15, !PT ;  /* 0x0000000fa60f7209 */ /* 0x000fe20007810000 */
[-C--:B------:R-:W-:Y:S01]  /*e760*/  FMUL.FTZ R105, R105, R214.reuse ;  /* 0x000000d669697220 */ /* 0x080fe20000410000 */
[-C--:B------:R-:W-:Y:S01]  /*e770*/  FMUL.FTZ R108, R108, R214.reuse ;  /* 0x000000d66c6c7220 */ /* 0x080fe20000410000 */
[-C--:B------:R-:W-:Y:S01]  /*e780*/  FMUL.FTZ R109, R109, R214.reuse ;  /* 0x000000d66d6d7220 */ /* 0x080fe20000410000 */
[----:B------:R-:W-:Y:S01]  /*e790*/  FMNMX.FTZ R15, R167, R15, !PT ;  /* 0x0000000fa70f7209 */ /* 0x000fe20007810000 */
[-C--:B------:R-:W-:Y:S01]  /*e7a0*/  FMUL.FTZ R112, R112, R214.reuse ;  /* 0x000000d670707220 */ /* 0x080fe20000410000 */
[-C--:B------:R-:W-:Y:S01]  /*e7b0*/  FMUL.FTZ R113, R113, R214.reuse ;  /* 0x000000d671717220 */ /* 0x080fe20000410000 */
[----:B------:R-:W5:Y:S01]  /*e7c0*/  MUFU.EX2 R157, R157 ;  /* 0x0000009d009d7308 */ /* 0x000f620000000800 */
[----:B------:R-:W-:Y:S01]  /*e7d0*/  FMNMX.FTZ R15, R170, R15, !PT ;  /* 0x0000000faa0f7209 */ /* 0x000fe20007810000 */
[----:B0-----:R-:W-:Y:S01]  /*e7e0*/  FADD.FTZ R0, R153, R0 ;  /* 0x0000000099007221 */ /* 0x001fe20000010000 */
[-C--:B------:R-:W-:Y:S01]  /*e7f0*/  FMUL.FTZ R116, R116, R214.reuse ;  /* 0x000000d674747220 */ /* 0x080fe20000410000 */
[-C--:B------:R-:W-:Y:S01]  /*e800*/  FMUL.FTZ R117, R117, R214.reuse ;  /* 0x000000d675757220 */ /* 0x080fe20000410000 */
[----:B------:R-:W-:Y:S01]  /*e810*/  FMNMX.FTZ R15, R171, R15, !PT ;  /* 0x0000000fab0f7209 */ /* 0x000fe20007810000 */
[-C--:B------:R-:W-:Y:S01]  /*e820*/  FMUL.FTZ R120, R120, R214.reuse ;  /* 0x000000d678787220 */ /* 0x080fe20000410000 */
[-C--:B------:R-:W-:Y:S01]  /*e830*/  FMUL.FTZ R121, R121, R214.reuse ;  /* 0x000000d679797220 */ /* 0x080fe20000410000 */
[----:B------:R-:W0:Y:S01]  /*e840*/  MUFU.EX2 R160, R160 ;  /* 0x000000a000a07308 */ /* 0x000e220000000800 */
[----:B------:R-:W-:Y:S01]  /*e850*/  FMNMX.FTZ R15, R174, R15, !PT ;  /* 0x0000000fae0f7209 */ /* 0x000fe20007810000 */
[----:B----4-:R-:W-:Y:S01]  /*e860*/  FADD.FTZ R0, R156, R0 ;  /* 0x000000009c007221 */ /* 0x010fe20000010000 */
[-C--:B------:R-:W-:Y:S01]  /*e870*/  FMUL.FTZ R124, R124, R214.reuse ;  /* 0x000000d67c7c7220 */ /* 0x080fe20000410000 */
[-C--:B------:R-:W-:Y:S01]  /*e880*/  FMUL.FTZ R125, R125, R214.reuse ;  /* 0x000000d67d7d7220 */ /* 0x080fe20000410000 */
[----:B------:R-:W-:Y:S01]  /*e890*/  FMNMX.FTZ R15, R175, R15, !PT ;  /* 0x0000000faf0f7209 */ /* 0x000fe20007810000 */
[-C--:B------:R-:W-:Y:S01]  /*e8a0*/  FMUL.FTZ R128, R128, R214.reuse ;  /* 0x000000d680807220 */ /* 0x080fe20000410000 */
[-C--:B------:R-:W-:Y:S01]  /*e8b0*/  FMUL.FTZ R129, R129, R214.reuse ;  /* 0x000000d681817220 */ /* 0x080fe20000410000 */
[----:B------:R-:W-:Y:S01]  /*e8c0*/  MUFU.EX2 R161, R161 ;  /* 0x000000a100a17308 */ /* 0x000fe20000000800 */
[----:B------:R-:W-:Y:S01]  /*e8d0*/  FMNMX.FTZ R15, R178, R15, !PT ;  /* 0x0000000fb20f7209 */ /* 0x000fe20007810000 */
[----:B-----5:R-:W-:Y:S01]  /*e8e0*/  FADD.FTZ R0, R157, R0 ;  /* 0x000000009d007221 */ /* 0x020fe20000010000 */
[-C--:B------:R-:W-:Y:S01]  /*e8f0*/  FMUL.FTZ R132, R132, R214.reuse ;  /* 0x000000d684847220 */ /* 0x080fe20000410000 */
[-C--:B------:R-:W-:Y:S01]  /*e900*/  FMUL.FTZ R133, R133, R214.reuse ;  /* 0x000000d685857220 */ /* 0x080fe20000410000 */
[----:B------:R-:W-:Y:S01]  /*e910*/  FMNMX.FTZ R15, R179, R15, !PT ;  /* 0x0000000fb30f7209 */ /* 0x000fe20007810000 */
[-C--:B------:R-:W-:Y:S01]  /*e920*/  FMUL.FTZ R136, R136, R214.reuse ;  /* 0x000000d688887220 */ /* 0x080fe20000410000 */
[-C--:B------:R-:W-:Y:S01]  /*e930*/  FMUL.FTZ R137, R137, R214.reuse ;  /* 0x000000d689897220 */ /* 0x080fe20000410000 */
[----:B------:R-:W-:Y:S01]  /*e940*/  MUFU.EX2 R164, R164 ;  /* 0x000000a400a47308 */ /* 0x000fe20000000800 */
[----:B------:R-:W-:Y:S01]  /*e950*/  FMNMX.FTZ R15, R182, R15, !PT ;  /* 0x0000000fb60f7209 */ /* 0x000fe20007810000 */
[----:B0-----:R-:W-:Y:S01]  /*e960*/  FADD.FTZ R0, R160, R0 ;  /* 0x00000000a0007221 */ /* 0x001fe20000010000 */
[-C--:B------:R-:W-:Y:S01]  /*e970*/  FMUL.FTZ R140, R140, R214.reuse ;  /* 0x000000d68c8c7220 */ /* 0x080fe20000410000 */
[-C--:B------:R-:W-:Y:S01]  /*e980*/  FMUL.FTZ R141, R141, R214.reuse ;  /* 0x000000d68d8d7220 */ /* 0x080fe20000410000 */
[----:B------:R-:W-:Y:S01]  /*e990*/  FMNMX.FTZ R15, R183, R15, !PT ;  /* 0x0000000fb70f7209 */ /* 0x000fe20007810000 */
[-C--:B------:R-:W-:Y:S01]  /*e9a0*/  FMUL.FTZ R144, R144, R214.reuse ;  /* 0x000000d690907220 */ /* 0x080fe20000410000 */
[-C--:B------:R-:W-:Y:S01]  /*e9b0*/  FMUL.FTZ R145, R145, R214.reuse ;  /* 0x000000d691917220 */ /* 0x080fe20000410000 */
[----:B------:R-:W-:Y:S01]  /*e9c0*/  MUFU.EX2 R165, R165 ;  /* 0x000000a500a57308 */ /* 0x000fe20000000800 */
[-C--:B------:R-:W-:Y:S01]  /*e9d0*/  FMUL.FTZ R148, R148, R214.reuse ;  /* 0x000000d694947220 */ /* 0x080fe20000410000 */
[----:B------:R-:W0:Y:S01]  /*e9e0*/  SHFL.BFLY PT, R195, R15, 0x2, 0x1f ;  /* 0x0c401f000fc37f89 */ /* 0x000e2200000e0000 */
[----:B------:R-:W-:-:S05]  /*e9f0*/  FMUL.FTZ R149, R149, R214 ;  /* 0x000000d695957220 */ /* 0x000fca0000410000 */
[----:B------:R-:W-:Y:S08]  /*ea00*/  MUFU.EX2 R168, R168 ;  /* 0x000000a800a87308 */ /* 0x000ff00000000800 */
[----:B------:R-:W-:Y:S08]  /*ea10*/  MUFU.EX2 R169, R169 ;  /* 0x000000a900a97308 */ /* 0x000ff00000000800 */
[----:B------:R-:W-:Y:S01]  /*ea20*/  MUFU.EX2 R172, R172 ;  /* 0x000000ac00ac7308 */ /* 0x000fe20000000800 */
[----:B0-----:R-:W-:-:S05]  /*ea30*/  FMNMX.FTZ R15, R15, R195, !PT ;  /* 0x000000c30f0f7209 */ /* 0x001fca0007810000 */
[----:B------:R-:W0:Y:S02]  /*ea40*/  SHFL.BFLY PT, R195, R15, 0x1, 0x1f ;  /* 0x0c201f000fc37f89 */ /* 0x000e2400000e0000 */
[----:B------:R-:W-:Y:S08]  /*ea50*/  MUFU.EX2 R173, R173 ;  /* 0x000000ad00ad7308 */ /* 0x000ff00000000800 */
[----:B------:R-:W-:Y:S08]  /*ea60*/  MUFU.EX2 R176, R176 ;  /* 0x000000b000b07308 */ /* 0x000ff00000000800 */
[----:B------:R-:W-:Y:S01]  /*ea70*/  MUFU.EX2 R177, R177 ;  /* 0x000000b100b17308 */ /* 0x000fe20000000800 */
[----:B0-----:R-:W-:-:S05]  /*ea80*/  FMNMX.FTZ R15, R15, R195, !PT ;  /* 0x000000c30f0f7209 */ /* 0x001fca0007810000 */
[----:B------:R-:W-:-:S04]  /*ea90*/  FADD.FTZ R21, -R15, R21 ;  /* 0x000000150f157221 */ /* 0x000fc80000010100 */
[----:B------:R-:W-:-:S06]  /*eaa0*/  FMUL.FTZ R21, R21, R13 ;  /* 0x0000000d15157220 */ /* 0x000fcc0000410000 */
[----:B------:R-:W0:Y:S02]  /*eab0*/  MUFU.EX2 R21, R21 ;  /* 0x0000001500157308 */ /* 0x000e240000000800 */
        /* <DEDUP_REMOVED lines=25> */
[----:B------:R0:W4:Y:S01]  /*ec50*/  MUFU.EX2 R180, R154 ;  /* 0x0000009a00b47308 */ /* 0x0001220000000800 */
[-CC-:B------:R-:W-:Y:S01]  /*ec60*/  FFMA.FTZ R174, R174, R13.reuse, -R181.reuse ;  /* 0x0000000daeae7223 */ /* 0x180fe200000108b5 */
[-CC-:B------:R-:W-:Y:S01]  /*ec70*/  FFMA.FTZ R175, R175, R13.reuse, -R181.reuse ;  /* 0x0000000dafaf7223 */ /* 0x180fe200000108b5 */
[-CC-:B------:R-:W-:Y:S01]  /*ec80*/  FFMA.FTZ R178, R178, R13.reuse, -R181.reuse ;  /* 0x0000000db2b27223 */ /* 0x180fe200000108b5 */
[-CC-:B------:R-:W-:Y:S01]  /*ec90*/  FFMA.FTZ R179, R179, R13.reuse, -R181.reuse ;  /* 0x0000000db3b37223 */ /* 0x180fe200000108b5 */
[-CC-:B------:R-:W-:Y:S01]  /*eca0*/  FFMA.FTZ R182, R182, R13.reuse, -R181.reuse ;  /* 0x0000000db6b67223 */ /* 0x180fe200000108b5 */
[----:B------:R-:W-:Y:S01]  /*ecb0*/  FFMA.FTZ R181, R183, R13, -R181 ;  /* 0x0000000db7b57223 */ /* 0x000fe200000108b5 */
[----:B------:R-:W-:Y:S01]  /*ecc0*/  FMUL.FTZ R50, R50, R21 ;  /* 0x0000001532327220 */ /* 0x000fe20000410000 */
[----:B------:R-:W5:Y:S01]  /*ecd0*/  MUFU.EX2 R155, R155 ;  /* 0x0000009b009b7308 */ /* 0x000f620000000800 */
[----:B0-----:R-:W-:Y:S01]  /*ece0*/  F2FP.BF16.F32.PACK_AB R154, R156, R153 ;  /* 0x000000999c9a723e */ /* 0x001fe200000010ff */
[----:B------:R-:W-:Y:S01]  /*ecf0*/  FADD.FTZ R153, R161, R0 ;  /* 0x00000000a1997221 */ /* 0x000fe20000010000 */
[----:B------:R-:W-:Y:S01]  /*ed00*/  F2FP.BF16.F32.PACK_AB R156, R160, R157 ;  /* 0x0000009da09c723e */ /* 0x000fe200000010ff */
[----:B------:R-:W-:Y:S01]  /*ed10*/  FMUL.FTZ R51, R51, R21 ;  /* 0x0000001533337220 */ /* 0x000fe20000410000 */
[----:B------:R-:W-:Y:S01]  /*ed20*/  F2FP.BF16.F32.PACK_AB R160, R168, R165 ;  /* 0x000000a5a8a0723e */ /* 0x000fe200000010ff */
[----:B------:R-:W-:Y:S01]  /*ed30*/  FADD.FTZ R0, R164, R153 ;  /* 0x00000099a4007221 */ /* 0x000fe20000010000 */
[-C--:B------:R-:W-:Y:S01]  /*ed40*/  FMUL.FTZ R54, R54, R21.reuse ;  /* 0x0000001536367220 */ /* 0x080fe20000410000 */
[----:B------:R0:W1:Y:S01]  /*ed50*/  MUFU.EX2 R183, R158 ;  /* 0x0000009e00b77308 */ /* 0x0000620000000800 */
[-C--:B------:R-:W-:Y:S01]  /*ed60*/  FMUL.FTZ R55, R55, R21.reuse ;  /* 0x0000001537377220 */ /* 0x080fe20000410000 */
[----:B------:R-:W-:Y:S01]  /*ed70*/  FADD.FTZ R153, R165, R0 ;  /* 0x00000000a5997221 */ /* 0x000fe20000010000 */
[-C--:B------:R-:W-:Y:S01]  /*ed80*/  FMUL.FTZ R58, R58, R21.reuse ;  /* 0x000000153a3a7220 */ /* 0x080fe20000410000 */
[-C--:B------:R-:W-:Y:S01]  /*ed90*/  FMUL.FTZ R59, R59, R21.reuse ;  /* 0x000000153b3b7220 */ /* 0x080fe20000410000 */
[-C--:B------:R-:W-:Y:S01]  /*eda0*/  FMUL.FTZ R62, R62, R21.reuse ;  /* 0x000000153e3e7220 */ /* 0x080fe20000410000 */
[----:B------:R-:W-:Y:S01]  /*edb0*/  FADD.FTZ R0, R168, R153 ;  /* 0x00000099a8007221 */ /* 0x000fe20000010000 */
[----:B------:R-:W-:Y:S01]  /*edc0*/  FMUL.FTZ R63, R63, R21 ;  /* 0x000000153f3f7220 */ /* 0x000fe20000410000 */
[----:B------:R-:W2:Y:S01]  /*edd0*/  MUFU.EX2 R159, R159 ;  /* 0x0000009f009f7308 */ /* 0x000ea20000000800 */
[----:B0-----:R-:W-:Y:S01]  /*ede0*/  F2FP.BF16.F32.PACK_AB R158, R164, R161 ;  /* 0x000000a1a49e723e */ /* 0x001fe200000010ff */
[----:B------:R-:W-:Y:S01]  /*edf0*/  FADD.FTZ R153, R169, R0 ;  /* 0x00000000a9997221 */ /* 0x000fe20000010000 */
[----:B----4-:R-:W-:Y:S01]  /*ee00*/  FFMA.FTZ R0, R21, R3, R180 ;  /* 0x0000000315007223 */ /* 0x010fe200000100b4 */
[-C--:B------:R-:W-:Y:S01]  /*ee10*/  FMUL.FTZ R66, R66, R21.reuse ;  /* 0x0000001542427220 */ /* 0x080fe20000410000 */
[-C--:B------:R-:W-:Y:S01]  /*ee20*/  FMUL.FTZ R67, R67, R21.reuse ;  /* 0x0000001543437220 */ /* 0x080fe20000410000 */
[----:B------:R-:W-:Y:S01]  /*ee30*/  FADD.FTZ R164, R172, R153 ;  /* 0x00000099aca47221 */ /* 0x000fe20000010000 */
[----:B-----5:R-:W-:Y:S01]  /*ee40*/  FADD.FTZ R0, R155, R0 ;  /* 0x000000009b007221 */ /* 0x020fe20000010000 */
[----:B------:R0:W4:Y:S01]  /*ee50*/  MUFU.EX2 R214, R162 ;  /* 0x000000a200d67308 */ /* 0x0001220000000800 */
[----:B------:R-:W-:Y:S01]  /*ee60*/  FMUL.FTZ R70, R70, R21 ;  /* 0x0000001546467220 */ /* 0x000fe20000410000 */
[----:B------:R-:W-:Y:S01]  /*ee70*/  FADD.FTZ R3, R173, R164 ;  /* 0x000000a4ad037221 */ /* 0x000fe20000010000 */
[----:B-1----:R-:W-:Y:S01]  /*ee80*/  FADD.FTZ R0, R183, R0 ;  /* 0x00000000b7007221 */ /* 0x002fe20000010000 */
[C---:B------:R-:W-:Y:S01]  /*ee90*/  F2FP.BF16.F32.PACK_AB R164, R176.reuse, R173 ;  /* 0x000000adb0a4723e */ /* 0x040fe200000010ff */
[-C--:B------:R-:W-:Y:S01]  /*eea0*/  FMUL.FTZ R71, R71, R21.reuse ;  /* 0x0000001547477220 */ /* 0x080fe20000410000 */
[----:B------:R-:W-:Y:S01]  /*eeb0*/  FADD.FTZ R168, R176, R3 ;  /* 0x00000003b0a87221 */ /* 0x000fe20000010000 */
[----:B------:R-:W-:Y:S01]  /*eec0*/  FMUL.FTZ R74, R74, R21 ;  /* 0x000000154a4a7220 */ /* 0x000fe20000410000 */
[----:B------:R-:W1:Y:S01]  /*eed0*/  MUFU.EX2 R163, R163 ;  /* 0x000000a300a37308 */ /* 0x000e620000000800 */
[----:B--2---:R-:W-:Y:S01]  /*eee0*/  FADD.FTZ R3, R159, R0 ;  /* 0x000000009f037221 */ /* 0x004fe20000010000 */
[----:B------:R-:W-:Y:S01]  /*eef0*/  FADD.FTZ R153, R177, R168 ;  /* 0x000000a8b1997221 */ /* 0x000fe20000010000 */
[----:B0-----:R-:W-:Y:S01]  /*ef00*/  F2FP.BF16.F32.PACK_AB R162, R172, R169 ;  /* 0x000000a9aca2723e */ /* 0x001fe200000010ff */
[-C--:B------:R-:W-:Y:S01]  /*ef10*/  FMUL.FTZ R75, R75, R21.reuse ;  /* 0x000000154b4b7220 */ /* 0x080fe20000410000 */
[----:B------:R-:W-:Y:S01]  /*ef20*/  FMUL.FTZ R78, R78, R21 ;  /* 0x000000154e4e7220 */ /* 0x000fe20000410000 */
[----:B------:R-:W-:Y:S01]  /*ef30*/  FADD.FTZ R0, R166, R153 ;  /* 0x00000099a6007221 */ /* 0x000fe20000010000 */
[----:B------:R-:W-:Y:S01]  /*ef40*/  F2FP.BF16.F32.PACK_AB R153, R155, R180 ;  /* 0x000000b49b99723e */ /* 0x000fe200000010ff */
[----:B------:R-:W0:Y:S01]  /*ef50*/  MUFU.EX2 R195, R195 ;  /* 0x000000c300c37308 */ /* 0x000e220000000800 */
[----:B----4-:R-:W-:Y:S01]  /*ef60*/  FADD.FTZ R168, R214, R3 ;  /* 0x00000003d6a87221 */ /* 0x010fe20000010000 */
[----:B------:R-:W-:Y:S01]  /*ef70*/  F2FP.BF16.F32.PACK_AB R155, R159, R183 ;  /* 0x000000b79f9b723e */ /* 0x000fe200000010ff */
[----:B------:R-:W-:Y:S01]  /*ef80*/  BAR.SYNC.DEFER_BLOCKING 0xf, 0x100 ;  /* 0x03c4000000007b1d */ /* 0x000fe20000010000 */
[----:B------:R-:W-:Y:S01]  /*ef90*/  F2FP.BF16.F32.PACK_AB R166, R166, R177 ;  /* 0x000000b1a6a6723e */ /* 0x000fe200000010ff */
[-C--:B------:R-:W-:Y:S01]  /*efa0*/  FMUL.FTZ R79, R79, R21.reuse ;  /* 0x000000154f4f7220 */ /* 0x080fe20000410000 */
[-C--:B------:R-:W-:Y:S01]  /*efb0*/  FMUL.FTZ R82, R82, R21.reuse ;  /* 0x0000001552527220 */ /* 0x080fe20000410000 */
[-C--:B------:R-:W-:Y:S01]  /*efc0*/  FMUL.FTZ R83, R83, R21.reuse ;  /* 0x0000001553537220 */ /* 0x080fe20000410000 */
[-C--:B------:R-:W-:Y:S01]  /*efd0*/  FMUL.FTZ R86, R86, R21.reuse ;  /* 0x0000001556567220 */ /* 0x080fe20000410000 */
[----:B------:R-:W2:Y:S01]  /*efe0*/  MUFU.EX2 R167, R167 ;  /* 0x000000a700a77308 */ /* 0x000ea20000000800 */
[C---:B-1----:R-:W-:Y:S01]  /*eff0*/  FADD.FTZ R168, R163.reuse, R168 ;  /* 0x000000a8a3a87221 */ /* 0x042fe20000010000 */
[----:B------:R-:W-:Y:S01]  /*f000*/  F2FP.BF16.F32.PACK_AB R157, R163, R214 ;  /* 0x000000d6a39d723e */ /* 0x000fe200000010ff */
[-C--:B------:R-:W-:Y:S01]  /*f010*/  FMUL.FTZ R87, R87, R21.reuse ;  /* 0x0000001557577220 */ /* 0x080fe20000410000 */
[-C--:B------:R-:W-:Y:S01]  /*f020*/  FMUL.FTZ R90, R90, R21.reuse ;  /* 0x000000155a5a7220 */ /* 0x080fe20000410000 */
[-C--:B------:R-:W-:Y:S01]  /*f030*/  FMUL.FTZ R91, R91, R21.reuse ;  /* 0x000000155b5b7220 */ /* 0x080fe20000410000 */
[-C--:B------:R-:W-:Y:S01]  /*f040*/  FMUL.FTZ R94, R94, R21.reuse ;  /* 0x000000155e5e7220 */ /* 0x080fe20000410000 */
[-C--:B------:R-:W-:Y:S01]  /*f050*/  FMUL.FTZ R95, R95, R21.reuse ;  /* 0x000000155f5f7220 */ /* 0x080fe20000410000 */
[----:B------:R0:W1:Y:S01]  /*f060*/  MUFU.EX2 R161, R170 ;  /* 0x000000aa00a17308 */ /* 0x0000620000000800 */
[-C--:B------:R-:W-:Y:S01]  /*f070*/  FMUL.FTZ R98, R98, R21.reuse ;  /* 0x0000001562627220 */ /* 0x080fe20000410000 */
[-C--:B------:R-:W-:Y:S01]  /*f080*/  FMUL.FTZ R99, R99, R21.reuse ;  /* 0x0000001563637220 */ /* 0x080fe20000410000 */
[-C--:B------:R-:W-:Y:S01]  /*f090*/  FMUL.FTZ R102, R102, R21.reuse ;  /* 0x0000001566667220 */ /* 0x080fe20000410000 */
[-C--:B------:R-:W-:Y:S01]  /*f0a0*/  FMUL.FTZ R103, R103, R21.reuse ;  /* 0x0000001567677220 */ /* 0x080fe20000410000 */
[-C--:B------:R-:W-:Y:S01]  /*f0b0*/  FMUL.FTZ R106, R106, R21.reuse ;  /* 0x000000156a6a7220 */ /* 0x080fe20000410000 */
[-C--:B------:R-:W-:Y:S01]  /*f0c0*/  FMUL.FTZ R107, R107, R21.reuse ;  /* 0x000000156b6b7220 */ /* 0x080fe20000410000 */
[----:B------:R-:W-:Y:S01]  /*f0d0*/  FMUL.FTZ R110, R110, R21 ;  /* 0x000000156e6e7220 */ /* 0x000fe20000410000 */
[----:B------:R-:W4:Y:S01]  /*f0e0*/  MUFU.EX2 R171, R171 ;  /* 0x000000ab00ab7308 */ /* 0x000f220000000800 */
[----:B0-----:R-:W-:Y:S01]  /*f0f0*/  FADD.FTZ R170, R195, R168 ;  /* 0x000000a8c3aa7221 */ /* 0x001fe20000010000 */
[----:B--2---:R-:W-:Y:S01]  /*f100*/  F2FP.BF16.F32.PACK_AB R159, R167, R195 ;  /* 0x000000c3a79f723e */ /* 0x004fe200000010ff */
[----:B------:R0:W-:Y:S01]  /*f110*/  STSM.16.M88.4 [R198+0x26800], R152 ;  /* 0x02680098c6007844 */ /* 0x0001e20000000200 */
[-C--:B------:R-:W-:Y:S01]  /*f120*/  FMUL.FTZ R111, R111, R21.reuse ;  /* 0x000000156f6f7220 */ /* 0x080fe20000410000 */
[----:B------:R-:W-:Y:S01]  /*f130*/  FADD.FTZ R170, R167, R170 ;  /* 0x000000aaa7aa7221 */ /* 0x000fe20000010000 */
[-C--:B------:R-:W-:Y:S01]  /*f140*/  FMUL.FTZ R114, R114, R21.reuse ;  /* 0x0000001572727220 */ /* 0x080fe20000410000 */
[----:B------:R0:W-:Y:S01]  /*f150*/  STSM.16.M88.4 [R199], R156 ;  /* 0x0000009cc7007844 */ /* 0x0001e20000000200 */
        /* <DEDUP_REMOVED lines=28> */
[----:B------:R-:W-:-:S03]  /*f320*/  FMUL.FTZ R151, R151, R21 ;  /* 0x0000001597977220 */ /* 0x000fc60000410000 */
[----:B------:R0:W-:Y:S01]  /*f330*/  STSM.16.M88.4 [R201], R160 ;  /* 0x000000a0c9007844 */ /* 0x0001e20000000200 */
[----:B------:R-:W1:Y:S01]  /*f340*/  MUFU.EX2 R182, R182 ;  /* 0x000000b600b67308 */ /* 0x000e620000000800 */
[----:B----4-:R-:W-:-:S07]  /*f350*/  FADD.FTZ R3, R165, R170 ;  /* 0x000000aaa5037221 */ /* 0x010fce0000010000 */
[----:B------:R-:W4:Y:S01]  /*f360*/  MUFU.EX2 R181, R181 ;  /* 0x000000b500b57308 */ /* 0x000f220000000800 */
[C---:B--2---:R-:W-:Y:S01]  /*f370*/  FADD.FTZ R3, R168.reuse, R3 ;  /* 0x00000003a8037221 */ /* 0x044fe20000010000 */
[----:B------:R-:W-:-:S03]  /*f380*/  F2FP.BF16.F32.PACK_AB R165, R168, R165 ;  /* 0x000000a5a8a5723e */ /* 0x000fc600000010ff */
[----:B-1----:R-:W-:Y:S01]  /*f390*/  FADD.FTZ R170, R182, R3 ;  /* 0x00000003b6aa7221 */ /* 0x002fe20000010000 */
[----:B----4-:R-:W-:-:S03]  /*f3a0*/  F2FP.BF16.F32.PACK_AB R167, R181, R182 ;  /* 0x000000b6b5a7723e */ /* 0x010fc600000010ff */
[----:B------:R-:W-:Y:S02]  /*f3b0*/  FADD.FTZ R3, R181, R170 ;  /* 0x000000aab5037221 */ /* 0x000fe40000010000 */
[----:B------:R0:W-:Y:S01]  /*f3c0*/  STSM.16.M88.4 [R200], R164 ;  /* 0x000000a4c8007844 */ /* 0x0001e20000000200 */
[----:B------:R-:W-:Y:S05]  /*f3d0*/  @!P0 BRA `(.L_x_4992) ;  /* 0x0000000000048947 */ /* 0x000fea0003800000 */
[----:B------:R-:W-:Y:S01]  /*f3e0*/  BPT.TRAP 0x1 ;  /* 0x000000040000795c */ /* 0x000fe20000300000 */
.L_x_4992:
[----:B------:R1:W2:Y:S01]  /*f3f0*/  SYNCS.PHASECHK.TRANS64.TRYWAIT P2, [R194+URZ+0x28c50], R20 ;  /* 0x028c5014c20075a7 */ /* 0x0002a2000804017f */
[----:B------:R-:W-:Y:S05]  /*f400*/  @!P0 BRA `(.L_x_4993) ;  /* 0x0000000000048947 */ /* 0x000fea0003800000 */
[----:B------:R-:W-:Y:S01]  /*f410*/  BPT.TRAP 0x1 ;  /* 0x000000040000795c */ /* 0x000fe20000300000 */
.L_x_4993:
[----:B------:R-:W-:Y:S04]  /*f420*/  BSSY B1, `(.L_x_4994) ;  /* 0x0000004000017945 */ /* 0x000fe80003800000 */
[----:B--2---:R-:W-:Y:S05]  /*f430*/  @P2 BRA `(.L_x_4995) ;  /* 0x0000000000082947 */ /* 0x004fea0003800000 */
[----:B------:R-:W2:Y:S02]  /*f440*/  SYNCS.PHASECHK.TRANS64.TRYWAIT P2, [R194+URZ+0x28c50], R20 ;  /* 0x028c5014c20075a7 */ /* 0x000ea4000804017f */
[----:B--2---:R-:W-:Y:S05]  /*f450*/  @!P2 BRA `(.L_x_4996) ;  /* 0x000000d400c0a947 */ /* 0x004fea0003800000 */
.L_x_4995:
[----:B------:R-:W-:Y:S05]  /*f460*/  BSYNC B1 ;  /* 0x0000000000017941 */ /* 0x000fea0003800000 */
.L_x_4994:
[----:B-123--:R-:W-:Y:S01]  /*f470*/  IMAD R20, R18, 0x1000, R191 ;  /* 0x0000100012147824 */ /* 0x00efe200078e02bf */
[----:B------:R-:W-:Y:S01]  /*f480*/  WARPGROUP.ARRIVE ;  /* 0x00000000000079c5 */ /* 0x000fe20000000000 */
[----:B------:R-:W-:Y:S01]  /*f490*/  IMAD.MOV.U32 R21, RZ, RZ, 0x40000040 ;  /* 0x40000040ff157424 */ /* 0x000fe200078e00ff */
[C---:B------:R-:W-:Y:S01]  /*f4a0*/  ISETP.GT.AND P2, PT, R215.reuse, RZ, PT ;  /* 0x000000ffd700720c */ /* 0x040fe20003f44270 */
        /* <DEDUP_REMOVED lines=43> */
.L_x_4986:
[----:B------:R-:W-:Y:S05]  /*f760*/  BSYNC B0 ;  /* 0x0000000000007941 */ /* 0x000fea0003800000 */
.L_x_4985:
[----:B------:R-:W3:Y:S01]  /*f770*/  SHFL.BFLY PT, R5, R0, 0x2, 0x1f ;  /* 0x0c401f0000057f89 */ /* 0x000ee200000e0000 */
[----:B------:R-:W-:Y:S02]  /*f780*/  VIADD R180, R18, 0x1 ;  /* 0x0000000112b47836 */ /* 0x000fe40000000000 */
[----:B------:R-:W-:Y:S01]  /*f790*/  IMAD.MOV.U32 R20, RZ, RZ, -0x800000 ;  /* 0xff800000ff147424 */ /* 0x000fe200078e00ff */
[----:B------:R-:W4:Y:S01]  /*f7a0*/  SHFL.BFLY PT, R6, R3, 0x2, 0x1f ;  /* 0x0c401f0003067f89 */ /* 0x000f2200000e0000 */
[----:B------:R-:W-:Y:S01]  /*f7b0*/  VIADD R213, R213, 0x1 ;  /* 0x00000001d5d57836 */ /* 0x000fe20000000000 */
[----:B------:R-:W-:Y:S08]  /*f7c0*/  BAR.ARV 0x8, 0x100 ;  /* 0x0204000000007b1d */ /* 0x000ff00000002000 */
[----:B------:R-:W-:Y:S01]  /*f7d0*/  BAR.SYNC.DEFER_BLOCKING 0xf, 0x100 ;  /* 0x03c4000000007b1d */ /* 0x000fe20000010000 */
[----:B------:R-:W-:Y:S01]  /*f7e0*/  ISETP.NE.AND P1, PT, R180, 0x2, PT ;  /* 0x00000002b400780c */ /* 0x000fe20003f25270 */
[----:B---3--:R-:W-:Y:S01]  /*f7f0*/  FADD.FTZ R5, R5, R0 ;  /* 0x0000000005057221 */ /* 0x008fe20000010000 */
[----:B----4-:R-:W-:-:S04]  /*f800*/  FADD.FTZ R6, R6, R3 ;  /* 0x0000000306067221 */ /* 0x010fc80000010000 */
[----:B------:R-:W3:Y:S01]  /*f810*/  SHFL.BFLY PT, R4, R5, 0x1, 0x1f ;  /* 0x0c201f0005047f89 */ /* 0x000ee200000e0000 */
[----:B------:R-:W-:-:S03]  /*f820*/  IMAD.MOV.U32 R3, RZ, RZ, RZ ;  /* 0x000000ffff037224 */ /* 0x000fc600078e00ff */
[----:B------:R-:W4:Y:S01]  /*f830*/  SHFL.BFLY PT, R7, R6, 0x1, 0x1f ;  /* 0x0c201f0006077f89 */ /* 0x000f2200000e0000 */
[----:B---3--:R-:W-:Y:S01]  /*f840*/  FADD.FTZ R181, R5, R4 ;  /* 0x0000000405b57221 */ /* 0x008fe20000010000 */
[----:B------:R-:W-:Y:S02]  /*f850*/  IMAD.MOV R4, RZ, RZ, -R197 ;  /* 0x000000ffff047224 */ /* 0x000fe400078e0ac5 */
[----:B----4-:R-:W-:Y:S02]  /*f860*/  FADD.FTZ R0, R6, R7 ;  /* 0x0000000706007221 */ /* 0x010fe40000010000 */
[----:B------:R-:W-:Y:S02]  /*f870*/  FSETP.NE.FTZ.AND P2, PT, R181, RZ, PT ;  /* 0x000000ffb500720b */ /* 0x000fe40003f55000 */
[----:B------:R-:W-:Y:S01]  /*f880*/  ISETP.NE.AND P0, PT, R189, R4, PT ;  /* 0x00000004bd00720c */ /* 0x000fe20003f05270 */
[----:B------:R-:W-:Y:S01]  /*f890*/  IMAD.MOV.U32 R4, RZ, RZ, RZ ;  /* 0x000000ffff047224 */ /* 0x000fe200078e00ff */
[----:B------:R-:W-:-:S02]  /*f8a0*/  FSETP.NE.FTZ.AND P3, PT, R0, RZ, PT ;  /* 0x000000ff0000720b */ /* 0x000fc40003f75000 */
[----:B------:R-:W-:-:S04]  /*f8b0*/  SEL R6, RZ, 0x1, P1 ;  /* 0x00000001ff067807 */ /* 0x000fc80000800000 */
[----:B------:R-:W-:-:S03]  /*f8c0*/  LOP3.LUT R19, R19, R6, RZ, 0x3c, !PT ;  /* 0x0000000613137212 */ /* 0x000fc600078e3cff */
[----:B------:R-:W3:Y:S02]  /*f8d0*/  @P2 MUFU.RCP R3, R181 ;  /* 0x000000b500032308 */ /* 0x000ee40000001000 */
[----:B------:R-:W-:Y:S02]  /*f8e0*/  @!P0 IMAD R5, R18, 0x40, R190 ;  /* 0x0000004012058824 */ /* 0x000fe400078e02be */
[----:B------:R-:W-:Y:S02]  /*f8f0*/  @P3 FMUL.FTZ R18, R13, 0.69314718246459960938 ;  /* 0x3f3172180d123820 */ /* 0x000fe40000410000 */
[----:B------:R-:W-:Y:S02]  /*f900*/  @!P0 IMAD R5, R5, 0x4, R2 ;  /* 0x0000000405058824 */ /* 0x000fe400078e0202 */
[----:B------:R-:W-:Y:S01]  /*f910*/  @P2 FMUL.FTZ R2, R13, 0.69314718246459960938 ;  /* 0x3f3172180d022820 */ /* 0x000fe20000410000 */
[----:B------:R-:W4:Y:S08]  /*f920*/  @P3 MUFU.RCP R4, R0 ;  /* 0x0000000000043308 */ /* 0x000f300000001000 */
[----:B------:R-:W5:Y:S01]  /*f930*/  @P2 MUFU.LG2 R181, R181 ;  /* 0x000000b500b52308 */ /* 0x000f620000000c00 */
[-C--:B---3--:R-:W-:Y:S01]  /*f940*/  FMUL.FTZ R179, R24, R3.reuse ;  /* 0x0000000318b37220 */ /* 0x088fe20000410000 */
[----:B------:R3:W-:Y:S01]  /*f950*/  @!P0 STS [R5+0x28800], R3 ;  /* 0x0288000305008388 */ /* 0x0007e20000000800 */
[-C--:B------:R-:W-:Y:S01]  /*f960*/  FMUL.FTZ R177, R25, R3.reuse ;  /* 0x0000000319b17220 */ /* 0x080fe20000410000 */
[-C--:B------:R-:W-:Y:S01]  /*f970*/  FMUL.FTZ R178, R28, R3.reuse ;  /* 0x000000031cb27220 */ /* 0x080fe20000410000 */
[-C--:B------:R-:W-:Y:S01]  /*f980*/  FMUL.FTZ R176, R32, R3.reuse ;  /* 0x0000000320b07220 */ /* 0x080fe20000410000 */
[-C--:B------:R-:W-:Y:S01]  /*f990*/  FMUL.FTZ R175, R36, R3.reuse ;  /* 0x0000000324af7220 */ /* 0x080fe20000410000 */
[-C--:B------:R-:W-:Y:S01]  /*f9a0*/  FMUL.FTZ R174, R40, R3.reuse ;  /* 0x0000000328ae7220 */ /* 0x080fe20000410000 */
[----:B------:R-:W1:Y:S01]  /*f9b0*/  @P3 MUFU.LG2 R24, R0 ;  /* 0x0000000000183308 */ /* 0x000e620000000c00 */
        /* <DEDUP_REMOVED lines=9> */
[-C--:B0-----:R-:W-:Y:S01]  /*fa50*/  FMUL.FTZ R168, R49, R3.reuse ;  /* 0x0000000331a87220 */ /* 0x081fe20000410000 */
        /* <DEDUP_REMOVED lines=51> */
[----:B---3--:R-:W-:-:S02]  /*fd90*/  IMAD.MOV.U32 R3, RZ, RZ, -0x800000 ;  /* 0xff800000ff037424 */ /* 0x008fc400078e00ff */
[-C--:B------:R-:W-:Y:S01]  /*fda0*/  FMUL.FTZ R13, R66, R4.reuse ;  /* 0x00000004420d7220 */ /* 0x080fe20000410000 */
[-C--:B------:R-:W-:Y:S01]  /*fdb0*/  FMUL.FTZ R9, R58, R4.reuse ;  /* 0x000000043a097220 */ /* 0x080fe20000410000 */
[-C--:B------:R-:W-:Y:S01]  /*fdc0*/  FMUL.FTZ R11, R62, R4.reuse ;  /* 0x000000043e0b7220 */ /* 0x080fe20000410000 */
[-C--:B------:R-:W-:Y:S01]  /*fdd0*/  FMUL.FTZ R66, R115, R4.reuse ;  /* 0x0000000473427220 */ /* 0x080fe20000410000 */
[----:B------:R-:W-:Y:S01]  /*fde0*/  @P3 FFMA.FTZ R3, R18, R15, R25 ;  /* 0x0000000f12033223 */ /* 0x000fe20000010019 */
[----:B------:R-:W-:Y:S01]  /*fdf0*/  PLOP3.LUT P0, PT, PT, PT, PT, 0x8, 0x0 ;  /* 0x000000000000781c */ /* 0x000fe20003f0e170 */
        /* <DEDUP_REMOVED lines=63> */
.L_x_4915:
[----:B------:R-:W-:Y:S05]  /*101f0*/  BSYNC B7 ;  /* 0x0000000000077941 */ /* 0x000fea0003800000 */
.L_x_4913:
[----:B------:R-:W0:Y:S08]  /*10200*/  S2UR UR5, SR_CgaCtaId ;  /* 0x00000000000579c3 */ /* 0x000e300000008800 */
[----:B------:R-:W-:Y:S06]  /*10210*/  BAR.SYNC.DEFER_BLOCKING 0x5, 0x180 ;  /* 0x0146000000007b1d */ /* 0x000fec0000010000 */
[----:B------:R-:W-:Y:S01]  /*10220*/  UMOV UR4, 0x400 ;  /* 0x0000040000047882 */ /* 0x000fe20000000000 */
[----:B------:R-:W-:Y:S01]  /*10230*/  BSSY B0, `(.L_x_4998) ;  /* 0x00002df000007945 */ /* 0x000fe20003800000 */
[----:B0-----:R-:W-:-:S06]  /*10240*/  ULEA UR4, UR5, UR4, 0x18 ;  /* 0x0000000405047291 */ /* 0x001fcc000f8ec03f */
[----:B------:R-:W-:-:S05]  /*10250*/  IMAD.U32 R2, RZ, RZ, UR4 ;  /* 0x00000004ff027e24 */ /* 0x000fca000f8e00ff */
[----:B------:R0:W1:Y:S01]  /*10260*/  LDS.128 R24, [R2+0x28cd0] ;  /* 0x028cd00002187984 */ /* 0x0000620000000c00 */
[----:B------:R-:W-:Y:S06]  /*10270*/  BAR.ARV 0x4, 0x180 ;  /* 0x0106000000007b1d */ /* 0x000fec0000002000 */
[----:B------:R-:W-:Y:S05]  /*10280*/  @P0 BRA `(.L_x_4999) ;  /* 0x0000001c00fc0947 */ /* 0x000fea0003800000 */
[----:B------:R-:W3:Y:S01]  /*10290*/  S2R R15, SR_SWINHI ;  /* 0x00000000000f7919 */ /* 0x000ee20000002f00 */
        /* <DEDUP_REMOVED lines=18> */
[----:B---3--:R-:W-:-:S02]  /*103c0*/  MOV R45, R15 ;  /* 0x0000000f002d7202 */ /* 0x008fc40000000f00 */
[----:B------:R-:W-:Y:S02]  /*103d0*/  F2FP.BF16.F32.PACK_AB R37, R91, R37 ;  /* 0x000000255b25723e */ /* 0x000fe400000010ff */
[----:B------:R-:W-:Y:S01]  /*103e0*/  F2FP.BF16.F32.PACK_AB R41, R21, R41 ;  /* 0x000000291529723e */ /* 0x000fe200000010ff */
[----:B------:R-:W-:Y:S01]  /*103f0*/  IMAD.WIDE R48, R233, 0x2, R44 ;  /* 0x00000002e9307825 */ /* 0x000fe200078e022c */
[----:B------:R-:W-:Y:S02]  /*10400*/  F2FP.BF16.F32.PACK_AB R42, R101, R100 ;  /* 0x00000064652a723e */ /* 0x000fe400000010ff */
[----:B------:R-:W-:Y:S02]  /*10410*/  F2FP.BF16.F32.PACK_AB R43, R103, R102 ;  /* 0x00000066672b723e */ /* 0x000fe400000010ff */
[C---:B------:R-:W-:Y:S02]  /*10420*/  IADD3 R57, P0, R48.reuse, 0x40, RZ ;  /* 0x0000004030397810 */ /* 0x040fe40007f1e0ff */
[----:B------:R-:W-:-:S02]  /*10430*/  IADD3 R53, P1, R48, 0x20, RZ ;  /* 0x0000002030357810 */ /* 0x000fc40007f3e0ff */
[----:B------:R-:W-:Y:S02]  /*10440*/  IADD3 R61, P4, R48, 0x60, RZ ;  /* 0x00000060303d7810 */ /* 0x000fe40007f9e0ff */
[----:B------:R-:W-:Y:S02]  /*10450*/  LOP3.LUT R56, R57, 0x380, RZ, 0xc0, !PT ;  /* 0x0000038039387812 */ /* 0x000fe400078ec0ff */
[----:B------:R-:W-:Y:S02]  /*10460*/  LOP3.LUT R52, R53, 0x380, RZ, 0xc0, !PT ;  /* 0x0000038035347812 */ /* 0x000fe400078ec0ff */
[----:B------:R-:W-:Y:S02]  /*10470*/  LOP3.LUT R60, R61, 0x380, RZ, 0xc0, !PT ;  /* 0x000003803d3c7812 */ /* 0x000fe400078ec0ff */
[----:B------:R-:W-:Y:S02]  /*10480*/  SHF.R.U64 R56, R56, 0x3, RZ ;  /* 0x0000000338387819 */ /* 0x000fe400000012ff */
[----:B------:R-:W-:-:S02]  /*10490*/  SHF.R.U64 R52, R52, 0x3, RZ ;  /* 0x0000000334347819 */ /* 0x000fc400000012ff */
[----:B------:R-:W-:Y:S02]  /*104a0*/  SHF.R.U64 R60, R60, 0x3, RZ ;  /* 0x000000033c3c7819 */ /* 0x000fe400000012ff */
[----:B------:R-:W-:Y:S01]  /*104b0*/  LOP3.LUT R56, R56, R57, RZ, 0x3c, !PT ;  /* 0x0000003938387212 */ /* 0x000fe200078e3cff */
[--C-:B------:R-:W-:Y:S01]  /*104c0*/  IMAD.X R57, RZ, RZ, R49.reuse, P0 ;  /* 0x000000ffff397224 */ /* 0x100fe200000e0631 */
[----:B------:R-:W-:Y:S01]  /*104d0*/  LOP3.LUT R52, R52, R53, RZ, 0x3c, !PT ;  /* 0x0000003534347212 */ /* 0x000fe200078e3cff */
[--C-:B------:R-:W-:Y:S01]  /*104e0*/  IMAD.X R53, RZ, RZ, R49.reuse, P1 ;  /* 0x000000ffff357224 */ /* 0x100fe200008e0631 */
[----:B------:R-:W-:Y:S02]  /*104f0*/  IADD3 R77, P2, R48, 0x2060, RZ ;  /* 0x00002060304d7810 */ /* 0x000fe40007f5e0ff */
[----:B------:R-:W-:Y:S01]  /*10500*/  LOP3.LUT R60, R60, R61, RZ, 0x3c, !PT ;  /* 0x0000003d3c3c7212 */ /* 0x000fe200078e3cff */
[----:B------:R-:W-:Y:S01]  /*10510*/  IMAD.X R61, RZ, RZ, R49, P4 ;  /* 0x000000ffff3d7224 */ /* 0x000fe200020e0631 */
[----:B------:R-:W-:-:S02]  /*10520*/  IADD3 R15, P0, R48, 0x4020, RZ ;  /* 0x00004020300f7810 */ /* 0x000fc40007f1e0ff */
[C---:B------:R-:W-:Y:S02]  /*10530*/  IADD3 R81, P1, R48.reuse, 0x4000, RZ ;  /* 0x0000400030517810 */ /* 0x040fe40007f3e0ff */
[C---:B------:R-:W-:Y:S01]  /*10540*/  IADD3 R85, P4, R48.reuse, 0x4040, RZ ;  /* 0x0000404030557810 */ /* 0x040fe20007f9e0ff */
[----:B------:R-:W-:Y:S01]  /*10550*/  IMAD.X R31, RZ, RZ, R49, P0 ;  /* 0x000000ffff1f7224 */ /* 0x000fe200000e0631 */
[----:B------:R-:W-:Y:S02]  /*10560*/  LOP3.LUT R76, R77, 0x380, RZ, 0xc0, !PT ;  /* 0x000003804d4c7812 */ /* 0x000fe400078ec0ff */
[----:B-----5:R-:W-:Y:S02]  /*10570*/  LOP3.LUT R30, R15, 0x380, RZ, 0xc0, !PT ;  /* 0x000003800f1e7812 */ /* 0x020fe400078ec0ff */
[----:B------:R-:W-:Y:S02]  /*10580*/  LOP3.LUT R80, R81, 0x380, RZ, 0xc0, !PT ;  /* 0x0000038051507812 */ /* 0x000fe400078ec0ff */
[----:B------:R-:W-:-:S02]  /*10590*/  IADD3 R65, P3, R48, 0x2000, RZ ;  /* 0x0000200030417810 */ /* 0x000fc40007f7e0ff */
[----:B------:R-:W-:Y:S02]  /*105a0*/  LOP3.LUT R84, R85, 0x380, RZ, 0xc0, !PT ;  /* 0x0000038055547812 */ /* 0x000fe400078ec0ff */
[----:B------:R-:W-:Y:S02]  /*105b0*/  IADD3 R69, P6, R48, 0x2020, RZ ;  /* 0x0000202030457810 */ /* 0x000fe40007fde0ff */
[----:B------:R-:W-:Y:S02]  /*105c0*/  SHF.R.U64 R76, R76, 0x3, RZ ;  /* 0x000000034c4c7819 */ /* 0x000fe400000012ff */
[----:B------:R-:W-:Y:S02]  /*105d0*/  IADD3 R73, P5, R48, 0x2040, RZ ;  /* 0x0000204030497810 */ /* 0x000fe40007fbe0ff */
[----:B------:R-:W-:Y:S02]  /*105e0*/  SHF.R.U64 R30, R30, 0x3, RZ ;  /* 0x000000031e1e7819 */ /* 0x000fe400000012ff */
[----:B------:R-:W-:-:S02]  /*105f0*/  SHF.R.U64 R80, R80, 0x3, RZ ;  /* 0x0000000350507819 */ /* 0x000fc400000012ff */
[----:B------:R-:W-:Y:S02]  /*10600*/  LOP3.LUT R64, R65, 0x380, RZ, 0xc0, !PT ;  /* 0x0000038041407812 */ /* 0x000fe400078ec0ff */
[----:B------:R-:W-:Y:S02]  /*10610*/  SHF.R.U64 R84, R84, 0x3, RZ ;  /* 0x0000000354547819 */ /* 0x000fe400000012ff */
[----:B------:R-:W-:Y:S02]  /*10620*/  LOP3.LUT R107, R48, 0x380, RZ, 0xc0, !PT ;  /* 0x00000380306b7812 */ /* 0x000fe400078ec0ff */
[----:B------:R-:W-:Y:S02]  /*10630*/  LOP3.LUT R68, R69, 0x380, RZ, 0xc0, !PT ;  /* 0x0000038045447812 */ /* 0x000fe400078ec0ff */
[----:B------:R-:W-:Y:S01]  /*10640*/  LOP3.LUT R76, R76, R77, RZ, 0x3c, !PT ;  /* 0x0000004d4c4c7212 */ /* 0x000fe200078e3cff */
[----:B------:R-:W-:Y:S01]  /*10650*/  IMAD.X R77, RZ, RZ, R49, P2 ;  /* 0x000000ffff4d7224 */ /* 0x000fe200010e0631 */
[----:B------:R-:W-:-:S02]  /*10660*/  LOP3.LUT R72, R73, 0x380, RZ, 0xc0, !PT ;  /* 0x0000038049487812 */ /* 0x000fc400078ec0ff */
[----:B------:R-:W-:Y:S02]  /*10670*/  LOP3.LUT R30, R30, R15, RZ, 0x3c, !PT ;  /* 0x0000000f1e1e7212 */ /* 0x000fe400078e3cff */
[----:B------:R-:W-:Y:S01]  /*10680*/  LOP3.LUT R80, R80, R81, RZ, 0x3c, !PT ;  /* 0x0000005150507212 */ /* 0x000fe200078e3cff */
[----:B------:R-:W-:Y:S01]  /*10690*/  IMAD.X R81, RZ, RZ, R49, P1 ;  /* 0x000000ffff517224 */ /* 0x000fe200008e0631 */
[----:B------:R-:W-:Y:S02]  /*106a0*/  IADD3 R15, P2, R48, 0x6040, RZ ;  /* 0x00006040300f7810 */ /* 0x000fe40007f5e0ff */
[----:B------:R-:W-:Y:S02]  /*106b0*/  SHF.R.U64 R64, R64, 0x3, RZ ;  /* 0x0000000340407819 */ /* 0x000fe400000012ff */
[----:B------:R-:W-:Y:S02]  /*106c0*/  LOP3.LUT R84, R84, R85, RZ, 0x3c, !PT ;  /* 0x0000005554547212 */ /* 0x000fe400078e3cff */
[----:B------:R-:W-:-:S02]  /*106d0*/  SHF.R.U64 R107, R107, 0x3, RZ ;  /* 0x000000036b6b7819 */ /* 0x000fc400000012ff */
[----:B------:R-:W-:Y:S02]  /*106e0*/  SHF.R.U64 R68, R68, 0x3, RZ ;  /* 0x0000000344447819 */ /* 0x000fe400000012ff */
[----:B------:R-:W-:Y:S02]  /*106f0*/  IADD3 R85, P1, R48, 0x6060, RZ ;  /* 0x0000606030557810 */ /* 0x000fe40007f3e0ff */
[----:B------:R-:W-:Y:S02]  /*10700*/  SHF.R.U64 R72, R72, 0x3, RZ ;  /* 0x0000000348487819 */ /* 0x000fe400000012ff */
[----:B------:R-:W-:Y:S02]  /*10710*/  LOP3.LUT R14, R15, 0x380, RZ, 0xc0, !PT ;  /* 0x000003800f0e7812 */ /* 0x000fe400078ec0ff */
[----:B------:R-:W-:Y:S01]  /*10720*/  LOP3.LUT R64, R64, R65, RZ, 0x3c, !PT ;  /* 0x0000004140407212 */ /* 0x000fe200078e3cff */
[--C-:B------:R-:W-:Y:S01]  /*10730*/  IMAD.X R65, RZ, RZ, R49.reuse, P3 ;  /* 0x000000ffff417224 */ /* 0x100fe200018e0631 */
[----:B------:R-:W-:Y:S01]  /*10740*/  LOP3.LUT R106, R107, R48, RZ, 0x3c, !PT ;  /* 0x000000306b6a7212 */ /* 0x000fe200078e3cff */
[--C-:B------:R-:W-:Y:S01]  /*10750*/  IMAD.MOV.U32 R107, RZ, RZ, R49.reuse ;  /* 0x000000ffff6b7224 */ /* 0x100fe200078e0031 */
[----:B------:R-:W-:Y:S01]  /*10760*/  LOP3.LUT R68, R68, R69, RZ, 0x3c, !PT ;  /* 0x0000004544447212 */ /* 0x000fe200078e3cff */
[----:B------:R-:W-:Y:S01]  /*10770*/  IMAD.X R69, RZ, RZ, R49, P6 ;  /* 0x000000ffff457224 */ /* 0x000fe200030e0631 */
[----:B------:R-:W-:-:S02]  /*10780*/  LOP3.LUT R4, R85, 0x380, RZ, 0xc0, !PT ;  /* 0x0000038055047812 */ /* 0x000fc400078ec0ff */
[----:B------:R-:W-:Y:S01]  /*10790*/  LOP3.LUT R72, R72, R73, RZ, 0x3c, !PT ;  /* 0x0000004948487212 */ /* 0x000fe200078e3cff */
[----:B------:R-:W-:Y:S01]  /*107a0*/  IMAD.X R73, RZ, RZ, R49, P5 ;  /* 0x000000ffff497224 */ /* 0x000fe200028e0631 */
[C---:B------:R-:W-:Y:S02]  /*107b0*/  IADD3 R89, P3, R48.reuse, 0x4060, RZ ;  /* 0x0000406030597810 */ /* 0x040fe40007f7e0ff */
[----:B------:R-:W-:Y:S02]  /*107c0*/  IADD3 R93, P6, R48, 0x6000, RZ ;  /* 0x00006000305d7810 */ /* 0x000fe40007fde0ff */
[----:B------:R-:W-:Y:S02]  /*107d0*/  SHF.R.U64 R14, R14, 0x3, RZ ;  /* 0x000000030e0e7819 */ /* 0x000fe400000012ff */
[----:B------:R-:W-:Y:S02]  /*107e0*/  IADD3 R99, P5, R48, 0x6020, RZ ;  /* 0x0000602030637810 */ /* 0x000fe40007fbe0ff */
[----:B------:R-:W-:-:S02]  /*107f0*/  SHF.R.U64 R48, R4, 0x3, RZ ;  /* 0x0000000304307819 */ /* 0x000fc400000012ff */
[----:B------:R-:W-:Y:S02]  /*10800*/  LOP3.LUT R88, R89, 0x380, RZ, 0xc0, !PT ;  /* 0x0000038059587812 */ /* 0x000fe400078ec0ff */
[----:B------:R-:W-:Y:S02]  /*10810*/  MOV R106, R106 ;  /* 0x0000006a006a7202 */ /* 0x000fe40000000f00 */
[----:B------:R-:W-:Y:S01]  /*10820*/  F2FP.BF16.F32.PACK_AB R4, R177, R179 ;  /* 0x000000b3b104723e */ /* 0x000fe200000010ff */
[----:B------:R-:W-:Y:S01]  /*10830*/  BAR.SYNC.DEFER_BLOCKING 0x1, 0x100 ;  /* 0x0044000000007b1d */ /* 0x000fe20000010000 */
[----:B------:R-:W-:Y:S02]  /*10840*/  LOP3.LUT R92, R93, 0x380, RZ, 0xc0, !PT ;  /* 0x000003805d5c7812 */ /* 0x000fe400078ec0ff */
[----:B------:R-:W-:Y:S01]  /*10850*/  LOP3.LUT R14, R14, R15, RZ, 0x3c, !PT ;  /* 0x0000000f0e0e7212 */ /* 0x000fe200078e3cff */
[----:B------:R-:W-:Y:S01]  /*10860*/  IMAD.X R15, RZ, RZ, R49, P2 ;  /* 0x000000ffff0f7224 */ /* 0x000fe200010e0631 */
[----:B------:R-:W-:-:S02]  /*10870*/  LOP3.LUT R98, R99, 0x380, RZ, 0xc0, !PT ;  /* 0x0000038063627812 */ /* 0x000fc400078ec0ff */
[----:B------:R-:W-:Y:S02]  /*10880*/  MOV R0, R30 ;  /* 0x0000001e00007202 */ /* 0x000fe40000000f00 */
[----:B------:R-:W-:Y:S02]  /*10890*/  MOV R52, R52 ;  /* 0x0000003400347202 */ /* 0x000fe40000000f00 */
[----:B------:R-:W-:Y:S02]  /*108a0*/  F2FP.BF16.F32.PACK_AB R30, R173, R175 ;  /* 0x000000afad1e723e */ /* 0x000fe400000010ff */
[----:B------:R-:W-:Y:S02]  /*108b0*/  F2FP.BF16.F32.PACK_AB R31, R39, R38 ;  /* 0x00000026271f723e */ /* 0x000fe400000010ff */
[----:B------:R-:W-:Y:S02]  /*108c0*/  SHF.R.U64 R88, R88, 0x3, RZ ;  /* 0x0000000358587819 */ /* 0x000fe400000012ff */
[----:B------:R-:W-:-:S02]  /*108d0*/  MOV R56, R56 ;  /* 0x0000003800387202 */ /* 0x000fc40000000f00 */
[----:B------:R-:W-:Y:S02]  /*108e0*/  SHF.R.U64 R92, R92, 0x3, RZ ;  /* 0x000000035c5c7819 */ /* 0x000fe400000012ff */
[----:B------:R-:W-:Y:S02]  /*108f0*/  SHF.R.U64 R98, R98, 0x3, RZ ;  /* 0x0000000362627819 */ /* 0x000fe400000012ff */
[----:B------:R-:W-:Y:S01]  /*10900*/  MOV R60, R60 ;  /* 0x0000003c003c7202 */ /* 0x000fe20000000f00 */
[----:B------:R3:W-:Y:S01]  /*10910*/  STSM.16.M88.4 [R106], R4 ;  /* 0x000000046a007844 */ /* 0x0007e20000000200 */
[----:B------:R-:W-:Y:S01]  /*10920*/  LOP3.LUT R48, R48, R85, RZ, 0x3c, !PT ;  /* 0x0000005530307212 */ /* 0x000fe200078e3cff */
[----:B------:R-:W-:Y:S01]  /*10930*/  IMAD.X R85, RZ, RZ, R49, P4 ;  /* 0x000000ffff557224 */ /* 0x000fe200020e0631 */
[----:B------:R-:W-:Y:S01]  /*10940*/  MOV R64, R64 ;  /* 0x0000004000407202 */ /* 0x000fe20000000f00 */
[----:B------:R4:W-:Y:S01]  /*10950*/  STSM.16.M88.4 [R52], R28 ;  /* 0x0000001c34007844 */ /* 0x0009e20000000200 */
[----:B-1----:R-:W-:-:S02]  /*10960*/  MOV R24, R14 ;  /* 0x0000000e00187202 */ /* 0x002fc40000000f00 */
[----:B------:R-:W-:Y:S01]  /*10970*/  LOP3.LUT R88, R88, R89, RZ, 0x3c, !PT ;  /* 0x0000005958587212 */ /* 0x000fe200078e3cff */
[--C-:B------:R-:W-:Y:S01]  /*10980*/  IMAD.X R89, RZ, RZ, R49.reuse, P3 ;  /* 0x000000ffff597224 */ /* 0x100fe200018e0631 */
[----:B------:R-:W-:Y:S01]  /*10990*/  MOV R68, R68 ;  /* 0x0000004400447202 */ /* 0x000fe20000000f00 */
[----:B------:R1:W-:Y:S01]  /*109a0*/  STSM.16.M88.4 [R56], R32 ;  /* 0x0000002038007844 */ /* 0x0003e20000000200 */
[----:B------:R-:W-:Y:S02]  /*109b0*/  F2FP.BF16.F32.PACK_AB R14, R161, R163 ;  /* 0x000000a3a10e723e */ /* 0x000fe400000010ff */
[----:B------:R-:W-:Y:S02]  /*109c0*/  F2FP.BF16.F32.PACK_AB R15, R71, R70 ;  /* 0x00000046470f723e */ /* 0x000fe400000010ff */
[----:B------:R-:W-:Y:S01]  /*109d0*/  LOP3.LUT R92, R92, R93, RZ, 0x3c, !PT ;  /* 0x0000005d5c5c7212 */ /* 0x000fe200078e3cff */
[----:B------:R-:W-:Y:S01]  /*109e0*/  IMAD.X R93, RZ, RZ, R49, P6 ;  /* 0x000000ffff5d7224 */ /* 0x000fe200030e0631 */
[----:B---3--:R-:W-:-:S02]  /*109f0*/  F2FP.BF16.F32.PACK_AB R4, R168, R171 ;  /* 0x000000aba804723e */ /* 0x008fc400000010ff */
[----:B------:R-:W-:Y:S02]  /*10a00*/  F2FP.BF16.F32.PACK_AB R5, R51, R50 ;  /* 0x000000323305723e */ /* 0x000fe400000010ff */
[----:B------:R-:W-:Y:S02]  /*10a10*/  F2FP.BF16.F32.PACK_AB R6, R166, R169 ;  /* 0x000000a9a606723e */ /* 0x000fe400000010ff */
[----:B------:R-:W-:Y:S02]  /*10a20*/  F2FP.BF16.F32.PACK_AB R7, R55, R54 ;  /* 0x000000363707723e */ /* 0x000fe400000010ff */
[----:B------:R-:W-:Y:S02]  /*10a30*/  MOV R72, R72 ;  /* 0x0000004800487202 */ /* 0x000fe40000000f00 */
[----:B----4-:R-:W-:Y:S01]  /*10a40*/  F2FP.BF16.F32.PACK_AB R28, R159, R162 ;  /* 0x000000a29f1c723e */ /* 0x010fe200000010ff */
[----:B------:R-:W-:Y:S01]  /*10a50*/  STSM.16.M88.4 [R60], R4 ;  /* 0x000000043c007844 */ /* 0x000fe20000000200 */
[----:B------:R-:W-:-:S02]  /*10a60*/  F2FP.BF16.F32.PACK_AB R29, R75, R74 ;  /* 0x0000004a4b1d723e */ /* 0x000fc400000010ff */
[----:B------:R-:W-:Y:S01]  /*10a70*/  F2FP.BF16.F32.PACK_AB R30, R157, R160 ;  /* 0x000000a09d1e723e */ /* 0x000fe200000010ff */
[----:B------:R-:W-:Y:S01]  /*10a80*/  STSM.16.M88.4 [R64], R8 ;  /* 0x0000000840007844 */ /* 0x000fe20000000200 */
[----:B------:R-:W-:Y:S02]  /*10a90*/  F2FP.BF16.F32.PACK_AB R31, R79, R78 ;  /* 0x0000004e4f1f723e */ /* 0x000fe400000010ff */
[----:B------:R-:W-:Y:S01]  /*10aa0*/  LOP3.LUT R98, R98, R99, RZ, 0x3c, !PT ;  /* 0x0000006362627212 */ /* 0x000fe200078e3cff */
[--C-:B------:R-:W-:Y:S01]  /*10ab0*/  IMAD.X R99, RZ, RZ, R49.reuse, P5 ;  /* 0x000000ffff637224 */ /* 0x100fe200028e0631 */
[----:B------:R-:W-:Y:S01]  /*10ac0*/  MOV R76, R76 ;  /* 0x0000004c004c7202 */ /* 0x000fe20000000f00 */
[----:B------:R-:W-:Y:S01]  /*10ad0*/  IMAD.X R49, RZ, RZ, R49, P1 ;  /* 0x000000ffff317224 */ /* 0x000fe200008e0631 */
[----:B-1----:R-:W-:Y:S01]  /*10ae0*/  F2FP.BF16.F32.PACK_AB R32, R155, R158 ;  /* 0x0000009e9b20723e */ /* 0x002fe200000010ff */
[----:B------:R-:W-:Y:S01]  /*10af0*/  STSM.16.M88.4 [R68], R12 ;  /* 0x0000000c44007844 */ /* 0x000fe20000000200 */
[----:B------:R-:W-:-:S02]  /*10b00*/  F2FP.BF16.F32.PACK_AB R33, R83, R82 ;  /* 0x000000525321723e */ /* 0x000fc400000010ff */
[----:B------:R-:W-:Y:S01]  /*10b10*/  F2FP.BF16.F32.PACK_AB R34, R153, R156 ;  /* 0x0000009c9922723e */ /* 0x000fe200000010ff */
[----:B------:R-:W-:Y:S01]  /*10b20*/  STSM.16.M88.4 [R72], R28 ;  /* 0x0000001c48007844 */ /* 0x000fe20000000200 */
[----:B------:R-:W-:Y:S02]  /*10b30*/  F2FP.BF16.F32.PACK_AB R35, R87, R86 ;  /* 0x000000565723723e */ /* 0x000fe400000010ff */
[----:B------:R-:W-:Y:S02]  /*10b40*/  MOV R80, R80 ;  /* 0x0000005000507202 */ /* 0x000fe40000000f00 */
[----:B------:R-:W-:Y:S01]  /*10b50*/  F2FP.BF16.F32.PACK_AB R38, R40, R152 ;  /* 0x000000982826723e */ /* 0x000fe200000010ff */
[----:B------:R-:W-:Y:S01]  /*10b60*/  STSM.16.M88.4 [R76], R32 ;  /* 0x000000204c007844 */ /* 0x000fe20000000200 */
[----:B------:R-:W-:Y:S02]  /*10b70*/  F2FP.BF16.F32.PACK_AB R39, R95, R94 ;  /* 0x0000005e5f27723e */ /* 0x000fe400000010ff */
[----:B------:R-:W-:-:S02]  /*10b80*/  F2FP.BF16.F32.PACK_AB R40, R97, R96 ;  /* 0x000000606128723e */ /* 0x000fc400000010ff */
[----:B------:R-:W-:Y:S01]  /*10b90*/  F2FP.BF16.F32.PACK_AB R104, R105, R104 ;  /* 0x000000686968723e */ /* 0x000fe200000010ff */
[----:B------:R1:W-:Y:S01]  /*10ba0*/  STSM.16.M88.4 [R80], R36 ;  /* 0x0000002450007844 */ /* 0x0003e20000000200 */
[----:B------:R-:W-:Y:S02]  /*10bb0*/  F2FP.BF16.F32.PACK_AB R112, R113, R112 ;  /* 0x000000707170723e */ /* 0x000fe400000010ff */
[----:B------:R-:W-:Y:S01]  /*10bc0*/  MOV R84, R84 ;  /* 0x0000005400547202 */ /* 0x000fe20000000f00 */
[----:B------:R3:W-:Y:S01]  /*10bd0*/  STSM.16.M88.4 [R0], R40 ;  /* 0x0000002800007844 */ /* 0x0007e20000000200 */
[----:B------:R-:W-:Y:S02]  /*10be0*/  F2FP.BF16.F32.PACK_AB R105, R62, R58 ;  /* 0x0000003a3e69723e */ /* 0x000fe400000010ff */
[----:B------:R-:W-:Y:S02]  /*10bf0*/  F2FP.BF16.F32.PACK_AB R106, R109, R108 ;  /* 0x0000006c6d6a723e */ /* 0x000fe400000010ff */
[----:B------:R-:W-:-:S02]  /*10c00*/  F2FP.BF16.F32.PACK_AB R107, R111, R110 ;  /* 0x0000006e6f6b723e */ /* 0x000fc400000010ff */
[----:B------:R-:W-:Y:S02]  /*10c10*/  F2FP.BF16.F32.PACK_AB R113, R66, R114 ;  /* 0x000000724271723e */ /* 0x000fe400000010ff */
[----:B------:R-:W-:Y:S01]  /*10c20*/  F2FP.BF16.F32.PACK_AB R120, R121, R120 ;  /* 0x000000787978723e */ /* 0x000fe200000010ff */
[----:B------:R-:W-:Y:S01]  /*10c30*/  STSM.16.M88.4 [R84], R104 ;  /* 0x0000006854007844 */ /* 0x000fe20000000200 */
[----:B------:R-:W-:Y:S01]  /*10c40*/  MOV R88, R88 ;  /* 0x0000005800587202 */ /* 0x000fe20000000f00 */
[----:B-1----:R-:W-:Y:S01]  /*10c50*/  IMAD.MOV.U32 R80, RZ, RZ, RZ ;  /* 0x000000ffff507224 */ /* 0x002fe200078e00ff */
[----:B------:R-:W-:Y:S02]  /*10c60*/  F2FP.BF16.F32.PACK_AB R114, R117, R116 ;  /* 0x000000747572723e */ /* 0x000fe400000010ff */
[----:B------:R-:W-:Y:S02]  /*10c70*/  F2FP.BF16.F32.PACK_AB R115, R119, R115 ;  /* 0x000000737773723e */ /* 0x000fe400000010ff */
[----:B------:R-:W-:-:S02]  /*10c80*/  F2FP.BF16.F32.PACK_AB R121, R123, R122 ;  /* 0x0000007a7b79723e */ /* 0x000fc400000010ff */
[----:B------:R-:W-:Y:S01]  /*10c90*/  F2FP.BF16.F32.PACK_AB R128, R129, R128 ;  /* 0x000000808180723e */ /* 0x000fe200000010ff */
[----:B------:R-:W-:Y:S01]  /*10ca0*/  STSM.16.M88.4 [R88], R112 ;  /* 0x0000007058007844 */ /* 0x000fe20000000200 */
[----:B------:R-:W-:Y:S02]  /*10cb0*/  MOV R92, R92 ;  /* 0x0000005c005c7202 */ /* 0x000fe40000000f00 */
[----:B------:R-:W-:Y:S02]  /*10cc0*/  F2FP.BF16.F32.PACK_AB R122, R125, R124 ;  /* 0x0000007c7d7a723e */ /* 0x000fe400000010ff */
[----:B------:R-:W-:Y:S02]  /*10cd0*/  F2FP.BF16.F32.PACK_AB R123, R127, R126 ;  /* 0x0000007e7f7b723e */ /* 0x000fe400000010ff */
[----:B------:R-:W-:Y:S02]  /*10ce0*/  F2FP.BF16.F32.PACK_AB R129, R131, R130 ;  /* 0x000000828381723e */ /* 0x000fe400000010ff */
[----:B------:R-:W-:Y:S01]  /*10cf0*/  F2FP.BF16.F32.PACK_AB R136, R137, R136 ;  /* 0x000000888988723e */ /* 0x000fe200000010ff */
[----:B------:R-:W-:Y:S01]  /*10d00*/  STSM.16.M88.4 [R92], R120 ;  /* 0x000000785c007844 */ /* 0x000fe20000000200 */
[----:B------:R-:W-:-:S02]  /*10d10*/  ISETP.NE.U32.AND P0, PT, RZ, UR4, PT ;  /* 0x00000004ff007c0c */ /* 0x000fc4000bf05070 */
[----:B------:R-:W-:Y:S02]  /*10d20*/  IADD3 R6, P1, R205, UR4, RZ ;  /* 0x00000004cd067c10 */ /* 0x000fe4000ff3e0ff */
        /* <DEDUP_REMOVED lines=13> */
[----:B------:R-:W-:-:S02]  /*10e00*/  ISETP.NE.AND.EX P0, PT, RZ, UR5, PT, P0 ;  /* 0x00000005ff007c0c */ /* 0x000fc4000bf05300 */
        /* <DEDUP_REMOVED lines=8> */
[----:B---3--:R-:W-:Y:S01]  /*10e90*/  IMAD.U32 R0, RZ, RZ, UR4 ;  /* 0x00000004ff007e24 */ /* 0x008fe2000f8e00ff */
        /* <DEDUP_REMOVED lines=35> */
[----:B-1----:R-:W-:Y:S02]  /*110d0*/  LOP3.LUT R48, R49, 0x380, RZ, 0xc0, !PT ;  /* 0x0000038031307812 */ /* 0x002fe400078ec0ff */
        /* <DEDUP_REMOVED lines=14> */
[----:B---3--:R-:W-:Y:S06]  /*111c0*/  @P6 BRA `(.L_x_5000) ;  /* 0x0000000000106947 */ /* 0x008fec0003800000 */
[----:B------:R-:W-:Y:S05]  /*111d0*/  @!P0 BRA `(.L_x_5000) ;  /* 0x00000000000c8947 */ /* 0x000fea0003800000 */
[----:B------:R-:W3:Y:S04]  /*111e0*/  LDG.E R11, desc[UR40][R6.64] ;  /* 0x00000028060b7981 */ /* 0x000ee8000c1e1900 */
[----:B-----5:R-:W3:Y:S02]  /*111f0*/  LDG.E R0, desc[UR40][R6.64+0x4] ;  /* 0x0000042806007981 */ /* 0x020ee4000c1e1900 */
[----:B---3--:R-:W-:-:S07]  /*11200*/  IMAD.IADD R0, R0, 0x1, -R11 ;  /* 0x0000000100007824 */ /* 0x008fce00078e0a0b */
.L_x_5000:
        /* <DEDUP_REMOVED lines=26> */
[----:B------:R-:W-:-:S02]  /*113b0*/  LOP3.LUT R6, R15, R4, RZ, 0x3c, !PT ;  /* 0x000000040f067212 */ /* 0x000fc400078e3cff */
[----:B------:R-:W-:Y:S01]  /*113c0*/  SHF.R.U64 R4, R7, 0x3, RZ ;  /* 0x0000000307047819 */ /* 0x000fe200000012ff */
[--C-:B------:R-:W-:Y:S01]  /*113d0*/  IMAD.MOV.U32 R7, RZ, RZ, R5.reuse ;  /* 0x000000ffff077224 */ /* 0x100fe200078e0005 */
        /* <DEDUP_REMOVED lines=14> */
[----:B------:R-:W1:Y:S01]  /*114c0*/  LDC R31, c[0x0][0xbe8] ;  /* 0x0002fa00ff1f7b82 */ /* 0x000e620000000800 */
[--C-:B------:R-:W-:Y:S01]  /*114d0*/  IMAD.IADD R35, R203, 0x1, R196.reuse ;  /* 0x00000001cb237824 */ /* 0x100fe200078e02c4 */
[----:B------:R-:W-:Y:S01]  /*114e0*/  ULDC.64 UR4, c[0x0][0xb90] ;  /* 0x0002e40000047ab9 */ /* 0x000fe20000000a00 */
[----:B------:R-:W-:Y:S02]  /*114f0*/  IMAD.IADD R30, R190, 0x1, R196 ;  /* 0x00000001be1e7824 */ /* 0x000fe400078e02c4 */
[----:B------:R-:W-:Y:S02]  /*11500*/  IMAD R11, R82, UR4, RZ ;  /* 0x00000004520b7c24 */ /* 0x000fe4000f8e02ff */
[----:B------:R-:W-:-:S04]  /*11510*/  IMAD.WIDE.U32 R4, R204, UR4, R80 ;  /* 0x00000004cc047c25 */ /* 0x000fc8000f8e0050 */
[----:B------:R-:W-:Y:S01]  /*11520*/  IMAD R15, R204, UR5, R11 ;  /* 0x00000005cc0f7c24 */ /* 0x000fe2000f8e020b */
[----:B------:R-:W-:Y:S01]  /*11530*/  ULDC.64 UR4, c[0x0][0xb98] ;  /* 0x0002e60000047ab9 */ /* 0x000fe20000000a00 */
[----:B------:R-:W-:Y:S02]  /*11540*/  IMAD.MOV.U32 R11, RZ, RZ, R35 ;  /* 0x000000ffff0b7224 */ /* 0x000fe400078e0023 */
[----:B------:R-:W-:Y:S02]  /*11550*/  IMAD.IADD R5, R5, 0x1, R15 ;  /* 0x0000000105057824 */ /* 0x000fe400078e020f */
[----:B------:R-:W-:Y:S01]  /*11560*/  IMAD.WIDE.U32 R4, R207, UR4, R4 ;  /* 0x00000004cf047c25 */ /* 0x000fe2000f8e0004 */
[----:B-1----:R-:W-:-:S13]  /*11570*/  ISETP.NE.AND P0, PT, R31, 0x1, PT ;  /* 0x000000011f00780c */ /* 0x002fda0003f05270 */
[----:B------:R-:W1:Y:S08]  /*11580*/  @P0 LDC R10, c[0x0][0xbec] ;  /* 0x0002fb00ff0a0b82 */ /* 0x000e700000000800 */
[----:B------:R-:W3:Y:S01]  /*11590*/  @P0 LDC R21, c[0x0][0xbf0] ;  /* 0x0002fc00ff150b82 */ /* 0x000ee20000000800 */
[----:B-1----:R-:W-:-:S05]  /*115a0*/  @P0 IMAD.HI.U32 R10, R35, R10, RZ ;  /* 0x0000000a230a0227 */ /* 0x002fca00078e00ff */
        /* <DEDUP_REMOVED lines=15> */
[----:B------:R-:W-:-:S03]  /*116a0*/  ULDC.64 UR4, c[0x0][0xb50] ;  /* 0x0002d40000047ab9 */ /* 0x000fc60000000a00 */
[----:B------:R-:W-:Y:S01]  /*116b0*/  IMAD.IADD R5, R5, 0x1, R15 ;  /* 0x0000000105057824 */ /* 0x000fe200078e020f */
[----:B------:R-:W-:-:S04]  /*116c0*/  LEA R15, P0, R4, UR4, 0x2 ;  /* 0x00000004040f7c11 */ /* 0x000fc8000f8010ff */
[----:B------:R-:W-:Y:S01]  /*116d0*/  LEA.HI.X R21, R4, UR5, R5, 0x2, P0 ;  /* 0x0000000504157c11 */ /* 0x000fe200080f1405 */
[----:B------:R-:W-:Y:S01]  /*116e0*/  SHFL.IDX PT, R10, R15, 0x1, 0x1c1f ;  /* 0x003c1f000f0a7f89 */ /* 0x000fe200000e0000 */
[----:B------:R-:W-:Y:S01]  /*116f0*/  ISETP.NE.AND P0, PT, R189, R14, PT ;  /* 0x0000000ebd00720c */ /* 0x000fe20003f05270 */
[C---:B------:R-:W-:Y:S02]  /*11700*/  VIADD R14, R30.reuse, 0x8 ;  /* 0x000000081e0e7836 */ /* 0x040fe40000000000 */
[----:B------:R-:W-:Y:S01]  /*11710*/  SHFL.IDX PT, R4, R15, RZ, 0x1c1f ;  /* 0x001c1fff0f047589 */ /* 0x000fe200000e0000 */
[-C--:B------:R-:W-:Y:S02]  /*11720*/  ISETP.GE.OR P1, PT, R30, R31.reuse, P0 ;  /* 0x0000001f1e00720c */ /* 0x080fe40000726670 */
[----:B------:R-:W-:Y:S01]  /*11730*/  ISETP.GE.OR P0, PT, R14, R31, P0 ;  /* 0x0000001f0e00720c */ /* 0x000fe20000706670 */
[----:B------:R-:W1:Y:S04]  /*11740*/  SHFL.IDX PT, R5, R21, RZ, 0x1c1f ;  /* 0x001c1fff15057589 */ /* 0x000e6800000e0000 */
[----:B------:R-:W3:Y:S06]  /*11750*/  SHFL.IDX PT, R11, R21, 0x1, 0x1c1f ;  /* 0x003c1f00150b7f89 */ /* 0x000eec00000e0000 */
[----:B-1----:R1:W-:Y:S04]  /*11760*/  @!P1 ST.E desc[UR40][R4.64], R20 ;  /* 0x0000001404009985 */ /* 0x0023e8000c101928 */
[----:B---3--:R1:W-:Y:S02]  /*11770*/  @!P0 ST.E desc[UR40][R10.64], R3 ;  /* 0x000000030a008985 */ /* 0x0083e4000c101928 */
.L_x_5001:
[----:B------:R-:W3:Y:S01]  /*11780*/  LDC R85, c[0x0][0xbe8] ;  /* 0x0002fa00ff557b82 */ /* 0x000ee20000000800 */
[----:B------:R-:W-:Y:S01]  /*11790*/  ULDC.64 UR4, c[0x0][0xaa0] ;  /* 0x0002a80000047ab9 */ /* 0x000fe20000000a00 */
[----:B-1----:R-:W5:Y:S01]  /*117a0*/  LD.E.128 R4, desc[UR40][R6.64] ;  /* 0x0000002806047980 */ /* 0x002f62000c101d00 */
[----:B------:R-:W-:-:S03]  /*117b0*/  IMAD R3, R81, UR4, RZ ;  /* 0x0000000451037c24 */ /* 0x000fc6000f8e02ff */
[----:B------:R-:W5:Y:S01]  /*117c0*/  LD.E.128 R8, desc[UR40][R8.64] ;  /* 0x0000002808087980 */ /* 0x000f62000c101d00 */
[C---:B------:R-:W-:Y:S01]  /*117d0*/  IMAD R3, R80.reuse, UR5, R3 ;  /* 0x0000000550037c24 */ /* 0x040fe2000f8e0203 */
[----:B------:R-:W1:Y:S01]  /*117e0*/  LDC R88, c[0x0][0xac8] ;  /* 0x0002b200ff587b82 */ /* 0x000e620000000800 */
[----:B------:R-:W-:Y:S01]  /*117f0*/  IMAD.WIDE.U32 R80, R80, UR4, RZ ;  /* 0x0000000450507c25 */ /* 0x000fe2000f8e00ff */
        /* <DEDUP_REMOVED lines=24> */
[-C--:B-1----:R-:W-:Y:S01]  /*11980*/  ISETP.GE.AND P0, PT, R212, R88.reuse, PT ;  /* 0x00000058d400720c */ /* 0x082fe20003f06270 */
        /* <DEDUP_REMOVED lines=8> */
[----:B------:R-:W-:Y:S01]  /*11a10*/  IMAD.SHL.U32 R83, R80, 0x2, RZ ;  /* 0x0000000250537824 */ /* 0x000fe200078e00ff */
[----:B----4-:R-:W-:Y:S01]  /*11a20*/  @P1 SHF.R.U32.HI R3, RZ, R87, R24 ;  /* 0x00000057ff031219 */ /* 0x010fe20000011618 */
[----:B------:R-:W-:Y:S01]  /*11a30*/  IMAD.WIDE.U32 R20, R207, UR4, R20 ;  /* 0x00000004cf147c25 */ /* 0x000fe2000f8e0014 */
[-C--:B------:R-:W-:Y:S01]  /*11a40*/  ISETP.GE.AND P1, PT, R193, R88.reuse, PT ;  /* 0x00000058c100720c */ /* 0x080fe20003f26270 */
[----:B------:R-:W-:Y:S01]  /*11a50*/  ULDC.64 UR4, c[0x0][0xae0] ;  /* 0x0002b80000047ab9 */ /* 0x000fe20000000a00 */
[----:B------:R-:W-:Y:S01]  /*11a60*/  SEL R80, RZ, 0xffffffff, P0 ;  /* 0xffffffffff507807 */ /* 0x000fe20000000000 */
[----:B------:R-:W-:Y:S01]  /*11a70*/  IMAD.IADD R21, R21, 0x1, R81 ;  /* 0x0000000115157824 */ /* 0x000fe200078e0251 */
[----:B------:R-:W-:Y:S01]  /*11a80*/  SEL R24, RZ, 0x1, P1 ;  /* 0x00000001ff187807 */ /* 0x000fe20000800000 */
[----:B------:R-:W-:Y:S01]  /*11a90*/  IMAD.MOV R81, RZ, RZ, -R3 ;  /* 0x000000ffff517224 */ /* 0x000fe200078e0a03 */
[-C--:B------:R-:W-:Y:S01]  /*11aa0*/  ISETP.GE.AND P0, PT, R210, R88.reuse, PT ;  /* 0x00000058d200720c */ /* 0x080fe20003f06270 */
[----:B------:R-:W-:Y:S01]  /*11ab0*/  @!PT LDS RZ, [RZ] ;  /* 0x00000000fffff984 */ /* 0x000fe20000000800 */
[----:B------:R-:W-:Y:S01]  /*11ac0*/  @!PT LDS RZ, [RZ] ;  /* 0x00000000fffff984 */ /* 0x000fe20000000800 */
[----:B------:R-:W-:Y:S01]  /*11ad0*/  @!PT LDS RZ, [RZ] ;  /* 0x00000000fffff984 */ /* 0x000fe20000000800 */
[----:B------:R-:W-:Y:S01]  /*11ae0*/  @!PT LDS RZ, [RZ] ;  /* 0x00000000fffff984 */ /* 0x000fe20000000800 */
[----:B------:R1:W-:Y:S06]  /*11af0*/  MEMBAR.ALL.CTA ;  /* 0x0000000000007992 */ /* 0x0003ec0000008000 */
[----:B-1----:R-:W1:Y:S01]  /*11b00*/  FENCE.VIEW.ASYNC.S ;  /* 0x00000000000073c6 */ /* 0x002e620000000000 */
        /* <DEDUP_REMOVED lines=12> */
[-C--:B------:R-:W-:Y:S01]  /*11bd0*/  ISETP.GE.AND P0, PT, R208, R88.reuse, PT ;  /* 0x00000058d000720c */ /* 0x080fe20003f06270 */
        /* <DEDUP_REMOVED lines=24> */
[----:B-1----:R1:W3:Y:S01]  /*11d60*/  SHFL.IDX PT, R80, R89, RZ, 0x181f ;  /* 0x00181fff59507589 */ /* 0x0022e200000e0000 */
        /* <DEDUP_REMOVED lines=9> */
[----:B------:R-:W-:Y:S01]  /*11e00*/  LOP3.LUT R24, R3, R24, RZ, 0xfc, !PT ;  /* 0x0000001803187212 */ /* 0x000fe200078efcff */
[----:B------:R-:W-:Y:S06]  /*11e10*/  @P1 BRA `(.L_x_5003) ;  /* 0x00000000007c1947 */ /* 0x000fec0003800000 */
[-C--:B------:R-:W-:Y:S02]  /*11e20*/  ISETP.GE.AND P1, PT, R212, R88.reuse, PT ;  /* 0x00000058d400720c */ /* 0x080fe40003f26270 */
[-C--:B------:R-:W-:Y:S02]  /*11e30*/  ISETP.GE.AND P0, PT, R193, R88.reuse, PT ;  /* 0x00000058c100720c */ /* 0x080fe40003f06270 */
[-C--:B------:R-:W-:Y:S02]  /*11e40*/  ISETP.GE.AND P5, PT, R211, R88.reuse, PT ;  /* 0x00000058d300720c */ /* 0x080fe40003fa6270 */
[----:B------:R-:W-:-:S07]  /*11e50*/  ISETP.GE.AND P3, PT, R210, R88, PT ;  /* 0x00000058d200720c */ /* 0x000fce0003f66270 */
[C---:B---3--:R-:W-:Y:S02]  /*11e60*/  @!P1 LEA R82, P2, R212.reuse, R80, 0x1 ;  /* 0x00000050d4529211 */ /* 0x048fe400078408ff */
[----:B----4-:R-:W-:Y:S02]  /*11e70*/  @!P0 IMAD.WIDE R20, R193, 0x2, R80 ;  /* 0x00000002c1148825 */ /* 0x010fe400078e0250 */
        /* <DEDUP_REMOVED lines=25> */
.L_x_5003:
[----:B------:R-:W-:Y:S05]  /*12010*/  BSYNC B1 ;  /* 0x0000000000017941 */ /* 0x000fea0003800000 */
.L_x_5002:
[----:B-1----:R-:W-:Y:S01]  /*12020*/  VIADD R0, R196, 0x20 ;  /* 0x00000020c4007836 */ /* 0x002fe20000000000 */
[----:B0----5:R0:W1:Y:S04]  /*12030*/  SHFL.IDX PT, R7, R90, 0x1, 0x181f ;  /* 0x00381f005a077f89 */ /* 0x02106800000e0000 */
        /* <DEDUP_REMOVED lines=9> */
[CC--:B0-----:R-:W-:Y:S02]  /*120d0*/  @!P5 LEA R12, P4, R212.reuse, R6.reuse, 0x1 ;  /* 0x00000006d40cd211 */ /* 0x0c1fe400078808ff */
[----:B-1----:R-:W-:Y:S02]  /*120e0*/  @!P6 IMAD.WIDE R4, R193, 0x2, R6 ;  /* 0x00000002c104e825 */ /* 0x002fe400078e0206 */
        /* <DEDUP_REMOVED lines=25> */
.L_x_4999:
[----:B------:R-:W-:Y:S01]  /*12280*/  ULDC.64 UR4, c[0x0][0xc00] ;  /* 0x0003000000047ab9 */ /* 0x000fe20000000a00 */
[----:B------:R-:W-:Y:S01]  /*12290*/  IMAD.MOV.U32 R3, RZ, RZ, RZ ;  /* 0x000000ffff037224 */ /* 0x000fe200078e00ff */
[----:B------:R-:W-:Y:S01]  /*122a0*/  ISETP.NE.U32.AND P0, PT, RZ, UR4, PT ;  /* 0x00000004ff007c0c */ /* 0x000fe2000bf05070 */
[----:B------:R-:W3:Y:S01]  /*122b0*/  S2R R8, SR_TID.X ;  /* 0x0000000000087919 */ /* 0x000ee20000002100 */
[----:B------:R-:W-:Y:S01]  /*122c0*/  IADD3 R4, P1, R205, UR4, RZ ;  /* 0x00000004cd047c10 */ /* 0x000fe2000ff3e0ff */
[----:B------:R-:W4:Y:S01]  /*122d0*/  LDC R21, c[0x0][0xbe8] ;  /* 0x0002fa00ff157b82 */ /* 0x000f220000000800 */
        /* <DEDUP_REMOVED lines=9> */
[----:B------:R-:W-:Y:S01]  /*12370*/  @P1 IADD3.X R7, R206, UR5, RZ, P2, !PT ;  /* 0x00000005ce071c10 */ /* 0x000fe200097fe4ff */
[----:B---3--:R-:W-:-:S04]  /*12380*/  VIADD R8, R8, 0xffffff80 ;  /* 0xffffff8008087836 */ /* 0x008fc80000000000 */
[----:B------:R0:W5:Y:S01]  /*12390*/  @P1 LDG.E R0, desc[UR40][R6.64] ;  /* 0x0000002806001981 */ /* 0x000162000c1e1900 */
[----:B------:R-:W-:Y:S01]  /*123a0*/  ISETP.GE.AND P2, PT, R8, 0x40, PT ;  /* 0x000000400800780c */ /* 0x000fe20003f46270 */
[----:B------:R-:W-:-:S12]  /*123b0*/  @P1 BRA `(.L_x_5005) ;  /* 0x0000000000101947 */ /* 0x000fd80003800000 */
[----:B------:R-:W-:Y:S05]  /*123c0*/  @!P0 BRA `(.L_x_5005) ;  /* 0x00000000000c8947 */ /* 0x000fea0003800000 */
[----:B0-----:R-:W3:Y:S04]  /*123d0*/  LDG.E R7, desc[UR40][R4.64] ;  /* 0x0000002804077981 */ /* 0x001ee8000c1e1900 */
[----:B-----5:R-:W3:Y:S02]  /*123e0*/  LDG.E R0, desc[UR40][R4.64+0x4] ;  /* 0x0000042804007981 */ /* 0x020ee4000c1e1900 */
[----:B---3--:R-:W-:-:S07]  /*123f0*/  IMAD.IADD R0, R0, 0x1, -R7 ;  /* 0x0000000100007824 */ /* 0x008fce00078e0a07 */
.L_x_5005:
[----:B------:R-:W-:Y:S01]  /*12400*/  BSSY B1, `(.L_x_5006) ;  /* 0x000002d000017945 */ /* 0x000fe20003800000 */
[----:B------:R-:W-:Y:S02]  /*12410*/  SHF.R.S32.HI R12, RZ, 0x1f, R204 ;  /* 0x0000001fff0c7819 */ /* 0x000fe400000114cc */
[----:B------:R-:W-:Y:S02]  /*12420*/  SEL R207, R207, RZ, !P0 ;  /* 0x000000ffcfcf7207 */ /* 0x000fe40004000000 */
[----:B------:R-:W-:Y:S02]  /*12430*/  SEL R219, R219, RZ, !P0 ;  /* 0x000000ffdbdb7207 */ /* 0x000fe40004000000 */
[----:B-----5:R-:W-:Y:S01]  /*12440*/  SHF.R.S32.HI R10, RZ, 0x1f, R3 ;  /* 0x0000001fff0a7819 */ /* 0x020fe20000011403 */
[----:B------:R-:W-:Y:S06]  /*12450*/  @P2 BRA `(.L_x_5007) ;  /* 0x00000000009c2947 */ /* 0x000fec0003800000 */
[----:B0-----:R-:W0:Y:S01]  /*12460*/  S2R R5, SR_TID.X ;  /* 0x0000000000057919 */ /* 0x001e220000002100 */
        /* <DEDUP_REMOVED lines=16> */
[----:B------:R-:W3:Y:S01]  /*12570*/  @P0 LDC R15, c[0x0][0xbf0] ;  /* 0x0002fc00ff0f0b82 */ /* 0x000ee20000000800 */
[----:B------:R-:W-:-:S04]  /*12580*/  IMAD.WIDE.U32 R4, R207, UR4, R4 ;  /* 0x00000004cf047c25 */ /* 0x000fc8000f8e0004 */
[----:B0-----:R-:W-:-:S05]  /*12590*/  @P0 IMAD.HI.U32 R6, R8, R13, RZ ;  /* 0x0000000d08060227 */ /* 0x001fca00078e00ff */
[----:B---3--:R-:W-:Y:S01]  /*125a0*/  @P0 SHF.R.U32.HI R7, RZ, R15, R6 ;  /* 0x0000000fff070219 */ /* 0x008fe20000011606 */
        /* <DEDUP_REMOVED lines=18> */
.L_x_5007:
[----:B------:R-:W-:Y:S05]  /*126d0*/  BSYNC B1 ;  /* 0x0000000000017941 */ /* 0x000fea0003800000 */
.L_x_5006:
[----:B----4-:R-:W-:Y:S01]  /*126e0*/  ISETP.NE.AND P0, PT, R21, 0x1, PT ;  /* 0x000000011500780c */ /* 0x010fe20003f05270 */
[----:B-1----:R-:W1:Y:S01]  /*126f0*/  LDC R24, c[0x0][0xac8] ;  /* 0x0002b200ff187b82 */ /* 0x002e620000000800 */
[----:B------:R-:W-:Y:S01]  /*12700*/  ULDC.64 UR4, c[0x0][0xaa0] ;  /* 0x0002a80000047ab9 */ /* 0x000fe20000000a00 */
[----:B0--3--:R-:W-:Y:S01]  /*12710*/  IMAD R7, R217, 0x20, R218 ;  /* 0x00000020d9077824 */ /* 0x009fe200078e02da */
[----:B------:R-:W-:Y:S01]  /*12720*/  BSSY B1, `(.L_x_5008) ;  /* 0x000006b000017945 */ /* 0x000fe20003800000 */
[----:B------:R-:W-:Y:S01]  /*12730*/  IMAD R6, R10, UR4, RZ ;  /* 0x000000040a067c24 */ /* 0x000fe2000f8e02ff */
[----:B------:R-:W-:Y:S01]  /*12740*/  SHF.R.S32.HI R30, RZ, 0x1f, R209 ;  /* 0x0000001fff1e7819 */ /* 0x000fe200000114d1 */
        /* <DEDUP_REMOVED lines=8> */
[----:B------:R-:W-:-:S02]  /*127d0*/  IMAD.IADD R5, R5, 0x1, R3 ;  /* 0x0000000105057824 */ /* 0x000fc400078e0203 */
[----:B------:R-:W-:Y:S02]  /*127e0*/  IMAD R3, R12, UR4, RZ ;  /* 0x000000040c037c24 */ /* 0x000fe4000f8e02ff */
[C---:B------:R-:W-:Y:S01]  /*127f0*/  IMAD.WIDE.U32 R4, R204.reuse, UR4, R4 ;  /* 0x00000004cc047c25 */ /* 0x040fe2000f8e0004 */
[----:B------:R-:W3:Y:S03]  /*12800*/  @P0 LDC R11, c[0x0][0xbf0] ;  /* 0x0002fc00ff0b0b82 */ /* 0x000ee60000000800 */
[----:B------:R-:W-:Y:S01]  /*12810*/  IMAD R3, R204, UR5, R3 ;  /* 0x00000005cc037c24 */ /* 0x000fe2000f8e0203 */
[-C--:B-1----:R-:W-:Y:S01]  /*12820*/  ISETP.GE.AND P1, PT, R212, R24.reuse, PT ;  /* 0x00000018d400720c */ /* 0x082fe20003f26270 */
        /* <DEDUP_REMOVED lines=15> */
[----:B---3--:R-:W-:Y:S01]  /*12920*/  @P0 SHF.R.U32.HI R3, RZ, R11, R6 ;  /* 0x0000000bff030219 */ /* 0x008fe20000011606 */
[----:B------:R-:W-:Y:S01]  /*12930*/  IMAD R29, R0, R21, RZ ;  /* 0x00000015001d7224 */ /* 0x000fe200078e02ff */
[----:B------:R-:W-:Y:S01]  /*12940*/  LOP3.LUT R9, R10, 0x2, R7, 0xe2, !PT ;  /* 0x000000020a097812 */ /* 0x000fe200078ee207 */
[----:B------:R-:W-:Y:S01]  /*12950*/  IMAD.IADD R196, R218, 0x1, R196 ;  /* 0x00000001dac47824 */ /* 0x000fe200078e02c4 */
[----:B------:R-:W-:Y:S01]  /*12960*/  SEL R10, RZ, 0xffffffff, P2 ;  /* 0xffffffffff0a7807 */ /* 0x000fe20001000000 */
[--C-:B------:R-:W-:Y:S01]  /*12970*/  IMAD.MOV R7, RZ, RZ, -R3.reuse ;  /* 0x000000ffff077224 */ /* 0x100fe200078e0a03 */
[----:B------:R-:W-:Y:S01]  /*12980*/  SHF.R.S32.HI R6, RZ, 0x1f, R3 ;  /* 0x0000001fff067819 */ /* 0x000fe20000011403 */
[----:B------:R-:W-:Y:S01]  /*12990*/  IMAD.WIDE.U32 R4, R3, UR4, R4 ;  /* 0x0000000403047c25 */ /* 0x000fe2000f8e0004 */
[----:B------:R-:W-:-:S02]  /*129a0*/  SEL R11, RZ, 0xffffffff, P1 ;  /* 0xffffffffff0b7807 */ /* 0x000fc40000800000 */
[-C--:B------:R-:W-:Y:S01]  /*129b0*/  ISETP.GE.AND P0, PT, R209, R24.reuse, PT ;  /* 0x00000018d100720c */ /* 0x080fe20003f06270 */
[----:B------:R-:W-:Y:S01]  /*129c0*/  IMAD.SHL.U32 R10, R10, 0x4, RZ ;  /* 0x000000040a0a7824 */ /* 0x000fe200078e00ff */
[-C--:B------:R-:W-:Y:S01]  /*129d0*/  ISETP.GE.AND P2, PT, R221, R24.reuse, PT ;  /* 0x00000018dd00720c */ /* 0x080fe20003f46270 */
        /* <DEDUP_REMOVED lines=36> */
[CC--:B-1----:R-:W-:Y:S02]  /*12c20*/  @!P2 LEA R8, P0, R212.reuse, R6.reuse, 0x1 ;  /* 0x00000006d408a211 */ /* 0x0c2fe400078008ff */
        /* <DEDUP_REMOVED lines=26> */
.L_x_5009:
[----:B------:R-:W-:Y:S05]  /*12dd0*/  BSYNC B1 ;  /* 0x0000000000017941 */ /* 0x000fea0003800000 */
.L_x_5008:
        /* <DEDUP_REMOVED lines=14> */
[-C--:B------:R-:W-:Y:S02]  /*12ec0*/  @!P4 LEA R10, P6, R211, R6.reuse, 0x1 ;  /* 0x00000006d30ac211 */ /* 0x080fe400078c08ff */
        /* <DEDUP_REMOVED lines=21> */
.L_x_5004:
[----:B------:R-:W-:Y:S05]  /*13020*/  BSYNC B0 ;  /* 0x0000000000007941 */ /* 0x000fea0003800000 */
.L_x_4998:
[----:B------:R-:W-:Y:S02]  /*13030*/  ULDC UR4, c[0x0][0xc3c] ;  /* 0x00030f0000047ab9 */ /* 0x000fe40000000800 */
[----:B------:R-:W-:-:S13]  /*13040*/  ISETP.GE.AND P0, PT, R27, UR4, PT ;  /* 0x000000041b007c0c */ /* 0x000fda000bf06270 */
[----:B------:R-:W-:Y:S05]  /*13050*/  @!P0 BRA `(.L_x_5010) ;  /* 0xfffffee000648947 */ /* 0x000fea000383ffff */
[----:B------:R-:W-:Y:S05]  /*13060*/  BRA `(.L_x_4872) ;  /* 0x0000008c00e07947 */ /* 0x000fea0003800000 */
.L_x_4870:
        /* <DEDUP_REMOVED lines=18> */
.L_x_5011:
        /* <DEDUP_REMOVED lines=41> */
.L_x_5017:
        /* <DEDUP_REMOVED lines=12> */
.L_x_5016:
[----:B------:R-:W-:Y:S05]  /*134e0*/  BSYNC B0 ;  /* 0x0000000000007941 */ /* 0x000fea0003800000 */
.L_x_5015:
        /* <DEDUP_REMOVED lines=21> */
.L_x_5013:
        /* <DEDUP_REMOVED lines=20> */
.L_x_5018:
[----:B-12---:R-:W-:Y:S01]  /*13780*/  IMAD.MOV R5, RZ, RZ, -R3 ;  /* 0x000000ffff057224 */ /* 0x006fe200078e0a03 */
[----:B------:R-:W-:Y:S01]  /*13790*/  IABS R7, R9 ;  /* 0x0000000900077213 */ /* 0x000fe20000000000 */
[----:B---3--:R-:W-:Y:S02]  /*137a0*/  IMAD R16, R16, UR5, R8 ;  /* 0x0000000510107c24 */ /* 0x008fe4000f8e0208 */
        /* <DEDUP_REMOVED lines=22> */
[----:B------:R-:W-:Y:S01]  /*13910*/  VIADDMNMX R11, R10, UR5, R11, PT ;  /* 0x000000050a0b7c46 */ /* 0x000fe2000b80010b */
[----:B------:R-:W-:-:S03]  /*13920*/  IMAD.IADD R5, R8, 0x1, R5 ;  /* 0x0000000108057824 */ /* 0x000fc600078e0205 */
        /* <DEDUP_REMOVED lines=12> */
[----:B------:R-:W-:-:S03]  /*139f0*/  LOP3.LUT R3, R8, R11, RZ, 0x3c, !PT ;  /* 0x0000000b08037212 */ /* 0x000fc600078e3cff */
        /* <DEDUP_REMOVED lines=16> */
.L_x_5014:
[----:B------:R-:W-:Y:S02]  /*13b00*/  IMAD.MOV.U32 R17, RZ, RZ, RZ ;  /* 0x000000ffff117224 */ /* 0x000fe400078e00ff */
[----:B------:R-:W-:Y:S02]  /*13b10*/  IMAD.U32 R16, RZ, RZ, UR6 ;  /* 0x00000006ff107e24 */ /* 0x000fe4000f8e00ff */
[----:B------:R-:W-:-:S07]  /*13b20*/  IMAD.MOV.U32 R18, RZ, RZ, RZ ;  /* 0x000000ffff127224 */ /* 0x000fce00078e00ff */
.L_x_5019:
[----:B------:R-:W-:-:S13]  /*13b30*/  ISETP.NE.AND P0, PT, R0, RZ, PT ;  /* 0x000000ff0000720c */ /* 0x000fda0003f05270 */
[----:B------:R-:W1:Y:S01]  /*13b40*/  @!P0 S2R R3, SR_CgaCtaId ;  /* 0x0000000000038919 */ /* 0x000e620000008800 */
[----:B------:R-:W-:-:S04]  /*13b50*/  @!P0 MOV R0, 0x400 ;  /* 0x0000040000008802 */ /* 0x000fc80000000f00 */
[----:B-1----:R-:W-:-:S05]  /*13b60*/  @!P0 LEA R0, R3, R0, 0x18 ;  /* 0x0000000003008211 */ /* 0x002fca00078ec0ff */
[----:B------:R1:W-:Y:S01]  /*13b70*/  @!P0 STS.128 [R0+0x28cd0], R16 ;  /* 0x028cd01000008388 */ /* 0x0003e20000000c00 */
[----:B------:R-:W-:Y:S06]  /*13b80*/  BAR.ARV 0x5, 0x180 ;  /* 0x0146000000007b1d */ /* 0x000fec0000002000 */
.L_x_5012:
        /* <DEDUP_REMOVED lines=25> */
[----:B------:R0:W-:Y:S04]  /*13d20*/  STL [R1+0x4], R3 ;  /* 0x0000040301007387 */ /* 0x0001e80000100800 */
[----:B------:R0:W-:Y:S04]  /*13d30*/  STL [R1+0x54], R2 ;  /* 0x0000540201007387 */ /* 0x0001e80000100800 */
[----:B------:R0:W-:Y:S04]  /*13d40*/  STL [R1+0x3c], RZ ;  /* 0x00003cff01007387 */ /* 0x0001e80000100800 */
[----:B------:R0:W-:Y:S04]  /*13d50*/  STL [R1+0x18], R0 ;  /* 0x0000180001007387 */ /* 0x0001e80000100800 */
[----:B------:R0:W-:Y:S04]  /*13d60*/  STL [R1+0x10], RZ ;  /* 0x000010ff01007387 */ /* 0x0001e80000100800 */
[----:B------:R0:W-:Y:S04]  /*13d70*/  STL [R1+0xc], RZ ;  /* 0x00000cff01007387 */ /* 0x0001e80000100800 */
[----:B------:R0:W-:Y:S02]  /*13d80*/  STL [R1+0x1c], R0 ;  /* 0x00001c0001007387 */ /* 0x0001e40000100800 */
.L_x_5184:
[----:B01----:R-:W0:Y:S02]  /*13d90*/  LDC.64 R2, c[0x0][0xc88] ;  /* 0x00032200ff027b82 */ /* 0x003e240000000a00 */
[----:B0-----:R-:W-:-:S05]  /*13da0*/  IMAD.WIDE R2, R19, 0x4, R2 ;  /* 0x0000000413027825 */ /* 0x001fca00078e0202 */
[----:B--2---:R0:W2:Y:S01]  /*13db0*/  LDG.E R13, desc[UR40][R2.64] ;  /* 0x00000028020d7981 */ /* 0x0040a2000c1e1900 */
[----:B------:R-:W-:Y:S05]  /*13dc0*/  YIELD ;  /* 0x0000000000007946 */ /* 0x000fea0003800000 */
[----:B------:R-:W-:Y:S01]  /*13dd0*/  ULDC.64 UR4, c[0x0][0xa28] ;  /* 0x00028a0000047ab9 */ /* 0x000fe20000000a00 */
[----:B------:R-:W-:Y:S01]  /*13de0*/  IMAD.MOV.U32 R10, RZ, RZ, RZ ;  /* 0x000000ffff0a7224 */ /* 0x000fe200078e00ff */
[----:B------:R-:W-:Y:S01]  /*13df0*/  ISETP.NE.U32.AND P0, PT, RZ, UR4, PT ;  /* 0x00000004ff007c0c */ /* 0x000fe2000bf05070 */
[----:B------:R-:W-:Y:S01]  /*13e00*/  ULDC.64 UR10, c[0x0][0xa18] ;  /* 0x00028600000a7ab9 */ /* 0x000fe20000000a00 */
[----:B0-----:R-:W-:Y:S01]  /*13e10*/  CS2R R2, SRZ ;  /* 0x0000000000027805 */ /* 0x001fe2000001ff00 */
        /* <DEDUP_REMOVED lines=17> */
[C---:B------:R-:W-:Y:S02]  /*13f30*/  IADD3 R8, P5, R0.reuse, UR6, RZ ;  /* 0x0000000600087c10 */ /* 0x040fe4000ffbe0ff */
[----:B------:R-:W-:Y:S01]  /*13f40*/  ISETP.NE.AND.EX P3, PT, RZ, UR11, PT, P3 ;  /* 0x0000000bff007c0c */ /* 0x000fe2000bf65330 */
[----:B------:R-:W-:Y:S01]  /*13f50*/  STL [R1+0x20], R15 ;  /* 0x0000200f01007387 */ /* 0x000fe20000100800 */
[----:B------:R-:W-:Y:S02]  /*13f60*/  ISETP.NE.U32.AND P0, PT, RZ, UR6, PT ;  /* 0x00000006ff007c0c */ /* 0x000fe4000bf05070 */
[----:B-1----:R-:W-:-:S02]  /*13f70*/  IADD3 R4, P4, R0, UR4, RZ ;  /* 0x0000000400047c10 */ /* 0x002fc4000ff9e0ff */
[----:B------:R-:W-:Y:S02]  /*13f80*/  ISETP.NE.U32.AND P1, PT, RZ, UR8, PT ;  /* 0x00000008ff007c0c */ /* 0x000fe4000bf25070 */
[C---:B------:R-:W-:Y:S02]  /*13f90*/  IADD3.X R5, R15.reuse, UR5, RZ, P4, !PT ;  /* 0x000000050f057c10 */ /* 0x040fe4000a7fe4ff */
[----:B0-----:R-:W-:Y:S01]  /*13fa0*/  IADD3 R6, P4, R0, UR8, RZ ;  /* 0x0000000800067c10 */ /* 0x001fe2000ff9e0ff */
[----:B------:R-:W-:Y:S01]  /*13fb0*/  ULDC UR4, c[0x0][0x288] ;  /* 0x0000a20000047ab9 */ /* 0x000fe20000000800 */
[----:B------:R-:W-:Y:S01]  /*13fc0*/  ISETP.NE.AND.EX P0, PT, RZ, UR7, PT, P0 ;  /* 0x00000007ff007c0c */ /* 0x000fe2000bf05300 */
[----:B------:R-:W2:Y:S01]  /*13fd0*/  @P2 LDG.E R10, desc[UR40][R4.64] ;  /* 0x00000028040a2981 */ /* 0x000ea2000c1e1900 */
[----:B------:R-:W-:Y:S02]  /*13fe0*/  IADD3.X R7, R15, UR9, RZ, P4, !PT ;  /* 0x000000090f077c10 */ /* 0x000fe4000a7fe4ff */
[----:B------:R-:W-:-:S02]  /*13ff0*/  ISETP.NE.AND.EX P1, PT, RZ, UR9, PT, P1 ;  /* 0x00000009ff007c0c */ /* 0x000fc4000bf25310 */
[----:B------:R-:W-:-:S07]  /*14000*/  IADD3.X R9, R15, UR7, RZ, P5, !PT ;  /* 0x000000070f097c10 */ /* 0x000fce000affe4ff */
[----:B------:R0:W5:Y:S04]  /*14010*/  @P0 LDG.E R12, desc[UR40][R8.64] ;  /* 0x00000028080c0981 */ /* 0x000168000c1e1900 */
[----:B------:R0:W5:Y:S04]  /*14020*/  @P1 LDG.E R3, desc[UR40][R6.64] ;  /* 0x0000002806031981 */ /* 0x000168000c1e1900 */
[----:B--2---:R1:W-:Y:S02]  /*14030*/  STL [R1+0x34], R10 ;  /* 0x0000340a01007387 */ /* 0x0043e40000100800 */
[----:B-1----:R-:W-:Y:S01]  /*14040*/  @P3 IADD3 R10, P4, R0, UR10, RZ ;  /* 0x0000000a000a3c10 */ /* 0x002fe2000ff9e0ff */
[----:B------:R-:W-:Y:S01]  /*14050*/  IMAD.U32 R0, RZ, RZ, UR4 ;  /* 0x00000004ff007e24 */ /* 0x000fe2000f8e00ff */
[----:B------:R-:W-:-:S02]  /*14060*/  ULDC.64 UR4, c[0x0][0x418] ;  /* 0x0001060000047ab9 */ /* 0x000fc40000000a00 */
[----:B------:R-:W-:-:S05]  /*14070*/  @P3 IADD3.X R11, R15, UR11, RZ, P4, !PT ;  /* 0x0000000b0f0b3c10 */ /* 0x000fca000a7fe4ff */
[----:B------:R-:W2:Y:S01]  /*14080*/  @P3 LDG.E R0, desc[UR40][R10.64] ;  /* 0x000000280a003981 */ /* 0x000ea2000c1e1900 */
[----:B------:R-:W-:-:S03]  /*14090*/  UISETP.NE.U32.AND UP0, UPT, UR4, URZ, UPT ;  /* 0x0000003f0400728c */ /* 0x000fc6000bf05070 */
[----:B------:R-:W-:Y:S01]  /*140a0*/  ULDC UR4, c[0x0][0x424] ;  /* 0x0001090000047ab9 */ /* 0x000fe20000000800 */
[----:B------:R-:W-:-:S03]  /*140b0*/  UISETP.NE.AND.EX UP0, UPT, UR5, URZ, UPT, UP0 ;  /* 0x0000003f0500728c */ /* 0x000fc6000bf05300 */
[----:B------:R-:W-:Y:S01]  /*140c0*/  ULDC UR5, c[0x0][0x2f0] ;  /* 0x0000bc0000057ab9 */ /* 0x000fe20000000800 */
[----:B------:R-:W-:Y:S01]  /*140d0*/  USEL UR4, UR4, 0x1, UP0 ;  /* 0x0000000104047887 */ /* 0x000fe20008000000 */
[----:B--2---:R1:W-:Y:S04]  /*140e0*/  STL [R1+0x38], R0 ;  /* 0x0000380001007387 */ /* 0x0043e80000100800 */
[----:B------:R0:W5:Y:S01]  /*140f0*/  LDL R14, [R1+0x38] ;  /* 0x00003800010e7983 */ /* 0x0001620000100800 */
[----:B------:R-:W-:-:S03]  /*14100*/  UIMAD UR4, UR4, UR5, URZ ;  /* 0x00000005040472a4 */ /* 0x000fc6000f8e023f */
[----:B------:R-:W-:Y:S02]  /*14110*/  ULDC UR5, c[0x0][0x348] ;  /* 0x0000d20000057ab9 */ /* 0x000fe40000000800 */
[----:B-1----:R-:W-:Y:S02]  /*14120*/  IMAD.U32 R0, RZ, RZ, UR5 ;  /* 0x00000005ff007e24 */ /* 0x002fe4000f8e00ff */
[----:B------:R-:W-:Y:S01]  /*14130*/  IMAD.U32 R10, RZ, RZ, UR4 ;  /* 0x00000004ff0a7e24 */ /* 0x000fe2000f8e00ff */
[----:B0-----:R-:W-:Y:S06]  /*14140*/  @P3 BRA `(.L_x_5021) ;  /* 0x0000000000143947 */ /* 0x001fec0003800000 */
[----:B------:R-:W-:Y:S05]  /*14150*/  @!P2 BRA `(.L_x_5021) ;  /* 0x000000000010a947 */ /* 0x000fea0003800000 */
[----:B------:R-:W2:Y:S04]  /*14160*/  LDG.E R11, desc[UR40][R4.64] ;  /* 0x00000028040b7981 */ /* 0x000ea8000c1e1900 */
[----:B------:R-:W2:Y:S02]  /*14170*/  LDG.E R4, desc[UR40][R4.64+0x4] ;  /* 0x0000042804047981 */ /* 0x000ea4000c1e1900 */
[----:B--2--5:R-:W-:-:S05]  /*14180*/  IMAD.IADD R14, R4, 0x1, -R11 ;  /* 0x00000001040e7824 */ /* 0x024fca00078e0a0b */
[----:B------:R0:W-:Y:S02]  /*14190*/  STL [R1+0x38], R14 ;  /* 0x0000380e01007387 */ /* 0x0001e40000100800 */
.L_x_5021:
[----:B-----5:R-:W-:Y:S01]  /*141a0*/  IMAD.IADD R4, R12, 0x1, R2 ;  /* 0x000000010c047824 */ /* 0x020fe200078e0202 */
[----:B------:R-:W-:Y:S01]  /*141b0*/  ULDC.64 UR4, c[0x0][0xa20] ;  /* 0x0002880000047ab9 */ /* 0x000fe20000000a00 */
[----:B------:R1:W-:Y:S01]  /*141c0*/  STL [R1+0x14], R13 ;  /* 0x0000140d01007387 */ /* 0x0003e20000100800 */
[----:B------:R-:W-:-:S03]  /*141d0*/  ISETP.NE.U32.AND P2, PT, RZ, UR4, PT ;  /* 0x00000004ff007c0c */ /* 0x000fc6000bf45070 */
[----:B------:R1:W-:Y:S01]  /*141e0*/  STL [R1+0x24], R4 ;  /* 0x0000240401007387 */ /* 0x0003e20000100800 */
[----:B------:R-:W-:-:S13]  /*141f0*/  ISETP.NE.AND.EX P2, PT, RZ, UR5, PT, P2 ;  /* 0x00000005ff007c0c */ /* 0x000fda000bf45320 */
[----:B-1----:R-:W-:Y:S05]  /*14200*/  @!P2 BRA `(.L_x_5022) ;  /* 0x000000000014a947 */ /* 0x002fea0003800000 */
[----:B------:R-:W2:Y:S02]  /*14210*/  LDL R4, [R1] ;  /* 0x0000000001047983 */ /* 0x000ea40000100800 */
[----:B--2---:R-:W-:-:S04]  /*14220*/  IADD3 R10, P0, R4, UR4, RZ ;  /* 0x00000004040a7c10 */ /* 0x004fc8000ff1e0ff */
[----:B------:R-:W-:-:S05]  /*14230*/  IADD3.X R11, R15, UR5, RZ, P0, !PT ;  /* 0x000000050f0b7c10 */ /* 0x000fca00087fe4ff */
[----:B------:R1:W5:Y:S01]  /*14240*/  LDG.E R10, desc[UR40][R10.64] ;  /* 0x000000280a0a7981 */ /* 0x000362000c1e1900 */
[----:B------:R-:W-:Y:S05]  /*14250*/  BRA `(.L_x_5023) ;  /* 0x0000000000107947 */ /* 0x000fea0003800000 */
.L_x_5022:
[----:B------:R-:W-:Y:S05]  /*14260*/  @!P0 BRA `(.L_x_5023) ;  /* 0x00000000000c8947 */ /* 0x000fea0003800000 */
[----:B------:R-:W2:Y:S04]  /*14270*/  LDG.E R10, desc[UR40][R8.64] ;  /* 0x00000028080a7981 */ /* 0x000ea8000c1e1900 */
[----:B------:R-:W2:Y:S02]  /*14280*/  LDG.E R8, desc[UR40][R8.64+0x4] ;  /* 0x0000042808087981 */ /* 0x000ea4000c1e1900 */
[----:B--2---:R-:W-:-:S07]  /*14290*/  IMAD.IADD R10, R8, 0x1, -R10 ;  /* 0x00000001080a7824 */ /* 0x004fce00078e0a0a */
.L_x_5023:
[----:B-----5:R-:W-:Y:S01]  /*142a0*/  IMAD.IADD R10, R10, 0x1, -R2 ;  /* 0x000000010a0a7824 */ /* 0x020fe200078e0a02 */
[----:B------:R-:W2:Y:S01]  /*142b0*/  LDC R4, c[0x0][0x448] ;  /* 0x00011200ff047b82 */ /* 0x000ea20000000800 */
[----:B------:R-:W3:Y:S04]  /*142c0*/  @P1 LDG.E R2, desc[UR40][R6.64] ;  /* 0x0000002806021981 */ /* 0x000ee8000c1e1900 */
[----:B------:R-:W3:Y:S01]  /*142d0*/  @P1 LDG.E R6, desc[UR40][R6.64+0x4] ;  /* 0x0000042806061981 */ /* 0x000ee2000c1e1900 */
[----:B------:R-:W-:Y:S01]  /*142e0*/  BSSY B0, `(.L_x_5024) ;  /* 0x00001d2000007945 */ /* 0x000fe20003800000 */
[----:B--2---:R-:W-:-:S13]  /*142f0*/  ISETP.NE.AND P0, PT, R4, 0x1, PT ;  /* 0x000000010400780c */ /* 0x004fda0003f05270 */
[----:B------:R-:W2:Y:S01]  /*14300*/  @P0 LDC R5, c[0x0][0x44c] ;  /* 0x00011300ff050b82 */ /* 0x000ea20000000800 */
[----:B---3--:R-:W-:-:S07]  /*14310*/  @P1 IMAD.IADD R0, R6, 0x1, -R2 ;  /* 0x0000000106001824 */ /* 0x008fce00078e0a02 */
[----:B------:R-:W3:Y:S01]  /*14320*/  @P0 LDC R6, c[0x0][0x450] ;  /* 0x00011400ff060b82 */ /* 0x000ee20000000800 */
[----:B------:R-:W-:-:S04]  /*14330*/  IMAD.SHL.U32 R2, R17, 0x40, RZ ;  /* 0x0000004011027824 */ /* 0x000fc800078e00ff */
[----:B------:R-:W-:-:S04]  /*14340*/  VIADD R2, R2, 0x3f ;  /* 0x0000003f02027836 */ /* 0x000fc80000000000 */
[----:B--2---:R-:W-:-:S04]  /*14350*/  @P0 IMAD.HI.U32 R5, R2, R5, RZ ;  /* 0x0000000502050227 */ /* 0x004fc800078e00ff */
[----:B------:R-:W-:Y:S02]  /*14360*/  IMAD.MOV.U32 R4, RZ, RZ, R2 ;  /* 0x000000ffff047224 */ /* 0x000fe400078e0002 */
[----:B------:R-:W-:-:S05]  /*14370*/  IMAD.IADD R2, R10, 0x1, R0 ;  /* 0x000000010a027824 */ /* 0x000fca00078e0200 */
[C---:B------:R-:W-:Y:S02]  /*14380*/  IADD3 R21, R2.reuse, 0x40, -R14 ;  /* 0x0000004002157810 */ /* 0x040fe40007ffe80e */
[----:B---3--:R-:W-:Y:S01]  /*14390*/  @P0 SHF.R.U32.HI R4, RZ, R6, R5 ;  /* 0x00000006ff040219 */ /* 0x008fe20000011605 */
[----:B------:R-:W-:-:S04]  /*143a0*/  VIADD R5, R2, 0x3f ;  /* 0x0000003f02057836 */ /* 0x000fc80000000000 */
[----:B------:R-:W-:Y:S01]  /*143b0*/  IMAD.IADD R2, R21, 0x1, R4 ;  /* 0x0000000115027824 */ /* 0x000fe200078e0204 */
[----:B------:R-:W-:-:S04]  /*143c0*/  SHF.R.S32.HI R4, RZ, 0x1f, R5 ;  /* 0x0000001fff047819 */ /* 0x000fc80000011405 */
[----:B------:R-:W-:Y:S02]  /*143d0*/  LEA.HI R20, R4, R5, RZ, 0x6 ;  /* 0x0000000504147211 */ /* 0x000fe400078f30ff */
[----:B------:R-:W-:Y:S02]  /*143e0*/  SHF.R.S32.HI R4, RZ, 0x1f, R2 ;  /* 0x0000001fff047819 */ /* 0x000fe40000011402 */
[----:B------:R-:W-:Y:S02]  /*143f0*/  SHF.R.S32.HI R20, RZ, 0x6, R20 ;  /* 0x00000006ff147819 */ /* 0x000fe40000011414 */
[----:B------:R-:W-:-:S04]  /*14400*/  LEA.HI R2, R4, R2, RZ, 0x6 ;  /* 0x0000000204027211 */ /* 0x000fc800078f30ff */
[----:B------:R-:W-:-:S04]  /*14410*/  SHF.R.S32.HI R2, RZ, 0x6, R2 ;  /* 0x00000006ff027819 */ /* 0x000fc80000011402 */
[----:B------:R-:W-:-:S05]  /*14420*/  VIMNMX R2, R20, R2, PT ;  /* 0x0000000214027248 */ /* 0x000fca0003fe0100 */
[--C-:B------:R-:W-:Y:S02]  /*14430*/  IMAD R2, R2, 0x40, -R10.reuse ;  /* 0x0000004002027824 */ /* 0x100fe400078e0a0a */
[----:B------:R-:W-:-:S03]  /*14440*/  IMAD.MOV R10, RZ, RZ, -R10 ;  /* 0x000000ffff0a7224 */ /* 0x000fc600078e0a0a */
[----:B------:R-:W-:Y:S02]  /*14450*/  VIMNMX R0, R2, R0, PT ;  /* 0x0000000002007248 */ /* 0x000fe40003fe0100 */
[----:B------:R-:W-:-:S04]  /*14460*/  VIMNMX R2, RZ, R10, !PT ;  /* 0x0000000aff027248 */ /* 0x000fc80007fe0100 */
        /* <DEDUP_REMOVED lines=13> */
[----:B------:R-:W2:Y:S02]  /*14540*/  S2R R4, SR_TID.X ;  /* 0x0000000000047919 */ /* 0x000ea40000002100 */
[----:B--2---:R-:W-:-:S04]  /*14550*/  SHF.R.U32.HI R4, RZ, 0x5, R4 ;  /* 0x00000005ff047819 */ /* 0x004fc80000011604 */
[----:B------:R-:W-:-:S05]  /*14560*/  LOP3.LUT R4, R4, 0x3, RZ, 0xc0, !PT ;  /* 0x0000000304047812 */ /* 0x000fca00078ec0ff */
[----:B0-----:R0:W2:Y:S02]  /*14570*/  SHFL.IDX PT, R14, R4, RZ, 0x1f ;  /* 0x00001fff040e7589 */ /* 0x0010a400000e0000 */
.L_x_5228:
[----:B--2---:R-:W-:Y:S02]  /*14580*/  ISETP.NE.AND P0, PT, R14, RZ, PT ;  /* 0x000000ff0e00720c */ /* 0x004fe40003f05270 */
[----:B------:R-:W-:-:S11]  /*14590*/  PLOP3.LUT P6, PT, PT, PT, PT, 0x8, 0x0 ;  /* 0x000000000000781c */ /* 0x000fd60003fce170 */
[----:B------:R-:W-:Y:S05]  /*145a0*/  @P0 BRA `(.L_x_5027) ;  /* 0x00000000000c0947 */ /* 0x000fea0003800000 */
[----:B------:R-:W-:-:S03]  /*145b0*/  UMOV UR4, 0xffffffff ;  /* 0xffffffff00047882 */ /* 0x000fc60000000000 */
[----:B------:R-:W-:Y:S05]  /*145c0*/  BRA.DIV UR4, `(.L_x_5028) ;  /* 0x0000008604ac7947 */ /* 0x000fea000b800000 */
[----:B------:R-:W-:-:S13]  /*145d0*/  ELECT P6, URZ, PT ;  /* 0x00000000003f782f */ /* 0x000fda00038c0000 */
.L_x_5027:
        /* <DEDUP_REMOVED lines=10> */
.L_x_5231:
[----:B------:R-:W-:Y:S05]  /*14680*/  BSYNC B1 ;  /* 0x0000000000017941 */ /* 0x000fea0003800000 */
.L_x_5029:
[----:B------:R-:W-:Y:S04]  /*14690*/  BSSY B1, `(.L_x_5031) ;  /* 0x00000be000017945 */ /* 0x000fe80003800000 */
[----:B------:R-:W-:Y:S05]  /*146a0*/  @!P6 BRA `(.L_x_5032) ;  /* 0x0000000800f0e947 */ /* 0x000fea0003800000 */
[----:B------:R-:W2:Y:S04]  /*146b0*/  LDL R9, [R1+0x4] ;  /* 0x0000040001097983 */ /* 0x000ea80000100800 */
        /* <DEDUP_REMOVED lines=10> */
.L_x_5232:
[----:B------:R-:W-:Y:S05]  /*14760*/  BSYNC B2 ;  /* 0x0000000000027941 */ /* 0x000fea0003800000 */
.L_x_5033:
        /* <DEDUP_REMOVED lines=9> */
.L_x_5036:
[----:B------:R-:W-:Y:S05]  /*14800*/  BSYNC B2 ;  /* 0x0000000000027941 */ /* 0x000fea0003800000 */
.L_x_5035:
        /* <DEDUP_REMOVED lines=14> */
.L_x_5037:
        /* <DEDUP_REMOVED lines=13> */
.L_x_5233:
[----:B------:R-:W-:Y:S05]  /*149c0*/  BSYNC B2 ;  /* 0x0000000000027941 */ /* 0x000fea0003800000 */
.L_x_5038:
[----:B------:R-:W-:Y:S01]  /*149d0*/  BSSY B2, `(.L_x_5040) ;  /* 0x000000b000027945 */ /* 0x000fe20003800000 */
[----:B------:R-:W-:Y:S02]  /*149e0*/  IMAD.MOV.U32 R10, RZ, RZ, 0x0 ;  /* 0x00000000ff0a7424 */ /* 0x000fe400078e00ff */
[----:B-1----:R-:W-:Y:S01]  /*149f0*/  IMAD.MOV.U32 R11, RZ, RZ, 0x12f00000 ;  /* 0x12f00000ff0b7424 */ /* 0x002fe200078e00ff */
[----:B------:R-:W-:Y:S06]  /*14a00*/  @P1 BRA `(.L_x_5041) ;  /* 0x00000000001c1947 */ /* 0x000fec0003800000 */
[----:B------:R-:W1:Y:S01]  /*14a10*/  S2R R7, SR_TID.X ;  /* 0x0000000000077919 */ /* 0x000e620000002100 */
[----:B------:R-:W-:-:S04]  /*14a20*/  IMAD.MOV.U32 R6, RZ, RZ, 0x10000 ;  /* 0x00010000ff067424 */ /* 0x000fc800078e00ff */
[----:B------:R3:W-:Y:S01]  /*14a30*/  SYNCS.ARRIVE.TRANS64 RZ, [R5+URZ+0x28cb0], R6 ;  /* 0x028cb00605ff79a7 */ /* 0x0007e2000800003f */
[----:B-1----:R-:W-:-:S04]  /*14a40*/  LOP3.LUT R7, R7, 0x1f, RZ, 0xc0, !PT ;  /* 0x0000001f07077812 */ /* 0x002fc800078ec0ff */
[----:B------:R-:W-:-:S13]  /*14a50*/  ISETP.NE.AND P0, PT, R7, RZ, PT ;  /* 0x000000ff0700720c */ /* 0x000fda0003f05270 */
[----:B---3--:R-:W-:Y:S05]  /*14a60*/  @!P0 BRA `(.L_x_5041) ;  /* 0x0000000000048947 */ /* 0x008fea0003800000 */
[----:B------:R-:W-:Y:S01]  /*14a70*/  BPT.TRAP 0x1 ;  /* 0x000000040000795c */ /* 0x000fe20000300000 */
.L_x_5041:
[----:B------:R-:W-:Y:S05]  /*14a80*/  BSYNC B2 ;  /* 0x0000000000027941 */ /* 0x000fea0003800000 */
.L_x_5040:
[----:B------:R-:W3:Y:S04]  /*14a90*/  LDL R7, [R1+0x4] ;  /* 0x0000040001077983 */ /* 0x000ee80000100800 */
[----:B------:R-:W3:Y:S01]  /*14aa0*/  LDL R6, [R1+0x10] ;  /* 0x0000100001067983 */ /* 0x000ee20000100800 */
[----:B------:R-:W-:Y:S01]  /*14ab0*/  R2UR UR10, R12 ;  /* 0x000000000c0a72ca */ /* 0x000fe200000e0000 */
[----:B------:R-:W-:Y:S01]  /*14ac0*/  UIADD3 UR4, UP0, UR38, 0x670, URZ ;  /* 0x0000067026047890 */ /* 0x000fe2000ff1e03f */
[----:B------:R-:W-:Y:S01]  /*14ad0*/  R2UR UR6, R10 ;  /* 0x000000000a0672ca */ /* 0x000fe200000e0000 */
[----:B0-2---:R-:W-:Y:S01]  /*14ae0*/  VIADD R5, R5, 0x28cb0 ;  /* 0x00028cb005057836 */ /* 0x005fe20000000000 */
[----:B------:R-:W-:Y:S01]  /*14af0*/  R2UR UR7, R11 ;  /* 0x000000000b0772ca */ /* 0x000fe200000e0000 */
[----:B------:R-:W-:Y:S01]  /*14b00*/  UIADD3.X UR5, URZ, UR39, URZ, UP0, !UPT ;  /* 0x000000273f057290 */ /* 0x000fe200087fe43f */
[----:B------:R-:W-:Y:S01]  /*14b10*/  PLOP3.LUT P0, PT, PT, PT, PT, 0x80, 0x0 ;  /* 0x000000000000781c */ /* 0x000fe20003f0f070 */
[----:B---3--:R-:W-:-:S04]  /*14b20*/  IMAD R6, R6, 0x10000, R7 ;  /* 0x0001000006067824 */ /* 0x008fc800078e0207 */
[----:B------:R-:W-:-:S08]  /*14b30*/  VIADD R7, R6, 0x400 ;  /* 0x0000040006077836 */ /* 0x000fd00000000000 */
.L_x_5042:
        /* <DEDUP_REMOVED lines=15> */
.L_x_5043:
        /* <DEDUP_REMOVED lines=15> */
.L_x_5044:
        /* <DEDUP_REMOVED lines=15> */
.L_x_5045:
        /* <DEDUP_REMOVED lines=15> */
.L_x_5046:
        /* <DEDUP_REMOVED lines=15> */
.L_x_5047:
        /* <DEDUP_REMOVED lines=15> */
.L_x_5048:
        /* <DEDUP_REMOVED lines=15> */
.L_x_5049:
        /* <DEDUP_REMOVED lines=10> */
.L_x_5032:
[----:B------:R-:W-:Y:S05]  /*15270*/  BSYNC B1 ;  /* 0x0000000000017941 */ /* 0x000fea0003800000 */
.L_x_5031:
        /* <DEDUP_REMOVED lines=13> */
.L_x_5069:
[----:B------:R-:W-:Y:S05]  /*15350*/  YIELD ;  /* 0x0000000000007946 */ /* 0x000fea0003800000 */
[----:B------:R-:W-:Y:S04]  /*15360*/  BSSY B1, `(.L_x_5050) ;  /* 0x00000bd000017945 */ /* 0x000fe80003800000 */
[----:B---3--:R-:W-:Y:S05]  /*15370*/  @!P6 BRA `(.L_x_5051) ;  /* 0x0000000800ece947 */ /* 0x008fea0003800000 */
[----:B------:R-:W3:Y:S04]  /*15380*/  LDL R8, [R1+0x4] ;  /* 0x0000040001087983 */ /* 0x000ee80000100800 */
[----:B--2---:R-:W3:Y:S04]  /*15390*/  LDL R5, [R1+0x10] ;  /* 0x0000100001057983 */ /* 0x004ee80000100800 */
[----:B------:R-:W2:Y:S01]  /*153a0*/  LDL R6, [R1+0x1c] ;  /* 0x00001c0001067983 */ /* 0x000ea20000100800 */
[----:B------:R-:W-:Y:S01]  /*153b0*/  BSSY B2, `(.L_x_5052) ;  /* 0x0000008000027945 */ /* 0x000fe20003800000 */
[----:B------:R-:W0:Y:S02]  /*153c0*/  S2R R7, SR_TID.X ;  /* 0x0000000000077919 */ /* 0x000e240000002100 */
[----:B0-----:R-:W-:-:S04]  /*153d0*/  LOP3.LUT R7, R7, 0x7f, RZ, 0xc0, !PT ;  /* 0x0000007f07077812 */ /* 0x001fc800078ec0ff */
[----:B------:R-:W-:Y:S01]  /*153e0*/  ISETP.NE.AND P2, PT, R7, RZ, PT ;  /* 0x000000ff0700720c */ /* 0x000fe20003f45270 */
[----:B---3--:R-:W-:Y:S01]  /*153f0*/  IMAD R5, R5, 0x8, R8 ;  /* 0x0000000805057824 */ /* 0x008fe200078e0208 */
[----:B--2---:R-:W-:-:S04]  /*15400*/  SHF.L.U32 R6, R6, 0x1f, RZ ;  /* 0x0000001f06067819 */ /* 0x004fc800000006ff */
[----:B------:R-:W0:Y:S02]  /*15410*/  SYNCS.PHASECHK.TRANS64.TRYWAIT P1, [R5+URZ+0x28ca0], R6 ;  /* 0x028ca006050075a7 */ /* 0x000e24000802017f */
[----:B0-----:R-:W-:Y:S05]  /*15420*/  @!P1 BRA `(.L_x_5053) ;  /* 0x0000007800749947 */ /* 0x001fea0003800000 */
.L_x_5234:
[----:B------:R-:W-:Y:S05]  /*15430*/  BSYNC B2 ;  /* 0x0000000000027941 */ /* 0x000fea0003800000 */
.L_x_5052:
        /* <DEDUP_REMOVED lines=9> */
.L_x_5055:
[----:B------:R-:W-:Y:S05]  /*154d0*/  BSYNC B2 ;  /* 0x0000000000027941 */ /* 0x000fea0003800000 */
.L_x_5054:
        /* <DEDUP_REMOVED lines=13> */
.L_x_5056:
        /* <DEDUP_REMOVED lines=13> */
.L_x_5235:
[----:B------:R-:W-:Y:S05]  /*15680*/  BSYNC B2 ;  /* 0x0000000000027941 */ /* 0x000fea0003800000 */
.L_x_5057:
[----:B------:R-:W-:Y:S01]  /*15690*/  BSSY B2, `(.L_x_5059) ;  /* 0x000000b000027945 */ /* 0x000fe20003800000 */
[----:B------:R-:W-:Y:S02]  /*156a0*/  IMAD.MOV.U32 R10, RZ, RZ, 0x0 ;  /* 0x00000000ff0a7424 */ /* 0x000fe400078e00ff */
[----:B-1----:R-:W-:Y:S01]  /*156b0*/  IMAD.MOV.U32 R11, RZ, RZ, 0x12f00000 ;  /* 0x12f00000ff0b7424 */ /* 0x002fe200078e00ff */
[----:B------:R-:W-:Y:S06]  /*156c0*/  @P2 BRA `(.L_x_5060) ;  /* 0x00000000001c2947 */ /* 0x000fec0003800000 */
[----:B------:R-:W1:Y:S01]  /*156d0*/  S2R R7, SR_TID.X ;  /* 0x0000000000077919 */ /* 0x000e620000002100 */
[----:B0-2---:R-:W-:-:S04]  /*156e0*/  IMAD.MOV.U32 R6, RZ, RZ, 0x10000 ;  /* 0x00010000ff067424 */ /* 0x005fc800078e00ff */
[----:B------:R3:W-:Y:S01]  /*156f0*/  SYNCS.ARRIVE.TRANS64 RZ, [R5+URZ+0x28cb0], R6 ;  /* 0x028cb00605ff79a7 */ /* 0x0007e2000800003f */
[----:B-1----:R-:W-:-:S04]  /*15700*/  LOP3.LUT R7, R7, 0x1f, RZ, 0xc0, !PT ;  /* 0x0000001f07077812 */ /* 0x002fc800078ec0ff */
[----:B------:R-:W-:-:S13]  /*15710*/  ISETP.NE.AND P1, PT, R7, RZ, PT ;  /* 0x000000ff0700720c */ /* 0x000fda0003f25270 */
[----:B---3--:R-:W-:Y:S05]  /*15720*/  @!P1 BRA `(.L_x_5060) ;  /* 0x0000000000049947 */ /* 0x008fea0003800000 */
[----:B------:R-:W-:Y:S01]  /*15730*/  BPT.TRAP 0x1 ;  /* 0x000000040000795c */ /* 0x000fe20000300000 */
.L_x_5060:
[----:B------:R-:W-:Y:S05]  /*15740*/  BSYNC B2 ;  /* 0x0000000000027941 */ /* 0x000fea0003800000 */
.L_x_5059:
[----:B------:R-:W3:Y:S04]  /*15750*/  LDL R7, [R1+0x4] ;  /* 0x0000040001077983 */ /* 0x000ee80000100800 */
[----:B0-2---:R-:W3:Y:S01]  /*15760*/  LDL R6, [R1+0x10] ;  /* 0x0000100001067983 */ /* 0x005ee20000100800 */
        /* <DEDUP_REMOVED lines=9> */
.L_x_5061:
        /* <DEDUP_REMOVED lines=15> */
.L_x_5062:
        /* <DEDUP_REMOVED lines=15> */
.L_x_5063:
        /* <DEDUP_REMOVED lines=15> */
.L_x_5064:
        /* <DEDUP_REMOVED lines=15> */
.L_x_5065:
        /* <DEDUP_REMOVED lines=15> */
.L_x_5066:
        /* <DEDUP_REMOVED lines=15> */
.L_x_5067:
        /* <DEDUP_REMOVED lines=15> */
.L_x_5068:
        /* <DEDUP_REMOVED lines=10> */
.L_x_5051:
[----:B------:R-:W-:Y:S05]  /*15f30*/  BSYNC B1 ;  /* 0x0000000000017941 */ /* 0x000fea0003800000 */
.L_x_5050:
[----:B------:R-:W3:Y:S04]  /*15f40*/  LDL.LU R9, [R1+0x10] ;  /* 0x0000100001097983 */ /* 0x000ee80000300800 */
[----:B--2---:R-:W2:Y:S01]  /*15f50*/  LDL.LU R7, [R1+0x1c] ;  /* 0x00001c0001077983 */ /* 0x004ea20000300800 */
[C---:B------:R-:W-:Y:S01]  /*15f60*/  ISETP.GT.AND P2, PT, R4.reuse, R2, PT ;  /* 0x000000020400720c */ /* 0x040fe20003f44270 */
[----:B------:R-:W-:Y:S02]  /*15f70*/  VIADD R4, R4, 0xffffffff ;  /* 0xffffffff04047836 */ /* 0x000fe40000000000 */
[----:B---3--:R-:W-:-:S05]  /*15f80*/  VIADD R5, R9, 0x1 ;  /* 0x0000000109057836 */ /* 0x008fca0000000000 */
[----:B------:R-:W-:-:S04]  /*15f90*/  ISETP.NE.AND P1, PT, R5, 0x2, PT ;  /* 0x000000020500780c */ /* 0x000fc80003f25270 */
[----:B------:R-:W-:Y:S02]  /*15fa0*/  SEL R6, RZ, 0x1, P1 ;  /* 0x00000001ff067807 */ /* 0x000fe40000800000 */
[----:B------:R-:W-:Y:S02]  /*15fb0*/  SEL R5, R5, RZ, P1 ;  /* 0x000000ff05057207 */ /* 0x000fe40000800000 */
[----:B--2---:R-:W-:-:S05]  /*15fc0*/  LOP3.LUT R7, R7, R6, RZ, 0x3c, !PT ;  /* 0x0000000607077212 */ /* 0x004fca00078e3cff */
[----:B------:R3:W-:Y:S04]  /*15fd0*/  STL [R1+0x1c], R7 ;  /* 0x00001c0701007387 */ /* 0x0007e80000100800 */
[----:B------:R3:W-:Y:S01]  /*15fe0*/  STL [R1+0x10], R5 ;  /* 0x0000100501007387 */ /* 0x0007e20000100800 */
[----:B------:R-:W-:Y:S05]  /*15ff0*/  @P2 BRA `(.L_x_5069) ;  /* 0xfffffff000d42947 */ /* 0x000fea000383ffff */
.L_x_5025:
[----:B------:R-:W-:Y:S05]  /*16000*/  BSYNC B0 ;  /* 0x0000000000007941 */ /* 0x000fea0003800000 */
.L_x_5024:
[----:B------:R-:W4:Y:S01]  /*16010*/  LDC R0, c[0x0][0x448] ;  /* 0x00011200ff007b82 */ /* 0x000f220000000800 */
[----:B------:R-:W-:Y:S05]  /*16020*/  @!P0 WARPSYNC.ALL ;  /* 0x0000000000008948 */ /* 0x000fea0003800000 */
[----:B------:R-:W-:Y:S02]  /*16030*/  BSSY B7, `(.L_x_5070) ;  /* 0x00004fa000077945 */ /* 0x000fe40003800000 */
[----:B------:R-:W-:Y:S01]  /*16040*/  @!P0 BAR.SYNC.DEFER_BLOCKING 0xc, 0x180 ;  /* 0x0306000000008b1d */ /* 0x000fe20000010000 */
[----:B----4-:R-:W-:Y:S02]  /*16050*/  ISETP.NE.AND P1, PT, R0, 0x1, PT ;  /* 0x000000010000780c */ /* 0x010fe40003f25270 */
[----:B------:R-:W-:-:S11]  /*16060*/  LEA R0, R17, 0x3f, 0x6 ;  /* 0x0000003f11007811 */ /* 0x000fd600078e30ff */
[----:B------:R-:W4:Y:S08]  /*16070*/  @P1 LDC R2, c[0x0][0x44c] ;  /* 0x00011300ff021b82 */ /* 0x000f300000000800 */
[----:B------:R-:W5:Y:S01]  /*16080*/  @P1 LDC R3, c[0x0][0x450] ;  /* 0x00011400ff031b82 */ /* 0x000f620000000800 */
[----:B----4-:R-:W-:-:S05]  /*16090*/  @P1 IMAD.HI.U32 R2, R0, R2, RZ ;  /* 0x0000000200021227 */ /* 0x010fca00078e00ff */
[----:B-----5:R-:W-:-:S05]  /*160a0*/  @P1 SHF.R.U32.HI R0, RZ, R3, R2 ;  /* 0x00000003ff001219 */ /* 0x020fca0000011602 */
[----:B------:R-:W-:-:S05]  /*160b0*/  IMAD.IADD R0, R21, 0x1, R0 ;  /* 0x0000000115007824 */ /* 0x000fca00078e0200 */
[----:B------:R-:W-:-:S04]  /*160c0*/  SHF.R.S32.HI R2, RZ, 0x1f, R0 ;  /* 0x0000001fff027819 */ /* 0x000fc80000011400 */
[----:B------:R-:W-:-:S04]  /*160d0*/  LEA.HI R0, R2, R0, RZ, 0x6 ;  /* 0x0000000002007211 */ /* 0x000fc800078f30ff */
[----:B------:R-:W-:-:S04]  /*160e0*/  SHF.R.S32.HI R0, RZ, 0x6, R0 ;  /* 0x00000006ff007819 */ /* 0x000fc80000011400 */
[----:B------:R-:W-:-:S04]  /*160f0*/  VIMNMX R4, R20, R0, PT ;  /* 0x0000000014047248 */ /* 0x000fc80003fe0100 */
[----:B------:R-:W-:Y:S01]  /*16100*/  ISETP.GT.AND P0, PT, R4, RZ, PT ;  /* 0x000000ff0400720c */ /* 0x000fe20003f04270 */
[----:B------:R4:W-:-:S12]  /*16110*/  STL [R1+0x30], R4 ;  /* 0x0000300401007387 */ /* 0x0009d80000100800 */
[----:B----4-:R-:W-:Y:S05]  /*16120*/  @P0 BRA `(.L_x_5071) ;  /* 0x0000000000440947 */ /* 0x010fea0003800000 */
[----:B--23--:R-:W2:Y:S02]  /*16130*/  S2R R5, SR_TID.X ;  /* 0x0000000000057919 */ /* 0x00cea40000002100 */
[----:B--2---:R-:W-:-:S04]  /*16140*/  LOP3.LUT R5, R5, 0x7f, RZ, 0xc0, !PT ;  /* 0x0000007f05057812 */ /* 0x004fc800078ec0ff */
[----:B------:R-:W-:-:S13]  /*16150*/  ISETP.NE.AND P0, PT, R5, RZ, PT ;  /* 0x000000ff0500720c */ /* 0x000fda0003f05270 */
[----:B------:R-:W-:Y:S05]  /*16160*/  @P0 BRA `(.L_x_5072) ;  /* 0x0000004c00980947 */ /* 0x000fea0003800000 */
[----:B------:R-:W2:Y:S01]  /*16170*/  S2R R3, SR_LANEID ;  /* 0x0000000000037919 */ /* 0x000ea20000000000 */
[----:B------:R-:W-:Y:S02]  /*16180*/  VOTEU.ANY UR4, UPT, PT ;  /* 0x0000000000047886 */ /* 0x000fe400038e0100 */
[----:B------:R-:W2:Y:S08]  /*16190*/  FLO.U32 R0, UR4 ;  /* 0x0000000400007d00 */ /* 0x000eb000080e0000 */
[----:B------:R-:W3:Y:S01]  /*161a0*/  POPC R5, UR4 ;  /* 0x0000000400057d09 */ /* 0x000ee20008000000 */
[----:B--2---:R-:W-:-:S02]  /*161b0*/  ISETP.EQ.U32.AND P0, PT, R0, R3, PT ;  /* 0x000000030000720c */ /* 0x004fc40003f02070 */
[----:B------:R-:W3:Y:S11]  /*161c0*/  LDC.64 R2, c[0x0][0xc60] ;  /* 0x00031800ff027b82 */ /* 0x000ef60000000a00 */
[----:B---3--:R-:W2:Y:S01]  /*161d0*/  @P0 ATOMG.E.ADD.STRONG.GPU PT, R3, desc[UR40][R2.64], R5 ;  /* 0x00000005020309a8 */ /* 0x008ea200081ee1e8 */
[----:B------:R-:W3:Y:S02]  /*161e0*/  S2R R4, SR_LTMASK ;  /* 0x0000000000047919 */ /* 0x000ee40000003900 */
[----:B---3--:R-:W-:-:S04]  /*161f0*/  LOP3.LUT R4, R4, UR4, RZ, 0xc0, !PT ;  /* 0x0000000404047c12 */ /* 0x008fc8000f8ec0ff */
[----:B------:R-:W3:Y:S01]  /*16200*/  POPC R7, R4 ;  /* 0x0000000400077309 */ /* 0x000ee20000000000 */
[----:B--2---:R-:W3:Y:S02]  /*16210*/  SHFL.IDX PT, R0, R3, R0, 0x1f ;  /* 0x00001f0003007589 */ /* 0x004ee400000e0000 */
[----:B---3--:R-:W-:Y:S01]  /*16220*/  IADD3 R16, R0, UR36, R7 ;  /* 0x0000002400107c10 */ /* 0x008fe2000fffe007 */
[----:B------:R-:W-:Y:S06]  /*16230*/  BRA `(.L_x_5072) ;  /* 0x0000004c00647947 */ /* 0x000fec0003800000 */
.L_x_5071:
[----:B------:R-:W4:Y:S01]  /*16240*/  LDL R0, [R1+0x4] ;  /* 0x0000040001007983 */ /* 0x000f220000100800 */
[----:B------:R-:W-:Y:S01]  /*16250*/  BSSY B6, `(.L_x_5073) ;  /* 0x0000014000067945 */ /* 0x000fe20003800000 */
[----:B----4-:R-:W-:-:S05]  /*16260*/  VIADD R0, R0, 0x22400 ;  /* 0x0002240000007836 */ /* 0x010fca0000000000 */
[----:B------:R-:W-:-:S13]  /*16270*/  LOP3.LUT P0, RZ, R0, 0x3ff, RZ, 0xc0, !PT ;  /* 0x000003ff00ff7812 */ /* 0x000fda000780c0ff */
[----:B------:R-:W-:Y:S05]  /*16280*/  @!P0 BRA `(.L_x_5074) ;  /* 0x0000000000408947 */ /* 0x000fea0003800000 */
[----:B------:R-:W-:Y:S01]  /*16290*/  MOV R2, 0x0 ;  /* 0x0000000000027802 */ /* 0x000fe20000000f00 */
[----:B------:R-:W-:Y:S01]  /*162a0*/  ULDC.64 UR6, c[0x4][0x90] ;  /* 0x0100240000067ab9 */ /* 0x000fe20000000a00 */
[----:B------:R-:W-:Y:S01]  /*162b0*/  ULDC.64 UR8, c[0x4][0x98] ;  /* 0x0100260000087ab9 */ /* 0x000fe20000000a00 */
[----:B------:R-:W-:Y:S01]  /*162c0*/  ULDC.64 UR4, c[0x4][0x8] ;  /* 0x0100020000047ab9 */ /* 0x000fe20000000a00 */
[----:B------:R-:W-:Y:S02]  /*162d0*/  IMAD.U32 R4, RZ, RZ, UR6 ;  /* 0x00000006ff047e24 */ /* 0x000fe4000f8e00ff */
[----:B------:R-:W4:Y:S01]  /*162e0*/  LDC.64 R2, c[0x4][R2] ;  /* 0x0100000002027b82 */ /* 0x000f220000000a00 */
[----:B--23--:R-:W-:Y:S02]  /*162f0*/  IMAD.U32 R5, RZ, RZ, UR7 ;  /* 0x00000007ff057e24 */ /* 0x00cfe4000f8e00ff */
[----:B------:R-:W-:Y:S02]  /*16300*/  IMAD.U32 R6, RZ, RZ, UR8 ;  /* 0x00000008ff067e24 */ /* 0x000fe4000f8e00ff */
[----:B------:R-:W-:-:S02]  /*16310*/  IMAD.U32 R7, RZ, RZ, UR9 ;  /* 0x00000009ff077e24 */ /* 0x000fc4000f8e00ff */
[----:B------:R-:W-:Y:S02]  /*16320*/  IMAD.U32 R10, RZ, RZ, UR4 ;  /* 0x00000004ff0a7e24 */ /* 0x000fe4000f8e00ff */
[----:B-1----:R-:W-:Y:S02]  /*16330*/  IMAD.U32 R11, RZ, RZ, UR5 ;  /* 0x00000005ff0b7e24 */ /* 0x002fe4000f8e00ff */
[----:B------:R-:W-:Y:S02]  /*16340*/  IMAD.MOV.U32 R8, RZ, RZ, 0x70 ;  /* 0x00000070ff087424 */ /* 0x000fe400078e00ff */
[----:B------:R-:W-:Y:S02]  /*16350*/  IMAD.MOV.U32 R12, RZ, RZ, 0x1 ;  /* 0x00000001ff0c7424 */ /* 0x000fe400078e00ff */
[----:B------:R-:W-:-:S07]  /*16360*/  IMAD.MOV.U32 R13, RZ, RZ, RZ ;  /* 0x000000ffff0d7224 */ /* 0x000fce00078e00ff */
[----:B------:R-:W-:-:S07]  /*16370*/  LEPC R20, `(.L_x_5074) ;  /* 0x000000001014794e */ /* 0x000fce0000000000 */
[----:B0---4-:R-:W-:Y:S05]  /*16380*/  CALL.ABS.NOINC R2 ;  /* 0x0000000002007343 */ /* 0x011fea0003c00000 */
.L_x_5074:
[----:B------:R-:W-:Y:S05]  /*16390*/  BSYNC B6 ;  /* 0x0000000000067941 */ /* 0x000fea0003800000 */
.L_x_5073:
        /* <DEDUP_REMOVED lines=9> */
[----:B------:R4:W0:Y:S01]  /*16430*/  LDC.64 R2, c[0x4][R0] ;  /* 0x0100000000027b82 */ /* 0x0008220000000a00 */
[----:B------:R-:W-:Y:S02]  /*16440*/  IMAD.U32 R4, RZ, RZ, UR6 ;  /* 0x00000006ff047e24 */ /* 0x000fe4000f8e00ff */
[----:B--23--:R-:W-:Y:S02]  /*16450*/  IMAD.U32 R5, RZ, RZ, UR7 ;  /* 0x00000007ff057e24 */ /* 0x00cfe4000f8e00ff */
[----:B------:R-:W-:Y:S02]  /*16460*/  IMAD.U32 R6, RZ, RZ, UR8 ;  /* 0x00000008ff067e24 */ /* 0x000fe4000f8e00ff */
[----:B------:R-:W-:-:S02]  /*16470*/  IMAD.U32 R7, RZ, RZ, UR9 ;  /* 0x00000009ff077e24 */ /* 0x000fc4000f8e00ff */
[----:B------:R-:W-:Y:S02]  /*16480*/  IMAD.U32 R10, RZ, RZ, UR4 ;  /* 0x00000004ff0a7e24 */ /* 0x000fe4000f8e00ff */
[----:B-1----:R-:W-:Y:S02]  /*16490*/  IMAD.U32 R11, RZ, RZ, UR5 ;  /* 0x00000005ff0b7e24 */ /* 0x002fe4000f8e00ff */
[----:B------:R-:W-:Y:S02]  /*164a0*/  IMAD.MOV.U32 R8, RZ, RZ, 0x70 ;  /* 0x00000070ff087424 */ /* 0x000fe400078e00ff */
[----:B------:R-:W-:Y:S02]  /*164b0*/  IMAD.MOV.U32 R12, RZ, RZ, 0x1 ;  /* 0x00000001ff0c7424 */ /* 0x000fe400078e00ff */
[----:B----4-:R-:W-:-:S07]  /*164c0*/  IMAD.MOV.U32 R13, RZ, RZ, RZ ;  /* 0x000000ffff0d7224 */ /* 0x010fce00078e00ff */
[----:B------:R-:W-:-:S07]  /*164d0*/  LEPC R20, `(.L_x_5077) ;  /* 0x000000001014794e */ /* 0x000fce0000000000 */
[----:B0-----:R-:W-:Y:S05]  /*164e0*/  CALL.ABS.NOINC R2 ;  /* 0x0000000002007343 */ /* 0x001fea0003c00000 */
.L_x_5077:
        /* <DEDUP_REMOVED lines=16> */
.L_x_5076:
[----:B------:R-:W-:Y:S05]  /*165f0*/  BSYNC B6 ;  /* 0x0000000000067941 */ /* 0x000fea0003800000 */
.L_x_5075:
[----:B------:R-:W4:Y:S01]  /*16600*/  LDL.LU R2, [R1] ;  /* 0x0000000001027983 */ /* 0x000f220000300800 */
[----:B------:R-:W-:-:S03]  /*16610*/  ULDC.64 UR4, c[0x0][0x9f8] ;  /* 0x00027e0000047ab9 */ /* 0x000fc60000000a00 */
[----:B------:R-:W5:Y:S04]  /*16620*/  LDL.LU R4, [R1+0x20] ;  /* 0x0000200001047983 */ /* 0x000f680000300800 */
[----:B--23--:R-:W2:Y:S01]  /*16630*/  LDL R7, [R1+0x14] ;  /* 0x0000140001077983 */ /* 0x00cea20000100800 */
[----:B------:R-:W-:-:S03]  /*16640*/  ISETP.NE.U32.AND P0, PT, RZ, UR4, PT ;  /* 0x00000004ff007c0c */ /* 0x000fc6000bf05070 */
[----:B------:R-:W3:Y:S01]  /*16650*/  LDL R0, [R1+0x30] ;  /* 0x0000300001007983 */ /* 0x000ee20000100800 */
[----:B------:R-:W-:-:S13]  /*16660*/  ISETP.NE.AND.EX P0, PT, RZ, UR5, PT, P0 ;  /* 0x00000005ff007c0c */ /* 0x000fda000bf05300 */
[----:B----4-:R-:W-:-:S04]  /*16670*/  @P0 IADD3 R2, P1, R2, UR4, RZ ;  /* 0x0000000402020c10 */ /* 0x010fc8000ff3e0ff */
[----:B-----5:R-:W-:Y:S01]  /*16680*/  @P0 IADD3.X R3, R4, UR5, RZ, P1, !PT ;  /* 0x0000000504030c10 */ /* 0x020fe20008ffe4ff */
[----:B------:R-:W-:-:S04]  /*16690*/  ULDC.64 UR4, c[0x0][0xa08] ;  /* 0x0002820000047ab9 */ /* 0x000fc80000000a00 */
[----:B--2---:R2:W4:Y:S02]  /*166a0*/  @P0 LDG.E R7, desc[UR40][R2.64] ;  /* 0x0000002802070981 */ /* 0x004524000c1e1900 */
[----:B--2---:R-:W2:Y:S01]  /*166b0*/  LDC.64 R2, c[0x0][0x418] ;  /* 0x00010600ff027b82 */ /* 0x004ea20000000a00 */
[----:B---3--:R-:W-:Y:S01]  /*166c0*/  VIADD R4, R0, 0xffffffff ;  /* 0xffffffff00047836 */ /* 0x008fe20000000000 */
[----:B----4-:R-:W-:Y:S01]  /*166d0*/  SHF.R.S32.HI R8, RZ, 0x1f, R7 ;  /* 0x0000001fff087819 */ /* 0x010fe20000011407 */
        /* <DEDUP_REMOVED lines=10> */
[----:B0-----:R0:W2:Y:S02]  /*16780*/  SHFL.IDX PT, R14, R5, RZ, 0x1f ;  /* 0x00001fff050e7589 */ /* 0x0010a400000e0000 */
.L_x_5238:
[----:B0-----:R-:W3:Y:S01]  /*16790*/  LDL.LU R5, [R1+0x8] ;  /* 0x0000080001057983 */ /* 0x001ee20000300800 */
[----:B------:R-:W-:Y:S02]  /*167a0*/  PLOP3.LUT P1, PT, PT, PT, PT, 0x8, 0x0 ;  /* 0x000000000000781c */ /* 0x000fe40003f2e170 */
[----:B--2---:R-:W-:Y:S01]  /*167b0*/  ISETP.NE.AND P0, PT, R14, RZ, PT ;  /* 0x000000ff0e00720c */ /* 0x004fe20003f05270 */
[----:B------:R0:W-:Y:S04]  /*167c0*/  STL [R1], R0 ;  /* 0x0000000001007387 */ /* 0x0001e80000100800 */
[----:B------:R0:W-:Y:S01]  /*167d0*/  STL [R1+0x2c], R4 ;  /* 0x00002c0401007387 */ /* 0x0001e20000100800 */
[----:B---3--:R-:W-:-:S05]  /*167e0*/  LOP3.LUT R5, R5, 0xfffffffe, RZ, 0xc0, !PT ;  /* 0xfffffffe05057812 */ /* 0x008fca00078ec0ff */
[----:B------:R-:W-:-:S05]  /*167f0*/  @P1 LOP3.LUT R5, R5, 0x1, RZ, 0xfc, !PT ;  /* 0x0000000105051812 */ /* 0x000fca00078efcff */
[----:B------:R0:W-:Y:S01]  /*16800*/  STL [R1+0x8], R5 ;  /* 0x0000080501007387 */ /* 0x0001e20000100800 */
[----:B------:R-:W-:Y:S05]  /*16810*/  @P0 BRA `(.L_x_5079) ;  /* 0x0000000400240947 */ /* 0x000fea0003800000 */
[----:B------:R-:W-:-:S03]  /*16820*/  UMOV UR4, 0xffffffff ;  /* 0xffffffff00047882 */ /* 0x000fc60000000000 */
[----:B------:R-:W-:Y:S05]  /*16830*/  BRA.DIV UR4, `(.L_x_5080) ;  /* 0x0000006604cc7947 */ /* 0x000fea000b800000 */
[----:B------:R-:W-:-:S13]  /*16840*/  ELECT P6, URZ, PT ;  /* 0x00000000003f782f */ /* 0x000fda00038c0000 */
.L_x_5241:
[----:B------:R-:W-:Y:S05]  /*16850*/  @!P6 BRA `(.L_x_5079) ;  /* 0x000000040014e947 */ /* 0x000fea0003800000 */
[----:B------:R-:W-:-:S04]  /*16860*/  ISETP.NE.U32.AND P0, PT, R2, RZ, PT ;  /* 0x000000ff0200720c */ /* 0x000fc80003f05070 */
[----:B------:R-:W-:-:S13]  /*16870*/  ISETP.NE.AND.EX P0, PT, R3, RZ, PT, P0 ;  /* 0x000000ff0300720c */ /* 0x000fda0003f05300 */
[----:B------:R-:W-:Y:S05]  /*16880*/  @!P0 BRA `(.L_x_5081) ;  /* 0x0000000000548947 */ /* 0x000fea0003800000 */
[----:B------:R-:W2:Y:S01]  /*16890*/  LDC R6, c[0x0][0x43c] ;  /* 0x00010f00ff067b82 */ /* 0x000ea20000000800 */
[----:B------:R-:W-:Y:S01]  /*168a0*/  IMAD.MOV.U32 R9, RZ, RZ, R4 ;  /* 0x000000ffff097224 */ /* 0x000fe200078e0004 */
[----:B------:R-:W-:-:S03]  /*168b0*/  ULDC.64 UR4, c[0x0][0x428] ;  /* 0x00010a0000047ab9 */ /* 0x000fc60000000a00 */
[----:B0-----:R-:W-:Y:S01]  /*168c0*/  IMAD.MOV.U32 R0, RZ, RZ, R9 ;  /* 0x000000ffff007224 */ /* 0x001fe200078e0009 */
[----:B--2---:R-:W-:-:S13]  /*168d0*/  ISETP.NE.AND P0, PT, R6, 0x1, PT ;  /* 0x000000010600780c */ /* 0x004fda0003f05270 */
        /* <DEDUP_REMOVED lines=14> */
[----:B------:R-:W3:Y:S04]  /*169c0*/  LDG.E R0, desc[UR40][R2.64] ;  /* 0x0000002802007981 */ /* 0x000ee8000c1e1900 */
[----:B---3--:R2:W-:Y:S02]  /*169d0*/  STL [R1], R0 ;  /* 0x0000000001007387 */ /* 0x0085e40000100800 */
.L_x_5081:
[----:B------:R-:W3:Y:S04]  /*169e0*/  LDL R7, [R1+0x4] ;  /* 0x0000040001077983 */ /* 0x000ee80000100800 */
[----:B0-2---:R-:W3:Y:S04]  /*169f0*/  LDL R0, [R1+0xc] ;  /* 0x00000c0001007983 */ /* 0x005ee80000100800 */
[----:B------:R-:W2:Y:S01]  /*16a00*/  LDL R2, [R1+0x18] ;  /* 0x0000180001027983 */ /* 0x000ea20000100800 */
[----:B---3--:R-:W-:Y:S01]  /*16a10*/  IMAD R0, R0, 0x8, R7 ;  /* 0x0000000800007824 */ /* 0x008fe200078e0207 */
[----:B--2---:R-:W-:-:S04]  /*16a20*/  SHF.L.U32 R2, R2, 0x1f, RZ ;  /* 0x0000001f02027819 */ /* 0x004fc800000006ff */
[----:B------:R-:W0:Y:S02]  /*16a30*/  SYNCS.PHASECHK.TRANS64.TRYWAIT P0, [R0+URZ+0x28c40], R2 ;  /* 0x028c4002000075a7 */ /* 0x000e24000800017f */
[----:B0-----:R-:W-:Y:S05]  /*16a40*/  @!P0 BRA `(.L_x_5082) ;  /* 0x0000006400688947 */ /* 0x001fea0003800000 */
.L_x_5242:
        /* <DEDUP_REMOVED lines=11> */
.L_x_5083:
        /* <DEDUP_REMOVED lines=27> */
.L_x_5079:
[----:B--2---:R-:W2:Y:S04]  /*16cb0*/  LDL R2, [R1+0x4] ;  /* 0x0000040001027983 */ /* 0x004ea80000100800 */
[----:B------:R-:W3:Y:S04]  /*16cc0*/  LDL.LU R3, [R1+0x34] ;  /* 0x0000340001037983 */ /* 0x000ee80000300800 */
[----:B0-----:R-:W4:Y:S04]  /*16cd0*/  LDL.LU R5, [R1+0x28] ;  /* 0x0000280001057983 */ /* 0x001f280000300800 */
[----:B------:R-:W5:Y:S01]  /*16ce0*/  LDL.LU R4, [R1+0x40] ;  /* 0x0000400001047983 */ /* 0x000f620000300800 */
        /* <DEDUP_REMOVED lines=18> */
[----:B0-----:R-:W-:Y:S01]  /*16e10*/  IMAD.IADD R2, R3, 0x1, R0 ;  /* 0x0000000103027824 */ /* 0x001fe200078e0200 */
        /* <DEDUP_REMOVED lines=19> */
[----:B0-----:R-:W-:Y:S05]  /*16f50*/  CALL.ABS.NOINC R2 ;  /* 0x0000000002007343 */ /* 0x001fea0003c00000 */
.L_x_5085:
[----:B------:R-:W-:Y:S05]  /*16f60*/  BSYNC B6 ;  /* 0x0000000000067941 */ /* 0x000fea0003800000 */
.L_x_5084:
[----:B------:R-:W3:Y:S01]  /*16f70*/  LDL.LU R6, [R1+0x34] ;  /* 0x0000340001067983 */ /* 0x000ee20000300800 */
[----:B------:R-:W-:Y:S01]  /*16f80*/  ULDC.64 UR4, c[0x0][0x2d8] ;  /* 0x0000b60000047ab9 */ /* 0x000fe20000000a00 */
[----:B------:R-:W0:Y:S01]  /*16f90*/  LDC R7, c[0x0][0x448] ;  /* 0x00011200ff077b82 */ /* 0x000e220000000800 */
[----:B------:R-:W-:Y:S01]  /*16fa0*/  ULDC UR6, c[0x0][0x2b8] ;  /* 0x0000ae0000067ab9 */ /* 0x000fe20000000800 */
[----:B--2---:R-:W3:Y:S04]  /*16fb0*/  LDL.LU.64 R2, [R1+0x48] ;  /* 0x0000480001027983 */ /* 0x004ee80000300a00 */
[----:B------:R-:W2:Y:S04]  /*16fc0*/  LDL.LU R0, [R1+0x40] ;  /* 0x0000400001007983 */ /* 0x000ea80000300800 */
[----:B------:R-:W4:Y:S04]  /*16fd0*/  LDL.LU R4, [R1+0x50] ;  /* 0x0000500001047983 */ /* 0x000f280000300800 */
[----:B------:R-:W4:Y:S04]  /*16fe0*/  LDL.LU R5, [R1+0x28] ;  /* 0x0000280001057983 */ /* 0x000f280000300800 */
[----:B------:R0:W5:Y:S02]  /*16ff0*/  LDL R9, [R1+0x54] ;  /* 0x0000540001097983 */ /* 0x0001640000100800 */
[----:B0-----:R-:W-:Y:S01]  /*17000*/  ISETP.NE.AND P0, PT, R7, 0x1, PT ;  /* 0x000000010700780c */ /* 0x001fe20003f05270 */
[----:B------:R-:W0:Y:S01]  /*17010*/  S2R R10, SR_TID.X ;  /* 0x00000000000a7919 */ /* 0x000e220000002100 */
[----:B------:R-:W1:Y:S01]  /*17020*/  S2R R8, SR_TID.X ;  /* 0x0000000000087919 */ /* 0x000e620000002100 */
[----:B0-----:R-:W-:-:S05]  /*17030*/  IMAD.SHL.U32 R10, R10, 0x8, RZ ;  /* 0x000000080a0a7824 */ /* 0x001fca00078e00ff */
[----:B------:R-:W-:Y:S02]  /*17040*/  LOP3.LUT R10, R10, 0x38, RZ, 0xc0, !PT ;  /* 0x000000380a0a7812 */ /* 0x000fe400078ec0ff */
[----:B-1----:R-:W-:-:S04]  /*17050*/  LOP3.LUT R8, R8, 0x7f, RZ, 0xc0, !PT ;  /* 0x0000007f08087812 */ /* 0x002fc800078ec0ff */
[----:B------:R-:W-:Y:S01]  /*17060*/  SHF.R.U32.HI R8, RZ, 0x3, R8 ;  /* 0x00000003ff087819 */ /* 0x000fe20000011608 */
[----:B---3--:R-:W-:Y:S02]  /*17070*/  IMAD.MOV.U32 R3, RZ, RZ, R6 ;  /* 0x000000ffff037224 */ /* 0x008fe400078e0006 */
[----:B------:R-:W0:Y:S01]  /*17080*/  @P0 LDC R6, c[0x0][0x450] ;  /* 0x00011400ff060b82 */ /* 0x000e220000000800 */
[----:B--2---:R-:W-:Y:S02]  /*17090*/  IMAD R0, R0, UR4, RZ ;  /* 0x0000000400007c24 */ /* 0x004fe4000f8e02ff */
[----:B------:R-:W-:-:S04]  /*170a0*/  IMAD.WIDE.U32 R2, R18, UR4, R2 ;  /* 0x0000000412027c25 */ /* 0x000fc8000f8e0002 */
[----:B------:R-:W-:Y:S01]  /*170b0*/  IMAD R0, R18, UR5, R0 ;  /* 0x0000000512007c24 */ /* 0x000fe2000f8e0200 */
[----:B------:R-:W-:-:S03]  /*170c0*/  ULDC.64 UR4, c[0x0][0x2e0] ;  /* 0x0000b80000047ab9 */ /* 0x000fc60000000a00 */
[----:B------:R-:W-:Y:S02]  /*170d0*/  IMAD.IADD R3, R3, 0x1, R0 ;  /* 0x0000000103037824 */ /* 0x000fe400078e0200 */
[----:B----4-:R-:W-:Y:S02]  /*170e0*/  IMAD R0, R4, UR4, RZ ;  /* 0x0000000404007c24 */ /* 0x010fe4000f8e02ff */
[----:B------:R-:W1:Y:S01]  /*170f0*/  S2R R4, SR_TID.X ;  /* 0x0000000000047919 */ /* 0x000e620000002100 */
[----:B------:R-:W-:-:S04]  /*17100*/  IMAD.WIDE.U32 R2, R5, UR4, R2 ;  /* 0x0000000405027c25 */ /* 0x000fc8000f8e0002 */
[----:B------:R-:W-:Y:S01]  /*17110*/  IMAD R0, R5, UR5, R0 ;  /* 0x0000000505007c24 */ /* 0x000fe2000f8e0200 */
[----:B------:R-:W-:-:S03]  /*17120*/  ULDC.64 UR4, c[0x0][0x2d0] ;  /* 0x0000b40000047ab9 */ /* 0x000fc60000000a00 */
[----:B------:R-:W-:Y:S01]  /*17130*/  IMAD.IADD R3, R3, 0x1, R0 ;  /* 0x0000000103037824 */ /* 0x000fe200078e0200 */
[----:B-1----:R-:W-:-:S04]  /*17140*/  LOP3.LUT R4, R4, 0x7f, RZ, 0xc0, !PT ;  /* 0x0000007f04047812 */ /* 0x002fc800078ec0ff */
[----:B------:R-:W-:Y:S02]  /*17150*/  SHF.R.U32.HI R5, RZ, 0x3, R4 ;  /* 0x00000003ff057819 */ /* 0x000fe40000011604 */
[----:B------:R-:W1:Y:S02]  /*17160*/  S2R R4, SR_TID.X ;  /* 0x0000000000047919 */ /* 0x000e640000002100 */
[----:B-1----:R-:W-:-:S05]  /*17170*/  IMAD.SHL.U32 R4, R4, 0x10, RZ ;  /* 0x0000001004047824 */ /* 0x002fca00078e00ff */
[----:B------:R-:W-:Y:S02]  /*17180*/  LOP3.LUT R4, R5, 0x70, R4, 0xf8, !PT ;  /* 0x0000007005047812 */ /* 0x000fe400078ef804 */
[----:B------:R-:W1:Y:S03]  /*17190*/  @P0 LDC R5, c[0x0][0x44c] ;  /* 0x00011300ff050b82 */ /* 0x000e660000000800 */
[----:B------:R-:W-:-:S04]  /*171a0*/  IMAD R0, R17, 0x40, R4 ;  /* 0x0000004011007824 */ /* 0x000fc800078e0204 */
[----:B------:R-:W-:Y:S02]  /*171b0*/  IMAD.MOV.U32 R4, RZ, RZ, R0 ;  /* 0x000000ffff047224 */ /* 0x000fe400078e0000 */
[----:B-1----:R-:W-:-:S05]  /*171c0*/  @P0 IMAD.HI.U32 R5, R0, R5, RZ ;  /* 0x0000000500050227 */ /* 0x002fca00078e00ff */
[----:B0-----:R-:W-:-:S05]  /*171d0*/  @P0 SHF.R.U32.HI R4, RZ, R6, R5 ;  /* 0x00000006ff040219 */ /* 0x001fca0000011605 */
        /* <DEDUP_REMOVED lines=18> */
[----:B------:R-:W-:Y:S09]  /*17300*/  BRA.DIV UR4, `(.L_x_5086) ;  /* 0x0000005e044c7947 */ /* 0x000ff2000b800000 */
        /* <DEDUP_REMOVED lines=34> */
.L_x_5251:
        /* <DEDUP_REMOVED lines=11> */
.L_x_5087:
        /* <DEDUP_REMOVED lines=19> */
.L_x_5252:
[----:B------:R-:W-:Y:S05]  /*17710*/  BSYNC B0 ;  /* 0x0000000000007941 */ /* 0x000fea0003800000 */
.L_x_5088:
[----:B0-----:R-:W2:Y:S01]  /*17720*/  LDL R2, [R1+0x8] ;  /* 0x0000080001027983 */ /* 0x001ea20000100800 */
[----:B------:R-:W-:Y:S01]  /*17730*/  BSSY B0, `(.L_x_5090) ;  /* 0x00000a2000007945 */ /* 0x000fe20003800000 */
[----:B--2---:R-:W-:-:S13]  /*17740*/  LOP3.LUT P0, RZ, R2, 0x1, RZ, 0xc0, !PT ;  /* 0x0000000102ff7812 */ /* 0x004fda000780c0ff */
[----:B------:R-:W-:Y:S05]  /*17750*/  @!P0 BRA `(.L_x_5091) ;  /* 0x00000008007c8947 */ /* 0x000fea0003800000 */
[----:B------:R-:W2:Y:S04]  /*17760*/  LDL R5, [R1+0x4] ;  /* 0x0000040001057983 */ /* 0x000ea80000100800 */
        /* <DEDUP_REMOVED lines=10> */
.L_x_5253:
[----:B------:R-:W-:Y:S05]  /*17810*/  BSYNC B1 ;  /* 0x0000000000017941 */ /* 0x000fea0003800000 */
.L_x_5092:
        /* <DEDUP_REMOVED lines=9> */
.L_x_5095:
[----:B------:R-:W-:Y:S05]  /*178b0*/  BSYNC B1 ;  /* 0x0000000000017941 */ /* 0x000fea0003800000 */
.L_x_5094:
        /* <DEDUP_REMOVED lines=14> */
.L_x_5096:
        /* <DEDUP_REMOVED lines=16> */
.L_x_5097:
        /* <DEDUP_REMOVED lines=16> */
.L_x_5098:
        /* <DEDUP_REMOVED lines=16> */
.L_x_5099:
        /* <DEDUP_REMOVED lines=16> */
.L_x_5100:
        /* <DEDUP_REMOVED lines=16> */
.L_x_5101:
        /* <DEDUP_REMOVED lines=16> */
.L_x_5102:
        /* <DEDUP_REMOVED lines=16> */
.L_x_5103:
        /* <DEDUP_REMOVED lines=11> */
.L_x_5091:
[----:B------:R-:W-:Y:S05]  /*18150*/  BSYNC B0 ;  /* 0x0000000000007941 */ /* 0x000fea0003800000 */
.L_x_5090:
        /* <DEDUP_REMOVED lines=14> */
[----:B--2---:R-:W-:Y:S01]  /*18240*/  LOP3.LUT P2, RZ, R6, 0x1, RZ, 0xc0, !PT ;  /* 0x0000000106ff7812 */ /* 0x004fe2000784c0ff */
        /* <DEDUP_REMOVED lines=33> */
.L_x_5110:
[----:B-1----:R-:W2:Y:S01]  /*18460*/  LDL R2, [R1+0x4] ;  /* 0x0000040001027983 */ /* 0x002ea20000100800 */
[----:B------:R-:W-:Y:S01]  /*18470*/  BSSY B3, `(.L_x_5111) ;  /* 0x0000008000037945 */ /* 0x000fe20003800000 */
[----:B------:R-:W1:Y:S02]  /*18480*/  S2R R5, SR_TID.X ;  /* 0x0000000000057919 */ /* 0x000e640000002100 */
[----:B-1----:R-:W-:-:S04]  /*18490*/  LOP3.LUT R5, R5, 0x7f, RZ, 0xc0, !PT ;  /* 0x0000007f05057812 */ /* 0x002fc800078ec0ff */
[----:B------:R-:W-:Y:S01]  /*184a0*/  ISETP.NE.AND P1, PT, R5, RZ, PT ;  /* 0x000000ff0500720c */ /* 0x000fe20003f25270 */
[----:B--2---:R-:W-:Y:S01]  /*184b0*/  IMAD R3, R9, 0x8, R2 ;  /* 0x0000000809037824 */ /* 0x004fe200078e0202 */
[----:B------:R-:W-:-:S04]  /*184c0*/  SHF.L.U32 R2, R8, 0x1f, RZ ;  /* 0x0000001f08027819 */ /* 0x000fc800000006ff */
[----:B------:R-:W1:Y:S02]  /*184d0*/  SYNCS.PHASECHK.TRANS64.TRYWAIT P0, [R3+URZ+0x28c40], R2 ;  /* 0x028c4002030075a7 */ /* 0x000e64000800017f */
[----:B-1----:R-:W-:Y:S05]  /*184e0*/  @!P0 BRA `(.L_x_5112) ;  /* 0x0000005000488947 */ /* 0x002fea0003800000 */
.L_x_5254:
[----:B------:R-:W-:Y:S05]  /*184f0*/  BSYNC B3 ;  /* 0x0000000000037941 */ /* 0x000fea0003800000 */
.L_x_5111:
        /* <DEDUP_REMOVED lines=9> */
.L_x_5114:
[----:B------:R-:W-:Y:S05]  /*18590*/  BSYNC B3 ;  /* 0x0000000000037941 */ /* 0x000fea0003800000 */
.L_x_5113:
        /* <DEDUP_REMOVED lines=14> */
.L_x_5115:
        /* <DEDUP_REMOVED lines=14> */
.L_x_5255:
[----:B------:R-:W-:Y:S05]  /*18760*/  BSYNC B3 ;  /* 0x0000000000037941 */ /* 0x000fea0003800000 */
.L_x_5116:
        /* <DEDUP_REMOVED lines=11> */
.L_x_5119:
[----:B------:R-:W-:Y:S05]  /*18820*/  BSYNC B3 ;  /* 0x0000000000037941 */ /* 0x000fea0003800000 */
.L_x_5118:
        /* <DEDUP_REMOVED lines=11> */
.L_x_5120:
        /* <DEDUP_REMOVED lines=16> */
.L_x_5121:
        /* <DEDUP_REMOVED lines=16> */
.L_x_5122:
        /* <DEDUP_REMOVED lines=16> */
.L_x_5123:
        /* <DEDUP_REMOVED lines=16> */
.L_x_5124:
        /* <DEDUP_REMOVED lines=16> */
.L_x_5125:
        /* <DEDUP_REMOVED lines=16> */
.L_x_5126:
        /* <DEDUP_REMOVED lines=16> */
.L_x_5127:
        /* <DEDUP_REMOVED lines=11> */
.L_x_5109:
[----:B------:R-:W-:Y:S05]  /*19090*/  BSYNC B1 ;  /* 0x0000000000017941 */ /* 0x000fea0003800000 */
.L_x_5108:
[----:B------:R-:W2:Y:S02]  /*190a0*/  LDL.LU R5, [R1+0x30] ;  /* 0x0000300001057983 */ /* 0x000ea40000300800 */
[----:B--2---:R-:W-:-:S07]  /*190b0*/  VIADD R0, R5, 0xfffffffd ;  /* 0xfffffffd05007836 */ /* 0x004fce0000000000 */
.L_x_5107:
[----:B------:R-:W-:Y:S05]  /*190c0*/  BSYNC B2 ;  /* 0x0000000000027941 */ /* 0x000fea0003800000 */
.L_x_5106:
[----:B------:R-:W-:-:S13]  /*190d0*/  ISETP.NE.AND P0, PT, R4, RZ, PT ;  /* 0x000000ff0400720c */ /* 0x000fda0003f05270 */
[----:B------:R-:W-:Y:S05]  /*190e0*/  @!P0 BRA `(.L_x_5105) ;  /* 0x0000001c00488947 */ /* 0x000fea0003800000 */
.L_x_5168:
[----:B------:R-:W2:Y:S04]  /*190f0*/  LDL R4, [R1+0x8] ;  /* 0x0000080001047983 */ /* 0x000ea80000100800 */
[----:B------:R-:W3:Y:S04]  /*19100*/  LDL.LU R3, [R1+0xc] ;  /* 0x00000c0001037983 */ /* 0x000ee80000300800 */
[----:B------:R-:W4:Y:S01]  /*19110*/  LDL.LU R2, [R1+0x18] ;  /* 0x0000180001027983 */ /* 0x000f220000300800 */
[----:B------:R-:W-:Y:S05]  /*19120*/  YIELD ;  /* 0x0000000000007946 */ /* 0x000fea0003800000 */
[----:B------:R-:W-:Y:S01]  /*19130*/  BSSY B1, `(.L_x_5128) ;  /* 0x00000e2000017945 */ /* 0x000fe20003800000 */
[----:B--2---:R-:W-:Y:S01]  /*19140*/  LOP3.LUT P1, RZ, R4, 0x1, RZ, 0xc0, !PT ;  /* 0x0000000104ff7812 */ /* 0x004fe2000782c0ff */
[----:B---3--:R-:W-:-:S05]  /*19150*/  VIADD R7, R3, 0x1 ;  /* 0x0000000103077836 */ /* 0x008fca0000000000 */
[----:B------:R-:W-:-:S04]  /*19160*/  ISETP.NE.AND P0, PT, R7, 0x2, PT ;  /* 0x000000020700780c */ /* 0x000fc80003f05270 */
[----:B------:R-:W-:Y:S02]  /*19170*/  SEL R6, RZ, 0x1, P0 ;  /* 0x00000001ff067807 */ /* 0x000fe40000000000 */
        /* <DEDUP_REMOVED lines=28> */
.L_x_5130:
[----:B0-----:R-:W2:Y:S01]  /*19340*/  LDL R2, [R1+0x4] ;  /* 0x0000040001027983 */ /* 0x001ea20000100800 */
[----:B------:R-:W-:Y:S01]  /*19350*/  BSSY B2, `(.L_x_5131) ;  /* 0x0000008000027945 */ /* 0x000fe20003800000 */
[----:B------:R-:W0:Y:S02]  /*19360*/  S2R R3, SR_TID.X ;  /* 0x0000000000037919 */ /* 0x000e240000002100 */
[----:B0-----:R-:W-:-:S04]  /*19370*/  LOP3.LUT R3, R3, 0x7f, RZ, 0xc0, !PT ;  /* 0x0000007f03037812 */ /* 0x001fc800078ec0ff */
[----:B------:R-:W-:Y:S01]  /*19380*/  ISETP.NE.AND P1, PT, R3, RZ, PT ;  /* 0x000000ff0300720c */ /* 0x000fe20003f25270 */
[----:B--2---:R-:W-:Y:S01]  /*19390*/  IMAD R4, R7, 0x8, R2 ;  /* 0x0000000807047824 */ /* 0x004fe200078e0202 */
[----:B------:R-:W-:-:S04]  /*193a0*/  SHF.L.U32 R2, R6, 0x1f, RZ ;  /* 0x0000001f06027819 */ /* 0x000fc800000006ff */
[----:B------:R-:W0:Y:S02]  /*193b0*/  SYNCS.PHASECHK.TRANS64.TRYWAIT P0, [R4+URZ+0x28c40], R2 ;  /* 0x028c4002040075a7 */ /* 0x000e24000800017f */
[----:B0-----:R-:W-:Y:S05]  /*193c0*/  @!P0 BRA `(.L_x_5132) ;  /* 0x0000004000b88947 */ /* 0x001fea0003800000 */
.L_x_5256:
[----:B------:R-:W-:Y:S05]  /*193d0*/  BSYNC B2 ;  /* 0x0000000000027941 */ /* 0x000fea0003800000 */
.L_x_5131:
        /* <DEDUP_REMOVED lines=9> */
.L_x_5134:
[----:B------:R-:W-:Y:S05]  /*19470*/  BSYNC B2 ;  /* 0x0000000000027941 */ /* 0x000fea0003800000 */
.L_x_5133:
        /* <DEDUP_REMOVED lines=13> */
.L_x_5135:
        /* <DEDUP_REMOVED lines=14> */
.L_x_5257:
[----:B------:R-:W-:Y:S05]  /*19630*/  BSYNC B2 ;  /* 0x0000000000027941 */ /* 0x000fea0003800000 */
.L_x_5136:
        /* <DEDUP_REMOVED lines=11> */
.L_x_5139:
[----:B------:R-:W-:Y:S05]  /*196f0*/  BSYNC B2 ;  /* 0x0000000000027941 */ /* 0x000fea0003800000 */
.L_x_5138:
        /* <DEDUP_REMOVED lines=10> */
.L_x_5140:
        /* <DEDUP_REMOVED lines=16> */
.L_x_5141:
        /* <DEDUP_REMOVED lines=16> */
.L_x_5142:
        /* <DEDUP_REMOVED lines=16> */
.L_x_5143:
        /* <DEDUP_REMOVED lines=16> */
.L_x_5144:
        /* <DEDUP_REMOVED lines=16> */
.L_x_5145:
        /* <DEDUP_REMOVED lines=16> */
.L_x_5146:
        /* <DEDUP_REMOVED lines=16> */
.L_x_5147:
        /* <DEDUP_REMOVED lines=11> */
.L_x_5129:
[----:B------:R-:W-:Y:S05]  /*19f50*/  BSYNC B1 ;  /* 0x0000000000017941 */ /* 0x000fea0003800000 */
.L_x_5128:
[----:B------:R-:W2:Y:S01]  /*19f60*/  LDL R2, [R1+0x8] ;  /* 0x0000080001027983 */ /* 0x000ea20000100800 */
[----:B------:R-:W-:Y:S01]  /*19f70*/  VIADD R7, R7, 0x1 ;  /* 0x0000000107077836 */ /* 0x000fe20000000000 */
[----:B------:R-:W-:Y:S04]  /*19f80*/  BSSY B1, `(.L_x_5148) ;  /* 0x00000e5000017945 */ /* 0x000fe80003800000 */
[----:B------:R-:W-:-:S04]  /*19f90*/  ISETP.NE.AND P0, PT, R7, 0x2, PT ;  /* 0x000000020700780c */ /* 0x000fc80003f05270 */
[----:B0-----:R-:W-:Y:S02]  /*19fa0*/  SEL R9, R7, RZ, P0 ;  /* 0x000000ff07097207 */ /* 0x001fe40000000000 */
        /* <DEDUP_REMOVED lines=31> */
.L_x_5150:
        /* <DEDUP_REMOVED lines=9> */
.L_x_5258:
[----:B------:R-:W-:Y:S05]  /*1a230*/  BSYNC B2 ;  /* 0x0000000000027941 */ /* 0x000fea0003800000 */
.L_x_5151:
        /* <DEDUP_REMOVED lines=9> */
.L_x_5154:
[----:B------:R-:W-:Y:S05]  /*1a2d0*/  BSYNC B2 ;  /* 0x0000000000027941 */ /* 0x000fea0003800000 */
.L_x_5153:
        /* <DEDUP_REMOVED lines=14> */
.L_x_5155:
        /* <DEDUP_REMOVED lines=14> */
.L_x_5259:
[----:B------:R-:W-:Y:S05]  /*1a4a0*/  BSYNC B2 ;  /* 0x0000000000027941 */ /* 0x000fea0003800000 */
.L_x_5156:
        /* <DEDUP_REMOVED lines=11> */
.L_x_5159:
[----:B------:R-:W-:Y:S05]  /*1a560*/  BSYNC B2 ;  /* 0x0000000000027941 */ /* 0x000fea0003800000 */
.L_x_5158:
        /* <DEDUP_REMOVED lines=11> */
.L_x_5160:
        /* <DEDUP_REMOVED lines=16> */
.L_x_5161:
        /* <DEDUP_REMOVED lines=16> */
.L_x_5162:
        /* <DEDUP_REMOVED lines=16> */
.L_x_5163:
        /* <DEDUP_REMOVED lines=16> */
.L_x_5164:
        /* <DEDUP_REMOVED lines=16> */
.L_x_5165:
        /* <DEDUP_REMOVED lines=16> */
.L_x_5166:
        /* <DEDUP_REMOVED lines=16> */
.L_x_5167:
        /* <DEDUP_REMOVED lines=11> */
.L_x_5149:
[----:B------:R-:W-:Y:S05]  /*1add0*/  BSYNC B1 ;  /* 0x0000000000017941 */ /* 0x000fea0003800000 */
.L_x_5148:
[C---:B------:R-:W-:Y:S01]  /*1ade0*/  ISETP.GT.AND P0, PT, R0.reuse, 0x1, PT ;  /* 0x000000010000780c */ /* 0x040fe20003f04270 */
[----:B------:R-:W-:-:S12]  /*1adf0*/  VIADD R0, R0, 0xfffffffe ;  /* 0xfffffffe00007836 */ /* 0x000fd80000000000 */
[----:B------:R-:W-:Y:S05]  /*1ae00*/  @P0 BRA `(.L_x_5168) ;  /* 0xffffffe000b80947 */ /* 0x000fea000383ffff */
.L_x_5105:
[----:B------:R-:W-:Y:S05]  /*1ae10*/  BSYNC B0 ;  /* 0x0000000000007941 */ /* 0x000fea0003800000 */
.L_x_5104:
        /* <DEDUP_REMOVED lines=23> */
[----:B-1----:R-:W-:-:S07]  /*1af90*/  IADD3 R16, R4, UR36, R7 ;  /* 0x0000002404107c10 */ /* 0x002fce000fffe007 */
.L_x_5170:
[----:B------:R-:W-:Y:S05]  /*1afa0*/  BSYNC B0 ;  /* 0x0000000000007941 */ /* 0x000fea0003800000 */
.L_x_5169:
[----:B------:R-:W-:-:S05]  /*1afb0*/  SEL R0, R0, RZ, P0 ;  /* 0x000000ff00007207 */ /* 0x000fca0000000000 */
[----:B------:R2:W-:Y:S02]  /*1afc0*/  STL [R1+0xc], R0 ;  /* 0x00000c0001007387 */ /* 0x0005e40000100800 */
.L_x_5072:
[----:B------:R-:W-:Y:S05]  /*1afd0*/  BSYNC B7 ;  /* 0x0000000000077941 */ /* 0x000fea0003800000 */
.L_x_5070:
        /* <DEDUP_REMOVED lines=13> */
.L_x_5171:
        /* <DEDUP_REMOVED lines=13> */
[----:B------:R-:W-:Y:S01]  /*1b180*/  SHFL.IDX PT, R4, R16, 0x1, 0x1f ;  /* 0x00201f0010047f89 */ /* 0x000fe200000e0000 */
[C---:B------:R-:W-:Y:S02]  /*1b190*/  ISETP.GE.U32.AND P4, PT, R7.reuse, 0x8, PT ;  /* 0x000000080700780c */ /* 0x040fe40003f86070 */
[C---:B------:R-:W-:Y:S01]  /*1b1a0*/  ISETP.GE.U32.AND P5, PT, R7.reuse, 0x10, PT ;  /* 0x000000100700780c */ /* 0x040fe20003fa6070 */
[----:B-1----:R-:W-:Y:S02]  /*1b1b0*/  IMAD.MOV.U32 R2, RZ, RZ, RZ ;  /* 0x000000ffff027224 */ /* 0x002fe400078e00ff */
[----:B--2---:R-:W-:Y:S01]  /*1b1c0*/  @!P1 IMAD.MOV.U32 R2, RZ, RZ, R3 ;  /* 0x000000ffff029224 */ /* 0x004fe200078e0003 */
[----:B------:R-:W-:-:S04]  /*1b1d0*/  ISETP.NE.AND P1, PT, R7, RZ, PT ;  /* 0x000000ff0700720c */ /* 0x000fc80003f25270 */
[----:B0-----:R-:W0:Y:S02]  /*1b1e0*/  SHFL.UP PT, R14, R2, 0x1, RZ ;  /* 0x04200000020e7989 */ /* 0x001e2400000e00ff */
        /* <DEDUP_REMOVED lines=16> */
.L_x_5269:
[----:B------:R-:W-:Y:S02]  /*1b2f0*/  ULDC UR4, c[0x0][0xc38] ;  /* 0x00030e0000047ab9 */ /* 0x000fe40000000800 */
[----:B------:R-:W-:-:S04]  /*1b300*/  IMAD.U32 R5, RZ, RZ, UR4 ;  /* 0x00000004ff057e24 */ /* 0x000fc8000f8e00ff */
[----:B0-2---:R-:W-:-:S04]  /*1b310*/  IMAD R16, R16, R5, RZ ;  /* 0x0000000510107224 */ /* 0x005fc800078e02ff */
[----:B------:R-:W-:-:S05]  /*1b320*/  IMAD.IADD R4, R4, 0x1, R16 ;  /* 0x0000000104047824 */ /* 0x000fca00078e0210 */
[----:B-1----:R-:W-:-:S13]  /*1b330*/  ISETP.GT.AND P6, PT, R4, R0, PT ;  /* 0x000000000400720c */ /* 0x002fda0003fc4270 */
[----:B------:R-:W-:Y:S05]  /*1b340*/  @P6 BRA `(.L_x_5174) ;  /* 0x00000000009c6947 */ /* 0x000fea0003800000 */
.L_x_5179:
        /* <DEDUP_REMOVED lines=14> */
.L_x_5177:
[----:B------:R-:W-:Y:S05]  /*1b430*/  BSYNC B0 ;  /* 0x0000000000007941 */ /* 0x000fea0003800000 */
.L_x_5176:
        /* <DEDUP_REMOVED lines=18> */
.L_x_5277:
[----:B------:R-:W-:Y:S02]  /*1b560*/  ULDC UR4, c[0x0][0xc38] ;  /* 0x00030e0000047ab9 */ /* 0x000fe40000000800 */
[----:B------:R-:W-:-:S04]  /*1b570*/  IMAD.U32 R5, RZ, RZ, UR4 ;  /* 0x00000004ff057e24 */ /* 0x000fc8000f8e00ff */
[----:B-1----:R-:W-:-:S04]  /*1b580*/  IMAD R16, R16, R5, RZ ;  /* 0x0000000510107224 */ /* 0x002fc800078e02ff */
[----:B------:R-:W-:-:S05]  /*1b590*/  IMAD.IADD R4, R16, 0x1, R4 ;  /* 0x0000000110047824 */ /* 0x000fca00078e0204 */
[----:B------:R-:W-:-:S13]  /*1b5a0*/  ISETP.GT.AND P6, PT, R4, R0, PT ;  /* 0x000000000400720c */ /* 0x000fda0003fc4270 */
[----:B------:R-:W-:Y:S05]  /*1b5b0*/  @!P6 BRA `(.L_x_5179) ;  /* 0xfffffffc0064e947 */ /* 0x000fea000383ffff */
.L_x_5174:
        /* <DEDUP_REMOVED lines=8> */
.L_x_5281:
[----:B------:R-:W-:Y:S01]  /*1b640*/  ISETP.NE.AND P0, PT, R4, RZ, PT ;  /* 0x000000ff0400720c */ /* 0x000fe20003f05270 */
[----:B------:R-:W-:-:S12]  /*1b650*/  IMAD.MOV.U32 R4, RZ, RZ, RZ ;  /* 0x000000ffff047224 */ /* 0x000fd800078e00ff */
[----:B------:R-:W-:Y:S05]  /*1b660*/  @!P0 BRA `(.L_x_5181) ;  /* 0x0000000000148947 */ /* 0x000fea0003800000 */
[----:B------:R-:W-:Y:S01]  /*1b670*/  UMOV UR4, 0xffffffff ;  /* 0xffffffff00047882 */ /* 0x000fe20000000000 */
[----:B------:R-:W-:Y:S02]  /*1b680*/  VIADD R12, R6, 0xffffffff ;  /* 0xffffffff060c7836 */ /* 0x000fe40000000000 */
[----:B------:R-:W-:Y:S05]  /*1b690*/  BRA.DIV UR4, `(.L_x_5182) ;  /* 0x0000002a04987947 */ /* 0x000fea000b800000 */
[----:B0-----:R0:W3:Y:S02]  /*1b6a0*/  SHFL.IDX PT, R3, R3, R12, 0x1f ;  /* 0x00001f0c03037589 */ /* 0x0010e400000e0000 */
.L_x_5284:
[----:B---3--:R-:W-:-:S07]  /*1b6b0*/  IMAD.MOV.U32 R4, RZ, RZ, R3 ;  /* 0x000000ffff047224 */ /* 0x008fce00078e0003 */
.L_x_5181:
[----:B01----:R-:W0:Y:S01]  /*1b6c0*/  LDC.64 R2, c[0x0][0xc90] ;  /* 0x00032400ff027b82 */ /* 0x003e220000000a00 */
[----:B------:R-:W-:-:S04]  /*1b6d0*/  IMAD.IADD R19, R6, 0x1, R19 ;  /* 0x0000000106137824 */ /* 0x000fc800078e0213 */
[----:B0-----:R-:W-:-:S05]  /*1b6e0*/  IMAD.WIDE R2, R19, 0x4, R2 ;  /* 0x0000000413027825 */ /* 0x001fca00078e0202 */
[----:B------:R-:W2:Y:S01]  /*1b6f0*/  LDG.E R7, desc[UR40][R2.64] ;  /* 0x0000002802077981 */ /* 0x000ea2000c1e1900 */
[----:B------:R-:W-:-:S04]  /*1b700*/  IMAD R16, R4, R5, R16 ;  /* 0x0000000504107224 */ /* 0x000fc800078e0210 */
        /* <DEDUP_REMOVED lines=61> */
.L_x_5175:
[----:B------:R-:W-:Y:S01]  /*1bae0*/  UMOV UR4, URZ ;  /* 0x0000003f00047c82 */ /* 0x000fe20008000000 */
[----:B------:R-:W-:Y:S01]  /*1baf0*/  UMOV UR5, URZ ;  /* 0x0000003f00057c82 */ /* 0x000fe20008000000 */
[----:B------:R-:W-:Y:S01]  /*1bb00*/  ULDC UR6, c[0x0][0xc3c] ;  /* 0x00030f0000067ab9 */ /* 0x000fe20000000800 */
[----:B------:R-:W-:Y:S02]  /*1bb10*/  IMAD.MOV.U32 R16, RZ, RZ, R0 ;  /* 0x000000ffff107224 */ /* 0x000fe400078e0000 */
[----:B------:R-:W-:Y:S02]  /*1bb20*/  IMAD.U32 R17, RZ, RZ, UR4 ;  /* 0x00000004ff117e24 */ /* 0x000fe4000f8e00ff */
[----:B------:R-:W-:Y:S02]  /*1bb30*/  IMAD.U32 R18, RZ, RZ, UR5 ;  /* 0x00000005ff127e24 */ /* 0x000fe4000f8e00ff */
[----:B------:R-:W-:-:S07]  /*1bb40*/  IMAD.U32 R19, RZ, RZ, UR6 ;  /* 0x00000006ff137e24 */ /* 0x000fce000f8e00ff */
.L_x_5183:
        /* <DEDUP_REMOVED lines=12> */
.L_x_5172:
[----:B------:R-:W-:Y:S02]  /*1bc10*/  ULDC UR4, c[0x0][0xc3c] ;  /* 0x00030f0000047ab9 */ /* 0x000fe40000000800 */
[----:B---3--:R-:W-:-:S13]  /*1bc20*/  ISETP.GE.AND P0, PT, R19, UR4, PT ;  /* 0x0000000413007c0c */ /* 0x008fda000bf06270 */
[----:B------:R-:W-:Y:S05]  /*1bc30*/  @!P0 BRA `(.L_x_5184) ;  /* 0xffffff8000548947 */ /* 0x000fea000383ffff */
[----:B------:R-:W-:Y:S05]  /*1bc40*/  BSYNC B8 ;  /* 0x0000000000087941 */ /* 0x000fea0003800000 */
.L_x_5020:
        /* <DEDUP_REMOVED lines=12> */
.L_x_5285:
[----:B------:R-:W-:Y:S05]  /*1bd10*/  BSYNC B0 ;  /* 0x0000000000007941 */ /* 0x000fea0003800000 */
.L_x_5185:
[----:B------:R-:W-:-:S03]  /*1bd20*/  UMOV UR4, 0xffffffff ;  /* 0xffffffff00047882 */ /* 0x000fc60000000000 */
[----:B------:R-:W-:Y:S05]  /*1bd30*/  BRA.DIV UR4, `(.L_x_5187) ;  /* 0x00000026042c7947 */ /* 0x000fea000b800000 */
[----:B------:R-:W1:Y:S02]  /*1bd40*/  S2R R2, SR_TID.X ;  /* 0x0000000000027919 */ /* 0x000e640000002100 */
[----:B-1----:R-:W-:-:S04]  /*1bd50*/  SHF.R.U32.HI R2, RZ, 0x5, R2 ;  /* 0x00000005ff027819 */ /* 0x002fc80000011602 */
[----:B------:R-:W-:-:S05]  /*1bd60*/  LOP3.LUT R2, R2, 0x3, RZ, 0xc0, !PT ;  /* 0x0000000302027812 */ /* 0x000fca00078ec0ff */
[----:B------:R1:W2:Y:S02]  /*1bd70*/  SHFL.IDX PT, R14, R2, RZ, 0x1f ;  /* 0x00001fff020e7589 */ /* 0x0002a400000e0000 */
.L_x_5288:
[----:B--2---:R-:W-:-:S13]  /*1bd80*/  ISETP.NE.AND P0, PT, R14, RZ, PT ;  /* 0x000000ff0e00720c */ /* 0x004fda0003f05270 */
[----:B------:R-:W-:Y:S05]  /*1bd90*/  @P0 BRA `(.L_x_4872) ;  /* 0x0000000000940947 */ /* 0x000fea0003800000 */
[----:B------:R-:W-:-:S03]  /*1bda0*/  UMOV UR4, 0xffffffff ;  /* 0xffffffff00047882 */ /* 0x000fc60000000000 */
[----:B------:R-:W-:Y:S05]  /*1bdb0*/  BRA.DIV UR4, `(.L_x_5188) ;  /* 0x0000002604407947 */ /* 0x000fea000b800000 */
[----:B------:R-:W-:-:S13]  /*1bdc0*/  ELECT P6, URZ, PT ;  /* 0x00000000003f782f */ /* 0x000fda00038c0000 */
.L_x_5291:
[----:B------:R-:W-:Y:S05]  /*1bdd0*/  @!P6 BRA `(.L_x_4872) ;  /* 0x000000000084e947 */ /* 0x000fea0003800000 */
[----:B-1----:R-:W2:Y:S02]  /*1bde0*/  LDL.LU R2, [R1+0x58] ;  /* 0x0000580001027983 */ /* 0x002ea40000300800 */
[----:B--2---:R-:W-:-:S04]  /*1bdf0*/  LOP3.LUT R2, R2, 0x2, RZ, 0xfc, !PT ;  /* 0x0000000202027812 */ /* 0x004fc800078efcff */
[----:B------:R-:W-:-:S13]  /*1be00*/  ISETP.NE.AND P2, PT, R2, 0x3, PT ;  /* 0x000000030200780c */ /* 0x000fda0003f45270 */
[----:B------:R-:W-:Y:S05]  /*1be10*/  @!P2 BRA `(.L_x_5189) ;  /* 0x000000000004a947 */ /* 0x000fea0003800000 */
[----:B------:R-:W-:Y:S01]  /*1be20*/  BPT.TRAP 0x1 ;  /* 0x000000040000795c */ /* 0x000fe20000300000 */
.L_x_5189:
        /* <DEDUP_REMOVED lines=14> */
.L_x_5292:
[----:B------:R-:W1:Y:S02]  /*1bf10*/  SYNCS.PHASECHK.TRANS64.TRYWAIT P0, [R7+URZ], R2 ;  /* 0x00000002070075a7 */ /* 0x000e64000800017f */
[----:B-1----:R-:W-:Y:S05]  /*1bf20*/  @!P0 BRA `(.L_x_5191) ;  /* 0x0000002400188947 */ /* 0x002fea0003800000 */
.L_x_5293:
[----:B------:R-:W-:Y:S05]  /*1bf30*/  @!P2 BRA `(.L_x_5192) ;  /* 0x000000000004a947 */ /* 0x000fea0003800000 */
[----:B------:R-:W-:Y:S01]  /*1bf40*/  BPT.TRAP 0x1 ;  /* 0x000000040000795c */ /* 0x000fe20000300000 */
.L_x_5192:
[----:B------:R-:W2:Y:S01]  /*1bf50*/  LDL.LU R4, [R1+0xc] ;  /* 0x00000c0001047983 */ /* 0x000ea20000300800 */
[----:B------:R-:W-:-:S04]  /*1bf60*/  VIADD R0, R0, 0x28c60 ;  /* 0x00028c6000007836 */ /* 0x000fc80000000000 */
[----:B--2---:R-:W-:-:S04]  /*1bf70*/  IMAD R4, R4, 0x8, R0 ;  /* 0x0000000804047824 */ /* 0x004fc800078e0200 */
[----:B------:R-:W2:Y:S02]  /*1bf80*/  SYNCS.PHASECHK.TRANS64.TRYWAIT P0, [R4+URZ], R5 ;  /* 0x00000005040075a7 */ /* 0x000ea4000800017f */
[----:B--2---:R-:W-:Y:S05]  /*1bf90*/  @!P0 BRA `(.L_x_5193) ;  /* 0x0000002400108947 */ /* 0x004fea0003800000 */
.L_x_5294:
[----:B------:R-:W-:-:S07]  /*1bfa0*/  IMAD R3, R3, 0x8, R0 ;  /* 0x0000000803037824 */ /* 0x000fce00078e0200 */
.L_x_5194:
[----:B---3--:R3:W4:Y:S02]  /*1bfb0*/  SYNCS.PHASECHK.TRANS64.TRYWAIT P0, [R3+URZ], R2 ;  /* 0x00000002030075a7 */ /* 0x008724000800017f */
[----:B----4-:R-:W-:Y:S05]  /*1bfc0*/  @!P0 NANOSLEEP.SYNCS 0x989680 ;  /* 0x009896800000895d */ /* 0x010fea0003900000 */
[----:B------:R-:W4:Y:S02]  /*1bfd0*/  @!P0 SYNCS.PHASECHK.TRANS64 P0, [R3+URZ], R2 ;  /* 0x00000002030085a7 */ /* 0x000f24000800007f */
[----:B----4-:R-:W-:Y:S05]  /*1bfe0*/  @!P0 BRA `(.L_x_5194) ;  /* 0xfffffffc00f08947 */ /* 0x010fea000383ffff */
.L_x_4872:
[----:B------:R-:W-:Y:S05]  /*1bff0*/  BSYNC B9 ;  /* 0x0000000000097941 */ /* 0x000fea0003800000 */
.L_x_4869:
[----:B------:R-:W-:Y:S05]  /*1c000*/  EXIT ;  /* 0x000000000000794d */ /* 0x000fea0003800000 */
.L_x_4888:
[----:B0-----:R0:W1:Y:S02]  /*1c010*/  SYNCS.PHASECHK.TRANS64.TRYWAIT P5, [R68+URZ+0x28c90], R73 ;  /* 0x028c9049440075a7 */ /* 0x00106400080a017f */
[----:B-1----:R-:W-:Y:S05]  /*1c020*/  @!P5 NANOSLEEP.SYNCS 0x989680 ;  /* 0x009896800000d95d */ /* 0x002fea0003900000 */
[----:B------:R-:W1:Y:S02]  /*1c030*/  @!P5 SYNCS.PHASECHK.TRANS64 P5, [R68+URZ+0x28c90], R73 ;  /* 0x028c90494400d5a7 */ /* 0x000e6400080a007f */
[----:B-1----:R-:W-:Y:S05]  /*1c040*/  @!P5 BRA `(.L_x_4888) ;  /* 0xfffffffc00f0d947 */ /* 0x002fea000383ffff */
[----:B------:R-:W-:Y:S05]  /*1c050*/  BRA `(.L_x_5195) ;  /* 0xfffffe6400c07947 */ /* 0x000fea000383ffff */
.L_x_4898:
[----:B0-----:R0:W1:Y:S02]  /*1c060*/  SYNCS.PHASECHK.TRANS64.TRYWAIT P5, [R68+URZ+0x28c90], R73 ;  /* 0x028c9049440075a7 */ /* 0x00106400080a017f */
[----:B-1----:R-:W-:Y:S05]  /*1c070*/  @!P5 NANOSLEEP.SYNCS 0x989680 ;  /* 0x009896800000d95d */ /* 0x002fea0003900000 */
[----:B------:R-:W1:Y:S02]  /*1c080*/  @!P5 SYNCS.PHASECHK.TRANS64 P5, [R68+URZ+0x28c90], R73 ;  /* 0x028c90494400d5a7 */ /* 0x000e6400080a007f */
[----:B-1----:R-:W-:Y:S05]  /*1c090*/  @!P5 BRA `(.L_x_4898) ;  /* 0xfffffffc00f0d947 */ /* 0x002fea000383ffff */
[----:B------:R-:W-:Y:S05]  /*1c0a0*/  BRA `(.L_x_5196) ;  /* 0xfffffe7000307947 */ /* 0x000fea000383ffff */
.L_x_4903:
[----:B0-----:R0:W1:Y:S02]  /*1c0b0*/  SYNCS.PHASECHK.TRANS64.TRYWAIT P5, [R68+URZ+0x28c90], R73 ;  /* 0x028c9049440075a7 */ /* 0x00106400080a017f */
[----:B-1----:R-:W-:Y:S05]  /*1c0c0*/  @!P5 NANOSLEEP.SYNCS 0x989680 ;  /* 0x009896800000d95d */ /* 0x002fea0003900000 */
[----:B------:R-:W1:Y:S02]  /*1c0d0*/  @!P5 SYNCS.PHASECHK.TRANS64 P5, [R68+URZ+0x28c90], R73 ;  /* 0x028c90494400d5a7 */ /* 0x000e6400080a007f */
[----:B-1----:R-:W-:Y:S05]  /*1c0e0*/  @!P5 BRA `(.L_x_4903) ;  /* 0xfffffffc00f0d947 */ /* 0x002fea000383ffff */
[----:B------:R-:W-:Y:S05]  /*1c0f0*/  BRA `(.L_x_5197) ;  /* 0xfffffe7800647947 */ /* 0x000fea000383ffff */
.L_x_4907:
[----:B------:R0:W0:Y:S02]  /*1c100*/  SYNCS.PHASECHK.TRANS64.TRYWAIT P5, [R68+URZ+0x28cb0], R73 ;  /* 0x028cb049440075a7 */ /* 0x00002400080a017f */
[----:B0-----:R-:W-:Y:S05]  /*1c110*/  @!P5 NANOSLEEP.SYNCS 0x989680 ;  /* 0x009896800000d95d */ /* 0x001fea0003900000 */
[----:B------:R-:W0:Y:S02]  /*1c120*/  @!P5 SYNCS.PHASECHK.TRANS64 P5, [R68+URZ+0x28cb0], R73 ;  /* 0x028cb0494400d5a7 */ /* 0x000e2400080a007f */
[----:B0-----:R-:W-:Y:S05]  /*1c130*/  @!P5 BRA `(.L_x_4907) ;  /* 0xfffffffc00f0d947 */ /* 0x001fea000383ffff */
[----:B------:R-:W-:Y:S05]  /*1c140*/  BRA `(.L_x_5198) ;  /* 0xfffffe7800e07947 */ /* 0x000fea000383ffff */
.L_x_4918:
[----:B0-----:R0:W1:Y:S02]  /*1c150*/  SYNCS.PHASECHK.TRANS64.TRYWAIT P1, [R20+URZ+0x28c50], R3 ;  /* 0x028c5003140075a7 */ /* 0x001064000802017f */
[----:B-1----:R-:W-:Y:S05]  /*1c160*/  @!P1 NANOSLEEP.SYNCS 0x989680 ;  /* 0x009896800000995d */ /* 0x002fea0003900000 */
[----:B------:R-:W1:Y:S02]  /*1c170*/  @!P1 SYNCS.PHASECHK.TRANS64 P1, [R20+URZ+0x28c50], R3 ;  /* 0x028c5003140095a7 */ /* 0x000e64000802007f */
[----:B-1----:R-:W-:Y:S05]  /*1c180*/  @!P1 BRA `(.L_x_4918) ;  /* 0xfffffffc00f09947 */ /* 0x002fea000383ffff */
[----:B------:R-:W-:Y:S05]  /*1c190*/  BRA `(.L_x_5199) ;  /* 0xfffffe8800307947 */ /* 0x000fea000383ffff */
.L_x_4925:
[----:B-1----:R1:W2:Y:S02]  /*1c1a0*/  SYNCS.PHASECHK.TRANS64.TRYWAIT P2, [R3+URZ+0x28c50], R4 ;  /* 0x028c5004030075a7 */ /* 0x0022a4000804017f */
[----:B--2---:R-:W-:Y:S05]  /*1c1b0*/  @!P2 NANOSLEEP.SYNCS 0x989680 ;  /* 0x009896800000a95d */ /* 0x004fea0003900000 */
[----:B------:R-:W2:Y:S02]  /*1c1c0*/  @!P2 SYNCS.PHASECHK.TRANS64 P2, [R3+URZ+0x28c50], R4 ;  /* 0x028c50040300a5a7 */ /* 0x000ea4000804007f */
[----:B--2---:R-:W-:Y:S05]  /*1c1d0*/  @!P2 BRA `(.L_x_4925) ;  /* 0xfffffffc00f0a947 */ /* 0x004fea000383ffff */
[----:B------:R-:W-:Y:S05]  /*1c1e0*/  BRA `(.L_x_4924) ;  /* 0xfffffe9400587947 */ /* 0x000fea000383ffff */
.L_x_4938:
        /* <DEDUP_REMOVED lines=8> */
.L_x_5201:
[----:B------:R-:W-:Y:S05]  /*1c270*/  BSYNC B1 ;  /* 0x0000000000017941 */ /* 0x000fea0003800000 */
.L_x_5200:
        /* <DEDUP_REMOVED lines=8> */
.L_x_5202:
[----:B------:R-:W-:Y:S02]  /*1c300*/  IMAD.MOV.U32 R13, RZ, RZ, R8 ;  /* 0x000000ffff0d7224 */ /* 0x000fe400078e0008 */
[----:B------:R-:W-:-:S07]  /*1c310*/  IMAD.MOV.U32 R0, RZ, RZ, R14 ;  /* 0x000000ffff007224 */ /* 0x000fce00078e000e */
[----:B------:R-:W-:Y:S05]  /*1c320*/  WARPSYNC.COLLECTIVE R15, `(.L_x_5203) ;  /* 0x000000000f087348 */ /* 0x000fea0003c00000 */
[----:B------:R0:W1:Y:S02]  /*1c330*/  SHFL.IDX P6, R14, R13, R12, R11 ;  /* 0x0000000c0d0e7389 */ /* 0x00006400000c000b */
[----:B01----:R-:W-:Y:S01]  /*1c340*/  ENDCOLLECTIVE ;  /* 0x000000000000791b */ /* 0x003fe20003800000 */
.L_x_5203:
[----:B------:R-:W-:Y:S02]  /*1c350*/  IMAD.MOV.U32 R13, RZ, RZ, R7 ;  /* 0x000000ffff0d7224 */ /* 0x000fe400078e0007 */
[----:B------:R-:W-:-:S07]  /*1c360*/  IMAD.MOV.U32 R5, RZ, RZ, R14 ;  /* 0x000000ffff057224 */ /* 0x000fce00078e000e */
[----:B------:R-:W-:Y:S05]  /*1c370*/  WARPSYNC.COLLECTIVE R15, `(.L_x_5204) ;  /* 0x000000000f087348 */ /* 0x000fea0003c00000 */
[----:B------:R0:W1:Y:S02]  /*1c380*/  SHFL.IDX P6, R14, R13, R12, R11 ;  /* 0x0000000c0d0e7389 */ /* 0x00006400000c000b */
[----:B01----:R-:W-:Y:S01]  /*1c390*/  ENDCOLLECTIVE ;  /* 0x000000000000791b */ /* 0x003fe20003800000 */
.L_x_5204:
[----:B------:R-:W-:Y:S05]  /*1c3a0*/  BRA `(.L_x_5205) ;  /* 0xfffffeac00047947 */ /* 0x000fea000383ffff */
.L_x_4941:
        /* <DEDUP_REMOVED lines=8> */
.L_x_5207:
[----:B------:R-:W-:Y:S05]  /*1c430*/  BSYNC B1 ;  /* 0x0000000000017941 */ /* 0x000fea0003800000 */
.L_x_5206:
        /* <DEDUP_REMOVED lines=8> */
.L_x_5208:
[----:B------:R-:W-:Y:S02]  /*1c4c0*/  IMAD.MOV.U32 R13, RZ, RZ, R8 ;  /* 0x000000ffff0d7224 */ /* 0x000fe400078e0008 */
[----:B------:R-:W-:-:S07]  /*1c4d0*/  IMAD.MOV.U32 R0, RZ, RZ, R14 ;  /* 0x000000ffff007224 */ /* 0x000fce00078e000e */
[----:B------:R-:W-:Y:S05]  /*1c4e0*/  WARPSYNC.COLLECTIVE R15, `(.L_x_5209) ;  /* 0x000000000f087348 */ /* 0x000fea0003c00000 */
[----:B------:R0:W1:Y:S02]  /*1c4f0*/  SHFL.IDX P6, R14, R13, R12, R11 ;  /* 0x0000000c0d0e7389 */ /* 0x00006400000c000b */
[----:B01----:R-:W-:Y:S01]  /*1c500*/  ENDCOLLECTIVE ;  /* 0x000000000000791b */ /* 0x003fe20003800000 */
.L_x_5209:
[----:B------:R-:W-:Y:S02]  /*1c510*/  IMAD.MOV.U32 R13, RZ, RZ, R7 ;  /* 0x000000ffff0d7224 */ /* 0x000fe400078e0007 */
[----:B------:R-:W-:-:S07]  /*1c520*/  IMAD.MOV.U32 R5, RZ, RZ, R14 ;  /* 0x000000ffff057224 */ /* 0x000fce00078e000e */
[----:B------:R-:W-:Y:S05]  /*1c530*/  WARPSYNC.COLLECTIVE R15, `(.L_x_5210) ;  /* 0x000000000f087348 */ /* 0x000fea0003c00000 */
[----:B------:R0:W1:Y:S02]  /*1c540*/  SHFL.IDX P6, R14, R13, R12, R11 ;  /* 0x0000000c0d0e7389 */ /* 0x00006400000c000b */
[----:B01----:R-:W-:Y:S01]  /*1c550*/  ENDCOLLECTIVE ;  /* 0x000000000000791b */ /* 0x003fe20003800000 */
.L_x_5210:
[----:B------:R-:W-:Y:S05]  /*1c560*/  BRA `(.L_x_5211) ;  /* 0xfffffeac005c7947 */ /* 0x000fea000383ffff */
.L_x_4945:
[----:B0-----:R0:W1:Y:S02]  /*1c570*/  SYNCS.PHASECHK.TRANS64.TRYWAIT P0, [R2+URZ+0x28c00], R35 ;  /* 0x028c0023020075a7 */ /* 0x001064000800017f */
[----:B-1----:R-:W-:Y:S05]  /*1c580*/  @!P0 NANOSLEEP.SYNCS 0x989680 ;  /* 0x009896800000895d */ /* 0x002fea0003900000 */
[----:B------:R-:W1:Y:S02]  /*1c590*/  @!P0 SYNCS.PHASECHK.TRANS64 P0, [R2+URZ+0x28c00], R35 ;  /* 0x028c0023020085a7 */ /* 0x000e64000800007f */
[----:B-1----:R-:W-:Y:S05]  /*1c5a0*/  @!P0 BRA `(.L_x_4945) ;  /* 0xfffffffc00f08947 */ /* 0x002fea000383ffff */
[----:B------:R-:W-:Y:S05]  /*1c5b0*/  BRA `(.L_x_5212) ;  /* 0xfffffeb000447947 */ /* 0x000fea000383ffff */
.L_x_4953:
        /* <DEDUP_REMOVED lines=8> */
.L_x_5214:
[----:B------:R-:W-:Y:S05]  /*1c640*/  BSYNC B1 ;  /* 0x0000000000017941 */ /* 0x000fea0003800000 */
.L_x_5213:
        /* <DEDUP_REMOVED lines=8> */
.L_x_5215:
[----:B------:R-:W-:Y:S02]  /*1c6d0*/  IMAD.MOV.U32 R13, RZ, RZ, R7 ;  /* 0x000000ffff0d7224 */ /* 0x000fe400078e0007 */
[----:B------:R-:W-:-:S07]  /*1c6e0*/  IMAD.MOV.U32 R0, RZ, RZ, R14 ;  /* 0x000000ffff007224 */ /* 0x000fce00078e000e */
[----:B------:R-:W-:Y:S05]  /*1c6f0*/  WARPSYNC.COLLECTIVE R15, `(.L_x_5216) ;  /* 0x000000000f087348 */ /* 0x000fea0003c00000 */
[----:B------:R0:W1:Y:S02]  /*1c700*/  SHFL.IDX P6, R14, R13, R12, R11 ;  /* 0x0000000c0d0e7389 */ /* 0x00006400000c000b */
[----:B01----:R-:W-:Y:S01]  /*1c710*/  ENDCOLLECTIVE ;  /* 0x000000000000791b */ /* 0x003fe20003800000 */
.L_x_5216:
[----:B------:R-:W-:Y:S02]  /*1c720*/  IMAD.MOV.U32 R10, RZ, RZ, R0 ;  /* 0x000000ffff0a7224 */ /* 0x000fe400078e0000 */
[----:B------:R-:W-:Y:S02]  /*1c730*/  IMAD.MOV.U32 R13, RZ, RZ, R9 ;  /* 0x000000ffff0d7224 */ /* 0x000fe400078e0009 */
[----:B------:R-:W-:-:S07]  /*1c740*/  IMAD.MOV.U32 R5, RZ, RZ, R14 ;  /* 0x000000ffff057224 */ /* 0x000fce00078e000e */
[----:B------:R-:W-:Y:S05]  /*1c750*/  WARPSYNC.COLLECTIVE R15, `(.L_x_5217) ;  /* 0x000000000f087348 */ /* 0x000fea0003c00000 */
[----:B------:R0:W1:Y:S02]  /*1c760*/  SHFL.IDX P6, R14, R13, R12, R11 ;  /* 0x0000000c0d0e7389 */ /* 0x00006400000c000b */
[----:B01----:R-:W-:Y:S01]  /*1c770*/  ENDCOLLECTIVE ;  /* 0x000000000000791b */ /* 0x003fe20003800000 */
.L_x_5217:
[----:B------:R-:W-:Y:S01]  /*1c780*/  IMAD.MOV.U32 R11, RZ, RZ, R3 ;  /* 0x000000ffff0b7224 */ /* 0x000fe200078e0003 */
[----:B------:R-:W-:Y:S06]  /*1c790*/  BRA `(.L_x_5218) ;  /* 0xfffffebc00987947 */ /* 0x000fec000383ffff */
.L_x_4956:
        /* <DEDUP_REMOVED lines=8> */
.L_x_5220:
[----:B------:R-:W-:Y:S05]  /*1c820*/  BSYNC B1 ;  /* 0x0000000000017941 */ /* 0x000fea0003800000 */
.L_x_5219:
        /* <DEDUP_REMOVED lines=8> */
.L_x_5221:
[----:B------:R-:W-:Y:S02]  /*1c8b0*/  IMAD.MOV.U32 R13, RZ, RZ, R7 ;  /* 0x000000ffff0d7224 */ /* 0x000fe400078e0007 */
[----:B------:R-:W-:-:S07]  /*1c8c0*/  IMAD.MOV.U32 R0, RZ, RZ, R14 ;  /* 0x000000ffff007224 */ /* 0x000fce00078e000e */
[----:B------:R-:W-:Y:S05]  /*1c8d0*/  WARPSYNC.COLLECTIVE R15, `(.L_x_5222) ;  /* 0x000000000f087348 */ /* 0x000fea0003c00000 */
[----:B------:R0:W1:Y:S02]  /*1c8e0*/  SHFL.IDX P6, R14, R13, R12, R11 ;  /* 0x0000000c0d0e7389 */ /* 0x00006400000c000b */
[----:B01----:R-:W-:Y:S01]  /*1c8f0*/  ENDCOLLECTIVE ;  /* 0x000000000000791b */ /* 0x003fe20003800000 */
.L_x_5222:
[----:B------:R-:W-:Y:S02]  /*1c900*/  IMAD.MOV.U32 R13, RZ, RZ, R9 ;  /* 0x000000ffff0d7224 */ /* 0x000fe400078e0009 */
[----:B------:R-:W-:-:S07]  /*1c910*/  IMAD.MOV.U32 R7, RZ, RZ, R14 ;  /* 0x000000ffff077224 */ /* 0x000fce00078e000e */
[----:B------:R-:W-:Y:S05]  /*1c920*/  WARPSYNC.COLLECTIVE R15, `(.L_x_5223) ;  /* 0x000000000f087348 */ /* 0x000fea0003c00000 */
[----:B------:R0:W1:Y:S02]  /*1c930*/  SHFL.IDX P6, R14, R13, R12, R11 ;  /* 0x0000000c0d0e7389 */ /* 0x00006400000c000b */
[----:B01----:R-:W-:Y:S01]  /*1c940*/  ENDCOLLECTIVE ;  /* 0x000000000000791b */ /* 0x003fe20003800000 */
.L_x_5223:
[----:B------:R-:W-:Y:S02]  /*1c950*/  IMAD.MOV.U32 R12, RZ, RZ, R0 ;  /* 0x000000ffff0c7224 */ /* 0x000fe400078e0000 */
[----:B------:R-:W-:Y:S01]  /*1c960*/  IMAD.MOV.U32 R13, RZ, RZ, R3 ;  /* 0x000000ffff0d7224 */ /* 0x000fe200078e0003 */
[----:B------:R-:W-:Y:S06]  /*1c970*/  BRA `(.L_x_5224) ;  /* 0xfffffebc00bc7947 */ /* 0x000fec000383ffff */
.L_x_4960:
[----:B0-----:R0:W1:Y:S02]  /*1c980*/  SYNCS.PHASECHK.TRANS64.TRYWAIT P1, [R2+URZ+0x28c00], R3 ;  /* 0x028c0003020075a7 */ /* 0x001064000802017f */
[----:B-1----:R-:W-:Y:S05]  /*1c990*/  @!P1 NANOSLEEP.SYNCS 0x989680 ;  /* 0x009896800000995d */ /* 0x002fea0003900000 */
[----:B------:R-:W1:Y:S02]  /*1c9a0*/  @!P1 SYNCS.PHASECHK.TRANS64 P1, [R2+URZ+0x28c00], R3 ;  /* 0x028c0003020095a7 */ /* 0x000e64000802007f */
[----:B-1----:R-:W-:Y:S05]  /*1c9b0*/  @!P1 BRA `(.L_x_4960) ;  /* 0xfffffffc00f09947 */ /* 0x002fea000383ffff */
[----:B------:R-:W-:Y:S05]  /*1c9c0*/  BRA `(.L_x_5225) ;  /* 0xfffffec0005c7947 */ /* 0x000fea000383ffff */
.L_x_4966:
[----:B0-----:R0:W1:Y:S02]  /*1c9d0*/  SYNCS.PHASECHK.TRANS64.TRYWAIT P2, [R168+URZ+0x28c30], R57 ;  /* 0x028c3039a80075a7 */ /* 0x001064000804017f */
[----:B-1----:R-:W-:Y:S05]  /*1c9e0*/  @!P2 NANOSLEEP.SYNCS 0x989680 ;  /* 0x009896800000a95d */ /* 0x002fea0003900000 */
[----:B------:R-:W1:Y:S02]  /*1c9f0*/  @!P2 SYNCS.PHASECHK.TRANS64 P2, [R168+URZ+0x28c30], R57 ;  /* 0x028c3039a800a5a7 */ /* 0x000e64000804007f */
[----:B-1----:R-:W-:Y:S05]  /*1ca00*/  @!P2 BRA `(.L_x_4966) ;  /* 0xfffffffc00f0a947 */ /* 0x002fea000383ffff */
[----:B------:R-:W-:Y:S05]  /*1ca10*/  BRA `(.L_x_4965) ;  /* 0xfffffecc00f47947 */ /* 0x000fea000383ffff */
.L_x_4971:
[----:B-1----:R1:W3:Y:S02]  /*1ca20*/  SYNCS.PHASECHK.TRANS64.TRYWAIT P2, [R168+URZ+0x28c50], R57 ;  /* 0x028c5039a80075a7 */ /* 0x0022e4000804017f */
[----:B---3--:R-:W-:Y:S05]  /*1ca30*/  @!P2 NANOSLEEP.SYNCS 0x989680 ;  /* 0x009896800000a95d */ /* 0x008fea0003900000 */
[----:B------:R-:W3:Y:S02]  /*1ca40*/  @!P2 SYNCS.PHASECHK.TRANS64 P2, [R168+URZ+0x28c50], R57 ;  /* 0x028c5039a800a5a7 */ /* 0x000ee4000804007f */
[----:B---3--:R-:W-:Y:S05]  /*1ca50*/  @!P2 BRA `(.L_x_4971) ;  /* 0xfffffffc00f0a947 */ /* 0x008fea000383ffff */
[----:B------:R-:W-:Y:S05]  /*1ca60*/  BRA `(.L_x_4970) ;  /* 0xfffffee400c47947 */ /* 0x000fea000383ffff */
.L_x_4978:
[----:B--2---:R2:W3:Y:S02]  /*1ca70*/  SYNCS.PHASECHK.TRANS64.TRYWAIT P2, [R216+URZ+0x28c30], R20 ;  /* 0x028c3014d80075a7 */ /* 0x0044e4000804017f */
[----:B---3--:R-:W-:Y:S05]  /*1ca80*/  @!P2 NANOSLEEP.SYNCS 0x989680 ;  /* 0x009896800000a95d */ /* 0x008fea0003900000 */
[----:B------:R-:W3:Y:S02]  /*1ca90*/  @!P2 SYNCS.PHASECHK.TRANS64 P2, [R216+URZ+0x28c30], R20 ;  /* 0x028c3014d800a5a7 */ /* 0x000ee4000804007f */
[----:B---3--:R-:W-:Y:S05]  /*1caa0*/  @!P2 BRA `(.L_x_4978) ;  /* 0xfffffffc00f0a947 */ /* 0x008fea000383ffff */
[----:B------:R-:W-:Y:S05]  /*1cab0*/  BRA `(.L_x_4977) ;  /* 0xfffffee800f07947 */ /* 0x000fea000383ffff */
.L_x_4983:
[----:B--2---:R2:W3:Y:S02]  /*1cac0*/  SYNCS.PHASECHK.TRANS64.TRYWAIT P2, [R216+URZ+0x28c50], R20 ;  /* 0x028c5014d80075a7 */ /* 0x0044e4000804017f */
[----:B---3--:R-:W-:Y:S05]  /*1cad0*/  @!P2 NANOSLEEP.SYNCS 0x989680 ;  /* 0x009896800000a95d */ /* 0x008fea0003900000 */
[----:B------:R-:W3:Y:S02]  /*1cae0*/  @!P2 SYNCS.PHASECHK.TRANS64 P2, [R216+URZ+0x28c50], R20 ;  /* 0x028c5014d800a5a7 */ /* 0x000ee4000804007f */
[----:B---3--:R-:W-:Y:S05]  /*1caf0*/  @!P2 BRA `(.L_x_4983) ;  /* 0xfffffffc00f0a947 */ /* 0x008fea000383ffff */
[----:B------:R-:W-:Y:S05]  /*1cb00*/  BRA `(.L_x_4982) ;  /* 0xffffff0800c07947 */ /* 0x000fea000383ffff */
.L_x_4991:
[----:B---3--:R3:W4:Y:S02]  /*1cb10*/  SYNCS.PHASECHK.TRANS64.TRYWAIT P2, [R194+URZ+0x28c30], R20 ;  /* 0x028c3014c20075a7 */ /* 0x008724000804017f */
[----:B----4-:R-:W-:Y:S05]  /*1cb20*/  @!P2 NANOSLEEP.SYNCS 0x989680 ;  /* 0x009896800000a95d */ /* 0x010fea0003900000 */
[----:B------:R-:W4:Y:S02]  /*1cb30*/  @!P2 SYNCS.PHASECHK.TRANS64 P2, [R194+URZ+0x28c30], R20 ;  /* 0x028c3014c200a5a7 */ /* 0x000f24000804007f */
[----:B----4-:R-:W-:Y:S05]  /*1cb40*/  @!P2 BRA `(.L_x_4991) ;  /* 0xfffffffc00f0a947 */ /* 0x010fea000383ffff */
[----:B------:R-:W-:Y:S05]  /*1cb50*/  BRA `(.L_x_4990) ;  /* 0xffffff0c00d47947 */ /* 0x000fea000383ffff */
.L_x_4996:
[----:B--2---:R2:W4:Y:S02]  /*1cb60*/  SYNCS.PHASECHK.TRANS64.TRYWAIT P2, [R194+URZ+0x28c50], R20 ;  /* 0x028c5014c20075a7 */ /* 0x004524000804017f */
[----:B----4-:R-:W-:Y:S05]  /*1cb70*/  @!P2 NANOSLEEP.SYNCS 0x989680 ;  /* 0x009896800000a95d */ /* 0x010fea0003900000 */
[----:B------:R-:W4:Y:S02]  /*1cb80*/  @!P2 SYNCS.PHASECHK.TRANS64 P2, [R194+URZ+0x28c50], R20 ;  /* 0x028c5014c200a5a7 */ /* 0x000f24000804007f */
[----:B----4-:R-:W-:Y:S05]  /*1cb90*/  @!P2 BRA `(.L_x_4996) ;  /* 0xfffffffc00f0a947 */ /* 0x010fea000383ffff */
[----:B------:R-:W-:Y:S05]  /*1cba0*/  BRA `(.L_x_4995) ;  /* 0xffffff28002c7947 */ /* 0x000fea000383ffff */
.L_x_5026:
[----:B------:R-:W2:Y:S01]  /*1cbb0*/  S2R R9, SR_TID.X ;  /* 0x0000000000097919 */ /* 0x000ea20000002100 */
[----:B------:R-:W-:Y:S01]  /*1cbc0*/  BSSY B1, `(.L_x_5226) ;  /* 0x000000a000017945 */ /* 0x000fe20003800000 */
[----:B------:R-:W-:Y:S02]  /*1cbd0*/  IMAD.MOV.U32 R12, RZ, RZ, RZ ;  /* 0x000000ffff0c7224 */ /* 0x000fe400078e00ff */
[----:B-1----:R-:W-:Y:S02]  /*1cbe0*/  IMAD.MOV.U32 R11, RZ, RZ, 0x1f ;  /* 0x0000001fff0b7424 */ /* 0x002fe400078e00ff */
[----:B------:R-:W-:Y:S01]  /*1cbf0*/  IMAD.MOV.U32 R15, RZ, RZ, -0x1 ;  /* 0xffffffffff0f7424 */ /* 0x000fe200078e00ff */
[----:B--2---:R-:W-:-:S04]  /*1cc00*/  SHF.R.U32.HI R9, RZ, 0x5, R9 ;  /* 0x00000005ff097819 */ /* 0x004fc80000011609 */
[----:B------:R-:W-:-:S05]  /*1cc10*/  LOP3.LUT R9, R9, 0x3, RZ, 0xc0, !PT ;  /* 0x0000000309097812 */ /* 0x000fca00078ec0ff */
[----:B------:R-:W-:-:S07]  /*1cc20*/  IMAD.MOV.U32 R13, RZ, RZ, R9 ;  /* 0x000000ffff0d7224 */ /* 0x000fce00078e0009 */
[----:B0-----:R-:W-:Y:S05]  /*1cc30*/  WARPSYNC.COLLECTIVE R15, `(.L_x_5227) ;  /* 0x000000000f087348 */ /* 0x001fea0003c00000 */
[----:B0-----:R0:W1:Y:S02]  /*1cc40*/  SHFL.IDX P6, R14, R13, R12, R11 ;  /* 0x0000000c0d0e7389 */ /* 0x00106400000c000b */
[----:B01----:R-:W-:Y:S01]  /*1cc50*/  ENDCOLLECTIVE ;  /* 0x000000000000791b */ /* 0x003fe20003800000 */
.L_x_5227:
[----:B------:R-:W-:Y:S05]  /*1cc60*/  BSYNC B1 ;  /* 0x0000000000017941 */ /* 0x000fea0003800000 */
.L_x_5226:
[----:B------:R-:W-:Y:S05]  /*1cc70*/  BRA `(.L_x_5228) ;  /* 0xffffff7800407947 */ /* 0x000fea000383ffff */
.L_x_5028:
[----:B------:R-:W-:Y:S01]  /*1cc80*/  BSSY B1, `(.L_x_5229) ;  /* 0x0000006000017945 */ /* 0x000fe20003800000 */
[----:B------:R-:W-:-:S07]  /*1cc90*/  IMAD.MOV.U32 R15, RZ, RZ, -0x1 ;  /* 0xffffffffff0f7424 */ /* 0x000fce00078e00ff */
[----:B01----:R-:W-:Y:S05]  /*1cca0*/  WARPSYNC.COLLECTIVE R15, `(.L_x_5230) ;  /* 0x000000000f0c7348 */ /* 0x003fea0003c00000 */
[----:B------:R-:W-:Y:S02]  /*1ccb0*/  ELECT P6, UR62, PT ;  /* 0x00000000003e782f */ /* 0x000fe400038c0000 */
[----:B------:R-:W-:Y:S01]  /*1ccc0*/  MOV R14, UR62 ;  /* 0x0000003e000e7c02 */ /* 0x000fe20008000f00 */
[----:B01----:R-:W-:Y:S10]  /*1ccd0*/  ENDCOLLECTIVE ;  /* 0x000000000000791b */ /* 0x003ff40003800000 */
.L_x_5230:
[----:B------:R-:W-:Y:S05]  /*1cce0*/  BSYNC B1 ;  /* 0x0000000000017941 */ /* 0x000fea0003800000 */
.L_x_5229:
[----:B------:R-:W-:Y:S05]  /*1ccf0*/  BRA `(.L_x_5027) ;  /* 0xffffff7800387947 */ /* 0x000fea000383ffff */
.L_x_5030:
[----:B0-----:R-:W2:Y:S02]  /*1cd00*/  LDL R5, [R1+0x4] ;  /* 0x0000040001057983 */ /* 0x001ea40000100800 */
[----:B--2---:R0:W2:Y:S02]  /*1cd10*/  SYNCS.PHASECHK.TRANS64.TRYWAIT P0, [R5+URZ+0x28c20], R4 ;  /* 0x028c2004050075a7 */ /* 0x0040a4000800017f */
[----:B--2---:R-:W-:Y:S05]  /*1cd20*/  @!P0 NANOSLEEP.SYNCS 0x989680 ;  /* 0x009896800000895d */ /* 0x004fea0003900000 */
[----:B------:R-:W2:Y:S02]  /*1cd30*/  @!P0 SYNCS.PHASECHK.TRANS64 P0, [R5+URZ+0x28c20], R4 ;  /* 0x028c2004050085a7 */ /* 0x000ea4000800007f */
[----:B--2---:R-:W-:Y:S05]  /*1cd40*/  @!P0 BRA `(.L_x_5030) ;  /* 0xfffffffc00ec8947 */ /* 0x004fea000383ffff */
[----:B------:R-:W-:Y:S05]  /*1cd50*/  BRA `(.L_x_5231) ;  /* 0xffffff7800487947 */ /* 0x000fea000383ffff */
.L_x_5034:
[----:B0-----:R0:W2:Y:S02]  /*1cd60*/  SYNCS.PHASECHK.TRANS64.TRYWAIT P0, [R5+URZ+0x28ca0], R9 ;  /* 0x028ca009050075a7 */ /* 0x0010a4000800017f */
[----:B--2---:R-:W-:Y:S05]  /*1cd70*/  @!P0 NANOSLEEP.SYNCS 0x989680 ;  /* 0x009896800000895d */ /* 0x004fea0003900000 */
[----:B------:R-:W2:Y:S02]  /*1cd80*/  @!P0 SYNCS.PHASECHK.TRANS64 P0, [R5+URZ+0x28ca0], R9 ;  /* 0x028ca009050085a7 */ /* 0x000ea4000800007f */
[----:B--2---:R-:W-:Y:S05]  /*1cd90*/  @!P0 BRA `(.L_x_5034) ;  /* 0xfffffffc00f08947 */ /* 0x004fea000383ffff */
[----:B------:R-:W-:Y:S05]  /*1cda0*/  BRA `(.L_x_5232) ;  /* 0xffffff78006c7947 */ /* 0x000fea000383ffff */
.L_x_5039:
[----:B--2---:R2:W3:Y:S02]  /*1cdb0*/  SYNCS.PHASECHK.TRANS64.TRYWAIT P0, [R5+URZ+0x28cc0], R9 ;  /* 0x028cc009050075a7 */ /* 0x0044e4000800017f */
[----:B---3--:R-:W-:Y:S05]  /*1cdc0*/  @!P0 NANOSLEEP.SYNCS 0x989680 ;  /* 0x009896800000895d */ /* 0x008fea0003900000 */
[----:B------:R-:W3:Y:S02]  /*1cdd0*/  @!P0 SYNCS.PHASECHK.TRANS64 P0, [R5+URZ+0x28cc0], R9 ;  /* 0x028cc009050085a7 */ /* 0x000ee4000800007f */
[----:B---3--:R-:W-:Y:S05]  /*1cde0*/  @!P0 BRA `(.L_x_5039) ;  /* 0xfffffffc00f08947 */ /* 0x008fea000383ffff */
[----:B------:R-:W-:Y:S05]  /*1cdf0*/  BRA `(.L_x_5233) ;  /* 0xffffff7800f07947 */ /* 0x000fea000383ffff */
.L_x_5053:
[----:B0-----:R0:W2:Y:S02]  /*1ce00*/  SYNCS.PHASECHK.TRANS64.TRYWAIT P1, [R5+URZ+0x28ca0], R6 ;  /* 0x028ca006050075a7 */ /* 0x0010a4000802017f */
[----:B--2---:R-:W-:Y:S05]  /*1ce10*/  @!P1 NANOSLEEP.SYNCS 0x989680 ;  /* 0x009896800000995d */ /* 0x004fea0003900000 */
[----:B------:R-:W2:Y:S02]  /*1ce20*/  @!P1 SYNCS.PHASECHK.TRANS64 P1, [R5+URZ+0x28ca0], R6 ;  /* 0x028ca006050095a7 */ /* 0x000ea4000802007f */
[----:B--2---:R-:W-:Y:S05]  /*1ce30*/  @!P1 BRA `(.L_x_5053) ;  /* 0xfffffffc00f09947 */ /* 0x004fea000383ffff */
[----:B------:R-:W-:Y:S05]  /*1ce40*/  BRA `(.L_x_5234) ;  /* 0xffffff8400787947 */ /* 0x000fea000383ffff */
.L_x_5058:
[----:B--2---:R2:W3:Y:S02]  /*1ce50*/  SYNCS.PHASECHK.TRANS64.TRYWAIT P1, [R5+URZ+0x28cc0], R6 ;  /* 0x028cc006050075a7 */ /* 0x0044e4000802017f */
[----:B---3--:R-:W-:Y:S05]  /*1ce60*/  @!P1 NANOSLEEP.SYNCS 0x989680 ;  /* 0x009896800000995d */ /* 0x008fea0003900000 */
[----:B------:R-:W3:Y:S02]  /*1ce70*/  @!P1 SYNCS.PHASECHK.TRANS64 P1, [R5+URZ+0x28cc0], R6 ;  /* 0x028cc006050095a7 */ /* 0x000ee4000802007f */
[----:B---3--:R-:W-:Y:S05]  /*1ce80*/  @!P1 BRA `(.L_x_5058) ;  /* 0xfffffffc00f09947 */ /* 0x008fea000383ffff */
[----:B------:R-:W-:Y:S05]  /*1ce90*/  BRA `(.L_x_5235) ;  /* 0xffffff8400f87947 */ /* 0x000fea000383ffff */
.L_x_5078:
        /* <DEDUP_REMOVED lines=11> */
.L_x_5237:
[----:B------:R-:W-:Y:S05]  /*1cf50*/  BSYNC B0 ;  /* 0x0000000000007941 */ /* 0x000fea0003800000 */
.L_x_5236:
[----:B------:R-:W-:Y:S05]  /*1cf60*/  BRA `(.L_x_5238) ;  /* 0xffffff9800087947 */ /* 0x000fea000383ffff */
.L_x_5080:
[----:B------:R-:W-:Y:S01]  /*1cf70*/  BSSY B0, `(.L_x_5239) ;  /* 0x0000006000007945 */ /* 0x000fe20003800000 */
[----:B------:R-:W-:-:S07]  /*1cf80*/  IMAD.MOV.U32 R15, RZ, RZ, -0x1 ;  /* 0xffffffffff0f7424 */ /* 0x000fce00078e00ff */
[----:B01----:R-:W-:Y:S05]  /*1cf90*/  WARPSYNC.COLLECTIVE R15, `(.L_x_5240) ;  /* 0x000000000f0c7348 */ /* 0x003fea0003c00000 */
[----:B------:R-:W-:Y:S02]  /*1cfa0*/  ELECT P6, UR62, PT ;  /* 0x00000000003e782f */ /* 0x000fe400038c0000 */
[----:B------:R-:W-:Y:S01]  /*1cfb0*/  MOV R14, UR62 ;  /* 0x0000003e000e7c02 */ /* 0x000fe20008000f00 */
[----:B01----:R-:W-:Y:S10]  /*1cfc0*/  ENDCOLLECTIVE ;  /* 0x000000000000791b */ /* 0x003ff40003800000 */
.L_x_5240:
[----:B------:R-:W-:Y:S05]  /*1cfd0*/  BSYNC B0 ;  /* 0x0000000000007941 */ /* 0x000fea0003800000 */
.L_x_5239:
[----:B------:R-:W-:Y:S05]  /*1cfe0*/  BRA `(.L_x_5241) ;  /* 0xffffff9800187947 */ /* 0x000fea000383ffff */
.L_x_5082:
[----:B0-----:R0:W2:Y:S02]  /*1cff0*/  SYNCS.PHASECHK.TRANS64.TRYWAIT P0, [R0+URZ+0x28c40], R2 ;  /* 0x028c4002000075a7 */ /* 0x0010a4000800017f */
[----:B--2---:R-:W-:Y:S05]  /*1d000*/  @!P0 NANOSLEEP.SYNCS 0x989680 ;  /* 0x009896800000895d */ /* 0x004fea0003900000 */
[----:B------:R-:W2:Y:S02]  /*1d010*/  @!P0 SYNCS.PHASECHK.TRANS64 P0, [R0+URZ+0x28c40], R2 ;  /* 0x028c4002000085a7 */ /* 0x000ea4000800007f */
[----:B--2---:R-:W-:Y:S05]  /*1d020*/  @!P0 BRA `(.L_x_5082) ;  /* 0xfffffffc00f08947 */ /* 0x004fea000383ffff */
[----:B------:R-:W-:Y:S05]  /*1d030*/  BRA `(.L_x_5242) ;  /* 0xffffff9800847947 */ /* 0x000fea000383ffff */
.L_x_5086:
        /* <DEDUP_REMOVED lines=12> */
.L_x_5243:
[----:B------:R-:W-:Y:S02]  /*1d100*/  IMAD.MOV.U32 R13, RZ, RZ, R3 ;  /* 0x000000ffff0d7224 */ /* 0x000fe400078e0003 */
[----:B------:R-:W-:-:S07]  /*1d110*/  IMAD.MOV.U32 R4, RZ, RZ, R14 ;  /* 0x000000ffff047224 */ /* 0x000fce00078e000e */
[----:B------:R-:W-:Y:S05]  /*1d120*/  WARPSYNC.COLLECTIVE R15, `(.L_x_5244) ;  /* 0x000000000f087348 */ /* 0x000fea0003c00000 */
[----:B------:R0:W1:Y:S02]  /*1d130*/  SHFL.IDX P6, R14, R13, R12, R11 ;  /* 0x0000000c0d0e7389 */ /* 0x00006400000c000b */
[----:B01----:R-:W-:Y:S01]  /*1d140*/  ENDCOLLECTIVE ;  /* 0x000000000000791b */ /* 0x003fe20003800000 */
.L_x_5244:
[----:B------:R-:W-:Y:S02]  /*1d150*/  IMAD.MOV.U32 R13, RZ, RZ, R2 ;  /* 0x000000ffff0d7224 */ /* 0x000fe400078e0002 */
[----:B------:R-:W-:Y:S02]  /*1d160*/  IMAD.MOV.U32 R12, RZ, RZ, 0x1 ;  /* 0x00000001ff0c7424 */ /* 0x000fe400078e00ff */
[----:B------:R-:W-:-:S07]  /*1d170*/  IMAD.MOV.U32 R5, RZ, RZ, R14 ;  /* 0x000000ffff057224 */ /* 0x000fce00078e000e */
[----:B------:R-:W-:Y:S05]  /*1d180*/  WARPSYNC.COLLECTIVE R15, `(.L_x_5245) ;  /* 0x000000000f087348 */ /* 0x000fea0003c00000 */
[----:B------:R0:W1:Y:S02]  /*1d190*/  SHFL.IDX P6, R14, R13, R12, R11 ;  /* 0x0000000c0d0e7389 */ /* 0x00006400000c000b */
[----:B01----:R-:W-:Y:S01]  /*1d1a0*/  ENDCOLLECTIVE ;  /* 0x000000000000791b */ /* 0x003fe20003800000 */
.L_x_5245:
        /* <DEDUP_REMOVED lines=10> */
.L_x_5246:
        /* <DEDUP_REMOVED lines=11> */
.L_x_5247:
        /* <DEDUP_REMOVED lines=10> */
.L_x_5248:
        /* <DEDUP_REMOVED lines=12> */
.L_x_5249:
        /* <DEDUP_REMOVED lines=14> */
.L_x_5250:
[----:B------:R-:W-:Y:S01]  /*1d540*/  IMAD.MOV.U32 R3, RZ, RZ, R14 ;  /* 0x000000ffff037224 */ /* 0x000fe200078e000e */
[----:B------:R-:W-:Y:S06]  /*1d550*/  BRA `(.L_x_5251) ;  /* 0xffffff9c00f47947 */ /* 0x000fec000383ffff */
.L_x_5089:
[----:B0-----:R-:W2:Y:S02]  /*1d560*/  LDL R2, [R1+0x4] ;  /* 0x0000040001027983 */ /* 0x001ea40000100800 */
[----:B--2---:R0:W1:Y:S02]  /*1d570*/  SYNCS.PHASECHK.TRANS64.TRYWAIT P0, [R2+URZ+0x28c20], R0 ;  /* 0x028c2000020075a7 */ /* 0x004064000800017f */
[----:B-1----:R-:W-:Y:S05]  /*1d580*/  @!P0 NANOSLEEP.SYNCS 0x989680 ;  /* 0x009896800000895d */ /* 0x002fea0003900000 */
[----:B------:R-:W1:Y:S02]  /*1d590*/  @!P0 SYNCS.PHASECHK.TRANS64 P0, [R2+URZ+0x28c20], R0 ;  /* 0x028c2000020085a7 */ /* 0x000e64000800007f */
[----:B-1----:R-:W-:Y:S05]  /*1d5a0*/  @!P0 BRA `(.L_x_5089) ;  /* 0xfffffffc00ec8947 */ /* 0x002fea000383ffff */
[----:B------:R-:W-:Y:S05]  /*1d5b0*/  BRA `(.L_x_5252) ;  /* 0xffffffa000547947 */ /* 0x000fea000383ffff */
.L_x_5093:
[----:B0-----:R0:W1:Y:S02]  /*1d5c0*/  SYNCS.PHASECHK.TRANS64.TRYWAIT P0, [R0+URZ+0x28c60], R2 ;  /* 0x028c6002000075a7 */ /* 0x001064000800017f */
[----:B-1----:R-:W-:Y:S05]  /*1d5d0*/  @!P0 NANOSLEEP.SYNCS 0x989680 ;  /* 0x009896800000895d */ /* 0x002fea0003900000 */
[----:B------:R-:W1:Y:S02]  /*1d5e0*/  @!P0 SYNCS.PHASECHK.TRANS64 P0, [R0+URZ+0x28c60], R2 ;  /* 0x028c6002000085a7 */ /* 0x000e64000800007f */
[----:B-1----:R-:W-:Y:S05]  /*1d5f0*/  @!P0 BRA `(.L_x_5093) ;  /* 0xfffffffc00f08947 */ /* 0x002fea000383ffff */
[----:B------:R-:W-:Y:S05]  /*1d600*/  BRA `(.L_x_5253) ;  /* 0xffffffa000807947 */ /* 0x000fea000383ffff */
.L_x_5112:
[----:B-1----:R1:W2:Y:S02]  /*1d610*/  SYNCS.PHASECHK.TRANS64.TRYWAIT P0, [R3+URZ+0x28c40], R2 ;  /* 0x028c4002030075a7 */ /* 0x0022a4000800017f */
[----:B--2---:R-:W-:Y:S05]  /*1d620*/  @!P0 NANOSLEEP.SYNCS 0x989680 ;  /* 0x009896800000895d */ /* 0x004fea0003900000 */
[----:B------:R-:W2:Y:S02]  /*1d630*/  @!P0 SYNCS.PHASECHK.TRANS64 P0, [R3+URZ+0x28c40], R2 ;  /* 0x028c4002030085a7 */ /* 0x000ea4000800007f */
[----:B--2---:R-:W-:Y:S05]  /*1d640*/  @!P0 BRA `(.L_x_5112) ;  /* 0xfffffffc00f08947 */ /* 0x004fea000383ffff */
[----:B------:R-:W-:Y:S05]  /*1d650*/  BRA `(.L_x_5254) ;  /* 0xffffffac00a47947 */ /* 0x000fea000383ffff */
.L_x_5117:
[----:B0-----:R0:W2:Y:S02]  /*1d660*/  SYNCS.PHASECHK.TRANS64.TRYWAIT P0, [R3+URZ+0x28c60], R2 ;  /* 0x028c6002030075a7 */ /* 0x0010a4000800017f */
[----:B--2---:R-:W-:Y:S05]  /*1d670*/  @!P0 NANOSLEEP.SYNCS 0x989680 ;  /* 0x009896800000895d */ /* 0x004fea0003900000 */
[----:B------:R-:W2:Y:S02]  /*1d680*/  @!P0 SYNCS.PHASECHK.TRANS64 P0, [R3+URZ+0x28c60], R2 ;  /* 0x028c6002030085a7 */ /* 0x000ea4000800007f */
[----:B--2---:R-:W-:Y:S05]  /*1d690*/  @!P0 BRA `(.L_x_5117) ;  /* 0xfffffffc00f08947 */ /* 0x004fea000383ffff */
[----:B------:R-:W-:Y:S05]  /*1d6a0*/  BRA `(.L_x_5255) ;  /* 0xffffffb0002c7947 */ /* 0x000fea000383ffff */
.L_x_5132:
[----:B0-----:R0:W1:Y:S02]  /*1d6b0*/  SYNCS.PHASECHK.TRANS64.TRYWAIT P0, [R4+URZ+0x28c40], R2 ;  /* 0x028c4002040075a7 */ /* 0x001064000800017f */
[----:B-1----:R-:W-:Y:S05]  /*1d6c0*/  @!P0 NANOSLEEP.SYNCS 0x989680 ;  /* 0x009896800000895d */ /* 0x002fea0003900000 */
[----:B------:R-:W1:Y:S02]  /*1d6d0*/  @!P0 SYNCS.PHASECHK.TRANS64 P0, [R4+URZ+0x28c40], R2 ;  /* 0x028c4002040085a7 */ /* 0x000e64000800007f */
[----:B-1----:R-:W-:Y:S05]  /*1d6e0*/  @!P0 BRA `(.L_x_5132) ;  /* 0xfffffffc00f08947 */ /* 0x002fea000383ffff */
[----:B------:R-:W-:Y:S05]  /*1d6f0*/  BRA `(.L_x_5256) ;  /* 0xffffffbc00347947 */ /* 0x000fea000383ffff */
.L_x_5137:
[----:B-1----:R1:W2:Y:S02]  /*1d700*/  SYNCS.PHASECHK.TRANS64.TRYWAIT P0, [R4+URZ+0x28c60], R2 ;  /* 0x028c6002040075a7 */ /* 0x0022a4000800017f */
[----:B--2---:R-:W-:Y:S05]  /*1d710*/  @!P0 NANOSLEEP.SYNCS 0x989680 ;  /* 0x009896800000895d */ /* 0x004fea0003900000 */
[----:B------:R-:W2:Y:S02]  /*1d720*/  @!P0 SYNCS.PHASECHK.TRANS64 P0, [R4+URZ+0x28c60], R2 ;  /* 0x028c6002040085a7 */ /* 0x000ea4000800007f */
[----:B--2---:R-:W-:Y:S05]  /*1d730*/  @!P0 BRA `(.L_x_5137) ;  /* 0xfffffffc00f08947 */ /* 0x004fea000383ffff */
[----:B------:R-:W-:Y:S05]  /*1d740*/  BRA `(.L_x_5257) ;  /* 0xffffffbc00b87947 */ /* 0x000fea000383ffff */
.L_x_5152:
[----:B-1----:R1:W2:Y:S02]  /*1d750*/  SYNCS.PHASECHK.TRANS64.TRYWAIT P0, [R4+URZ+0x28c40], R2 ;  /* 0x028c4002040075a7 */ /* 0x0022a4000800017f */
[----:B--2---:R-:W-:Y:S05]  /*1d760*/  @!P0 NANOSLEEP.SYNCS 0x989680 ;  /* 0x009896800000895d */ /* 0x004fea0003900000 */
[----:B------:R-:W2:Y:S02]  /*1d770*/  @!P0 SYNCS.PHASECHK.TRANS64 P0, [R4+URZ+0x28c40], R2 ;  /* 0x028c4002040085a7 */ /* 0x000ea4000800007f */
[----:B--2---:R-:W-:Y:S05]  /*1d780*/  @!P0 BRA `(.L_x_5152) ;  /* 0xfffffffc00f08947 */ /* 0x004fea000383ffff */
[----:B------:R-:W-:Y:S05]  /*1d790*/  BRA `(.L_x_5258) ;  /* 0xffffffc800a47947 */ /* 0x000fea000383ffff */
.L_x_5157:
[----:B0-----:R0:W2:Y:S02]  /*1d7a0*/  SYNCS.PHASECHK.TRANS64.TRYWAIT P0, [R4+URZ+0x28c60], R2 ;  /* 0x028c6002040075a7 */ /* 0x0010a4000800017f */
[----:B--2---:R-:W-:Y:S05]  /*1d7b0*/  @!P0 NANOSLEEP.SYNCS 0x989680 ;  /* 0x009896800000895d */ /* 0x004fea0003900000 */
[----:B------:R-:W2:Y:S02]  /*1d7c0*/  @!P0 SYNCS.PHASECHK.TRANS64 P0, [R4+URZ+0x28c60], R2 ;  /* 0x028c6002040085a7 */ /* 0x000ea4000800007f */
[----:B--2---:R-:W-:Y:S05]  /*1d7d0*/  @!P0 BRA `(.L_x_5157) ;  /* 0xfffffffc00f08947 */ /* 0x004fea000383ffff */
[----:B------:R-:W-:Y:S05]  /*1d7e0*/  BRA `(.L_x_5259) ;  /* 0xffffffcc002c7947 */ /* 0x000fea000383ffff */
.L_x_5173:
[----:B------:R-:W-:Y:S01]  /*1d7f0*/  BSSY B0, `(.L_x_5260) ;  /* 0x0000008000007945 */ /* 0x000fe20003800000 */
[----:B------:R-:W-:Y:S02]  /*1d800*/  IMAD.MOV.U32 R13, RZ, RZ, R16 ;  /* 0x000000ffff0d7224 */ /* 0x000fe400078e0010 */
[----:B------:R-:W-:Y:S02]  /*1d810*/  IMAD.MOV.U32 R12, RZ, RZ, RZ ;  /* 0x000000ffff0c7224 */ /* 0x000fe400078e00ff */
[----:B-1----:R-:W-:Y:S02]  /*1d820*/  IMAD.MOV.U32 R11, RZ, RZ, 0x1f ;  /* 0x0000001fff0b7424 */ /* 0x002fe400078e00ff */
[----:B------:R-:W-:-:S07]  /*1d830*/  IMAD.MOV.U32 R15, RZ, RZ, -0x1 ;  /* 0xffffffffff0f7424 */ /* 0x000fce00078e00ff */
[----:B0----5:R-:W-:Y:S05]  /*1d840*/  WARPSYNC.COLLECTIVE R15, `(.L_x_5261) ;  /* 0x000000000f087348 */ /* 0x021fea0003c00000 */
[----:B0-----:R0:W1:Y:S02]  /*1d850*/  SHFL.IDX P6, R14, R13, R12, R11 ;  /* 0x0000000c0d0e7389 */ /* 0x00106400000c000b */
[----:B01---5:R-:W-:Y:S01]  /*1d860*/  ENDCOLLECTIVE ;  /* 0x000000000000791b */ /* 0x023fe20003800000 */
.L_x_5261:
[----:B------:R-:W-:Y:S05]  /*1d870*/  BSYNC B0 ;  /* 0x0000000000007941 */ /* 0x000fea0003800000 */
.L_x_5260:
        /* <DEDUP_REMOVED lines=9> */
.L_x_5262:
        /* <DEDUP_REMOVED lines=18> */
.L_x_5263:
[----:B------:R-:W-:Y:S01]  /*1da30*/  IMAD.MOV.U32 R12, RZ, RZ, 0x2 ;  /* 0x00000002ff0c7424 */ /* 0x000fe200078e00ff */
[----:B------:R-:W-:-:S05]  /*1da40*/  SEL R5, R14, RZ, P1 ;  /* 0x000000ff0e057207 */ /* 0x000fca0000800000 */
[----:B------:R-:W-:-:S04]  /*1da50*/  IMAD.IADD R3, R2, 0x1, R5 ;  /* 0x0000000102037824 */ /* 0x000fc800078e0205 */
[----:B------:R-:W-:-:S07]  /*1da60*/  IMAD.MOV.U32 R13, RZ, RZ, R3 ;  /* 0x000000ffff0d7224 */ /* 0x000fce00078e0003 */
[----:B------:R-:W-:Y:S05]  /*1da70*/  WARPSYNC.COLLECTIVE R15, `(.L_x_5264) ;  /* 0x000000000f087348 */ /* 0x000fea0003c00000 */
[----:B------:R0:W1:Y:S02]  /*1da80*/  SHFL.UP P6, R14, R13, R12, R11 ;  /* 0x0400000c0d0e7389 */ /* 0x00006400000c000b */
[----:B01----:R-:W-:Y:S01]  /*1da90*/  ENDCOLLECTIVE ;  /* 0x000000000000791b */ /* 0x003fe20003800000 */
.L_x_5264:
        /* <DEDUP_REMOVED lines=8> */
.L_x_5265:
        /* <DEDUP_REMOVED lines=8> */
.L_x_5266:
        /* <DEDUP_REMOVED lines=8> */
.L_x_5267:
        /* <DEDUP_REMOVED lines=9> */
.L_x_5268:
[----:B------:R-:W-:Y:S01]  /*1dcb0*/  IMAD.MOV.U32 R16, RZ, RZ, R14 ;  /* 0x000000ffff107224 */ /* 0x000fe200078e000e */
[----:B------:R-:W-:Y:S06]  /*1dcc0*/  BRA `(.L_x_5269) ;  /* 0xffffffd400887947 */ /* 0x000fec000383ffff */
.L_x_5178:
        /* <DEDUP_REMOVED lines=8> */
.L_x_5271:
[----:B------:R-:W-:Y:S05]  /*1dd50*/  BSYNC B0 ;  /* 0x0000000000007941 */ /* 0x000fea0003800000 */
.L_x_5270:
        /* <DEDUP_REMOVED lines=9> */
.L_x_5272:
[----:B------:R-:W-:Y:S01]  /*1ddf0*/  IMAD.MOV.U32 R12, RZ, RZ, 0x4 ;  /* 0x00000004ff0c7424 */ /* 0x000fe200078e00ff */
[----:B------:R-:W-:-:S05]  /*1de00*/  SEL R14, R14, RZ, P2 ;  /* 0x000000ff0e0e7207 */ /* 0x000fca0001000000 */
[----:B------:R-:W-:-:S04]  /*1de10*/  IMAD.IADD R3, R3, 0x1, R14 ;  /* 0x0000000103037824 */ /* 0x000fc800078e020e */
[----:B------:R-:W-:-:S07]  /*1de20*/  IMAD.MOV.U32 R13, RZ, RZ, R3 ;  /* 0x000000ffff0d7224 */ /* 0x000fce00078e0003 */
[----:B------:R-:W-:Y:S05]  /*1de30*/  WARPSYNC.COLLECTIVE R15, `(.L_x_5273) ;  /* 0x000000000f087348 */ /* 0x000fea0003c00000 */
[----:B------:R0:W1:Y:S02]  /*1de40*/  SHFL.UP P6, R14, R13, R12, R11 ;  /* 0x0400000c0d0e7389 */ /* 0x00006400000c000b */
[----:B01----:R-:W-:Y:S01]  /*1de50*/  ENDCOLLECTIVE ;  /* 0x000000000000791b */ /* 0x003fe20003800000 */
.L_x_5273:
[----:B------:R-:W-:Y:S01]  /*1de60*/  IMAD.MOV.U32 R12, RZ, RZ, 0x8 ;  /* 0x00000008ff0c7424 */ /* 0x000fe200078e00ff */
[----:B------:R-:W-:-:S05]  /*1de70*/  SEL R14, R14, RZ, P3 ;  /* 0x000000ff0e0e7207 */ /* 0x000fca0001800000 */
[----:B------:R-:W-:-:S04]  /*1de80*/  IMAD.IADD R3, R3, 0x1, R14 ;  /* 0x0000000103037824 */ /* 0x000fc800078e020e */
[----:B------:R-:W-:-:S07]  /*1de90*/  IMAD.MOV.U32 R13, RZ, RZ, R3 ;  /* 0x000000ffff0d7224 */ /* 0x000fce00078e0003 */
[----:B------:R-:W-:Y:S05]  /*1dea0*/  WARPSYNC.COLLECTIVE R15, `(.L_x_5274) ;  /* 0x000000000f087348 */ /* 0x000fea0003c00000 */
[----:B------:R0:W1:Y:S02]  /*1deb0*/  SHFL.UP P6, R14, R13, R12, R11 ;  /* 0x0400000c0d0e7389 */ /* 0x00006400000c000b */
[----:B01----:R-:W-:Y:S01]  /*1dec0*/  ENDCOLLECTIVE ;  /* 0x000000000000791b */ /* 0x003fe20003800000 */
.L_x_5274:
[----:B------:R-:W-:Y:S01]  /*1ded0*/  IMAD.MOV.U32 R12, RZ, RZ, 0x10 ;  /* 0x00000010ff0c7424 */ /* 0x000fe200078e00ff */
[----:B------:R-:W-:-:S05]  /*1dee0*/  SEL R14, R14, RZ, P4 ;  /* 0x000000ff0e0e7207 */ /* 0x000fca0002000000 */
[----:B------:R-:W-:-:S04]  /*1def0*/  IMAD.IADD R3, R3, 0x1, R14 ;  /* 0x0000000103037824 */ /* 0x000fc800078e020e */
[----:B------:R-:W-:-:S07]  /*1df00*/  IMAD.MOV.U32 R13, RZ, RZ, R3 ;  /* 0x000000ffff0d7224 */ /* 0x000fce00078e0003 */
[----:B------:R-:W-:Y:S05]  /*1df10*/  WARPSYNC.COLLECTIVE R15, `(.L_x_5275) ;  /* 0x000000000f087348 */ /* 0x000fea0003c00000 */
[----:B------:R0:W1:Y:S02]  /*1df20*/  SHFL.UP P6, R14, R13, R12, R11 ;  /* 0x0400000c0d0e7389 */ /* 0x00006400000c000b */
[----:B01----:R-:W-:Y:S01]  /*1df30*/  ENDCOLLECTIVE ;  /* 0x000000000000791b */ /* 0x003fe20003800000 */
.L_x_5275:
        /* <DEDUP_REMOVED lines=8> */
.L_x_5276:
[----:B------:R-:W-:Y:S01]  /*1dfc0*/  IMAD.MOV.U32 R16, RZ, RZ, R14 ;  /* 0x000000ffff107224 */ /* 0x000fe200078e000e */
[----:B------:R-:W-:Y:S06]  /*1dfd0*/  BRA `(.L_x_5277) ;  /* 0xffffffd400607947 */ /* 0x000fec000383ffff */
.L_x_5180:
[----:B------:R-:W-:Y:S01]  /*1dfe0*/  BSSY B0, `(.L_x_5278) ;  /* 0x0000006000007945 */ /* 0x000fe20003800000 */
[----:B------:R-:W-:Y:S01]  /*1dff0*/  PLOP3.LUT P6, PT, P6, PT, PT, 0x8, 0x0 ;  /* 0x000000000000781c */ /* 0x000fe200037ce170 */
[----:B------:R-:W-:-:S12]  /*1e000*/  IMAD.MOV.U32 R15, RZ, RZ, -0x1 ;  /* 0xffffffffff0f7424 */ /* 0x000fd800078e00ff */
[----:B0----5:R-:W-:Y:S05]  /*1e010*/  WARPSYNC.COLLECTIVE R15, `(.L_x_5279) ;  /* 0x000000000f087348 */ /* 0x021fea0003c00000 */
[----:B------:R-:W-:Y:S01]  /*1e020*/  VOTE.ANY R14, PT, P6 ;  /* 0x00000000000e7806 */ /* 0x000fe200030e0100 */
[----:B0----5:R-:W-:Y:S06]  /*1e030*/  ENDCOLLECTIVE ;  /* 0x000000000000791b */ /* 0x021fec0003800000 */
.L_x_5279:
[----:B------:R-:W-:Y:S05]  /*1e040*/  BSYNC B0 ;  /* 0x0000000000007941 */ /* 0x000fea0003800000 */
.L_x_5278:
        /* <DEDUP_REMOVED lines=9> */
.L_x_5280:
[----:B------:R-:W-:Y:S01]  /*1e0e0*/  IMAD.MOV.U32 R17, RZ, RZ, R14 ;  /* 0x000000ffff117224 */ /* 0x000fe200078e000e */
[----:B------:R-:W-:Y:S06]  /*1e0f0*/  BRA `(.L_x_5281) ;  /* 0xffffffd400507947 */ /* 0x000fec000383ffff */
.L_x_5182:
[----:B------:R-:W-:Y:S01]  /*1e100*/  BSSY B0, `(.L_x_5282) ;  /* 0x0000007000007945 */ /* 0x000fe20003800000 */
[----:B------:R-:W-:Y:S02]  /*1e110*/  IMAD.MOV.U32 R13, RZ, RZ, R3 ;  /* 0x000000ffff0d7224 */ /* 0x000fe400078e0003 */
[----:B------:R-:W-:Y:S02]  /*1e120*/  IMAD.MOV.U32 R11, RZ, RZ, 0x1f ;  /* 0x0000001fff0b7424 */ /* 0x000fe400078e00ff */
[----:B------:R-:W-:-:S07]  /*1e130*/  IMAD.MOV.U32 R15, RZ, RZ, -0x1 ;  /* 0xffffffffff0f7424 */ /* 0x000fce00078e00ff */
[----:B012--5:R-:W-:Y:S05]  /*1e140*/  WARPSYNC.COLLECTIVE R15, `(.L_x_5283) ;  /* 0x000000000f087348 */ /* 0x027fea0003c00000 */
[----:B------:R3:W4:Y:S02]  /*1e150*/  SHFL.IDX P6, R14, R13, R12, R11 ;  /* 0x0000000c0d0e7389 */ /* 0x00072400000c000b */
[----:B012345:R-:W-:Y:S01]  /*1e160*/  ENDCOLLECTIVE ;  /* 0x000000000000791b */ /* 0x03ffe20003800000 */
.L_x_5283:
[----:B------:R-:W-:Y:S05]  /*1e170*/  BSYNC B0 ;  /* 0x0000000000007941 */ /* 0x000fea0003800000 */
.L_x_5282:
[----:B------:R-:W-:Y:S01]  /*1e180*/  IMAD.MOV.U32 R3, RZ, RZ, R14 ;  /* 0x000000ffff037224 */ /* 0x000fe200078e000e */
[----:B------:R-:W-:Y:S06]  /*1e190*/  BRA `(.L_x_5284) ;  /* 0xffffffd400447947 */ /* 0x000fec000383ffff */
.L_x_5186:
[----:B0-----:R0:W1:Y:S02]  /*1e1a0*/  SYNCS.PHASECHK.TRANS64.TRYWAIT P0, [R0+URZ+0x28c20], R3 ;  /* 0x028c2003000075a7 */ /* 0x001064000800017f */
[----:B-1----:R-:W-:Y:S05]  /*1e1b0*/  @!P0 NANOSLEEP.SYNCS 0x989680 ;  /* 0x009896800000895d */ /* 0x002fea0003900000 */
[----:B------:R-:W1:Y:S02]  /*1e1c0*/  @!P0 SYNCS.PHASECHK.TRANS64 P0, [R0+URZ+0x28c20], R3 ;  /* 0x028c2003000085a7 */ /* 0x000e64000800007f */
[----:B-1----:R-:W-:Y:S05]  /*1e1d0*/  @!P0 BRA `(.L_x_5186) ;  /* 0xfffffffc00f08947 */ /* 0x002fea000383ffff */
[----:B------:R-:W-:Y:S05]  /*1e1e0*/  BRA `(.L_x_5285) ;  /* 0xffffffd800c87947 */ /* 0x000fea000383ffff */
.L_x_5187:
        /* <DEDUP_REMOVED lines=11> */
.L_x_5287:
[----:B------:R-:W-:Y:S05]  /*1e2a0*/  BSYNC B0 ;  /* 0x0000000000007941 */ /* 0x000fea0003800000 */
.L_x_5286:
[----:B------:R-:W-:Y:S05]  /*1e2b0*/  BRA `(.L_x_5288) ;  /* 0xffffffd800b07947 */ /* 0x000fea000383ffff */
.L_x_5188:
[----:B------:R-:W-:Y:S01]  /*1e2c0*/  BSSY B0, `(.L_x_5289) ;  /* 0x0000006000007945 */ /* 0x000fe20003800000 */
[----:B------:R-:W-:-:S07]  /*1e2d0*/  IMAD.MOV.U32 R15, RZ, RZ, -0x1 ;  /* 0xffffffffff0f7424 */ /* 0x000fce00078e00ff */
[----:B01---5:R-:W-:Y:S05]  /*1e2e0*/  WARPSYNC.COLLECTIVE R15, `(.L_x_5290) ;  /* 0x000000000f0c7348 */ /* 0x023fea0003c00000 */
[----:B------:R-:W-:Y:S02]  /*1e2f0*/  ELECT P6, UR62, PT ;  /* 0x00000000003e782f */ /* 0x000fe400038c0000 */
[----:B------:R-:W-:Y:S01]  /*1e300*/  MOV R14, UR62 ;  /* 0x0000003e000e7c02 */ /* 0x000fe20008000f00 */
[----:B01---5:R-:W-:Y:S10]  /*1e310*/  ENDCOLLECTIVE ;  /* 0x000000000000791b */ /* 0x023ff40003800000 */
.L_x_5290:
[----:B------:R-:W-:Y:S05]  /*1e320*/  BSYNC B0 ;  /* 0x0000000000007941 */ /* 0x000fea0003800000 */
.L_x_5289:
[----:B------:R-:W-:Y:S05]  /*1e330*/  BRA `(.L_x_5291) ;  /* 0xffffffd800a47947 */ /* 0x000fea000383ffff */
.L_x_5190:
[----:B0-----:R0:W1:Y:S02]  /*1e340*/  SYNCS.PHASECHK.TRANS64.TRYWAIT P0, [R6+URZ], R5 ;  /* 0x00000005060075a7 */ /* 0x001064000800017f */
[----:B-1----:R-:W-:Y:S05]  /*1e350*/  @!P0 NANOSLEEP.SYNCS 0x989680 ;  /* 0x009896800000895d */ /* 0x002fea0003900000 */
[----:B------:R-:W1:Y:S02]  /*1e360*/  @!P0 SYNCS.PHASECHK.TRANS64 P0, [R6+URZ], R5 ;  /* 0x00000005060085a7 */ /* 0x000e64000800007f */
[----:B-1----:R-:W-:Y:S05]  /*1e370*/  @!P0 BRA `(.L_x_5190) ;  /* 0xfffffffc00f08947 */ /* 0x002fea000383ffff */
[----:B------:R-:W-:Y:S05]  /*1e380*/  BRA `(.L_x_5292) ;  /* 0xffffffd800e07947 */ /* 0x000fea000383ffff */
.L_x_5191:
[----:B-1----:R1:W2:Y:S02]  /*1e390*/  SYNCS.PHASECHK.TRANS64.TRYWAIT P0, [R7+URZ], R2 ;  /* 0x00000002070075a7 */ /* 0x0022a4000800017f */
[----:B--2---:R-:W-:Y:S05]  /*1e3a0*/  @!P0 NANOSLEEP.SYNCS 0x989680 ;  /* 0x009896800000895d */ /* 0x004fea0003900000 */
[----:B------:R-:W2:Y:S02]  /*1e3b0*/  @!P0 SYNCS.PHASECHK.TRANS64 P0, [R7+URZ], R2 ;  /* 0x00000002070085a7 */ /* 0x000ea4000800007f */
[----:B--2---:R-:W-:Y:S05]  /*1e3c0*/  @!P0 BRA `(.L_x_5191) ;  /* 0xfffffffc00f08947 */ /* 0x004fea000383ffff */
[----:B------:R-:W-:Y:S05]  /*1e3d0*/  BRA `(.L_x_5293) ;  /* 0xffffffd800d47947 */ /* 0x000fea000383ffff */
.L_x_5193:
[----:B--2---:R2:W3:Y:S02]  /*1e3e0*/  SYNCS.PHASECHK.TRANS64.TRYWAIT P0, [R4+URZ], R5 ;  /* 0x00000005040075a7 */ /* 0x0044e4000800017f */
[----:B---3--:R-:W-:Y:S05]  /*1e3f0*/  @!P0 NANOSLEEP.SYNCS 0x989680 ;  /* 0x009896800000895d */ /* 0x008fea0003900000 */
[----:B------:R-:W3:Y:S02]  /*1e400*/  @!P0 SYNCS.PHASECHK.TRANS64 P0, [R4+URZ], R5 ;  /* 0x00000005040085a7 */ /* 0x000ee4000800007f */
[----:B---3--:R-:W-:Y:S05]  /*1e410*/  @!P0 BRA `(.L_x_5193) ;  /* 0xfffffffc00f08947 */ /* 0x008fea000383ffff */
[----:B------:R-:W-:Y:S05]  /*1e420*/  BRA `(.L_x_5294) ;  /* 0xffffffd800dc7947 */ /* 0x000fea000383ffff */
.L_x_5295:
        /* <DEDUP_REMOVED lines=13> */
.L_x_6037:


//--------------------- .text._ZN7cutlass13device_kernelIN5flash11enable_sm90INS1_16FlashAttnFwdSm90INS1_25CollectiveMainloopFwdSm90ILi2EN4cute5tupleIJNS5_1CILi1EEES8_S8_EEENS6_IJNS7_ILi64EEESA_SA_EEELi512ENS_10bfloat16_tEfNS_4arch4Sm90ELb1ELb0ELb1ELb1ELb0ELb0ELb1ELb0ELb0ELb1ELb0ELb0EEENS1_21CollectiveEpilogueFwdINS6_IJSA_NS7_ILi512EEESA_EEES9_SC_SE_Li256ELb1ELb1ELb0ELb0EEENS1_36VarlenDynamicPersistentTileSchedulerILi64ELi64ELi256ELi128ELb0ELb1ELb1ELb1ELb1ELb1EEEEEEEEEvNT_6ParamsE --------------------------
	.section	.text._ZN7cutlass13device_kernelIN5flash11enable_sm90INS1_16FlashAttnFwdSm90INS1_25CollectiveMainloopFwdSm90ILi2EN4cute5tupleIJNS5_1CILi1EEES8_S8_EEENS6_IJNS7_ILi64EEESA_SA_EEELi512ENS_10bfloat16_tEfNS_4arch4Sm90ELb1ELb0ELb1ELb1ELb0ELb0ELb1ELb0ELb0ELb1ELb0ELb0EEENS1_21CollectiveEpilogueFwdINS6_IJSA_NS7_ILi512EEESA_EEES9_SC_SE_Li256ELb1ELb1ELb0ELb0EEENS1_36VarlenDynamicPersistentTileSchedulerILi64ELi64ELi256ELi128ELb0ELb1ELb1ELb1ELb1ELb1EEEEEEEEEvNT_6ParamsE,"ax",@progbits
	.align	128
.text._ZN7cutlass13device_kernelIN5flash11enable_sm90INS1_16FlashAttnFwdSm90INS1_25CollectiveMainloopFwdSm90ILi2EN4cute5tupleIJNS5_1CILi1EEES8_S8_EEENS6_IJNS7_ILi64EEESA_SA_EEELi512ENS_10bfloat16_tEfNS_4arch4Sm90ELb1ELb0ELb1ELb1ELb0ELb0ELb1ELb0ELb0ELb1ELb0ELb0EEENS1_21CollectiveEpilogueFwdINS6_IJSA_NS7_ILi512EEESA_EEES9_SC_SE_Li256ELb1ELb1ELb0ELb0EEENS1_36VarlenDynamicPersistentTileSchedulerILi64ELi64ELi256ELi128ELb0ELb1ELb1ELb1ELb1ELb1EEEEEEEEEvNT_6ParamsE:
        .type           _ZN7cutlass13device_kernelIN5flash11enable_sm90INS1_16FlashAttnFwdSm90INS1_25CollectiveMainloopFwdSm90ILi2EN4cute5tupleIJNS5_1CILi1EEES8_S8_EEENS6_IJNS7_ILi64EEESA_SA_EEELi512ENS_10bfloat16_tEfNS_4arch4Sm90ELb1ELb0ELb1ELb1ELb0ELb0ELb1ELb0ELb0ELb1ELb0ELb0EEENS1_21CollectiveEpilogueFwdINS6_IJSA_NS7_ILi512EEESA_EEES9_SC_SE_Li256ELb1ELb1ELb0ELb0EEENS1_36VarlenDynamicPersistentTileSchedulerILi64ELi64ELi256ELi128ELb0ELb1ELb1ELb1ELb1ELb1EEEEEEEEEvNT_6ParamsE,@function
        .size           _ZN7cutlass13device_kernelIN5flash11enable_sm90INS1_16FlashAttnFwdSm90INS1_25CollectiveMainloopFwdSm90ILi2EN4cute5tupleIJNS5_1CILi1EEES8_S8_EEENS6_IJNS7_ILi64EEESA_SA_EEELi512ENS_10bfloat16_tEfNS_4arch4Sm90ELb1ELb0ELb1ELb1ELb0ELb0ELb1ELb0ELb0ELb1ELb0ELb0EEENS1_21CollectiveEpilogueFwdINS6_IJSA_NS7_ILi512EEESA_EEES9_SC_SE_Li256ELb1ELb1ELb0ELb0EEENS1_36VarlenDynamicPersistentTileSchedulerILi64ELi64ELi256ELi128ELb0ELb1ELb1ELb1ELb1ELb1EEEEEEEEEvNT_6ParamsE,(.L_x_6038 - _ZN7cutlass13device_kernelIN5flash11enable_sm90INS1_16FlashAttnFwdSm90INS1_25CollectiveMainloopFwdSm90ILi2EN4cute5tupleIJNS5_1CILi1EEES8_S8_EEENS6_IJNS7_ILi64EEESA_SA_EEELi512ENS_10bfloat16_tEfNS_4arch4Sm90ELb1ELb0ELb1ELb1ELb0ELb0ELb1ELb0ELb0ELb1ELb0ELb0EEENS1_21CollectiveEpilogueFwdINS6_IJSA_NS7_ILi512EEESA_EEES9_SC_SE_Li256ELb1ELb1ELb0ELb0EEENS1_36VarlenDynamicPersistentTileSchedulerILi64ELi64ELi256ELi128ELb0ELb1ELb1ELb1ELb1ELb1EEEEEEEEEvNT_6ParamsE)
        .other          _ZN7cutlass13device_kernelIN5flash11enable_sm90INS1_16FlashAttnFwdSm90INS1_25CollectiveMainloopFwdSm90ILi2EN4cute5tupleIJNS5_1CILi1EEES8_S8_EEENS6_IJNS7_ILi64EEESA_SA_EEELi512ENS_10bfloat16_tEfNS_4arch4Sm90ELb1ELb0ELb1ELb1ELb0ELb0ELb1ELb0ELb0ELb1ELb0ELb0EEENS1_21CollectiveEpilogueFwdINS6_IJSA_NS7_ILi512EEESA_EEES9_SC_SE_Li256ELb1ELb1ELb0ELb0EEENS1_36VarlenDynamicPersistentTileSchedulerILi64ELi64ELi256ELi128ELb0ELb1ELb1ELb1ELb1ELb1EEEEEEEEEvNT_6ParamsE,@"STO_CUDA_ENTRY STV_DEFAULT"
_ZN7cutlass13device_kernelIN5flash11enable_sm90INS1_16FlashAttnFwdSm90INS1_25CollectiveMainloopFwdSm90ILi2EN4cute5tupleIJNS5_1CILi1EEES8_S8_EEENS6_IJNS7_ILi64EEESA_SA_EEELi512ENS_10bfloat16_tEfNS_4arch4Sm90ELb1ELb0ELb1ELb1ELb0ELb0ELb1ELb0ELb0ELb1ELb0ELb0EEENS1_21CollectiveEpilogueFwdINS6_IJSA_NS7_ILi512EEESA_EEES9_SC_SE_Li256ELb1ELb1ELb0ELb0EEENS1_36VarlenDynamicPersistentTileSchedulerILi64ELi64ELi256ELi128ELb0ELb1ELb1ELb1ELb1ELb1EEEEEEEEEvNT_6ParamsE:
        /* <DEDUP_REMOVED lines=18> */
.L_x_5297:
[----:B------:R-:W-:Y:S05]  /*0120*/  BSYNC B0 ;  /* 0x0000000000007941 */ /* 0x000fea0003800000 */
.L_x_5296:
        /* <DEDUP_REMOVED lines=39> */
.L_x_5298:
        /* <DEDUP_REMOVED lines=22> */
.L_x_5299:
        /* <DEDUP_REMOVED lines=18> */
.L_x_5300:
        /* <DEDUP_REMOVED lines=22> */
.L_x_5301:
        /* <DEDUP_REMOVED lines=22> */
.L_x_5302:
[----:B------:R-:W-:Y:S01]  /*08e0*/  PLOP3.LUT P0, PT, PT, PT, UP0, 0x80, 0x0 ;  /* 0x000000000000781c */ /* 0x000fe20003f0f008 */
[----:B------:R-:W-:Y:S01]  /*08f0*/  UMOV UR36, 0x1 ;  /* 0x0000000100247882 */ /* 0x000fe20000000000 */
[----:B------:R-:W-:Y:S01]  /*0900*/  NOP ;  /* 0x0000000000007918 */ /* 0x000fe20000000000 */
[----:B------:R-:W-:Y:S01]  /*0910*/  USEL UR36, UR36, 0x2, !UP0 ;  /* 0x0000000224247887 */ /* 0x000fe2000c000000 */
[----:B------:R-:W-:Y:S01]  /*0920*/  ULDC.64 UR44, c[0x0][0x208] ;  /* 0x00008200002c7ab9 */ /* 0x000fe20000000a00 */
[----:B0123--:R-:W-:Y:S08]  /*0930*/  BAR.SYNC.DEFER_BLOCKING 0x0 ;  /* 0x0000000000007b1d */ /* 0x00fff00000010000 */
[----:B------:R-:W-:Y:S05]  /*0940*/  @!P0 BRA `(.L_x_5303) ;  /* 0x00000100005c8947 */ /* 0x000fea0003800000 */
.L_x_5304:
        /* <DEDUP_REMOVED lines=9> */
[----:B0-----:R-:W-:Y:S01]  /*09e0*/  LOP3.LUT R0, R2, 0xffffff80, RZ, 0xc0, !PT ;  /* 0xffffff8002007812 */ /* 0x001fe200078ec0ff */
        /* <DEDUP_REMOVED lines=16> */
[----:B------:R-:W-:Y:S01]  /*0af0*/  ULOP3.LUT UR42, UR36, 0x1, URZ, 0xfc, !UPT ;  /* 0x00000001242a7892 */ /* 0x000fe2000f8efc3f */
[----:B------:R-:W-:Y:S02]  /*0b00*/  UMOV UR37, URZ ;  /* 0x0000003f00257c82 */ /* 0x000fe40008000000 */
[CC--:B------:R-:W-:Y:S02]  /*0b10*/  LEA.HI R3, R0.reuse, R203.reuse, RZ, 0x4 ;  /* 0x000000cb00037211 */ /* 0x0c0fe400078f20ff */
[----:B------:R-:W-:-:S02]  /*0b20*/  LEA.HI R198, R0, R203, RZ, 0x3 ;  /* 0x000000cb00c67211 */ /* 0x000fc400078f18ff */
[----:B------:R-:W-:Y:S02]  /*0b30*/  SHF.R.S32.HI R2, RZ, 0x4, R3 ;  /* 0x00000004ff027819 */ /* 0x000fe40000011403 */
[C---:B------:R-:W-:Y:S02]  /*0b40*/  LOP3.LUT R6, R3.reuse, 0xfffffff0, RZ, 0xc0, !PT ;  /* 0xfffffff003067812 */ /* 0x040fe400078ec0ff */
[----:B------:R-:W-:-:S03]  /*0b50*/  LEA.HI R4, R3, R2, RZ, 0x1 ;  /* 0x0000000203047211 */ /* 0x000fc600078f08ff */
[----:B------:R-:W-:Y:S01]  /*0b60*/  IMAD.IADD R6, R203, 0x1, -R6 ;  /* 0x00000001cb067824 */ /* 0x000fe200078e0a06 */
[----:B------:R-:W-:Y:S02]  /*0b70*/  LOP3.LUT R5, R4, 0x1ffffffe, RZ, 0xc0, !PT ;  /* 0x1ffffffe04057812 */ /* 0x000fe400078ec0ff */
[----:B------:R-:W-:-:S03]  /*0b80*/  LEA.HI R4, R0, R203, RZ, 0x5 ;  /* 0x000000cb00047211 */ /* 0x000fc600078f28ff */
[----:B------:R-:W-:Y:S01]  /*0b90*/  IMAD.IADD R8, R2, 0x1, -R5 ;  /* 0x0000000102087824 */ /* 0x000fe200078e0a05 */
[-C--:B------:R-:W-:Y:S02]  /*0ba0*/  LEA.HI R2, R0, R203.reuse, RZ, 0x7 ;  /* 0x000000cb00027211 */ /* 0x080fe400078f38ff */
[--C-:B------:R-:W-:Y:S01]  /*0bb0*/  SHF.R.S32.HI R10, RZ, 0x5, R4.reuse ;  /* 0x00000005ff0a7819 */ /* 0x100fe20000011404 */
[----:B------:R-:W-:Y:S01]  /*0bc0*/  IMAD.SHL.U32 R8, R8, 0x8, RZ ;  /* 0x0000000808087824 */ /* 0x000fe200078e00ff */
[----:B------:R-:W-:Y:S02]  /*0bd0*/  SHF.R.S32.HI R3, RZ, 0x1f, R4 ;  /* 0x0000001fff037819 */ /* 0x000fe40000011404 */
[----:B------:R-:W-:Y:S02]  /*0be0*/  LOP3.LUT R4, R2, 0xffffff80, RZ, 0xc0, !PT ;  /* 0xffffff8002047812 */ /* 0x000fe400078ec0ff */
[----:B------:R-:W-:Y:S02]  /*0bf0*/  LEA.HI R5, R0, R203, RZ, 0x2 ;  /* 0x000000cb00057211 */ /* 0x000fe400078f10ff */
[----:B------:R-:W-:Y:S01]  /*0c00*/  LEA.HI R3, R3, R10, RZ, 0x2 ;  /* 0x0000000a03037211 */ /* 0x000fe200078f10ff */
[----:B------:R-:W-:Y:S01]  /*0c10*/  IMAD.IADD R4, R203, 0x1, -R4 ;  /* 0x00000001cb047824 */ /* 0x000fe200078e0a04 */
[----:B------:R-:W-:-:S02]  /*0c20*/  LOP3.LUT R12, R5, 0xfffffffc, RZ, 0xc0, !PT ;  /* 0xfffffffc050c7812 */ /* 0x000fc400078ec0ff */
[----:B------:R-:W-:Y:S02]  /*0c30*/  SHF.R.S32.HI R199, RZ, 0x7, R2 ;  /* 0x00000007ffc77819 */ /* 0x000fe40000011402 */
[----:B------:R-:W-:Y:S01]  /*0c40*/  LOP3.LUT R9, R3, 0x3ffffc, RZ, 0xc0, !PT ;  /* 0x003ffffc03097812 */ /* 0x000fe200078ec0ff */
[----:B------:R-:W-:Y:S01]  /*0c50*/  IMAD.IADD R12, R203, 0x1, -R12 ;  /* 0x00000001cb0c7824 */ /* 0x000fe200078e0a0c */
[--C-:B------:R-:W-:Y:S01]  /*0c60*/  SHF.R.S32.HI R5, RZ, 0x1f, R6.reuse ;  /* 0x0000001fff057819 */ /* 0x100fe20000011406 */
[----:B------:R-:W-:Y:S01]  /*0c70*/  IMAD R14, R199, 0x100, R6 ;  /* 0x00000100c70e7824 */ /* 0x000fe200078e0206 */
[----:B------:R-:W-:Y:S01]  /*0c80*/  SHF.R.S32.HI R3, RZ, 0x1f, R4 ;  /* 0x0000001fff037819 */ /* 0x000fe20000011404 */
[----:B------:R-:W-:Y:S01]  /*0c90*/  IMAD.IADD R11, R10, 0x1, -R9 ;  /* 0x000000010a0b7824 */ /* 0x000fe200078e0a09 */
[----:B------:R-:W-:Y:S02]  /*0ca0*/  LEA.HI R7, R5, R6, RZ, 0x3 ;  /* 0x0000000605077211 */ /* 0x000fe400078f18ff */
[-C--:B------:R-:W-:Y:S01]  /*0cb0*/  LEA.HI R5, R3, R4.reuse, RZ, 0x2 ;  /* 0x0000000403057211 */ /* 0x080fe200078f10ff */
[----:B------:R-:W-:Y:S01]  /*0cc0*/  IMAD R19, R11, 0x10, R14 ;  /* 0x000000100b137824 */ /* 0x000fe200078e020e */
[C---:B------:R-:W-:Y:S01]  /*0cd0*/  LOP3.LUT R9, R7.reuse, 0xfffffff8, RZ, 0xc0, !PT ;  /* 0xfffffff807097812 */ /* 0x040fe200078ec0ff */
[----:B------:R-:W-:Y:S01]  /*0ce0*/  IMAD.SHL.U32 R7, R7, 0x40, RZ ;  /* 0x0000004007077824 */ /* 0x000fe200078e00ff */
[----:B------:R-:W-:Y:S01]  /*0cf0*/  LOP3.LUT R11, R5, 0x7ffffffc, RZ, 0xc0, !PT ;  /* 0x7ffffffc050b7812 */ /* 0x000fe200078ec0ff */
[----:B------:R-:W-:Y:S01]  /*0d00*/  IMAD.U32 R202, R19, 0x40, R8 ;  /* 0x0000004013ca7824 */ /* 0x000fe200078e0008 */
[----:B------:R-:W-:Y:S01]  /*0d10*/  LOP3.LUT R0, R198, 0xfffffff8, RZ, 0xc0, !PT ;  /* 0xfffffff8c6007812 */ /* 0x000fe200078ec0ff */
[----:B------:R-:W-:Y:S01]  /*0d20*/  IMAD.IADD R9, R6, 0x1, -R9 ;  /* 0x0000000106097824 */ /* 0x000fe200078e0a09 */
[----:B------:R-:W-:Y:S01]  /*0d30*/  LEA.HI R6, R3, R4, RZ, 0x5 ;  /* 0x0000000403067211 */ /* 0x000fe200078f28ff */
[----:B------:R-:W-:Y:S01]  /*0d40*/  IMAD.IADD R11, R4, 0x1, -R11 ;  /* 0x00000001040b7824 */ /* 0x000fe200078e0a0b */
[--C-:B------:R-:W-:Y:S01]  /*0d50*/  SHF.R.S32.HI R3, RZ, 0x2, R5.reuse ;  /* 0x00000002ff037819 */ /* 0x100fe20000011405 */
        /* <DEDUP_REMOVED lines=15> */
[----:B------:R-:W-:Y:S01]  /*0e50*/  LEA.HI R13, R12, R12, RZ, 0x1 ;  /* 0x0000000c0c0d7211 */ /* 0x000fe200078f08ff */
[C---:B------:R-:W-:Y:S01]  /*0e60*/  VIADD R193, R23.reuse, 0x100 ;  /* 0x0000010017c17836 */ /* 0x040fe20000000000 */
[----:B------:R-:W-:Y:S01]  /*0e70*/  LOP3.LUT R8, R8, R5, RZ, 0x3c, !PT ;  /* 0x0000000508087212 */ /* 0x000fe200078e3cff */
[C---:B------:R-:W-:Y:S01]  /*0e80*/  VIADD R192, R23.reuse, 0x140 ;  /* 0x0000014017c07836 */ /* 0x040fe20000000000 */
[----:B------:R-:W-:Y:S01]  /*0e90*/  LOP3.LUT R4, R4, 0xfffffff8, RZ, 0xc0, !PT ;  /* 0xfffffff804047812 */ /* 0x000fe200078ec0ff */
[----:B------:R-:W-:Y:S01]  /*0ea0*/  VIADD R201, R23, 0x180 ;  /* 0x0000018017c97836 */ /* 0x000fe20000000000 */
[----:B------:R-:W-:Y:S01]  /*0eb0*/  LEA.HI R2, R2, R199, RZ, 0x1 ;  /* 0x000000c702027211 */ /* 0x000fe200078f08ff */
[----:B------:R-:W-:Y:S01]  /*0ec0*/  IMAD.IADD R8, R7, 0x1, R8 ;  /* 0x0000000107087824 */ /* 0x000fe200078e0208 */
[----:B------:R-:W-:Y:S01]  /*0ed0*/  LOP3.LUT R13, R13, 0x1ffffffe, RZ, 0xc0, !PT ;  /* 0x1ffffffe0d0d7812 */ /* 0x000fe200078ec0ff */
[----:B------:R-:W-:Y:S01]  /*0ee0*/  IMAD.IADD R3, R3, 0x1, -R4 ;  /* 0x0000000103037824 */ /* 0x000fe200078e0a04 */
[----:B------:R-:W-:Y:S01]  /*0ef0*/  SHF.R.S32.HI R6, RZ, 0x5, R6 ;  /* 0x00000005ff067819 */ /* 0x000fe20000011406 */
[----:B------:R-:W-:Y:S01]  /*0f00*/  IMAD R185, R8, 0x2, R17 ;  /* 0x0000000208b97824 */ /* 0x000fe200078e0211 */
[----:B------:R-:W-:Y:S01]  /*0f10*/  LOP3.LUT R0, R2, 0xfffffe, RZ, 0xc0, !PT ;  /* 0x00fffffe02007812 */ /* 0x000fe200078ec0ff */
[----:B------:R-:W-:Y:S01]  /*0f20*/  VIADD R200, R23, 0x1c0 ;  /* 0x000001c017c87836 */ /* 0x000fe20000000000 */
[----:B------:R-:W-:Y:S01]  /*0f30*/  SEL R187, R187, 0xffffffc0, !P2 ;  /* 0xffffffc0bbbb7807 */ /* 0x000fe20005000000 */
[C---:B------:R-:W-:Y:S01]  /*0f40*/  VIADD R190, R185.reuse, 0x36400 ;  /* 0x00036400b9be7836 */ /* 0x040fe20000000000 */
[----:B------:R-:W-:Y:S01]  /*0f50*/  SHF.R.S32.HI R198, RZ, 0x3, R198 ;  /* 0x00000003ffc67819 */ /* 0x000fe200000114c6 */
[----:B------:R-:W-:Y:S01]  /*0f60*/  VIADD R186, R185, 0x36420 ;  /* 0x00036420b9ba7836 */ /* 0x000fe20000000000 */
[----:B------:R-:W-:Y:S01]  /*0f70*/  SHF.R.S32.HI R210, RZ, 0x1f, R196 ;  /* 0x0000001fffd27819 */ /* 0x000fe200000114c4 */
[----:B------:R-:W-:Y:S01]  /*0f80*/  IMAD.IADD R13, R12, 0x1, -R13 ;  /* 0x000000010c0d7824 */ /* 0x000fe200078e0a0d */
[----:B------:R-:W-:Y:S01]  /*0f90*/  SHF.R.S32.HI R209, RZ, 0x1f, R195 ;  /* 0x0000001fffd17819 */ /* 0x000fe200000114c3 */
[----:B------:R-:W-:Y:S01]  /*0fa0*/  IMAD R22, R6, 0x10, R3 ;  /* 0x0000001006167824 */ /* 0x000fe200078e0203 */
[----:B------:R-:W-:Y:S01]  /*0fb0*/  SHF.R.S32.HI R208, RZ, 0x1f, R194 ;  /* 0x0000001fffd07819 */ /* 0x000fe200000114c2 */
[----:B------:R-:W-:Y:S01]  /*0fc0*/  IMAD.IADD R0, R199, 0x1, -R0 ;  /* 0x00000001c7007824 */ /* 0x000fe200078e0a00 */
[----:B------:R-:W-:Y:S01]  /*0fd0*/  SHF.R.S32.HI R207, RZ, 0x1f, R193 ;  /* 0x0000001fffcf7819 */ /* 0x000fe200000114c1 */
[C---:B------:R-:W-:Y:S01]  /*0fe0*/  @P1 VIADD R186, R190.reuse, 0xffffffe0 ;  /* 0xffffffe0beba1836 */ /* 0x040fe20000000000 */
[----:B------:R-:W-:Y:S01]  /*0ff0*/  SHF.R.S32.HI R206, RZ, 0x1f, R192 ;  /* 0x0000001fffce7819 */ /* 0x000fe200000114c0 */
[----:B------:R-:W-:Y:S01]  /*1000*/  IMAD.IADD R190, R190, 0x1, R187 ;  /* 0x00000001bebe7824 */ /* 0x000fe200078e02bb */
[----:B------:R-:W-:Y:S01]  /*1010*/  SHF.R.S32.HI R205, RZ, 0x1f, R201 ;  /* 0x0000001fffcd7819 */ /* 0x000fe200000114c9 */
[----:B------:R-:W-:Y:S01]  /*1020*/  IMAD.MOV.U32 R7, RZ, RZ, R15 ;  /* 0x000000ffff077224 */ /* 0x000fe200078e000f */
[----:B------:R-:W-:Y:S01]  /*1030*/  SHF.R.S32.HI R204, RZ, 0x1f, R200 ;  /* 0x0000001fffcc7819 */ /* 0x000fe200000114c8 */
[----:B------:R-:W-:-:S02]  /*1040*/  IMAD.MOV.U32 R2, RZ, RZ, RZ ;  /* 0x000000ffff027224 */ /* 0x000fc400078e00ff */
[----:B------:R-:W-:Y:S02]  /*1050*/  IMAD.SHL.U32 R184, R0, 0x100, RZ ;  /* 0x0000010000b87824 */ /* 0x000fe400078e00ff */
[----:B------:R-:W-:Y:S02]  /*1060*/  IMAD R191, R13, 0x8, R22 ;  /* 0x000000080dbf7824 */ /* 0x000fe400078e0216 */
[----:B------:R-:W-:-:S07]  /*1070*/  IMAD.IADD R187, R187, 0x1, R186 ;  /* 0x00000001bbbb7824 */ /* 0x000fce00078e02ba */
.L_x_5355:
[----:B012---:R-:W0:Y:S01]  /*1080*/  LDC.64 R4, c[0x0][0xd88] ;  /* 0x00036200ff047b82 */ /* 0x007e220000000a00 */
[----:B------:R-:W-:Y:S01]  /*1090*/  ULDC.64 UR8, c[0x0][0xb20] ;  /* 0x0002c80000087ab9 */ /* 0x000fe20000000a00 */
[----:B------:R-:W-:-:S06]  /*10a0*/  ULDC.64 UR10, c[0x0][0xb10] ;  /* 0x0002c400000a7ab9 */ /* 0x000fcc0000000a00 */
[----:B------:R-:W1:Y:S08]  /*10b0*/  LDC R188, c[0x0][0x288] ;  /* 0x0000a200ffbc7b82 */ /* 0x000e700000000800 */
[----:B------:R-:W2:Y:S01]  /*10c0*/  LDC.64 R10, c[0x0][0x418] ;  /* 0x00010600ff0a7b82 */ /* 0x000ea20000000a00 */
[----:B0-----:R-:W-:-:S07]  /*10d0*/  IMAD.WIDE R4, R7, 0x4, R4 ;  /* 0x0000000407047825 */ /* 0x001fce00078e0204 */
[----:B------:R-:W0:Y:S01]  /*10e0*/  LDC R0, c[0x0][0x424] ;  /* 0x00010900ff007b82 */ /* 0x000e220000000800 */
[----:B---3--:R-:W3:Y:S01]  /*10f0*/  LDG.E R4, desc[UR44][R4.64] ;  /* 0x0000002c04047981 */ /* 0x008ee2000c1e1900 */
[----:B------:R-:W-:Y:S01]  /*1100*/  UISETP.NE.U32.AND UP0, UPT, UR8, URZ, UPT ;  /* 0x0000003f0800728c */ /* 0x000fe2000bf05070 */
[----:B----4-:R-:W-:Y:S01]  /*1110*/  IMAD.MOV.U32 R8, RZ, RZ, RZ ;  /* 0x000000ffff087224 */ /* 0x010fe200078e00ff */
[----:B------:R-:W-:-:S04]  /*1120*/  UISETP.NE.U32.AND UP1, UPT, UR10, URZ, UPT ;  /* 0x0000003f0a00728c */ /* 0x000fc8000bf25070 */
[----:B------:R-:W4:Y:S01]  /*1130*/  LDC R189, c[0x0][0x2f0] ;  /* 0x0000bc00ffbd7b82 */ /* 0x000f220000000800 */
[----:B------:R-:W-:Y:S02]  /*1140*/  UISETP.NE.AND.EX UP0, UPT, UR9, URZ, UPT, UP0 ;  /* 0x0000003f0900728c */ /* 0x000fe4000bf05300 */
[----:B------:R-:W-:-:S04]  /*1150*/  UISETP.NE.AND.EX UP1, UPT, UR11, URZ, UPT, UP1 ;  /* 0x0000003f0b00728c */ /* 0x000fc8000bf25310 */
[----:B------:R-:W-:Y:S02]  /*1160*/  PLOP3.LUT P0, PT, PT, PT, UP0, 0x80, 0x0 ;  /* 0x000000000000781c */ /* 0x000fe40003f0f008 */
[----:B------:R-:W-:Y:S02]  /*1170*/  PLOP3.LUT P2, PT, PT, PT, UP1, 0x80, 0x0 ;  /* 0x000000000000781c */ /* 0x000fe40003f4f018 */
[----:B---3--:R-:W-:-:S13]  /*1180*/  R2UR UR41, R4 ;  /* 0x00000000042972ca */ /* 0x008fda00000e0000 */
        /* <DEDUP_REMOVED lines=8> */
[----:B------:R-:W-:-:S03]  /*1210*/  IMAD.U32 R6, RZ, RZ, UR10 ;  /* 0x0000000aff067e24 */ /* 0x000fc6000f8e00ff */
[----:B------:R-:W-:Y:S01]  /*1220*/  IMAD.U32 R7, RZ, RZ, UR11 ;  /* 0x0000000bff077e24 */ /* 0x000fe2000f8e00ff */
[----:B------:R3:W5:Y:S04]  /*1230*/  @P0 LDG.E R8, desc[UR44][R4.64] ;  /* 0x0000002c04080981 */ /* 0x000768000c1e1900 */
[----:B-1----:R3:W5:Y:S01]  /*1240*/  @P2 LDG.E R188, desc[UR44][R6.64] ;  /* 0x0000002c06bc2981 */ /* 0x002762000c1e1900 */
[----:B--2---:R-:W-:Y:S01]  /*1250*/  ISETP.NE.U32.AND P0, PT, R10, RZ, PT ;  /* 0x000000ff0a00720c */ /* 0x004fe20003f05070 */
[----:B------:R-:W-:Y:S01]  /*1260*/  UMOV UR39, UR6 ;  /* 0x0000000600277c82 */ /* 0x000fe20008000000 */
[----:B------:R-:W-:Y:S02]  /*1270*/  ISETP.NE.U32.AND P1, PT, RZ, UR8, PT ;  /* 0x00000008ff007c0c */ /* 0x000fe4000bf25070 */
[----:B------:R-:W-:-:S02]  /*1280*/  ISETP.NE.AND.EX P0, PT, R11, RZ, PT, P0 ;  /* 0x000000ff0b00720c */ /* 0x000fc40003f05300 */
[----:B------:R-:W-:Y:S02]  /*1290*/  ISETP.NE.AND.EX P1, PT, RZ, UR9, PT, P1 ;  /* 0x00000009ff007c0c */ /* 0x000fe4000bf25310 */
[----:B0-----:R-:W-:Y:S01]  /*12a0*/  SEL R0, R0, 0x1, P0 ;  /* 0x0000000100007807 */ /* 0x001fe20000000000 */
[----:B---34-:R-:W-:Y:S10]  /*12b0*/  @P2 BRA `(.L_x_5305) ;  /* 0x00000000002c2947 */ /* 0x018ff40003800000 */
        /* <DEDUP_REMOVED lines=8> */
[----:B-----5:R-:W2:Y:S04]  /*1340*/  LDG.E R188, desc[UR44][R4.64] ;  /* 0x0000002c04bc7981 */ /* 0x020ea8000c1e1900 */
[----:B------:R-:W2:Y:S02]  /*1350*/  LDG.E R3, desc[UR44][R4.64+0x4] ;  /* 0x0000042c04037981 */ /* 0x000ea4000c1e1900 */
[----:B--2---:R-:W-:-:S07]  /*1360*/  IMAD.IADD R188, R3, 0x1, -R188 ;  /* 0x0000000103bc7824 */ /* 0x004fce00078e0abc */
.L_x_5305:
[----:B------:R-:W-:Y:S01]  /*1370*/  IMAD R189, R0, R189, RZ ;  /* 0x000000bd00bd7224 */ /* 0x000fe200078e02ff */
[----:B------:R-:W-:Y:S06]  /*1380*/  @!P1 BRA `(.L_x_5306) ;  /* 0x0000000000189947 */ /* 0x000fec0003800000 */
[----:B------:R-:W-:-:S04]  /*1390*/  ULEA UR4, UP0, UR41, UR8, 0x2 ;  /* 0x0000000829047291 */ /* 0x000fc8000f80103f */
[----:B------:R-:W-:Y:S02]  /*13a0*/  ULEA.HI.X UR6, UR41, UR9, UR40, 0x2, UP0 ;  /* 0x0000000929067291 */ /* 0x000fe400080f1428 */
[----:B------:R-:W-:-:S04]  /*13b0*/  IMAD.U32 R4, RZ, RZ, UR4 ;  /* 0x00000004ff047e24 */ /* 0x000fc8000f8e00ff */
[----:B------:R-:W-:-:S05]  /*13c0*/  IMAD.U32 R5, RZ, RZ, UR6 ;  /* 0x00000006ff057e24 */ /* 0x000fca000f8e00ff */
[----:B------:R0:W5:Y:S01]  /*13d0*/  LDG.E R189, desc[UR44][R4.64] ;  /* 0x0000002c04bd7981 */ /* 0x000162000c1e1900 */
[----:B------:R-:W-:Y:S05]  /*13e0*/  BRA `(.L_x_5307) ;  /* 0x00000000002c7947 */ /* 0x000fea0003800000 */
.L_x_5306:
        /* <DEDUP_REMOVED lines=9> */
[----:B------:R-:W2:Y:S02]  /*1480*/  LDG.E R0, desc[UR44][R4.64+0x4] ;  /* 0x0000042c04007981 */ /* 0x000ea4000c1e1900 */
[----:B--2---:R-:W-:-:S07]  /*1490*/  IMAD.IADD R189, R0, 0x1, -R189 ;  /* 0x0000000100bd7824 */ /* 0x004fce00078e0abd */
.L_x_5307:
[----:B------:R-:W-:Y:S01]  /*14a0*/  UISETP.NE.AND UP0, UPT, UR43, 0x1, UPT ;  /* 0x000000012b00788c */ /* 0x000fe2000bf05270 */
[----:B-----5:R-:W-:Y:S01]  /*14b0*/  IMAD.IADD R189, R189, 0x1, -R8 ;  /* 0x00000001bdbd7824 */ /* 0x020fe200078e0a08 */
[----:B------:R-:W-:-:S03]  /*14c0*/  USHF.L.U32 UR38, UR5, 0x6, URZ ;  /* 0x0000000605267899 */ /* 0x000fc6000800063f */
[----:B------:R-:W-:Y:S01]  /*14d0*/  VIADD R0, R189, 0x3f ;  /* 0x0000003fbd007836 */ /* 0x000fe20000000000 */
[----:B------:R-:W-:-:S04]  /*14e0*/  PLOP3.LUT P0, PT, PT, PT, UP0, 0x80, 0x0 ;  /* 0x000000000000781c */ /* 0x000fc80003f0f008 */
[----:B------:R-:W-:-:S04]  /*14f0*/  SHF.R.S32.HI R3, RZ, 0x1f, R0 ;  /* 0x0000001fff037819 */ /* 0x000fc80000011400 */
[----:B------:R-:W-:-:S04]  /*1500*/  LEA.HI R3, R3, R0, RZ, 0x6 ;  /* 0x0000000003037211 */ /* 0x000fc800078f30ff */
[----:B------:R-:W-:Y:S01]  /*1510*/  SHF.R.S32.HI R168, RZ, 0x6, R3 ;  /* 0x00000006ffa87819 */ /* 0x000fe20000011403 */
[----:B------:R-:W-:Y:S06]  /*1520*/  @!P0 BRA `(.L_x_5308) ;  /* 0x0000001c003c8947 */ /* 0x000fec0003800000 */
[----:B------:R-:W1:Y:S01]  /*1530*/  LDC R0, c[0x0][0x448] ;  /* 0x00011200ff007b82 */ /* 0x000e620000000800 */
[----:B------:R-:W-:Y:S01]  /*1540*/  UIADD3 UR4, UR38, 0x3f, URZ ;  /* 0x0000003f26047890 */ /* 0x000fe2000fffe03f */
[----:B------:R-:W-:Y:S02]  /*1550*/  IADD3 R189, R189, 0x40, -R188 ;  /* 0x00000040bdbd7810 */ /* 0x000fe40007ffe8bc */
        /* <DEDUP_REMOVED lines=21> */
[----:B-1----:R-:W-:Y:S01]  /*16b0*/  ISETP.NE.AND P0, PT, R0, 0x1, PT ;  /* 0x000000010000780c */ /* 0x002fe20003f05270 */
        /* <DEDUP_REMOVED lines=13> */
[----:B------:R-:W-:Y:S01]  /*1790*/  IMAD.MOV.U32 R19, RZ, RZ, RZ ;  /* 0x000000ffff137224 */ /* 0x000fe200078e00ff */
[----:B------:R-:W-:Y:S02]  /*17a0*/  CS2R R92, SRZ ;  /* 0x00000000005c7805 */ /* 0x000fe4000001ff00 */
[----:B------:R-:W-:-:S02]  /*17b0*/  CS2R R90, SRZ ;  /* 0x00000000005a7805 */ /* 0x000fc4000001ff00 */
[----:B------:R-:W-:Y:S02]  /*17c0*/  CS2R R88, SRZ ;  /* 0x0000000000587805 */ /* 0x000fe4000001ff00 */
[----:B------:R-:W-:Y:S02]  /*17d0*/  CS2R R86, SRZ ;  /* 0x0000000000567805 */ /* 0x000fe4000001ff00 */
[----:B------:R-:W-:Y:S02]  /*17e0*/  CS2R R84, SRZ ;  /* 0x0000000000547805 */ /* 0x000fe4000001ff00 */
[----:B------:R-:W-:Y:S01]  /*17f0*/  CS2R R82, SRZ ;  /* 0x0000000000527805 */ /* 0x000fe2000001ff00 */
[----:B0-----:R-:W0:Y:S01]  /*1800*/  @P0 LDC R4, c[0x0][0x450] ;  /* 0x00011400ff040b82 */ /* 0x001e220000000800 */
        /* <DEDUP_REMOVED lines=15> */
[----:B-1----:R-:W-:Y:S01]  /*1900*/  @P0 IMAD.HI.U32 R3, R3, UR4, RZ ;  /* 0x0000000403030c27 */ /* 0x002fe2000f8e00ff */
[----:B------:R-:W-:Y:S02]  /*1910*/  CS2R R14, SRZ ;  /* 0x00000000000e7805 */ /* 0x000fe4000001ff00 */
[----:B------:R-:W-:Y:S02]  /*1920*/  CS2R R12, SRZ ;  /* 0x00000000000c7805 */ /* 0x000fe4000001ff00 */
[----:B------:R-:W-:Y:S02]  /*1930*/  CS2R R170, SRZ ;  /* 0x0000000000aa7805 */ /* 0x000fe4000001ff00 */
[----:B------:R-:W-:Y:S01]  /*1940*/  CS2R R38, SRZ ;  /* 0x0000000000267805 */ /* 0x000fe2000001ff00 */
[----:B------:R-:W-:Y:S01]  /*1950*/  IMAD.MOV.U32 R169, RZ, RZ, RZ ;  /* 0x000000ffffa97224 */ /* 0x000fe200078e00ff */
[----:B------:R-:W-:-:S02]  /*1960*/  CS2R R172, SRZ ;  /* 0x0000000000ac7805 */ /* 0x000fc4000001ff00 */
[----:B------:R-:W-:Y:S02]  /*1970*/  CS2R R34, SRZ ;  /* 0x0000000000227805 */ /* 0x000fe4000001ff00 */
[----:B0-----:R-:W-:Y:S01]  /*1980*/  @P0 SHF.R.U32.HI R0, RZ, R4, R3 ;  /* 0x00000004ff000219 */ /* 0x001fe20000011603 */
[----:B------:R-:W-:Y:S01]  /*1990*/  IMAD.MOV.U32 R31, RZ, RZ, RZ ;  /* 0x000000ffff1f7224 */ /* 0x000fe200078e00ff */
[----:B------:R-:W-:Y:S02]  /*19a0*/  PLOP3.LUT P0, PT, PT, PT, PT, 0x80, 0x0 ;  /* 0x000000000000781c */ /* 0x000fe40003f0f070 */
[----:B------:R-:W-:Y:S02]  /*19b0*/  CS2R R10, SRZ ;  /* 0x00000000000a7805 */ /* 0x000fe4000001ff00 */
[----:B------:R-:W-:Y:S01]  /*19c0*/  CS2R R174, SRZ ;  /* 0x0000000000ae7805 */ /* 0x000fe2000001ff00 */
[----:B------:R-:W-:Y:S02]  /*19d0*/  IMAD.IADD R0, R189, 0x1, R0 ;  /* 0x00000001bd007824 */ /* 0x000fe400078e0200 */
[----:B------:R-:W-:-:S02]  /*19e0*/  IMAD.MOV.U32 R27, RZ, RZ, RZ ;  /* 0x000000ffff1b7224 */ /* 0x000fc400078e00ff */
[----:B------:R-:W-:Y:S01]  /*19f0*/  IMAD.MOV.U32 R9, RZ, RZ, RZ ;  /* 0x000000ffff097224 */ /* 0x000fe200078e00ff */
[----:B------:R-:W-:Y:S01]  /*1a00*/  SHF.R.S32.HI R3, RZ, 0x1f, R0 ;  /* 0x0000001fff037819 */ /* 0x000fe20000011400 */
[----:B------:R-:W-:-:S03]  /*1a10*/  IMAD.MOV.U32 R20, RZ, RZ, RZ ;  /* 0x000000ffff147224 */ /* 0x000fc600078e00ff */
        /* <DEDUP_REMOVED lines=69> */
.L_x_5311:
        /* <DEDUP_REMOVED lines=172> */
.L_x_5310:
        /* <DEDUP_REMOVED lines=143> */
.L_x_5308:
[----:B------:R-:W1:Y:S01]  /*3220*/  LDC R0, c[0x0][0x448] ;  /* 0x00011200ff007b82 */ /* 0x000e620000000800 */
[----:B------:R-:W-:Y:S01]  /*3230*/  UIADD3 UR4, UR38, 0x3f, URZ ;  /* 0x0000003f26047890 */ /* 0x000fe2000fffe03f */
[----:B0-----:R-:W-:Y:S02]  /*3240*/  IADD3 R5, R189, 0x40, -R188 ;  /* 0x00000040bd057810 */ /* 0x001fe40007ffe8bc */
        /* <DEDUP_REMOVED lines=21> */
[----:B-1----:R-:W-:-:S02]  /*33a0*/  ISETP.NE.AND P0, PT, R0, 0x1, PT ;  /* 0x000000010000780c */ /* 0x002fc40003f05270 */
        /* <DEDUP_REMOVED lines=12> */
[----:B------:R-:W0:Y:S01]  /*3470*/  @P0 LDC R0, c[0x0][0x44c] ;  /* 0x00011300ff000b82 */ /* 0x000e220000000800 */
[----:B------:R-:W-:-:S02]  /*3480*/  CS2R R92, SRZ ;  /* 0x00000000005c7805 */ /* 0x000fc4000001ff00 */
[----:B------:R-:W-:Y:S02]  /*3490*/  CS2R R90, SRZ ;  /* 0x00000000005a7805 */ /* 0x000fe4000001ff00 */
        /* <DEDUP_REMOVED lines=24> */
[----:B------:R-:W-:Y:S01]  /*3620*/  CS2R R38, SRZ ;  /* 0x0000000000267805 */ /* 0x000fe2000001ff00 */
[----:B------:R-:W-:Y:S01]  /*3630*/  IMAD.U32 R0, RZ, RZ, UR4 ;  /* 0x00000004ff007e24 */ /* 0x000fe2000f8e00ff */
[----:B------:R-:W-:Y:S01]  /*3640*/  CS2R R172, SRZ ;  /* 0x0000000000ac7805 */ /* 0x000fe2000001ff00 */
[----:B------:R-:W-:Y:S01]  /*3650*/  IMAD.MOV.U32 R169, RZ, RZ, RZ ;  /* 0x000000ffffa97224 */ /* 0x000fe200078e00ff */
[----:B------:R-:W-:-:S02]  /*3660*/  CS2R R34, SRZ ;  /* 0x0000000000227805 */ /* 0x000fc4000001ff00 */
[----:B-1----:R-:W-:Y:S01]  /*3670*/  @P0 SHF.R.U32.HI R0, RZ, R4, R3 ;  /* 0x00000004ff000219 */ /* 0x002fe20000011603 */
[----:B------:R-:W-:Y:S01]  /*3680*/  IMAD.MOV.U32 R31, RZ, RZ, RZ ;  /* 0x000000ffff1f7224 */ /* 0x000fe200078e00ff */
[----:B------:R-:W-:Y:S02]  /*3690*/  PLOP3.LUT P0, PT, PT, PT, PT, 0x80, 0x0 ;  /* 0x000000000000781c */ /* 0x000fe40003f0f070 */
[----:B------:R-:W-:Y:S02]  /*36a0*/  CS2R R10, SRZ ;  /* 0x00000000000a7805 */ /* 0x000fe4000001ff00 */
[----:B------:R-:W-:Y:S01]  /*36b0*/  CS2R R174, SRZ ;  /* 0x0000000000ae7805 */ /* 0x000fe2000001ff00 */
[----:B------:R-:W-:Y:S02]  /*36c0*/  IMAD.IADD R0, R5, 0x1, R0 ;  /* 0x0000000105007824 */ /* 0x000fe400078e0200 */
[----:B------:R-:W-:Y:S02]  /*36d0*/  IMAD.MOV.U32 R27, RZ, RZ, RZ ;  /* 0x000000ffff1b7224 */ /* 0x000fe400078e00ff */
        /* <DEDUP_REMOVED lines=38> */
.L_x_5312:
        /* <DEDUP_REMOVED lines=9> */
.L_x_5502:
[----:B------:R-:W-:Y:S05]  /*39d0*/  @!P0 BRA `(.L_x_5314) ;  /* 0x0000000000048947 */ /* 0x000fea0003800000 */
[----:B------:R-:W-:Y:S01]  /*39e0*/  BPT.TRAP 0x1 ;  /* 0x000000040000795c */ /* 0x000fe20000300000 */
.L_x_5314:
[----:B------:R-:W-:Y:S01]  /*39f0*/  IMAD R5, R2, 0x8, R17 ;  /* 0x0000000802057824 */ /* 0x000fe200078e0211 */
[----:B------:R-:W-:-:S04]  /*3a00*/  SHF.L.U32 R8, R16, 0x1f, RZ ;  /* 0x0000001f10087819 */ /* 0x000fc800000006ff */
[----:B------:R1:W2:Y:S01]  /*3a10*/  SYNCS.PHASECHK.TRANS64.TRYWAIT P1, [R5+URZ+0x38830], R8 ;  /* 0x03883008050075a7 */ /* 0x0002a2000802017f */
[----:B------:R-:W-:Y:S05]  /*3a20*/  @!P0 BRA `(.L_x_5315) ;  /* 0x0000000000048947 */ /* 0x000fea0003800000 */
[----:B------:R-:W-:Y:S01]  /*3a30*/  BPT.TRAP 0x1 ;  /* 0x000000040000795c */ /* 0x000fe20000300000 */
.L_x_5315:
[----:B------:R-:W-:-:S05]  /*3a40*/  VIADD R0, R17, 0x22400 ;  /* 0x0002240011007836 */ /* 0x000fca0000000000 */
[----:B------:R-:W-:-:S04]  /*3a50*/  SHF.R.U32.HI R0, RZ, 0x4, R0 ;  /* 0x00000004ff007819 */ /* 0x000fc80000011600 */
[----:B------:R-:W-:Y:S01]  /*3a60*/  LOP3.LUT R0, R0, 0x3fff, RZ, 0xc0, !PT ;  /* 0x00003fff00007812 */ /* 0x000fe200078ec0ff */
[----:B--2---:R-:W-:Y:S06]  /*3a70*/  @P1 BRA `(.L_x_5316) ;  /* 0x0000000000081947 */ /* 0x004fec0003800000 */
[----:B------:R-:W2:Y:S02]  /*3a80*/  SYNCS.PHASECHK.TRANS64.TRYWAIT P1, [R5+URZ+0x38830], R8 ;  /* 0x03883008050075a7 */ /* 0x000ea4000802017f */
[----:B--2---:R-:W-:Y:S05]  /*3a90*/  @!P1 BRA `(.L_x_5317) ;  /* 0x0000015000dc9947 */ /* 0x004fea0003800000 */
.L_x_5316:
        /* <DEDUP_REMOVED lines=40> */
.L_x_5503:
[----:B------:R-:W-:Y:S05]  /*3d20*/  @!P0 BRA `(.L_x_5319) ;  /* 0x0000000000048947 */ /* 0x000fea0003800000 */
[----:B------:R-:W-:Y:S01]  /*3d30*/  BPT.TRAP 0x1 ;  /* 0x000000040000795c */ /* 0x000fe20000300000 */
.L_x_5319:
[----:B------:R4:W0:Y:S01]  /*3d40*/  SYNCS.PHASECHK.TRANS64.TRYWAIT P1, [R5+URZ+0x38850], R8 ;  /* 0x03885008050075a7 */ /* 0x000822000802017f */
[----:B------:R-:W-:Y:S05]  /*3d50*/  @!P0 BRA `(.L_x_5320) ;  /* 0x0000000000048947 */ /* 0x000fea0003800000 */
[----:B------:R-:W-:Y:S01]  /*3d60*/  BPT.TRAP 0x1 ;  /* 0x000000040000795c */ /* 0x000fe20000300000 */
.L_x_5320:
        /* <DEDUP_REMOVED lines=12> */
.L_x_5321:
        /* <DEDUP_REMOVED lines=17> */
[----:B------:R-:W-:Y:S01]  /*3f40*/  ULDC UR28, c[0x0][0xa80] ;  /* 0x0002a000001c7ab9 */ /* 0x000fe20000000800 */
[----:B------:R-:W-:Y:S01]  /*3f50*/  IMAD.MOV.U32 R15, RZ, RZ, 0x40 ;  /* 0x00000040ff0f7424 */ /* 0x000fe200078e00ff */
[----:B------:R-:W1:Y:S01]  /*3f60*/  S2R R56, SR_TID.X ;  /* 0x0000000000387919 */ /* 0x000e620000002100 */
[----:B------:R-:W-:Y:S01]  /*3f70*/  IMAD R217, R2, 0x1000, R19 ;  /* 0x0000100002d97824 */ /* 0x000fe200078e0213 */
[----:B------:R-:W-:-:S03]  /*3f80*/  UMOV UR7, 0x40000040 ;  /* 0x4000004000077882 */ /* 0x000fc60000000000 */
[----:B------:R-:W-:Y:S01]  /*3f90*/  VIADD R219, R217, 0x80 ;  /* 0x00000080d9db7836 */ /* 0x000fe20000000000 */
        /* <DEDUP_REMOVED lines=295> */
[----:B------:R-:W-:-:S04]  /*5210*/  SEL R8, R8, 0xf80, P1 ;  /* 0x00000f8008087807 */ /* 0x000fc80000800000 */
        /* <DEDUP_REMOVED lines=10> */
[----:B------:R-:W0:Y:S02]  /*52c0*/  LDC R6, c[0x0][0x448] ;  /* 0x00011200ff067b82 */ /* 0x000e240000000800 */
[----:B0-----:R-:W-:Y:S01]  /*52d0*/  ISETP.NE.AND P1, PT, R6, 0x1, PT ;  /* 0x000000010600780c */ /* 0x001fe20003f25270 */
[----:B------:R-:W-:-:S12]  /*52e0*/  VIADD R6, R191, UR38 ;  /* 0x00000026bf067c36 */ /* 0x000fd80008000000 */
[----:B------:R-:W0:Y:S08]  /*52f0*/  @P1 LDC R7, c[0x0][0x44c] ;  /* 0x00011300ff071b82 */ /* 0x000e300000000800 */
[----:B------:R-:W1:Y:S01]  /*5300*/  @P1 LDC R8, c[0x0][0x450] ;  /* 0x00011400ff081b82 */ /* 0x000e620000000800 */
[----:B0-----:R-:W-:-:S05]  /*5310*/  @P1 IMAD.HI.U32 R7, R6, R7, RZ ;  /* 0x0000000706071227 */ /* 0x001fca00078e00ff */
[----:B-1----:R-:W-:Y:S01]  /*5320*/  @P1 SHF.R.U32.HI R6, RZ, R8, R7 ;  /* 0x00000008ff061219 */ /* 0x002fe20000011607 */
[C---:B------:R-:W-:Y:S01]  /*5330*/  IMAD R8, R168.reuse, -0x40, R15 ;  /* 0xffffffc0a8087824 */ /* 0x040fe200078e020f */
[----:B------:R-:W-:Y:S02]  /*5340*/  WARPGROUP.DEPBAR.LE gsb0, 0x0 ;  /* 0x00008000000079c5 */ /* 0x000fe40000010000 */
[----:B------:R-:W-:Y:S01]  /*5350*/  WARPGROUP.ARRIVE ;  /* 0x00000000000079c5 */ /* 0x000fe20000000000 */
[----:B------:R-:W0:Y:S01]  /*5360*/  SHFL.IDX PT, R9, R6, RZ, 0x1c1f ;  /* 0x001c1fff06097589 */ /* 0x000e2200000e0000 */
[----:B------:R-:W-:Y:S01]  /*5370*/  IADD3 R7, R189, 0x1, R8 ;  /* 0x00000001bd077810 */ /* 0x000fe20007ffe008 */
[----:B------:R-:W-:Y:S01]  /*5380*/  VIADD R168, R168, 0xfffffffe ;  /* 0xfffffffea8a87836 */ /* 0x000fe20000000000 */
[----:B------:R-:W-:Y:S01]  /*5390*/  IADD3 R8, -R18, R8, R189 ;  /* 0x0000000812087210 */ /* 0x000fe20007ffe1bd */
[----:B------:R-:W1:Y:S01]  /*53a0*/  SHFL.IDX PT, R6, R6, 0x1, 0x1c1f ;  /* 0x003c1f0006067f89 */ /* 0x000e6200000e0000 */
[----:B------:R-:W-:Y:S01]  /*53b0*/  HGMMA.64x64x16.F32.BF16 R24, gdesc[UR24], R24, gsb0 ;  /* 0x00e00000181879f0 */ /* 0x000fe20008001818 */
[----:B------:R-:W-:-:S02]  /*53c0*/  IADD3 R7, -R188, R7, -R18 ;  /* 0x00000007bc077210 */ /* 0x000fc40007ffe912 */
[----:B------:R-:W-:Y:S02]  /*53d0*/  R2UR UR31, R168 ;  /* 0x00000000a81f72ca */ /* 0x000fe400000e0000 */
[----:B0-----:R-:W-:-:S04]  /*53e0*/  VIADDMNMX R9, R9, R7, R8, PT ;  /* 0x0000000709097246 */ /* 0x001fc80003800108 */
[C---:B------:R-:W-:Y:S02]  /*53f0*/  ISETP.GT.AND P2, PT, R9.reuse, RZ, PT ;  /* 0x000000ff0900720c */ /* 0x040fe40003f44270 */
[C---:B------:R-:W-:Y:S02]  /*5400*/  ISETP.GT.AND P3, PT, R9.reuse, 0x1, PT ;  /* 0x000000010900780c */ /* 0x040fe40003f64270 */
[----:B------:R-:W-:Y:S02]  /*5410*/  ISETP.GT.AND P4, PT, R9, 0x8, PT ;  /* 0x000000080900780c */ /* 0x000fe40003f84270 */
[----:B-1----:R-:W-:-:S04]  /*5420*/  VIADDMNMX R8, R6, R7, R8, PT ;  /* 0x0000000706087246 */ /* 0x002fc80003800108 */
[----:B------:R-:W-:Y:S01]  /*5430*/  ISETP.GT.AND P5, PT, R8, 0x28, PT ;  /* 0x000000280800780c */ /* 0x000fe20003fa4270 */
[----:B------:R-:W-:Y:S02]  /*5440*/  WARPGROUP.DEPBAR.LE gsb0, 0x0 ;  /* 0x00008000000079c5 */ /* 0x000fe40000010000 */
        /* <DEDUP_REMOVED lines=46> */
[----:B------:R-:W-:Y:S01]  /*5730*/  FMUL.FTZ R55, R55, UR6 ;  /* 0x0000000637377c20 */ /* 0x000fe20008410000 */
[----:B------:R-:W-:-:S02]  /*5740*/  ISETP.GT.AND P2, PT, R9, 0x11, PT ;  /* 0x000000110900780c */ /* 0x000fc40003f44270 */
[----:B------:R-:W-:Y:S02]  /*5750*/  FMNMX.FTZ R21, R13, R20, !PT ;  /* 0x000000140d157209 */ /* 0x000fe40007810000 */
[----:B------:R-:W-:Y:S01]  /*5760*/  R2UR UR6, R217 ;  /* 0x00000000d90672ca */ /* 0x000fe200000e0000 */
        /* <DEDUP_REMOVED lines=40> */
[----:B------:R-:W-:Y:S01]  /*59f0*/  MUFU.TANH R41, R30 ;  /* 0x0000001e00297308 */ /* 0x000fe20000002400 */
[----:B--2---:R-:W-:Y:S02]  /*5a00*/  FSEL R36, R52, -INF , P3 ;  /* 0xff80000034247808 */ /* 0x004fe40001800000 */
[----:B------:R-:W-:Y:S02]  /*5a10*/  ISETP.GT.AND P3, PT, R8, 0x1, PT ;  /* 0x000000010800780c */ /* 0x000fe40003f64270 */
[----:B------:R-:W-:-:S03]  /*5a20*/  FMNMX.FTZ R40, R36, R9, !PT ;  /* 0x0000000924287209 */ /* 0x000fc60007810000 */
[----:B------:R-:W1:Y:S01]  /*5a30*/  MUFU.TANH R26, R26 ;  /* 0x0000001a001a7308 */ /* 0x000e620000002400 */
[----:B0-----:R-:W-:Y:S02]  /*5a40*/  FSEL R37, R53, -INF , P2 ;  /* 0xff80000035257808 */ /* 0x001fe40001000000 */
[----:B------:R-:W-:Y:S02]  /*5a50*/  ISETP.GT.AND P2, PT, R8, RZ, PT ;  /* 0x000000ff0800720c */ /* 0x000fe40003f44270 */
[----:B------:R-:W-:-:S03]  /*5a60*/  FMNMX.FTZ R40, R37, R40, !PT ;  /* 0x0000002825287209 */ /* 0x000fc60007810000 */
[----:B------:R-:W0:Y:S02]  /*5a70*/  MUFU.TANH R27, R27 ;  /* 0x0000001b001b7308 */ /* 0x000e240000002400 */
[----:B------:R-:W2:Y:S06]  /*5a80*/  SHFL.BFLY PT, R9, R40, 0x2, 0x1f ;  /* 0x0c401f0028097f89 */ /* 0x000eac00000e0000 */
[----:B------:R-:W3:Y:S01]  /*5a90*/  MUFU.TANH R31, R31 ;  /* 0x0000001f001f7308 */ /* 0x000ee20000002400 */
[----:B-1----:R-:W-:Y:S02]  /*5aa0*/  FSEL R26, R26, -INF , P2 ;  /* 0xff8000001a1a7808 */ /* 0x002fe40001000000 */
[----:B------:R-:W-:-:S05]  /*5ab0*/  ISETP.GT.AND P2, PT, R8, 0x9, PT ;  /* 0x000000090800780c */ /* 0x000fca0003f44270 */
[----:B------:R-:W1:Y:S01]  /*5ac0*/  MUFU.TANH R34, R34 ;  /* 0x0000002200227308 */ /* 0x000e620000002400 */
[----:B0-----:R-:W-:Y:S02]  /*5ad0*/  FSEL R27, R27, -INF , P3 ;  /* 0xff8000001b1b7808 */ /* 0x001fe40001800000 */
[----:B------:R-:W-:-:S05]  /*5ae0*/  ISETP.GT.AND P3, PT, R8, 0x10, PT ;  /* 0x000000100800780c */ /* 0x000fca0003f64270 */
[----:B------:R-:W0:Y:S01]  /*5af0*/  MUFU.TANH R35, R35 ;  /* 0x0000002300237308 */ /* 0x000e220000002400 */
[----:B---3--:R-:W-:Y:S02]  /*5b00*/  FSEL R31, R31, -INF , P2 ;  /* 0xff8000001f1f7808 */ /* 0x008fe40001000000 */
[----:B--2---:R-:W-:Y:S02]  /*5b10*/  FMNMX.FTZ R9, R40, R9, !PT ;  /* 0x0000000928097209 */ /* 0x004fe40007810000 */
[----:B------:R-:W-:-:S03]  /*5b20*/  ISETP.GT.AND P2, PT, R8, 0x11, PT ;  /* 0x000000110800780c */ /* 0x000fc60003f44270 */
[----:B------:R-:W2:Y:S01]  /*5b30*/  SHFL.BFLY PT, R30, R9, 0x1, 0x1f ;  /* 0x0c201f00091e7f89 */ /* 0x000ea200000e0000 */
        /* <DEDUP_REMOVED lines=8> */
[----:B------:R-:W-:Y:S02]  /*5bc0*/  ISETP.GT.AND P3, PT, R8, 0x21, PT ;  /* 0x000000210800780c */ /* 0x000fe40003f64270 */
[----:B--2---:R-:W-:-:S03]  /*5bd0*/  FMNMX.FTZ R7, R9, R30, !PT ;  /* 0x0000001e09077209 */ /* 0x004fc60007810000 */
[----:B------:R-:W2:Y:S01]  /*5be0*/  MUFU.TANH R43, R43 ;  /* 0x0000002b002b7308 */ /* 0x000ea20000002400 */
[----:B------:R-:W-:Y:S02]  /*5bf0*/  FSEL R30, R41, -INF , P4 ;  /* 0xff800000291e7808 */ /* 0x000fe40002000000 */
[----:B------:R-:W-:Y:S02]  /*5c00*/  FMNMX.FTZ R9, R26, R27, !PT ;  /* 0x0000001b1a097209 */ /* 0x000fe40007810000 */
[----:B------:R-:W-:Y:S02]  /*5c10*/  ISETP.GT.AND P4, PT, R8, 0x19, PT ;  /* 0x000000190800780c */ /* 0x000fe40003f84270 */
[----:B------:R-:W-:Y:S01]  /*5c20*/  FMNMX.FTZ R6, R30, R9, !PT ;  /* 0x000000091e067209 */ /* 0x000fe20007810000 */
[----:B------:R-:W3:Y:S01]  /*5c30*/  MUFU.TANH R42, R46 ;  /* 0x0000002e002a7308 */ /* 0x000ee20000002400 */
[----:B-1----:R-:W-:Y:S02]  /*5c40*/  FSEL R39, R39, -INF , P4 ;  /* 0xff80000027277808 */ /* 0x002fe40002000000 */
[----:B------:R-:W-:-:S02]  /*5c50*/  FMNMX.FTZ R9, R31, R6, !PT ;  /* 0x000000061f097209 */ /* 0x000fc40007810000 */
[----:B0-----:R-:W-:Y:S02]  /*5c60*/  FSEL R40, R40, -INF , P2 ;  /* 0xff80000028287808 */ /* 0x001fe40001000000 */
[----:B------:R-:W-:Y:S01]  /*5c70*/  FMNMX.FTZ R6, R34, R9, !PT ;  /* 0x0000000922067209 */ /* 0x000fe20007810000 */
[----:B------:R-:W0:Y:S01]  /*5c80*/  MUFU.TANH R47, R47 ;  /* 0x0000002f002f7308 */ /* 0x000e220000002400 */
[----:B--2---:R-:W-:Y:S01]  /*5c90*/  FSEL R41, R43, -INF , P3 ;  /* 0xff8000002b297808 */ /* 0x004fe20001800000 */
[----:B------:R-:W-:Y:S01]  /*5ca0*/  FMUL.FTZ R43, R7, UR28 ;  /* 0x0000001c072b7c20 */ /* 0x000fe20008410000 */
[----:B------:R-:W-:Y:S02]  /*5cb0*/  FMNMX.FTZ R9, R35, R6, !PT ;  /* 0x0000000623097209 */ /* 0x000fe40007810000 */
[----:B------:R-:W-:Y:S02]  /*5cc0*/  FSETP.NEU.FTZ.AND P3, PT, R7, -INF , PT ;  /* 0xff8000000700780b */ /* 0x000fe40003f7d000 */
[----:B------:R-:W-:Y:S01]  /*5cd0*/  FMNMX.FTZ R6, R38, R9, !PT ;  /* 0x0000000926067209 */ /* 0x000fe20007810000 */
[----:B------:R-:W1:Y:S01]  /*5ce0*/  MUFU.TANH R44, R50 ;  /* 0x00000032002c7308 */ /* 0x000e620000002400 */
[----:B------:R-:W-:-:S02]  /*5cf0*/  ISETP.GT.AND P4, PT, R8, 0x29, PT ;  /* 0x000000290800780c */ /* 0x000fc40003f84270 */
[----:B------:R-:W-:Y:S02]  /*5d00*/  FMNMX.FTZ R9, R39, R6, !PT ;  /* 0x0000000627097209 */ /* 0x000fe40007810000 */
[----:B---3--:R-:W-:Y:S02]  /*5d10*/  FSEL R42, R42, -INF , P5 ;  /* 0xff8000002a2a7808 */ /* 0x008fe40002800000 */
[----:B------:R-:W-:Y:S01]  /*5d20*/  FMNMX.FTZ R6, R40, R9, !PT ;  /* 0x0000000928067209 */ /* 0x000fe20007810000 */
[----:B------:R-:W2:Y:S01]  /*5d30*/  MUFU.TANH R45, R51 ;  /* 0x00000033002d7308 */ /* 0x000ea20000002400 */
[----:B------:R-:W-:Y:S02]  /*5d40*/  FSEL R48, R43, RZ, P3 ;  /* 0x000000ff2b307208 */ /* 0x000fe40001800000 */
[----:B------:R-:W-:Y:S02]  /*5d50*/  FMNMX.FTZ R9, R41, R6, !PT ;  /* 0x0000000629097209 */ /* 0x000fe40007810000 */
[----:B------:R-:W-:Y:S01]  /*5d60*/  ISETP.GT.AND P2, PT, R8, 0x30, PT ;  /* 0x000000300800780c */ /* 0x000fe20003f44270 */
[--C-:B------:R-:W-:Y:S01]  /*5d70*/  FFMA.FTZ R49, R10, UR28, -R48.reuse ;  /* 0x0000001c0a317c23 */ /* 0x100fe20008010830 */
[----:B0-----:R-:W-:Y:S01]  /*5d80*/  FSEL R43, R47, -INF , P4 ;  /* 0xff8000002f2b7808 */ /* 0x001fe20002000000 */
[----:B------:R-:W0:Y:S01]  /*5d90*/  MUFU.TANH R46, R54 ;  /* 0x00000036002e7308 */ /* 0x000e220000002400 */
[----:B------:R-:W-:Y:S01]  /*5da0*/  FMNMX.FTZ R6, R42, R9, !PT ;  /* 0x000000092a067209 */ /* 0x000fe20007810000 */
[--C-:B------:R-:W-:Y:S01]  /*5db0*/  FFMA.FTZ R169, R28, UR28, -R48.reuse ;  /* 0x0000001c1ca97c23 */ /* 0x100fe20008010830 */
[----:B------:R-:W-:Y:S01]  /*5dc0*/  ISETP.GT.AND P3, PT, R8, 0x31, PT ;  /* 0x000000310800780c */ /* 0x000fe20003f64270 */
[--C-:B------:R-:W-:Y:S01]  /*5dd0*/  FFMA.FTZ R170, R29, UR28, -R48.reuse ;  /* 0x0000001c1daa7c23 */ /* 0x100fe20008010830 */
[----:B-1----:R-:W-:Y:S01]  /*5de0*/  FSEL R44, R44, -INF , P2 ;  /* 0xff8000002c2c7808 */ /* 0x002fe20001000000 */
[--C-:B------:R-:W-:Y:S01]  /*5df0*/  FFMA.FTZ R171, R32, UR28, -R48.reuse ;  /* 0x0000001c20ab7c23 */ /* 0x100fe20008010830 */
[----:B------:R-:W-:Y:S01]  /*5e00*/  FMNMX.FTZ R9, R43, R6, !PT ;  /* 0x000000062b097209 */ /* 0x000fe20007810000 */
[----:B------:R-:W1:Y:S01]  /*5e10*/  MUFU.TANH R55, R55 ;  /* 0x0000003700377308 */ /* 0x000e620000002400 */
[----:B------:R-:W-:Y:S01]  /*5e20*/  ISETP.GT.AND P2, PT, R8, 0x38, PT ;  /* 0x000000380800780c */ /* 0x000fe20003f44270 */
[--C-:B------:R-:W-:Y:S01]  /*5e30*/  FFMA.FTZ R172, R33, UR28, -R48.reuse ;  /* 0x0000001c21ac7c23 */ /* 0x100fe20008010830 */
[----:B--2---:R-:W-:Y:S01]  /*5e40*/  FSEL R45, R45, -INF , P3 ;  /* 0xff8000002d2d7808 */ /* 0x004fe20001800000 */
[--C-:B------:R-:W-:Y:S01]  /*5e50*/  FFMA.FTZ R173, R36, UR28, -R48.reuse ;  /* 0x0000001c24ad7c23 */ /* 0x100fe20008010830 */
[----:B------:R-:W-:Y:S01]  /*5e60*/  FMNMX.FTZ R10, R44, R9, !PT ;  /* 0x000000092c0a7209 */ /* 0x000fe20007810000 */
[--C-:B------:R-:W-:Y:S01]  /*5e70*/  FFMA.FTZ R9, R11, UR28, -R48.reuse ;  /* 0x0000001c0b097c23 */ /* 0x100fe20008010830 */
[----:B------:R-:W-:Y:S01]  /*5e80*/  ISETP.GT.AND P3, PT, R8, 0x39, PT ;  /* 0x000000390800780c */ /* 0x000fe20003f64270 */
[----:B------:R2:W-:Y:S01]  /*5e90*/  MUFU.EX2 R6, R49 ;  /* 0x0000003100067308 */ /* 0x0005e20000000800 */
[----:B0-----:R-:W-:Y:S01]  /*5ea0*/  FSEL R46, R46, -INF , P2 ;  /* 0xff8000002e2e7808 */ /* 0x001fe20001000000 */
        /* <DEDUP_REMOVED lines=12> */
[----:B------:R-:W-:Y:S01]  /*5f70*/  FFMA.FTZ R21, R25, UR28, -R48 ;  /* 0x0000001c19157c23 */ /* 0x000fe20008010830 */
[----:B------:R-:W0:Y:S03]  /*5f80*/  MUFU.EX2 R9, R9 ;  /* 0x0000000900097308 */ /* 0x000e260000000800 */
[----:B--2---:R-:W1:Y:S05]  /*5f90*/  SHFL.BFLY PT, R49, R8, 0x2, 0x1f ;  /* 0x0c401f0008317f89 */ /* 0x004e6a00000e0000 */
[----:B------:R-:W-:Y:S08]  /*5fa0*/  MUFU.EX2 R10, R10 ;  /* 0x0000000a000a7308 */ /* 0x000ff00000000800 */
[----:B------:R-:W2:Y:S01]  /*5fb0*/  MUFU.EX2 R11, R11 ;  /* 0x0000000b000b7308 */ /* 0x000ea20000000800 */
[----:B0-----:R-:W-:Y:S01]  /*5fc0*/  F2FP.BF16.F32.PACK_AB R152, R9, R6 ;  /* 0x000000060998723e */ /* 0x001fe200000010ff */
[----:B------:R-:W-:Y:S01]  /*5fd0*/  FADD.FTZ R9, R6, R9 ;  /* 0x0000000906097221 */ /* 0x000fe20000010000 */
[----:B------:R-:W-:-:S05]  /*5fe0*/  IMAD.U32 R6, RZ, RZ, UR38 ;  /* 0x00000026ff067e24 */ /* 0x000fca000f8e00ff */
[----:B------:R-:W-:Y:S01]  /*5ff0*/  MUFU.EX2 R12, R12 ;  /* 0x0000000c000c7308 */ /* 0x000fe20000000800 */
[----:B-1----:R-:W-:-:S05]  /*6000*/  FMNMX.FTZ R49, R8, R49, !PT ;  /* 0x0000003108317209 */ /* 0x002fca0007810000 */
[----:B------:R-:W0:Y:S02]  /*6010*/  SHFL.BFLY PT, R8, R49, 0x1, 0x1f ;  /* 0x0c201f0031087f89 */ /* 0x000e2400000e0000 */
[----:B------:R-:W1:Y:S01]  /*6020*/  MUFU.EX2 R13, R13 ;  /* 0x0000000d000d7308 */ /* 0x000e620000000800 */
[----:B--2---:R-:W-:Y:S01]  /*6030*/  F2FP.BF16.F32.PACK_AB R154, R11, R10 ;  /* 0x0000000a0b9a723e */ /* 0x004fe200000010ff */
[----:B------:R-:W-:-:S04]  /*6040*/  FADD.FTZ R10, R10, R9 ;  /* 0x000000090a0a7221 */ /* 0x000fc80000010000 */
[----:B------:R-:W-:Y:S02]  /*6050*/  FADD.FTZ R11, R11, R10 ;  /* 0x0000000a0b0b7221 */ /* 0x000fe40000010000 */
[----:B------:R-:W-:Y:S08]  /*6060*/  MUFU.EX2 R14, R14 ;  /* 0x0000000e000e7308 */ /* 0x000ff00000000800 */
[----:B------:R-:W2:Y:S01]  /*6070*/  MUFU.EX2 R15, R15 ;  /* 0x0000000f000f7308 */ /* 0x000ea20000000800 */
[----:B-1----:R-:W-:Y:S01]  /*6080*/  F2FP.BF16.F32.PACK_AB R156, R13, R12 ;  /* 0x0000000c0d9c723e */ /* 0x002fe200000010ff */
[----:B------:R-:W-:-:S04]  /*6090*/  FADD.FTZ R12, R12, R11 ;  /* 0x0000000b0c0c7221 */ /* 0x000fc80000010000 */
[----:B------:R-:W-:Y:S01]  /*60a0*/  FADD.FTZ R13, R13, R12 ;  /* 0x0000000c0d0d7221 */ /* 0x000fe20000010000 */
[----:B0-----:R-:W-:Y:S01]  /*60b0*/  FMNMX.FTZ R8, R49, R8, !PT ;  /* 0x0000000831087209 */ /* 0x001fe20007810000 */
[----:B------:R-:W-:Y:S03]  /*60c0*/  MUFU.EX2 R20, R20 ;  /* 0x0000001400147308 */ /* 0x000fe60000000800 */
[C---:B------:R-:W-:Y:S01]  /*60d0*/  FSETP.NEU.FTZ.AND P2, PT, R8.reuse, -INF , PT ;  /* 0xff8000000800780b */ /* 0x040fe20003f5d000 */
[----:B------:R-:W-:-:S04]  /*60e0*/  FMUL.FTZ R24, R8, UR28 ;  /* 0x0000001c08187c20 */ /* 0x000fc80008410000 */
[----:B------:R-:W0:Y:S01]  /*60f0*/  MUFU.EX2 R21, R21 ;  /* 0x0000001500157308 */ /* 0x000e220000000800 */
[----:B------:R-:W-:Y:S02]  /*6100*/  FSEL R25, R24, RZ, P2 ;  /* 0x000000ff18197208 */ /* 0x000fe40001000000 */
[----:B------:R-:W-:Y:S02]  /*6110*/  ISETP.NE.AND P2, PT, R56, RZ, PT ;  /* 0x000000ff3800720c */ /* 0x000fe40003f45270 */
[----:B--2---:R-:W-:Y:S01]  /*6120*/  F2FP.BF16.F32.PACK_AB R158, R15, R14 ;  /* 0x0000000e0f9e723e */ /* 0x004fe200000010ff */
        /* <DEDUP_REMOVED lines=25> */
[----:B------:R-:W-:Y:S02]  /*62c0*/  @!P2 PRMT R5, RZ, 0x654, R5 ;  /* 0x00000654ff05a816 */ /* 0x000fe40000000005 */
        /* <DEDUP_REMOVED lines=25> */
[----:B------:R-:W4:Y:S01]  /*6460*/  MUFU.EX2 R212, R212 ;  /* 0x000000d400d47308 */ /* 0x000f220000000800 */
[----:B---3--:R-:W-:Y:S01]  /*6470*/  F2FP.BF16.F32.PACK_AB R162, R170, R169 ;  /* 0x000000a9aaa2723e */ /* 0x008fe200000010ff */
[----:B------:R-:W-:-:S04]  /*6480*/  FADD.FTZ R169, R169, R20 ;  /* 0x00000014a9a97221 */ /* 0x000fc80000010000 */
[----:B------:R-:W-:Y:S02]  /*6490*/  FADD.FTZ R170, R170, R169 ;  /* 0x000000a9aaaa7221 */ /* 0x000fe40000010000 */
[----:B------:R-:W-:Y:S08]  /*64a0*/  MUFU.EX2 R211, R211 ;  /* 0x000000d300d37308 */ /* 0x000ff00000000800 */
[----:B------:R-:W3:Y:S01]  /*64b0*/  MUFU.EX2 R214, R214 ;  /* 0x000000d600d67308 */ /* 0x000ee20000000800 */
[----:B----4-:R-:W-:Y:S01]  /*64c0*/  F2FP.BF16.F32.PACK_AB R161, R212, R183 ;  /* 0x000000b7d4a1723e */ /* 0x010fe200000010ff */
[----:B------:R-:W-:-:S04]  /*64d0*/  FADD.FTZ R183, R183, R182 ;  /* 0x000000b6b7b77221 */ /* 0x000fc80000010000 */
[----:B------:R-:W-:Y:S02]  /*64e0*/  FADD.FTZ R212, R212, R183 ;  /* 0x000000b7d4d47221 */ /* 0x000fe40000010000 */
[----:B------:R-:W-:Y:S08]  /*64f0*/  MUFU.EX2 R171, R171 ;  /* 0x000000ab00ab7308 */ /* 0x000ff00000000800 */
[----:B------:R-:W4:Y:S01]  /*6500*/  MUFU.EX2 R172, R172 ;  /* 0x000000ac00ac7308 */ /* 0x000f220000000800 */
[----:B---3--:R-:W-:Y:S01]  /*6510*/  F2FP.BF16.F32.PACK_AB R163, R214, R211 ;  /* 0x000000d3d6a3723e */ /* 0x008fe200000010ff */
[----:B------:R-:W-:-:S04]  /*6520*/  FADD.FTZ R211, R211, R212 ;  /* 0x000000d4d3d37221 */ /* 0x000fc80000010000 */
[----:B------:R2:W-:Y:S01]  /*6530*/  STSM.16.M88.4 [R190], R160 ;  /* 0x000000a0be007844 */ /* 0x0005e20000000200 */
[----:B------:R-:W-:Y:S01]  /*6540*/  FADD.FTZ R214, R214, R211 ;  /* 0x000000d3d6d67221 */ /* 0x000fe20000010000 */
[----:B------:R-:W-:Y:S08]  /*6550*/  MUFU.EX2 R173, R173 ;  /* 0x000000ad00ad7308 */ /* 0x000ff00000000800 */
[----:B------:R-:W3:Y:S01]  /*6560*/  MUFU.EX2 R174, R174 ;  /* 0x000000ae00ae7308 */ /* 0x000ee20000000800 */
[----:B----4-:R-:W-:Y:S01]  /*6570*/  F2FP.BF16.F32.PACK_AB R164, R172, R171 ;  /* 0x000000abaca4723e */ /* 0x010fe200000010ff */
[----:B------:R-:W-:-:S04]  /*6580*/  FADD.FTZ R171, R171, R170 ;  /* 0x000000aaabab7221 */ /* 0x000fc80000010000 */
[----:B------:R-:W-:Y:S02]  /*6590*/  FADD.FTZ R172, R172, R171 ;  /* 0x000000abacac7221 */ /* 0x000fe40000010000 */
[----:B------:R-:W-:Y:S08]  /*65a0*/  MUFU.EX2 R213, R213 ;  /* 0x000000d500d57308 */ /* 0x000ff00000000800 */
[----:B------:R-:W4:Y:S01]  /*65b0*/  MUFU.EX2 R216, R216 ;  /* 0x000000d800d87308 */ /* 0x000f220000000800 */
[----:B---3--:R-:W-:-:S07]  /*65c0*/  F2FP.BF16.F32.PACK_AB R166, R174, R173 ;  /* 0x000000adaea6723e */ /* 0x008fce00000010ff */
[----:B------:R-:W-:Y:S08]  /*65d0*/  MUFU.EX2 R215, R215 ;  /* 0x000000d700d77308 */ /* 0x000ff00000000800 */
[----:B------:R-:W3:Y:S01]  /*65e0*/  MUFU.EX2 R218, R218 ;  /* 0x000000da00da7308 */ /* 0x000ee20000000800 */
[----:B----4-:R-:W-:Y:S01]  /*65f0*/  F2FP.BF16.F32.PACK_AB R165, R216, R213 ;  /* 0x000000d5d8a5723e */ /* 0x010fe200000010ff */
[----:B------:R-:W-:-:S04]  /*6600*/  FADD.FTZ R213, R213, R214 ;  /* 0x000000d6d5d57221 */ /* 0x000fc80000010000 */
[----:B------:R-:W-:Y:S01]  /*6610*/  FADD.FTZ R216, R216, R213 ;  /* 0x000000d5d8d87221 */ /* 0x000fe20000010000 */
[----:B---3--:R-:W-:-:S03]  /*6620*/  F2FP.BF16.F32.PACK_AB R167, R218, R215 ;  /* 0x000000d7daa7723e */ /* 0x008fc600000010ff */
        /* <DEDUP_REMOVED lines=9> */
[----:B------:R-:W-:Y:S01]  /*66c0*/  WARPGROUP.ARRIVE ;  /* 0x00000000000079c5 */ /* 0x000fe20000000000 */
[----:B0-----:R-:W0:-:S15]  /*66d0*/  @P1 LDC R152, c[0x0][0x44c] ;  /* 0x00011300ff981b82 */ /* 0x001e1e0000000800 */
[----:B------:R-:W-:-:S04]  /*66e0*/  NOP ;  /* 0x0000000000007918 */ /* 0x000fc80000000000 */
[----:B------:R-:W-:Y:S01]  /*66f0*/  HGMMA.64x256x16.F32.BF16 R24, R156, gdesc[UR4].tnspB, R24, gsb0 ;  /* 0x43e000049c187df0 */ /* 0x000fe20008001818 */
[----:B------:R-:W-:Y:S01]  /*6700*/  R2UR UR6, R219 ;  /* 0x00000000db0672ca */ /* 0x000fe200000e0000 */
[----:B------:R-:W-:Y:S01]  /*6710*/  UMOV UR7, 0x40000040 ;  /* 0x4000004000077882 */ /* 0x000fe20000000000 */
[----:B------:R-:W1:Y:S01]  /*6720*/  @P1 LDC R154, c[0x0][0x450] ;  /* 0x00011400ff9a1b82 */ /* 0x000e620000000800 */
[----:B0-----:R-:W-:-:S05]  /*6730*/  @P1 IMAD.HI.U32 R9, R152, UR38, RZ ;  /* 0x0000002698091c27 */ /* 0x001fca000f8e00ff */
[----:B-1----:R-:W-:-:S04]  /*6740*/  @P1 SHF.R.U32.HI R6, RZ, R154, R9 ;  /* 0x0000009aff061219 */ /* 0x002fc80000011609 */
[----:B------:R-:W-:-:S04]  /*6750*/  IADD3 R6, R6, R189, -R188 ;  /* 0x000000bd06067210 */ /* 0x000fc80007ffe8bc */
[----:B------:R-:W-:-:S04]  /*6760*/  SHF.R.S32.HI R9, RZ, 0x1f, R6 ;  /* 0x0000001fff097819 */ /* 0x000fc80000011406 */
[----:B------:R-:W-:Y:S01]  /*6770*/  LEA.HI R9, R9, R6, RZ, 0x6 ;  /* 0x0000000609097211 */ /* 0x000fe200078f30ff */
[----:B------:R-:W-:-:S03]  /*6780*/  FADD.FTZ R6, R218, R215 ;  /* 0x000000d7da067221 */ /* 0x000fc60000010000 */
[----:B------:R-:W-:-:S04]  /*6790*/  SHF.R.S32.HI R9, RZ, 0x6, R9 ;  /* 0x00000006ff097819 */ /* 0x000fc80000011409 */
[----:B------:R-:W-:-:S13]  /*67a0*/  R2UR UR30, R9 ;  /* 0x00000000091e72ca */ /* 0x000fda00000e0000 */
[----:B------:R-:W-:-:S04]  /*67b0*/  UISETP.LT.AND UP0, UPT, URZ, UR30, UPT ;  /* 0x0000001e3f00728c */ /* 0x000fc8000bf01270 */
[----:B------:R-:W-:-:S04]  /*67c0*/  USEL UR30, URZ, UR30, !UP0 ;  /* 0x0000001e3f1e7287 */ /* 0x000fc8000c000000 */
[----:B------:R-:W-:-:S06]  /*67d0*/  UISETP.GE.AND UP0, UPT, UR31, UR30, UPT ;  /* 0x0000001e1f00728c */ /* 0x000fcc000bf06270 */
[----:B------:R-:W-:Y:S01]  /*67e0*/  PLOP3.LUT P3, PT, PT, PT, UP0, 0x80, 0x0 ;  /* 0x000000000000781c */ /* 0x000fe20003f6f008 */
        /* <DEDUP_REMOVED lines=19> */
[----:B0-----:R-:W-:-:S04]  /*6920*/  FADD.FTZ R5, R173, R172 ;  /* 0x000000acad057221 */ /* 0x001fc80000010000 */
[----:B------:R-:W-:Y:S01]  /*6930*/  FADD.FTZ R5, R174, R5 ;  /* 0x00000005ae057221 */ /* 0x000fe20000010000 */
[----:B--2---:R-:W-:Y:S06]  /*6940*/  @!P3 BRA `(.L_x_5323) ;  /* 0x00000034008cb947 */ /* 0x004fec0003800000 */
[----:B------:R-:W-:Y:S01]  /*6950*/  IMAD.MOV.U32 R10, RZ, RZ, R8 ;  /* 0x000000ffff0a7224 */ /* 0x000fe200078e0008 */
[----:B------:R-:W-:Y:S01]  /*6960*/  ULDC UR29, c[0x0][0xad0] ;  /* 0x0002b400001d7ab9 */ /* 0x000fe20000000800 */
[----:B------:R-:W-:Y:S01]  /*6970*/  IMAD.MOV.U32 R11, RZ, RZ, R7 ;  /* 0x000000ffff0b7224 */ /* 0x000fe200078e0007 */
[----:B------:R-:W-:Y:S01]  /*6980*/  ULDC UR28, c[0x0][0xa80] ;  /* 0x0002a000001c7ab9 */ /* 0x000fe20000000800 */
[----:B------:R-:W-:-:S07]  /*6990*/  IMAD.MOV.U32 R13, RZ, RZ, R2 ;  /* 0x000000ffff0d7224 */ /* 0x000fce00078e0002 */
.L_x_5332:
[----:B------:R-:W-:-:S05]  /*69a0*/  VIADD R2, R13, 0x1 ;  /* 0x000000010d027836 */ /* 0x000fca0000000000 */
[----:B------:R-:W-:-:S04]  /*69b0*/  ISETP.NE.AND P3, PT, R2, 0x2, PT ;  /* 0x000000020200780c */ /* 0x000fc80003f65270 */
[----:B------:R-:W-:Y:S02]  /*69c0*/  SEL R7, RZ, 0x1, P3 ;  /* 0x00000001ff077807 */ /* 0x000fe40001800000 */
[----:B------:R-:W-:Y:S02]  /*69d0*/  SEL R2, R2, RZ, P3 ;  /* 0x000000ff02027207 */ /* 0x000fe40001800000 */
[----:B------:R-:W-:Y:S01]  /*69e0*/  LOP3.LUT R16, R16, R7, RZ, 0x3c, !PT ;  /* 0x0000000710107212 */ /* 0x000fe200078e3cff */
[----:B-1----:R-:W-:Y:S06]  /*69f0*/  @!P0 BRA `(.L_x_5324) ;  /* 0x0000000000048947 */ /* 0x002fec0003800000 */
[----:B------:R-:W-:Y:S01]  /*6a00*/  BPT.TRAP 0x1 ;  /* 0x000000040000795c */ /* 0x000fe20000300000 */
.L_x_5324:
[----:B------:R-:W-:Y:S01]  /*6a10*/  IMAD R9, R2, 0x8, R17 ;  /* 0x0000000802097824 */ /* 0x000fe200078e0211 */
[----:B------:R-:W-:-:S04]  /*6a20*/  SHF.L.U32 R8, R16, 0x1f, RZ ;  /* 0x0000001f10087819 */ /* 0x000fc800000006ff */
[----:B------:R0:W1:Y:S01]  /*6a30*/  SYNCS.PHASECHK.TRANS64.TRYWAIT P3, [R9+URZ+0x38830], R8 ;  /* 0x03883008090075a7 */ /* 0x000062000806017f */
[----:B------:R-:W-:Y:S05]  /*6a40*/  @!P0 BRA `(.L_x_5325) ;  /* 0x0000000000048947 */ /* 0x000fea0003800000 */
[----:B------:R-:W-:Y:S01]  /*6a50*/  BPT.TRAP 0x1 ;  /* 0x000000040000795c */ /* 0x000fe20000300000 */
.L_x_5325:
[----:B------:R-:W-:Y:S01]  /*6a60*/  IMAD R7, R2, 0x200, R0 ;  /* 0x0000020002077824 */ /* 0x000fe200078e0200 */
[----:B-1----:R-:W-:Y:S06]  /*6a70*/  @P3 BRA `(.L_x_5326) ;  /* 0x0000000000083947 */ /* 0x002fec0003800000 */
[----:B------:R-:W1:Y:S02]  /*6a80*/  SYNCS.PHASECHK.TRANS64.TRYWAIT P3, [R9+URZ+0x38830], R8 ;  /* 0x03883008090075a7 */ /* 0x000e64000806017f */
[----:B-1----:R-:W-:Y:S05]  /*6a90*/  @!P3 BRA `(.L_x_5327) ;  /* 0x000001240018b947 */ /* 0x002fea0003800000 */
.L_x_5326:
        /* <DEDUP_REMOVED lines=22> */
.L_x_5328:
[----:B------:R2:W3:Y:S01]  /*6c00*/  SYNCS.PHASECHK.TRANS64.TRYWAIT P3, [R9+URZ+0x38850], R8 ;  /* 0x03885008090075a7 */ /* 0x0004e2000806017f */
[----:B------:R-:W-:Y:S05]  /*6c10*/  @!P0 BRA `(.L_x_5329) ;  /* 0x0000000000048947 */ /* 0x000fea0003800000 */
[----:B------:R-:W-:Y:S01]  /*6c20*/  BPT.TRAP 0x1 ;  /* 0x000000040000795c */ /* 0x000fe20000300000 */
.L_x_5329:
[----:B---3--:R-:W-:Y:S05]  /*6c30*/  @P3 BRA `(.L_x_5330) ;  /* 0x0000000000083947 */ /* 0x008fea0003800000 */
[----:B------:R-:W3:Y:S02]  /*6c40*/  SYNCS.PHASECHK.TRANS64.TRYWAIT P3, [R9+URZ+0x38850], R8 ;  /* 0x03885008090075a7 */ /* 0x000ee4000806017f */
[----:B---3--:R-:W-:Y:S05]  /*6c50*/  @!P3 BRA `(.L_x_5331) ;  /* 0x0000012000bcb947 */ /* 0x008fea0003800000 */
.L_x_5330:
        /* <DEDUP_REMOVED lines=13> */
[----:B------:R-:W-:Y:S01]  /*6d30*/  UMOV UR6, 0xffffffc0 ;  /* 0xffffffc000067882 */ /* 0x000fe20000000000 */
[----:B------:R-:W-:Y:S01]  /*6d40*/  VIADD R21, R4, 0x800 ;  /* 0x0000080004157836 */ /* 0x000fe20000000000 */
[----:B------:R-:W-:Y:S01]  /*6d50*/  UIMAD UR6, UR31, UR6, 0x1 ;  /* 0x000000011f0674a4 */ /* 0x000fe2000f8e0206 */
[----:B------:R-:W-:Y:S01]  /*6d60*/  VIADD R15, R7, 0x800 ;  /* 0x00000800070f7836 */ /* 0x000fe20000000000 */
[----:B------:R-:W-:Y:S01]  /*6d70*/  UMOV UR7, 0x40000040 ;  /* 0x4000004000077882 */ /* 0x000fe20000000000 */
[----:B------:R-:W-:Y:S01]  /*6d80*/  HGMMA.64x64x16.F32.BF16 R152, gdesc[UR20], R152, gsb0 ;  /* 0x00e00000149879f0 */ /* 0x000fe20008001898 */
[----:B------:R-:W-:Y:S01]  /*6d90*/  IMAD R221, R2, 0x1000, R19 ;  /* 0x0000100002dd7824 */ /* 0x000fe200078e0213 */
[----:B------:R-:W-:-:S02]  /*6da0*/  UISETP.GT.AND UP0, UPT, UR31, UR30, UPT ;  /* 0x0000001e1f00728c */ /* 0x000fc4000bf04270 */
[----:B------:R-:W-:Y:S01]  /*6db0*/  UIADD3 UR31, UR31, -0x1, URZ ;  /* 0xffffffff1f1f7890 */ /* 0x000fe2000fffe03f */
        /* <DEDUP_REMOVED lines=284> */
[----:B------:R-:W0:Y:S01]  /*7f80*/  @P1 LDC R21, c[0x0][0x450] ;  /* 0x00011400ff151b82 */ /* 0x000e220000000800 */
        /* <DEDUP_REMOVED lines=14> */
[----:B------:R-:W-:Y:S02]  /*8070*/  IADD3 R7, R8, R15, R7 ;  /* 0x0000000f08077210 */ /* 0x000fe40007ffe007 */
[----:B------:R-:W1:Y:S01]  /*8080*/  @P1 LDC R8, c[0x0][0x44c] ;  /* 0x00011300ff081b82 */ /* 0x000e620000000800 */
        /* <DEDUP_REMOVED lines=8> */
[----:B-1----:R-:W-:-:S05]  /*8110*/  @P1 IMAD.HI.U32 R8, R7, R8, RZ ;  /* 0x0000000807081227 */ /* 0x002fca00078e00ff */
[----:B0-----:R-:W-:Y:S02]  /*8120*/  @P1 SHF.R.U32.HI R7, RZ, R21, R8 ;  /* 0x00000015ff071219 */ /* 0x001fe40000011608 */
[----:B------:R-:W-:Y:S02]  /*8130*/  IADD3 R21, R189, UR6, -R18 ;  /* 0x00000006bd157c10 */ /* 0x000fe4000fffe812 */
[----:B------:R-:W-:-:S03]  /*8140*/  R2UR UR6, R221 ;  /* 0x00000000dd0672ca */ /* 0x000fc600000e0000 */
[----:B------:R-:W-:Y:S01]  /*8150*/  IMAD.IADD R21, R21, 0x1, -R188 ;  /* 0x0000000115157824 */ /* 0x000fe200078e0abc */
        /* <DEDUP_REMOVED lines=32> */
[----:B------:R-:W4:Y:S08]  /*8360*/  MUFU.TANH R20, R157 ;  /* 0x0000009d00147308 */ /* 0x000f300000002400 */
[----:B------:R-:W-:Y:S01]  /*8370*/  MUFU.TANH R160, R160 ;  /* 0x000000a000a07308 */ /* 0x000fe20000002400 */
[----:B0-----:R-:W-:-:S05]  /*8380*/  IMAD.IADD R152, R21, 0x1, R152 ;  /* 0x0000000115987824 */ /* 0x001fca00078e0298 */
[C---:B------:R-:W-:Y:S02]  /*8390*/  ISETP.GT.AND P3, PT, R152.reuse, RZ, PT ;  /* 0x000000ff9800720c */ /* 0x040fe40003f64270 */
[----:B------:R-:W-:Y:S01]  /*83a0*/  ISETP.GT.AND P4, PT, R152, 0x1, PT ;  /* 0x000000019800780c */ /* 0x000fe20003f84270 */
[----:B------:R-:W0:Y:S01]  /*83b0*/  MUFU.TANH R161, R161 ;  /* 0x000000a100a17308 */ /* 0x000e220000002400 */
[----:B-1----:R-:W-:Y:S02]  /*83c0*/  FSEL R12, R12, -INF , P3 ;  /* 0xff8000000c0c7808 */ /* 0x002fe40001800000 */
[C---:B------:R-:W-:Y:S02]  /*83d0*/  ISETP.GT.AND P3, PT, R152.reuse, 0x8, PT ;  /* 0x000000089800780c */ /* 0x040fe40003f64270 */
[----:B--2---:R-:W-:Y:S02]  /*83e0*/  FSEL R15, R15, -INF , P4 ;  /* 0xff8000000f0f7808 */ /* 0x004fe40002000000 */
[----:B------:R-:W-:Y:S01]  /*83f0*/  ISETP.GT.AND P4, PT, R152, 0x9, PT ;  /* 0x000000099800780c */ /* 0x000fe20003f84270 */
[----:B------:R1:W-:Y:S01]  /*8400*/  MUFU.TANH R156, R8 ;  /* 0x00000008009c7308 */ /* 0x0003e20000002400 */
[----:B---3--:R-:W-:-:S02]  /*8410*/  FSEL R14, R14, -INF , P3 ;  /* 0xff8000000e0e7808 */ /* 0x008fc40001800000 */
[----:B------:R-:W-:Y:S02]  /*8420*/  ISETP.GT.AND P3, PT, R152, 0x10, PT ;  /* 0x000000109800780c */ /* 0x000fe40003f64270 */
[----:B----4-:R-:W-:Y:S02]  /*8430*/  FSEL R20, R20, -INF , P4 ;  /* 0xff80000014147808 */ /* 0x010fe40002000000 */
[----:B------:R-:W-:Y:S01]  /*8440*/  ISETP.GT.AND P4, PT, R152, 0x11, PT ;  /* 0x000000119800780c */ /* 0x000fe20003f84270 */
[----:B------:R0:W2:Y:S01]  /*8450*/  MUFU.TANH R157, R165 ;  /* 0x000000a5009d7308 */ /* 0x0000a20000002400 */
[----:B-1----:R-:W-:-:S04]  /*8460*/  FMNMX.FTZ R8, R12, R11, !PT ;  /* 0x0000000b0c087209 */ /* 0x002fc80007810000 */
[----:B------:R-:W-:-:S03]  /*8470*/  FMNMX.FTZ R153, R15, R8, !PT ;  /* 0x000000080f997209 */ /* 0x000fc60007810000 */
[----:B------:R-:W1:Y:S01]  /*8480*/  MUFU.TANH R164, R164 ;  /* 0x000000a400a47308 */ /* 0x000e620000002400 */
[----:B------:R-:W-:Y:S02]  /*8490*/  FMNMX.FTZ R153, R14, R153, !PT ;  /* 0x000000990e997209 */ /* 0x000fe40007810000 */
[----:B0-----:R-:W-:Y:S02]  /*84a0*/  FSEL R165, R161, -INF , P4 ;  /* 0xff800000a1a57808 */ /* 0x001fe40002000000 */
[----:B------:R-:W-:Y:S02]  /*84b0*/  FMNMX.FTZ R8, R20, R153, !PT ;  /* 0x0000009914087209 */ /* 0x000fe40007810000 */
[----:B------:R-:W-:Y:S01]  /*84c0*/  ISETP.GT.AND P4, PT, R152, 0x19, PT ;  /* 0x000000199800780c */ /* 0x000fe20003f84270 */
[----:B------:R0:W3:Y:S03]  /*84d0*/  MUFU.TANH R211, R169 ;  /* 0x000000a900d37308 */ /* 0x0000e60000002400 */
[----:B--2---:R-:W-:-:S02]  /*84e0*/  FSEL R161, R157, -INF , P4 ;  /* 0xff8000009da17808 */ /* 0x004fc40002000000 */
[----:B------:R-:W-:-:S03]  /*84f0*/  ISETP.GT.AND P4, PT, R152, 0x21, PT ;  /* 0x000000219800780c */ /* 0x000fc60003f84270 */
[----:B------:R-:W2:Y:S01]  /*8500*/  MUFU.TANH R212, R173 ;  /* 0x000000ad00d47308 */ /* 0x000ea20000002400 */
        /* <DEDUP_REMOVED lines=8> */
[----:B-1----:R-:W-:Y:S01]  /*8590*/  FSEL R164, R164, -INF , P3 ;  /* 0xff800000a4a47808 */ /* 0x002fe20001800000 */
[----:B------:R-:W1:Y:S01]  /*85a0*/  MUFU.TANH R177, R177 ;  /* 0x000000b100b17308 */ /* 0x000e620000002400 */
[----:B------:R-:W-:Y:S02]  /*85b0*/  FMNMX.FTZ R153, R161, R8, !PT ;  /* 0x00000008a1997209 */ /* 0x000fe40007810000 */
[----:B---3--:R-:W-:Y:S02]  /*85c0*/  FSEL R157, R211, -INF , P4 ;  /* 0xff800000d39d7808 */ /* 0x008fe40002000000 */
[----:B------:R-:W-:Y:S01]  /*85d0*/  FMNMX.FTZ R8, R164, R153, !PT ;  /* 0x00000099a4087209 */ /* 0x000fe20007810000 */
[----:B------:R-:W-:Y:S01]  /*85e0*/  FMUL.FTZ R153, R181, UR29 ;  /* 0x0000001db5997c20 */ /* 0x000fe20008410000 */
[C---:B------:R-:W-:Y:S01]  /*85f0*/  ISETP.GT.AND P4, PT, R152.reuse, 0x29, PT ;  /* 0x000000299800780c */ /* 0x040fe20003f84270 */
[----:B------:R-:W3:Y:S01]  /*8600*/  MUFU.TANH R176, R176 ;  /* 0x000000b000b07308 */ /* 0x000ee20000002400 */
[----:B------:R-:W-:Y:S01]  /*8610*/  ISETP.GT.AND P3, PT, R152, 0x28, PT ;  /* 0x000000289800780c */ /* 0x000fe20003f64270 */
[----:B------:R-:W-:Y:S01]  /*8620*/  FMUL.FTZ R181, R154, UR29 ;  /* 0x0000001d9ab57c20 */ /* 0x000fe20008410000 */
[----:B--2---:R-:W-:Y:S01]  /*8630*/  FSEL R156, R212, -INF , P4 ;  /* 0xff800000d49c7808 */ /* 0x004fe20002000000 */
[----:B------:R-:W-:Y:S01]  /*8640*/  FMUL.FTZ R212, R163, UR29 ;  /* 0x0000001da3d47c20 */ /* 0x000fe20008410000 */
[----:B0-----:R-:W-:-:S02]  /*8650*/  FSEL R160, R172, -INF , P3 ;  /* 0xff800000aca07808 */ /* 0x001fc40001800000 */
[----:B------:R-:W-:Y:S01]  /*8660*/  FMNMX.FTZ R173, R157, R8, !PT ;  /* 0x000000089dad7209 */ /* 0x000fe20007810000 */
[----:B------:R-:W0:Y:S01]  /*8670*/  MUFU.TANH R211, R153 ;  /* 0x0000009900d37308 */ /* 0x000e220000002400 */
[C---:B------:R-:W-:Y:S02]  /*8680*/  ISETP.GT.AND P4, PT, R152.reuse, 0x31, PT ;  /* 0x000000319800780c */ /* 0x040fe40003f84270 */
[----:B------:R-:W-:Y:S02]  /*8690*/  ISETP.GT.AND P3, PT, R152, 0x30, PT ;  /* 0x000000309800780c */ /* 0x000fe40003f64270 */
[----:B------:R-:W-:Y:S02]  /*86a0*/  FMNMX.FTZ R173, R160, R173, !PT ;  /* 0x000000ada0ad7209 */ /* 0x000fe40007810000 */
[----:B-1----:R-:W-:Y:S01]  /*86b0*/  FSEL R8, R177, -INF , P4 ;  /* 0xff800000b1087808 */ /* 0x002fe20002000000 */
[----:B------:R-:W1:Y:S01]  /*86c0*/  MUFU.TANH R180, R180 ;  /* 0x000000b400b47308 */ /* 0x000e620000002400 */
[----:B------:R-:W-:-:S02]  /*86d0*/  ISETP.GT.AND P4, PT, R152, 0x39, PT ;  /* 0x000000399800780c */ /* 0x000fc40003f84270 */
[----:B---3--:R-:W-:Y:S02]  /*86e0*/  FSEL R154, R176, -INF , P3 ;  /* 0xff800000b09a7808 */ /* 0x008fe40001800000 */
[----:B------:R-:W-:Y:S02]  /*86f0*/  FMNMX.FTZ R173, R156, R173, !PT ;  /* 0x000000ad9cad7209 */ /* 0x000fe40007810000 */
[----:B------:R-:W-:Y:S01]  /*8700*/  ISETP.GT.AND P3, PT, R152, 0x38, PT ;  /* 0x000000389800780c */ /* 0x000fe20003f64270 */
[----:B------:R-:W2:Y:S01]  /*8710*/  MUFU.TANH R181, R181 ;  /* 0x000000b500b57308 */ /* 0x000ea20000002400 */
[----:B0-----:R-:W-:Y:S01]  /*8720*/  FSEL R152, R211, -INF , P4 ;  /* 0xff800000d3987808 */ /* 0x001fe20002000000 */
[----:B------:R-:W-:Y:S01]  /*8730*/  FMUL.FTZ R211, R162, UR29 ;  /* 0x0000001da2d37c20 */ /* 0x000fe20008410000 */
[----:B------:R-:W-:Y:S01]  /*8740*/  FMNMX.FTZ R173, R154, R173, !PT ;  /* 0x000000ad9aad7209 */ /* 0x000fe20007810000 */
[----:B------:R-:W0:Y:S03]  /*8750*/  SHFL.IDX PT, R162, R7, 0x1, 0x1c1f ;  /* 0x003c1f0007a27f89 */ /* 0x000e2600000e0000 */
[----:B------:R-:W-:Y:S01]  /*8760*/  FMNMX.FTZ R172, R8, R173, !PT ;  /* 0x000000ad08ac7209 */ /* 0x000fe20007810000 */
[----:B------:R-:W3:Y:S01]  /*8770*/  MUFU.TANH R155, R155 ;  /* 0x0000009b009b7308 */ /* 0x000ee20000002400 */
[----:B-1----:R-:W-:Y:S01]  /*8780*/  FSEL R153, R180, -INF , P3 ;  /* 0xff800000b4997808 */ /* 0x002fe20001800000 */
[----:B------:R-:W-:Y:S01]  /*8790*/  FMUL.FTZ R180, R158, UR29 ;  /* 0x0000001d9eb47c20 */ /* 0x000fe20008410000 */
[----:B------:R-:W-:Y:S01]  /*87a0*/  FMUL.FTZ R158, R159, UR29 ;  /* 0x0000001d9f9e7c20 */ /* 0x000fe20008410000 */
[----:B------:R-:W-:Y:S01]  /*87b0*/  FMUL.FTZ R159, R178, UR29 ;  /* 0x0000001db29f7c20 */ /* 0x000fe20008410000 */
[----:B------:R-:W-:-:S03]  /*87c0*/  FMNMX.FTZ R173, R153, R172, !PT ;  /* 0x000000ac99ad7209 */ /* 0x000fc60007810000 */
[----:B------:R-:W1:Y:S01]  /*87d0*/  MUFU.TANH R180, R180 ;  /* 0x000000b400b47308 */ /* 0x000e620000002400 */
[----:B------:R-:W-:-:S05]  /*87e0*/  FMNMX.FTZ R173, R152, R173, !PT ;  /* 0x000000ad98ad7209 */ /* 0x000fca0007810000 */
[----:B------:R-:W4:Y:S02]  /*87f0*/  SHFL.BFLY PT, R172, R173, 0x2, 0x1f ;  /* 0x0c401f00adac7f89 */ /* 0x000f2400000e0000 */
[----:B------:R-:W5:Y:S01]  /*8800*/  MUFU.TANH R158, R158 ;  /* 0x0000009e009e7308 */ /* 0x000f620000002400 */
[----:B0-----:R-:W-:Y:S02]  /*8810*/  IMAD.IADD R21, R21, 0x1, R162 ;  /* 0x0000000115157824 */ /* 0x001fe400078e02a2 */
[----:B------:R-:W-:-:S05]  /*8820*/  FMUL.FTZ R162, R182, UR29 ;  /* 0x0000001db6a27c20 */ /* 0x000fca0008410000 */
[----:B------:R-:W0:Y:S01]  /*8830*/  MUFU.TANH R211, R211 ;  /* 0x000000d300d37308 */ /* 0x000e220000002400 */
[C---:B------:R-:W-:Y:S02]  /*8840*/  ISETP.GT.AND P3, PT, R21.reuse, RZ, PT ;  /* 0x000000ff1500720c */ /* 0x040fe40003f64270 */
[----:B------:R-:W-:Y:S02]  /*8850*/  ISETP.GT.AND P4, PT, R21, 0x1, PT ;  /* 0x000000011500780c */ /* 0x000fe40003f84270 */
[----:B--2---:R-:W-:Y:S02]  /*8860*/  FSEL R181, R181, -INF , P3 ;  /* 0xff800000b5b57808 */ /* 0x004fe40001800000 */
[----:B---3--:R-:W-:Y:S01]  /*8870*/  FSEL R178, R155, -INF , P4 ;  /* 0xff8000009bb27808 */ /* 0x008fe20002000000 */
[----:B------:R-:W2:Y:S01]  /*8880*/  MUFU.TANH R212, R212 ;  /* 0x000000d400d47308 */ /* 0x000ea20000002400 */
[----:B------:R-:W-:Y:S02]  /*8890*/  ISETP.GT.AND P3, PT, R21, 0x8, PT ;  /* 0x000000081500780c */ /* 0x000fe40003f64270 */
[----:B------:R-:W-:-:S02]  /*88a0*/  FMNMX.FTZ R155, R181, R10, !PT ;  /* 0x0000000ab59b7209 */ /* 0x000fc40007810000 */
[----:B------:R-:W-:Y:S02]  /*88b0*/  ISETP.GT.AND P4, PT, R21, 0x9, PT ;  /* 0x000000091500780c */ /* 0x000fe40003f84270 */
[----:B-1----:R-:W-:Y:S01]  /*88c0*/  FSEL R180, R180, -INF , P3 ;  /* 0xff800000b4b47808 */ /* 0x002fe20001800000 */
[----:B------:R-:W1:Y:S01]  /*88d0*/  MUFU.TANH R213, R213 ;  /* 0x000000d500d57308 */ /* 0x000e620000002400 */
[----:B------:R-:W-:Y:S02]  /*88e0*/  FMNMX.FTZ R155, R178, R155, !PT ;  /* 0x0000009bb29b7209 */ /* 0x000fe40007810000 */
[----:B----4-:R-:W-:Y:S02]  /*88f0*/  FMNMX.FTZ R172, R173, R172, !PT ;  /* 0x000000acadac7209 */ /* 0x010fe40007810000 */
[C---:B------:R-:W-:Y:S02]  /*8900*/  ISETP.GT.AND P3, PT, R21.reuse, 0x10, PT ;  /* 0x000000101500780c */ /* 0x040fe40003f64270 */
[----:B-----5:R-:W-:Y:S01]  /*8910*/  FSEL R182, R158, -INF , P4 ;  /* 0xff8000009eb67808 */ /* 0x020fe20002000000 */
[----:B------:R-:W3:Y:S01]  /*8920*/  MUFU.TANH R214, R214 ;  /* 0x000000d600d67308 */ /* 0x000ee20000002400 */
[----:B------:R-:W-:Y:S01]  /*8930*/  FMNMX.FTZ R155, R180, R155, !PT ;  /* 0x0000009bb49b7209 */ /* 0x000fe20007810000 */
[----:B------:R-:W4:Y:S01]  /*8940*/  SHFL.BFLY PT, R163, R172, 0x1, 0x1f ;  /* 0x0c201f00aca37f89 */ /* 0x000f2200000e0000 */
[----:B------:R-:W-:-:S02]  /*8950*/  ISETP.GT.AND P4, PT, R21, 0x11, PT ;  /* 0x000000111500780c */ /* 0x000fc40003f84270 */
[----:B0-----:R-:W-:Y:S02]  /*8960*/  FSEL R211, R211, -INF , P3 ;  /* 0xff800000d3d37808 */ /* 0x001fe40001800000 */
[----:B------:R-:W-:Y:S01]  /*8970*/  FMNMX.FTZ R158, R182, R155, !PT ;  /* 0x0000009bb69e7209 */ /* 0x000fe20007810000 */
[----:B------:R-:W0:Y:S01]  /*8980*/  MUFU.TANH R215, R215 ;  /* 0x000000d700d77308 */ /* 0x000e220000002400 */
[----:B------:R-:W-:Y:S02]  /*8990*/  ISETP.GT.AND P3, PT, R21, 0x18, PT ;  /* 0x000000181500780c */ /* 0x000fe40003f64270 */
[----:B--2---:R-:W-:Y:S02]  /*89a0*/  FSEL R212, R212, -INF , P4 ;  /* 0xff800000d4d47808 */ /* 0x004fe40002000000 */
[----:B------:R-:W-:Y:S02]  /*89b0*/  FMNMX.FTZ R155, R211, R158, !PT ;  /* 0x0000009ed39b7209 */ /* 0x000fe40007810000 */
[----:B------:R-:W-:Y:S01]  /*89c0*/  ISETP.GT.AND P4, PT, R21, 0x19, PT ;  /* 0x000000191500780c */ /* 0x000fe20003f84270 */
[----:B------:R-:W2:Y:S01]  /*89d0*/  MUFU.TANH R167, R167 ;  /* 0x000000a700a77308 */ /* 0x000ea20000002400 */
[----:B-1----:R-:W-:-:S02]  /*89e0*/  FSEL R213, R213, -INF , P3 ;  /* 0xff800000d5d57808 */ /* 0x002fc40001800000 */
[----:B------:R-:W-:Y:S02]  /*89f0*/  FMNMX.FTZ R158, R212, R155, !PT ;  /* 0x0000009bd49e7209 */ /* 0x000fe40007810000 */
[----:B------:R-:W-:Y:S02]  /*8a00*/  ISETP.GT.AND P6, PT, R21, 0x20, PT ;  /* 0x000000201500780c */ /* 0x000fe40003fc4270 */
[----:B---3--:R-:W-:Y:S01]  /*8a10*/  FSEL R214, R214, -INF , P4 ;  /* 0xff800000d6d67808 */ /* 0x008fe20002000000 */
        /* <DEDUP_REMOVED lines=9> */
[----:B----4-:R-:W-:Y:S01]  /*8ab0*/  FMNMX.FTZ R7, R172, R163, !PT ;  /* 0x000000a3ac077209 */ /* 0x010fe20007810000 */
[----:B------:R0:W2:Y:S01]  /*8ac0*/  MUFU.TANH R166, R159 ;  /* 0x0000009f00a67308 */ /* 0x0000a20000002400 */
[----:B------:R-:W-:-:S02]  /*8ad0*/  ISETP.GT.AND P5, PT, R21, 0x29, PT ;  /* 0x000000291500780c */ /* 0x000fc40003fa4270 */
[----:B-1----:R-:W-:Y:S02]  /*8ae0*/  FSEL R163, R174, -INF , P4 ;  /* 0xff800000aea37808 */ /* 0x002fe40002000000 */
[----:B------:R-:W-:Y:S02]  /*8af0*/  FMNMX.FTZ R158, R167, R158, !PT ;  /* 0x0000009ea79e7209 */ /* 0x000fe40007810000 */
[----:B------:R-:W-:Y:S01]  /*8b00*/  ISETP.GT.AND P6, PT, R21, 0x30, PT ;  /* 0x000000301500780c */ /* 0x000fe20003fc4270 */
[----:B------:R1:W3:Y:S01]  /*8b10*/  MUFU.TANH R170, R179 ;  /* 0x000000b300aa7308 */ /* 0x0002e20000002400 */
[----:B0-----:R-:W-:Y:S02]  /*8b20*/  FSEL R159, R175, -INF , P5 ;  /* 0xff800000af9f7808 */ /* 0x001fe40002800000 */
[----:B------:R-:W-:Y:S02]  /*8b30*/  FMNMX.FTZ R158, R163, R158, !PT ;  /* 0x0000009ea39e7209 */ /* 0x000fe40007810000 */
[----:B------:R-:W-:-:S02]  /*8b40*/  ISETP.GT.AND P4, PT, R21, 0x31, PT ;  /* 0x000000311500780c */ /* 0x000fc40003f84270 */
[----:B------:R-:W-:Y:S01]  /*8b50*/  ISETP.GT.AND P5, PT, R21, 0x38, PT ;  /* 0x000000381500780c */ /* 0x000fe20003fa4270 */
[----:B------:R0:W4:Y:S01]  /*8b60*/  MUFU.TANH R172, R162 ;  /* 0x000000a200ac7308 */ /* 0x0001220000002400 */
[----:B--2---:R-:W-:Y:S01]  /*8b70*/  FSEL R155, R166, -INF , P6 ;  /* 0xff800000a69b7808 */ /* 0x004fe20003000000 */
[C---:B-1----:R-:W-:Y:S01]  /*8b80*/  FMUL.FTZ R179, R7.reuse, UR28 ;  /* 0x0000001c07b37c20 */ /* 0x042fe20008410000 */
[----:B------:R-:W-:-:S04]  /*8b90*/  FSETP.NEU.FTZ.AND P3, PT, R7, -INF , PT ;  /* 0xff8000000700780b */ /* 0x000fc80003f7d000 */
        /* <DEDUP_REMOVED lines=23> */
[----:B------:R-:W-:Y:S01]  /*8d10*/  FFMA.FTZ R174, R154, UR28, -R179 ;  /* 0x0000001c9aae7c23 */ /* 0x000fe200080108b3 */
[----:B------:R-:W-:Y:S01]  /*8d20*/  FSEL R154, R7, RZ, P3 ;  /* 0x000000ff079a7208 */ /* 0x000fe20001800000 */
[----:B------:R-:W-:Y:S01]  /*8d30*/  MUFU.EX2 R12, R12 ;  /* 0x0000000c000c7308 */ /* 0x000fe20000000800 */
[----:B------:R-:W0:Y:S03]  /*8d40*/  SHFL.BFLY PT, R173, R170, 0x2, 0x1f ;  /* 0x0c401f00aaad7f89 */ /* 0x000e2600000e0000 */
[----:B------:R-:W-:-:S04]  /*8d50*/  FADD.FTZ R154, -R154, R11 ;  /* 0x0000000b9a9a7221 */ /* 0x000fc80000010100 */
[----:B------:R-:W-:Y:S01]  /*8d60*/  FMUL.FTZ R154, R154, UR28 ;  /* 0x0000001c9a9a7c20 */ /* 0x000fe20008410000 */
[----:B------:R-:W-:Y:S08]  /*8d70*/  MUFU.EX2 R15, R15 ;  /* 0x0000000f000f7308 */ /* 0x000ff00000000800 */
[----:B------:R-:W1:Y:S01]  /*8d80*/  MUFU.EX2 R219, R154 ;  /* 0x0000009a00db7308 */ /* 0x000e620000000800 */
[----:B0-----:R-:W-:Y:S01]  /*8d90*/  FMNMX.FTZ R161, R170, R173, !PT ;  /* 0x000000adaaa17209 */ /* 0x001fe20007810000 */
[--C-:B------:R-:W-:Y:S01]  /*8da0*/  FFMA.FTZ R170, R164, UR28, -R179.reuse ;  /* 0x0000001ca4aa7c23 */ /* 0x100fe200080108b3 */
[--C-:B------:R-:W-:Y:S01]  /*8db0*/  FFMA.FTZ R173, R157, UR28, -R179.reuse ;  /* 0x0000001c9dad7c23 */ /* 0x100fe200080108b3 */
[----:B------:R-:W-:Y:S01]  /*8dc0*/  FFMA.FTZ R179, R152, UR28, -R179 ;  /* 0x0000001c98b37c23 */ /* 0x000fe200080108b3 */
[----:B------:R-:W-:Y:S01]  /*8dd0*/  IMAD.MOV R157, RZ, RZ, -R184 ;  /* 0x000000ffff9d7224 */ /* 0x000fe200078e0ab8 */
[----:B------:R-:W0:Y:S02]  /*8de0*/  SHFL.BFLY PT, R164, R161, 0x1, 0x1f ;  /* 0x0c201f00a1a47f89 */ /* 0x000e2400000e0000 */
[----:B------:R-:W-:Y:S02]  /*8df0*/  MUFU.EX2 R14, R14 ;  /* 0x0000000e000e7308 */ /* 0x000fe40000000800 */
[----:B------:R-:W-:Y:S01]  /*8e00*/  ISETP.NE.AND P3, PT, R18, R157, PT ;  /* 0x0000009d1200720c */ /* 0x000fe20003f65270 */
[-C--:B-1----:R-:W-:Y:S01]  /*8e10*/  FMUL.FTZ R24, R24, R219.reuse ;  /* 0x000000db18187220 */ /* 0x082fe20000410000 */
[-C--:B------:R-:W-:Y:S01]  /*8e20*/  FMUL.FTZ R25, R25, R219.reuse ;  /* 0x000000db19197220 */ /* 0x080fe20000410000 */
[-C--:B------:R-:W-:Y:S01]  /*8e30*/  FMUL.FTZ R28, R28, R219.reuse ;  /* 0x000000db1c1c7220 */ /* 0x080fe20000410000 */
[----:B------:R-:W-:-:S02]  /*8e40*/  FMUL.FTZ R29, R29, R219 ;  /* 0x000000db1d1d7220 */ /* 0x000fc40000410000 */
        /* <DEDUP_REMOVED lines=8> */
[----:B------:R-:W-:Y:S01]  /*8ed0*/  @!P3 IMAD R156, R13, 0x40, R22 ;  /* 0x000000400d9cb824 */ /* 0x000fe200078e0216 */
[----:B------:R-:W-:Y:S01]  /*8ee0*/  MUFU.EX2 R20, R20 ;  /* 0x0000001400147308 */ /* 0x000fe20000000800 */
[-C--:B------:R-:W-:Y:S01]  /*8ef0*/  FMUL.FTZ R45, R45, R219.reuse ;  /* 0x000000db2d2d7220 */ /* 0x080fe20000410000 */
[----:B------:R-:W-:Y:S01]  /*8f00*/  FMUL.FTZ R48, R48, R219 ;  /* 0x000000db30307220 */ /* 0x000fe20000410000 */
[----:B------:R-:W-:-:S02]  /*8f10*/  @!P3 IMAD R160, R156, 0x4, R17 ;  /* 0x000000049ca0b824 */ /* 0x000fc400078e0211 */
[-C--:B------:R-:W-:Y:S01]  /*8f20*/  FMUL.FTZ R49, R49, R219.reuse ;  /* 0x000000db31317220 */ /* 0x080fe20000410000 */
[-C--:B------:R-:W-:Y:S01]  /*8f30*/  FMUL.FTZ R52, R52, R219.reuse ;  /* 0x000000db34347220 */ /* 0x080fe20000410000 */
[----:B0-----:R-:W-:Y:S01]  /*8f40*/  FMNMX.FTZ R8, R161, R164, !PT ;  /* 0x000000a4a1087209 */ /* 0x001fe20007810000 */
[-C--:B------:R-:W-:Y:S01]  /*8f50*/  FMUL.FTZ R53, R53, R219.reuse ;  /* 0x000000db35357220 */ /* 0x080fe20000410000 */
[----:B------:R-:W0:Y:S01]  /*8f60*/  MUFU.EX2 R169, R169 ;  /* 0x000000a900a97308 */ /* 0x000e220000000800 */
[----:B-1----:R-:W-:Y:S01]  /*8f70*/  F2FP.BF16.F32.PACK_AB R154, R21, R14 ;  /* 0x0000000e159a723e */ /* 0x002fe200000010ff */
[-C--:B------:R-:W-:Y:S01]  /*8f80*/  FMUL.FTZ R56, R56, R219.reuse ;  /* 0x000000db38387220 */ /* 0x080fe20000410000 */
[C---:B------:R-:W-:Y:S01]  /*8f90*/  FMUL.FTZ R153, R8.reuse, UR28 ;  /* 0x0000001c08997c20 */ /* 0x040fe20008410000 */
[----:B------:R-:W-:Y:S01]  /*8fa0*/  FSETP.NEU.FTZ.AND P4, PT, R8, -INF , PT ;  /* 0xff8000000800780b */ /* 0x000fe20003f9d000 */
[-C--:B------:R-:W-:Y:S01]  /*8fb0*/  FMUL.FTZ R57, R57, R219.reuse ;  /* 0x000000db39397220 */ /* 0x080fe20000410000 */
[-C--:B------:R-:W-:Y:S01]  /*8fc0*/  FMUL.FTZ R60, R60, R219.reuse ;  /* 0x000000db3c3c7220 */ /* 0x080fe20000410000 */
[-C--:B------:R-:W-:Y:S01]  /*8fd0*/  FMUL.FTZ R61, R61, R219.reuse ;  /* 0x000000db3d3d7220 */ /* 0x080fe20000410000 */
[----:B------:R-:W-:Y:S01]  /*8fe0*/  FSEL R152, R153, RZ, P4 ;  /* 0x000000ff99987208 */ /* 0x000fe20002000000 */
[----:B------:R-:W-:Y:S01]  /*8ff0*/  MUFU.EX2 R168, R168 ;  /* 0x000000a800a87308 */ /* 0x000fe20000000800 */
[----:B------:R-:W-:Y:S01]  /*9000*/  FSEL R153, R8, RZ, P4 ;  /* 0x000000ff08997208 */ /* 0x000fe20002000000 */
[-C--:B------:R-:W-:Y:S01]  /*9010*/  FMUL.FTZ R64, R64, R219.reuse ;  /* 0x000000db40407220 */ /* 0x080fe20000410000 */
[----:B------:R-:W-:Y:S01]  /*9020*/  FMUL.FTZ R65, R65, R219 ;  /* 0x000000db41417220 */ /* 0x000fe20000410000 */
[--C-:B------:R-:W-:Y:S01]  /*9030*/  FFMA.FTZ R183, R182, UR28, -R152.reuse ;  /* 0x0000001cb6b77c23 */ /* 0x100fe20008010898 */
[----:B------:R-:W-:Y:S01]  /*9040*/  FFMA.FTZ R182, R211, UR28, -R152 ;  /* 0x0000001cd3b67c23 */ /* 0x000fe20008010898 */
[----:B------:R-:W-:Y:S01]  /*9050*/  FADD.FTZ R153, -R153, R10 ;  /* 0x0000000a99997221 */ /* 0x000fe20000010100 */
[--C-:B------:R-:W-:Y:S01]  /*9060*/  FFMA.FTZ R211, R212, UR28, -R152.reuse ;  /* 0x0000001cd4d37c23 */ /* 0x100fe20008010898 */
[--C-:B------:R-:W-:Y:S01]  /*9070*/  FFMA.FTZ R212, R213, UR28, -R152.reuse ;  /* 0x0000001cd5d47c23 */ /* 0x100fe20008010898 */
[----:B------:R-:W-:Y:S01]  /*9080*/  FFMA.FTZ R181, R181, UR28, -R152 ;  /* 0x0000001cb5b57c23 */ /* 0x000fe20008010898 */
[----:B------:R-:W-:Y:S01]  /*9090*/  FMUL.FTZ R10, R153, UR28 ;  /* 0x0000001c990a7c20 */ /* 0x000fe20008410000 */
[----:B------:R-:W-:-:S02]  /*90a0*/  @!P2 VIADD R153, R9, 0x38840 ;  /* 0x000388400999a836 */ /* 0x000fc40000000000 */
[--C-:B------:R-:W-:Y:S01]  /*90b0*/  FFMA.FTZ R178, R178, UR28, -R152.reuse ;  /* 0x0000001cb2b27c23 */ /* 0x100fe20008010898 */
[--C-:B------:R-:W-:Y:S01]  /*90c0*/  FFMA.FTZ R180, R180, UR28, -R152.reuse ;  /* 0x0000001cb4b47c23 */ /* 0x100fe20008010898 */
[--C-:B------:R-:W-:Y:S01]  /*90d0*/  FFMA.FTZ R213, R214, UR28, -R152.reuse ;  /* 0x0000001cd6d57c23 */ /* 0x100fe20008010898 */
[--C-:B------:R-:W-:Y:S01]  /*90e0*/  FFMA.FTZ R214, R215, UR28, -R152.reuse ;  /* 0x0000001cd7d67c23 */ /* 0x100fe20008010898 */
[----:B------:R-:W1:Y:S01]  /*90f0*/  MUFU.EX2 R10, R10 ;  /* 0x0000000a000a7308 */ /* 0x000e620000000800 */
[----:B------:R-:W-:Y:S01]  /*9100*/  @!P2 PRMT R153, RZ, 0x654, R153 ;  /* 0x00000654ff99a816 */ /* 0x000fe20000000099 */
[--C-:B------:R-:W-:Y:S01]  /*9110*/  FFMA.FTZ R215, R167, UR28, -R152.reuse ;  /* 0x0000001ca7d77c23 */ /* 0x100fe20008010898 */
[--C-:B------:R-:W-:Y:S01]  /*9120*/  FFMA.FTZ R216, R163, UR28, -R152.reuse ;  /* 0x0000001ca3d87c23 */ /* 0x100fe20008010898 */
[--C-:B------:R-:W-:Y:S01]  /*9130*/  FFMA.FTZ R217, R159, UR28, -R152.reuse ;  /* 0x0000001c9fd97c23 */ /* 0x100fe20008010898 */
[----:B------:R2:W-:Y:S01]  /*9140*/  @!P2 SYNCS.ARRIVE.TRANS64.RED.A1T0 RZ, [R153+URZ], RZ ;  /* 0x000000ff99ffa9a7 */ /* 0x0005e2000810043f */
[--C-:B------:R-:W-:Y:S01]  /*9150*/  FFMA.FTZ R218, R158, UR28, -R152.reuse ;  /* 0x0000001c9eda7c23 */ /* 0x100fe20008010898 */
[--C-:B------:R-:W-:Y:S01]  /*9160*/  FFMA.FTZ R13, R162, UR28, -R152.reuse ;  /* 0x0000001ca20d7c23 */ /* 0x100fe20008010898 */
[--C-:B------:R-:W-:Y:S01]  /*9170*/  FFMA.FTZ R220, R166, UR28, -R152.reuse ;  /* 0x0000001ca6dc7c23 */ /* 0x100fe20008010898 */
[----:B------:R-:W-:Y:S01]  /*9180*/  @!P3 STS [R160+0x38400], R219 ;  /* 0x038400dba000b388 */ /* 0x000fe20000000800 */
[----:B------:R-:W-:Y:S01]  /*9190*/  FFMA.FTZ R155, R155, UR28, -R152 ;  /* 0x0000001c9b9b7c23 */ /* 0x000fe20008010898 */
[----:B------:R-:W-:Y:S01]  /*91a0*/  MUFU.EX2 R181, R181 ;  /* 0x000000b500b57308 */ /* 0x000fe20000000800 */
[----:B------:R-:W-:Y:S01]  /*91b0*/  F2FP.BF16.F32.PACK_AB R152, R15, R12 ;  /* 0x0000000c0f98723e */ /* 0x000fe200000010ff */
[-C--:B------:R-:W-:Y:S01]  /*91c0*/  FMUL.FTZ R68, R68, R219.reuse ;  /* 0x000000db44447220 */ /* 0x080fe20000410000 */
[----:B0-----:R-:W-:Y:S01]  /*91d0*/  F2FP.BF16.F32.PACK_AB R156, R169, R20 ;  /* 0x00000014a99c723e */ /* 0x001fe200000010ff */
[-C--:B------:R-:W-:Y:S01]  /*91e0*/  FMUL.FTZ R69, R69, R219.reuse ;  /* 0x000000db45457220 */ /* 0x080fe20000410000 */
[----:B------:R-:W-:Y:S01]  /*91f0*/  FMUL.FTZ R72, R72, R219 ;  /* 0x000000db48487220 */ /* 0x000fe20000410000 */
[----:B-1----:R0:W-:Y:S01]  /*9200*/  @!P3 STS [R160+0x38420], R10 ;  /* 0x0384200aa000b388 */ /* 0x0021e20000000800 */
[-C--:B------:R-:W-:Y:S01]  /*9210*/  FMUL.FTZ R26, R26, R10.reuse ;  /* 0x0000000a1a1a7220 */ /* 0x080fe20000410000 */
        /* <DEDUP_REMOVED lines=17> */
[----:B--2---:R-:W-:Y:S01]  /*9330*/  F2FP.BF16.F32.PACK_AB R153, R178, R181 ;  /* 0x000000b5b299723e */ /* 0x004fe200000010ff */
        /* <DEDUP_REMOVED lines=105> */
[-C--:B------:R-:W-:Y:S01]  /*99d0*/  FMUL.FTZ R150, R150, R10.reuse ;  /* 0x0000000a96967220 */ /* 0x080fe20000410000 */
[----:B------:R-:W-:Y:S01]  /*99e0*/  FMUL.FTZ R151, R151, R10 ;  /* 0x0000000a97977220 */ /* 0x000fe20000410000 */
[----:B------:R-:W-:Y:S01]  /*99f0*/  FFMA.FTZ R181, R10, R6, R181 ;  /* 0x000000060ab57223 */ /* 0x000fe200000100b5 */
[----:B------:R-:W-:Y:S01]  /*9a00*/  FFMA.FTZ R12, R219, R5, R12 ;  /* 0x00000005db0c7223 */ /* 0x000fe2000001000c */
[----:B------:R-:W-:Y:S01]  /*9a10*/  PLOP3.LUT P3, PT, PT, PT, UP0, 0x80, 0x0 ;  /* 0x000000000000781c */ /* 0x000fe20003f6f008 */
[----:B------:R-:W-:Y:S01]  /*9a20*/  MUFU.EX2 R174, R174 ;  /* 0x000000ae00ae7308 */ /* 0x000fe20000000800 */
[----:B------:R-:W-:Y:S01]  /*9a30*/  FADD.FTZ R181, R178, R181 ;  /* 0x000000b5b2b57221 */ /* 0x000fe20000010000 */
[----:B------:R-:W-:Y:S01]  /*9a40*/  FADD.FTZ R15, R15, R12 ;  /* 0x0000000c0f0f7221 */ /* 0x000fe20000010000 */
[----:B------:R-:W-:-:S02]  /*9a50*/  @!P2 VIADD R9, R9, 0x38860 ;  /* 0x000388600909a836 */ /* 0x000fc40000000000 */
[----:B------:R-:W-:Y:S02]  /*9a60*/  IMAD.MOV.U32 R10, RZ, RZ, R8 ;  /* 0x000000ffff0a7224 */ /* 0x000fe400078e0008 */
[----:B------:R-:W-:Y:S01]  /*9a70*/  FADD.FTZ R14, R14, R15 ;  /* 0x0000000f0e0e7221 */ /* 0x000fe20000010000 */
[----:B------:R-:W0:Y:S01]  /*9a80*/  MUFU.EX2 R177, R177 ;  /* 0x000000b100b17308 */ /* 0x000e220000000800 */
[----:B-1----:R-:W-:Y:S02]  /*9a90*/  F2FP.BF16.F32.PACK_AB R163, R217, R216 ;  /* 0x000000d8d9a3723e */ /* 0x002fe400000010ff */
[----:B------:R-:W-:Y:S01]  /*9aa0*/  FADD.FTZ R21, R21, R14 ;  /* 0x0000000e15157221 */ /* 0x000fe20000010000 */
[----:B------:R-:W-:-:S03]  /*9ab0*/  @!P2 PRMT R9, RZ, 0x654, R9 ;  /* 0x00000654ff09a816 */ /* 0x000fc60000000009 */
[----:B------:R-:W-:Y:S01]  /*9ac0*/  FADD.FTZ R20, R20, R21 ;  /* 0x0000001514147221 */ /* 0x000fe20000010000 */
[----:B------:R-:W-:Y:S03]  /*9ad0*/  MUFU.EX2 R176, R176 ;  /* 0x000000b000b07308 */ /* 0x000fe60000000800 */
[----:B------:R-:W-:-:S04]  /*9ae0*/  FADD.FTZ R169, R169, R20 ;  /* 0x00000014a9a97221 */ /* 0x000fc80000010000 */
[----:B------:R-:W-:Y:S01]  /*9af0*/  FADD.FTZ R168, R168, R169 ;  /* 0x000000a9a8a87221 */ /* 0x000fe20000010000 */
[----:B------:R-:W1:Y:S01]  /*9b00*/  MUFU.EX2 R179, R179 ;  /* 0x000000b300b37308 */ /* 0x000e620000000800 */
[----:B0-----:R-:W-:Y:S02]  /*9b10*/  F2FP.BF16.F32.PACK_AB R164, R177, R174 ;  /* 0x000000aeb1a4723e */ /* 0x001fe400000010ff */
[----:B------:R-:W-:-:S04]  /*9b20*/  FADD.FTZ R171, R171, R168 ;  /* 0x000000a8abab7221 */ /* 0x000fc80000010000 */
[----:B------:R-:W-:Y:S01]  /*9b30*/  FADD.FTZ R170, R170, R171 ;  /* 0x000000abaaaa7221 */ /* 0x000fe20000010000 */
[----:B------:R0:W-:Y:S03]  /*9b40*/  MUFU.EX2 R11, R155 ;  /* 0x0000009b000b7308 */ /* 0x0001e60000000800 */
[----:B------:R-:W-:-:S04]  /*9b50*/  FADD.FTZ R173, R173, R170 ;  /* 0x000000aaadad7221 */ /* 0x000fc80000010000 */
[----:B------:R-:W-:Y:S01]  /*9b60*/  FADD.FTZ R172, R172, R173 ;  /* 0x000000adacac7221 */ /* 0x000fe20000010000 */
[----:B------:R-:W2:Y:S01]  /*9b70*/  MUFU.EX2 R218, R218 ;  /* 0x000000da00da7308 */ /* 0x000ea20000000800 */
[----:B0-----:R-:W-:Y:S01]  /*9b80*/  F2FP.BF16.F32.PACK_AB R155, R183, R180 ;  /* 0x000000b4b79b723e */ /* 0x001fe200000010ff */
[----:B------:R-:W-:Y:S01]  /*9b90*/  BAR.SYNC.DEFER_BLOCKING 0xf, 0x100 ;  /* 0x03c4000000007b1d */ /* 0x000fe20000010000 */
[----:B-1----:R-:W-:Y:S01]  /*9ba0*/  F2FP.BF16.F32.PACK_AB R166, R179, R176 ;  /* 0x000000b0b3a6723e */ /* 0x002fe200000010ff */
[----:B------:R-:W-:Y:S01]  /*9bb0*/  FADD.FTZ R180, R180, R181 ;  /* 0x000000b5b4b47221 */ /* 0x000fe20000010000 */
[----:B------:R-:W-:-:S03]  /*9bc0*/  FADD.FTZ R175, R175, R172 ;  /* 0x000000acafaf7221 */ /* 0x000fc60000010000 */
[----:B------:R-:W-:Y:S01]  /*9bd0*/  MUFU.EX2 R13, R13 ;  /* 0x0000000d000d7308 */ /* 0x000fe20000000800 */
[----:B------:R-:W-:Y:S01]  /*9be0*/  FADD.FTZ R183, R183, R180 ;  /* 0x000000b4b7b77221 */ /* 0x000fe20000010000 */
[----:B------:R-:W-:-:S03]  /*9bf0*/  FADD.FTZ R174, R174, R175 ;  /* 0x000000afaeae7221 */ /* 0x000fc60000010000 */
[----:B------:R-:W-:Y:S01]  /*9c00*/  FADD.FTZ R182, R182, R183 ;  /* 0x000000b7b6b67221 */ /* 0x000fe20000010000 */
[----:B------:R-:W-:Y:S02]  /*9c10*/  FADD.FTZ R177, R177, R174 ;  /* 0x000000aeb1b17221 */ /* 0x000fe40000010000 */
[----:B------:R-:W0:Y:S01]  /*9c20*/  MUFU.EX2 R220, R220 ;  /* 0x000000dc00dc7308 */ /* 0x000e220000000800 */
[----:B--2---:R-:W-:Y:S01]  /*9c30*/  F2FP.BF16.F32.PACK_AB R165, R218, R11 ;  /* 0x0000000bdaa5723e */ /* 0x004fe200000010ff */
[----:B------:R-:W-:Y:S01]  /*9c40*/  FADD.FTZ R211, R211, R182 ;  /* 0x000000b6d3d37221 */ /* 0x000fe20000010000 */
[----:B------:R-:W-:-:S03]  /*9c50*/  FADD.FTZ R176, R176, R177 ;  /* 0x000000b1b0b07221 */ /* 0x000fc60000010000 */
[----:B------:R-:W-:Y:S01]  /*9c60*/  FADD.FTZ R212, R212, R211 ;  /* 0x000000d3d4d47221 */ /* 0x000fe20000010000 */
[----:B------:R-:W-:Y:S01]  /*9c70*/  FADD.FTZ R5, R179, R176 ;  /* 0x000000b0b3057221 */ /* 0x000fe20000010000 */
[----:B------:R1:W-:Y:S02]  /*9c80*/  STSM.16.M88.4 [R185+0x36400], R152 ;  /* 0x03640098b9007844 */ /* 0x0003e40000000200 */
[----:B------:R-:W-:Y:S02]  /*9c90*/  FADD.FTZ R213, R213, R212 ;  /* 0x000000d4d5d57221 */ /* 0x000fe40000010000 */
[----:B------:R1:W-:Y:S02]  /*9ca0*/  STSM.16.M88.4 [R186], R156 ;  /* 0x0000009cba007844 */ /* 0x0003e40000000200 */
[----:B------:R-:W-:Y:S01]  /*9cb0*/  FADD.FTZ R214, R214, R213 ;  /* 0x000000d5d6d67221 */ /* 0x000fe20000010000 */
[----:B0-----:R-:W-:Y:S01]  /*9cc0*/  F2FP.BF16.F32.PACK_AB R167, R220, R13 ;  /* 0x0000000ddca7723e */ /* 0x001fe200000010ff */
[----:B------:R1:W-:Y:S02]  /*9cd0*/  STSM.16.M88.4 [R190], R160 ;  /* 0x000000a0be007844 */ /* 0x0003e40000000200 */
[----:B------:R-:W-:-:S02]  /*9ce0*/  FADD.FTZ R215, R215, R214 ;  /* 0x000000d6d7d77221 */ /* 0x000fc40000010000 */
[----:B------:R1:W-:Y:S01]  /*9cf0*/  STSM.16.M88.4 [R187], R164 ;  /* 0x000000a4bb007844 */ /* 0x0003e20000000200 */
[----:B------:R-:W-:Y:S01]  /*9d00*/  WARPGROUP.ARRIVE ;  /* 0x00000000000079c5 */ /* 0x000fe20000000000 */
[----:B------:R-:W-:-:S04]  /*9d10*/  FADD.FTZ R216, R216, R215 ;  /* 0x000000d7d8d87221 */ /* 0x000fc80000010000 */
[----:B------:R-:W-:Y:S01]  /*9d20*/  FADD.FTZ R216, R217, R216 ;  /* 0x000000d8d9d87221 */ /* 0x000fe20000010000 */
[----:B------:R-:W-:Y:S01]  /*9d30*/  HGMMA.64x256x16.F32.BF16 R24, R152, gdesc[UR4].tnspB, R24, gsb0 ;  /* 0x43e0000498187df0 */ /* 0x000fe20008001818 */
[----:B------:R-:W-:Y:S01]  /*9d40*/  R2UR UR6, R222 ;  /* 0x00000000de0672ca */ /* 0x000fe200000e0000 */
[----:B------:R-:W-:Y:S01]  /*9d50*/  UMOV UR7, 0x40000040 ;  /* 0x4000004000077882 */ /* 0x000fe20000000000 */
[----:B------:R-:W-:Y:S02]  /*9d60*/  VIADD R222, R221, 0x100 ;  /* 0x00000100ddde7836 */ /* 0x000fe40000000000 */
[----:B------:R-:W-:Y:S01]  /*9d70*/  FADD.FTZ R11, R11, R216 ;  /* 0x000000d80b0b7221 */ /* 0x000fe20000010000 */
[----:B------:R-:W-:-:S03]  /*9d80*/  VIADD R221, R221, 0x180 ;  /* 0x00000180dddd7836 */ /* 0x000fc60000000000 */
[----:B------:R-:W-:Y:S01]  /*9d90*/  FADD.FTZ R218, R218, R11 ;  /* 0x0000000bdada7221 */ /* 0x000fe20000010000 */
[----:B------:R-:W-:-:S03]  /*9da0*/  IMAD.MOV.U32 R11, RZ, RZ, R7 ;  /* 0x000000ffff0b7224 */ /* 0x000fc600078e0007 */
[----:B------:R-:W-:-:S04]  /*9db0*/  FADD.FTZ R13, R13, R218 ;  /* 0x000000da0d0d7221 */ /* 0x000fc80000010000 */
[----:B------:R-:W-:Y:S01]  /*9dc0*/  FADD.FTZ R6, R220, R13 ;  /* 0x0000000ddc067221 */ /* 0x000fe20000010000 */
[----:B------:R-:W-:Y:S01]  /*9dd0*/  IMAD.MOV.U32 R13, RZ, RZ, R2 ;  /* 0x000000ffff0d7224 */ /* 0x000fe200078e0002 */
[----:B------:R-:W-:Y:S02]  /*9de0*/  WARPGROUP.DEPBAR.LE gsb0, 0x0 ;  /* 0x00008000000079c5 */ /* 0x000fe40000010000 */
[----:B------:R-:W-:-:S07]  /*9df0*/  WARPGROUP.ARRIVE ;  /* 0x00000000000079c5 */ /* 0x000fce0000000000 */
        /* <DEDUP_REMOVED lines=24> */
.L_x_5323:
[----:B------:R-:W-:-:S13]  /*9f80*/  ISETP.LE.AND P1, PT, RZ, UR31, PT ;  /* 0x0000001fff007c0c */ /* 0x000fda000bf23270 */
[----:B------:R-:W-:Y:S05]  /*9f90*/  @!P1 BRA `(.L_x_5333) ;  /* 0x0000003000409947 */ /* 0x000fea0003800000 */
[----:B------:R-:W-:Y:S01]  /*9fa0*/  IMAD.MOV.U32 R11, RZ, RZ, R8 ;  /* 0x000000ffff0b7224 */ /* 0x000fe200078e0008 */
[----:B------:R-:W-:Y:S01]  /*9fb0*/  ULDC UR29, c[0x0][0xad0] ;  /* 0x0002b400001d7ab9 */ /* 0x000fe20000000800 */
[----:B------:R-:W-:Y:S01]  /*9fc0*/  IMAD.MOV.U32 R20, RZ, RZ, R7 ;  /* 0x000000ffff147224 */ /* 0x000fe200078e0007 */
[----:B------:R-:W-:Y:S01]  /*9fd0*/  ULDC UR28, c[0x0][0xa80] ;  /* 0x0002a000001c7ab9 */ /* 0x000fe20000000800 */
[----:B------:R-:W-:-:S07]  /*9fe0*/  IMAD.MOV.U32 R13, RZ, RZ, R2 ;  /* 0x000000ffff0d7224 */ /* 0x000fce00078e0002 */
.L_x_5342:
[----:B------:R-:W-:-:S05]  /*9ff0*/  VIADD R2, R13, 0x1 ;  /* 0x000000010d027836 */ /* 0x000fca0000000000 */
[----:B------:R-:W-:-:S04]  /*a000*/  ISETP.NE.AND P1, PT, R2, 0x2, PT ;  /* 0x000000020200780c */ /* 0x000fc80003f25270 */
[----:B------:R-:W-:Y:S02]  /*a010*/  SEL R7, RZ, 0x1, P1 ;  /* 0x00000001ff077807 */ /* 0x000fe40000800000 */
[----:B------:R-:W-:Y:S02]  /*a020*/  SEL R2, R2, RZ, P1 ;  /* 0x000000ff02027207 */ /* 0x000fe40000800000 */
[----:B------:R-:W-:Y:S01]  /*a030*/  LOP3.LUT R16, R16, R7, RZ, 0x3c, !PT ;  /* 0x0000000710107212 */ /* 0x000fe200078e3cff */
[----:B0-----:R-:W-:Y:S06]  /*a040*/  @!P0 BRA `(.L_x_5334) ;  /* 0x0000000000048947 */ /* 0x001fec0003800000 */
[----:B------:R-:W-:Y:S01]  /*a050*/  BPT.TRAP 0x1 ;  /* 0x000000040000795c */ /* 0x000fe20000300000 */
.L_x_5334:
[----:B-1----:R-:W-:Y:S01]  /*a060*/  IMAD R9, R2, 0x8, R17 ;  /* 0x0000000802097824 */ /* 0x002fe200078e0211 */
[----:B------:R-:W-:-:S04]  /*a070*/  SHF.L.U32 R8, R16, 0x1f, RZ ;  /* 0x0000001f10087819 */ /* 0x000fc800000006ff */
[----:B------:R0:W1:Y:S01]  /*a080*/  SYNCS.PHASECHK.TRANS64.TRYWAIT P1, [R9+URZ+0x38830], R8 ;  /* 0x03883008090075a7 */ /* 0x000062000802017f */
[----:B------:R-:W-:Y:S05]  /*a090*/  @!P0 BRA `(.L_x_5335) ;  /* 0x0000000000048947 */ /* 0x000fea0003800000 */
[----:B------:R-:W-:Y:S01]  /*a0a0*/  BPT.TRAP 0x1 ;  /* 0x000000040000795c */ /* 0x000fe20000300000 */
.L_x_5335:
[----:B------:R-:W-:Y:S01]  /*a0b0*/  IMAD R7, R2, 0x200, R0 ;  /* 0x0000020002077824 */ /* 0x000fe200078e0200 */
[----:B-1----:R-:W-:Y:S06]  /*a0c0*/  @P1 BRA `(.L_x_5336) ;  /* 0x0000000000081947 */ /* 0x002fec0003800000 */
[----:B------:R-:W1:Y:S02]  /*a0d0*/  SYNCS.PHASECHK.TRANS64.TRYWAIT P1, [R9+URZ+0x38830], R8 ;  /* 0x03883008090075a7 */ /* 0x000e64000802017f */
[----:B-1----:R-:W-:Y:S05]  /*a0e0*/  @!P1 BRA `(.L_x_5337) ;  /* 0x000000ec00ac9947 */ /* 0x002fea0003800000 */
.L_x_5336:
        /* <DEDUP_REMOVED lines=22> */
.L_x_5338:
[----:B------:R2:W3:Y:S01]  /*a250*/  SYNCS.PHASECHK.TRANS64.TRYWAIT P1, [R9+URZ+0x38850], R8 ;  /* 0x03885008090075a7 */ /* 0x0004e2000802017f */
[----:B------:R-:W-:Y:S05]  /*a260*/  @!P0 BRA `(.L_x_5339) ;  /* 0x0000000000048947 */ /* 0x000fea0003800000 */
[----:B------:R-:W-:Y:S01]  /*a270*/  BPT.TRAP 0x1 ;  /* 0x000000040000795c */ /* 0x000fe20000300000 */
.L_x_5339:
[----:B---3--:R-:W-:Y:S05]  /*a280*/  @P1 BRA `(.L_x_5340) ;  /* 0x0000000000081947 */ /* 0x008fea0003800000 */
[----:B------:R-:W3:Y:S02]  /*a290*/  SYNCS.PHASECHK.TRANS64.TRYWAIT P1, [R9+URZ+0x38850], R8 ;  /* 0x03885008090075a7 */ /* 0x000ee4000802017f */
[----:B---3--:R-:W-:Y:S05]  /*a2a0*/  @!P1 BRA `(.L_x_5341) ;  /* 0x000000ec00509947 */ /* 0x008fea0003800000 */
.L_x_5340:
        /* <DEDUP_REMOVED lines=12> */
[----:B------:R-:W-:Y:S01]  /*a370*/  VIADD R8, R7, 0x4 ;  /* 0x0000000407087836 */ /* 0x000fe20000000000 */
[----:B------:R-:W-:Y:S01]  /*a380*/  UMOV UR7, 0x40000040 ;  /* 0x4000004000077882 */ /* 0x000fe20000000000 */
[----:B------:R-:W-:-:S02]  /*a390*/  VIADD R21, R4, 0x800 ;  /* 0x0000080004157836 */ /* 0x000fc40000000000 */
[----:B------:R-:W-:Y:S02]  /*a3a0*/  VIADD R15, R7, 0x800 ;  /* 0x00000800070f7836 */ /* 0x000fe40000000000 */
        /* <DEDUP_REMOVED lines=398> */
[----:B---3--:R-:W-:-:S03]  /*bc90*/  FMNMX.FTZ R167, R155, R20, !PT ;  /* 0x000000149ba77209 */ /* 0x008fc60007810000 */
        /* <DEDUP_REMOVED lines=17> */
[----:B-1----:R-:W-:Y:S01]  /*bdb0*/  FMNMX.FTZ R168, R158, R167, !PT ;  /* 0x000000a79ea87209 */ /* 0x002fe20007810000 */
[--C-:B------:R-:W-:Y:S01]  /*bdc0*/  FFMA.FTZ R179, R218, UR28, -R166.reuse ;  /* 0x0000001cdab37c23 */ /* 0x100fe200080108a6 */
[--C-:B------:R-:W-:Y:S01]  /*bdd0*/  FFMA.FTZ R180, R219, UR28, -R166.reuse ;  /* 0x0000001cdbb47c23 */ /* 0x100fe200080108a6 */
[--C-:B------:R-:W-:Y:S01]  /*bde0*/  FFMA.FTZ R181, R220, UR28, -R166.reuse ;  /* 0x0000001cdcb57c23 */ /* 0x100fe200080108a6 */
[----:B------:R-:W-:Y:S01]  /*bdf0*/  FFMA.FTZ R182, R164, UR28, -R166 ;  /* 0x0000001ca4b67c23 */ /* 0x000fe200080108a6 */
[----:B------:R-:W-:-:S02]  /*be00*/  IMAD R219, R2, 0x1000, R19 ;  /* 0x0000100002db7824 */ /* 0x000fc400078e0213 */
[----:B------:R-:W1:Y:S01]  /*be10*/  MUFU.TANH R161, R161 ;  /* 0x000000a100a17308 */ /* 0x000e620000002400 */
[----:B--2---:R-:W-:Y:S01]  /*be20*/  FMNMX.FTZ R167, R159, R168, !PT ;  /* 0x000000a89fa77209 */ /* 0x004fe20007810000 */
[C---:B------:R-:W-:Y:S01]  /*be30*/  VIADD R220, R219.reuse, 0x80 ;  /* 0x00000080dbdc7836 */ /* 0x040fe20000000000 */
[----:B------:R-:W-:-:S05]  /*be40*/  R2UR UR6, R219 ;  /* 0x00000000db0672ca */ /* 0x000fca00000e0000 */
[----:B------:R-:W2:Y:S01]  /*be50*/  MUFU.TANH R162, R162 ;  /* 0x000000a200a27308 */ /* 0x000ea20000002400 */
[----:B0-----:R-:W-:-:S07]  /*be60*/  FMNMX.FTZ R8, R160, R167, !PT ;  /* 0x000000a7a0087209 */ /* 0x001fce0007810000 */
[----:B------:R-:W0:Y:S01]  /*be70*/  MUFU.TANH R163, R163 ;  /* 0x000000a300a37308 */ /* 0x000e220000002400 */
[----:B-1----:R-:W-:-:S07]  /*be80*/  FMNMX.FTZ R167, R161, R8, !PT ;  /* 0x00000008a1a77209 */ /* 0x002fce0007810000 */
[----:B------:R-:W1:Y:S01]  /*be90*/  MUFU.EX2 R20, R169 ;  /* 0x000000a900147308 */ /* 0x000e620000000800 */
[----:B--2---:R-:W-:-:S07]  /*bea0*/  FMNMX.FTZ R8, R162, R167, !PT ;  /* 0x000000a7a2087209 */ /* 0x004fce0007810000 */
[----:B------:R2:W-:Y:S01]  /*beb0*/  MUFU.EX2 R169, R188 ;  /* 0x000000bc00a97308 */ /* 0x0005e20000000800 */
[----:B0-----:R-:W-:-:S05]  /*bec0*/  FMNMX.FTZ R8, R163, R8, !PT ;  /* 0x00000008a3087209 */ /* 0x001fca0007810000 */
[----:B------:R-:W0:Y:S02]  /*bed0*/  SHFL.BFLY PT, R167, R8, 0x2, 0x1f ;  /* 0x0c401f0008a77f89 */ /* 0x000e2400000e0000 */
        /* <DEDUP_REMOVED lines=19> */
[-C--:B------:R-:W-:Y:S01]  /*c010*/  FMUL.FTZ R56, R56, R20.reuse ;  /* 0x0000001438387220 */ /* 0x080fe20000410000 */
[-C--:B------:R-:W-:Y:S01]  /*c020*/  FMUL.FTZ R57, R57, R20.reuse ;  /* 0x0000001439397220 */ /* 0x080fe20000410000 */
[-C--:B------:R-:W-:Y:S01]  /*c030*/  FMUL.FTZ R60, R60, R20.reuse ;  /* 0x000000143c3c7220 */ /* 0x080fe20000410000 */
        /* <DEDUP_REMOVED lines=45> */
[--C-:B--2---:R-:W-:Y:S01]  /*c310*/  FFMA.FTZ R188, R154, UR28, -R165.reuse ;  /* 0x0000001c9abc7c23 */ /* 0x104fe200080108a5 */
[----:B------:R-:W0:Y:S01]  /*c320*/  MUFU.EX2 R11, R11 ;  /* 0x0000000b000b7308 */ /* 0x000e220000000800 */
[----:B------:R-:W-:Y:S02]  /*c330*/  @!P2 VIADD R152, R9, 0x38840 ;  /* 0x000388400998a836 */ /* 0x000fe40000000000 */
[--C-:B------:R-:W-:Y:S01]  /*c340*/  FFMA.FTZ R10, R10, UR28, -R165.reuse ;  /* 0x0000001c0a0a7c23 */ /* 0x100fe200080108a5 */
[--C-:B------:R-:W-:Y:S01]  /*c350*/  FFMA.FTZ R15, R15, UR28, -R165.reuse ;  /* 0x0000001c0f0f7c23 */ /* 0x100fe200080108a5 */
[--C-:B-1----:R-:W-:Y:S01]  /*c360*/  FFMA.FTZ R211, R155, UR28, -R165.reuse ;  /* 0x0000001c9bd37c23 */ /* 0x102fe200080108a5 */
        /* <DEDUP_REMOVED lines=13> */
[----:B---3--:R-:W-:Y:S01]  /*c440*/  F2FP.BF16.F32.PACK_AB R152, R168, R21 ;  /* 0x00000015a898723e */ /* 0x008fe200000010ff */
        /* <DEDUP_REMOVED lines=109> */
[----:B------:R-:W-:Y:S01]  /*cb20*/  ISETP.LT.AND P1, PT, RZ, UR31, PT ;  /* 0x0000001fff007c0c */ /* 0x000fe2000bf21270 */
[----:B------:R-:W2:Y:S01]  /*cb30*/  MUFU.EX2 R215, R215 ;  /* 0x000000d700d77308 */ /* 0x000ea20000000800 */
[----:B-1----:R-:W-:Y:S01]  /*cb40*/  F2FP.BF16.F32.PACK_AB R161, R213, R212 ;  /* 0x000000d4d5a1723e */ /* 0x002fe200000010ff */
[----:B------:R0:W-:Y:S01]  /*cb50*/  STSM.16.M88.4 [R186], R156 ;  /* 0x0000009cba007844 */ /* 0x0001e20000000200 */
[----:B------:R-:W-:Y:S01]  /*cb60*/  FADD.FTZ R183, R183, R6 ;  /* 0x00000006b7b77221 */ /* 0x000fe20000010000 */
[----:B------:R-:W-:Y:S01]  /*cb70*/  FADD.FTZ R168, R168, R5 ;  /* 0x00000005a8a87221 */ /* 0x000fe20000010000 */
[----:B------:R-:W-:Y:S01]  /*cb80*/  @!P2 VIADD R9, R9, 0x38860 ;  /* 0x000388600909a836 */ /* 0x000fe20000000000 */
[----:B------:R-:W-:Y:S01]  /*cb90*/  UIADD3 UR31, UR31, -0x1, URZ ;  /* 0xffffffff1f1f7890 */ /* 0x000fe2000fffe03f */
[----:B------:R-:W-:Y:S01]  /*cba0*/  FADD.FTZ R12, R12, R183 ;  /* 0x000000b70c0c7221 */ /* 0x000fe20000010000 */
[----:B------:R-:W-:Y:S01]  /*cbb0*/  MUFU.EX2 R179, R179 ;  /* 0x000000b300b37308 */ /* 0x000fe20000000800 */
[----:B------:R-:W-:Y:S01]  /*cbc0*/  FADD.FTZ R169, R169, R168 ;  /* 0x000000a8a9a97221 */ /* 0x000fe20000010000 */
[----:B------:R-:W-:Y:S01]  /*cbd0*/  @!P2 PRMT R9, RZ, 0x654, R9 ;  /* 0x00000654ff09a816 */ /* 0x000fe20000000009 */
[----:B------:R-:W-:Y:S01]  /*cbe0*/  FADD.FTZ R15, R15, R12 ;  /* 0x0000000c0f0f7221 */ /* 0x000fe20000010000 */
[----:B------:R-:W-:-:S02]  /*cbf0*/  IMAD.MOV.U32 R11, RZ, RZ, R8 ;  /* 0x000000ffff0b7224 */ /* 0x000fc400078e0008 */
[----:B------:R-:W-:Y:S01]  /*cc00*/  FADD.FTZ R170, R170, R169 ;  /* 0x000000a9aaaa7221 */ /* 0x000fe20000010000 */
[----:B------:R-:W-:Y:S02]  /*cc10*/  IMAD.MOV.U32 R20, RZ, RZ, R7 ;  /* 0x000000ffff147224 */ /* 0x000fe400078e0007 */
[----:B------:R-:W-:Y:S01]  /*cc20*/  FADD.FTZ R14, R14, R15 ;  /* 0x0000000f0e0e7221 */ /* 0x000fe20000010000 */
[----:B------:R-:W1:Y:S01]  /*cc30*/  MUFU.EX2 R180, R180 ;  /* 0x000000b400b47308 */ /* 0x000e620000000800 */
[----:B--2---:R-:W-:Y:S01]  /*cc40*/  F2FP.BF16.F32.PACK_AB R163, R215, R214 ;  /* 0x000000d6d7a3723e */ /* 0x004fe200000010ff */
[----:B------:R-:W-:Y:S01]  /*cc50*/  FADD.FTZ R171, R171, R170 ;  /* 0x000000aaabab7221 */ /* 0x000fe20000010000 */
[----:B------:R-:W-:-:S03]  /*cc60*/  FADD.FTZ R189, R189, R14 ;  /* 0x0000000ebdbd7221 */ /* 0x000fc60000010000 */
[----:B------:R0:W-:Y:S01]  /*cc70*/  STSM.16.M88.4 [R190], R160 ;  /* 0x000000a0be007844 */ /* 0x0001e20000000200 */
[----:B------:R-:W-:Y:S01]  /*cc80*/  FADD.FTZ R172, R172, R171 ;  /* 0x000000abacac7221 */ /* 0x000fe20000010000 */
[----:B------:R-:W-:Y:S01]  /*cc90*/  MUFU.EX2 R181, R181 ;  /* 0x000000b500b57308 */ /* 0x000fe20000000800 */
[----:B------:R-:W-:Y:S02]  /*cca0*/  FADD.FTZ R188, R188, R189 ;  /* 0x000000bdbcbc7221 */ /* 0x000fe40000010000 */
[----:B------:R-:W-:Y:S02]  /*ccb0*/  FADD.FTZ R173, R173, R172 ;  /* 0x000000acadad7221 */ /* 0x000fe40000010000 */
[----:B------:R-:W-:Y:S02]  /*ccc0*/  FADD.FTZ R211, R211, R188 ;  /* 0x000000bcd3d37221 */ /* 0x000fe40000010000 */
        /* <DEDUP_REMOVED lines=10> */
[----:B------:R-:W-:Y:S01]  /*cd70*/  FADD.FTZ R215, R215, R214 ;  /* 0x000000d6d7d77221 */ /* 0x000fe20000010000 */
[----:B------:R-:W-:Y:S01]  /*cd80*/  FADD.FTZ R178, R178, R177 ;  /* 0x000000b1b2b27221 */ /* 0x000fe20000010000 */
[----:B------:R-:W1:Y:S01]  /*cd90*/  MUFU.EX2 R217, R217 ;  /* 0x000000d900d97308 */ /* 0x000e620000000800 */
[----:B--2---:R-:W-:Y:S02]  /*cda0*/  F2FP.BF16.F32.PACK_AB R166, R182, R181 ;  /* 0x000000b5b6a6723e */ /* 0x004fe400000010ff */
[----:B------:R-:W-:-:S04]  /*cdb0*/  FADD.FTZ R179, R179, R178 ;  /* 0x000000b2b3b37221 */ /* 0x000fc80000010000 */
[----:B------:R-:W-:Y:S01]  /*cdc0*/  FADD.FTZ R180, R180, R179 ;  /* 0x000000b3b4b47221 */ /* 0x000fe20000010000 */
[----:B------:R-:W-:Y:S03]  /*cdd0*/  MUFU.EX2 R13, R13 ;  /* 0x0000000d000d7308 */ /* 0x000fe60000000800 */
[----:B------:R-:W-:-:S04]  /*cde0*/  FADD.FTZ R5, R181, R180 ;  /* 0x000000b4b5057221 */ /* 0x000fc80000010000 */
[----:B------:R-:W-:Y:S01]  /*cdf0*/  FADD.FTZ R5, R182, R5 ;  /* 0x00000005b6057221 */ /* 0x000fe20000010000 */
        /* <DEDUP_REMOVED lines=42> */
.L_x_5333:
[----:B------:R-:W2:Y:S01]  /*d0a0*/  SHFL.BFLY PT, R0, R5, 0x2, 0x1f ;  /* 0x0c401f0005007f89 */ /* 0x000ea200000e0000 */
[----:B01----:R-:W-:Y:S01]  /*d0b0*/  IMAD.MOV R9, RZ, RZ, -R184 ;  /* 0x000000ffff097224 */ /* 0x003fe200078e0ab8 */
[----:B------:R-:W-:Y:S02]  /*d0c0*/  UIADD3 UR37, UR37, 0x1, URZ ;  /* 0x0000000125257890 */ /* 0x000fe4000fffe03f */
[----:B------:R-:W0:Y:S01]  /*d0d0*/  SHFL.BFLY PT, R3, R6, 0x2, 0x1f ;  /* 0x0c401f0006037f89 */ /* 0x000e2200000e0000 */
[----:B------:R-:W-:Y:S08]  /*d0e0*/  BAR.ARV 0x8, 0x100 ;  /* 0x0204000000007b1d */ /* 0x000ff00000002000 */
[----:B------:R-:W-:Y:S01]  /*d0f0*/  BAR.SYNC.DEFER_BLOCKING 0xf, 0x100 ;  /* 0x03c4000000007b1d */ /* 0x000fe20000010000 */
[----:B------:R-:W-:Y:S01]  /*d100*/  ISETP.NE.AND P0, PT, R18, R9, PT ;  /* 0x000000091200720c */ /* 0x000fe20003f05270 */
[----:B--2---:R-:W-:Y:S01]  /*d110*/  FADD.FTZ R0, R0, R5 ;  /* 0x0000000500007221 */ /* 0x004fe20000010000 */
[----:B------:R-:W-:-:S02]  /*d120*/  VIADD R5, R2, 0x1 ;  /* 0x0000000102057836 */ /* 0x000fc40000000000 */
[----:B0-----:R-:W-:Y:S02]  /*d130*/  FADD.FTZ R3, R3, R6 ;  /* 0x0000000603037221 */ /* 0x001fe40000010000 */
[----:B------:R-:W0:Y:S01]  /*d140*/  SHFL.BFLY PT, R11, R0, 0x1, 0x1f ;  /* 0x0c201f00000b7f89 */ /* 0x000e2200000e0000 */
[----:B------:R-:W-:Y:S01]  /*d150*/  IMAD.MOV.U32 R6, RZ, RZ, RZ ;  /* 0x000000ffff067224 */ /* 0x000fe200078e00ff */
[----:B------:R-:W-:-:S05]  /*d160*/  ISETP.NE.AND P1, PT, R5, 0x2, PT ;  /* 0x000000020500780c */ /* 0x000fca0003f25270 */
[----:B------:R-:W-:Y:S01]  /*d170*/  @!P0 IMAD R2, R2, 0x40, R22 ;  /* 0x0000004002028824 */ /* 0x000fe200078e0216 */
[----:B------:R-:W1:Y:S03]  /*d180*/  SHFL.BFLY PT, R4, R3, 0x1, 0x1f ;  /* 0x0c201f0003047f89 */ /* 0x000e6600000e0000 */
[----:B------:R-:W-:Y:S02]  /*d190*/  @!P0 IMAD R17, R2, 0x4, R17 ;  /* 0x0000000402118824 */ /* 0x000fe400078e0211 */
[----:B------:R-:W-:Y:S02]  /*d1a0*/  IMAD.U32 R2, RZ, RZ, UR28 ;  /* 0x0000001cff027e24 */ /* 0x000fe4000f8e00ff */
[----:B0-----:R-:W-:Y:S01]  /*d1b0*/  FADD.FTZ R11, R0, R11 ;  /* 0x0000000b000b7221 */ /* 0x001fe20000010000 */
[----:B------:R-:W-:Y:S02]  /*d1c0*/  IMAD.MOV.U32 R0, RZ, RZ, -0x800000 ;  /* 0xff800000ff007424 */ /* 0x000fe400078e00ff */
[----:B-1----:R-:W-:-:S02]  /*d1d0*/  FADD.FTZ R15, R3, R4 ;  /* 0x00000004030f7221 */ /* 0x002fc40000010000 */
[----:B------:R-:W-:Y:S01]  /*d1e0*/  FSETP.NE.FTZ.AND P2, PT, R11, RZ, PT ;  /* 0x000000ff0b00720b */ /* 0x000fe20003f55000 */
[----:B------:R-:W-:Y:S01]  /*d1f0*/  IMAD.MOV.U32 R4, RZ, RZ, RZ ;  /* 0x000000ffff047224 */ /* 0x000fe200078e00ff */
[----:B------:R-:W-:Y:S02]  /*d200*/  SEL R3, RZ, 0x1, P1 ;  /* 0x00000001ff037807 */ /* 0x000fe40000800000 */
[----:B------:R-:W-:Y:S02]  /*d210*/  FSETP.NE.FTZ.AND P3, PT, R15, RZ, PT ;  /* 0x000000ff0f00720b */ /* 0x000fe40003f75000 */
[----:B------:R-:W-:Y:S01]  /*d220*/  LOP3.LUT R16, R16, R3, RZ, 0x3c, !PT ;  /* 0x0000000310107212 */ /* 0x000fe200078e3cff */
[----:B------:R-:W-:-:S06]  /*d230*/  IMAD.MOV.U32 R3, RZ, RZ, -0x800000 ;  /* 0xff800000ff037424 */ /* 0x000fcc00078e00ff */
[----:B------:R-:W0:Y:S01]  /*d240*/  @P2 MUFU.RCP R6, R11 ;  /* 0x0000000b00062308 */ /* 0x000e220000001000 */
[----:B------:R-:W-:-:S07]  /*d250*/  @P2 FMUL.FTZ R2, R2, 0.69314718246459960938 ;  /* 0x3f31721802022820 */ /* 0x000fce0000410000 */
[----:B------:R-:W1:Y:S08]  /*d260*/  @P3 MUFU.RCP R4, R15 ;  /* 0x0000000f00043308 */ /* 0x000e700000001000 */
[----:B------:R-:W2:Y:S01]  /*d270*/  @P3 MUFU.LG2 R21, R15 ;  /* 0x0000000f00153308 */ /* 0x000ea20000000c00 */
[-C--:B0-----:R-:W-:Y:S01]  /*d280*/  FMUL.FTZ R175, R24, R6.reuse ;  /* 0x0000000618af7220 */ /* 0x081fe20000410000 */
[-C--:B------:R-:W-:Y:S01]  /*d290*/  FMUL.FTZ R174, R28, R6.reuse ;  /* 0x000000061cae7220 */ /* 0x080fe20000410000 */
[----:B------:R0:W-:Y:S01]  /*d2a0*/  @!P0 STS [R17+0x38400], R6 ;  /* 0x0384000611008388 */ /* 0x0001e20000000800 */
        /* <DEDUP_REMOVED lines=62> */
[----:B-1----:R1:W-:Y:S01]  /*d690*/  @!P0 STS [R17+0x38420], R4 ;  /* 0x0384200411008388 */ /* 0x0023e20000000800 */
[----:B0-----:R0:W1:Y:S01]  /*d6a0*/  @P2 MUFU.LG2 R6, R11 ;  /* 0x0000000b00062308 */ /* 0x0010620000000c00 */
[----:B------:R-:W-:-:S02]  /*d6b0*/  IMAD.U32 R32, RZ, RZ, UR28 ;  /* 0x0000001cff207e24 */ /* 0x000fc4000f8e00ff */
[----:B--2---:R-:W-:Y:S01]  /*d6c0*/  @P3 FMUL.FTZ R21, R21, 0.69314718246459960938 ;  /* 0x3f31721815153820 */ /* 0x004fe20000410000 */
[-C--:B------:R-:W-:Y:S01]  /*d6d0*/  FMUL.FTZ R13, R42, R4.reuse ;  /* 0x000000042a0d7220 */ /* 0x080fe20000410000 */
[-C--:B------:R-:W-:Y:S01]  /*d6e0*/  FMUL.FTZ R15, R46, R4.reuse ;  /* 0x000000042e0f7220 */ /* 0x080fe20000410000 */
[----:B------:R-:W-:Y:S01]  /*d6f0*/  @P3 FMUL.FTZ R32, R32, 0.69314718246459960938 ;  /* 0x3f31721820203820 */ /* 0x000fe20000410000 */
[-C--:B------:R-:W-:Y:S01]  /*d700*/  FMUL.FTZ R25, R50, R4.reuse ;  /* 0x0000000432197220 */ /* 0x080fe20000410000 */
[-C--:B------:R-:W-:Y:S01]  /*d710*/  FMUL.FTZ R29, R58, R4.reuse ;  /* 0x000000043a1d7220 */ /* 0x080fe20000410000 */
[----:B------:R-:W-:Y:S01]  /*d720*/  PLOP3.LUT P0, PT, PT, PT, PT, 0x8, 0x0 ;  /* 0x000000000000781c */ /* 0x000fe20003f0e170 */
        /* <DEDUP_REMOVED lines=12> */
[----:B------:R-:W-:Y:S01]  /*d7f0*/  @P2 FFMA.FTZ R3, R2, R7, R17 ;  /* 0x0000000702032223 */ /* 0x000fe20000010011 */
        /* <DEDUP_REMOVED lines=52> */
.L_x_5309:
[----:B------:R-:W0:Y:S01]  /*db40*/  S2R R4, SR_CgaCtaId ;  /* 0x0000000000047919 */ /* 0x000e220000008800 */
[----:B------:R-:W-:Y:S01]  /*db50*/  MOV R17, 0x400 ;  /* 0x0000040000117802 */ /* 0x000fe20000000f00 */
[----:B------:R-:W-:Y:S01]  /*db60*/  BSSY B0, `(.L_x_5343) ;  /* 0x00002f1000007945 */ /* 0x000fe20003800000 */
[----:B------:R-:W-:Y:S02]  /*db70*/  BAR.SYNC.DEFER_BLOCKING 0x5, 0x180 ;  /* 0x0146000000007b1d */ /* 0x000fe40000010000 */
[----:B0-----:R-:W-:-:S05]  /*db80*/  LEA R17, R4, R17, 0x18 ;  /* 0x0000001104117211 */ /* 0x001fca00078ec0ff */
[----:B------:R-:W0:Y:S02]  /*db90*/  LDS.128 R4, [R17+0x388d0] ;  /* 0x0388d00011047984 */ /* 0x000e240000000c00 */
[----:B0-----:R-:W-:Y:S02]  /*dba0*/  R2UR UR5, R5 ;  /* 0x00000000050572ca */ /* 0x001fe400000e0000 */
[----:B------:R-:W-:Y:S01]  /*dbb0*/  R2UR UR6, R6 ;  /* 0x00000000060672ca */ /* 0x000fe200000e0000 */
[----:B------:R-:W-:Y:S06]  /*dbc0*/  BAR.ARV 0x4, 0x180 ;  /* 0x0106000000007b1d */ /* 0x000fec0000002000 */
[----:B------:R-:W-:Y:S08]  /*dbd0*/  @P0 BRA `(.L_x_5344) ;  /* 0x0000002000240947 */ /* 0x000ff00003800000 */
[----:B------:R-:W0:Y:S01]  /*dbe0*/  S2R R6, SR_SWINHI ;  /* 0x0000000000067919 */ /* 0x000e220000002f00 */
[----:B------:R-:W-:Y:S01]  /*dbf0*/  F2FP.BF16.F32.PACK_AB R9, R27, R9 ;  /* 0x000000091b09723e */ /* 0x000fe200000010ff */
[----:B------:R-:W-:Y:S01]  /*dc00*/  USHF.L.U32 UR10, UR41, 0x2, URZ ;  /* 0x00000002290a7899 */ /* 0x000fe2000800063f */
[----:B------:R-:W-:Y:S01]  /*dc10*/  F2FP.BF16.F32.PACK_AB R10, R10, R174 ;  /* 0x000000ae0a0a723e */ /* 0x000fe200000010ff */
[----:B------:R-:W-:Y:S01]  /*dc20*/  BAR.SYNC.DEFER_BLOCKING 0x1, 0x100 ;  /* 0x0044000000007b1d */ /* 0x000fe20000010000 */
[----:B------:R-:W-:Y:S01]  /*dc30*/  F2FP.BF16.F32.PACK_AB R11, R31, R11 ;  /* 0x0000000b1f0b723e */ /* 0x000fe200000010ff */
[----:B------:R-:W-:Y:S01]  /*dc40*/  USHF.L.U64.HI UR11, UR41, 0x2, UR40 ;  /* 0x00000002290b7899 */ /* 0x000fe20008010228 */
[----:B------:R-:W-:Y:S02]  /*dc50*/  F2FP.BF16.F32.PACK_AB R12, R12, R170 ;  /* 0x000000aa0c0c723e */ /* 0x000fe400000010ff */
[----:B------:R-:W-:Y:S01]  /*dc60*/  F2FP.BF16.F32.PACK_AB R13, R43, R13 ;  /* 0x0000000d2b0d723e */ /* 0x000fe200000010ff */
[----:B------:R-:W-:Y:S01]  /*dc70*/  ULDC.64 UR8, c[0x0][0xd00] ;  /* 0x0003400000087ab9 */ /* 0x000fe20000000a00 */
[----:B------:R-:W-:Y:S01]  /*dc80*/  F2FP.BF16.F32.PACK_AB R14, R14, R167 ;  /* 0x000000a70e0e723e */ /* 0x000fe200000010ff */
[----:B------:R-:W-:Y:S01]  /*dc90*/  UISETP.NE.U32.AND UP0, UPT, UR8, URZ, UPT ;  /* 0x0000003f0800728c */ /* 0x000fe2000bf05070 */
[----:B------:R-:W-:Y:S01]  /*dca0*/  F2FP.BF16.F32.PACK_AB R15, R47, R15 ;  /* 0x0000000f2f0f723e */ /* 0x000fe200000010ff */
[----:B------:R-:W-:Y:S01]  /*dcb0*/  UIADD3 UR4, UP1, UR10, UR8, URZ ;  /* 0x000000080a047290 */ /* 0x000fe2000ff3e03f */
[----:B------:R-:W-:Y:S01]  /*dcc0*/  F2FP.BF16.F32.PACK_AB R24, R24, R166 ;  /* 0x000000a61818723e */ /* 0x000fe200000010ff */
[----:B------:R-:W-:Y:S01]  /*dcd0*/  UISETP.NE.AND.EX UP0, UPT, UR9, URZ, UPT, UP0 ;  /* 0x0000003f0900728c */ /* 0x000fe2000bf05300 */
[----:B------:R-:W-:Y:S01]  /*dce0*/  F2FP.BF16.F32.PACK_AB R25, R51, R25 ;  /* 0x000000193319723e */ /* 0x000fe200000010ff */
[----:B------:R-:W-:Y:S01]  /*dcf0*/  UIADD3.X UR7, UR11, UR9, URZ, UP1, !UPT ;  /* 0x000000090b077290 */ /* 0x000fe20008ffe43f */
[----:B------:R-:W-:-:S02]  /*dd00*/  F2FP.BF16.F32.PACK_AB R64, R65, R64 ;  /* 0x000000404140723e */ /* 0x000fc400000010ff */
[----:B------:R-:W-:Y:S01]  /*dd10*/  F2FP.BF16.F32.PACK_AB R29, R59, R29 ;  /* 0x0000001d3b1d723e */ /* 0x000fe200000010ff */
[----:B------:R-:W-:Y:S01]  /*dd20*/  ULDC.64 UR8, c[0x0][0xd08] ;  /* 0x0003420000087ab9 */ /* 0x000fe20000000a00 */
[----:B------:R-:W-:Y:S02]  /*dd30*/  F2FP.BF16.F32.PACK_AB R31, R63, R62 ;  /* 0x0000003e3f1f723e */ /* 0x000fe400000010ff */
[----:B------:R-:W-:Y:S02]  /*dd40*/  F2FP.BF16.F32.PACK_AB R65, R67, R66 ;  /* 0x000000424341723e */ /* 0x000fe400000010ff */
[----:B------:R-:W-:Y:S02]  /*dd50*/  F2FP.BF16.F32.PACK_AB R72, R73, R72 ;  /* 0x000000484948723e */ /* 0x000fe400000010ff */
[----:B------:R-:W-:Y:S02]  /*dd60*/  F2FP.BF16.F32.PACK_AB R66, R69, R68 ;  /* 0x000000444542723e */ /* 0x000fe400000010ff */
[----:B------:R-:W-:-:S02]  /*dd70*/  F2FP.BF16.F32.PACK_AB R67, R71, R70 ;  /* 0x000000464743723e */ /* 0x000fc400000010ff */
[----:B------:R-:W-:Y:S02]  /*dd80*/  MOV R4, R17 ;  /* 0x0000001100047202 */ /* 0x000fe40000000f00 */
[----:B0-----:R-:W-:Y:S02]  /*dd90*/  MOV R5, R6 ;  /* 0x0000000600057202 */ /* 0x001fe40000000f00 */
[----:B------:R-:W-:Y:S02]  /*dda0*/  F2FP.BF16.F32.PACK_AB R73, R75, R74 ;  /* 0x0000004a4b49723e */ /* 0x000fe400000010ff */
[----:B------:R-:W-:Y:S01]  /*ddb0*/  F2FP.BF16.F32.PACK_AB R80, R81, R80 ;  /* 0x000000505150723e */ /* 0x000fe200000010ff */
[----:B------:R-:W-:Y:S01]  /*ddc0*/  IMAD.WIDE R126, R202, 0x2, R4 ;  /* 0x00000002ca7e7825 */ /* 0x000fe200078e0204 */
[----:B------:R-:W-:Y:S02]  /*ddd0*/  F2FP.BF16.F32.PACK_AB R74, R77, R76 ;  /* 0x0000004c4d4a723e */ /* 0x000fe400000010ff */
[----:B------:R-:W-:-:S02]  /*dde0*/  F2FP.BF16.F32.PACK_AB R75, R79, R78 ;  /* 0x0000004e4f4b723e */ /* 0x000fc400000010ff */
[C---:B------:R-:W-:Y:S02]  /*ddf0*/  IADD3 R177, P1, R126.reuse, 0x20, RZ ;  /* 0x000000207eb17810 */ /* 0x040fe40007f3e0ff */
[C---:B------:R-:W-:Y:S02]  /*de00*/  IADD3 R179, P0, R126.reuse, 0x40, RZ ;  /* 0x000000407eb37810 */ /* 0x040fe40007f1e0ff */
[----:B------:R-:W-:Y:S01]  /*de10*/  LOP3.LUT R32, R177, 0x380, RZ, 0xc0, !PT ;  /* 0x00000380b1207812 */ /* 0x000fe200078ec0ff */
[--C-:B------:R-:W-:Y:S01]  /*de20*/  IMAD.X R33, RZ, RZ, R127.reuse, P1 ;  /* 0x000000ffff217224 */ /* 0x100fe200008e067f */
[----:B------:R-:W-:Y:S01]  /*de30*/  LOP3.LUT R21, R126, 0x380, RZ, 0xc0, !PT ;  /* 0x000003807e157812 */ /* 0x000fe200078ec0ff */
[----:B------:R-:W-:Y:S01]  /*de40*/  IMAD.X R37, RZ, RZ, R127, P0 ;  /* 0x000000ffff257224 */ /* 0x000fe200000e067f */
[----:B------:R-:W-:Y:S02]  /*de50*/  SHF.R.U64 R32, R32, 0x3, RZ ;  /* 0x0000000320207819 */ /* 0x000fe400000012ff */
        /* <DEDUP_REMOVED lines=16> */
[----:B------:R-:W-:-:S02]  /*df60*/  SHF.R.U64 R21, R21, 0x3, RZ ;  /* 0x0000000315157819 */ /* 0x000fc400000012ff */
        /* <DEDUP_REMOVED lines=12> */
[----:B------:R-:W-:Y:S01]  /*e030*/  IMAD.X R123, RZ, RZ, R127, P2 ;  /* 0x000000ffff7b7224 */ /* 0x000fe200010e067f */
[----:B------:R-:W-:-:S02]  /*e040*/  LOP3.LUT R40, R181, 0x380, RZ, 0xc0, !PT ;  /* 0x00000380b5287812 */ /* 0x000fc400078ec0ff */
[----:B------:R-:W-:Y:S01]  /*e050*/  LOP3.LUT R126, R21, R126, RZ, 0x3c, !PT ;  /* 0x0000007e157e7212 */ /* 0x000fe200078e3cff */
[----:B------:R-:W-:Y:S01]  /*e060*/  IMAD.X R21, RZ, RZ, R127, P1 ;  /* 0x000000ffff157224 */ /* 0x000fe200008e067f */
[----:B------:R-:W-:Y:S02]  /*e070*/  LOP3.LUT R44, R183, 0x380, RZ, 0xc0, !PT ;  /* 0x00000380b72c7812 */ /* 0x000fe400078ec0ff */
[----:B------:R-:W-:Y:S02]  /*e080*/  SHF.R.U64 R36, R36, 0x3, RZ ;  /* 0x0000000324247819 */ /* 0x000fe400000012ff */
[----:B------:R-:W-:Y:S02]  /*e090*/  LOP3.LUT R48, R189, 0x380, RZ, 0xc0, !PT ;  /* 0x00000380bd307812 */ /* 0x000fe400078ec0ff */
[----:B------:R-:W-:Y:S02]  /*e0a0*/  LOP3.LUT R102, R177, R8, RZ, 0x3c, !PT ;  /* 0x00000008b1667212 */ /* 0x000fe400078e3cff */
[----:B------:R-:W-:-:S02]  /*e0b0*/  SHF.R.U64 R40, R40, 0x3, RZ ;  /* 0x0000000328287819 */ /* 0x000fc400000012ff */
[----:B------:R-:W-:Y:S02]  /*e0c0*/  LOP3.LUT R52, R211, 0x380, RZ, 0xc0, !PT ;  /* 0x00000380d3347812 */ /* 0x000fe400078ec0ff */
[----:B------:R-:W-:Y:S02]  /*e0d0*/  F2FP.BF16.F32.PACK_AB R8, R20, R175 ;  /* 0x000000af1408723e */ /* 0x000fe400000010ff */
[----:B------:R-:W-:Y:S02]  /*e0e0*/  LOP3.LUT R27, R6, 0x380, RZ, 0xc0, !PT ;  /* 0x00000380061b7812 */ /* 0x000fe400078ec0ff */
[----:B------:R-:W-:Y:S02]  /*e0f0*/  LOP3.LUT R177, R26, 0x380, RZ, 0xc0, !PT ;  /* 0x000003801ab17812 */ /* 0x000fe400078ec0ff */
[----:B------:R-:W-:Y:S02]  /*e100*/  SHF.R.U64 R44, R44, 0x3, RZ ;  /* 0x000000032c2c7819 */ /* 0x000fe400000012ff */
[----:B------:R-:W-:-:S02]  /*e110*/  LOP3.LUT R94, R213, 0x380, RZ, 0xc0, !PT ;  /* 0x00000380d55e7812 */ /* 0x000fc400078ec0ff */
[----:B------:R-:W-:Y:S02]  /*e120*/  MOV R127, R126 ;  /* 0x0000007e007f7202 */ /* 0x000fe40000000f00 */
[----:B------:R-:W-:Y:S02]  /*e130*/  LOP3.LUT R175, R30, 0x380, RZ, 0xc0, !PT ;  /* 0x000003801eaf7812 */ /* 0x000fe400078ec0ff */
[----:B------:R-:W-:Y:S01]  /*e140*/  LOP3.LUT R36, R36, R179, RZ, 0x3c, !PT ;  /* 0x000000b324247212 */ /* 0x000fe200078e3cff */
[----:B------:R0:W-:Y:S01]  /*e150*/  STSM.16.M88.4 [R127], R8 ;  /* 0x000000087f007844 */ /* 0x0001e20000000200 */
[----:B------:R-:W-:Y:S02]  /*e160*/  LOP3.LUT R98, R215, 0x380, RZ, 0xc0, !PT ;  /* 0x00000380d7627812 */ /* 0x000fe400078ec0ff */
[----:B------:R-:W-:Y:S02]  /*e170*/  SHF.R.U64 R48, R48, 0x3, RZ ;  /* 0x0000000330307819 */ /* 0x000fe400000012ff */
[----:B------:R-:W-:-:S02]  /*e180*/  LOP3.LUT R179, R106, 0x380, RZ, 0xc0, !PT ;  /* 0x000003806ab37812 */ /* 0x000fc400078ec0ff */
[----:B------:R-:W-:Y:S02]  /*e190*/  LOP3.LUT R40, R40, R181, RZ, 0x3c, !PT ;  /* 0x000000b528287212 */ /* 0x000fe400078e3cff */
[----:B------:R-:W-:Y:S02]  /*e1a0*/  SHF.R.U64 R52, R52, 0x3, RZ ;  /* 0x0000000334347819 */ /* 0x000fe400000012ff */
[----:B------:R-:W-:Y:S02]  /*e1b0*/  SHF.R.U64 R27, R27, 0x3, RZ ;  /* 0x000000031b1b7819 */ /* 0x000fe400000012ff */
[----:B------:R-:W-:Y:S02]  /*e1c0*/  SHF.R.U64 R177, R177, 0x3, RZ ;  /* 0x00000003b1b17819 */ /* 0x000fe400000012ff */
[----:B------:R-:W-:Y:S02]  /*e1d0*/  LOP3.LUT R44, R44, R183, RZ, 0x3c, !PT ;  /* 0x000000b72c2c7212 */ /* 0x000fe400078e3cff */
[----:B------:R-:W-:-:S02]  /*e1e0*/  SHF.R.U64 R94, R94, 0x3, RZ ;  /* 0x000000035e5e7819 */ /* 0x000fc400000012ff */
[----:B------:R-:W-:Y:S02]  /*e1f0*/  LOP3.LUT R181, R110, 0x380, RZ, 0xc0, !PT ;  /* 0x000003806eb57812 */ /* 0x000fe400078ec0ff */
[----:B------:R-:W-:Y:S02]  /*e200*/  SHF.R.U64 R175, R175, 0x3, RZ ;  /* 0x00000003afaf7819 */ /* 0x000fe400000012ff */
[----:B------:R-:W-:Y:S02]  /*e210*/  SHF.R.U64 R98, R98, 0x3, RZ ;  /* 0x0000000362627819 */ /* 0x000fe400000012ff */
[----:B------:R-:W-:Y:S02]  /*e220*/  LOP3.LUT R183, R114, 0x380, RZ, 0xc0, !PT ;  /* 0x0000038072b77812 */ /* 0x000fe400078ec0ff */
[----:B------:R-:W-:Y:S02]  /*e230*/  LOP3.LUT R48, R48, R189, RZ, 0x3c, !PT ;  /* 0x000000bd30307212 */ /* 0x000fe400078e3cff */
[----:B------:R-:W-:-:S02]  /*e240*/  SHF.R.U64 R179, R179, 0x3, RZ ;  /* 0x00000003b3b37819 */ /* 0x000fc400000012ff */
[----:B------:R-:W-:Y:S02]  /*e250*/  MOV R126, R32 ;  /* 0x00000020007e7202 */ /* 0x000fe40000000f00 */
[----:B0-----:R-:W-:Y:S02]  /*e260*/  F2FP.BF16.F32.PACK_AB R8, R171, R173 ;  /* 0x000000adab08723e */ /* 0x001fe400000010ff */
[----:B------:R-:W-:Y:S02]  /*e270*/  F2FP.BF16.F32.PACK_AB R9, R35, R34 ;  /* 0x000000222309723e */ /* 0x000fe400000010ff */
[----:B------:R-:W-:Y:S02]  /*e280*/  F2FP.BF16.F32.PACK_AB R10, R169, R172 ;  /* 0x000000aca90a723e */ /* 0x000fe400000010ff */
[----:B------:R-:W-:Y:S02]  /*e290*/  F2FP.BF16.F32.PACK_AB R11, R39, R38 ;  /* 0x00000026270b723e */ /* 0x000fe400000010ff */
[----:B------:R-:W-:-:S02]  /*e2a0*/  LOP3.LUT R52, R52, R211, RZ, 0x3c, !PT ;  /* 0x000000d334347212 */ /* 0x000fc400078e3cff */
[----:B------:R-:W-:Y:S01]  /*e2b0*/  LOP3.LUT R118, R27, R6, RZ, 0x3c, !PT ;  /* 0x000000061b767212 */ /* 0x000fe200078e3cff */
[----:B------:R0:W-:Y:S01]  /*e2c0*/  STSM.16.M88.4 [R126], R8 ;  /* 0x000000087e007844 */ /* 0x0001e20000000200 */
[----:B------:R-:W-:Y:S02]  /*e2d0*/  LOP3.LUT R20, R177, R26, RZ, 0x3c, !PT ;  /* 0x0000001ab1147212 */ /* 0x000fe400078e3cff */
[----:B------:R-:W-:Y:S02]  /*e2e0*/  MOV R36, R36 ;  /* 0x0000002400247202 */ /* 0x000fe40000000f00 */
[----:B------:R-:W-:Y:S02]  /*e2f0*/  LOP3.LUT R94, R94, R213, RZ, 0x3c, !PT ;  /* 0x000000d55e5e7212 */ /* 0x000fe400078e3cff */
[----:B------:R-:W-:Y:S01]  /*e300*/  SHF.R.U64 R181, R181, 0x3, RZ ;  /* 0x00000003b5b57819 */ /* 0x000fe200000012ff */
[----:B------:R1:W-:Y:S01]  /*e310*/  STSM.16.M88.4 [R36], R12 ;  /* 0x0000000c24007844 */ /* 0x0003e20000000200 */
[----:B------:R-:W-:-:S02]  /*e320*/  LOP3.LUT R122, R175, R30, RZ, 0x3c, !PT ;  /* 0x0000001eaf7a7212 */ /* 0x000fc400078e3cff */
[----:B------:R-:W-:Y:S02]  /*e330*/  MOV R40, R40 ;  /* 0x0000002800287202 */ /* 0x000fe40000000f00 */
[----:B------:R-:W-:Y:S02]  /*e340*/  F2FP.BF16.F32.PACK_AB R26, R28, R161 ;  /* 0x000000a11c1a723e */ /* 0x000fe400000010ff */
[----:B------:R-:W-:Y:S02]  /*e350*/  F2FP.BF16.F32.PACK_AB R27, R55, R54 ;  /* 0x00000036371b723e */ /* 0x000fe400000010ff */
[----:B------:R-:W-:Y:S02]  /*e360*/  F2FP.BF16.F32.PACK_AB R88, R89, R88 ;  /* 0x000000585958723e */ /* 0x000fe400000010ff */
[----:B------:R-:W-:Y:S01]  /*e370*/  F2FP.BF16.F32.PACK_AB R96, R97, R96 ;  /* 0x000000606160723e */ /* 0x000fe200000010ff */
[----:B------:R2:W-:Y:S01]  /*e380*/  STSM.16.M88.4 [R40], R24 ;  /* 0x0000001828007844 */ /* 0x0005e20000000200 */
[----:B------:R-:W-:-:S02]  /*e390*/  LOP3.LUT R98, R98, R215, RZ, 0x3c, !PT ;  /* 0x000000d762627212 */ /* 0x000fc400078e3cff */
        /* <DEDUP_REMOVED lines=8> */
[----:B------:R-:W-:Y:S01]  /*e420*/  SHF.R.U64 R183, R183, 0x3, RZ ;  /* 0x00000003b7b77819 */ /* 0x000fe200000012ff */
[----:B0-----:R-:W-:Y:S01]  /*e430*/  IMAD.U32 R10, RZ, RZ, UR4 ;  /* 0x00000004ff0a7e24 */ /* 0x001fe2000f8e00ff */
[----:B------:R-:W-:Y:S01]  /*e440*/  MOV R44, R44 ;  /* 0x0000002c002c7202 */ /* 0x000fe20000000f00 */
[----:B------:R-:W-:Y:S01]  /*e450*/  IMAD.U32 R11, RZ, RZ, UR7 ;  /* 0x00000007ff0b7e24 */ /* 0x000fe2000f8e00ff */
[----:B------:R-:W-:Y:S02]  /*e460*/  F2FP.BF16.F32.PACK_AB R28, R57, R153 ;  /* 0x00000099391c723e */ /* 0x000fe400000010ff */
[----:B------:R-:W-:Y:S02]  /*e470*/  F2FP.BF16.F32.PACK_AB R30, R61, R60 ;  /* 0x0000003c3d1e723e */ /* 0x000fe400000010ff */
[----:B------:R-:W-:-:S02]  /*e480*/  LOP3.LUT R106, R179, R106, RZ, 0x3c, !PT ;  /* 0x0000006ab36a7212 */ /* 0x000fc400078e3cff */
[----:B------:R-:W-:Y:S01]  /*e490*/  MOV R48, R48 ;  /* 0x0000003000307202 */ /* 0x000fe20000000f00 */
[----:B------:R-:W-:Y:S01]  /*e4a0*/  STSM.16.M88.4 [R44], R28 ;  /* 0x0000001c2c007844 */ /* 0x000fe20000000200 */
[----:B------:R-:W-:Y:S02]  /*e4b0*/  MOV R52, R52 ;  /* 0x0000003400347202 */ /* 0x000fe40000000f00 */
[----:B------:R-:W-:Y:S01]  /*e4c0*/  F2FP.BF16.F32.PACK_AB R81, R83, R82 ;  /* 0x000000525351723e */ /* 0x000fe200000010ff */
[----:B------:R-:W-:Y:S01]  /*e4d0*/  STSM.16.M88.4 [R48], R64 ;  /* 0x0000004030007844 */ /* 0x000fe20000000200 */
[----:B------:R-:W-:Y:S02]  /*e4e0*/  LOP3.LUT R110, R181, R110, RZ, 0x3c, !PT ;  /* 0x0000006eb56e7212 */ /* 0x000fe400078e3cff */
[----:B------:R-:W-:Y:S01]  /*e4f0*/  MOV R94, R94 ;  /* 0x0000005e005e7202 */ /* 0x000fe20000000f00 */
[----:B------:R-:W-:Y:S01]  /*e500*/  STSM.16.M88.4 [R52], R72 ;  /* 0x0000004834007844 */ /* 0x000fe20000000200 */
[----:B------:R-:W-:-:S02]  /*e510*/  F2FP.BF16.F32.PACK_AB R82, R85, R84 ;  /* 0x000000545552723e */ /* 0x000fc400000010ff */
[----:B------:R-:W-:Y:S02]  /*e520*/  F2FP.BF16.F32.PACK_AB R83, R87, R86 ;  /* 0x000000565753723e */ /* 0x000fe400000010ff */
[----:B------:R-:W-:Y:S02]  /*e530*/  F2FP.BF16.F32.PACK_AB R89, R91, R90 ;  /* 0x0000005a5b59723e */ /* 0x000fe400000010ff */
[----:B------:R-:W-:Y:S01]  /*e540*/  LOP3.LUT R114, R183, R114, RZ, 0x3c, !PT ;  /* 0x00000072b7727212 */ /* 0x000fe200078e3cff */
[----:B------:R-:W-:Y:S01]  /*e550*/  STSM.16.M88.4 [R94], R80 ;  /* 0x000000505e007844 */ /* 0x000fe20000000200 */
[----:B------:R-:W-:Y:S02]  /*e560*/  MOV R33, R98 ;  /* 0x0000006200217202 */ /* 0x000fe40000000f00 */
[----:B------:R-:W-:Y:S02]  /*e570*/  F2FP.BF16.F32.PACK_AB R90, R93, R92 ;  /* 0x0000005c5d5a723e */ /* 0x000fe400000010ff */
[----:B------:R-:W-:-:S02]  /*e580*/  F2FP.BF16.F32.PACK_AB R91, R42, R19 ;  /* 0x000000132a5b723e */ /* 0x000fc400000010ff */
[----:B------:R-:W-:Y:S02]  /*e590*/  MOV R102, R102 ;  /* 0x0000006600667202 */ /* 0x000fe40000000f00 */
[----:B------:R-:W-:Y:S01]  /*e5a0*/  MOV R32, R106 ;  /* 0x0000006a00207202 */ /* 0x000fe20000000f00 */
[----:B------:R-:W-:Y:S01]  /*e5b0*/  STSM.16.M88.4 [R33], R88 ;  /* 0x0000005821007844 */ /* 0x000fe20000000200 */
[----:B------:R-:W-:Y:S02]  /*e5c0*/  F2FP.BF16.F32.PACK_AB R97, R50, R46 ;  /* 0x0000002e3261723e */ /* 0x000fe400000010ff */
[----:B------:R-:W-:Y:S02]  /*e5d0*/  F2FP.BF16.F32.PACK_AB R98, R101, R100 ;  /* 0x000000646562723e */ /* 0x000fe400000010ff */
[----:B------:R-:W-:Y:S02]  /*e5e0*/  F2FP.BF16.F32.PACK_AB R99, R58, R56 ;  /* 0x000000383a63723e */ /* 0x000fe400000010ff */
[----:B------:R-:W-:-:S02]  /*e5f0*/  F2FP.BF16.F32.PACK_AB R105, R154, R152 ;  /* 0x000000989a69723e */ /* 0x000fc400000010ff */
[----:B------:R-:W-:Y:S01]  /*e600*/  F2FP.BF16.F32.PACK_AB R106, R109, R108 ;  /* 0x0000006c6d6a723e */ /* 0x000fe200000010ff */
[----:B------:R-:W-:Y:S01]  /*e610*/  STSM.16.M88.4 [R102], R96 ;  /* 0x0000006066007844 */ /* 0x000fe20000000200 */
[----:B------:R-:W-:Y:S02]  /*e620*/  F2FP.BF16.F32.PACK_AB R107, R156, R155 ;  /* 0x0000009b9c6b723e */ /* 0x000fe400000010ff */
[----:B------:R-:W-:Y:S02]  /*e630*/  MOV R110, R110 ;  /* 0x0000006e006e7202 */ /* 0x000fe40000000f00 */
[----:B------:R-:W-:Y:S01]  /*e640*/  MOV R6, R122 ;  /* 0x0000007a00067202 */ /* 0x000fe20000000f00 */
[----:B------:R-:W-:Y:S01]  /*e650*/  STSM.16.M88.4 [R32], R104 ;  /* 0x0000006820007844 */ /* 0x000fe20000000200 */
[----:B------:R-:W-:Y:S02]  /*e660*/  F2FP.BF16.F32.PACK_AB R156, R113, R112 ;  /* 0x00000070719c723e */ /* 0x000fe400000010ff */
[----:B------:R-:W-:-:S02]  /*e670*/  F2FP.BF16.F32.PACK_AB R158, R117, R116 ;  /* 0x00000074759e723e */ /* 0x000fc400000010ff */
[----:B------:R-:W-:Y:S02]  /*e680*/  MOV R114, R114 ;  /* 0x0000007200727202 */ /* 0x000fe40000000f00 */
[----:B------:R-:W-:Y:S01]  /*e690*/  F2FP.BF16.F32.PACK_AB R121, R163, R162 ;  /* 0x000000a2a379723e */ /* 0x000fe200000010ff */
[----:B------:R-:W-:Y:S01]  /*e6a0*/  STSM.16.M88.4 [R110], R156 ;  /* 0x0000009c6e007844 */ /* 0x000fe20000000200 */
        /* <DEDUP_REMOVED lines=13> */
[----:B------:R0:W-:Y:S01]  /*e780*/  STSM.16.M88.4 [R6], R136 ;  /* 0x0000008806007844 */ /* 0x0001e20000000200 */
[----:B------:R-:W-:-:S02]  /*e790*/  F2FP.BF16.F32.PACK_AB R146, R149, R148 ;  /* 0x000000949592723e */ /* 0x000fc400000010ff */
        /* <DEDUP_REMOVED lines=9> */
[----:B------:R-:W-:Y:S01]  /*e830*/  IMAD.WIDE R8, R9, 0x2, R4 ;  /* 0x0000000209087825 */ /* 0x000fe200078e0204 */
[----:B------:R-:W-:-:S03]  /*e840*/  ULDC UR4, c[0x0][0xb88] ;  /* 0x0002e20000047ab9 */ /* 0x000fc60000000800 */
[----:B------:R-:W-:Y:S01]  /*e850*/  IMAD.U32 R4, RZ, RZ, UR4 ;  /* 0x00000004ff047e24 */ /* 0x000fe2000f8e00ff */
[----:B-1----:R-:W4:Y:S01]  /*e860*/  @P0 LDG.E R13, desc[UR44][R10.64] ;  /* 0x0000002c0a0d0981 */ /* 0x002f22000c1e1900 */
[----:B------:R-:W-:Y:S01]  /*e870*/  IMAD.U32 R14, RZ, RZ, UR8 ;  /* 0x00000008ff0e7e24 */ /* 0x000fe2000f8e00ff */
[C---:B------:R-:W-:Y:S01]  /*e880*/  IADD3 R5, P2, R8.reuse, 0x1000, RZ ;  /* 0x0000100008057810 */ /* 0x040fe20007f5e0ff */
[----:B------:R-:W-:Y:S01]  /*e890*/  IMAD.U32 R15, RZ, RZ, UR9 ;  /* 0x00000009ff0f7e24 */ /* 0x000fe2000f8e00ff */
[C---:B--2---:R-:W-:Y:S02]  /*e8a0*/  IADD3 R25, P1, R8.reuse, 0x2000, RZ ;  /* 0x0000200008197810 */ /* 0x044fe40007f3e0ff */
[----:B0-----:R-:W-:Y:S02]  /*e8b0*/  P2R R6, PR, RZ, 0x4 ;  /* 0x00000004ff067803 */ /* 0x001fe40000000000 */
        /* <DEDUP_REMOVED lines=24> */
[----:B----4-:R-:W-:Y:S01]  /*ea40*/  @P0 R2UR UR4, R13 ;  /* 0x000000000d0402ca */ /* 0x010fe200000e0000 */
[----:B---3--:R-:W-:-:S14]  /*ea50*/  @P6 BRA `(.L_x_5345) ;  /* 0x0000000000106947 */ /* 0x008fdc0003800000 */
[----:B------:R-:W-:Y:S05]  /*ea60*/  @!P0 BRA `(.L_x_5345) ;  /* 0x00000000000c8947 */ /* 0x000fea0003800000 */
[----:B------:R-:W2:Y:S04]  /*ea70*/  LDG.E R5, desc[UR44][R10.64] ;  /* 0x0000002c0a057981 */ /* 0x000ea8000c1e1900 */
[----:B-----5:R-:W2:Y:S02]  /*ea80*/  LDG.E R4, desc[UR44][R10.64+0x4] ;  /* 0x0000042c0a047981 */ /* 0x020ea4000c1e1900 */
[----:B--2---:R-:W-:-:S07]  /*ea90*/  IMAD.IADD R4, R4, 0x1, -R5 ;  /* 0x0000000104047824 */ /* 0x004fce00078e0a05 */
.L_x_5345:
        /* <DEDUP_REMOVED lines=72> */
[----:B------:R-:W-:Y:S01]  /*ef20*/  VIADD R21, R22, UR38 ;  /* 0x0000002616157c36 */ /* 0x000fe20008000000 */
[----:B------:R-:W-:-:S02]  /*ef30*/  UIMAD UR7, UR39, UR11, UR7 ;  /* 0x0000000b270772a4 */ /* 0x000fc4000f8e0207 */
[----:B------:R-:W-:Y:S02]  /*ef40*/  UIMAD UR10, UR40, UR12, URZ ;  /* 0x0000000c280a72a4 */ /* 0x000fe4000f8e023f */
[----:B------:R-:W-:Y:S02]  /*ef50*/  UIADD3 UR9, UR9, UR7, URZ ;  /* 0x0000000709097290 */ /* 0x000fe4000fffe03f */
        /* <DEDUP_REMOVED lines=34> */
.L_x_5346:
        /* <DEDUP_REMOVED lines=20> */
[----:B------:R-:W0:Y:S01]  /*f2c0*/  @P2 LDC R19, c[0x0][0xcec] ;  /* 0x00033b00ff132b82 */ /* 0x000e220000000800 */
[----:B------:R-:W-:Y:S01]  /*f2d0*/  IMAD.SHL.U32 R3, R3, 0x4, RZ ;  /* 0x0000000403037824 */ /* 0x000fe200078e00ff */
[----:B------:R-:W-:Y:S01]  /*f2e0*/  ISETP.GE.AND P0, PT, R194, UR12, PT ;  /* 0x0000000cc2007c0c */ /* 0x000fe2000bf06270 */
[----:B------:R-:W-:Y:S01]  /*f2f0*/  UIMAD UR7, UR14, UR10, URZ ;  /* 0x0000000a0e0772a4 */ /* 0x000fe2000f8e023f */
[----:B------:R-:W5:Y:S04]  /*f300*/  LD.E.128 R48, desc[UR44][R48.64] ;  /* 0x0000002c30307980 */ /* 0x000f68000c101d00 */
[----:B------:R-:W1:Y:S01]  /*f310*/  @P2 LDC R21, c[0x0][0xcf0] ;  /* 0x00033c00ff152b82 */ /* 0x000e620000000800 */
        /* <DEDUP_REMOVED lines=8> */
[----:B------:R-:W-:Y:S01]  /*f3a0*/  IMAD.SHL.U32 R6, R5, 0x8, RZ ;  /* 0x0000000805067824 */ /* 0x000fe200078e00ff */
[----:B------:R-:W-:Y:S01]  /*f3b0*/  UIMAD UR4, UR15, UR10, URZ ;  /* 0x0000000a0f0472a4 */ /* 0x000fe2000f8e023f */
[----:B------:R-:W-:Y:S01]  /*f3c0*/  VIADD R82, R0, UR38 ;  /* 0x0000002600527c36 */ /* 0x000fe20008000000 */
[----:B------:R-:W-:Y:S01]  /*f3d0*/  SEL R0, RZ, 0xffffffff, P0 ;  /* 0xffffffffff007807 */ /* 0x000fe20000000000 */
[----:B------:R-:W-:Y:S01]  /*f3e0*/  UIMAD.WIDE.U32 UR8, UR39, UR10, UR8 ;  /* 0x0000000a270872a5 */ /* 0x000fe2000f8e0008 */
[----:B------:R-:W-:Y:S01]  /*f3f0*/  LOP3.LUT R5, R6, 0x8, R3, 0xe2, !PT ;  /* 0x0000000806057812 */ /* 0x000fe200078ee203 */
[----:B------:R-:W-:Y:S01]  /*f400*/  UIMAD UR4, UR39, UR11, UR4 ;  /* 0x0000000b270472a4 */ /* 0x000fe2000f8e0204 */
[----:B------:R-:W5:Y:S01]  /*f410*/  LD.E.128 R52, desc[UR44][R52.64] ;  /* 0x0000002c34347980 */ /* 0x000f62000c101d00 */
[----:B------:R-:W-:Y:S01]  /*f420*/  IMAD.SHL.U32 R6, R0, 0x10, RZ ;  /* 0x0000001000067824 */ /* 0x000fe200078e00ff */
[----:B------:R-:W-:Y:S01]  /*f430*/  ULDC.64 UR10, c[0x0][0xbf0] ;  /* 0x0002fc00000a7ab9 */ /* 0x000fe20000000a00 */
[----:B0-----:R-:W-:Y:S01]  /*f440*/  @P2 IMAD.HI.U32 R0, R82, R19, RZ ;  /* 0x0000001352002227 */ /* 0x001fe200078e00ff */
[----:B------:R-:W-:Y:S01]  /*f450*/  UIADD3 UR9, UR9, UR4, URZ ;  /* 0x0000000409097290 */ /* 0x000fe2000fffe03f */
[----:B------:R-:W5:Y:S01]  /*f460*/  LD.E.128 R56, desc[UR44][R56.64] ;  /* 0x0000002c38387980 */ /* 0x000f62000c101d00 */
[----:B------:R-:W-:Y:S01]  /*f470*/  UIMAD UR4, UR40, UR10, URZ ;  /* 0x0000000a280472a4 */ /* 0x000fe2000f8e023f */
[----:B------:R-:W-:Y:S01]  /*f480*/  IMAD.MOV.U32 R3, RZ, RZ, R82 ;  /* 0x000000ffff037224 */ /* 0x000fe200078e0052 */
[----:B------:R-:W-:Y:S01]  /*f490*/  UIMAD.WIDE.U32 UR8, UR41, UR10, UR8 ;  /* 0x0000000a290872a5 */ /* 0x000fe2000f8e0008 */
[----:B-1----:R-:W-:Y:S01]  /*f4a0*/  @P2 SHF.R.U32.HI R3, RZ, R21, R0 ;  /* 0x00000015ff032219 */ /* 0x002fe20000011600 */
        /* <DEDUP_REMOVED lines=20> */
[----:B------:R-:W-:Y:S01]  /*f5f0*/  IMAD R19, R3, UR9, R80 ;  /* 0x0000000903137c24 */ /* 0x000fe2000f8e0250 */
[----:B------:R-:W-:Y:S01]  /*f600*/  ISETP.GE.AND P0, PT, R201, UR12, PT ;  /* 0x0000000cc9007c0c */ /* 0x000fe2000bf06270 */
[----:B------:R-:W-:Y:S01]  /*f610*/  IMAD.WIDE.U32 R20, R3, UR8, R20 ;  /* 0x0000000803147c25 */ /* 0x000fe2000f8e0014 */
[----:B------:R-:W-:Y:S01]  /*f620*/  @!PT LDS RZ, [RZ] ;  /* 0x00000000fffff984 */ /* 0x000fe20000000800 */
[----:B------:R-:W-:Y:S01]  /*f630*/  @!PT LDS RZ, [RZ] ;  /* 0x00000000fffff984 */ /* 0x000fe20000000800 */
[----:B------:R-:W-:Y:S01]  /*f640*/  @!PT LDS RZ, [RZ] ;  /* 0x00000000fffff984 */ /* 0x000fe20000000800 */
[----:B------:R-:W-:Y:S01]  /*f650*/  @!PT LDS RZ, [RZ] ;  /* 0x00000000fffff984 */ /* 0x000fe20000000800 */
[----:B------:R0:W-:Y:S06]  /*f660*/  MEMBAR.ALL.CTA ;  /* 0x0000000000007992 */ /* 0x0001ec0000008000 */
[----:B0-----:R-:W0:Y:S01]  /*f670*/  FENCE.VIEW.ASYNC.S ;  /* 0x00000000000073c6 */ /* 0x001e220000000000 */
[----:B------:R-:W-:Y:S01]  /*f680*/  ULDC.64 UR8, c[0x0][0xbd8] ;  /* 0x0002f60000087ab9 */ /* 0x000fe20000000a00 */
[----:B------:R-:W-:Y:S01]  /*f690*/  LOP3.LUT R6, R83, 0x20, R6, 0xe2, !PT ;  /* 0x0000002053067812 */ /* 0x000fe200078ee206 */
[----:B------:R-:W-:Y:S01]  /*f6a0*/  IMAD R0, R0, UR8, RZ ;  /* 0x0000000800007c24 */ /* 0x000fe2000f8e02ff */
[----:B------:R-:W-:Y:S01]  /*f6b0*/  SEL R3, RZ, 0x40, P0 ;  /* 0x00000040ff037807 */ /* 0x000fe20000000000 */
[----:B------:R-:W-:Y:S01]  /*f6c0*/  IMAD.IADD R21, R21, 0x1, R19 ;  /* 0x0000000115157824 */ /* 0x000fe200078e0213 */
[----:B------:R-:W-:Y:S01]  /*f6d0*/  ISETP.GE.AND P0, PT, R200, UR12, PT ;  /* 0x0000000cc8007c0c */ /* 0x000fe2000bf06270 */
[----:B-----5:R-:W-:Y:S01]  /*f6e0*/  IMAD R88, R4, R81, RZ ;  /* 0x0000005104587224 */ /* 0x020fe200078e02ff */
[----:B------:R-:W-:Y:S01]  /*f6f0*/  LOP3.LUT R3, R6, R3, RZ, 0xfc, !PT ;  /* 0x0000000306037212 */ /* 0x000fe200078efcff */
[----:B------:R-:W-:Y:S01]  /*f700*/  VIADD R87, R198, UR38 ;  /* 0x00000026c6577c36 */ /* 0x000fe20008000000 */
[----:B------:R-:W-:Y:S01]  /*f710*/  SEL R6, RZ, 0x80, P0 ;  /* 0x00000080ff067807 */ /* 0x000fe20000000000 */
[C---:B------:R-:W-:Y:S01]  /*f720*/  IMAD R19, R5.reuse, UR9, R0 ;  /* 0x0000000905137c24 */ /* 0x040fe2000f8e0200 */
[----:B------:R-:W-:Y:S01]  /*f730*/  BSSY B1, `(.L_x_5347) ;  /* 0x000002d000017945 */ /* 0x000fe20003800000 */
[----:B------:R-:W-:Y:S01]  /*f740*/  IMAD.WIDE.U32 R4, R5, UR8, R20 ;  /* 0x0000000805047c25 */ /* 0x000fe2000f8e0014 */
[----:B------:R-:W-:Y:S01]  /*f750*/  ISETP.GE.AND P1, PT, R87, R88, PT ;  /* 0x000000585700720c */ /* 0x000fe20003f26270 */
[----:B------:R-:W-:Y:S01]  /*f760*/  ULDC.64 UR8, c[0x0][0xb80] ;  /* 0x0002e00000087ab9 */ /* 0x000fe20000000a00 */
[----:B------:R-:W-:Y:S01]  /*f770*/  LOP3.LUT R6, R3, R6, RZ, 0xfc, !PT ;  /* 0x0000000603067212 */ /* 0x000fe200078efcff */
[----:B------:R-:W-:Y:S01]  /*f780*/  IMAD.IADD R5, R5, 0x1, R19 ;  /* 0x0000000105057824 */ /* 0x000fe200078e0213 */
[----:B------:R-:W-:Y:S01]  /*f790*/  LEA R19, P2, R4, UR8, 0x1 ;  /* 0x0000000804137c11 */ /* 0x000fe2000f8408ff */
[----:B------:R-:W-:-:S03]  /*f7a0*/  VIADD R0, R17, 0x38820 ;  /* 0x0003882011007836 */ /* 0x000fc60000000000 */
[----:B------:R-:W-:Y:S01]  /*f7b0*/  LEA.HI.X R86, R4, UR9, R5, 0x1, P2 ;  /* 0x0000000904567c11 */ /* 0x000fe200090f0c05 */
[----:B0-----:R0:W1:Y:S01]  /*f7c0*/  SHFL.IDX PT, R20, R19, RZ, 0x181f ;  /* 0x00181fff13147589 */ /* 0x00106200000e0000 */
[----:B------:R-:W-:-:S03]  /*f7d0*/  PRMT R0, RZ, 0x654, R0 ;  /* 0x00000654ff007816 */ /* 0x000fc60000000000 */
[----:B------:R0:W2:Y:S01]  /*f7e0*/  SHFL.IDX PT, R21, R86, RZ, 0x181f ;  /* 0x00181fff56157589 */ /* 0x0000a200000e0000 */
[----:B------:R0:W-:Y:S01]  /*f7f0*/  SYNCS.ARRIVE.TRANS64.RED.A1T0 RZ, [R0+URZ], RZ ;  /* 0x000000ff00ff79a7 */ /* 0x0001e2000810043f */
        /* <DEDUP_REMOVED lines=32> */
.L_x_5348:
[----:B------:R-:W-:Y:S05]  /*fa00*/  BSYNC B1 ;  /* 0x0000000000017941 */ /* 0x000fea0003800000 */
.L_x_5347:
[----:B0-----:R-:W-:Y:S01]  /*fa10*/  VIADD R0, R87, 0x20 ;  /* 0x0000002057007836 */ /* 0x001fe20000000000 */
[----:B---3--:R0:W3:Y:S04]  /*fa20*/  SHFL.IDX PT, R9, R86, 0x1, 0x181f ;  /* 0x00381f0056097f89 */ /* 0x0080e800000e0000 */
[----:B------:R-:W-:Y:S01]  /*fa30*/  ISETP.GE.AND P0, PT, R0, R88, PT ;  /* 0x000000580000720c */ /* 0x000fe20003f06270 */
[----:B------:R0:W4:-:S12]  /*fa40*/  SHFL.IDX PT, R8, R19, 0x1, 0x181f ;  /* 0x00381f0013087f89 */ /* 0x00011800000e0000 */
[----:B0-----:R-:W-:Y:S05]  /*fa50*/  @P0 BRA `(.L_x_5349) ;  /* 0x0000001000040947 */ /* 0x001fea0003800000 */
[----:B------:R-:W-:Y:S02]  /*fa60*/  ISETP.GE.AND P0, PT, R23, UR12, PT ;  /* 0x0000000c17007c0c */ /* 0x000fe4000bf06270 */
[----:B------:R-:W-:Y:S02]  /*fa70*/  ISETP.GE.AND P5, PT, R196, UR12, PT ;  /* 0x0000000cc4007c0c */ /* 0x000fe4000bfa6270 */
[----:B------:R-:W-:Y:S02]  /*fa80*/  ISETP.GE.AND P3, PT, R195, UR12, PT ;  /* 0x0000000cc3007c0c */ /* 0x000fe4000bf66270 */
[----:B------:R-:W-:Y:S02]  /*fa90*/  ISETP.GE.AND P2, PT, R194, UR12, PT ;  /* 0x0000000cc2007c0c */ /* 0x000fe4000bf46270 */
[----:B------:R-:W-:-:S05]  /*faa0*/  ISETP.GE.AND P1, PT, R193, UR12, PT ;  /* 0x0000000cc1007c0c */ /* 0x000fca000bf26270 */
[----:B---34-:R-:W-:Y:S02]  /*fab0*/  @!P0 IMAD.WIDE R4, R23, 0x2, R8 ;  /* 0x0000000217048825 */ /* 0x018fe400078e0208 */
        /* <DEDUP_REMOVED lines=27> */
.L_x_5344:
        /* <DEDUP_REMOVED lines=31> */
.L_x_5350:
        /* <DEDUP_REMOVED lines=45> */
.L_x_5352:
[----:B------:R-:W-:Y:S05]  /*10130*/  BSYNC B1 ;  /* 0x0000000000017941 */ /* 0x000fea0003800000 */
.L_x_5351:
        /* <DEDUP_REMOVED lines=110> */
.L_x_5354:
[----:B------:R-:W-:Y:S05]  /*10820*/  BSYNC B1 ;  /* 0x0000000000017941 */ /* 0x000fea0003800000 */
.L_x_5353:
        /* <DEDUP_REMOVED lines=36> */
.L_x_5349:
[----:B------:R-:W-:Y:S05]  /*10a70*/  BSYNC B0 ;  /* 0x0000000000007941 */ /* 0x000fea0003800000 */
.L_x_5343:
[----:B------:R-:W-:Y:S02]  /*10a80*/  ULDC UR4, c[0x0][0xd3c] ;  /* 0x00034f0000047ab9 */ /* 0x000fe40000000800 */
[----:B------:R-:W-:-:S13]  /*10a90*/  ISETP.GE.AND P0, PT, R7, UR4, PT ;  /* 0x0000000407007c0c */ /* 0x000fda000bf06270 */
[----:B------:R-:W-:Y:S05]  /*10aa0*/  @!P0 BRA `(.L_x_5355) ;  /* 0xffffff0400748947 */ /* 0x000fea000383ffff */
[----:B------:R-:W-:Y:S05]  /*10ab0*/  EXIT ;  /* 0x000000000000794d */ /* 0x000fea0003800000 */
.L_x_5303:
        /* <DEDUP_REMOVED lines=18> */
.L_x_5356:
        /* <DEDUP_REMOVED lines=42> */
.L_x_5362:
        /* <DEDUP_REMOVED lines=12> */
.L_x_5361:
[----:B------:R-:W-:Y:S05]  /*10f40*/  BSYNC B0 ;  /* 0x0000000000007941 */ /* 0x000fea0003800000 */
.L_x_5360:
        /* <DEDUP_REMOVED lines=21> */
.L_x_5358:
        /* <DEDUP_REMOVED lines=20> */
.L_x_5363:
        /* <DEDUP_REMOVED lines=56> */
.L_x_5359:
[----:B------:R-:W-:Y:S02]  /*11560*/  IMAD.MOV.U32 R17, RZ, RZ, RZ ;  /* 0x000000ffff117224 */ /* 0x000fe400078e00ff */
[----:B------:R-:W-:Y:S02]  /*11570*/  IMAD.U32 R16, RZ, RZ, UR6 ;  /* 0x00000006ff107e24 */ /* 0x000fe4000f8e00ff */
[----:B------:R-:W-:-:S07]  /*11580*/  IMAD.MOV.U32 R18, RZ, RZ, RZ ;  /* 0x000000ffff127224 */ /* 0x000fce00078e00ff */
.L_x_5364:
[----:B------:R-:W-:-:S13]  /*11590*/  ISETP.NE.AND P0, PT, R0, RZ, PT ;  /* 0x000000ff0000720c */ /* 0x000fda0003f05270 */
[----:B------:R-:W1:Y:S01]  /*115a0*/  @!P0 S2R R3, SR_CgaCtaId ;  /* 0x0000000000038919 */ /* 0x000e620000008800 */
[----:B------:R-:W-:-:S04]  /*115b0*/  @!P0 MOV R0, 0x400 ;  /* 0x0000040000008802 */ /* 0x000fc80000000f00 */
[----:B-1----:R-:W-:-:S05]  /*115c0*/  @!P0 LEA R0, R3, R0, 0x18 ;  /* 0x0000000003008211 */ /* 0x002fca00078ec0ff */
[----:B------:R2:W-:Y:S01]  /*115d0*/  @!P0 STS.128 [R0+0x388d0], R16 ;  /* 0x0388d01000008388 */ /* 0x0005e20000000c00 */
[----:B------:R-:W-:Y:S06]  /*115e0*/  BAR.ARV 0x5, 0x180 ;  /* 0x0146000000007b1d */ /* 0x000fec0000002000 */
.L_x_5357:
        /* <DEDUP_REMOVED lines=11> */
[----:B------:R-:W-:Y:S01]  /*116a0*/  ULDC UR37, c[0x0][0xc] ;  /* 0x0000030000257ab9 */ /* 0x000fe20000000800 */
[----:B------:R-:W-:Y:S01]  /*116b0*/  ULDC.64 UR38, c[0x0][0x198] ;  /* 0x0000660000267ab9 */ /* 0x000fe20000000a00 */
        /* <DEDUP_REMOVED lines=26> */
.L_x_5489:
        /* <DEDUP_REMOVED lines=56> */
.L_x_5366:
        /* <DEDUP_REMOVED lines=12> */
.L_x_5367:
[----:B------:R-:W-:Y:S05]  /*11ca0*/  @!P0 BRA `(.L_x_5368) ;  /* 0x00000000000c8947 */ /* 0x000fea0003800000 */
[----:B------:R-:W2:Y:S04]  /*11cb0*/  LDG.E R6, desc[UR44][R4.64] ;  /* 0x0000002c04067981 */ /* 0x000ea8000c1e1900 */
[----:B------:R-:W2:Y:S02]  /*11cc0*/  LDG.E R4, desc[UR44][R4.64+0x4] ;  /* 0x0000042c04047981 */ /* 0x000ea4000c1e1900 */
[----:B--2---:R-:W-:-:S07]  /*11cd0*/  IMAD.IADD R6, R4, 0x1, -R6 ;  /* 0x0000000104067824 */ /* 0x004fce00078e0a06 */
.L_x_5368:
        /* <DEDUP_REMOVED lines=9> */
[----:B----4-:R-:W-:Y:S01]  /*11d70*/  @P0 SHF.R.U32.HI R0, RZ, R3, R2 ;  /* 0x00000003ff000219 */ /* 0x010fe20000011602 */
[C---:B------:R-:W-:Y:S01]  /*11d80*/  VIADD R3, R6.reuse, 0x3f ;  /* 0x0000003f06037836 */ /* 0x040fe20000000000 */
[----:B------:R-:W-:-:S05]  /*11d90*/  IADD3 R2, R6, 0x40, -R9 ;  /* 0x0000004006027810 */ /* 0x000fca0007ffe809 */
[----:B------:R-:W-:Y:S01]  /*11da0*/  IMAD.IADD R0, R2, 0x1, R0 ;  /* 0x0000000102007824 */ /* 0x000fe200078e0200 */
[----:B------:R-:W-:-:S04]  /*11db0*/  SHF.R.S32.HI R2, RZ, 0x1f, R3 ;  /* 0x0000001fff027819 */ /* 0x000fc80000011403 */
[----:B------:R-:W-:Y:S02]  /*11dc0*/  LEA.HI R3, R2, R3, RZ, 0x6 ;  /* 0x0000000302037211 */ /* 0x000fe400078f30ff */
[----:B------:R-:W-:Y:S02]  /*11dd0*/  SHF.R.S32.HI R2, RZ, 0x1f, R0 ;  /* 0x0000001fff027819 */ /* 0x000fe40000011400 */
[----:B------:R-:W-:Y:S02]  /*11de0*/  SHF.R.S32.HI R3, RZ, 0x6, R3 ;  /* 0x00000006ff037819 */ /* 0x000fe40000011403 */
[----:B------:R-:W-:-:S04]  /*11df0*/  LEA.HI R2, R2, R0, RZ, 0x6 ;  /* 0x0000000002027211 */ /* 0x000fc800078f30ff */
        /* <DEDUP_REMOVED lines=22> */
.L_x_5370:
        /* <DEDUP_REMOVED lines=21> */
.L_x_5373:
[----:B------:R-:W-:Y:S05]  /*120b0*/  BSYNC B6 ;  /* 0x0000000000067941 */ /* 0x000fea0003800000 */
.L_x_5372:
        /* <DEDUP_REMOVED lines=21> */
.L_x_5376:
        /* <DEDUP_REMOVED lines=16> */
.L_x_5375:
[----:B------:R-:W-:Y:S05]  /*12310*/  BSYNC B6 ;  /* 0x0000000000067941 */ /* 0x000fea0003800000 */
.L_x_5374:
        /* <DEDUP_REMOVED lines=25> */
.L_x_5506:
[----:B--2---:R-:W2:Y:S01]  /*124b0*/  LDL.LU R5, [R1+0x8] ;  /* 0x0000080001057983 */ /* 0x004ea20000300800 */
[----:B------:R-:W-:Y:S02]  /*124c0*/  PLOP3.LUT P1, PT, PT, PT, PT, 0x8, 0x0 ;  /* 0x000000000000781c */ /* 0x000fe40003f2e170 */
[----:B---3--:R-:W-:Y:S01]  /*124d0*/  ISETP.NE.AND P0, PT, R14, RZ, PT ;  /* 0x000000ff0e00720c */ /* 0x008fe20003f05270 */
[----:B------:R3:W-:Y:S04]  /*124e0*/  STL [R1], R0 ;  /* 0x0000000001007387 */ /* 0x0007e80000100800 */
[----:B------:R3:W-:Y:S01]  /*124f0*/  STL [R1+0x2c], R4 ;  /* 0x00002c0401007387 */ /* 0x0007e20000100800 */
[----:B--2---:R-:W-:-:S05]  /*12500*/  LOP3.LUT R5, R5, 0xfffffffe, RZ, 0xc0, !PT ;  /* 0xfffffffe05057812 */ /* 0x004fca00078ec0ff */
[----:B------:R-:W-:-:S05]  /*12510*/  @P1 LOP3.LUT R5, R5, 0x1, RZ, 0xfc, !PT ;  /* 0x0000000105051812 */ /* 0x000fca00078efcff */
[----:B------:R3:W-:Y:S01]  /*12520*/  STL [R1+0x8], R5 ;  /* 0x0000080501007387 */ /* 0x0007e20000100800 */
[----:B------:R-:W-:Y:S05]  /*12530*/  @P0 BRA `(.L_x_5378) ;  /* 0x0000000400240947 */ /* 0x000fea0003800000 */
[----:B------:R-:W-:-:S03]  /*12540*/  UMOV UR4, 0xffffffff ;  /* 0xffffffff00047882 */ /* 0x000fc60000000000 */
[----:B------:R-:W-:Y:S05]  /*12550*/  BRA.DIV UR4, `(.L_x_5379) ;  /* 0x0000006a04ec7947 */ /* 0x000fea000b800000 */
[----:B------:R-:W-:-:S13]  /*12560*/  ELECT P6, URZ, PT ;  /* 0x00000000003f782f */ /* 0x000fda00038c0000 */
.L_x_5509:
[----:B------:R-:W-:Y:S05]  /*12570*/  @!P6 BRA `(.L_x_5378) ;  /* 0x000000040014e947 */ /* 0x000fea0003800000 */
[----:B------:R-:W-:-:S04]  /*12580*/  ISETP.NE.U32.AND P0, PT, R2, RZ, PT ;  /* 0x000000ff0200720c */ /* 0x000fc80003f05070 */
[----:B------:R-:W-:-:S13]  /*12590*/  ISETP.NE.AND.EX P0, PT, R3, RZ, PT, P0 ;  /* 0x000000ff0300720c */ /* 0x000fda0003f05300 */
[----:B------:R-:W-:Y:S05]  /*125a0*/  @!P0 BRA `(.L_x_5380) ;  /* 0x0000000000548947 */ /* 0x000fea0003800000 */
[----:B------:R-:W2:Y:S01]  /*125b0*/  LDC R6, c[0x0][0x43c] ;  /* 0x00010f00ff067b82 */ /* 0x000ea20000000800 */
[----:B01----:R-:W-:Y:S01]  /*125c0*/  IMAD.MOV.U32 R9, RZ, RZ, R4 ;  /* 0x000000ffff097224 */ /* 0x003fe200078e0004 */
[----:B------:R-:W-:-:S03]  /*125d0*/  ULDC.64 UR4, c[0x0][0x428] ;  /* 0x00010a0000047ab9 */ /* 0x000fc60000000a00 */
[----:B---3--:R-:W-:Y:S01]  /*125e0*/  IMAD.MOV.U32 R0, RZ, RZ, R9 ;  /* 0x000000ffff007224 */ /* 0x008fe200078e0009 */
        /* <DEDUP_REMOVED lines=17> */
.L_x_5380:
[----:B------:R-:W4:Y:S04]  /*12700*/  LDL R7, [R1+0x4] ;  /* 0x0000040001077983 */ /* 0x000f280000100800 */
[----:B--23--:R-:W4:Y:S04]  /*12710*/  LDL R0, [R1+0xc] ;  /* 0x00000c0001007983 */ /* 0x00cf280000100800 */
[----:B------:R-:W2:Y:S01]  /*12720*/  LDL R2, [R1+0x18] ;  /* 0x0000180001027983 */ /* 0x000ea20000100800 */
[----:B----4-:R-:W-:Y:S01]  /*12730*/  IMAD R0, R0, 0x8, R7 ;  /* 0x0000000800007824 */ /* 0x010fe200078e0207 */
[----:B--2---:R-:W-:-:S04]  /*12740*/  SHF.L.U32 R2, R2, 0x1f, RZ ;  /* 0x0000001f02027819 */ /* 0x004fc800000006ff */
[----:B------:R-:W2:Y:S02]  /*12750*/  SYNCS.PHASECHK.TRANS64.TRYWAIT P0, [R0+URZ+0x38840], R2 ;  /* 0x03884002000075a7 */ /* 0x000ea4000800017f */
[----:B--2---:R-:W-:Y:S05]  /*12760*/  @!P0 BRA `(.L_x_5381) ;  /* 0x0000006800888947 */ /* 0x004fea0003800000 */
.L_x_5510:
        /* <DEDUP_REMOVED lines=11> */
.L_x_5382:
[----:B------:R-:W3:Y:S04]  /*12820*/  LDL R6, [R1+0x4] ;  /* 0x0000040001067983 */ /* 0x000ee80000100800 */
[----:B------:R-:W3:Y:S04]  /*12830*/  LDL R5, [R1+0xc] ;  /* 0x00000c0001057983 */ /* 0x000ee80000100800 */
[----:B------:R-:W4:Y:S04]  /*12840*/  LDL R7, [R1+0x2c] ;  /* 0x00002c0001077983 */ /* 0x000f280000100800 */
[----:B------:R-:W5:Y:S04]  /*12850*/  LDL R4, [R1+0x20] ;  /* 0x0000200001047983 */ /* 0x000f680000100800 */
[----:B------:R-:W5:Y:S04]  /*12860*/  LDL R3, [R1] ;  /* 0x0000000001037983 */ /* 0x000f680000100800 */
[----:B--2---:R-:W2:Y:S01]  /*12870*/  LDL.LU R2, [R1+0x8] ;  /* 0x0000080001027983 */ /* 0x004ea20000300800 */
        /* <DEDUP_REMOVED lines=8> */
[----:B---3--:R-:W-:Y:S01]  /*12900*/  IMAD R0, R5, 0x2000, R6 ;  /* 0x0000200005007824 */ /* 0x008fe200078e0206 */
[----:B----4-:R-:W-:-:S04]  /*12910*/  R2UR UR11, R7 ;  /* 0x00000000070b72ca */ /* 0x010fc800000e0000 */
[----:B------:R-:W-:Y:S02]  /*12920*/  R2UR UR8, R0 ;  /* 0x00000000000872ca */ /* 0x000fe400000e0000 */
[----:B-----5:R-:W-:Y:S02]  /*12930*/  R2UR UR4, R4 ;  /* 0x00000000040472ca */ /* 0x020fe400000e0000 */
[----:B------:R-:W-:Y:S02]  /*12940*/  R2UR UR13, R3 ;  /* 0x00000000030d72ca */ /* 0x000fe400000e0000 */
[----:B--2---:R-:W-:-:S07]  /*12950*/  LOP3.LUT R2, R2, 0xfffffffe, RZ, 0xc0, !PT ;  /* 0xfffffffe02027812 */ /* 0x004fce00078ec0ff */
[----:B------:R-:W-:Y:S02]  /*12960*/  UIADD3 UR8, UR8, 0x22400, URZ ;  /* 0x0002240008087890 */ /* 0x000fe4000fffe03f */
[----:B------:R-:W-:Y:S01]  /*12970*/  ULEA UR11, UR11, UR4, 0x6 ;  /* 0x000000040b0b7291 */ /* 0x000fe2000f8e303f */
[----:B------:R-:W-:Y:S02]  /*12980*/  @P0 LOP3.LUT R2, R2, 0x1, RZ, 0xfc, !PT ;  /* 0x0000000102020812 */ /* 0x000fe400078efcff */
[----:B------:R-:W-:-:S03]  /*12990*/  UMOV UR4, 0x0 ;  /* 0x0000000000047882 */ /* 0x000fc60000000000 */
[----:B------:R2:W-:Y:S03]  /*129a0*/  STL [R1+0x8], R2 ;  /* 0x0000080201007387 */ /* 0x0005e60000100800 */
[----:B------:R2:W-:Y:S01]  /*129b0*/  UTMALDG.4D [UR8], [UR6], desc[UR4] ;  /* 0x00000408060075b4 */ /* 0x0005e20008019000 */
[----:B------:R-:W-:Y:S02]  /*129c0*/  NOP ;  /* 0x0000000000007918 */ /* 0x000fe40000000000 */
.L_x_5378:
[----:B---3--:R-:W3:Y:S04]  /*129d0*/  LDL R0, [R1+0x4] ;  /* 0x0000040001007983 */ /* 0x008ee80000100800 */
        /* <DEDUP_REMOVED lines=16> */
[----:B---3--:R-:W-:-:S05]  /*12ae0*/  SHF.R.S32.HI R0, RZ, 0x1f, R18 ;  /* 0x0000001fff007819 */ /* 0x008fca0000011412 */
        /* <DEDUP_REMOVED lines=19> */
.L_x_5384:
[----:B------:R-:W-:Y:S05]  /*12c20*/  BSYNC B6 ;  /* 0x0000000000067941 */ /* 0x000fea0003800000 */
.L_x_5383:
[----:B------:R-:W3:Y:S01]  /*12c30*/  LDL R4, [R1+0x40] ;  /* 0x0000400001047983 */ /* 0x000ee20000100800 */
[----:B------:R-:W4:Y:S01]  /*12c40*/  LDC R7, c[0x0][0x448] ;  /* 0x00011200ff077b82 */ /* 0x000f220000000800 */
[----:B------:R-:W-:Y:S01]  /*12c50*/  ULDC.64 UR4, c[0x0][0x298] ;  /* 0x0000a60000047ab9 */ /* 0x000fe20000000a00 */
[----:B------:R-:W-:Y:S01]  /*12c60*/  ULDC.64 UR6, c[0x0][0x280] ;  /* 0x0000a00000067ab9 */ /* 0x000fe20000000a00 */
[----:B------:R-:W3:Y:S04]  /*12c70*/  LDL R10, [R1+0x28] ;  /* 0x00002800010a7983 */ /* 0x000ee80000100800 */
[----:B01----:R-:W3:Y:S01]  /*12c80*/  LDL R9, [R1+0x4c] ;  /* 0x00004c0001097983 */ /* 0x003ee20000100800 */
[----:B--2---:R-:W0:Y:S01]  /*12c90*/  S2R R2, SR_TID.X ;  /* 0x0000000000027919 */ /* 0x004e220000002100 */
[----:B------:R-:W1:Y:S02]  /*12ca0*/  S2R R0, SR_TID.X ;  /* 0x0000000000007919 */ /* 0x000e640000002100 */
[----:B------:R-:W2:Y:S04]  /*12cb0*/  LDL R8, [R1+0x50] ;  /* 0x0000500001087983 */ /* 0x000ea80000100800 */
[----:B------:R-:W2:Y:S01]  /*12cc0*/  LDL R6, [R1+0x38] ;  /* 0x0000380001067983 */ /* 0x000ea20000100800 */
[----:B----4-:R-:W-:-:S13]  /*12cd0*/  ISETP.NE.AND P0, PT, R7, 0x1, PT ;  /* 0x000000010700780c */ /* 0x010fda0003f05270 */
[----:B------:R-:W4:Y:S01]  /*12ce0*/  @P0 LDC R3, c[0x0][0x450] ;  /* 0x00011400ff030b82 */ /* 0x000f220000000800 */
[----:B0-----:R-:W-:-:S04]  /*12cf0*/  LOP3.LUT R2, R2, 0x7f, RZ, 0xc0, !PT ;  /* 0x0000007f02027812 */ /* 0x001fc800078ec0ff */
[----:B------:R-:W-:Y:S01]  /*12d00*/  SHF.R.U32.HI R2, RZ, 0x3, R2 ;  /* 0x00000003ff027819 */ /* 0x000fe20000011602 */
[----:B-1----:R-:W-:-:S05]  /*12d10*/  IMAD.SHL.U32 R0, R0, 0x10, RZ ;  /* 0x0000001000007824 */ /* 0x002fca00078e00ff */
[----:B------:R-:W-:Y:S02]  /*12d20*/  LOP3.LUT R0, R2, 0x70, R0, 0xf8, !PT ;  /* 0x0000007002007812 */ /* 0x000fe400078ef800 */
[----:B------:R-:W0:Y:S03]  /*12d30*/  @P0 LDC R2, c[0x0][0x44c] ;  /* 0x00011300ff020b82 */ /* 0x000e260000000800 */
[----:B------:R-:W-:-:S04]  /*12d40*/  IMAD R5, R17, 0x40, R0 ;  /* 0x0000004011057824 */ /* 0x000fc800078e0200 */
[----:B------:R-:W-:Y:S01]  /*12d50*/  IMAD.MOV.U32 R0, RZ, RZ, R5 ;  /* 0x000000ffff007224 */ /* 0x000fe200078e0005 */
[----:B------:R1:W-:Y:S01]  /*12d60*/  STL [R1+0x24], R5 ;  /* 0x0000240501007387 */ /* 0x0003e20000100800 */
[----:B0-----:R-:W-:-:S05]  /*12d70*/  @P0 IMAD.HI.U32 R2, R5, R2, RZ ;  /* 0x0000000205020227 */ /* 0x001fca00078e00ff */
[----:B----4-:R-:W-:Y:S01]  /*12d80*/  @P0 SHF.R.U32.HI R0, RZ, R3, R2 ;  /* 0x00000003ff000219 */ /* 0x010fe20000011602 */
[----:B---3--:R-:W-:-:S04]  /*12d90*/  IMAD R2, R4, UR4, RZ ;  /* 0x0000000404027c24 */ /* 0x008fc8000f8e02ff */
        /* <DEDUP_REMOVED lines=10> */
[----:B--2---:R-:W-:Y:S02]  /*12e40*/  IMAD R4, R8, UR4, RZ ;  /* 0x0000000408047c24 */ /* 0x004fe4000f8e02ff */
[----:B------:R-:W2:Y:S01]  /*12e50*/  S2R R8, SR_TID.X ;  /* 0x0000000000087919 */ /* 0x000ea20000002100 */
        /* <DEDUP_REMOVED lines=13> */
[----:B--2---:R-:W-:Y:S02]  /*12f30*/  IMAD.SHL.U32 R10, R8, 0x8, RZ ;  /* 0x00000008080a7824 */ /* 0x004fe400078e00ff */
[----:B------:R-:W-:Y:S02]  /*12f40*/  IMAD R6, R6, UR4, RZ ;  /* 0x0000000406067c24 */ /* 0x000fe4000f8e02ff */
[----:B-1----:R-:W-:Y:S01]  /*12f50*/  IMAD.WIDE.U32 R4, R0, UR4, R2 ;  /* 0x0000000400047c25 */ /* 0x002fe2000f8e0002 */
        /* <DEDUP_REMOVED lines=47> */
.L_x_5519:
        /* <DEDUP_REMOVED lines=12> */
.L_x_5386:
        /* <DEDUP_REMOVED lines=38> */
.L_x_5388:
[----:B------:R-:W-:Y:S05]  /*13570*/  BSYNC B6 ;  /* 0x0000000000067941 */ /* 0x000fea0003800000 */
.L_x_5387:
        /* <DEDUP_REMOVED lines=188> */
.L_x_5529:
        /* <DEDUP_REMOVED lines=31> */
.L_x_5391:
[----:B------:R-:W-:Y:S05]  /*14330*/  BSYNC B0 ;  /* 0x0000000000007941 */ /* 0x000fea0003800000 */
.L_x_5390:
[----:B--2---:R2:W5:Y:S01]  /*14340*/  LDL R0, [R1+0x4] ;  /* 0x0000040001007983 */ /* 0x0045620000100800 */
[----:B------:R-:W-:Y:S01]  /*14350*/  PLOP3.LUT P0, PT, PT, PT, PT, 0x80, 0x0 ;  /* 0x000000000000781c */ /* 0x000fe20003f0f070 */
[----:B------:R-:W-:-:S12]  /*14360*/  NOP ;  /* 0x0000000000007918 */ /* 0x000fd80000000000 */
.L_x_5392:
        /* <DEDUP_REMOVED lines=19> */
.L_x_5530:
[----:B------:R-:W-:Y:S05]  /*144a0*/  BSYNC B0 ;  /* 0x0000000000007941 */ /* 0x000fea0003800000 */
.L_x_5393:
        /* <DEDUP_REMOVED lines=16> */
.L_x_5531:
[----:B------:R-:W-:Y:S05]  /*145b0*/  BSYNC B1 ;  /* 0x0000000000017941 */ /* 0x000fea0003800000 */
.L_x_5397:
        /* <DEDUP_REMOVED lines=9> */
.L_x_5400:
[----:B------:R-:W-:Y:S05]  /*14650*/  BSYNC B1 ;  /* 0x0000000000017941 */ /* 0x000fea0003800000 */
.L_x_5399:
[----:B------:R-:W3:Y:S04]  /*14660*/  LDL R5, [R1+0x20] ;  /* 0x0000200001057983 */ /* 0x000ee80000100800 */
[----:B------:R-:W3:Y:S04]  /*14670*/  LDL.LU R3, [R1+0x2c] ;  /* 0x00002c0001037983 */ /* 0x000ee80000300800 */
[----:B------:R-:W4:Y:S04]  /*14680*/  LDL R4, [R1+0x4] ;  /* 0x0000040001047983 */ /* 0x000f280000100800 */
[----:B0-----:R-:W4:Y:S01]  /*14690*/  LDL R2, [R1+0xc] ;  /* 0x00000c0001027983 */ /* 0x001f220000100800 */
[----:B------:R-:W-:Y:S01]  /*146a0*/  UIADD3 UR4, UP0, UR38, 0x470, URZ ;  /* 0x0000047026047890 */ /* 0x000fe2000ff1e03f */
[----:B------:R-:W-:Y:S01]  /*146b0*/  PLOP3.LUT P0, PT, PT, PT, PT, 0x80, 0x0 ;  /* 0x000000000000781c */ /* 0x000fe20003f0f070 */
[----:B------:R-:W-:Y:S01]  /*146c0*/  VIADD R0, R0, 0x38850 ;  /* 0x0003885000007836 */ /* 0x000fe20000000000 */
[----:B------:R-:W-:Y:S01]  /*146d0*/  UMOV UR6, 0x0 ;  /* 0x0000000000067882 */ /* 0x000fe20000000000 */
[----:B------:R-:W-:Y:S01]  /*146e0*/  UIADD3.X UR5, URZ, UR39, URZ, UP0, !UPT ;  /* 0x000000273f057290 */ /* 0x000fe200087fe43f */
[----:B------:R-:W-:Y:S01]  /*146f0*/  UMOV UR7, 0x14f00000 ;  /* 0x14f0000000077882 */ /* 0x000fe20000000000 */
[----:B------:R-:W-:Y:S01]  /*14700*/  UMOV UR10, URZ ;  /* 0x0000003f000a7c82 */ /* 0x000fe20008000000 */
[----:B---3--:R-:W-:-:S02]  /*14710*/  IMAD R3, R3, 0x40, R5 ;  /* 0x0000004003037824 */ /* 0x008fc400078e0205 */
[----:B----4-:R-:W-:-:S04]  /*14720*/  IMAD R2, R2, 0x10000, R4 ;  /* 0x0001000002027824 */ /* 0x010fc800078e0204 */
[----:B------:R-:W-:-:S07]  /*14730*/  VIADD R4, R2, 0x400 ;  /* 0x0000040002047836 */ /* 0x000fce0000000000 */
.L_x_5401:
        /* <DEDUP_REMOVED lines=16> */
.L_x_5402:
        /* <DEDUP_REMOVED lines=16> */
.L_x_5403:
        /* <DEDUP_REMOVED lines=16> */
.L_x_5404:
        /* <DEDUP_REMOVED lines=16> */
.L_x_5405:
        /* <DEDUP_REMOVED lines=16> */
.L_x_5406:
        /* <DEDUP_REMOVED lines=16> */
.L_x_5407:
        /* <DEDUP_REMOVED lines=16> */
.L_x_5408:
        /* <DEDUP_REMOVED lines=11> */
.L_x_5396:
[----:B------:R-:W-:Y:S05]  /*14ef0*/  BSYNC B0 ;  /* 0x0000000000007941 */ /* 0x000fea0003800000 */
.L_x_5395:
[----:B-1----:R-:W3:Y:S01]  /*14f00*/  LDL R4, [R1+0x30] ;  /* 0x0000300001047983 */ /* 0x002ee20000100800 */
[----:B------:R-:W-:Y:S01]  /*14f10*/  BSSY B0, `(.L_x_5409) ;  /* 0x00002ca000007945 */ /* 0x000fe20003800000 */
[----:B---3--:R-:W-:-:S13]  /*14f20*/  ISETP.GE.AND P0, PT, R4, 0x2, PT ;  /* 0x000000020400780c */ /* 0x008fda0003f06270 */
[----:B------:R-:W-:Y:S05]  /*14f30*/  @!P0 BRA `(.L_x_5410) ;  /* 0x0000002c001c8947 */ /* 0x000fea0003800000 */
[C---:B------:R-:W-:Y:S01]  /*14f40*/  LOP3.LUT R0, R4.reuse, 0x1, RZ, 0xc0, !PT ;  /* 0x0000000104007812 */ /* 0x040fe200078ec0ff */
[----:B------:R-:W-:Y:S01]  /*14f50*/  VIADD R4, R4, 0xfffffffe ;  /* 0xfffffffe04047836 */ /* 0x000fe20000000000 */
[----:B------:R-:W-:Y:S02]  /*14f60*/  BSSY B2, `(.L_x_5411) ;  /* 0x00000f0000027945 */ /* 0x000fe40003800000 */
[----:B------:R-:W-:Y:S01]  /*14f70*/  ISETP.NE.U32.AND P0, PT, R0, 0x1, PT ;  /* 0x000000010000780c */ /* 0x000fe20003f05070 */
[----:B------:R-:W-:-:S12]  /*14f80*/  IMAD.MOV.U32 R0, RZ, RZ, R4 ;  /* 0x000000ffff007224 */ /* 0x000fd800078e0004 */
[----:B------:R-:W-:Y:S05]  /*14f90*/  @!P0 BRA `(.L_x_5412) ;  /* 0x0000000c00b08947 */ /* 0x000fea0003800000 */
        /* <DEDUP_REMOVED lines=38> */
.L_x_5415:
        /* <DEDUP_REMOVED lines=9> */
.L_x_5532:
[----:B------:R-:W-:Y:S05]  /*15290*/  BSYNC B3 ;  /* 0x0000000000037941 */ /* 0x000fea0003800000 */
.L_x_5416:
        /* <DEDUP_REMOVED lines=9> */
.L_x_5419:
[----:B------:R-:W-:Y:S05]  /*15330*/  BSYNC B3 ;  /* 0x0000000000037941 */ /* 0x000fea0003800000 */
.L_x_5418:
[----:B------:R-:W3:Y:S04]  /*15340*/  LDL R7, [R1+0x4] ;  /* 0x0000040001077983 */ /* 0x000ee80000100800 */
[----:B------:R-:W3:Y:S04]  /*15350*/  LDL R5, [R1+0xc] ;  /* 0x00000c0001057983 */ /* 0x000ee80000100800 */
[----:B------:R-:W4:Y:S01]  /*15360*/  LDL R6, [R1+0x20] ;  /* 0x0000200001067983 */ /* 0x000f220000100800 */
[----:B0-----:R-:W-:Y:S01]  /*15370*/  IMAD.MOV.U32 R8, RZ, RZ, RZ ;  /* 0x000000ffff087224 */ /* 0x001fe200078e00ff */
        /* <DEDUP_REMOVED lines=10> */
.L_x_5420:
        /* <DEDUP_REMOVED lines=14> */
.L_x_5533:
[----:B------:R-:W-:Y:S05]  /*15500*/  BSYNC B3 ;  /* 0x0000000000037941 */ /* 0x000fea0003800000 */
.L_x_5421:
        /* <DEDUP_REMOVED lines=11> */
.L_x_5424:
[----:B------:R-:W-:Y:S05]  /*155c0*/  BSYNC B3 ;  /* 0x0000000000037941 */ /* 0x000fea0003800000 */
.L_x_5423:
        /* <DEDUP_REMOVED lines=11> */
.L_x_5425:
        /* <DEDUP_REMOVED lines=16> */
.L_x_5426:
        /* <DEDUP_REMOVED lines=16> */
.L_x_5427:
        /* <DEDUP_REMOVED lines=16> */
.L_x_5428:
        /* <DEDUP_REMOVED lines=16> */
.L_x_5429:
        /* <DEDUP_REMOVED lines=16> */
.L_x_5430:
        /* <DEDUP_REMOVED lines=16> */
.L_x_5431:
        /* <DEDUP_REMOVED lines=16> */
.L_x_5432:
        /* <DEDUP_REMOVED lines=11> */
.L_x_5414:
[----:B------:R-:W-:Y:S05]  /*15e30*/  BSYNC B1 ;  /* 0x0000000000017941 */ /* 0x000fea0003800000 */
.L_x_5413:
[----:B------:R-:W3:Y:S02]  /*15e40*/  LDL.LU R5, [R1+0x30] ;  /* 0x0000300001057983 */ /* 0x000ee40000300800 */
[----:B---3--:R-:W-:-:S07]  /*15e50*/  VIADD R0, R5, 0xfffffffd ;  /* 0xfffffffd05007836 */ /* 0x008fce0000000000 */
.L_x_5412:
[----:B------:R-:W-:Y:S05]  /*15e60*/  BSYNC B2 ;  /* 0x0000000000027941 */ /* 0x000fea0003800000 */
.L_x_5411:
[----:B------:R-:W-:-:S13]  /*15e70*/  ISETP.NE.AND P0, PT, R4, RZ, PT ;  /* 0x000000ff0400720c */ /* 0x000fda0003f05270 */
[----:B------:R-:W-:Y:S05]  /*15e80*/  @!P0 BRA `(.L_x_5410) ;  /* 0x0000001c00488947 */ /* 0x000fea0003800000 */
.L_x_5473:
        /* <DEDUP_REMOVED lines=13> */
[----:B0-----:R-:W-:Y:S01]  /*15f60*/  IMAD.MOV.U32 R8, RZ, RZ, R0 ;  /* 0x000000ffff087224 */ /* 0x001fe200078e0000 */
        /* <DEDUP_REMOVED lines=23> */
.L_x_5435:
        /* <DEDUP_REMOVED lines=9> */
.L_x_5534:
[----:B------:R-:W-:Y:S05]  /*16170*/  BSYNC B2 ;  /* 0x0000000000027941 */ /* 0x000fea0003800000 */
.L_x_5436:
        /* <DEDUP_REMOVED lines=9> */
.L_x_5439:
[----:B------:R-:W-:Y:S05]  /*16210*/  BSYNC B2 ;  /* 0x0000000000027941 */ /* 0x000fea0003800000 */
.L_x_5438:
        /* <DEDUP_REMOVED lines=13> */
.L_x_5440:
        /* <DEDUP_REMOVED lines=14> */
.L_x_5535:
[----:B------:R-:W-:Y:S05]  /*163d0*/  BSYNC B2 ;  /* 0x0000000000027941 */ /* 0x000fea0003800000 */
.L_x_5441:
        /* <DEDUP_REMOVED lines=11> */
.L_x_5444:
[----:B------:R-:W-:Y:S05]  /*16490*/  BSYNC B2 ;  /* 0x0000000000027941 */ /* 0x000fea0003800000 */
.L_x_5443:
        /* <DEDUP_REMOVED lines=10> */
.L_x_5445:
        /* <DEDUP_REMOVED lines=16> */
.L_x_5446:
        /* <DEDUP_REMOVED lines=16> */
.L_x_5447:
        /* <DEDUP_REMOVED lines=16> */
.L_x_5448:
        /* <DEDUP_REMOVED lines=16> */
.L_x_5449:
        /* <DEDUP_REMOVED lines=16> */
.L_x_5450:
        /* <DEDUP_REMOVED lines=16> */
.L_x_5451:
        /* <DEDUP_REMOVED lines=16> */
.L_x_5452:
        /* <DEDUP_REMOVED lines=11> */
.L_x_5434:
[----:B------:R-:W-:Y:S05]  /*16cf0*/  BSYNC B1 ;  /* 0x0000000000017941 */ /* 0x000fea0003800000 */
.L_x_5433:
[----:B------:R-:W3:Y:S01]  /*16d00*/  LDL R2, [R1+0x8] ;  /* 0x0000080001027983 */ /* 0x000ee20000100800 */
[----:B------:R-:W-:Y:S01]  /*16d10*/  VIADD R7, R7, 0x1 ;  /* 0x0000000107077836 */ /* 0x000fe20000000000 */
[----:B------:R-:W-:Y:S04]  /*16d20*/  BSSY B1, `(.L_x_5453) ;  /* 0x00000e5000017945 */ /* 0x000fe80003800000 */
[----:B------:R-:W-:-:S04]  /*16d30*/  ISETP.NE.AND P0, PT, R7, 0x2, PT ;  /* 0x000000020700780c */ /* 0x000fc80003f05270 */
[----:B0-----:R-:W-:Y:S02]  /*16d40*/  SEL R9, R7, RZ, P0 ;  /* 0x000000ff07097207 */ /* 0x001fe40000000000 */
        /* <DEDUP_REMOVED lines=31> */
.L_x_5455:
        /* <DEDUP_REMOVED lines=9> */
.L_x_5536:
[----:B------:R-:W-:Y:S05]  /*16fd0*/  BSYNC B2 ;  /* 0x0000000000027941 */ /* 0x000fea0003800000 */
.L_x_5456:
        /* <DEDUP_REMOVED lines=9> */
.L_x_5459:
[----:B------:R-:W-:Y:S05]  /*17070*/  BSYNC B2 ;  /* 0x0000000000027941 */ /* 0x000fea0003800000 */
.L_x_5458:
        /* <DEDUP_REMOVED lines=14> */
.L_x_5460:
        /* <DEDUP_REMOVED lines=14> */
.L_x_5537:
[----:B------:R-:W-:Y:S05]  /*17240*/  BSYNC B2 ;  /* 0x0000000000027941 */ /* 0x000fea0003800000 */
.L_x_5461:
        /* <DEDUP_REMOVED lines=11> */
.L_x_5464:
[----:B------:R-:W-:Y:S05]  /*17300*/  BSYNC B2 ;  /* 0x0000000000027941 */ /* 0x000fea0003800000 */
.L_x_5463:
        /* <DEDUP_REMOVED lines=11> */
.L_x_5465:
        /* <DEDUP_REMOVED lines=16> */
.L_x_5466:
        /* <DEDUP_REMOVED lines=16> */
.L_x_5467:
        /* <DEDUP_REMOVED lines=16> */
.L_x_5468:
        /* <DEDUP_REMOVED lines=16> */
.L_x_5469:
        /* <DEDUP_REMOVED lines=16> */
.L_x_5470:
        /* <DEDUP_REMOVED lines=16> */
.L_x_5471:
        /* <DEDUP_REMOVED lines=16> */
.L_x_5472:
        /* <DEDUP_REMOVED lines=11> */
.L_x_5454:
[----:B------:R-:W-:Y:S05]  /*17b70*/  BSYNC B1 ;  /* 0x0000000000017941 */ /* 0x000fea0003800000 */
.L_x_5453:
[C---:B------:R-:W-:Y:S01]  /*17b80*/  ISETP.GT.AND P0, PT, R0.reuse, 0x1, PT ;  /* 0x000000010000780c */ /* 0x040fe20003f04270 */
[----:B------:R-:W-:-:S12]  /*17b90*/  VIADD R0, R0, 0xfffffffe ;  /* 0xfffffffe00007836 */ /* 0x000fd80000000000 */
[----:B------:R-:W-:Y:S05]  /*17ba0*/  @P0 BRA `(.L_x_5473) ;  /* 0xffffffe000b80947 */ /* 0x000fea000383ffff */
.L_x_5410:
[----:B------:R-:W-:Y:S05]  /*17bb0*/  BSYNC B0 ;  /* 0x0000000000007941 */ /* 0x000fea0003800000 */
.L_x_5409:
        /* <DEDUP_REMOVED lines=24> */
.L_x_5475:
[----:B------:R-:W-:Y:S05]  /*17d40*/  BSYNC B0 ;  /* 0x0000000000007941 */ /* 0x000fea0003800000 */
.L_x_5474:
[----:B------:R-:W-:-:S05]  /*17d50*/  SEL R0, R0, RZ, P0 ;  /* 0x000000ff00007207 */ /* 0x000fca0000000000 */
[----:B------:R3:W-:Y:S02]  /*17d60*/  STL [R1+0xc], R0 ;  /* 0x00000c0001007387 */ /* 0x0007e40000100800 */
.L_x_5371:
[----:B------:R-:W-:Y:S05]  /*17d70*/  BSYNC B7 ;  /* 0x0000000000077941 */ /* 0x000fea0003800000 */
.L_x_5369:
        /* <DEDUP_REMOVED lines=13> */
.L_x_5476:
        /* <DEDUP_REMOVED lines=36> */
.L_x_5547:
[----:B------:R-:W-:Y:S02]  /*18090*/  ULDC UR4, c[0x0][0xd38] ;  /* 0x00034e0000047ab9 */ /* 0x000fe40000000800 */
[----:B------:R-:W-:-:S04]  /*180a0*/  IMAD.U32 R4, RZ, RZ, UR4 ;  /* 0x00000004ff047e24 */ /* 0x000fc8000f8e00ff */
[----:B---3--:R-:W-:-:S04]  /*180b0*/  IMAD R16, R16, R4, RZ ;  /* 0x0000000410107224 */ /* 0x008fc800078e02ff */
[----:B------:R-:W-:-:S05]  /*180c0*/  IMAD.IADD R5, R5, 0x1, R16 ;  /* 0x0000000105057824 */ /* 0x000fca00078e0210 */
[----:B------:R-:W-:-:S13]  /*180d0*/  ISETP.GT.AND P6, PT, R5, R0, PT ;  /* 0x000000000500720c */ /* 0x000fda0003fc4270 */
[----:B------:R-:W-:Y:S05]  /*180e0*/  @P6 BRA `(.L_x_5479) ;  /* 0x00000000009c6947 */ /* 0x000fea0003800000 */
.L_x_5484:
        /* <DEDUP_REMOVED lines=14> */
.L_x_5482:
[----:B------:R-:W-:Y:S05]  /*181d0*/  BSYNC B0 ;  /* 0x0000000000007941 */ /* 0x000fea0003800000 */
.L_x_5481:
        /* <DEDUP_REMOVED lines=18> */
.L_x_5555:
[----:B------:R-:W-:Y:S02]  /*18300*/  ULDC UR4, c[0x0][0xd38] ;  /* 0x00034e0000047ab9 */ /* 0x000fe40000000800 */
[----:B------:R-:W-:-:S04]  /*18310*/  IMAD.U32 R4, RZ, RZ, UR4 ;  /* 0x00000004ff047e24 */ /* 0x000fc8000f8e00ff */
[----:B---3--:R-:W-:-:S04]  /*18320*/  IMAD R16, R16, R4, RZ ;  /* 0x0000000410107224 */ /* 0x008fc800078e02ff */
[----:B------:R-:W-:-:S05]  /*18330*/  IMAD.IADD R5, R16, 0x1, R5 ;  /* 0x0000000110057824 */ /* 0x000fca00078e0205 */
[----:B------:R-:W-:-:S13]  /*18340*/  ISETP.GT.AND P6, PT, R5, R0, PT ;  /* 0x000000000500720c */ /* 0x000fda0003fc4270 */
[----:B------:R-:W-:Y:S05]  /*18350*/  @!P6 BRA `(.L_x_5484) ;  /* 0xfffffffc0064e947 */ /* 0x000fea000383ffff */
.L_x_5479:
        /* <DEDUP_REMOVED lines=8> */
.L_x_5559:
[----:B------:R-:W-:Y:S01]  /*183e0*/  ISETP.NE.AND P0, PT, R5, RZ, PT ;  /* 0x000000ff0500720c */ /* 0x000fe20003f05270 */
[----:B------:R-:W-:-:S12]  /*183f0*/  IMAD.MOV.U32 R5, RZ, RZ, RZ ;  /* 0x000000ffff057224 */ /* 0x000fd800078e00ff */
[----:B------:R-:W-:Y:S05]  /*18400*/  @!P0 BRA `(.L_x_5486) ;  /* 0x0000000000148947 */ /* 0x000fea0003800000 */
[----:B------:R-:W-:Y:S01]  /*18410*/  UMOV UR4, 0xffffffff ;  /* 0xffffffff00047882 */ /* 0x000fe20000000000 */
[----:B------:R-:W-:Y:S02]  /*18420*/  VIADD R12, R6, 0xffffffff ;  /* 0xffffffff060c7836 */ /* 0x000fe40000000000 */
[----:B------:R-:W-:Y:S05]  /*18430*/  BRA.DIV UR4, `(.L_x_5487) ;  /* 0x0000002a049c7947 */ /* 0x000fea000b800000 */
[----:B-1----:R1:W0:Y:S02]  /*18440*/  SHFL.IDX PT, R3, R3, R12, 0x1f ;  /* 0x00001f0c03037589 */ /* 0x00222400000e0000 */
.L_x_5562:
[----:B0-----:R-:W-:-:S07]  /*18450*/  IMAD.MOV.U32 R5, RZ, RZ, R3 ;  /* 0x000000ffff057224 */ /* 0x001fce00078e0003 */
.L_x_5486:
        /* <DEDUP_REMOVED lines=66> */
.L_x_5480:
[----:B------:R-:W-:Y:S01]  /*18880*/  UMOV UR4, URZ ;  /* 0x0000003f00047c82 */ /* 0x000fe20008000000 */
[----:B------:R-:W-:Y:S01]  /*18890*/  UMOV UR5, URZ ;  /* 0x0000003f00057c82 */ /* 0x000fe20008000000 */
[----:B------:R-:W-:Y:S01]  /*188a0*/  ULDC UR6, c[0x0][0xd3c] ;  /* 0x00034f0000067ab9 */ /* 0x000fe20000000800 */
[----:B------:R-:W-:Y:S02]  /*188b0*/  IMAD.MOV.U32 R16, RZ, RZ, R0 ;  /* 0x000000ffff107224 */ /* 0x000fe400078e0000 */
[----:B------:R-:W-:Y:S02]  /*188c0*/  IMAD.U32 R17, RZ, RZ, UR4 ;  /* 0x00000004ff117e24 */ /* 0x000fe4000f8e00ff */
[----:B------:R-:W-:Y:S02]  /*188d0*/  IMAD.U32 R18, RZ, RZ, UR5 ;  /* 0x00000005ff127e24 */ /* 0x000fe4000f8e00ff */
[----:B------:R-:W-:-:S07]  /*188e0*/  IMAD.U32 R19, RZ, RZ, UR6 ;  /* 0x00000006ff137e24 */ /* 0x000fce000f8e00ff */
.L_x_5488:
        /* <DEDUP_REMOVED lines=12> */
.L_x_5477:
[----:B------:R-:W-:Y:S02]  /*189b0*/  ULDC UR4, c[0x0][0xd3c] ;  /* 0x00034f0000047ab9 */ /* 0x000fe40000000800 */
[----:B----4-:R-:W-:-:S13]  /*189c0*/  ISETP.GE.AND P0, PT, R19, UR4, PT ;  /* 0x0000000413007c0c */ /* 0x010fda000bf06270 */
[----:B------:R-:W-:Y:S05]  /*189d0*/  @!P0 BRA `(.L_x_5489) ;  /* 0xffffff8c00a08947 */ /* 0x000fea000383ffff */
[----:B------:R-:W-:Y:S05]  /*189e0*/  BSYNC B8 ;  /* 0x0000000000087941 */ /* 0x000fea0003800000 */
.L_x_5365:
        /* <DEDUP_REMOVED lines=12> */
.L_x_5563:
[----:B------:R-:W-:Y:S05]  /*18ab0*/  BSYNC B0 ;  /* 0x0000000000007941 */ /* 0x000fea0003800000 */
.L_x_5490:
[----:B------:R-:W-:-:S03]  /*18ac0*/  UMOV UR4, 0xffffffff ;  /* 0xffffffff00047882 */ /* 0x000fc60000000000 */
[----:B------:R-:W-:Y:S05]  /*18ad0*/  BRA.DIV UR4, `(.L_x_5492) ;  /* 0x0000002604307947 */ /* 0x000fea000b800000 */
[----:B------:R-:W1:Y:S02]  /*18ae0*/  S2R R2, SR_TID.X ;  /* 0x0000000000027919 */ /* 0x000e640000002100 */
[----:B-1----:R-:W-:-:S04]  /*18af0*/  SHF.R.U32.HI R2, RZ, 0x5, R2 ;  /* 0x00000005ff027819 */ /* 0x002fc80000011602 */
[----:B------:R-:W-:-:S05]  /*18b00*/  LOP3.LUT R2, R2, 0x3, RZ, 0xc0, !PT ;  /* 0x0000000302027812 */ /* 0x000fca00078ec0ff */
[----:B------:R1:W3:Y:S02]  /*18b10*/  SHFL.IDX PT, R14, R2, RZ, 0x1f ;  /* 0x00001fff020e7589 */ /* 0x0002e400000e0000 */
.L_x_5566:
[----:B---3--:R-:W-:Y:S01]  /*18b20*/  ISETP.NE.AND P0, PT, R14, RZ, PT ;  /* 0x000000ff0e00720c */ /* 0x008fe20003f05270 */
[----:B------:R-:W-:-:S12]  /*18b30*/  BSSY B0, `(.L_x_5493) ;  /* 0x0000027000007945 */ /* 0x000fd80003800000 */
[----:B------:R-:W-:Y:S05]  /*18b40*/  @P0 BRA `(.L_x_5494) ;  /* 0x0000000000940947 */ /* 0x000fea0003800000 */
[----:B------:R-:W-:-:S03]  /*18b50*/  UMOV UR4, 0xffffffff ;  /* 0xffffffff00047882 */ /* 0x000fc60000000000 */
[----:B------:R-:W-:Y:S05]  /*18b60*/  BRA.DIV UR4, `(.L_x_5495) ;  /* 0x0000002604407947 */ /* 0x000fea000b800000 */
[----:B------:R-:W-:-:S13]  /*18b70*/  ELECT P6, URZ, PT ;  /* 0x00000000003f782f */ /* 0x000fda00038c0000 */
.L_x_5569:
[----:B------:R-:W-:Y:S05]  /*18b80*/  @!P6 BRA `(.L_x_5494) ;  /* 0x000000000084e947 */ /* 0x000fea0003800000 */
[----:B------:R-:W-:-:S06]  /*18b90*/  ULOP3.LUT UR4, UR36, 0x2, URZ, 0xfc, !UPT ;  /* 0x0000000224047892 */ /* 0x000fcc000f8efc3f */
[----:B-1----:R-:W-:-:S05]  /*18ba0*/  IMAD.U32 R2, RZ, RZ, UR4 ;  /* 0x00000004ff027e24 */ /* 0x002fca000f8e00ff */
[----:B------:R-:W-:-:S13]  /*18bb0*/  ISETP.NE.AND P2, PT, R2, 0x3, PT ;  /* 0x000000030200780c */ /* 0x000fda0003f45270 */
[----:B------:R-:W-:Y:S05]  /*18bc0*/  @!P2 BRA `(.L_x_5496) ;  /* 0x000000000004a947 */ /* 0x000fea0003800000 */
[----:B------:R-:W-:Y:S01]  /*18bd0*/  BPT.TRAP 0x1 ;  /* 0x000000040000795c */ /* 0x000fe20000300000 */
.L_x_5496:
[----:B0-----:R-:W3:Y:S04]  /*18be0*/  LDL R3, [R1+0xc] ;  /* 0x00000c0001037983 */ /* 0x001ee80000100800 */
[----:B--2---:R-:W2:Y:S01]  /*18bf0*/  LDL.LU R7, [R1+0x18] ;  /* 0x0000180001077983 */ /* 0x004ea20000300800 */
[----:B------:R-:W-:-:S04]  /*18c00*/  VIADD R2, R0, 0x38840 ;  /* 0x0003884000027836 */ /* 0x000fc80000000000 */
[C---:B---3--:R-:W-:Y:S02]  /*18c10*/  IMAD R6, R3.reuse, 0x8, R2 ;  /* 0x0000000803067824 */ /* 0x048fe400078e0202 */
[----:B------:R-:W-:Y:S01]  /*18c20*/  VIADD R3, R3, 0x1 ;  /* 0x0000000103037836 */ /* 0x000fe20000000000 */
[----:B--2---:R-:W-:-:S04]  /*18c30*/  SHF.L.U32 R5, R7, 0x1f, RZ ;  /* 0x0000001f07057819 */ /* 0x004fc800000006ff */
        /* <DEDUP_REMOVED lines=8> */
.L_x_5570:
[----:B------:R-:W1:Y:S02]  /*18cc0*/  SYNCS.PHASECHK.TRANS64.TRYWAIT P0, [R7+URZ], R2 ;  /* 0x00000002070075a7 */ /* 0x000e64000800017f */
[----:B-1----:R-:W-:Y:S05]  /*18cd0*/  @!P0 BRA `(.L_x_5498) ;  /* 0x0000002400188947 */ /* 0x002fea0003800000 */
.L_x_5571:
[----:B------:R-:W-:Y:S05]  /*18ce0*/  @!P2 BRA `(.L_x_5499) ;  /* 0x000000000004a947 */ /* 0x000fea0003800000 */
[----:B------:R-:W-:Y:S01]  /*18cf0*/  BPT.TRAP 0x1 ;  /* 0x000000040000795c */ /* 0x000fe20000300000 */
.L_x_5499:
[----:B------:R-:W2:Y:S01]  /*18d00*/  LDL.LU R4, [R1+0xc] ;  /* 0x00000c0001047983 */ /* 0x000ea20000300800 */
[----:B------:R-:W-:-:S04]  /*18d10*/  VIADD R0, R0, 0x38860 ;  /* 0x0003886000007836 */ /* 0x000fc80000000000 */
[----:B--2---:R-:W-:-:S04]  /*18d20*/  IMAD R4, R4, 0x8, R0 ;  /* 0x0000000804047824 */ /* 0x004fc800078e0200 */
[----:B------:R-:W2:Y:S02]  /*18d30*/  SYNCS.PHASECHK.TRANS64.TRYWAIT P0, [R4+URZ], R5 ;  /* 0x00000005040075a7 */ /* 0x000ea4000800017f */
[----:B--2---:R-:W-:Y:S05]  /*18d40*/  @!P0 BRA `(.L_x_5500) ;  /* 0x0000002400108947 */ /* 0x004fea0003800000 */
.L_x_5572:
[----:B------:R-:W-:-:S07]  /*18d50*/  IMAD R3, R3, 0x8, R0 ;  /* 0x0000000803037824 */ /* 0x000fce00078e0200 */
.L_x_5501:
[----:B---3--:R3:W4:Y:S02]  /*18d60*/  SYNCS.PHASECHK.TRANS64.TRYWAIT P0, [R3+URZ], R2 ;  /* 0x00000002030075a7 */ /* 0x008724000800017f */
[----:B----4-:R-:W-:Y:S05]  /*18d70*/  @!P0 NANOSLEEP.SYNCS 0x989680 ;  /* 0x009896800000895d */ /* 0x010fea0003900000 */
[----:B------:R-:W4:Y:S02]  /*18d80*/  @!P0 SYNCS.PHASECHK.TRANS64 P0, [R3+URZ], R2 ;  /* 0x00000002030085a7 */ /* 0x000f24000800007f */
[----:B----4-:R-:W-:Y:S05]  /*18d90*/  @!P0 BRA `(.L_x_5501) ;  /* 0xfffffffc00f08947 */ /* 0x010fea000383ffff */
.L_x_5494:
[----:B------:R-:W-:Y:S05]  /*18da0*/  BSYNC B0 ;  /* 0x0000000000007941 */ /* 0x000fea0003800000 */
.L_x_5493:
[----:B------:R-:W-:Y:S05]  /*18db0*/  EXIT ;  /* 0x000000000000794d */ /* 0x000fea0003800000 */
.L_x_5313:
[----:B0-----:R0:W1:Y:S02]  /*18dc0*/  SYNCS.PHASECHK.TRANS64.TRYWAIT P1, [R17+URZ+0x38800], R4 ;  /* 0x03880004110075a7 */ /* 0x001064000802017f */
[----:B-1----:R-:W-:Y:S05]  /*18dd0*/  @!P1 NANOSLEEP.SYNCS 0x989680 ;  /* 0x009896800000995d */ /* 0x002fea0003900000 */
[----:B------:R-:W1:Y:S02]  /*18de0*/  @!P1 SYNCS.PHASECHK.TRANS64 P1, [R17+URZ+0x38800], R4 ;  /* 0x03880004110095a7 */ /* 0x000e64000802007f */
[----:B-1----:R-:W-:Y:S05]  /*18df0*/  @!P1 BRA `(.L_x_5313) ;  /* 0xfffffffc00f09947 */ /* 0x002fea000383ffff */
[----:B------:R-:W-:Y:S05]  /*18e00*/  BRA `(.L_x_5502) ;  /* 0xfffffea800f07947 */ /* 0x000fea000383ffff */
.L_x_5317:
[----:B--2---:R2:W3:Y:S02]  /*18e10*/  SYNCS.PHASECHK.TRANS64.TRYWAIT P1, [R5+URZ+0x38830], R8 ;  /* 0x03883008050075a7 */ /* 0x0044e4000802017f */
[----:B---3--:R-:W-:Y:S05]  /*18e20*/  @!P1 NANOSLEEP.SYNCS 0x989680 ;  /* 0x009896800000995d */ /* 0x008fea0003900000 */
[----:B------:R-:W3:Y:S02]  /*18e30*/  @!P1 SYNCS.PHASECHK.TRANS64 P1, [R5+URZ+0x38830], R8 ;  /* 0x03883008050095a7 */ /* 0x000ee4000802007f */
[----:B---3--:R-:W-:Y:S05]  /*18e40*/  @!P1 BRA `(.L_x_5317) ;  /* 0xfffffffc00f09947 */ /* 0x008fea000383ffff */
[----:B------:R-:W-:Y:S05]  /*18e50*/  BRA `(.L_x_5316) ;  /* 0xfffffeac00107947 */ /* 0x000fea000383ffff */
.L_x_5318:
[----:B---3--:R3:W4:Y:S02]  /*18e60*/  SYNCS.PHASECHK.TRANS64.TRYWAIT P1, [R17+URZ+0x38810], R4 ;  /* 0x03881004110075a7 */ /* 0x008724000802017f */
[----:B----4-:R-:W-:Y:S05]  /*18e70*/  @!P1 NANOSLEEP.SYNCS 0x989680 ;  /* 0x009896800000995d */ /* 0x010fea0003900000 */
[----:B------:R-:W4:Y:S02]  /*18e80*/  @!P1 SYNCS.PHASECHK.TRANS64 P1, [R17+URZ+0x38810], R4 ;  /* 0x03881004110095a7 */ /* 0x000f24000802007f */
[----:B----4-:R-:W-:Y:S05]  /*18e90*/  @!P1 BRA `(.L_x_5318) ;  /* 0xfffffffc00f09947 */ /* 0x010fea000383ffff */
[----:B------:R-:W-:Y:S05]  /*18ea0*/  BRA `(.L_x_5503) ;  /* 0xfffffeac009c7947 */ /* 0x000fea000383ffff */
.L_x_5322:
[----:B0-----:R0:W3:Y:S02]  /*18eb0*/  SYNCS.PHASECHK.TRANS64.TRYWAIT P1, [R5+URZ+0x38850], R8 ;  /* 0x03885008050075a7 */ /* 0x0010e4000802017f */
[----:B---3--:R-:W-:Y:S05]  /*18ec0*/  @!P1 NANOSLEEP.SYNCS 0x989680 ;  /* 0x009896800000995d */ /* 0x008fea0003900000 */
[----:B------:R-:W3:Y:S02]  /*18ed0*/  @!P1 SYNCS.PHASECHK.TRANS64 P1, [R5+URZ+0x38850], R8 ;  /* 0x03885008050095a7 */ /* 0x000ee4000802007f */
[----:B---3--:R-:W-:Y:S05]  /*18ee0*/  @!P1 BRA `(.L_x_5322) ;  /* 0xfffffffc00f09947 */ /* 0x008fea000383ffff */
[----:B------:R-:W-:Y:S05]  /*18ef0*/  BRA `(.L_x_5321) ;  /* 0xfffffeac00cc7947 */ /* 0x000fea000383ffff */
.L_x_5327:
[----:B-1----:R1:W2:Y:S02]  /*18f00*/  SYNCS.PHASECHK.TRANS64.TRYWAIT P3, [R9+URZ+0x38830], R8 ;  /* 0x03883008090075a7 */ /* 0x0022a4000806017f */
[----:B--2---:R-:W-:Y:S05]  /*18f10*/  @!P3 NANOSLEEP.SYNCS 0x989680 ;  /* 0x009896800000b95d */ /* 0x004fea0003900000 */
[----:B------:R-:W2:Y:S02]  /*18f20*/  @!P3 SYNCS.PHASECHK.TRANS64 P3, [R9+URZ+0x38830], R8 ;  /* 0x038830080900b5a7 */ /* 0x000ea4000806007f */
[----:B--2---:R-:W-:Y:S05]  /*18f30*/  @!P3 BRA `(.L_x_5327) ;  /* 0xfffffffc00f0b947 */ /* 0x004fea000383ffff */
[----:B------:R-:W-:Y:S05]  /*18f40*/  BRA `(.L_x_5326) ;  /* 0xfffffed800d47947 */ /* 0x000fea000383ffff */
.L_x_5331:
[----:B---3--:R3:W4:Y:S02]  /*18f50*/  SYNCS.PHASECHK.TRANS64.TRYWAIT P3, [R9+URZ+0x38850], R8 ;  /* 0x03885008090075a7 */ /* 0x008724000806017f */
[----:B----4-:R-:W-:Y:S05]  /*18f60*/  @!P3 NANOSLEEP.SYNCS 0x989680 ;  /* 0x009896800000b95d */ /* 0x010fea0003900000 */
[----:B------:R-:W4:Y:S02]  /*18f70*/  @!P3 SYNCS.PHASECHK.TRANS64 P3, [R9+URZ+0x38850], R8 ;  /* 0x038850080900b5a7 */ /* 0x000f24000806007f */
[----:B----4-:R-:W-:Y:S05]  /*18f80*/  @!P3 BRA `(.L_x_5331) ;  /* 0xfffffffc00f0b947 */ /* 0x010fea000383ffff */
[----:B------:R-:W-:Y:S05]  /*18f90*/  BRA `(.L_x_5330) ;  /* 0xfffffedc00307947 */ /* 0x000fea000383ffff */
.L_x_5337:
[----:B-1----:R1:W2:Y:S02]  /*18fa0*/  SYNCS.PHASECHK.TRANS64.TRYWAIT P1, [R9+URZ+0x38830], R8 ;  /* 0x03883008090075a7 */ /* 0x0022a4000802017f */
[----:B--2---:R-:W-:Y:S05]  /*18fb0*/  @!P1 NANOSLEEP.SYNCS 0x989680 ;  /* 0x009896800000995d */ /* 0x004fea0003900000 */
[----:B------:R-:W2:Y:S02]  /*18fc0*/  @!P1 SYNCS.PHASECHK.TRANS64 P1, [R9+URZ+0x38830], R8 ;  /* 0x03883008090095a7 */ /* 0x000ea4000802007f */
[----:B--2---:R-:W-:Y:S05]  /*18fd0*/  @!P1 BRA `(.L_x_5337) ;  /* 0xfffffffc00f09947 */ /* 0x004fea000383ffff */
[----:B------:R-:W-:Y:S05]  /*18fe0*/  BRA `(.L_x_5336) ;  /* 0xffffff1000407947 */ /* 0x000fea000383ffff */
.L_x_5341:
[----:B---3--:R3:W4:Y:S02]  /*18ff0*/  SYNCS.PHASECHK.TRANS64.TRYWAIT P1, [R9+URZ+0x38850], R8 ;  /* 0x03885008090075a7 */ /* 0x008724000802017f */
[----:B----4-:R-:W-:Y:S05]  /*19000*/  @!P1 NANOSLEEP.SYNCS 0x989680 ;  /* 0x009896800000995d */ /* 0x010fea0003900000 */
[----:B------:R-:W4:Y:S02]  /*19010*/  @!P1 SYNCS.PHASECHK.TRANS64 P1, [R9+URZ+0x38850], R8 ;  /* 0x03885008090095a7 */ /* 0x000f24000802007f */
[----:B----4-:R-:W-:Y:S05]  /*19020*/  @!P1 BRA `(.L_x_5341) ;  /* 0xfffffffc00f09947 */ /* 0x010fea000383ffff */
[----:B------:R-:W-:Y:S05]  /*19030*/  BRA `(.L_x_5340) ;  /* 0xffffff10009c7947 */ /* 0x000fea000383ffff */
.L_x_5377:
        /* <DEDUP_REMOVED lines=11> */
.L_x_5505:
[----:B------:R-:W-:Y:S05]  /*190f0*/  BSYNC B0 ;  /* 0x0000000000007941 */ /* 0x000fea0003800000 */
.L_x_5504:
[----:B------:R-:W-:Y:S05]  /*19100*/  BRA `(.L_x_5506) ;  /* 0xffffff9000e87947 */ /* 0x000fea000383ffff */
.L_x_5379:
[----:B------:R-:W-:Y:S01]  /*19110*/  BSSY B0, `(.L_x_5507) ;  /* 0x0000006000007945 */ /* 0x000fe20003800000 */
[----:B------:R-:W-:-:S07]  /*19120*/  IMAD.MOV.U32 R15, RZ, RZ, -0x1 ;  /* 0xffffffffff0f7424 */ /* 0x000fce00078e00ff */
[----:B01-3--:R-:W-:Y:S05]  /*19130*/  WARPSYNC.COLLECTIVE R15, `(.L_x_5508) ;  /* 0x000000000f0c7348 */ /* 0x00bfea0003c00000 */
[----:B------:R-:W-:Y:S02]  /*19140*/  ELECT P6, UR62, PT ;  /* 0x00000000003e782f */ /* 0x000fe400038c0000 */
[----:B------:R-:W-:Y:S01]  /*19150*/  MOV R14, UR62 ;  /* 0x0000003e000e7c02 */ /* 0x000fe20008000f00 */
[----:B01-3--:R-:W-:Y:S10]  /*19160*/  ENDCOLLECTIVE ;  /* 0x000000000000791b */ /* 0x00bff40003800000 */
.L_x_5508:
[----:B------:R-:W-:Y:S05]  /*19170*/  BSYNC B0 ;  /* 0x0000000000007941 */ /* 0x000fea0003800000 */
.L_x_5507:
[----:B------:R-:W-:Y:S05]  /*19180*/  BRA `(.L_x_5509) ;  /* 0xffffff9000f87947 */ /* 0x000fea000383ffff */
.L_x_5381:
[----:B--2---:R2:W3:Y:S02]  /*19190*/  SYNCS.PHASECHK.TRANS64.TRYWAIT P0, [R0+URZ+0x38840], R2 ;  /* 0x03884002000075a7 */ /* 0x0044e4000800017f */
[----:B---3--:R-:W-:Y:S05]  /*191a0*/  @!P0 NANOSLEEP.SYNCS 0x989680 ;  /* 0x009896800000895d */ /* 0x008fea0003900000 */
[----:B------:R-:W3:Y:S02]  /*191b0*/  @!P0 SYNCS.PHASECHK.TRANS64 P0, [R0+URZ+0x38840], R2 ;  /* 0x03884002000085a7 */ /* 0x000ee4000800007f */
[----:B---3--:R-:W-:Y:S05]  /*191c0*/  @!P0 BRA `(.L_x_5381) ;  /* 0xfffffffc00f08947 */ /* 0x008fea000383ffff */
[----:B------:R-:W-:Y:S05]  /*191d0*/  BRA `(.L_x_5510) ;  /* 0xffffff9400647947 */ /* 0x000fea000383ffff */
.L_x_5385:
        /* <DEDUP_REMOVED lines=9> */
.L_x_5511:
[----:B------:R-:W-:Y:S02]  /*19270*/  IMAD.MOV.U32 R13, RZ, RZ, R3 ;  /* 0x000000ffff0d7224 */ /* 0x000fe400078e0003 */
[----:B------:R-:W-:-:S07]  /*19280*/  IMAD.MOV.U32 R4, RZ, RZ, R14 ;  /* 0x000000ffff047224 */ /* 0x000fce00078e000e */
[----:B------:R-:W-:Y:S05]  /*19290*/  WARPSYNC.COLLECTIVE R15, `(.L_x_5512) ;  /* 0x000000000f087348 */ /* 0x000fea0003c00000 */
[----:B------:R0:W1:Y:S02]  /*192a0*/  SHFL.IDX P6, R14, R13, R12, R11 ;  /* 0x0000000c0d0e7389 */ /* 0x00006400000c000b */
[----:B01----:R-:W-:Y:S01]  /*192b0*/  ENDCOLLECTIVE ;  /* 0x000000000000791b */ /* 0x003fe20003800000 */
.L_x_5512:
[----:B------:R-:W-:Y:S02]  /*192c0*/  IMAD.MOV.U32 R13, RZ, RZ, R2 ;  /* 0x000000ffff0d7224 */ /* 0x000fe400078e0002 */
[----:B------:R-:W-:Y:S02]  /*192d0*/  IMAD.MOV.U32 R12, RZ, RZ, 0x1 ;  /* 0x00000001ff0c7424 */ /* 0x000fe400078e00ff */
[----:B------:R-:W-:-:S07]  /*192e0*/  IMAD.MOV.U32 R5, RZ, RZ, R14 ;  /* 0x000000ffff057224 */ /* 0x000fce00078e000e */
[----:B------:R-:W-:Y:S05]  /*192f0*/  WARPSYNC.COLLECTIVE R15, `(.L_x_5513) ;  /* 0x000000000f087348 */ /* 0x000fea0003c00000 */
[----:B------:R0:W1:Y:S02]  /*19300*/  SHFL.IDX P6, R14, R13, R12, R11 ;  /* 0x0000000c0d0e7389 */ /* 0x00006400000c000b */
[----:B01----:R-:W-:Y:S01]  /*19310*/  ENDCOLLECTIVE ;  /* 0x000000000000791b */ /* 0x003fe20003800000 */
.L_x_5513:
[----:B------:R-:W-:Y:S02]  /*19320*/  IMAD.MOV.U32 R13, RZ, RZ, R3 ;  /* 0x000000ffff0d7224 */ /* 0x000fe400078e0003 */
[----:B------:R-:W-:Y:S02]  /*19330*/  IMAD R0, R6, R7, RZ ;  /* 0x0000000706007224 */ /* 0x000fe400078e02ff */
[----:B------:R-:W-:-:S07]  /*19340*/  IMAD.MOV.U32 R6, RZ, RZ, R14 ;  /* 0x000000ffff067224 */ /* 0x000fce00078e000e */
[----:B------:R-:W-:Y:S05]  /*19350*/  WARPSYNC.COLLECTIVE R15, `(.L_x_5514) ;  /* 0x000000000f087348 */ /* 0x000fea0003c00000 */
[----:B------:R0:W1:Y:S02]  /*19360*/  SHFL.IDX P6, R14, R13, R12, R11 ;  /* 0x0000000c0d0e7389 */ /* 0x00006400000c000b */
[----:B01----:R-:W-:Y:S01]  /*19370*/  ENDCOLLECTIVE ;  /* 0x000000000000791b */ /* 0x003fe20003800000 */
.L_x_5514:
        /* <DEDUP_REMOVED lines=21> */
.L_x_5515:
        /* <DEDUP_REMOVED lines=10> */
.L_x_5516:
        /* <DEDUP_REMOVED lines=11> */
.L_x_5517:
        /* <DEDUP_REMOVED lines=14> */
.L_x_5518:
[----:B------:R-:W-:Y:S01]  /*19700*/  IMAD.MOV.U32 R3, RZ, RZ, R14 ;  /* 0x000000ffff037224 */ /* 0x000fe200078e000e */
[----:B------:R-:W-:Y:S06]  /*19710*/  BRA `(.L_x_5519) ;  /* 0xffffff9800cc7947 */ /* 0x000fec000383ffff */
.L_x_5389:
        /* <DEDUP_REMOVED lines=27> */
.L_x_5521:
[----:B------:R-:W-:Y:S05]  /*198d0*/  BSYNC B0 ;  /* 0x0000000000007941 */ /* 0x000fea0003800000 */
.L_x_5520:
        /* <DEDUP_REMOVED lines=11> */
.L_x_5522:
        /* <DEDUP_REMOVED lines=43> */
.L_x_5523:
        /* <DEDUP_REMOVED lines=18> */
.L_x_5524:
        /* <DEDUP_REMOVED lines=29> */
.L_x_5525:
        /* <DEDUP_REMOVED lines=13> */
.L_x_5526:
        /* <DEDUP_REMOVED lines=32> */
.L_x_5527:
        /* <DEDUP_REMOVED lines=9> */
.L_x_5528:
[----:B------:R-:W-:Y:S01]  /*1a290*/  IMAD.MOV.U32 R0, RZ, RZ, R14 ;  /* 0x000000ffff007224 */ /* 0x000fe200078e000e */
[----:B------:R-:W-:Y:S06]  /*1a2a0*/  BRA `(.L_x_5529) ;  /* 0xffffff9c00a47947 */ /* 0x000fec000383ffff */
.L_x_5394:
[----:B0-----:R-:W3:Y:S02]  /*1a2b0*/  LDL R2, [R1+0x4] ;  /* 0x0000040001027983 */ /* 0x001ee40000100800 */
[----:B---3--:R0:W3:Y:S02]  /*1a2c0*/  SYNCS.PHASECHK.TRANS64.TRYWAIT P0, [R2+URZ+0x38820], R0 ;  /* 0x03882000020075a7 */ /* 0x0080e4000800017f */
[----:B---3--:R-:W-:Y:S05]  /*1a2d0*/  @!P0 NANOSLEEP.SYNCS 0x989680 ;  /* 0x009896800000895d */ /* 0x008fea0003900000 */
[----:B------:R-:W3:Y:S02]  /*1a2e0*/  @!P0 SYNCS.PHASECHK.TRANS64 P0, [R2+URZ+0x38820], R0 ;  /* 0x03882000020085a7 */ /* 0x000ee4000800007f */
[----:B---3--:R-:W-:Y:S05]  /*1a2f0*/  @!P0 BRA `(.L_x_5394) ;  /* 0xfffffffc00ec8947 */ /* 0x008fea000383ffff */
[----:B------:R-:W-:Y:S05]  /*1a300*/  BRA `(.L_x_5530) ;  /* 0xffffffa000647947 */ /* 0x000fea000383ffff */
.L_x_5398:
[----:B0-----:R0:W1:Y:S02]  /*1a310*/  SYNCS.PHASECHK.TRANS64.TRYWAIT P0, [R0+URZ+0x38860], R2 ;  /* 0x03886002000075a7 */ /* 0x001064000800017f */
[----:B-1----:R-:W-:Y:S05]  /*1a320*/  @!P0 NANOSLEEP.SYNCS 0x989680 ;  /* 0x009896800000895d */ /* 0x002fea0003900000 */
[----:B------:R-:W1:Y:S02]  /*1a330*/  @!P0 SYNCS.PHASECHK.TRANS64 P0, [R0+URZ+0x38860], R2 ;  /* 0x03886002000085a7 */ /* 0x000e64000800007f */
[----:B-1----:R-:W-:Y:S05]  /*1a340*/  @!P0 BRA `(.L_x_5398) ;  /* 0xfffffffc00f08947 */ /* 0x002fea000383ffff */
[----:B------:R-:W-:Y:S05]  /*1a350*/  BRA `(.L_x_5531) ;  /* 0xffffffa000947947 */ /* 0x000fea000383ffff */
.L_x_5417:
[----:B-1----:R1:W3:Y:S02]  /*1a360*/  SYNCS.PHASECHK.TRANS64.TRYWAIT P0, [R3+URZ+0x38840], R2 ;  /* 0x03884002030075a7 */ /* 0x0022e4000800017f */
[----:B---3--:R-:W-:Y:S05]  /*1a370*/  @!P0 NANOSLEEP.SYNCS 0x989680 ;  /* 0x009896800000895d */ /* 0x008fea0003900000 */
[----:B------:R-:W3:Y:S02]  /*1a380*/  @!P0 SYNCS.PHASECHK.TRANS64 P0, [R3+URZ+0x38840], R2 ;  /* 0x03884002030085a7 */ /* 0x000ee4000800007f */
[----:B---3--:R-:W-:Y:S05]  /*1a390*/  @!P0 BRA `(.L_x_5417) ;  /* 0xfffffffc00f08947 */ /* 0x008fea000383ffff */
[----:B------:R-:W-:Y:S05]  /*1a3a0*/  BRA `(.L_x_5532) ;  /* 0xffffffac00b87947 */ /* 0x000fea000383ffff */
.L_x_5422:
[----:B0-----:R0:W3:Y:S02]  /*1a3b0*/  SYNCS.PHASECHK.TRANS64.TRYWAIT P0, [R3+URZ+0x38860], R2 ;  /* 0x03886002030075a7 */ /* 0x0010e4000800017f */
[----:B---3--:R-:W-:Y:S05]  /*1a3c0*/  @!P0 NANOSLEEP.SYNCS 0x989680 ;  /* 0x009896800000895d */ /* 0x008fea0003900000 */
[----:B------:R-:W3:Y:S02]  /*1a3d0*/  @!P0 SYNCS.PHASECHK.TRANS64 P0, [R3+URZ+0x38860], R2 ;  /* 0x03886002030085a7 */ /* 0x000ee4000800007f */
[----:B---3--:R-:W-:Y:S05]  /*1a3e0*/  @!P0 BRA `(.L_x_5422) ;  /* 0xfffffffc00f08947 */ /* 0x008fea000383ffff */
[----:B------:R-:W-:Y:S05]  /*1a3f0*/  BRA `(.L_x_5533) ;  /* 0xffffffb000407947 */ /* 0x000fea000383ffff */
.L_x_5437:
[----:B0-----:R0:W1:Y:S02]  /*1a400*/  SYNCS.PHASECHK.TRANS64.TRYWAIT P0, [R4+URZ+0x38840], R2 ;  /* 0x03884002040075a7 */ /* 0x001064000800017f */
[----:B-1----:R-:W-:Y:S05]  /*1a410*/  @!P0 NANOSLEEP.SYNCS 0x989680 ;  /* 0x009896800000895d */ /* 0x002fea0003900000 */
[----:B------:R-:W1:Y:S02]  /*1a420*/  @!P0 SYNCS.PHASECHK.TRANS64 P0, [R4+URZ+0x38840], R2 ;  /* 0x03884002040085a7 */ /* 0x000e64000800007f */
[----:B-1----:R-:W-:Y:S05]  /*1a430*/  @!P0 BRA `(.L_x_5437) ;  /* 0xfffffffc00f08947 */ /* 0x002fea000383ffff */
[----:B------:R-:W-:Y:S05]  /*1a440*/  BRA `(.L_x_5534) ;  /* 0xffffffbc00487947 */ /* 0x000fea000383ffff */
.L_x_5442:
[----:B-1----:R1:W3:Y:S02]  /*1a450*/  SYNCS.PHASECHK.TRANS64.TRYWAIT P0, [R4+URZ+0x38860], R2 ;  /* 0x03886002040075a7 */ /* 0x0022e4000800017f */
[----:B---3--:R-:W-:Y:S05]  /*1a460*/  @!P0 NANOSLEEP.SYNCS 0x989680 ;  /* 0x009896800000895d */ /* 0x008fea0003900000 */
[----:B------:R-:W3:Y:S02]  /*1a470*/  @!P0 SYNCS.PHASECHK.TRANS64 P0, [R4+URZ+0x38860], R2 ;  /* 0x03886002040085a7 */ /* 0x000ee4000800007f */
[----:B---3--:R-:W-:Y:S05]  /*1a480*/  @!P0 BRA `(.L_x_5442) ;  /* 0xfffffffc00f08947 */ /* 0x008fea000383ffff */
[----:B------:R-:W-:Y:S05]  /*1a490*/  BRA `(.L_x_5535) ;  /* 0xffffffbc00cc7947 */ /* 0x000fea000383ffff */
.L_x_5457:
[----:B-1----:R1:W3:Y:S02]  /*1a4a0*/  SYNCS.PHASECHK.TRANS64.TRYWAIT P0, [R4+URZ+0x38840], R2 ;  /* 0x03884002040075a7 */ /* 0x0022e4000800017f */
[----:B---3--:R-:W-:Y:S05]  /*1a4b0*/  @!P0 NANOSLEEP.SYNCS 0x989680 ;  /* 0x009896800000895d */ /* 0x008fea0003900000 */
[----:B------:R-:W3:Y:S02]  /*1a4c0*/  @!P0 SYNCS.PHASECHK.TRANS64 P0, [R4+URZ+0x38840], R2 ;  /* 0x03884002040085a7 */ /* 0x000ee4000800007f */
[----:B---3--:R-:W-:Y:S05]  /*1a4d0*/  @!P0 BRA `(.L_x_5457) ;  /* 0xfffffffc00f08947 */ /* 0x008fea000383ffff */
[----:B------:R-:W-:Y:S05]  /*1a4e0*/  BRA `(.L_x_5536) ;  /* 0xffffffc800b87947 */ /* 0x000fea000383ffff */
.L_x_5462:
[----:B0-----:R0:W3:Y:S02]  /*1a4f0*/  SYNCS.PHASECHK.TRANS64.TRYWAIT P0, [R4+URZ+0x38860], R2 ;  /* 0x03886002040075a7 */ /* 0x0010e4000800017f */
[----:B---3--:R-:W-:Y:S05]  /*1a500*/  @!P0 NANOSLEEP.SYNCS 0x989680 ;  /* 0x009896800000895d */ /* 0x008fea0003900000 */
[----:B------:R-:W3:Y:S02]  /*1a510*/  @!P0 SYNCS.PHASECHK.TRANS64 P0, [R4+URZ+0x38860], R2 ;  /* 0x03886002040085a7 */ /* 0x000ee4000800007f */
[----:B---3--:R-:W-:Y:S05]  /*1a520*/  @!P0 BRA `(.L_x_5462) ;  /* 0xfffffffc00f08947 */ /* 0x008fea000383ffff */
[----:B------:R-:W-:Y:S05]  /*1a530*/  BRA `(.L_x_5537) ;  /* 0xffffffcc00407947 */ /* 0x000fea000383ffff */
.L_x_5478:
        /* <DEDUP_REMOVED lines=8> */
.L_x_5539:
[----:B------:R-:W-:Y:S05]  /*1a5c0*/  BSYNC B0 ;  /* 0x0000000000007941 */ /* 0x000fea0003800000 */
.L_x_5538:
        /* <DEDUP_REMOVED lines=9> */
.L_x_5540:
        /* <DEDUP_REMOVED lines=18> */
.L_x_5541:
        /* <DEDUP_REMOVED lines=8> */
.L_x_5542:
        /* <DEDUP_REMOVED lines=8> */
.L_x_5543:
        /* <DEDUP_REMOVED lines=8> */
.L_x_5544:
        /* <DEDUP_REMOVED lines=8> */
.L_x_5545:
        /* <DEDUP_REMOVED lines=9> */
.L_x_5546:
[----:B------:R-:W-:Y:S01]  /*1aa10*/  IMAD.MOV.U32 R16, RZ, RZ, R14 ;  /* 0x000000ffff107224 */ /* 0x000fe200078e000e */
[----:B------:R-:W-:Y:S06]  /*1aa20*/  BRA `(.L_x_5547) ;  /* 0xffffffd400987947 */ /* 0x000fec000383ffff */
.L_x_5483:
        /* <DEDUP_REMOVED lines=8> */
.L_x_5549:
[----:B------:R-:W-:Y:S05]  /*1aab0*/  BSYNC B0 ;  /* 0x0000000000007941 */ /* 0x000fea0003800000 */
.L_x_5548:
        /* <DEDUP_REMOVED lines=10> */
.L_x_5550:
        /* <DEDUP_REMOVED lines=8> */
.L_x_5551:
        /* <DEDUP_REMOVED lines=8> */
.L_x_5552:
        /* <DEDUP_REMOVED lines=8> */
.L_x_5553:
        /* <DEDUP_REMOVED lines=9> */
.L_x_5554:
[----:B------:R-:W-:Y:S01]  /*1ad70*/  IMAD.MOV.U32 R16, RZ, RZ, R14 ;  /* 0x000000ffff107224 */ /* 0x000fe200078e000e */
[----:B------:R-:W-:Y:S06]  /*1ad80*/  BRA `(.L_x_5555) ;  /* 0xffffffd4005c7947 */ /* 0x000fec000383ffff */
.L_x_5485:
[----:B------:R-:W-:Y:S01]  /*1ad90*/  BSSY B0, `(.L_x_5556) ;  /* 0x0000006000007945 */ /* 0x000fe20003800000 */
[----:B------:R-:W-:Y:S01]  /*1ada0*/  PLOP3.LUT P6, PT, P6, PT, PT, 0x8, 0x0 ;  /* 0x000000000000781c */ /* 0x000fe200037ce170 */
[----:B------:R-:W-:-:S12]  /*1adb0*/  IMAD.MOV.U32 R15, RZ, RZ, -0x1 ;  /* 0xffffffffff0f7424 */ /* 0x000fd800078e00ff */
[----:B012---:R-:W-:Y:S05]  /*1adc0*/  WARPSYNC.COLLECTIVE R15, `(.L_x_5557) ;  /* 0x000000000f087348 */ /* 0x007fea0003c00000 */
[----:B------:R-:W-:Y:S01]  /*1add0*/  VOTE.ANY R14, PT, P6 ;  /* 0x00000000000e7806 */ /* 0x000fe200030e0100 */
[----:B012---:R-:W-:Y:S06]  /*1ade0*/  ENDCOLLECTIVE ;  /* 0x000000000000791b */ /* 0x007fec0003800000 */
.L_x_5557:
[----:B------:R-:W-:Y:S05]  /*1adf0*/  BSYNC B0 ;  /* 0x0000000000007941 */ /* 0x000fea0003800000 */
.L_x_5556:
        /* <DEDUP_REMOVED lines=9> */
.L_x_5558:
[----:B------:R-:W-:Y:S01]  /*1ae90*/  IMAD.MOV.U32 R17, RZ, RZ, R14 ;  /* 0x000000ffff117224 */ /* 0x000fe200078e000e */
[----:B------:R-:W-:Y:S06]  /*1aea0*/  BRA `(.L_x_5559) ;  /* 0xffffffd4004c7947 */ /* 0x000fec000383ffff */
.L_x_5487:
[----:B------:R-:W-:Y:S01]  /*1aeb0*/  BSSY B0, `(.L_x_5560) ;  /* 0x0000007000007945 */ /* 0x000fe20003800000 */
[----:B------:R-:W-:Y:S02]  /*1aec0*/  IMAD.MOV.U32 R13, RZ, RZ, R3 ;  /* 0x000000ffff0d7224 */ /* 0x000fe400078e0003 */
[----:B------:R-:W-:Y:S02]  /*1aed0*/  IMAD.MOV.U32 R11, RZ, RZ, 0x1f ;  /* 0x0000001fff0b7424 */ /* 0x000fe400078e00ff */
[----:B------:R-:W-:-:S07]  /*1aee0*/  IMAD.MOV.U32 R15, RZ, RZ, -0x1 ;  /* 0xffffffffff0f7424 */ /* 0x000fce00078e00ff */
[----:B01234-:R-:W-:Y:S05]  /*1aef0*/  WARPSYNC.COLLECTIVE R15, `(.L_x_5561) ;  /* 0x000000000f087348 */ /* 0x01ffea0003c00000 */
[----:B------:R0:W0:Y:S02]  /*1af00*/  SHFL.IDX P6, R14, R13, R12, R11 ;  /* 0x0000000c0d0e7389 */ /* 0x00002400000c000b */
[----:B01234-:R-:W-:Y:S01]  /*1af10*/  ENDCOLLECTIVE ;  /* 0x000000000000791b */ /* 0x01ffe20003800000 */
.L_x_5561:
[----:B------:R-:W-:Y:S05]  /*1af20*/  BSYNC B0 ;  /* 0x0000000000007941 */ /* 0x000fea0003800000 */
.L_x_5560:
[----:B------:R-:W-:Y:S01]  /*1af30*/  IMAD.MOV.U32 R3, RZ, RZ, R14 ;  /* 0x000000ffff037224 */ /* 0x000fe200078e000e */
[----:B------:R-:W-:Y:S06]  /*1af40*/  BRA `(.L_x_5562) ;  /* 0xffffffd400407947 */ /* 0x000fec000383ffff */
.L_x_5491:
[----:B0-----:R0:W1:Y:S02]  /*1af50*/  SYNCS.PHASECHK.TRANS64.TRYWAIT P0, [R0+URZ+0x38820], R3 ;  /* 0x03882003000075a7 */ /* 0x001064000800017f */
[----:B-1----:R-:W-:Y:S05]  /*1af60*/  @!P0 NANOSLEEP.SYNCS 0x989680 ;  /* 0x009896800000895d */ /* 0x002fea0003900000 */
[----:B------:R-:W1:Y:S02]  /*1af70*/  @!P0 SYNCS.PHASECHK.TRANS64 P0, [R0+URZ+0x38820], R3 ;  /* 0x03882003000085a7 */ /* 0x000e64000800007f */
[----:B-1----:R-:W-:Y:S05]  /*1af80*/  @!P0 BRA `(.L_x_5491) ;  /* 0xfffffffc00f08947 */ /* 0x002fea000383ffff */
[----:B------:R-:W-:Y:S05]  /*1af90*/  BRA `(.L_x_5563) ;  /* 0xffffffd800c47947 */ /* 0x000fea000383ffff */
.L_x_5492:
        /* <DEDUP_REMOVED lines=11> */
.L_x_5565:
[----:B------:R-:W-:Y:S05]  /*1b050*/  BSYNC B0 ;  /* 0x0000000000007941 */ /* 0x000fea0003800000 */
.L_x_5564:
[----:B------:R-:W-:Y:S05]  /*1b060*/  BRA `(.L_x_5566) ;  /* 0xffffffd800ac7947 */ /* 0x000fea000383ffff */
.L_x_5495:
[----:B------:R-:W-:Y:S01]  /*1b070*/  BSSY B1, `(.L_x_5567) ;  /* 0x0000006000017945 */ /* 0x000fe20003800000 */
[----:B------:R-:W-:-:S07]  /*1b080*/  IMAD.MOV.U32 R15, RZ, RZ, -0x1 ;  /* 0xffffffffff0f7424 */ /* 0x000fce00078e00ff */
[----:B012---:R-:W-:Y:S05]  /*1b090*/  WARPSYNC.COLLECTIVE R15, `(.L_x_5568) ;  /* 0x000000000f0c7348 */ /* 0x007fea0003c00000 */
[----:B------:R-:W-:Y:S02]  /*1b0a0*/  ELECT P6, UR62, PT ;  /* 0x00000000003e782f */ /* 0x000fe400038c0000 */
[----:B------:R-:W-:Y:S01]  /*1b0b0*/  MOV R14, UR62 ;  /* 0x0000003e000e7c02 */ /* 0x000fe20008000f00 */
[----:B012---:R-:W-:Y:S10]  /*1b0c0*/  ENDCOLLECTIVE ;  /* 0x000000000000791b */ /* 0x007ff40003800000 */
.L_x_5568:
[----:B------:R-:W-:Y:S05]  /*1b0d0*/  BSYNC B1 ;  /* 0x0000000000017941 */ /* 0x000fea0003800000 */
.L_x_5567:
[----:B------:R-:W-:Y:S05]  /*1b0e0*/  BRA `(.L_x_5569) ;  /* 0xffffffd800a47947 */ /* 0x000fea000383ffff */
.L_x_5497:
[----:B0-----:R0:W1:Y:S02]  /*1b0f0*/  SYNCS.PHASECHK.TRANS64.TRYWAIT P0, [R6+URZ], R5 ;  /* 0x00000005060075a7 */ /* 0x001064000800017f */
[----:B-1----:R-:W-:Y:S05]  /*1b100*/  @!P0 NANOSLEEP.SYNCS 0x989680 ;  /* 0x009896800000895d */ /* 0x002fea0003900000 */
[----:B------:R-:W1:Y:S02]  /*1b110*/  @!P0 SYNCS.PHASECHK.TRANS64 P0, [R6+URZ], R5 ;  /* 0x00000005060085a7 */ /* 0x000e64000800007f */
[----:B-1----:R-:W-:Y:S05]  /*1b120*/  @!P0 BRA `(.L_x_5497) ;  /* 0xfffffffc00f08947 */ /* 0x002fea000383ffff */
[----:B------:R-:W-:Y:S05]  /*1b130*/  BRA `(.L_x_5570) ;  /* 0xffffffd800e07947 */ /* 0x000fea000383ffff */
.L_x_5498:
[----:B-1----:R1:W2:Y:S02]  /*1b140*/  SYNCS.PHASECHK.TRANS64.TRYWAIT P0, [R7+URZ], R2 ;  /* 0x00000002070075a7 */ /* 0x0022a4000800017f */
[----:B--2---:R-:W-:Y:S05]  /*1b150*/  @!P0 NANOSLEEP.SYNCS 0x989680 ;  /* 0x009896800000895d */ /* 0x004fea0003900000 */
[----:B------:R-:W2:Y:S02]  /*1b160*/  @!P0 SYNCS.PHASECHK.TRANS64 P0, [R7+URZ], R2 ;  /* 0x00000002070085a7 */ /* 0x000ea4000800007f */
[----:B--2---:R-:W-:Y:S05]  /*1b170*/  @!P0 BRA `(.L_x_5498) ;  /* 0xfffffffc00f08947 */ /* 0x004fea000383ffff */
[----:B------:R-:W-:Y:S05]  /*1b180*/  BRA `(.L_x_5571) ;  /* 0xffffffd800d47947 */ /* 0x000fea000383ffff */
.L_x_5500:
[----:B--2---:R2:W3:Y:S02]  /*1b190*/  SYNCS.PHASECHK.TRANS64.TRYWAIT P0, [R4+URZ], R5 ;  /* 0x00000005040075a7 */ /* 0x0044e4000800017f */
[----:B---3--:R-:W-:Y:S05]  /*1b1a0*/  @!P0 NANOSLEEP.SYNCS 0x989680 ;  /* 0x009896800000895d */ /* 0x008fea0003900000 */
[----:B------:R-:W3:Y:S02]  /*1b1b0*/  @!P0 SYNCS.PHASECHK.TRANS64 P0, [R4+URZ], R5 ;  /* 0x00000005040085a7 */ /* 0x000ee4000800007f */
[----:B---3--:R-:W-:Y:S05]  /*1b1c0*/  @!P0 BRA `(.L_x_5500) ;  /* 0xfffffffc00f08947 */ /* 0x008fea000383ffff */
[----:B------:R-:W-:Y:S05]  /*1b1d0*/  BRA `(.L_x_5572) ;  /* 0xffffffd800dc7947 */ /* 0x000fea000383ffff */
.L_x_5573:
        /* <DEDUP_REMOVED lines=10> */
.L_x_6038:


//--------------------- .text._ZN7cutlass13device_kernelIN5flash11enable_sm90INS1_16FlashAttnFwdSm90INS1_25CollectiveMainloopFwdSm90ILi2EN4cute5tupleIJNS5_1CILi1EEES8_S8_EEENS6_IJNS7_ILi64EEESA_SA_EEELi512ENS_10bfloat16_tEfNS_4arch4Sm90ELb1ELb0ELb1ELb1ELb0ELb1ELb1ELb0ELb0ELb1ELb0ELb0EEENS1_21CollectiveEpilogueFwdINS6_IJSA_NS7_ILi512EEESA_EEES9_SC_SE_Li256ELb1ELb1ELb0ELb0EEENS1_36VarlenDynamicPersistentTileSchedulerILi64ELi64ELi256ELi128ELb0ELb1ELb1ELb1ELb1ELb1EEEEEEEEEvNT_6ParamsE --------------------------
	.section	.text._ZN7cutlass13device_kernelIN5flash11enable_sm90INS1_16FlashAttnFwdSm90INS1_25CollectiveMainloopFwdSm90ILi2EN4cute5tupleIJNS5_1CILi1EEES8_S8_EEENS6_IJNS7_ILi64EEESA_SA_EEELi512ENS_10bfloat16_tEfNS_4arch4Sm90ELb1ELb0ELb1ELb1ELb0ELb1ELb1ELb0ELb0ELb1ELb0ELb0EEENS1_21CollectiveEpilogueFwdINS6_IJSA_NS7_ILi512EEESA_EEES9_SC_SE_Li256ELb1ELb1ELb0ELb0EEENS1_36VarlenDynamicPersistentTileSchedulerILi64ELi64ELi256ELi128ELb0ELb1ELb1ELb1ELb1ELb1EEEEEEEEEvNT_6ParamsE,"ax",@progbits
	.align	128
.text._ZN7cutlass13device_kernelIN5flash11enable_sm90INS1_16FlashAttnFwdSm90INS1_25CollectiveMainloopFwdSm90ILi2EN4cute5tupleIJNS5_1CILi1EEES8_S8_EEENS6_IJNS7_ILi64EEESA_SA_EEELi512ENS_10bfloat16_tEfNS_4arch4Sm90ELb1ELb0ELb1ELb1ELb0ELb1ELb1ELb0ELb0ELb1ELb0ELb0EEENS1_21CollectiveEpilogueFwdINS6_IJSA_NS7_ILi512EEESA_EEES9_SC_SE_Li256ELb1ELb1ELb0ELb0EEENS1_36VarlenDynamicPersistentTileSchedulerILi64ELi64ELi256ELi128ELb0ELb1ELb1ELb1ELb1ELb1EEEEEEEEEvNT_6ParamsE:
        .type           _ZN7cutlass13device_kernelIN5flash11enable_sm90INS1_16FlashAttnFwdSm90INS1_25CollectiveMainloopFwdSm90ILi2EN4cute5tupleIJNS5_1CILi1EEES8_S8_EEENS6_IJNS7_ILi64EEESA_SA_EEELi512ENS_10bfloat16_tEfNS_4arch4Sm90ELb1ELb0ELb1ELb1ELb0ELb1ELb1ELb0ELb0ELb1ELb0ELb0EEENS1_21CollectiveEpilogueFwdINS6_IJSA_NS7_ILi512EEESA_EEES9_SC_SE_Li256ELb1ELb1ELb0ELb0EEENS1_36VarlenDynamicPersistentTileSchedulerILi64ELi64ELi256ELi128ELb0ELb1ELb1ELb1ELb1ELb1EEEEEEEEEvNT_6ParamsE,@function
        .size           _ZN7cutlass13device_kernelIN5flash11enable_sm90INS1_16FlashAttnFwdSm90INS1_25CollectiveMainloopFwdSm90ILi2EN4cute5tupleIJNS5_1CILi1EEES8_S8_EEENS6_IJNS7_ILi64EEESA_SA_EEELi512ENS_10bfloat16_tEfNS_4arch4Sm90ELb1ELb0ELb1ELb1ELb0ELb1ELb1ELb0ELb0ELb1ELb0ELb0EEENS1_21CollectiveEpilogueFwdINS6_IJSA_NS7_ILi512EEESA_EEES9_SC_SE_Li256ELb1ELb1ELb0ELb0EEENS1_36VarlenDynamicPersistentTileSchedulerILi64ELi64ELi256ELi128ELb0ELb1ELb1ELb1ELb1ELb1EEEEEEEEEvNT_6ParamsE,(.L_x_6039 - _ZN7cutlass13device_kernelIN5flash11enable_sm90INS1_16FlashAttnFwdSm90INS1_25CollectiveMainloopFwdSm90ILi2EN4cute5tupleIJNS5_1CILi1EEES8_S8_EEENS6_IJNS7_ILi64EEESA_SA_EEELi512ENS_10bfloat16_tEfNS_4arch4Sm90ELb1ELb0ELb1ELb1ELb0ELb1ELb1ELb0ELb0ELb1ELb0ELb0EEENS1_21CollectiveEpilogueFwdINS6_IJSA_NS7_ILi512EEESA_EEES9_SC_SE_Li256ELb1ELb1ELb0ELb0EEENS1_36VarlenDynamicPersistentTileSchedulerILi64ELi64ELi256ELi128ELb0ELb1ELb1ELb1ELb1ELb1EEEEEEEEEvNT_6ParamsE)
        .other          _ZN7cutlass13device_kernelIN5flash11enable_sm90INS1_16FlashAttnFwdSm90INS1_25CollectiveMainloopFwdSm90ILi2EN4cute5tupleIJNS5_1CILi1EEES8_S8_EEENS6_IJNS7_ILi64EEESA_SA_EEELi512ENS_10bfloat16_tEfNS_4arch4Sm90ELb1ELb0ELb1ELb1ELb0ELb1ELb1ELb0ELb0ELb1ELb0ELb0EEENS1_21CollectiveEpilogueFwdINS6_IJSA_NS7_ILi512EEESA_EEES9_SC_SE_Li256ELb1ELb1ELb0ELb0EEENS1_36VarlenDynamicPersistentTileSchedulerILi64ELi64ELi256ELi128ELb0ELb1ELb1ELb1ELb1ELb1EEEEEEEEEvNT_6ParamsE,@"STO_CUDA_ENTRY STV_DEFAULT"
_ZN7cutlass13device_kernelIN5flash11enable_sm90INS1_16FlashAttnFwdSm90INS1_25CollectiveMainloopFwdSm90ILi2EN4cute5tupleIJNS5_1CILi1EEES8_S8_EEENS6_IJNS7_ILi64EEESA_SA_EEELi512ENS_10bfloat16_tEfNS_4arch4Sm90ELb1ELb0ELb1ELb1ELb0ELb1ELb1ELb0ELb0ELb1ELb0ELb0EEENS1_21CollectiveEpilogueFwdINS6_IJSA_NS7_ILi512EEESA_EEES9_SC_SE_Li256ELb1ELb1ELb0ELb0EEENS1_36VarlenDynamicPersistentTileSchedulerILi64ELi64ELi256ELi128ELb0ELb1ELb1ELb1ELb1ELb1EEEEEEEEEvNT_6ParamsE:
        /* <DEDUP_REMOVED lines=23> */
.L_x_5575:
[----:B------:R-:W-:Y:S05]  /*0170*/  BSYNC B0 ;  /* 0x0000000000007941 */ /* 0x000fea0003800000 */
.L_x_5574:
        /* <DEDUP_REMOVED lines=39> */
.L_x_5576:
        /* <DEDUP_REMOVED lines=22> */
.L_x_5577:
        /* <DEDUP_REMOVED lines=18> */
.L_x_5578:
        /* <DEDUP_REMOVED lines=22> */
.L_x_5579:
        /* <DEDUP_REMOVED lines=22> */
.L_x_5580:
        /* <DEDUP_REMOVED lines=9> */
.L_x_5583:
        /* <DEDUP_REMOVED lines=25> */
[-C--:B------:R-:W-:Y:S02]  /*0b50*/  LEA.HI R5, R0, R16.reuse, RZ, 0x4 ;  /* 0x0000001000057211 */ /* 0x080fe400078f20ff */
[----:B------:R-:W-:Y:S02]  /*0b60*/  LOP3.LUT R3, R4, 0xffffff80, RZ, 0xc0, !PT ;  /* 0xffffff8004037812 */ /* 0x000fe400078ec0ff */
[C---:B------:R-:W-:Y:S02]  /*0b70*/  LOP3.LUT R6, R5.reuse, 0xfffffff0, RZ, 0xc0, !PT ;  /* 0xfffffff005067812 */ /* 0x040fe400078ec0ff */
[----:B------:R-:W-:Y:S01]  /*0b80*/  SHF.R.S32.HI R12, RZ, 0x4, R5 ;  /* 0x00000004ff0c7819 */ /* 0x000fe20000011405 */
[----:B------:R-:W-:Y:S01]  /*0b90*/  IMAD.IADD R3, R16, 0x1, -R3 ;  /* 0x0000000110037824 */ /* 0x000fe200078e0a03 */
[----:B------:R-:W-:Y:S01]  /*0ba0*/  LEA.HI R7, R0, R16, RZ, 0x5 ;  /* 0x0000001000077211 */ /* 0x000fe200078f28ff */
[----:B------:R-:W-:Y:S01]  /*0bb0*/  IMAD.IADD R10, R16, 0x1, -R6 ;  /* 0x00000001100a7824 */ /* 0x000fe200078e0a06 */
[----:B------:R-:W-:-:S02]  /*0bc0*/  LEA.HI R8, R5, R12, RZ, 0x1 ;  /* 0x0000000c05087211 */ /* 0x000fc400078f08ff */
[----:B------:R-:W-:Y:S02]  /*0bd0*/  SHF.R.S32.HI R6, RZ, 0x1f, R3 ;  /* 0x0000001fff067819 */ /* 0x000fe40000011403 */
[--C-:B------:R-:W-:Y:S02]  /*0be0*/  SHF.R.S32.HI R215, RZ, 0x5, R7.reuse ;  /* 0x00000005ffd77819 */ /* 0x100fe40000011407 */
[----:B------:R-:W-:Y:S02]  /*0bf0*/  SHF.R.S32.HI R14, RZ, 0x1f, R7 ;  /* 0x0000001fff0e7819 */ /* 0x000fe40000011407 */
[----:B------:R-:W-:Y:S02]  /*0c00*/  SHF.R.S32.HI R7, RZ, 0x1f, R10 ;  /* 0x0000001fff077819 */ /* 0x000fe4000001140a */
[----:B------:R-:W-:Y:S02]  /*0c10*/  LEA.HI R5, R6, R3, RZ, 0x2 ;  /* 0x0000000306057211 */ /* 0x000fe400078f10ff */
[----:B------:R-:W-:-:S02]  /*0c20*/  LOP3.LUT R13, R8, 0x1ffffffe, RZ, 0xc0, !PT ;  /* 0x1ffffffe080d7812 */ /* 0x000fc400078ec0ff */
[----:B------:R-:W-:Y:S02]  /*0c30*/  LEA.HI R9, R7, R10, RZ, 0x3 ;  /* 0x0000000a07097211 */ /* 0x000fe400078f18ff */
[----:B------:R-:W-:Y:S01]  /*0c40*/  SHF.R.S32.HI R7, RZ, 0x2, R5 ;  /* 0x00000002ff077819 */ /* 0x000fe20000011405 */
[----:B------:R-:W-:Y:S01]  /*0c50*/  IMAD.IADD R13, R12, 0x1, -R13 ;  /* 0x000000010c0d7824 */ /* 0x000fe200078e0a0d */
[----:B------:R-:W-:Y:S02]  /*0c60*/  SHF.R.S32.HI R8, RZ, 0x1f, R5 ;  /* 0x0000001fff087819 */ /* 0x000fe40000011405 */
[----:B------:R-:W-:Y:S02]  /*0c70*/  LOP3.LUT R12, R5, 0x7ffffffc, RZ, 0xc0, !PT ;  /* 0x7ffffffc050c7812 */ /* 0x000fe400078ec0ff */
[----:B------:R-:W-:Y:S02]  /*0c80*/  LEA.HI R8, R8, R7, RZ, 0x3 ;  /* 0x0000000708087211 */ /* 0x000fe400078f18ff */
[----:B------:R-:W-:Y:S01]  /*0c90*/  LEA.HI R6, R6, R3, RZ, 0x5 ;  /* 0x0000000306067211 */ /* 0x000fe200078f28ff */
[----:B------:R-:W-:Y:S01]  /*0ca0*/  IMAD.IADD R12, R3, 0x1, -R12 ;  /* 0x00000001030c7824 */ /* 0x000fe200078e0a0c */
[----:B------:R-:W-:-:S02]  /*0cb0*/  LOP3.LUT R8, R8, 0xfffffff8, RZ, 0xc0, !PT ;  /* 0xfffffff808087812 */ /* 0x000fc400078ec0ff */
[CC--:B------:R-:W-:Y:S02]  /*0cc0*/  LEA.HI R3, R0.reuse, R16.reuse, RZ, 0x3 ;  /* 0x0000001000037211 */ /* 0x0c0fe400078f18ff */
[----:B------:R-:W-:Y:S01]  /*0cd0*/  LEA.HI R0, R0, R16, RZ, 0x2 ;  /* 0x0000001000007211 */ /* 0x000fe200078f10ff */
[----:B------:R-:W-:Y:S01]  /*0ce0*/  IMAD.IADD R7, R7, 0x1, -R8 ;  /* 0x0000000107077824 */ /* 0x000fe200078e0a08 */
[----:B------:R-:W-:Y:S02]  /*0cf0*/  SHF.R.S32.HI R6, RZ, 0x5, R6 ;  /* 0x00000005ff067819 */ /* 0x000fe40000011406 */
[----:B------:R-:W-:Y:S02]  /*0d00*/  SHF.R.S32.HI R22, RZ, 0x2, R0 ;  /* 0x00000002ff167819 */ /* 0x000fe40000011400 */
[----:B------:R-:W-:Y:S01]  /*0d10*/  LEA.HI R14, R14, R215, RZ, 0x2 ;  /* 0x000000d70e0e7211 */ /* 0x000fe200078f10ff */
[----:B------:R-:W-:Y:S01]  /*0d20*/  IMAD R190, R6, 0x10, R7 ;  /* 0x0000001006be7824 */ /* 0x000fe200078e0207 */
[----:B------:R-:W-:Y:S01]  /*0d30*/  SHF.R.S32.HI R231, RZ, 0x7, R4 ;  /* 0x00000007ffe77819 */ /* 0x000fe20000011404 */
[----:B------:R-:W-:Y:S01]  /*0d40*/  VIADD R6, R22, 0x20 ;  /* 0x0000002016067836 */ /* 0x000fe20000000000 */
[----:B------:R-:W-:-:S02]  /*0d50*/  LOP3.LUT R228, R3, 0xfffffff8, RZ, 0xc0, !PT ;  /* 0xfffffff803e47812 */ /* 0x000fc400078ec0ff */
[----:B------:R-:W-:Y:S02]  /*0d60*/  LOP3.LUT R11, R9, 0xfffffff8, RZ, 0xc0, !PT ;  /* 0xfffffff8090b7812 */ /* 0x000fe400078ec0ff */
[----:B------:R-:W-:Y:S01]  /*0d70*/  LOP3.LUT R14, R14, 0x3ffffc, RZ, 0xc0, !PT ;  /* 0x003ffffc0e0e7812 */ /* 0x000fe200078ec0ff */
[----:B------:R-:W-:Y:S01]  /*0d80*/  IMAD.IADD R228, R16, 0x1, -R228 ;  /* 0x0000000110e47824 */ /* 0x000fe200078e0ae4 */
[----:B------:R-:W-:Y:S01]  /*0d90*/  LEA.HI R4, R4, R231, RZ, 0x1 ;  /* 0x000000e704047211 */ /* 0x000fe200078f08ff */
[----:B------:R-:W-:Y:S01]  /*0da0*/  IMAD.IADD R11, R10, 0x1, -R11 ;  /* 0x000000010a0b7824 */ /* 0x000fe200078e0a0b */
[----:B------:R-:W-:Y:S01]  /*0db0*/  SHF.R.S32.HI R5, RZ, 0x1f, R6 ;  /* 0x0000001fff057819 */ /* 0x000fe20000011406 */
[----:B------:R-:W-:Y:S02]  /*0dc0*/  IMAD R15, R231, 0x100, R10 ;  /* 0x00000100e70f7824 */ /* 0x000fe400078e020a */
[----:B------:R-:W-:Y:S01]  /*0dd0*/  IMAD.IADD R14, R215, 0x1, -R14 ;  /* 0x00000001d70e7824 */ /* 0x000fe200078e0a0e */
[----:B------:R-:W-:Y:S01]  /*0de0*/  LOP3.LUT R4, R4, 0xfffffe, RZ, 0xc0, !PT ;  /* 0x00fffffe04047812 */ /* 0x000fe200078ec0ff */
[----:B------:R-:W-:Y:S01]  /*0df0*/  IMAD.SHL.U32 R193, R228, 0x8, RZ ;  /* 0x00000008e4c17824 */ /* 0x000fe200078e00ff */
[----:B------:R-:W-:Y:S01]  /*0e00*/  LEA.HI R5, R5, R6, RZ, 0x3 ;  /* 0x0000000605057211 */ /* 0x000fe200078f18ff */
[----:B------:R-:W-:-:S02]  /*0e10*/  IMAD.SHL.U32 R10, R11, 0x40, RZ ;  /* 0x000000400b0a7824 */ /* 0x000fc400078e00ff */
[----:B------:R-:W-:Y:S02]  /*0e20*/  IMAD R14, R14, 0x10, R15 ;  /* 0x000000100e0e7824 */ /* 0x000fe400078e020f */
[----:B------:R-:W-:Y:S02]  /*0e30*/  IMAD.SHL.U32 R13, R13, 0x8, RZ ;  /* 0x000000080d0d7824 */ /* 0x000fe400078e00ff */
[----:B------:R-:W-:Y:S02]  /*0e40*/  IMAD.IADD R4, R231, 0x1, -R4 ;  /* 0x00000001e7047824 */ /* 0x000fe400078e0a04 */
[C---:B------:R-:W-:Y:S01]  /*0e50*/  VIADD R224, R193.reuse, 0x80 ;  /* 0x00000080c1e07836 */ /* 0x040fe20000000000 */
[----:B------:R-:W-:Y:S01]  /*0e60*/  LOP3.LUT R10, R10, 0x1c0, RZ, 0xc0, !PT ;  /* 0x000001c00a0a7812 */ /* 0x000fe200078ec0ff */
[----:B------:R-:W-:Y:S02]  /*0e70*/  IMAD.U32 R8, R14, 0x40, R13 ;  /* 0x000000400e087824 */ /* 0x000fe400078e000d */
[----:B------:R-:W-:-:S02]  /*0e80*/  VIADD R221, R193, 0x140 ;  /* 0x00000140c1dd7836 */ /* 0x000fc40000000000 */
[----:B------:R-:W-:Y:S02]  /*0e90*/  IMAD.SHL.U32 R9, R9, 0x40, RZ ;  /* 0x0000004009097824 */ /* 0x000fe400078e00ff */
[----:B------:R-:W-:Y:S02]  /*0ea0*/  IMAD.SHL.U32 R5, R5, 0x40, RZ ;  /* 0x0000004005057824 */ /* 0x000fe400078e00ff */
[----:B------:R-:W-:Y:S01]  /*0eb0*/  IMAD.SHL.U32 R203, R4, 0x100, RZ ;  /* 0x0000010004cb7824 */ /* 0x000fe200078e00ff */
[----:B------:R-:W-:Y:S01]  /*0ec0*/  SHF.R.S32.HI R4, RZ, 0x1f, R224 ;  /* 0x0000001fff047819 */ /* 0x000fe200000114e0 */
[----:B------:R0:W-:Y:S01]  /*0ed0*/  STL [R1+0xc], R8 ;  /* 0x00000c0801007387 */ /* 0x0001e20000100800 */
[----:B------:R-:W-:Y:S02]  /*0ee0*/  LOP3.LUT R13, R10, 0x8, R13, 0xf8, !PT ;  /* 0x000000080a0d7812 */ /* 0x000fe400078ef80d */
[----:B------:R-:W-:Y:S02]  /*0ef0*/  SHF.R.S32.HI R4, RZ, 0x1f, R221 ;  /* 0x0000001fff047819 */ /* 0x000fe400000114dd */
[----:B------:R-:W-:-:S02]  /*0f00*/  SHF.R.U32.HI R10, RZ, 0x3, R10 ;  /* 0x00000003ff0a7819 */ /* 0x000fc4000001160a */
[----:B------:R-:W-:Y:S02]  /*0f10*/  SHF.R.S32.HI R229, RZ, 0x3, R3 ;  /* 0x00000003ffe57819 */ /* 0x000fe40000011403 */
[----:B------:R-:W-:Y:S02]  /*0f20*/  LOP3.LUT R4, R5, 0xfffffe00, RZ, 0xc0, !PT ;  /* 0xfffffe0005047812 */ /* 0x000fe400078ec0ff */
[----:B0-----:R-:W-:Y:S02]  /*0f30*/  LOP3.LUT R8, R9, 0x7ffffe00, RZ, 0xc0, !PT ;  /* 0x7ffffe0009087812 */ /* 0x001fe400078ec0ff */
[----:B------:R-:W-:Y:S02]  /*0f40*/  SHF.R.S32.HI R3, RZ, 0x1f, R0 ;  /* 0x0000001fff037819 */ /* 0x000fe40000011400 */
[----:B------:R-:W-:Y:S01]  /*0f50*/  LOP3.LUT R234, R0, 0xfffffffc, RZ, 0xc0, !PT ;  /* 0xfffffffc00ea7812 */ /* 0x000fe200078ec0ff */
[----:B------:R-:W-:Y:S01]  /*0f60*/  IMAD R8, R215, 0x400, R8 ;  /* 0x00000400d7087824 */ /* 0x000fe200078e0208 */
[----:B------:R-:W-:Y:S01]  /*0f70*/  LOP3.LUT R13, R13, R10, RZ, 0x3c, !PT ;  /* 0x0000000a0d0d7212 */ /* 0x000fe200078e3cff */
[----:B------:R0:W-:Y:S01]  /*0f80*/  STL [R1+0x8], R4 ;  /* 0x0000080401007387 */ /* 0x0001e20000100800 */
[----:B------:R-:W-:Y:S01]  /*0f90*/  LEA.HI R3, R3, R22, RZ, 0x3 ;  /* 0x0000001603037211 */ /* 0x000fe200078f18ff */
[----:B------:R-:W-:Y:S01]  /*0fa0*/  IMAD.IADD R234, R16, 0x1, -R234 ;  /* 0x0000000110ea7824 */ /* 0x000fe200078e0aea */
[----:B------:R-:W-:Y:S01]  /*0fb0*/  R2P PR, R11, 0x6 ;  /* 0x000000060b007804 */ /* 0x000fe20000000000 */
[----:B------:R-:W-:Y:S01]  /*0fc0*/  IMAD.SHL.U32 R237, R6, 0x40, RZ ;  /* 0x0000004006ed7824 */ /* 0x000fe200078e00ff */
[----:B------:R-:W-:Y:S01]  /*0fd0*/  LOP3.LUT R3, R3, 0xfffffff8, RZ, 0xc0, !PT ;  /* 0xfffffff803037812 */ /* 0x000fe200078ec0ff */
[----:B------:R-:W-:Y:S01]  /*0fe0*/  IMAD.IADD R13, R8, 0x1, R13 ;  /* 0x00000001080d7824 */ /* 0x000fe200078e020d */
[C---:B------:R-:W-:Y:S01]  /*0ff0*/  LEA.HI R0, R234.reuse, R234, RZ, 0x1 ;  /* 0x000000eaea007211 */ /* 0x040fe200078f08ff */
[----:B------:R-:W-:Y:S01]  /*1000*/  IMAD.SHL.U32 R16, R234, 0x8, RZ ;  /* 0x00000008ea107824 */ /* 0x000fe200078e00ff */
[----:B------:R-:W-:Y:S01]  /*1010*/  LOP3.LUT R237, R237, 0x1c0, RZ, 0xc0, !PT ;  /* 0x000001c0eded7812 */ /* 0x000fe200078ec0ff */
[----:B------:R-:W-:-:S02]  /*1020*/  IMAD R210, R13, 0x2, R2 ;  /* 0x000000020dd27824 */ /* 0x000fc400078e0202 */
[----:B------:R-:W-:Y:S02]  /*1030*/  IMAD.MOV.U32 R213, RZ, RZ, 0x40 ;  /* 0x00000040ffd57424 */ /* 0x000fe400078e00ff */
[----:B------:R-:W-:Y:S01]  /*1040*/  IMAD.IADD R188, R22, 0x1, -R3 ;  /* 0x0000000116bc7824 */ /* 0x000fe200078e0a03 */
[----:B------:R-:W-:Y:S01]  /*1050*/  LOP3.LUT R3, R0, 0x1ffffffe, RZ, 0xc0, !PT ;  /* 0x1ffffffe00037812 */ /* 0x000fe200078ec0ff */
[----:B------:R-:W-:Y:S01]  /*1060*/  VIADD R232, R193, 0x1c0 ;  /* 0x000001c0c1e87836 */ /* 0x000fe20000000000 */
[----:B------:R-:W-:Y:S01]  /*1070*/  LOP3.LUT R0, R237, 0x38, R16, 0xf8, !PT ;  /* 0x00000038ed007812 */ /* 0x000fe200078ef810 */
[----:B------:R-:W-:Y:S01]  /*1080*/  IMAD.SHL.U32 R184, R234, 0x4, RZ ;  /* 0x00000004eab87824 */ /* 0x000fe200078e00ff */
[----:B------:R-:W-:Y:S01]  /*1090*/  SHF.R.U32.HI R6, RZ, 0x3, R237 ;  /* 0x00000003ff067819 */ /* 0x000fe200000116ed */
[----:B------:R-:W-:Y:S01]  /*10a0*/  VIADD R214, R210, 0x36400 ;  /* 0x00036400d2d67836 */ /* 0x000fe20000000000 */
[----:B------:R-:W-:Y:S01]  /*10b0*/  SHF.R.S32.HI R5, RZ, 0x1f, R232 ;  /* 0x0000001fff057819 */ /* 0x000fe200000114e8 */
[----:B------:R-:W-:Y:S01]  /*10c0*/  VIADD R225, R193, 0x40 ;  /* 0x00000040c1e17836 */ /* 0x000fe20000000000 */
[----:B------:R-:W-:Y:S01]  /*10d0*/  SEL R213, R213, 0xffffffc0, !P2 ;  /* 0xffffffc0d5d57807 */ /* 0x000fe20005000000 */
[----:B------:R-:W-:Y:S01]  /*10e0*/  VIADD R222, R193, 0x100 ;  /* 0x00000100c1de7836 */ /* 0x000fe20000000000 */
[----:B------:R-:W-:Y:S01]  /*10f0*/  LOP3.LUT R5, R4, R0, R6, 0xf6, !PT ;  /* 0x0000000004057212 */ /* 0x000fe200078ef606 */
[----:B------:R-:W-:-:S02]  /*1100*/  VIADD R192, R184, 0x10 ;  /* 0x00000010b8c07836 */ /* 0x000fc40000000000 */
[C---:B------:R-:W-:Y:S02]  /*1110*/  VIADD R223, R193.reuse, 0xc0 ;  /* 0x000000c0c1df7836 */ /* 0x040fe40000000000 */
[----:B------:R-:W-:Y:S02]  /*1120*/  VIADD R233, R193, 0x180 ;  /* 0x00000180c1e97836 */ /* 0x000fe40000000000 */
[----:B------:R-:W-:Y:S02]  /*1130*/  VIADD R212, R210, 0x36420 ;  /* 0x00036420d2d47836 */ /* 0x000fe40000000000 */
[----:B------:R-:W-:Y:S02]  /*1140*/  IMAD.IADD R3, R234, 0x1, -R3 ;  /* 0x00000001ea037824 */ /* 0x000fe400078e0a03 */
[C---:B------:R-:W-:Y:S01]  /*1150*/  @P1 VIADD R212, R214.reuse, 0xffffffe0 ;  /* 0xffffffe0d6d41836 */ /* 0x040fe20000000000 */
[----:B------:R-:W-:Y:S01]  /*1160*/  SHF.R.S32.HI R7, RZ, 0x1f, R225 ;  /* 0x0000001fff077819 */ /* 0x000fe200000114e1 */
        /* <DEDUP_REMOVED lines=8> */
[----:B------:R-:W-:-:S02]  /*11f0*/  IMAD.SHL.U32 R189, R12, 0x2, RZ ;  /* 0x000000020cbd7824 */ /* 0x000fc400078e00ff */
[----:B------:R-:W-:Y:S02]  /*1200*/  IMAD R236, R5, 0x2, R2 ;  /* 0x0000000205ec7824 */ /* 0x000fe400078e0202 */
[----:B------:R-:W-:Y:S02]  /*1210*/  IMAD R216, R3, 0x8, R190 ;  /* 0x0000000803d87824 */ /* 0x000fe400078e02be */
[----:B------:R-:W-:Y:S01]  /*1220*/  IMAD.IADD R213, R213, 0x1, R212 ;  /* 0x00000001d5d57824 */ /* 0x000fe200078e02d4 */
[----:B--2---:R-:W-:Y:S02]  /*1230*/  LOP3.LUT R187, R18, 0x1, RZ, 0xfc, !PT ;  /* 0x0000000112bb7812 */ /* 0x004fe400078efcff */
[----:B0-----:R-:W-:-:S07]  /*1240*/  CS2R R18, SRZ ;  /* 0x0000000000127805 */ /* 0x001fce000001ff00 */
.L_x_5717:
[----:B0123--:R-:W0:Y:S01]  /*1250*/  LDC.64 R4, c[0x0][0xd88] ;  /* 0x00036200ff047b82 */ /* 0x00fe220000000a00 */
[----:B------:R-:W-:Y:S01]  /*1260*/  ULDC.64 UR4, c[0x0][0xb20] ;  /* 0x0002c80000047ab9 */ /* 0x000fe20000000a00 */
[----:B------:R-:W-:Y:S01]  /*1270*/  ULDC.64 UR8, c[0x0][0xb10] ;  /* 0x0002c40000087ab9 */ /* 0x000fe20000000a00 */
[----:B------:R-:W-:Y:S01]  /*1280*/  ULDC.64 UR6, c[0x0][0xb00] ;  /* 0x0002c00000067ab9 */ /* 0x000fe20000000a00 */
[----:B0-----:R-:W-:-:S05]  /*1290*/  IMAD.WIDE R4, R35, 0x4, R4 ;  /* 0x0000000423047825 */ /* 0x001fca00078e0204 */
[----:B------:R-:W2:Y:S01]  /*12a0*/  LDG.E R220, desc[UR40][R4.64] ;  /* 0x0000002804dc7981 */ /* 0x000ea2000c1e1900 */
        /* <DEDUP_REMOVED lines=16> */
[----:B----4-:R-:W-:Y:S01]  /*13b0*/  @P1 IADD3 R6, P2, R218, UR8, RZ ;  /* 0x00000008da061c10 */ /* 0x010fe2000ff5e0ff */
[----:B------:R-:W-:Y:S01]  /*13c0*/  IMAD.U32 R194, RZ, RZ, UR4 ;  /* 0x00000004ffc27e24 */ /* 0x000fe2000f8e00ff */
[C---:B------:R-:W-:Y:S01]  /*13d0*/  IADD3.X R9, R219.reuse, UR7, RZ, P4, !PT ;  /* 0x00000007db097c10 */ /* 0x040fe2000a7fe4ff */
[----:B------:R-:W-:Y:S01]  /*13e0*/  ULDC.64 UR4, c[0x0][0x418] ;  /* 0x0001060000047ab9 */ /* 0x000fe20000000a00 */
[----:B------:R-:W-:-:S03]  /*13f0*/  @P1 IADD3.X R7, R219, UR9, RZ, P2, !PT ;  /* 0x00000009db071c10 */ /* 0x000fc600097fe4ff */
        /* <DEDUP_REMOVED lines=24> */
.L_x_5585:
[----:B------:R-:W-:Y:S02]  /*1580*/  IMAD.U32 R44, RZ, RZ, UR5 ;  /* 0x00000005ff2c7e24 */ /* 0x000fe4000f8e00ff */
[----:B------:R-:W-:Y:S01]  /*1590*/  IMAD.U32 R24, RZ, RZ, UR4 ;  /* 0x00000004ff187e24 */ /* 0x000fe2000f8e00ff */
[----:B------:R-:W-:Y:S06]  /*15a0*/  @!P2 BRA `(.L_x_5586) ;  /* 0x000000000010a947 */ /* 0x000fec0003800000 */
[----:B------:R-:W-:-:S04]  /*15b0*/  IADD3 R4, P0, R218, UR8, RZ ;  /* 0x00000008da047c10 */ /* 0x000fc8000ff1e0ff */
[----:B------:R-:W-:-:S05]  /*15c0*/  IADD3.X R5, R219, UR9, RZ, P0, !PT ;  /* 0x00000009db057c10 */ /* 0x000fca00087fe4ff */
[----:B------:R0:W5:Y:S01]  /*15d0*/  LDG.E R24, desc[UR40][R4.64] ;  /* 0x0000002804187981 */ /* 0x000162000c1e1900 */
[----:B------:R-:W-:Y:S05]  /*15e0*/  BRA `(.L_x_5587) ;  /* 0x0000000000107947 */ /* 0x000fea0003800000 */
.L_x_5586:
[----:B------:R-:W-:Y:S05]  /*15f0*/  @!P0 BRA `(.L_x_5587) ;  /* 0x00000000000c8947 */ /* 0x000fea0003800000 */
[----:B------:R-:W2:Y:S04]  /*1600*/  LDG.E R5, desc[UR40][R8.64] ;  /* 0x0000002808057981 */ /* 0x000ea8000c1e1900 */
[----:B------:R-:W2:Y:S02]  /*1610*/  LDG.E R24, desc[UR40][R8.64+0x4] ;  /* 0x0000042808187981 */ /* 0x000ea4000c1e1900 */
[----:B--2---:R-:W-:-:S07]  /*1620*/  IMAD.IADD R24, R24, 0x1, -R5 ;  /* 0x0000000118187824 */ /* 0x004fce00078e0a05 */
.L_x_5587:
        /* <DEDUP_REMOVED lines=17> */
[----:B------:R-:W-:-:S03]  /*1740*/  PLOP3.LUT P3, PT, PT, PT, PT, 0x80, 0x0 ;  /* 0x000000000000781c */ /* 0x000fc60003f6f070 */
[----:B0-----:R-:W-:-:S08]  /*1750*/  VIADD R4, R195, 0x3f ;  /* 0x0000003fc3047836 */ /* 0x001fd00000000000 */
[----:B------:R-:W0:Y:S08]  /*1760*/  @P1 LDC R11, c[0x0][0x44c] ;  /* 0x00011300ff0b1b82 */ /* 0x000e300000000800 */
[----:B------:R-:W1:Y:S01]  /*1770*/  @P1 LDC R5, c[0x0][0x450] ;  /* 0x00011400ff051b82 */ /* 0x000e620000000800 */
[----:B--2---:R-:W-:Y:S02]  /*1780*/  @P0 IMAD.IADD R44, R9, 0x1, -R0 ;  /* 0x00000001092c0824 */ /* 0x004fe400078e0a00 */
[----:B------:R-:W-:-:S02]  /*1790*/  IMAD.IADD R9, R24, 0x1, -R3 ;  /* 0x0000000118097824 */ /* 0x000fc400078e0a03 */
[----:B0-----:R-:W-:-:S04]  /*17a0*/  @P1 IMAD.HI.U32 R0, R4, R11, RZ ;  /* 0x0000000b04001227 */ /* 0x001fc800078e00ff */
[----:B------:R-:W-:Y:S01]  /*17b0*/  IMAD.IADD R211, R9, 0x1, R44 ;  /* 0x0000000109d37824 */ /* 0x000fe200078e022c */
[----:B-1----:R-:W-:Y:S01]  /*17c0*/  @P1 SHF.R.U32.HI R4, RZ, R5, R0 ;  /* 0x00000005ff041219 */ /* 0x002fe20000011600 */
[----:B------:R-:W-:Y:S02]  /*17d0*/  IMAD.MOV R42, RZ, RZ, -R9 ;  /* 0x000000ffff2a7224 */ /* 0x000fe400078e0a09 */
[C---:B------:R-:W-:Y:S01]  /*17e0*/  VIADD R0, R211.reuse, 0x3f ;  /* 0x0000003fd3007836 */ /* 0x040fe20000000000 */
[----:B------:R-:W-:Y:S02]  /*17f0*/  IADD3 R43, R211, 0x40, -R194 ;  /* 0x00000040d32b7810 */ /* 0x000fe40007ffe8c2 */
[----:B------:R-:W-:Y:S02]  /*1800*/  VIMNMX R42, RZ, R42, !PT ;  /* 0x0000002aff2a7248 */ /* 0x000fe40007fe0100 */
        /* <DEDUP_REMOVED lines=39> */
.L_x_5590:
[----:B------:R-:W-:Y:S05]  /*1a80*/  BSYNC B6 ;  /* 0x0000000000067941 */ /* 0x000fea0003800000 */
.L_x_5589:
        /* <DEDUP_REMOVED lines=20> */
.L_x_5592:
[----:B------:R-:W-:Y:S05]  /*1bd0*/  BSYNC B6 ;  /* 0x0000000000067941 */ /* 0x000fea0003800000 */
.L_x_5591:
        /* <DEDUP_REMOVED lines=12> */
[CC--:B0-----:R-:W-:Y:S01]  /*1ca0*/  IMAD.WIDE.U32 R8, R27.reuse, R4.reuse, RZ ;  /* 0x000000041b087225 */ /* 0x0c1fe200078e00ff */
[----:B------:R-:W-:Y:S01]  /*1cb0*/  ULDC.64 UR4, c[0x0][0x308] ;  /* 0x0000c20000047ab9 */ /* 0x000fe20000000a00 */
[----:B------:R0:W3:Y:S01]  /*1cc0*/  @P0 LDG.E R25, desc[UR40][R6.64] ;  /* 0x0000002806190981 */ /* 0x0000e2000c1e1900 */
[----:B------:R-:W4:Y:S01]  /*1cd0*/  LDC.64 R56, c[0x0][0x408] ;  /* 0x00010200ff387b82 */ /* 0x000f220000000a00 */
[-C--:B------:R-:W-:Y:S01]  /*1ce0*/  IMAD R0, R24, R4.reuse, RZ ;  /* 0x0000000418007224 */ /* 0x080fe200078e02ff */
[----:B------:R-:W-:Y:S01]  /*1cf0*/  SHF.R.S32.HI R185, RZ, 0x1f, R184 ;  /* 0x0000001fffb97819 */ /* 0x000fe200000114b8 */
[----:B------:R-:W-:Y:S01]  /*1d00*/  IMAD.WIDE.U32 R10, R34, UR6, R16 ;  /* 0x00000006220a7c25 */ /* 0x000fe2000f8e0010 */
[----:B-1----:R-:W-:Y:S01]  /*1d10*/  ISETP.GE.AND P2, PT, R16, R59, PT ;  /* 0x0000003b1000720c */ /* 0x002fe20003f46270 */
[----:B------:R-:W1:Y:S01]  /*1d20*/  S2R R26, SR_TID.X ;  /* 0x00000000001a7919 */ /* 0x000e620000002100 */
[----:B------:R-:W-:Y:S01]  /*1d30*/  SHF.L.U64.HI R48, R4, 0x6, R5 ;  /* 0x0000000604307819 */ /* 0x000fe20000010205 */
[----:B------:R-:W-:Y:S01]  /*1d40*/  IMAD R3, R27, R5, R0 ;  /* 0x000000051b037224 */ /* 0x000fe200078e0200 */
[----:B------:R-:W-:Y:S01]  /*1d50*/  SHF.R.S32.HI R0, RZ, 0x1f, R34 ;  /* 0x0000001fff007819 */ /* 0x000fe20000011422 */
[----:B------:R-:W-:Y:S01]  /*1d60*/  IMAD.WIDE.U32 R46, R22, R4, R16 ;  /* 0x00000004162e7225 */ /* 0x000fe200078e0010 */
[----:B------:R-:W-:-:S02]  /*1d70*/  SEL R15, R59, RZ, P2 ;  /* 0x000000ff3b0f7207 */ /* 0x000fc40001000000 */
[----:B--2---:R-:W-:Y:S01]  /*1d80*/  SHF.L.U64.HI R52, R54, 0x6, R55 ;  /* 0x0000000636347819 */ /* 0x004fe20000010237 */
[----:B------:R-:W-:Y:S01]  /*1d90*/  IMAD.IADD R9, R9, 0x1, R3 ;  /* 0x0000000109097824 */ /* 0x000fe200078e0203 */
[----:B------:R-:W-:Y:S01]  /*1da0*/  P2R R78, PR, RZ, 0x4 ;  /* 0x00000004ff4e7803 */ /* 0x000fe20000000000 */
[----:B------:R-:W-:Y:S01]  /*1db0*/  IMAD R3, R0, UR6, RZ ;  /* 0x0000000600037c24 */ /* 0x000fe2000f8e02ff */
[----:B------:R-:W-:Y:S01]  /*1dc0*/  IADD3 R40, P2, R22, R27, RZ ;  /* 0x0000001b16287210 */ /* 0x000fe20007f5e0ff */
[----:B------:R-:W-:Y:S02]  /*1dd0*/  IMAD.IADD R15, R16, 0x1, R15 ;  /* 0x00000001100f7824 */ /* 0x000fe400078e020f */
        /* <DEDUP_REMOVED lines=14> */
[----:B------:R-:W-:Y:S02]  /*1ec0*/  IMAD.SHL.U32 R49, R4, 0x40, RZ ;  /* 0x0000004004317824 */ /* 0x000fe400078e00ff */
[----:B----4-:R-:W-:Y:S01]  /*1ed0*/  IMAD R12, R3, R56, RZ ;  /* 0x00000038030c7224 */ /* 0x010fe200078e02ff */
[----:B------:R-:W-:Y:S01]  /*1ee0*/  LOP3.LUT R53, R53, 0x1c0, RZ, 0xc0, !PT ;  /* 0x000001c035357812 */ /* 0x000fe200078ec0ff */
[----:B------:R-:W-:Y:S01]  /*1ef0*/  VIADD R80, R16, 0x20 ;  /* 0x0000002010507836 */ /* 0x000fe20000000000 */
[----:B-1----:R-:W-:Y:S01]  /*1f00*/  SHF.R.U32.HI R26, RZ, 0x7, R26 ;  /* 0x00000007ff1a7819 */ /* 0x002fe2000001161a */
[----:B------:R-:W-:-:S02]  /*1f10*/  IMAD R33, R22, R57, R12 ;  /* 0x0000003916217224 */ /* 0x000fc400078e020c */
[----:B------:R-:W-:-:S04]  /*1f20*/  IMAD.WIDE.U32 R12, R22, R56, R16 ;  /* 0x00000038160c7225 */ /* 0x000fc800078e0010 */
[----:B------:R-:W-:Y:S02]  /*1f30*/  IMAD.IADD R13, R33, 0x1, R13 ;  /* 0x00000001210d7824 */ /* 0x000fe400078e020d */
[----:B------:R-:W-:Y:S02]  /*1f40*/  VIADD R58, R26, 0x8 ;  /* 0x000000081a3a7836 */ /* 0x000fe40000000000 */
[----:B-----5:R-:W-:-:S04]  /*1f50*/  IMAD.WIDE.U32 R38, R30, R56, R12 ;  /* 0x000000381e267225 */ /* 0x020fc800078e000c */
[----:B------:R-:W-:Y:S02]  /*1f60*/  IMAD.SHL.U32 R59, R59, 0x2, RZ ;  /* 0x000000023b3b7824 */ /* 0x000fe400078e00ff */
[----:B------:R-:W-:Y:S01]  /*1f70*/  IMAD.X R41, R24, 0x1, R3, P2 ;  /* 0x0000000118297824 */ /* 0x000fe200010e0603 */
[----:B---3--:R-:W-:Y:S02]  /*1f80*/  SHF.R.S32.HI R0, RZ, 0x1f, R25 ;  /* 0x0000001fff007819 */ /* 0x008fe40000011419 */
        /* <DEDUP_REMOVED lines=21> */
[----:B------:R-:W-:Y:S01]  /*20e0*/  SHF.R.S32.HI R25, RZ, 0x1f, R30 ;  /* 0x0000001fff197819 */ /* 0x000fe2000001141e */
        /* <DEDUP_REMOVED lines=15> */
[----:B------:R-:W-:-:S03]  /*21e0*/  LOP3.LUT R4, R4, R57, RZ, 0x3c, !PT ;  /* 0x0000003904047212 */ /* 0x000fc600078e3cff */
[----:B------:R-:W-:-:S04]  /*21f0*/  IMAD.WIDE.U32 R34, R30, R54, R10 ;  /* 0x000000361e227225 */ /* 0x000fc800078e000a */
[----:B------:R-:W-:Y:S01]  /*2200*/  IMAD R60, R215, 0x200, R4 ;  /* 0x00000200d73c7824 */ /* 0x000fe200078e0204 */
[----:B------:R-:W-:Y:S01]  /*2210*/  LOP3.LUT R4, R53, 0x38, R47, 0xf8, !PT ;  /* 0x0000003835047812 */ /* 0x000fe200078ef82f */
[----:B------:R-:W-:-:S03]  /*2220*/  IMAD.WIDE.U32 R36, R30, R56, R8 ;  /* 0x000000381e247225 */ /* 0x000fc600078e0008 */
[----:B------:R-:W-:Y:S01]  /*2230*/  LOP3.LUT R4, R4, R57, RZ, 0x3c, !PT ;  /* 0x0000003904047212 */ /* 0x000fe200078e3cff */
[----:B------:R-:W-:Y:S02]  /*2240*/  IMAD.SHL.U32 R54, R54, 0x40, RZ ;  /* 0x0000004036367824 */ /* 0x000fe400078e00ff */
[----:B------:R-:W-:Y:S02]  /*2250*/  IMAD.SHL.U32 R56, R56, 0x40, RZ ;  /* 0x0000004038387824 */ /* 0x000fe400078e00ff */
[----:B------:R-:W-:Y:S02]  /*2260*/  IMAD.IADD R61, R33, 0x1, R5 ;  /* 0x00000001213d7824 */ /* 0x000fe400078e0205 */
[----:B------:R-:W-:Y:S02]  /*2270*/  IMAD.IADD R62, R5, 0x1, R35 ;  /* 0x00000001053e7824 */ /* 0x000fe400078e0223 */
[----:B------:R-:W-:Y:S02]  /*2280*/  IMAD.IADD R65, R37, 0x1, R25 ;  /* 0x0000000125417824 */ /* 0x000fe400078e0219 */
[----:B------:R-:W-:-:S02]  /*2290*/  IMAD.IADD R67, R25, 0x1, R39 ;  /* 0x0000000119437824 */ /* 0x000fc400078e0227 */
[----:B------:R-:W-:-:S07]  /*22a0*/  IMAD R66, R215, 0x200, R4 ;  /* 0x00000200d7427824 */ /* 0x000fce00078e0204 */
.L_x_5622:
        /* <DEDUP_REMOVED lines=58> */
.L_x_5597:
[----:B------:R-:W-:Y:S05]  /*2650*/  BSYNC B1 ;  /* 0x0000000000017941 */ /* 0x000fea0003800000 */
.L_x_5596:
        /* <DEDUP_REMOVED lines=17> */
.L_x_5598:
[----:B------:R-:W-:Y:S01]  /*2770*/  IMAD R68, R23, 0x8, R2 ;  /* 0x0000000817447824 */ /* 0x000fe200078e0202 */
[----:B------:R-:W-:Y:S01]  /*2780*/  SHF.L.U32 R73, R186, 0x1f, RZ ;  /* 0x0000001fba497819 */ /* 0x000fe200000006ff */
[----:B------:R-:W-:Y:S03]  /*2790*/  BSSY B1, `(.L_x_5599) ;  /* 0x0000003000017945 */ /* 0x000fe60003800000 */
[----:B------:R-:W0:Y:S02]  /*27a0*/  SYNCS.PHASECHK.TRANS64.TRYWAIT P5, [R68+URZ+0x38890], R73 ;  /* 0x03889049440075a7 */ /* 0x000e2400080a017f */
[----:B0-----:R-:W-:Y:S05]  /*27b0*/  @!P5 BRA `(.L_x_5600) ;  /* 0x000001f000acd947 */ /* 0x001fea0003800000 */
.L_x_5908:
[----:B------:R-:W-:Y:S05]  /*27c0*/  BSYNC B1 ;  /* 0x0000000000017941 */ /* 0x000fea0003800000 */
.L_x_5599:
        /* <DEDUP_REMOVED lines=53> */
.L_x_5605:
[----:B------:R-:W-:Y:S05]  /*2b20*/  BSYNC B2 ;  /* 0x0000000000027941 */ /* 0x000fea0003800000 */
.L_x_5604:
[----:B--2---:R1:W-:Y:S02]  /*2b30*/  STG.E.128 desc[UR40][R12.64], R4 ;  /* 0x000000040c007986 */ /* 0x0043e4000c101d28 */
.L_x_5603:
[----:B------:R-:W-:Y:S05]  /*2b40*/  BSYNC B1 ;  /* 0x0000000000017941 */ /* 0x000fea0003800000 */
.L_x_5602:
        /* <DEDUP_REMOVED lines=56> */
.L_x_5607:
[----:B------:R-:W-:Y:S05]  /*2ed0*/  BSYNC B1 ;  /* 0x0000000000017941 */ /* 0x000fea0003800000 */
.L_x_5606:
[----:B-1----:R1:W-:Y:S01]  /*2ee0*/  STG.E.128 desc[UR40][R12.64+0x40], R4 ;  /* 0x000040040c007986 */ /* 0x0023e2000c101d28 */
[----:B------:R-:W-:Y:S05]  /*2ef0*/  BRA `(.L_x_5601) ;  /* 0x0000000c00307947 */ /* 0x000fea0003800000 */
.L_x_5595:
        /* <DEDUP_REMOVED lines=40> */
.L_x_5608:
[----:B------:R-:W-:Y:S01]  /*3180*/  IMAD R68, R23, 0x8, R2 ;  /* 0x0000000817447824 */ /* 0x000fe200078e0202 */
[----:B------:R-:W-:Y:S01]  /*3190*/  SHF.L.U32 R73, R186, 0x1f, RZ ;  /* 0x0000001fba497819 */ /* 0x000fe200000006ff */
[----:B------:R-:W-:Y:S03]  /*31a0*/  BSSY B1, `(.L_x_5609) ;  /* 0x0000003000017945 */ /* 0x000fe60003800000 */
[----:B------:R-:W0:Y:S02]  /*31b0*/  SYNCS.PHASECHK.TRANS64.TRYWAIT P5, [R68+URZ+0x38890], R73 ;  /* 0x03889049440075a7 */ /* 0x000e2400080a017f */
[----:B0-----:R-:W-:Y:S05]  /*31c0*/  @!P5 BRA `(.L_x_5610) ;  /* 0x000001e8003cd947 */ /* 0x001fea0003800000 */
.L_x_5909:
[----:B------:R-:W-:Y:S05]  /*31d0*/  BSYNC B1 ;  /* 0x0000000000017941 */ /* 0x000fea0003800000 */
.L_x_5609:
        /* <DEDUP_REMOVED lines=19> */
[----:B------:R-:W-:Y:S01]  /*3310*/  SHF.R.S32.HI R12, RZ, 0x4, R13 ;  /* 0x00000004ff0c7819 */ /* 0x000fe2000001140d */
[----:B------:R-:W-:-:S03]  /*3320*/  IMAD.IADD R13, R66, 0x1, R27 ;  /* 0x00000001420d7824 */ /* 0x000fc600078e021b */
[----:B------:R-:W-:Y:S01]  /*3330*/  LEA.HI.SX32 R12, R47, R12, 0x1d ;  /* 0x0000000c2f0c7211 */ /* 0x000fe200078feaff */
[----:B------:R-:W-:-:S04]  /*3340*/  IMAD R13, R13, 0x2, R2 ;  /* 0x000000020d0d7824 */ /* 0x000fc800078e0202 */
[----:B------:R-:W-:-:S05]  /*3350*/  IMAD.SHL.U32 R79, R12, 0x8, RZ ;  /* 0x000000080c4f7824 */ /* 0x000fca00078e00ff */
[----:B------:R-:W-:-:S04]  /*3360*/  LOP3.LUT R12, R53, 0x38, R79, 0xf8, !PT ;  /* 0x00000038350c7812 */ /* 0x000fc800078ef84f */
[----:B------:R-:W-:-:S05]  /*3370*/  LOP3.LUT R12, R12, R57, RZ, 0x3c, !PT ;  /* 0x000000390c0c7212 */ /* 0x000fca00078e3cff */
[----:B------:R-:W-:-:S04]  /*3380*/  IMAD R12, R215, 0x200, R12 ;  /* 0x00000200d70c7824 */ /* 0x000fc800078e020c */
        /* <DEDUP_REMOVED lines=96> */
.L_x_5612:
[----:B------:R-:W-:Y:S05]  /*3990*/  BSYNC B1 ;  /* 0x0000000000017941 */ /* 0x000fea0003800000 */
.L_x_5611:
        /* <DEDUP_REMOVED lines=10> */
.L_x_5594:
[----:B------:R-:W-:-:S13]  /*3a40*/  ISETP.NE.AND P3, PT, R187, 0x3, PT ;  /* 0x00000003bb00780c */ /* 0x000fda0003f65270 */
[----:B------:R-:W-:Y:S05]  /*3a50*/  @!P3 BRA `(.L_x_5613) ;  /* 0x000000000004b947 */ /* 0x000fea0003800000 */
[----:B------:R-:W-:Y:S01]  /*3a60*/  BPT.TRAP 0x1 ;  /* 0x000000040000795c */ /* 0x000fe20000300000 */
.L_x_5613:
        /* <DEDUP_REMOVED lines=8> */
.L_x_5910:
[----:B------:R-:W-:Y:S05]  /*3af0*/  BSYNC B1 ;  /* 0x0000000000017941 */ /* 0x000fea0003800000 */
.L_x_5614:
        /* <DEDUP_REMOVED lines=12> */
.L_x_5601:
[----:B------:R-:W-:Y:S05]  /*3bc0*/  BSYNC B0 ;  /* 0x0000000000007941 */ /* 0x000fea0003800000 */
.L_x_5593:
        /* <DEDUP_REMOVED lines=17> */
.L_x_5617:
[----:B------:R-:W-:Y:S05]  /*3ce0*/  BSYNC B0 ;  /* 0x0000000000007941 */ /* 0x000fea0003800000 */
.L_x_5616:
[----:B------:R-:W5:Y:S01]  /*3cf0*/  SYNCS.PHASECHK.TRANS64.TRYWAIT P5, [R68+URZ+0x388b0], R73 ;  /* 0x0388b049440075a7 */ /* 0x000f6200080a017f */
[----:B------:R-:W-:Y:S01]  /*3d00*/  BSSY B0, `(.L_x_5618) ;  /* 0x0000003000007945 */ /* 0x000fe20003800000 */
[----:B------:R-:W-:-:S03]  /*3d10*/  ISETP.GE.AND P3, PT, R22, R71, PT ;  /* 0x000000471600720c */ /* 0x000fc60003f66270 */
[----:B-----5:R-:W-:Y:S10]  /*3d20*/  @!P5 BRA `(.L_x_5619) ;  /* 0x000001dc008cd947 */ /* 0x020ff40003800000 */
.L_x_5911:
[----:B------:R-:W-:Y:S05]  /*3d30*/  BSYNC B0 ;  /* 0x0000000000007941 */ /* 0x000fea0003800000 */
.L_x_5618:
        /* <DEDUP_REMOVED lines=82> */
.L_x_5621:
[----:B------:R-:W-:Y:S05]  /*4260*/  BSYNC B0 ;  /* 0x0000000000007941 */ /* 0x000fea0003800000 */
.L_x_5620:
        /* <DEDUP_REMOVED lines=17> */
.L_x_5588:
[----:B------:R-:W2:Y:S01]  /*4380*/  LDL R4, [R1+0x4] ;  /* 0x0000040001047983 */ /* 0x000ea20000100800 */
[----:B------:R-:W-:Y:S01]  /*4390*/  BSSY B0, `(.L_x_5623) ;  /* 0x0000005000007945 */ /* 0x000fe20003800000 */
[----:B--2---:R-:W-:-:S03]  /*43a0*/  ISETP.NE.AND P0, PT, R4, 0x1, PT ;  /* 0x000000010400780c */ /* 0x004fc60003f05270 */
[----:B------:R-:W-:Y:S10]  /*43b0*/  @P3 BRA `(.L_x_5624) ;  /* 0x0000000000083947 */ /* 0x000ff40003800000 */
[----:B------:R-:W0:Y:S02]  /*43c0*/  FENCE.VIEW.ASYNC.G ;  /* 0x00000000000073c6 */ /* 0x000e240000000100 */
[----:B0-----:R-:W-:Y:S06]  /*43d0*/  BAR.ARV 0xc, 0x180 ;  /* 0x0306000000007b1d */ /* 0x001fec0000002000 */
.L_x_5624:
[----:B------:R-:W-:Y:S05]  /*43e0*/  BSYNC B0 ;  /* 0x0000000000007941 */ /* 0x000fea0003800000 */
.L_x_5623:
        /* <DEDUP_REMOVED lines=46> */
[----:B---3--:R-:W-:Y:S01]  /*46d0*/  CS2R R76, SRZ ;  /* 0x00000000004c7805 */ /* 0x008fe2000001ff00 */
[----:B------:R-:W1:Y:S01]  /*46e0*/  @P0 LDC R4, c[0x0][0x450] ;  /* 0x00011400ff040b82 */ /* 0x000e620000000800 */
        /* <DEDUP_REMOVED lines=20> */
[----:B------:R-:W-:Y:S01]  /*4830*/  CS2R R26, SRZ ;  /* 0x00000000001a7805 */ /* 0x000fe2000001ff00 */
[----:B------:R-:W-:Y:S01]  /*4840*/  IMAD.MOV.U32 R172, RZ, RZ, RZ ;  /* 0x000000ffffac7224 */ /* 0x000fe200078e00ff */
[----:B------:R-:W-:-:S02]  /*4850*/  CS2R R28, SRZ ;  /* 0x00000000001c7805 */ /* 0x000fc4000001ff00 */
[----:B-1----:R-:W-:Y:S01]  /*4860*/  @P0 SHF.R.U32.HI R0, RZ, R4, R3 ;  /* 0x00000004ff000219 */ /* 0x002fe20000011603 */
[----:B------:R-:W-:Y:S01]  /*4870*/  IMAD.MOV.U32 R31, RZ, RZ, RZ ;  /* 0x000000ffff1f7224 */ /* 0x000fe200078e00ff */
[----:B------:R-:W-:Y:S02]  /*4880*/  PLOP3.LUT P0, PT, PT, PT, PT, 0x80, 0x0 ;  /* 0x000000000000781c */ /* 0x000fe40003f0f070 */
[----:B------:R-:W-:Y:S01]  /*4890*/  CS2R R24, SRZ ;  /* 0x0000000000187805 */ /* 0x000fe2000001ff00 */
[----:B------:R-:W-:Y:S01]  /*48a0*/  IMAD.IADD R0, R43, 0x1, R0 ;  /* 0x000000012b007824 */ /* 0x000fe200078e0200 */
[----:B------:R-:W-:-:S04]  /*48b0*/  CS2R R42, SRZ ;  /* 0x00000000002a7805 */ /* 0x000fc8000001ff00 */
[----:B------:R-:W-:-:S04]  /*48c0*/  SHF.R.S32.HI R3, RZ, 0x1f, R0 ;  /* 0x0000001fff037819 */ /* 0x000fc80000011400 */
[----:B------:R-:W-:Y:S01]  /*48d0*/  LEA.HI R3, R3, R0, RZ, 0x6 ;  /* 0x0000000003037211 */ /* 0x000fe200078f30ff */
[----:B------:R-:W-:-:S03]  /*48e0*/  IMAD.MOV.U32 R0, RZ, RZ, RZ ;  /* 0x000000ffff007224 */ /* 0x000fc600078e00ff */
[----:B------:R-:W-:Y:S01]  /*48f0*/  SHF.R.S32.HI R4, RZ, 0x6, R3 ;  /* 0x00000006ff047819 */ /* 0x000fe20000011403 */
[----:B------:R-:W-:-:S03]  /*4900*/  IMAD.MOV.U32 R3, RZ, RZ, RZ ;  /* 0x000000ffff037224 */ /* 0x000fc600078e00ff */
[----:B------:R-:W-:-:S04]  /*4910*/  VIMNMX R4, R171, R4, PT ;  /* 0x00000004ab047248 */ /* 0x000fc80003fe0100 */
[----:B------:R-:W-:-:S13]  /*4920*/  ISETP.GE.AND P1, PT, R4, 0x1, PT ;  /* 0x000000010400780c */ /* 0x000fda0003f26270 */
        /* <DEDUP_REMOVED lines=71> */
[----:B0-----:R-:W-:-:S07]  /*4da0*/  VIADD R0, R4, 0xfffffffe ;  /* 0xfffffffe04007836 */ /* 0x001fce0000000000 */
.L_x_5630:
[----:B------:R-:W-:Y:S01]  /*4db0*/  BAR.SYNC.DEFER_BLOCKING 0xe, 0x100 ;  /* 0x0384000000007b1d */ /* 0x000fe20000010000 */
[----:B-1----:R-:W-:Y:S01]  /*4dc0*/  IMAD R3, R18, 0x40, R190 ;  /* 0x0000004012037824 */ /* 0x002fe200078e02be */
[----:B------:R-:W-:Y:S01]  /*4dd0*/  R2UR UR4, R10 ;  /* 0x000000000a0472ca */ /* 0x000fe200000e0000 */
[----:B------:R-:W-:Y:S01]  /*4de0*/  VIADD R18, R18, 0x1 ;  /* 0x0000000112127836 */ /* 0x000fe20000000000 */
[----:B------:R-:W-:Y:S01]  /*4df0*/  R2UR UR5, R11 ;  /* 0x000000000b0572ca */ /* 0x000fe200000e0000 */
[----:B------:R-:W-:Y:S01]  /*4e00*/  IMAD R3, R3, 0x4, R2 ;  /* 0x0000000403037824 */ /* 0x000fe200078e0202 */
[----:B------:R-:W-:Y:S01]  /*4e10*/  ISETP.GT.AND P1, PT, R0, RZ, PT ;  /* 0x000000ff0000720c */ /* 0x000fe20003f24270 */
[----:B------:R-:W-:Y:S01]  /*4e20*/  IMAD.MOV.U32 R5, RZ, RZ, 0x40000040 ;  /* 0x40000040ff057424 */ /* 0x000fe200078e00ff */
[----:B------:R-:W-:Y:S01]  /*4e30*/  ISETP.NE.AND P0, PT, R18, 0x2, PT ;  /* 0x000000021200780c */ /* 0x000fe20003f05270 */
[----:B------:R-:W-:-:S03]  /*4e40*/  VIADD R0, R0, 0xffffffff ;  /* 0xffffffff00007836 */ /* 0x000fc60000000000 */
[----:B------:R-:W-:Y:S02]  /*4e50*/  SEL R18, R18, RZ, P0 ;  /* 0x000000ff12127207 */ /* 0x000fe40000000000 */
[----:B------:R-:W-:Y:S01]  /*4e60*/  R2UR UR7, R5 ;  /* 0x00000000050772ca */ /* 0x000fe200000e0000 */
[----:B------:R-:W-:Y:S02]  /*4e70*/  IMAD.MOV.U32 R5, RZ, RZ, 0x40000040 ;  /* 0x40000040ff057424 */ /* 0x000fe400078e00ff */
[----:B------:R-:W-:-:S05]  /*4e80*/  IMAD R4, R18, 0x1000, R21 ;  /* 0x0000100012047824 */ /* 0x000fca00078e0215 */
[----:B------:R-:W-:Y:S01]  /*4e90*/  R2UR UR6, R4 ;  /* 0x00000000040672ca */ /* 0x000fe200000e0000 */
[----:B------:R-:W0:Y:S04]  /*4ea0*/  LDS R14, [R3+0x38400] ;  /* 0x03840000030e7984 */ /* 0x000e280000000800 */
[----:B------:R1:W2:Y:S02]  /*4eb0*/  LDS R15, [R3+0x38420] ;  /* 0x03842000030f7984 */ /* 0x0002a40000000800 */
[----:B-1----:R-:W-:-:S04]  /*4ec0*/  @!P2 IMAD R3, R18, 0x8, R2 ;  /* 0x000000081203a824 */ /* 0x002fc800078e0202 */
        /* <DEDUP_REMOVED lines=131> */
[----:B------:R-:W-:-:S03]  /*5700*/  IMAD.MOV.U32 R15, RZ, RZ, 0x40000040 ;  /* 0x40000040ff0f7424 */ /* 0x000fc600078e00ff */
[----:B------:R-:W-:-:S06]  /*5710*/  WARPGROUP.ARRIVE ;  /* 0x00000000000079c5 */ /* 0x000fcc0000000000 */
        /* <DEDUP_REMOVED lines=22> */
[----:B------:R-:W-:Y:S02]  /*5880*/  R2UR UR7, R5 ;  /* 0x00000000050772ca */ /* 0x000fe400000e0000 */
[----:B------:R-:W-:-:S04]  /*5890*/  SEL R4, RZ, 0x1, P0 ;  /* 0x00000001ff047807 */ /* 0x000fc80000000000 */
[----:B------:R-:W-:Y:S01]  /*58a0*/  LOP3.LUT R19, R19, R4, RZ, 0x3c, !PT ;  /* 0x0000000413137212 */ /* 0x000fe200078e3cff */
[----:B------:R-:W-:Y:S02]  /*58b0*/  WARPGROUP.DEPBAR.LE gsb0, 0x0 ;  /* 0x00008000000079c5 */ /* 0x000fe40000010000 */
[----:B------:R-:W-:-:S12]  /*58c0*/  WARPGROUP.ARRIVE ;  /* 0x00000000000079c5 */ /* 0x000fd80000000000 */
[----:B------:R-:W-:Y:S03]  /*58d0*/  HGMMA.64x256x16.F32.BF16 R24, gdesc[UR4].tnspB, R24, gsb0 ;  /* 0x43e00000041879f0 */ /* 0x000fe60008001818 */
[----:B------:R-:W-:Y:S02]  /*58e0*/  WARPGROUP.DEPBAR.LE gsb0, 0x0 ;  /* 0x00008000000079c5 */ /* 0x000fe40000010000 */
[----:B------:R-:W-:Y:S06]  /*58f0*/  BAR.ARV 0xf, 0x100 ;  /* 0x03c4000000007b1d */ /* 0x000fec0000002000 */
[----:B------:R1:W-:Y:S01]  /*5900*/  @!P2 SYNCS.ARRIVE.TRANS64.RED.A1T0 RZ, [R3+URZ], RZ ;  /* 0x000000ff03ffa9a7 */ /* 0x0003e2000810043f */
[----:B------:R-:W-:Y:S05]  /*5910*/  @P1 BRA `(.L_x_5630) ;  /* 0xfffffff400241947 */ /* 0x000fea000383ffff */
.L_x_5629:
[----:B------:R-:W-:Y:S05]  /*5920*/  BSYNC B0 ;  /* 0x0000000000007941 */ /* 0x000fea0003800000 */
.L_x_5628:
[----:B------:R-:W-:Y:S01]  /*5930*/  BAR.SYNC.DEFER_BLOCKING 0xe, 0x100 ;  /* 0x0384000000007b1d */ /* 0x000fe20000010000 */
[C---:B-1----:R-:W-:Y:S01]  /*5940*/  IMAD R3, R18.reuse, 0x40, R190 ;  /* 0x0000004012037824 */ /* 0x042fe200078e02be */
        /* <DEDUP_REMOVED lines=140> */
.L_x_5626:
        /* <DEDUP_REMOVED lines=76> */
[----:B------:R-:W-:-:S04]  /*66d0*/  LEA.HI R3, R3, R0, RZ, 0x6 ;  /* 0x0000000003037211 */ /* 0x000fc800078f30ff */
        /* <DEDUP_REMOVED lines=35> */
.L_x_5632:
[----:B------:R-:W-:Y:S05]  /*6910*/  BSYNC B6 ;  /* 0x0000000000067941 */ /* 0x000fea0003800000 */
.L_x_5631:
        /* <DEDUP_REMOVED lines=12> */
.L_x_5636:
[----:B-1----:R1:W2:Y:S02]  /*69e0*/  SYNCS.PHASECHK.TRANS64.TRYWAIT P0, [R2+URZ+0x38800], R3 ;  /* 0x03880003020075a7 */ /* 0x0022a4000800017f */
[----:B--2---:R-:W-:Y:S05]  /*69f0*/  @!P0 NANOSLEEP.SYNCS 0x989680 ;  /* 0x009896800000895d */ /* 0x004fea0003900000 */
[----:B------:R-:W2:Y:S02]  /*6a00*/  @!P0 SYNCS.PHASECHK.TRANS64 P0, [R2+URZ+0x38800], R3 ;  /* 0x03880003020085a7 */ /* 0x000ea4000800007f */
[----:B--2---:R-:W-:Y:S05]  /*6a10*/  @!P0 BRA `(.L_x_5636) ;  /* 0xfffffffc00f08947 */ /* 0x004fea000383ffff */
.L_x_5635:
[----:B------:R-:W-:Y:S05]  /*6a20*/  BSYNC B0 ;  /* 0x0000000000007941 */ /* 0x000fea0003800000 */
.L_x_5634:
[----:B------:R-:W-:Y:S05]  /*6a30*/  BRA `(.L_x_5637) ;  /* 0x0000002c007c7947 */ /* 0x000fea0003800000 */
.L_x_5633:
        /* <DEDUP_REMOVED lines=31> */
.L_x_5639:
[----:B------:R-:W-:Y:S05]  /*6c30*/  BSYNC B6 ;  /* 0x0000000000067941 */ /* 0x000fea0003800000 */
.L_x_5638:
        /* <DEDUP_REMOVED lines=39> */
.L_x_5917:
        /* <DEDUP_REMOVED lines=30> */
.L_x_5644:
[----:B------:R-:W-:Y:S05]  /*7090*/  BSYNC B1 ;  /* 0x0000000000017941 */ /* 0x000fea0003800000 */
.L_x_5643:
        /* <DEDUP_REMOVED lines=16> */
[----:B------:R-:W-:Y:S06]  /*71a0*/  BRA.DIV UR4, `(.L_x_5645) ;  /* 0x000001aa04f07947 */ /* 0x000fec000b800000 */
[----:B------:R1:W2:Y:S04]  /*71b0*/  SHFL.IDX PT, R3, R6, 0x1, 0x1c1f ;  /* 0x003c1f0006037f89 */ /* 0x0002a800000e0000 */
[----:B------:R1:W3:Y:S04]  /*71c0*/  SHFL.IDX PT, R0, R4, 0x1, 0x1c1f ;  /* 0x003c1f0004007f89 */ /* 0x0002e800000e0000 */
[----:B------:R1:W0:Y:S04]  /*71d0*/  SHFL.IDX PT, R5, R8, 0x1, 0x1c1f ;  /* 0x003c1f0008057f89 */ /* 0x00022800000e0000 */
[----:B----4-:R1:W4:Y:S02]  /*71e0*/  SHFL.IDX PT, R14, R7, 0x1, 0x1c1f ;  /* 0x003c1f00070e7f89 */ /* 0x01032400000e0000 */
.L_x_5923:
        /* <DEDUP_REMOVED lines=34> */
.L_x_5647:
[----:B------:R-:W-:Y:S05]  /*7410*/  BSYNC B1 ;  /* 0x0000000000017941 */ /* 0x000fea0003800000 */
.L_x_5646:
[----:B------:R-:W1:Y:S01]  /*7420*/  SYNCS.PHASECHK.TRANS64.TRYWAIT P0, [R2+URZ+0x38800], R21 ;  /* 0x03880015020075a7 */ /* 0x000e62000800017f */
[----:B------:R-:W-:Y:S01]  /*7430*/  LOP3.LUT R37, R37, 0x1c0, RZ, 0xc0, !PT ;  /* 0x000001c025257812 */ /* 0x000fe200078ec0ff */
[----:B--2--5:R-:W-:Y:S01]  /*7440*/  IMAD.MOV.U32 R3, RZ, RZ, R28 ;  /* 0x000000ffff037224 */ /* 0x024fe200078e001c */
[----:B------:R-:W-:Y:S01]  /*7450*/  VIADDMNMX R39, R36, -R195, 0x40, PT ;  /* 0x0000004024277446 */ /* 0x000fe200038009c3 */
[----:B0-----:R-:W-:Y:S01]  /*7460*/  IMAD.MOV.U32 R4, RZ, RZ, R8 ;  /* 0x000000ffff047224 */ /* 0x001fe200078e0008 */
[----:B---3--:R-:W-:Y:S01]  /*7470*/  LOP3.LUT R0, R37, 0x18, R16, 0xf8, !PT ;  /* 0x0000001825007812 */ /* 0x008fe200078ef810 */
[----:B------:R-:W-:Y:S01]  /*7480*/  IMAD.MOV.U32 R5, RZ, RZ, R9 ;  /* 0x000000ffff057224 */ /* 0x000fe200078e0009 */
[----:B------:R-:W-:Y:S01]  /*7490*/  SHF.R.U32.HI R37, RZ, 0x3, R37 ;  /* 0x00000003ff257819 */ /* 0x000fe20000011625 */
[----:B------:R-:W-:Y:S01]  /*74a0*/  IMAD.MOV.U32 R6, RZ, RZ, R12 ;  /* 0x000000ffff067224 */ /* 0x000fe200078e000c */
[----:B------:R-:W-:Y:S01]  /*74b0*/  PRMT R45, R45, 0x5410, R3 ;  /* 0x000054102d2d7816 */ /* 0x000fe20000000003 */
[----:B------:R-:W-:Y:S01]  /*74c0*/  IMAD.MOV.U32 R3, RZ, RZ, R29 ;  /* 0x000000ffff037224 */ /* 0x000fe200078e001d */
[----:B------:R-:W-:Y:S01]  /*74d0*/  LOP3.LUT R0, R0, R37, RZ, 0x3c, !PT ;  /* 0x0000002500007212 */ /* 0x000fe200078e3cff */
[----:B------:R-:W-:Y:S01]  /*74e0*/  BSSY B1, `(.L_x_5648) ;  /* 0x0000011000017945 */ /* 0x000fe20003800000 */
[----:B------:R-:W-:Y:S01]  /*74f0*/  PRMT R46, R46, 0x5410, R4 ;  /* 0x000054102e2e7816 */ /* 0x000fe20000000004 */
[----:B------:R-:W-:Y:S01]  /*7500*/  IMAD.MOV.U32 R4, RZ, RZ, R10 ;  /* 0x000000ffff047224 */ /* 0x000fe200078e000a */
[----:B------:R-:W-:Y:S01]  /*7510*/  PRMT R41, R3, 0x7610, R41 ;  /* 0x0000761003297816 */ /* 0x000fe20000000029 */
[----:B------:R-:W-:Y:S01]  /*7520*/  IMAD R3, R215, 0x200, R0 ;  /* 0x00000200d7037824 */ /* 0x000fe200078e0200 */
[----:B------:R-:W-:Y:S01]  /*7530*/  PRMT R42, R5, 0x7610, R42 ;  /* 0x00007610052a7816 */ /* 0x000fe2000000002a */
[----:B------:R-:W-:Y:S01]  /*7540*/  IMAD.MOV.U32 R0, RZ, RZ, R13 ;  /* 0x000000ffff007224 */ /* 0x000fe200078e000d */
[----:B------:R-:W-:Y:S01]  /*7550*/  PRMT R44, R4, 0x7610, R44 ;  /* 0x00007610042c7816 */ /* 0x000fe2000000002c */
[----:B------:R-:W-:Y:S01]  /*7560*/  IMAD R3, R3, 0x2, R2 ;  /* 0x0000000203037824 */ /* 0x000fe200078e0202 */
[----:B------:R-:W-:Y:S01]  /*7570*/  PRMT R43, R6, 0x7610, R43 ;  /* 0x00007610062b7816 */ /* 0x000fe2000000002b */
[----:B------:R-:W-:Y:S01]  /*7580*/  IMAD.MOV.U32 R5, RZ, RZ, R11 ;  /* 0x000000ffff057224 */ /* 0x000fe200078e000b */
[----:B------:R-:W-:Y:S01]  /*7590*/  PRMT R47, R47, 0x5410, R0 ;  /* 0x000054102f2f7816 */ /* 0x000fe20000000000 */
[C---:B------:R-:W-:Y:S01]  /*75a0*/  VIADD R4, R3.reuse, 0x20400 ;  /* 0x0002040003047836 */ /* 0x040fe20000000000 */
[----:B------:R-:W-:Y:S01]  /*75b0*/  LOP3.LUT P2, RZ, R188, 0x4, RZ, 0xc0, !PT ;  /* 0x00000004bcff7812 */ /* 0x000fe2000784c0ff */
[----:B------:R-:W-:Y:S01]  /*75c0*/  VIADD R0, R3, 0x20440 ;  /* 0x0002044003007836 */ /* 0x000fe20000000000 */
[----:B------:R-:W-:Y:S01]  /*75d0*/  ISETP.GE.AND P1, PT, R22, R39, PT ;  /* 0x000000271600720c */ /* 0x000fe20003f26270 */
[----:B-1----:R-:W-:-:S12]  /*75e0*/  @!P0 BRA `(.L_x_5649) ;  /* 0x000001a800508947 */ /* 0x002fd80003800000 */
.L_x_5924:
[----:B------:R-:W-:Y:S05]  /*75f0*/  BSYNC B1 ;  /* 0x0000000000017941 */ /* 0x000fea0003800000 */
.L_x_5648:
        /* <DEDUP_REMOVED lines=17> */
[C---:B------:R-:W-:Y:S01]  /*7710*/  IMAD.U32 R36, R35.reuse, 0x10000, RZ ;  /* 0x0001000023247824 */ /* 0x040fe200078e00ff */
[----:B------:R-:W-:Y:S01]  /*7720*/  PRMT R34, R38, 0x5432, R34 ;  /* 0x0000543226227816 */ /* 0x000fe20000000022 */
[C---:B------:R-:W-:Y:S01]  /*7730*/  IMAD.U32 R33, R32.reuse, 0x10000, RZ ;  /* 0x0001000020217824 */ /* 0x040fe200078e00ff */
[----:B------:R-:W-:Y:S02]  /*7740*/  LOP3.LUT R35, R35, 0xffff0000, RZ, 0xc0, !PT ;  /* 0xffff000023237812 */ /* 0x000fe400078ec0ff */
[----:B------:R-:W-:Y:S02]  /*7750*/  LOP3.LUT R32, R32, 0xffff0000, RZ, 0xc0, !PT ;  /* 0xffff000020207812 */ /* 0x000fe400078ec0ff */
[C---:B-1----:R-:W-:Y:S01]  /*7760*/  LOP3.LUT R15, R6.reuse, 0xffff0000, RZ, 0xc0, !PT ;  /* 0xffff0000060f7812 */ /* 0x042fe200078ec0ff */
[----:B------:R-:W-:Y:S01]  /*7770*/  IMAD.U32 R14, R6, 0x10000, RZ ;  /* 0x00010000060e7824 */ /* 0x000fe200078e00ff */
[C---:B------:R-:W-:Y:S01]  /*7780*/  LOP3.LUT R30, R7.reuse, 0xffff0000, RZ, 0xc0, !PT ;  /* 0xffff0000071e7812 */ /* 0x040fe200078ec0ff */
[----:B0-----:R-:W-:-:S02]  /*7790*/  IMAD.U32 R21, R7, 0x10000, RZ ;  /* 0x0001000007157824 */ /* 0x001fc400078e00ff */
[CC--:B------:R-:W-:Y:S01]  /*77a0*/  FMUL.FTZ R37, R15.reuse, R36.reuse ;  /* 0x000000240f257220 */ /* 0x0c0fe20000410000 */
[----:B------:R-:W-:Y:S01]  /*77b0*/  FMUL.FTZ R15, R15, R33 ;  /* 0x000000210f0f7220 */ /* 0x000fe20000410000 */
[----:B------:R-:W-:Y:S02]  /*77c0*/  IMAD.U32 R6, R4, 0x10000, RZ ;  /* 0x0001000004067824 */ /* 0x000fe400078e00ff */
[----:B------:R-:W-:Y:S01]  /*77d0*/  FMUL.FTZ R38, R30, R35 ;  /* 0x000000231e267220 */ /* 0x000fe20000410000 */
[C---:B------:R-:W-:Y:S01]  /*77e0*/  FFMA.FTZ R37, R14.reuse, R33, -R37 ;  /* 0x000000210e257223 */ /* 0x040fe20000010825 */
[C---:B------:R-:W-:Y:S02]  /*77f0*/  IMAD.U32 R7, R5.reuse, 0x10000, RZ ;  /* 0x0001000005077824 */ /* 0x040fe400078e00ff */
[----:B------:R-:W-:Y:S01]  /*7800*/  FFMA.FTZ R36, R14, R36, R15 ;  /* 0x000000240e247223 */ /* 0x000fe2000001000f */
[----:B------:R-:W-:Y:S01]  /*7810*/  IMAD.U32 R33, R34, 0x10000, RZ ;  /* 0x0001000022217824 */ /* 0x000fe200078e00ff */
[----:B------:R-:W-:Y:S01]  /*7820*/  LOP3.LUT R4, R4, 0xffff0000, RZ, 0xc0, !PT ;  /* 0xffff000004047812 */ /* 0x000fe200078ec0ff */
[-C--:B------:R-:W-:Y:S01]  /*7830*/  FMUL.FTZ R30, R30, R32.reuse ;  /* 0x000000201e1e7220 */ /* 0x080fe20000410000 */
[----:B------:R-:W-:Y:S01]  /*7840*/  LOP3.LUT R5, R5, 0xffff0000, RZ, 0xc0, !PT ;  /* 0xffff000005057812 */ /* 0x000fe200078ec0ff */
[----:B------:R-:W-:Y:S01]  /*7850*/  IMAD.U32 R15, R31, 0x10000, RZ ;  /* 0x000100001f0f7824 */ /* 0x000fe200078e00ff */
[----:B------:R-:W-:Y:S01]  /*7860*/  LOP3.LUT R34, R34, 0xffff0000, RZ, 0xc0, !PT ;  /* 0xffff000022227812 */ /* 0x000fe200078ec0ff */
[----:B------:R-:W-:Y:S01]  /*7870*/  FFMA.FTZ R38, R21, R32, -R38 ;  /* 0x0000002015267223 */ /* 0x000fe20000010826 */
[----:B------:R-:W-:Y:S01]  /*7880*/  LOP3.LUT R14, R31, 0xffff0000, RZ, 0xc0, !PT ;  /* 0xffff00001f0e7812 */ /* 0x000fe200078ec0ff */
        /* <DEDUP_REMOVED lines=14> */
.L_x_5653:
[----:B------:R-:W-:Y:S05]  /*7970*/  BSYNC B2 ;  /* 0x0000000000027941 */ /* 0x000fea0003800000 */
.L_x_5652:
[----:B------:R-:W-:Y:S05]  /*7980*/  @P1 BRA `(.L_x_5651) ;  /* 0x0000000000b81947 */ /* 0x000fea0003800000 */
[----:B-1----:R-:W1:Y:S01]  /*7990*/  LDS.128 R4, [R0] ;  /* 0x0000000000047984 */ /* 0x002e620000000c00 */
[----:B----4-:R-:W-:Y:S02]  /*79a0*/  SHF.R.U64 R14, R26, 0x10, R27 ;  /* 0x000000101a0e7819 */ /* 0x010fe4000000121b */
[----:B------:R-:W-:Y:S02]  /*79b0*/  SHF.R.U32.HI R31, RZ, 0x10, R25 ;  /* 0x00000010ff1f7819 */ /* 0x000fe40000011619 */
[----:B------:R-:W-:Y:S02]  /*79c0*/  SHF.R.U32.HI R26, RZ, 0x10, R27 ;  /* 0x00000010ff1a7819 */ /* 0x000fe4000001161b */
[----:B------:R-:W-:Y:S02]  /*79d0*/  PRMT R31, R40, 0x5410, R31 ;  /* 0x00005410281f7816 */ /* 0x000fe4000000001f */
[----:B------:R-:W-:Y:S02]  /*79e0*/  PRMT R26, R44, 0x5432, R26 ;  /* 0x000054322c1a7816 */ /* 0x000fe4000000001a */
[----:B------:R-:W-:Y:S01]  /*79f0*/  SHF.R.U64 R30, R24, 0x10, R25 ;  /* 0x00000010181e7819 */ /* 0x000fe20000001219 */
[----:B------:R-:W-:Y:S01]  /*7a00*/  IMAD.U32 R32, R31, 0x10000, RZ ;  /* 0x000100001f207824 */ /* 0x000fe200078e00ff */
[----:B------:R-:W-:Y:S01]  /*7a10*/  PRMT R25, R43, 0x5432, R14 ;  /* 0x000054322b197816 */ /* 0x000fe2000000000e */
[----:B------:R-:W-:Y:S01]  /*7a20*/  IMAD.U32 R27, R26, 0x10000, RZ ;  /* 0x000100001a1b7824 */ /* 0x000fe200078e00ff */
[----:B------:R-:W-:-:S02]  /*7a30*/  PRMT R30, R40, 0x5432, R30 ;  /* 0x00005432281e7816 */ /* 0x000fc4000000001e */
[----:B------:R-:W-:Y:S02]  /*7a40*/  LOP3.LUT R31, R31, 0xffff0000, RZ, 0xc0, !PT ;  /* 0xffff00001f1f7812 */ /* 0x000fe400078ec0ff */
[----:B------:R-:W-:Y:S02]  /*7a50*/  LOP3.LUT R26, R26, 0xffff0000, RZ, 0xc0, !PT ;  /* 0xffff00001a1a7812 */ /* 0x000fe400078ec0ff */
[C---:B-1----:R-:W-:Y:S01]  /*7a60*/  LOP3.LUT R15, R6.reuse, 0xffff0000, RZ, 0xc0, !PT ;  /* 0xffff0000060f7812 */ /* 0x042fe200078ec0ff */
[----:B------:R-:W-:Y:S01]  /*7a70*/  IMAD.U32 R14, R6, 0x10000, RZ ;  /* 0x00010000060e7824 */ /* 0x000fe200078e00ff */
[C---:B------:R-:W-:Y:S01]  /*7a80*/  LOP3.LUT R24, R7.reuse, 0xffff0000, RZ, 0xc0, !PT ;  /* 0xffff000007187812 */ /* 0x040fe200078ec0ff */
[----:B0-----:R-:W-:Y:S02]  /*7a90*/  IMAD.U32 R21, R7, 0x10000, RZ ;  /* 0x0001000007157824 */ /* 0x001fe400078e00ff */
[C---:B------:R-:W-:Y:S01]  /*7aa0*/  FMUL.FTZ R33, R15.reuse, R32 ;  /* 0x000000200f217220 */ /* 0x040fe20000410000 */
[----:B------:R-:W-:Y:S01]  /*7ab0*/  FMUL.FTZ R15, R15, R27 ;  /* 0x0000001b0f0f7220 */ /* 0x000fe20000410000 */
[----:B------:R-:W-:-:S02]  /*7ac0*/  IMAD.U32 R6, R4, 0x10000, RZ ;  /* 0x0001000004067824 */ /* 0x000fc400078e00ff */
        /* <DEDUP_REMOVED lines=26> */
.L_x_5651:
[----:B------:R-:W-:Y:S05]  /*7c70*/  BSYNC B1 ;  /* 0x0000000000017941 */ /* 0x000fea0003800000 */
.L_x_5650:
[----:B-12---:R-:W-:-:S05]  /*7c80*/  VIADD R4, R22, 0x20 ;  /* 0x0000002016047836 */ /* 0x006fca0000000000 */
[----:B------:R-:W-:-:S13]  /*7c90*/  ISETP.GE.AND P0, PT, R4, R39, PT ;  /* 0x000000270400720c */ /* 0x000fda0003f06270 */
        /* <DEDUP_REMOVED lines=11> */
[----:B0-----:R-:W-:Y:S02]  /*7d50*/  SHF.R.U64 R21, R12, 0x10, R13 ;  /* 0x000000100c157819 */ /* 0x001fe4000000120d */
        /* <DEDUP_REMOVED lines=16> */
[----:B------:R-:W-:Y:S01]  /*7e60*/  FMUL.FTZ R25, R15, R24 ;  /* 0x000000180f197220 */ /* 0x000fe20000410000 */
[----:B------:R-:W-:Y:S02]  /*7e70*/  IMAD.U32 R7, R5, 0x10000, RZ ;  /* 0x0001000005077824 */ /* 0x000fe400078e00ff */
[----:B------:R-:W-:Y:S01]  /*7e80*/  FFMA.FTZ R28, R12, R28, R13 ;  /* 0x0000001c0c1c7223 */ /* 0x000fe2000001000d */
[----:B------:R-:W-:Y:S01]  /*7e90*/  IMAD.U32 R15, R26, 0x10000, RZ ;  /* 0x000100001a0f7824 */ /* 0x000fe200078e00ff */
[----:B------:R-:W-:Y:S01]  /*7ea0*/  LOP3.LUT R4, R4, 0xffff0000, RZ, 0xc0, !PT ;  /* 0xffff000004047812 */ /* 0x000fe200078ec0ff */
[----:B------:R-:W-:Y:S01]  /*7eb0*/  IMAD.U32 R13, R21, 0x10000, RZ ;  /* 0x00010000150d7824 */ /* 0x000fe200078e00ff */
[----:B------:R-:W-:Y:S01]  /*7ec0*/  LOP3.LUT R5, R5, 0xffff0000, RZ, 0xc0, !PT ;  /* 0xffff000005057812 */ /* 0x000fe200078ec0ff */
[----:B------:R-:W-:Y:S01]  /*7ed0*/  FFMA.FTZ R31, R14, R24, -R31 ;  /* 0x000000180e1f7223 */ /* 0x000fe2000001081f */
[----:B------:R-:W-:Y:S01]  /*7ee0*/  LOP3.LUT R26, R26, 0xffff0000, RZ, 0xc0, !PT ;  /* 0xffff00001a1a7812 */ /* 0x000fe200078ec0ff */
[----:B------:R-:W-:Y:S01]  /*7ef0*/  FFMA.FTZ R30, R14, R27, R25 ;  /* 0x0000001b0e1e7223 */ /* 0x000fe20000010019 */
[----:B------:R-:W-:Y:S01]  /*7f00*/  LOP3.LUT R12, R21, 0xffff0000, RZ, 0xc0, !PT ;  /* 0xffff0000150c7812 */ /* 0x000fe200078ec0ff */
[C---:B------:R-:W-:Y:S01]  /*7f10*/  FMUL.FTZ R21, R4.reuse, R15 ;  /* 0x0000000f04157220 */ /* 0x040fe20000410000 */
[----:B------:R-:W-:Y:S01]  /*7f20*/  FMUL.FTZ R14, R4, R13 ;  /* 0x0000000d040e7220 */ /* 0x000fe20000410000 */
[----:B------:R-:W-:-:S02]  /*7f30*/  FMUL.FTZ R24, R5, R26 ;  /* 0x0000001a05187220 */ /* 0x000fc40000410000 */
[-C--:B------:R-:W-:Y:S01]  /*7f40*/  FMUL.FTZ R25, R5, R12.reuse ;  /* 0x0000000c05197220 */ /* 0x080fe20000410000 */
[C---:B------:R-:W-:Y:S01]  /*7f50*/  FFMA.FTZ R4, R6.reuse, R13, -R21 ;  /* 0x0000000d06047223 */ /* 0x040fe20000010815 */
[----:B------:R-:W-:Y:S01]  /*7f60*/  FFMA.FTZ R15, R6, R15, R14 ;  /* 0x0000000f060f7223 */ /* 0x000fe2000001000e */
[C---:B------:R-:W-:Y:S01]  /*7f70*/  FFMA.FTZ R5, R7.reuse, R12, -R24 ;  /* 0x0000000c07057223 */ /* 0x040fe20000010818 */
[----:B------:R-:W-:Y:S01]  /*7f80*/  FFMA.FTZ R26, R7, R26, R25 ;  /* 0x0000001a071a7223 */ /* 0x000fe20000010019 */
[----:B------:R-:W-:Y:S02]  /*7f90*/  F2FP.BF16.F32.PACK_AB R6, R28, R29 ;  /* 0x0000001d1c06723e */ /* 0x000fe400000010ff */
[----:B------:R-:W-:Y:S02]  /*7fa0*/  F2FP.BF16.F32.PACK_AB R7, R30, R31 ;  /* 0x0000001f1e07723e */ /* 0x000fe400000010ff */
[----:B------:R-:W-:Y:S02]  /*7fb0*/  F2FP.BF16.F32.PACK_AB R4, R15, R4 ;  /* 0x000000040f04723e */ /* 0x000fe400000010ff */
[----:B------:R-:W-:-:S05]  /*7fc0*/  F2FP.BF16.F32.PACK_AB R5, R26, R5 ;  /* 0x000000051a05723e */ /* 0x000fca00000010ff */
[----:B------:R1:W-:Y:S02]  /*7fd0*/  STS.128 [R3+0x21400], R4 ;  /* 0x0214000403007388 */ /* 0x0003e40000000c00 */
.L_x_5656:
[----:B------:R-:W-:Y:S05]  /*7fe0*/  BSYNC B1 ;  /* 0x0000000000017941 */ /* 0x000fea0003800000 */
.L_x_5655:
[----:B------:R-:W-:Y:S05]  /*7ff0*/  @P1 BRA `(.L_x_5654) ;  /* 0x0000001400e81947 */ /* 0x000fea0003800000 */
[----:B-1----:R-:W1:Y:S01]  /*8000*/  LDS.128 R4, [R0+0x1000] ;  /* 0x0010000000047984 */ /* 0x002e620000000c00 */
[----:B------:R-:W-:Y:S02]  /*8010*/  SHF.R.U32.HI R15, RZ, 0x10, R9 ;  /* 0x00000010ff0f7819 */ /* 0x000fe40000011609 */
[----:B------:R-:W-:Y:S02]  /*8020*/  SHF.R.U32.HI R12, RZ, 0x10, R11 ;  /* 0x00000010ff0c7819 */ /* 0x000fe4000001160b */
[----:B------:R-:W-:Y:S02]  /*8030*/  PRMT R15, R42, 0x5410, R15 ;  /* 0x000054102a0f7816 */ /* 0x000fe4000000000f */
[----:B------:R-:W-:Y:S02]  /*8040*/  PRMT R12, R48, 0x5432, R12 ;  /* 0x00005432300c7816 */ /* 0x000fe4000000000c */
[----:B----4-:R-:W-:Y:S01]  /*8050*/  SHF.R.U64 R14, R8, 0x10, R9 ;  /* 0x00000010080e7819 */ /* 0x010fe20000001209 */
[C---:B0-----:R-:W-:Y:S01]  /*8060*/  IMAD.U32 R21, R15.reuse, 0x10000, RZ ;  /* 0x000100000f157824 */ /* 0x041fe200078e00ff */
        /* <DEDUP_REMOVED lines=40> */
.L_x_5641:
        /* <DEDUP_REMOVED lines=36> */
.L_x_5930:
        /* <DEDUP_REMOVED lines=16> */
.L_x_5659:
[----:B------:R-:W-:Y:S05]  /*8630*/  BSYNC B1 ;  /* 0x0000000000017941 */ /* 0x000fea0003800000 */
.L_x_5658:
[----:B-----5:R-:W-:Y:S01]  /*8640*/  IMAD.MOV.U32 R0, RZ, RZ, R28 ;  /* 0x000000ffff007224 */ /* 0x020fe200078e001c */
[----:B------:R-:W-:Y:S01]  /*8650*/  UMOV UR4, 0xffffffff ;  /* 0xffffffff00047882 */ /* 0x000fe20000000000 */
[----:B------:R-:W-:Y:S02]  /*8660*/  IMAD.MOV.U32 R4, RZ, RZ, R30 ;  /* 0x000000ffff047224 */ /* 0x000fe400078e001e */
[----:B------:R-:W-:Y:S02]  /*8670*/  IMAD.MOV.U32 R5, RZ, RZ, R31 ;  /* 0x000000ffff057224 */ /* 0x000fe400078e001f */
        /* <DEDUP_REMOVED lines=9> */
[----:B------:R-:W-:Y:S02]  /*8710*/  CS2R R4, SRZ ;  /* 0x0000000000047805 */ /* 0x000fe4000001ff00 */
[----:B------:R-:W-:Y:S02]  /*8720*/  PRMT R40, R40, 0x5410, R0 ;  /* 0x0000541028287816 */ /* 0x000fe40000000000 */
[----:B------:R-:W-:Y:S01]  /*8730*/  PRMT R44, R44, 0x5410, R3 ;  /* 0x000054102c2c7816 */ /* 0x000fe20000000003 */
[----:B------:R-:W-:Y:S06]  /*8740*/  BRA.DIV UR4, `(.L_x_5660) ;  /* 0x0000019a04847947 */ /* 0x000fec000b800000 */
[----:B------:R-:W1:Y:S04]  /*8750*/  SHFL.IDX PT, R3, R8, 0x1, 0x1c1f ;  /* 0x003c1f0008037f89 */ /* 0x000e6800000e0000 */
[----:B------:R-:W2:Y:S04]  /*8760*/  SHFL.IDX PT, R0, R6, 0x1, 0x1c1f ;  /* 0x003c1f0006007f89 */ /* 0x000ea800000e0000 */
[----:B------:R-:W3:Y:S04]  /*8770*/  SHFL.IDX PT, R7, R7, 0x1, 0x1c1f ;  /* 0x003c1f0007077f89 */ /* 0x000ee800000e0000 */
[----:B0---4-:R0:W4:Y:S01]  /*8780*/  SHFL.IDX PT, R14, R9, 0x1, 0x1c1f ;  /* 0x003c1f00090e7f89 */ /* 0x01112200000e0000 */
[----:B-1----:R-:W-:-:S02]  /*8790*/  IMAD.MOV.U32 R13, RZ, RZ, R3 ;  /* 0x000000ffff0d7224 */ /* 0x002fc400078e0003 */
[----:B0-2---:R-:W-:-:S07]  /*87a0*/  IMAD.MOV.U32 R12, RZ, RZ, R0 ;  /* 0x000000ffff0c7224 */ /* 0x005fce00078e0000 */
.L_x_5936:
        /* <DEDUP_REMOVED lines=23> */
.L_x_5662:
[----:B------:R-:W-:Y:S05]  /*8920*/  BSYNC B1 ;  /* 0x0000000000017941 */ /* 0x000fea0003800000 */
.L_x_5661:
[----:B------:R-:W2:Y:S01]  /*8930*/  SYNCS.PHASECHK.TRANS64.TRYWAIT P1, [R2+URZ+0x38800], R3 ;  /* 0x03880003020075a7 */ /* 0x000ea2000802017f */
[----:B-1----:R-:W-:Y:S01]  /*8940*/  VIADDMNMX R13, R32, -R195, 0x40, PT ;  /* 0x00000040200d7446 */ /* 0x002fe200038009c3 */
[----:B-----5:R-:W-:Y:S01]  /*8950*/  IMAD.MOV.U32 R0, RZ, RZ, R4 ;  /* 0x000000ffff007224 */ /* 0x020fe200078e0004 */
[----:B0-----:R-:W-:Y:S01]  /*8960*/  ISETP.GE.AND P0, PT, R16, R49, PT ;  /* 0x000000311000720c */ /* 0x001fe20003f06270 */
[----:B------:R-:W-:Y:S01]  /*8970*/  IMAD.MOV.U32 R12, RZ, RZ, R5 ;  /* 0x000000ffff0c7224 */ /* 0x000fe200078e0005 */
[----:B------:R-:W-:Y:S01]  /*8980*/  BSSY B1, `(.L_x_5663) ;  /* 0x0000011000017945 */ /* 0x000fe20003800000 */
[C---:B----4-:R-:W-:Y:S01]  /*8990*/  VIADD R14, R22.reuse, 0x20 ;  /* 0x00000020160e7836 */ /* 0x050fe20000000000 */
        /* <DEDUP_REMOVED lines=10> */
[----:B------:R-:W-:Y:S01]  /*8a40*/  PRMT R50, R50, 0x5410, R12 ;  /* 0x0000541032327816 */ /* 0x000fe2000000000c */
[----:B------:R-:W-:Y:S01]  /*8a50*/  IMAD.MOV.U32 R55, RZ, RZ, R11 ;  /* 0x000000ffff377224 */ /* 0x000fe200078e000b */
[----:B------:R-:W-:-:S02]  /*8a60*/  PRMT R51, R51, 0x5410, R13 ;  /* 0x0000541033337816 */ /* 0x000fc4000000000d */
[----:B------:R-:W-:Y:S01]  /*8a70*/  PRMT R53, R14, 0x7610, R53 ;  /* 0x000076100e357816 */ /* 0x000fe20000000035 */
[----:B--2---:R-:W-:Y:S06]  /*8a80*/  @!P1 BRA `(.L_x_5664) ;  /* 0x00000198002c9947 */ /* 0x004fec0003800000 */
.L_x_5937:
[----:B------:R-:W-:Y:S05]  /*8a90*/  BSYNC B1 ;  /* 0x0000000000017941 */ /* 0x000fea0003800000 */
.L_x_5663:
[----:B------:R-:W-:Y:S04]  /*8aa0*/  BSSY B1, `(.L_x_5665) ;  /* 0x000006a000017945 */ /* 0x000fe80003800000 */
[----:B------:R-:W-:Y:S05]  /*8ab0*/  @P2 BRA `(.L_x_5666) ;  /* 0x0000000400a02947 */ /* 0x000fea0003800000 */
[----:B------:R-:W-:Y:S01]  /*8ac0*/  IMAD.SHL.U32 R0, R188, 0x40, RZ ;  /* 0x00000040bc007824 */ /* 0x000fe200078e00ff */
[----:B------:R-:W-:Y:S01]  /*8ad0*/  SHF.R.U64 R39, R28, 0x10, R29 ;  /* 0x000000101c277819 */ /* 0x000fe2000000121d */
[----:B0-----:R-:W-:Y:S01]  /*8ae0*/  IMAD.IADD R3, R16, 0x1, R49 ;  /* 0x0000000110037824 */ /* 0x001fe200078e0231 */
[--C-:B------:R-:W-:Y:S02]  /*8af0*/  SHF.R.U64 R42, R30, 0x10, R31.reuse ;  /* 0x000000101e2a7819 */ /* 0x100fe4000000121f */
[----:B------:R-:W-:Y:S02]  /*8b00*/  LOP3.LUT R12, R0, 0x1c0, RZ, 0xc0, !PT ;  /* 0x000001c0000c7812 */ /* 0x000fe400078ec0ff */
[----:B------:R-:W-:Y:S02]  /*8b10*/  SHF.R.U32.HI R43, RZ, 0x10, R31 ;  /* 0x00000010ff2b7819 */ /* 0x000fe4000001161f */
[----:B------:R-:W-:Y:S02]  /*8b20*/  LOP3.LUT R0, R12, 0x38, R16, 0xf8, !PT ;  /* 0x000000380c007812 */ /* 0x000fe400078ef810 */
[----:B------:R-:W-:-:S02]  /*8b30*/  SHF.R.U32.HI R13, RZ, 0x3, R12 ;  /* 0x00000003ff0d7819 */ /* 0x000fc4000001160c */
[----:B------:R-:W-:Y:S02]  /*8b40*/  LOP3.LUT R12, R12, 0x38, R3, 0xf8, !PT ;  /* 0x000000380c0c7812 */ /* 0x000fe400078ef803 */
[-C--:B------:R-:W-:Y:S02]  /*8b50*/  LOP3.LUT R0, R0, R13.reuse, RZ, 0x3c, !PT ;  /* 0x0000000d00007212 */ /* 0x080fe400078e3cff */
[----:B------:R-:W-:Y:S02]  /*8b60*/  LOP3.LUT R12, R12, R13, RZ, 0x3c, !PT ;  /* 0x0000000d0c0c7212 */ /* 0x000fe400078e3cff */
[----:B------:R-:W-:Y:S01]  /*8b70*/  SHF.R.U32.HI R41, RZ, 0x10, R29 ;  /* 0x00000010ff297819 */ /* 0x000fe2000001161d */
[----:B------:R-:W-:Y:S01]  /*8b80*/  IMAD R3, R215, 0x200, R0 ;  /* 0x00000200d7037824 */ /* 0x000fe200078e0200 */
[----:B------:R-:W-:Y:S02]  /*8b90*/  SHF.R.U64 R0, R24, 0x10, R25 ;  /* 0x0000001018007819 */ /* 0x000fe40000001219 */
[----:B------:R-:W-:Y:S01]  /*8ba0*/  PRMT R39, R21, 0x5410, R39 ;  /* 0x0000541015277816 */ /* 0x000fe20000000027 */
[----:B------:R-:W-:Y:S01]  /*8bb0*/  IMAD R47, R3, 0x2, R2 ;  /* 0x00000002032f7824 */ /* 0x000fe200078e0202 */
[----:B------:R-:W-:Y:S01]  /*8bc0*/  PRMT R31, R40, 0x5432, R0 ;  /* 0x00005432281f7816 */ /* 0x000fe20000000000 */
[----:B------:R-:W-:Y:S01]  /*8bd0*/  IMAD R3, R215, 0x200, R12 ;  /* 0x00000200d7037824 */ /* 0x000fe200078e020c */
[----:B------:R-:W-:-:S02]  /*8be0*/  SHF.R.U32.HI R36, RZ, 0x10, R25 ;  /* 0x00000010ff247819 */ /* 0x000fc40000011619 */
[----:B------:R-:W0:Y:S01]  /*8bf0*/  LDS.128 R12, [R47+0x20400] ;  /* 0x020400002f0c7984 */ /* 0x000e220000000c00 */
[----:B------:R-:W-:Y:S01]  /*8c00*/  IMAD R48, R3, 0x2, R2 ;  /* 0x0000000203307824 */ /* 0x000fe200078e0202 */
[--C-:B------:R-:W-:Y:S02]  /*8c10*/  SHF.R.U64 R37, R26, 0x10, R27.reuse ;  /* 0x000000101a257819 */ /* 0x100fe4000000121b */
[----:B------:R-:W-:Y:S02]  /*8c20*/  SHF.R.U32.HI R38, RZ, 0x10, R27 ;  /* 0x00000010ff267819 */ /* 0x000fe4000001161b */
[----:B------:R-:W1:Y:S01]  /*8c30*/  LDS.128 R32, [R48+0x20400] ;  /* 0x0204000030207984 */ /* 0x000e620000000c00 */
[----:B------:R-:W-:Y:S01]  /*8c40*/  PRMT R41, R40, 0x5410, R41 ;  /* 0x0000541028297816 */ /* 0x000fe20000000029 */
[----:B------:R-:W-:Y:S01]  /*8c50*/  IMAD.U32 R40, R39, 0x10000, RZ ;  /* 0x0001000027287824 */ /* 0x000fe200078e00ff */
[C---:B------:R-:W-:Y:S02]  /*8c60*/  PRMT R37, R45.reuse, 0x5410, R37 ;  /* 0x000054102d257816 */ /* 0x040fe40000000025 */
[----:B------:R-:W-:-:S02]  /*8c70*/  PRMT R38, R45, 0x5432, R38 ;  /* 0x000054322d267816 */ /* 0x000fc40000000026 */
[----:B------:R-:W-:Y:S02]  /*8c80*/  LOP3.LUT R39, R39, 0xffff0000, RZ, 0xc0, !PT ;  /* 0xffff000027277812 */ /* 0x000fe400078ec0ff */
[C---:B------:R-:W-:Y:S02]  /*8c90*/  PRMT R36, R44.reuse, 0x5432, R36 ;  /* 0x000054322c247816 */ /* 0x040fe40000000024 */
        /* <DEDUP_REMOVED lines=17> */
[CC--:B------:R-:W-:Y:S01]  /*8db0*/  FMUL.FTZ R45, R25.reuse, R40.reuse ;  /* 0x00000028192d7220 */ /* 0x0c0fe20000410000 */
[----:B------:R-:W-:Y:S01]  /*8dc0*/  FMUL.FTZ R35, R25, R33 ;  /* 0x0000002119237220 */ /* 0x000fe20000410000 */
[----:B------:R-:W-:Y:S01]  /*8dd0*/  LOP3.LUT R31, R31, 0xffff0000, RZ, 0xc0, !PT ;  /* 0xffff00001f1f7812 */ /* 0x000fe200078ec0ff */
[----:B------:R-:W-:Y:S01]  /*8de0*/  FMUL.FTZ R44, R26, R39 ;  /* 0x000000271a2c7220 */ /* 0x000fe20000410000 */
[C---:B------:R-:W-:Y:S01]  /*8df0*/  FFMA.FTZ R45, R0.reuse, R33, -R45 ;  /* 0x00000021002d7223 */ /* 0x040fe2000001082d */
[----:B------:R-:W-:Y:S01]  /*8e00*/  FFMA.FTZ R35, R0, R40, R35 ;  /* 0x0000002800237223 */ /* 0x000fe20000010023 */
[----:B------:R-:W-:Y:S02]  /*8e10*/  IMAD.U32 R25, R41, 0x10000, RZ ;  /* 0x0001000029197824 */ /* 0x000fe400078e00ff */
[-C--:B------:R-:W-:Y:S01]  /*8e20*/  FMUL.FTZ R26, R26, R31.reuse ;  /* 0x0000001f1a1a7220 */ /* 0x080fe20000410000 */
[C---:B------:R-:W-:Y:S02]  /*8e30*/  IMAD.U32 R0, R36.reuse, 0x10000, RZ ;  /* 0x0001000024007824 */ /* 0x040fe400078e00ff */
[----:B------:R-:W-:Y:S01]  /*8e40*/  FFMA.FTZ R44, R3, R31, -R44 ;  /* 0x0000001f032c7223 */ /* 0x000fe2000001082c */
[----:B------:R-:W-:Y:S01]  /*8e50*/  LOP3.LUT R41, R41, 0xffff0000, RZ, 0xc0, !PT ;  /* 0xffff000029297812 */ /* 0x000fe200078ec0ff */
[C---:B------:R-:W-:Y:S01]  /*8e60*/  FMUL.FTZ R31, R27.reuse, R25 ;  /* 0x000000191b1f7220 */ /* 0x040fe20000410000 */
[-C--:B------:R-:W-:Y:S01]  /*8e70*/  FMUL.FTZ R40, R27, R0.reuse ;  /* 0x000000001b287220 */ /* 0x080fe20000410000 */
[----:B------:R-:W-:Y:S01]  /*8e80*/  LOP3.LUT R36, R36, 0xffff0000, RZ, 0xc0, !PT ;  /* 0xffff000024247812 */ /* 0x000fe200078ec0ff */
[----:B------:R-:W-:Y:S01]  /*8e90*/  FFMA.FTZ R26, R3, R39, R26 ;  /* 0x00000027031a7223 */ /* 0x000fe2000001001a */
[C---:B------:R-:W-:Y:S01]  /*8ea0*/  FFMA.FTZ R31, R12.reuse, R0, -R31 ;  /* 0x000000000c1f7223 */ /* 0x040fe2000001081f */
[----:B------:R-:W-:Y:S01]  /*8eb0*/  FFMA.FTZ R40, R12, R25, R40 ;  /* 0x000000190c287223 */ /* 0x000fe20000010028 */
[----:B------:R-:W-:Y:S01]  /*8ec0*/  FMUL.FTZ R46, R32, R41 ;  /* 0x00000029202e7220 */ /* 0x000fe20000410000 */
[----:B------:R-:W-:-:S02]  /*8ed0*/  IMAD.U32 R0, R37, 0x10000, RZ ;  /* 0x0001000025007824 */ /* 0x000fc400078e00ff */
[-C--:B------:R-:W-:Y:S01]  /*8ee0*/  FMUL.FTZ R32, R32, R36.reuse ;  /* 0x0000002420207220 */ /* 0x080fe20000410000 */
[----:B------:R-:W-:Y:S02]  /*8ef0*/  IMAD.U32 R12, R42, 0x10000, RZ ;  /* 0x000100002a0c7824 */ /* 0x000fe400078e00ff */
[----:B------:R-:W-:Y:S01]  /*8f00*/  FFMA.FTZ R46, R13, R36, -R46 ;  /* 0x000000240d2e7223 */ /* 0x000fe2000001082e */
[----:B------:R-:W-:Y:S02]  /*8f10*/  IMAD.U32 R25, R43, 0x10000, RZ ;  /* 0x000100002b197824 */ /* 0x000fe400078e00ff */
[C---:B------:R-:W-:Y:S01]  /*8f20*/  FMUL.FTZ R27, R28.reuse, R0 ;  /* 0x000000001c1b7220 */ /* 0x040fe20000410000 */
[----:B------:R-:W-:Y:S01]  /*8f30*/  FMUL.FTZ R36, R28, R12 ;  /* 0x0000000c1c247220 */ /* 0x000fe20000410000 */
[----:B------:R-:W-:Y:S01]  /*8f40*/  FFMA.FTZ R41, R13, R41, R32 ;  /* 0x000000290d297223 */ /* 0x000fe20000010020 */
[----:B------:R-:W-:Y:S02]  /*8f50*/  IMAD.U32 R24, R15, 0x10000, RZ ;  /* 0x000100000f187824 */ /* 0x000fe400078e00ff */
[----:B------:R-:W-:Y:S01]  /*8f60*/  FMUL.FTZ R13, R30, R25 ;  /* 0x000000191e0d7220 */ /* 0x000fe20000410000 */
[----:B------:R-:W-:Y:S01]  /*8f70*/  IMAD.U32 R3, R38, 0x10000, RZ ;  /* 0x0001000026037824 */ /* 0x000fe200078e00ff */
[----:B------:R-:W-:Y:S01]  /*8f80*/  LOP3.LUT R42, R42, 0xffff0000, RZ, 0xc0, !PT ;  /* 0xffff00002a2a7812 */ /* 0x000fe200078ec0ff */
[----:B------:R-:W-:Y:S01]  /*8f90*/  FFMA.FTZ R36, R21, R0, -R36 ;  /* 0x0000000015247223 */ /* 0x000fe20000010824 */
[----:B------:R-:W-:Y:S01]  /*8fa0*/  LOP3.LUT R37, R37, 0xffff0000, RZ, 0xc0, !PT ;  /* 0xffff000025257812 */ /* 0x000fe200078ec0ff */
[----:B------:R-:W-:Y:S01]  /*8fb0*/  FFMA.FTZ R27, R21, R12, R27 ;  /* 0x0000000c151b7223 */ /* 0x000fe2000001001b */
[----:B------:R-:W-:Y:S01]  /*8fc0*/  LOP3.LUT R43, R43, 0xffff0000, RZ, 0xc0, !PT ;  /* 0xffff00002b2b7812 */ /* 0x000fe200078ec0ff */
[-C--:B------:R-:W-:Y:S01]  /*8fd0*/  FMUL.FTZ R21, R30, R3.reuse ;  /* 0x000000031e157220 */ /* 0x080fe20000410000 */
[----:B------:R-:W-:Y:S01]  /*8fe0*/  LOP3.LUT R38, R38, 0xffff0000, RZ, 0xc0, !PT ;  /* 0xffff000026267812 */ /* 0x000fe200078ec0ff */
[----:B------:R-:W-:Y:S01]  /*8ff0*/  FFMA.FTZ R0, R24, R3, -R13 ;  /* 0x0000000318007223 */ /* 0x000fe2000001080d */
[----:B------:R-:W-:Y:S01]  /*9000*/  FMUL.FTZ R3, R29, R42 ;  /* 0x0000002a1d037220 */ /* 0x000fe20000410000 */
[----:B------:R-:W-:Y:S01]  /*9010*/  LOP3.LUT R15, R15, 0xffff0000, RZ, 0xc0, !PT ;  /* 0xffff00000f0f7812 */ /* 0x000fe200078ec0ff */
[----:B------:R-:W-:Y:S01]  /*9020*/  FMUL.FTZ R29, R29, R37 ;  /* 0x000000251d1d7220 */ /* 0x000fe20000410000 */
[C---:B------:R-:W-:Y:S01]  /*9030*/  FMUL.FTZ R12, R34.reuse, R43 ;  /* 0x0000002b220c7220 */ /* 0x040fe20000410000 */
[----:B------:R-:W-:Y:S01]  /*9040*/  FMUL.FTZ R34, R34, R38 ;  /* 0x0000002622227220 */ /* 0x000fe20000410000 */
[C---:B------:R-:W-:Y:S01]  /*9050*/  FFMA.FTZ R3, R14.reuse, R37, -R3 ;  /* 0x000000250e037223 */ /* 0x040fe20000010803 */
[----:B------:R-:W-:Y:S01]  /*9060*/  FFMA.FTZ R42, R14, R42, R29 ;  /* 0x0000002a0e2a7223 */ /* 0x000fe2000001001d */
        /* <DEDUP_REMOVED lines=11> */
[----:B------:R1:W-:Y:S04]  /*9120*/  STS.128 [R47+0x20400], R12 ;  /* 0x0204000c2f007388 */ /* 0x0003e80000000c00 */
[----:B------:R1:W-:Y:S02]  /*9130*/  STS.128 [R48+0x20400], R24 ;  /* 0x0204001830007388 */ /* 0x0003e40000000c00 */
.L_x_5666:
[----:B------:R-:W-:Y:S05]  /*9140*/  BSYNC B1 ;  /* 0x0000000000017941 */ /* 0x000fea0003800000 */
.L_x_5665:
[----:B------:R-:W-:Y:S01]  /*9150*/  PRMT R21, R54, 0x5410, R55 ;  /* 0x0000541036157816 */ /* 0x000fe20000000037 */
[----:B------:R-:W-:Y:S06]  /*9160*/  @P0 BRA `(.L_x_5654) ;  /* 0x00000004008c0947 */ /* 0x000fec0003800000 */
[----:B0-----:R-:W2:Y:S01]  /*9170*/  LDL R3, [R1+0x8] ;  /* 0x0000080001037983 */ /* 0x001ea20000100800 */
[----:B------:R-:W-:Y:S01]  /*9180*/  IMAD.IADD R0, R16, 0x1, R49 ;  /* 0x0000000110007824 */ /* 0x000fe200078e0231 */
[----:B-1----:R-:W-:-:S04]  /*9190*/  SHF.R.U32.HI R12, RZ, 0x3, R237 ;  /* 0x00000003ff0c7819 */ /* 0x002fc800000116ed */
[----:B------:R-:W-:-:S04]  /*91a0*/  LOP3.LUT R0, R237, 0x38, R0, 0xf8, !PT ;  /* 0x00000038ed007812 */ /* 0x000fc800078ef800 */
[----:B------:R-:W-:Y:S02]  /*91b0*/  LOP3.LUT R0, R0, R12, RZ, 0x3c, !PT ;  /* 0x0000000c00007212 */ /* 0x000fe400078e3cff */
[----:B------:R-:W0:Y:S01]  /*91c0*/  LDS.128 R12, [R236+0x20400] ;  /* 0x02040000ec0c7984 */ /* 0x000e220000000c00 */
[----:B------:R-:W-:Y:S02]  /*91d0*/  SHF.R.U64 R28, R8, 0x10, R9 ;  /* 0x00000010081c7819 */ /* 0x000fe40000001209 */
[--C-:B------:R-:W-:Y:S02]  /*91e0*/  SHF.R.U64 R33, R4, 0x10, R5.reuse ;  /* 0x0000001004217819 */ /* 0x100fe40000001205 */
[----:B------:R-:W-:Y:S02]  /*91f0*/  SHF.R.U32.HI R35, RZ, 0x10, R5 ;  /* 0x00000010ff237819 */ /* 0x000fe40000011605 */
[----:B------:R-:W-:Y:S02]  /*9200*/  PRMT R28, R51, 0x5432, R28 ;  /* 0x00005432331c7816 */ /* 0x000fe4000000001c */
[----:B------:R-:W-:-:S02]  /*9210*/  PRMT R33, R50, 0x5410, R33 ;  /* 0x0000541032217816 */ /* 0x000fc40000000021 */
[----:B------:R-:W-:Y:S02]  /*9220*/  SHF.R.U32.HI R29, RZ, 0x10, R9 ;  /* 0x00000010ff1d7819 */ /* 0x000fe40000011609 */
[--C-:B------:R-:W-:Y:S02]  /*9230*/  SHF.R.U64 R31, R10, 0x10, R11.reuse ;  /* 0x000000100a1f7819 */ /* 0x100fe4000000120b */
[----:B------:R-:W-:Y:S01]  /*9240*/  SHF.R.U32.HI R32, RZ, 0x10, R11 ;  /* 0x00000010ff207819 */ /* 0x000fe2000001160b */
[----:B------:R-:W-:Y:S01]  /*9250*/  IMAD.U32 R34, R33, 0x10000, RZ ;  /* 0x0001000021227824 */ /* 0x000fe200078e00ff */
[--C-:B------:R-:W-:Y:S02]  /*9260*/  SHF.R.U64 R37, R6, 0x10, R7.reuse ;  /* 0x0000001006257819 */ /* 0x100fe40000001207 */
[----:B------:R-:W-:Y:S02]  /*9270*/  SHF.R.U32.HI R38, RZ, 0x10, R7 ;  /* 0x00000010ff267819 */ /* 0x000fe40000011607 */
[----:B------:R-:W-:-:S02]  /*9280*/  PRMT R35, R51, 0x5410, R35 ;  /* 0x0000541033237816 */ /* 0x000fc40000000023 */
[----:B------:R-:W-:Y:S02]  /*9290*/  PRMT R29, R53, 0x5410, R29 ;  /* 0x00005410351d7816 */ /* 0x000fe4000000001d */
[C---:B------:R-:W-:Y:S02]  /*92a0*/  PRMT R31, R21.reuse, 0x5410, R31 ;  /* 0x00005410151f7816 */ /* 0x040fe4000000001f */
[----:B------:R-:W-:Y:S01]  /*92b0*/  PRMT R32, R21, 0x5432, R32 ;  /* 0x0000543215207816 */ /* 0x000fe20000000020 */
[----:B------:R-:W-:Y:S01]  /*92c0*/  IMAD.U32 R36, R35, 0x10000, RZ ;  /* 0x0001000023247824 */ /* 0x000fe200078e00ff */
[----:B------:R-:W-:Y:S01]  /*92d0*/  PRMT R38, R50, 0x5432, R38 ;  /* 0x0000543232267816 */ /* 0x000fe20000000026 */
[----:B------:R-:W-:Y:S01]  /*92e0*/  IMAD.U32 R30, R29, 0x10000, RZ ;  /* 0x000100001d1e7824 */ /* 0x000fe200078e00ff */
[----:B0-----:R-:W-:Y:S01]  /*92f0*/  LOP3.LUT R4, R12, 0xffff0000, RZ, 0xc0, !PT ;  /* 0xffff00000c047812 */ /* 0x001fe200078ec0ff */
[C---:B------:R-:W-:Y:S01]  /*9300*/  IMAD.U32 R6, R14.reuse, 0x10000, RZ ;  /* 0x000100000e067824 */ /* 0x040fe200078e00ff */
[----:B------:R-:W-:Y:S01]  /*9310*/  LOP3.LUT R7, R14, 0xffff0000, RZ, 0xc0, !PT ;  /* 0xffff00000e077812 */ /* 0x000fe200078ec0ff */
[----:B------:R-:W-:Y:S01]  /*9320*/  IMAD.U32 R5, R13, 0x10000, RZ ;  /* 0x000100000d057824 */ /* 0x000fe200078e00ff */
[C---:B------:R-:W-:Y:S01]  /*9330*/  LOP3.LUT R14, R15.reuse, 0xffff0000, RZ, 0xc0, !PT ;  /* 0xffff00000f0e7812 */ /* 0x040fe200078ec0ff */
[----:B------:R-:W-:Y:S01]  /*9340*/  IMAD.U32 R8, R15, 0x10000, RZ ;  /* 0x000100000f087824 */ /* 0x000fe200078e00ff */
[----:B------:R-:W-:-:S02]  /*9350*/  LOP3.LUT R33, R33, 0xffff0000, RZ, 0xc0, !PT ;  /* 0xffff000021217812 */ /* 0x000fc400078ec0ff */
[----:B------:R-:W-:Y:S02]  /*9360*/  PRMT R37, R52, 0x5410, R37 ;  /* 0x0000541034257816 */ /* 0x000fe40000000025 */
[----:B------:R-:W-:Y:S02]  /*9370*/  LOP3.LUT R35, R35, 0xffff0000, RZ, 0xc0, !PT ;  /* 0xffff000023237812 */ /* 0x000fe400078ec0ff */
[----:B------:R-:W-:Y:S01]  /*9380*/  LOP3.LUT R29, R29, 0xffff0000, RZ, 0xc0, !PT ;  /* 0xffff00001d1d7812 */ /* 0x000fe200078ec0ff */
[----:B--2---:R-:W-:-:S04]  /*9390*/  IMAD.IADD R3, R3, 0x1, R0 ;  /* 0x0000000103037824 */ /* 0x004fc800078e0200 */
[----:B------:R-:W-:-:S05]  /*93a0*/  IMAD R3, R3, 0x2, R2 ;  /* 0x0000000203037824 */ /* 0x000fca00078e0202 */
[----:B------:R-:W0:Y:S01]  /*93b0*/  LDS.128 R24, [R3+0x20400] ;  /* 0x0204000003187984 */ /* 0x000e220000000c00 */
[----:B------:R-:W-:Y:S01]  /*93c0*/  IMAD.U32 R0, R12, 0x10000, RZ ;  /* 0x000100000c007824 */ /* 0x000fe200078e00ff */
        /* <DEDUP_REMOVED lines=12> */
[C---:B------:R-:W-:Y:S02]  /*9490*/  FMUL.FTZ R40, R11.reuse, R36 ;  /* 0x000000240b287220 */ /* 0x040fe40000410000 */
[C---:B------:R-:W-:Y:S01]  /*94a0*/  FFMA.FTZ R39, R0.reuse, R25, -R39 ;  /* 0x0000001900277223 */ /* 0x040fe20000010827 */
[----:B------:R-:W-:Y:S01]  /*94b0*/  FFMA.FTZ R27, R0, R34, R27 ;  /* 0x00000022001b7223 */ /* 0x000fe2000001001b */
[----:B------:R-:W-:Y:S02]  /*94c0*/  IMAD.U32 R0, R32, 0x10000, RZ ;  /* 0x0001000020007824 */ /* 0x000fe400078e00ff */
[-C--:B------:R-:W-:Y:S01]  /*94d0*/  FMUL.FTZ R34, R11, R30.reuse ;  /* 0x0000001e0b227220 */ /* 0x080fe20000410000 */
[----:B------:R-:W-:Y:S02]  /*94e0*/  IMAD.U32 R9, R38, 0x10000, RZ ;  /* 0x0001000026097824 */ /* 0x000fe400078e00ff */
[----:B------:R-:W-:Y:S01]  /*94f0*/  FFMA.FTZ R40, R5, R30, -R40 ;  /* 0x0000001e05287223 */ /* 0x000fe20000010828 */
[----:B------:R-:W-:Y:S01]  /*9500*/  FMUL.FTZ R30, R21, R0 ;  /* 0x00000000151e7220 */ /* 0x000fe20000410000 */
[----:B------:R-:W-:Y:S01]  /*9510*/  FFMA.FTZ R34, R5, R36, R34 ;  /* 0x0000002405227223 */ /* 0x000fe20000010022 */
[-C--:B------:R-:W-:Y:S01]  /*9520*/  FMUL.FTZ R11, R21, R9.reuse ;  /* 0x00000009150b7220 */ /* 0x080fe20000410000 */
[----:B------:R-:W-:Y:S01]  /*9530*/  LOP3.LUT R5, R28, 0xffff0000, RZ, 0xc0, !PT ;  /* 0xffff00001c057812 */ /* 0x000fe200078ec0ff */
[----:B------:R-:W-:Y:S01]  /*9540*/  FFMA.FTZ R30, R8, R9, R30 ;  /* 0x00000009081e7223 */ /* 0x000fe2000001001e */
[----:B------:R-:W-:Y:S01]  /*9550*/  FMUL.FTZ R9, R10, R33 ;  /* 0x000000210a097220 */ /* 0x000fe20000410000 */
[----:B------:R-:W-:Y:S01]  /*9560*/  FFMA.FTZ R21, R8, R0, -R11 ;  /* 0x0000000008157223 */ /* 0x000fe2000001080b */
[----:B------:R-:W-:-:S02]  /*9570*/  IMAD.U32 R8, R37, 0x10000, RZ ;  /* 0x0001000025087824 */ /* 0x000fc400078e00ff */
[-C--:B------:R-:W-:Y:S01]  /*9580*/  FMUL.FTZ R11, R10, R5.reuse ;  /* 0x000000050a0b7220 */ /* 0x080fe20000410000 */
[----:B------:R-:W-:Y:S01]  /*9590*/  FFMA.FTZ R10, R4, R5, -R9 ;  /* 0x00000005040a7223 */ /* 0x000fe20000010809 */
[----:B------:R-:W-:Y:S02]  /*95a0*/  IMAD.U32 R0, R31, 0x10000, RZ ;  /* 0x000100001f007824 */ /* 0x000fe400078e00ff */
[C---:B------:R-:W-:Y:S01]  /*95b0*/  FMUL.FTZ R9, R13.reuse, R8 ;  /* 0x000000080d097220 */ /* 0x040fe20000410000 */
[C---:B------:R-:W-:Y:S01]  /*95c0*/  FMUL.FTZ R5, R24.reuse, R35 ;  /* 0x0000002318057220 */ /* 0x040fe20000410000 */
[----:B------:R-:W-:Y:S01]  /*95d0*/  FMUL.FTZ R28, R24, R29 ;  /* 0x0000001d181c7220 */ /* 0x000fe20000410000 */
[----:B------:R-:W-:Y:S01]  /*95e0*/  FFMA.FTZ R24, R4, R33, R11 ;  /* 0x0000002104187223 */ /* 0x000fe2000001000b */
[-C--:B------:R-:W-:Y:S01]  /*95f0*/  FMUL.FTZ R13, R13, R0.reuse ;  /* 0x000000000d0d7220 */ /* 0x080fe20000410000 */
[----:B------:R-:W-:Y:S01]  /*9600*/  FFMA.FTZ R11, R6, R0, -R9 ;  /* 0x00000000060b7223 */ /* 0x000fe20000010809 */
[----:B------:R-:W-:Y:S01]  /*9610*/  LOP3.LUT R4, R37, 0xffff0000, RZ, 0xc0, !PT ;  /* 0xffff000025047812 */ /* 0x000fe200078ec0ff */
[----:B------:R-:W-:Y:S01]  /*9620*/  FFMA.FTZ R29, R12, R29, -R5 ;  /* 0x0000001d0c1d7223 */ /* 0x000fe20000010805 */
[----:B------:R-:W-:-:S02]  /*9630*/  LOP3.LUT R0, R31, 0xffff0000, RZ, 0xc0, !PT ;  /* 0xffff00001f007812 */ /* 0x000fc400078ec0ff */
[----:B------:R-:W-:Y:S02]  /*9640*/  LOP3.LUT R9, R38, 0xffff0000, RZ, 0xc0, !PT ;  /* 0xffff000026097812 */ /* 0x000fe400078ec0ff */
[----:B------:R-:W-:Y:S01]  /*9650*/  LOP3.LUT R5, R32, 0xffff0000, RZ, 0xc0, !PT ;  /* 0xffff000020057812 */ /* 0x000fe200078ec0ff */
[----:B------:R-:W-:Y:S01]  /*9660*/  FFMA.FTZ R13, R6, R8, R13 ;  /* 0x00000008060d7223 */ /* 0x000fe2000001000d */
[C---:B------:R-:W-:Y:S01]  /*9670*/  FMUL.FTZ R6, R15.reuse, R4 ;  /* 0x000000040f067220 */ /* 0x040fe20000410000 */
[-C--:B------:R-:W-:Y:S01]  /*9680*/  FMUL.FTZ R15, R15, R0.reuse ;  /* 0x000000000f0f7220 */ /* 0x080fe20000410000 */
[C---:B------:R-:W-:Y:S01]  /*9690*/  FMUL.FTZ R25, R26.reuse, R9 ;  /* 0x000000091a197220 */ /* 0x040fe20000410000 */
[----:B------:R-:W-:Y:S01]  /*96a0*/  FMUL.FTZ R26, R26, R5 ;  /* 0x000000051a1a7220 */ /* 0x000fe20000410000 */
[----:B------:R-:W-:Y:S01]  /*96b0*/  FFMA.FTZ R35, R12, R35, R28 ;  /* 0x000000230c237223 */ /* 0x000fe2000001001c */
        /* <DEDUP_REMOVED lines=14> */
.L_x_5654:
[----:B------:R-:W-:Y:S05]  /*97a0*/  BSYNC B0 ;  /* 0x0000000000007941 */ /* 0x000fea0003800000 */
.L_x_5640:
        /* <DEDUP_REMOVED lines=8> */
.L_x_5637:
[----:B------:R-:W-:-:S13]  /*9830*/  ISETP.NE.AND P0, PT, R187, 0x3, PT ;  /* 0x00000003bb00780c */ /* 0x000fda0003f05270 */
[----:B------:R-:W-:Y:S05]  /*9840*/  @!P0 BRA `(.L_x_5667) ;  /* 0x0000000000048947 */ /* 0x000fea0003800000 */
[----:B------:R-:W-:Y:S01]  /*9850*/  BPT.TRAP 0x1 ;  /* 0x000000040000795c */ /* 0x000fe20000300000 */
.L_x_5667:
[----:B------:R-:W-:Y:S01]  /*9860*/  IMAD R172, R18, 0x8, R2 ;  /* 0x0000000812ac7824 */ /* 0x000fe200078e0202 */
[----:B-1----:R-:W-:-:S04]  /*9870*/  SHF.L.U32 R15, R19, 0x1f, RZ ;  /* 0x0000001f130f7819 */ /* 0x002fc800000006ff */
[----:B------:R1:W0:Y:S01]  /*9880*/  SYNCS.PHASECHK.TRANS64.TRYWAIT P1, [R172+URZ+0x38830], R15 ;  /* 0x0388300fac0075a7 */ /* 0x000222000802017f */
[----:B------:R-:W-:Y:S05]  /*9890*/  @!P0 BRA `(.L_x_5668) ;  /* 0x0000000000048947 */ /* 0x000fea0003800000 */
[----:B------:R-:W-:Y:S01]  /*98a0*/  BPT.TRAP 0x1 ;  /* 0x000000040000795c */ /* 0x000fe20000300000 */
.L_x_5668:
[C---:B--2---:R-:W-:Y:S02]  /*98b0*/  VIADD R0, R2.reuse, 0x22400 ;  /* 0x0002240002007836 */ /* 0x044fe40000000000 */
[----:B0--3--:R-:W-:-:S03]  /*98c0*/  VIADD R3, R2, 0x20400 ;  /* 0x0002040002037836 */ /* 0x009fc60000000000 */
        /* <DEDUP_REMOVED lines=8> */
.L_x_5669:
        /* <DEDUP_REMOVED lines=13> */
[----:B------:R-:W-:Y:S01]  /*9a20*/  SHF.L.U32 R3, R20, 0x1f, RZ ;  /* 0x0000001f14037819 */ /* 0x000fe200000006ff */
[----:B------:R-:W-:Y:S01]  /*9a30*/  IMAD.MOV.U32 R9, RZ, RZ, 0x40000040 ;  /* 0x40000040ff097424 */ /* 0x000fe200078e00ff */
[----:B------:R-:W-:Y:S01]  /*9a40*/  BSSY B0, `(.L_x_5671) ;  /* 0x0000022000007945 */ /* 0x000fe20003800000 */
[----:B------:R-:W-:-:S02]  /*9a50*/  VIADD R10, R4, 0x4 ;  /* 0x00000004040a7836 */ /* 0x000fc40000000000 */
[----:B------:R-:W-:Y:S02]  /*9a60*/  IMAD.MOV.U32 R11, RZ, RZ, 0x40000040 ;  /* 0x40000040ff0b7424 */ /* 0x000fe400078e00ff */
[----:B------:R-:W-:-:S04]  /*9a70*/  IMAD.MOV.U32 R7, RZ, RZ, 0x40000040 ;  /* 0x40000040ff077424 */ /* 0x000fc800078e00ff */
[----:B------:R-:W-:Y:S01]  /*9a80*/  HGMMA.64x64x16.F32.BF16 R24, gdesc[UR4], RZ, !UPT, gsb0 ;  /* 0x00e00000041879f0 */ /* 0x000fe2000c0018ff */
        /* <DEDUP_REMOVED lines=8> */
[----:B------:R-:W-:-:S07]  /*9b10*/  WARPGROUP.ARRIVE ;  /* 0x00000000000079c5 */ /* 0x000fce0000000000 */
[----:B------:R-:W-:Y:S01]  /*9b20*/  HGMMA.64x64x16.F32.BF16 R24, gdesc[UR4], R24, gsb0 ;  /* 0x00e00000041879f0 */ /* 0x000fe20008001818 */
[----:B------:R-:W-:Y:S02]  /*9b30*/  R2UR UR4, R10 ;  /* 0x000000000a0472ca */ /* 0x000fe400000e0000 */
[----:B------:R-:W-:Y:S02]  /*9b40*/  R2UR UR5, R11 ;  /* 0x000000000b0572ca */ /* 0x000fe400000e0000 */
[----:B------:R-:W-:Y:S01]  /*9b50*/  R2UR UR6, R8 ;  /* 0x00000000080672ca */ /* 0x000fe200000e0000 */
[----:B------:R-:W-:Y:S01]  /*9b60*/  VIADD R8, R4, 0x6 ;  /* 0x0000000604087836 */ /* 0x000fe20000000000 */
[----:B------:R-:W-:Y:S01]  /*9b70*/  R2UR UR7, R9 ;  /* 0x00000000090772ca */ /* 0x000fe200000e0000 */
[----:B------:R-:W-:Y:S01]  /*9b80*/  IMAD.MOV.U32 R9, RZ, RZ, 0x40000040 ;  /* 0x40000040ff097424 */ /* 0x000fe200078e00ff */
[----:B------:R-:W-:Y:S02]  /*9b90*/  WARPGROUP.DEPBAR.LE gsb0, 0x0 ;  /* 0x00008000000079c5 */ /* 0x000fe40000010000 */
[----:B------:R-:W-:-:S09]  /*9ba0*/  WARPGROUP.ARRIVE ;  /* 0x00000000000079c5 */ /* 0x000fd20000000000 */
[----:B------:R-:W-:Y:S01]  /*9bb0*/  HGMMA.64x64x16.F32.BF16 R24, gdesc[UR4], R24, gsb0 ;  /* 0x00e00000041879f0 */ /* 0x000fe20008001818 */
[----:B------:R-:W-:Y:S02]  /*9bc0*/  R2UR UR4, R8 ;  /* 0x00000000080472ca */ /* 0x000fe400000e0000 */
[----:B------:R-:W-:Y:S02]  /*9bd0*/  R2UR UR5, R9 ;  /* 0x00000000090572ca */ /* 0x000fe400000e0000 */
[----:B------:R-:W-:Y:S02]  /*9be0*/  R2UR UR6, R6 ;  /* 0x00000000060672ca */ /* 0x000fe400000e0000 */
[----:B------:R-:W-:Y:S01]  /*9bf0*/  R2UR UR7, R7 ;  /* 0x00000000070772ca */ /* 0x000fe200000e0000 */
[----:B------:R-:W-:Y:S02]  /*9c00*/  WARPGROUP.DEPBAR.LE gsb0, 0x0 ;  /* 0x00008000000079c5 */ /* 0x000fe40000010000 */
[----:B------:R-:W-:-:S10]  /*9c10*/  WARPGROUP.ARRIVE ;  /* 0x00000000000079c5 */ /* 0x000fd40000000000 */
[----:B------:R-:W-:Y:S03]  /*9c20*/  HGMMA.64x64x16.F32.BF16 R24, gdesc[UR4], R24, gsb0 ;  /* 0x00e00000041879f0 */ /* 0x000fe60008001818 */
[----:B------:R-:W-:Y:S02]  /*9c30*/  WARPGROUP.DEPBAR.LE gsb0, 0x0 ;  /* 0x00008000000079c5 */ /* 0x000fe40000010000 */
[----:B------:R-:W2:Y:S02]  /*9c40*/  SYNCS.PHASECHK.TRANS64.TRYWAIT P1, [R2+URZ+0x38810], R3 ;  /* 0x03881003020075a7 */ /* 0x000ea4000802017f */
[----:B--2---:R-:W-:Y:S05]  /*9c50*/  @!P1 BRA `(.L_x_5672) ;  /* 0x0000018400e09947 */ /* 0x004fea0003800000 */
.L_x_5938:
[----:B------:R-:W-:Y:S05]  /*9c60*/  BSYNC B0 ;  /* 0x0000000000007941 */ /* 0x000fea0003800000 */
.L_x_5671:
[----:B------:R-:W-:Y:S05]  /*9c70*/  @!P0 BRA `(.L_x_5673) ;  /* 0x0000000000048947 */ /* 0x000fea0003800000 */
[----:B------:R-:W-:Y:S01]  /*9c80*/  BPT.TRAP 0x1 ;  /* 0x000000040000795c */ /* 0x000fe20000300000 */
.L_x_5673:
[----:B------:R3:W0:Y:S01]  /*9c90*/  SYNCS.PHASECHK.TRANS64.TRYWAIT P2, [R172+URZ+0x38850], R15 ;  /* 0x0388500fac0075a7 */ /* 0x000622000804017f */
[----:B------:R-:W-:Y:S05]  /*9ca0*/  @!P0 BRA `(.L_x_5674) ;  /* 0x0000000000048947 */ /* 0x000fea0003800000 */
[----:B------:R-:W-:Y:S01]  /*9cb0*/  BPT.TRAP 0x1 ;  /* 0x000000040000795c */ /* 0x000fe20000300000 */
.L_x_5674:
[----:B--2---:R-:W2:Y:S01]  /*9cc0*/  S2R R3, SR_TID.X ;  /* 0x0000000000037919 */ /* 0x004ea20000002100 */
[----:B------:R-:W-:Y:S01]  /*9cd0*/  BSSY B0, `(.L_x_5675) ;  /* 0x0000009000007945 */ /* 0x000fe20003800000 */
[----:B--2---:R-:W-:Y:S01]  /*9ce0*/  LOP3.LUT R6, R3, 0x7f, RZ, 0xc0, !PT ;  /* 0x0000007f03067812 */ /* 0x004fe200078ec0ff */
[----:B------:R-:W-:-:S03]  /*9cf0*/  VIADD R3, R2, 0x400 ;  /* 0x0000040002037836 */ /* 0x000fc60000000000 */
[----:B------:R-:W-:Y:S02]  /*9d00*/  ISETP.NE.AND P1, PT, R6, RZ, PT ;  /* 0x000000ff0600720c */ /* 0x000fe40003f25270 */
[----:B------:R-:W-:-:S04]  /*9d10*/  SHF.R.U32.HI R3, RZ, 0x4, R3 ;  /* 0x00000004ff037819 */ /* 0x000fc80000011603 */
[----:B------:R-:W-:Y:S01]  /*9d20*/  LOP3.LUT R3, R3, 0x3fff, RZ, 0xc0, !PT ;  /* 0x00003fff03037812 */ /* 0x000fe200078ec0ff */
[----:B0-----:R-:W-:Y:S06]  /*9d30*/  @P2 BRA `(.L_x_5676) ;  /* 0x0000000000082947 */ /* 0x001fec0003800000 */
[----:B------:R-:W0:Y:S02]  /*9d40*/  SYNCS.PHASECHK.TRANS64.TRYWAIT P2, [R172+URZ+0x38850], R15 ;  /* 0x0388500fac0075a7 */ /* 0x000e24000804017f */
[----:B0-----:R-:W-:Y:S05]  /*9d50*/  @!P2 BRA `(.L_x_5677) ;  /* 0x0000018400b4a947 */ /* 0x001fea0003800000 */
.L_x_5676:
[----:B------:R-:W-:Y:S05]  /*9d60*/  BSYNC B0 ;  /* 0x0000000000007941 */ /* 0x000fea0003800000 */
.L_x_5675:
[----:B------:R-:W-:Y:S05]  /*9d70*/  WARPSYNC.ALL ;  /* 0x0000000000007948 */ /* 0x000fea0003800000 */
[----:B------:R-:W-:Y:S01]  /*9d80*/  LOP3.LUT R3, R3, 0x10000, RZ, 0xfc, !PT ;  /* 0x0001000003037812 */ /* 0x000fe200078efcff */
[----:B------:R-:W-:Y:S01]  /*9d90*/  VIADD R6, R2, 0x26400 ;  /* 0x0002640002067836 */ /* 0x000fe20000000000 */
[----:B------:R-:W-:-:S03]  /*9da0*/  WARPGROUP.ARRIVE ;  /* 0x00000000000079c5 */ /* 0x000fc60000000000 */
[----:B----4-:R-:W-:-:S03]  /*9db0*/  IMAD R14, R18, 0x1000, R3 ;  /* 0x00001000120e7824 */ /* 0x010fc600078e0203 */
[----:B------:R-:W2:Y:S01]  /*9dc0*/  S2R R58, SR_TID.X ;  /* 0x00000000003a7919 */ /* 0x000ea20000002100 */
[----:B01-3--:R-:W-:Y:S01]  /*9dd0*/  IMAD.MOV.U32 R15, RZ, RZ, 0x40000040 ;  /* 0x40000040ff0f7424 */ /* 0x00bfe200078e00ff */
        /* <DEDUP_REMOVED lines=14> */
[----:B------:R-:W-:Y:S01]  /*9ec0*/  ULDC UR38, c[0x0][0xad0] ;  /* 0x0002b40000267ab9 */ /* 0x000fe20000000800 */
[----:B------:R-:W-:Y:S01]  /*9ed0*/  IMAD.MOV.U32 R63, RZ, RZ, 0x40000040 ;  /* 0x40000040ff3f7424 */ /* 0x000fe200078e00ff */
[----:B------:R-:W-:Y:S01]  /*9ee0*/  ULDC UR39, c[0x0][0xad0] ;  /* 0x0002b40000277ab9 */ /* 0x000fe20000000800 */
[----:B------:R-:W-:Y:S01]  /*9ef0*/  IMAD.MOV.U32 R65, RZ, RZ, 0x40000040 ;  /* 0x40000040ff417424 */ /* 0x000fe200078e00ff */
[----:B------:R-:W-:Y:S01]  /*9f00*/  ULDC UR36, c[0x0][0xa80] ;  /* 0x0002a00000247ab9 */ /* 0x000fe20000000800 */
[----:B------:R-:W-:Y:S01]  /*9f10*/  ULDC UR37, c[0x0][0xa80] ;  /* 0x0002a00000257ab9 */ /* 0x000fe20000000800 */
[----:B------:R-:W-:Y:S05]  /*9f20*/  BSSY B0, `(.L_x_5678) ;  /* 0x000069f000007945 */ /* 0x000fea0003800000 */
        /* <DEDUP_REMOVED lines=9> */
[----:B--2---:R-:W-:-:S05]  /*9fc0*/  SHF.R.U32.HI R58, RZ, 0x7, R58 ;  /* 0x00000007ff3a7819 */ /* 0x004fca000001163a */
[----:B------:R0:W1:Y:S02]  /*9fd0*/  SHFL.IDX PT, R15, R58, RZ, 0x1f ;  /* 0x00001fff3a0f7589 */ /* 0x00006400000e0000 */
[----:B0-----:R-:W-:Y:S01]  /*9fe0*/  VIADD R58, R6, 0x800 ;  /* 0x00000800063a7836 */ /* 0x001fe20000000000 */
[----:B-1----:R-:W-:-:S04]  /*9ff0*/  ISETP.GT.AND P2, PT, R15, 0x7f, PT ;  /* 0x0000007f0f00780c */ /* 0x002fc80003f44270 */
[----:B------:R-:W-:Y:S02]  /*a000*/  SEL R15, RZ, 0x2, !P2 ;  /* 0x00000002ff0f7807 */ /* 0x000fe40005000000 */
[C---:B------:R-:W-:Y:S02]  /*a010*/  SEL R59, R61.reuse, 0x2, P2 ;  /* 0x000000023d3b7807 */ /* 0x040fe40001000000 */
[----:B------:R-:W-:Y:S01]  /*a020*/  SEL R61, R61, 0x6, !P2 ;  /* 0x000000063d3d7807 */ /* 0x000fe20005000000 */
        /* <DEDUP_REMOVED lines=175> */
[----:B------:R-:W-:Y:S02]  /*ab20*/  IMAD.MOV.U32 R21, RZ, RZ, 0x40000040 ;  /* 0x40000040ff157424 */ /* 0x000fe400078e00ff */
[----:B------:R-:W-:-:S02]  /*ab30*/  VIADD R58, R6, 0xe00 ;  /* 0x00000e00063a7836 */ /* 0x000fc40000000000 */
[----:B------:R-:W-:Y:S01]  /*ab40*/  IMAD.MOV.U32 R60, RZ, RZ, 0x40 ;  /* 0x00000040ff3c7424 */ /* 0x000fe200078e00ff */
[----:B------:R-:W-:Y:S02]  /*ab50*/  WARPGROUP.DEPBAR.LE gsb0, 0x0 ;  /* 0x00008000000079c5 */ /* 0x000fe40000010000 */
[----:B------:R-:W-:-:S06]  /*ab60*/  WARPGROUP.ARRIVE ;  /* 0x00000000000079c5 */ /* 0x000fcc0000000000 */
[----:B------:R-:W-:Y:S01]  /*ab70*/  HGMMA.64x64x16.F32.BF16 R24, gdesc[UR4], R24, gsb0 ;  /* 0x00e00000041879f0 */ /* 0x000fe20008001818 */
[----:B------:R-:W-:Y:S01]  /*ab80*/  R2UR UR6, R56 ;  /* 0x00000000380672ca */ /* 0x000fe200000e0000 */
[----:B------:R-:W-:Y:S01]  /*ab90*/  IMAD.MOV.U32 R56, RZ, RZ, 0xa00 ;  /* 0x00000a00ff387424 */ /* 0x000fe200078e00ff */
[----:B------:R-:W-:Y:S01]  /*aba0*/  R2UR UR7, R57 ;  /* 0x00000000390772ca */ /* 0x000fe200000e0000 */
[----:B------:R-:W-:Y:S01]  /*abb0*/  IMAD.MOV.U32 R57, RZ, RZ, 0x40000040 ;  /* 0x40000040ff397424 */ /* 0x000fe200078e00ff */
[----:B------:R-:W-:Y:S01]  /*abc0*/  R2UR UR4, R20 ;  /* 0x00000000140472ca */ /* 0x000fe200000e0000 */
[----:B------:R-:W-:Y:S01]  /*abd0*/  IMAD.MOV.U32 R20, RZ, RZ, 0x28 ;  /* 0x00000028ff147424 */ /* 0x000fe200078e00ff */
[----:B------:R-:W-:Y:S02]  /*abe0*/  R2UR UR5, R21 ;  /* 0x00000000150572ca */ /* 0x000fe400000e0000 */
[----:B------:R-:W-:Y:S02]  /*abf0*/  SEL R56, R56, 0x980, P2 ;  /* 0x0000098038387807 */ /* 0x000fe40001000000 */
[----:B------:R-:W-:-:S02]  /*ac00*/  SEL R20, R20, 0x26, P2 ;  /* 0x0000002614147807 */ /* 0x000fc40001000000 */
[----:B------:R-:W-:Y:S02]  /*ac10*/  LOP3.LUT R56, R56, 0xa00, RZ, 0xc0, !PT ;  /* 0x00000a0038387812 */ /* 0x000fe400078ec0ff */
[----:B------:R-:W-:-:S04]  /*ac20*/  LOP3.LUT R21, R20, 0x6, RZ, 0xc0, !PT ;  /* 0x0000000614157812 */ /* 0x000fc800078ec0ff */
[CC--:B------:R-:W-:Y:S02]  /*ac30*/  IADD3 R62, R21.reuse, R56.reuse, R6 ;  /* 0x00000038153e7210 */ /* 0x0c0fe40007ffe006 */
[----:B------:R-:W-:Y:S01]  /*ac40*/  IADD3 R20, R21, R56, R14 ;  /* 0x0000003815147210 */ /* 0x000fe20007ffe00e */
[----:B------:R-:W-:Y:S02]  /*ac50*/  IMAD.MOV.U32 R21, RZ, RZ, 0x40000040 ;  /* 0x40000040ff157424 */ /* 0x000fe400078e00ff */
[----:B------:R-:W-:-:S04]  /*ac60*/  VIADD R56, R14, 0xa00 ;  /* 0x00000a000e387836 */ /* 0x000fc80000000000 */
[----:B------:R-:W-:Y:S01]  /*ac70*/  IMAD.IADD R64, R15, 0x1, R56 ;  /* 0x000000010f407824 */ /* 0x000fe200078e0238 */
[----:B------:R-:W-:Y:S02]  /*ac80*/  WARPGROUP.DEPBAR.LE gsb0, 0x0 ;  /* 0x00008000000079c5 */ /* 0x000fe40000010000 */
[----:B------:R-:W-:-:S06]  /*ac90*/  WARPGROUP.ARRIVE ;  /* 0x00000000000079c5 */ /* 0x000fcc0000000000 */
[----:B------:R-:W-:Y:S01]  /*aca0*/  HGMMA.64x64x16.F32.BF16 R24, gdesc[UR4], R24, gsb0 ;  /* 0x00e00000041879f0 */ /* 0x000fe20008001818 */
[----:B------:R-:W-:Y:S02]  /*acb0*/  R2UR UR4, R62 ;  /* 0x000000003e0472ca */ /* 0x000fe400000e0000 */
[----:B------:R-:W-:Y:S01]  /*acc0*/  R2UR UR5, R63 ;  /* 0x000000003f0572ca */ /* 0x000fe200000e0000 */
[----:B------:R-:W-:Y:S01]  /*acd0*/  IMAD.MOV.U32 R63, RZ, RZ, 0x40000040 ;  /* 0x40000040ff3f7424 */ /* 0x000fe200078e00ff */
[----:B------:R-:W-:Y:S01]  /*ace0*/  R2UR UR6, R20 ;  /* 0x00000000140672ca */ /* 0x000fe200000e0000 */
[----:B------:R-:W-:Y:S01]  /*acf0*/  VIADD R20, R6, 0xa00 ;  /* 0x00000a0006147836 */ /* 0x000fe20000000000 */
[----:B------:R-:W-:Y:S01]  /*ad00*/  R2UR UR7, R21 ;  /* 0x00000000150772ca */ /* 0x000fe200000e0000 */
[----:B------:R-:W-:Y:S02]  /*ad10*/  IMAD.MOV.U32 R21, RZ, RZ, 0x40000040 ;  /* 0x40000040ff157424 */ /* 0x000fe400078e00ff */
[----:B------:R-:W-:Y:S01]  /*ad20*/  IMAD.IADD R62, R15, 0x1, R20 ;  /* 0x000000010f3e7824 */ /* 0x000fe200078e0214 */
[----:B------:R-:W-:-:S02]  /*ad30*/  WARPGROUP.DEPBAR.LE gsb0, 0x0 ;  /* 0x00008000000079c5 */ /* 0x000fc40000010000 */
        /* <DEDUP_REMOVED lines=68> */
[----:B------:R-:W-:Y:S02]  /*b180*/  R2UR UR7, R65 ;  /* 0x00000000410772ca */ /* 0x000fe400000e0000 */
        /* <DEDUP_REMOVED lines=20> */
[----:B------:R-:W-:Y:S01]  /*b2d0*/  VIADD R56, R14, 0xe00 ;  /* 0x00000e000e387836 */ /* 0x000fe20000000000 */
        /* <DEDUP_REMOVED lines=24> */
[----:B------:R-:W-:Y:S01]  /*b460*/  IMAD.IADD R56, R61, 0x1, R56 ;  /* 0x000000013d387824 */ /* 0x000fe200078e0238 */
[----:B------:R-:W-:-:S02]  /*b470*/  WARPGROUP.DEPBAR.LE gsb0, 0x0 ;  /* 0x00008000000079c5 */ /* 0x000fc40000010000 */
[----:B------:R-:W-:-:S07]  /*b480*/  WARPGROUP.ARRIVE ;  /* 0x00000000000079c5 */ /* 0x000fce0000000000 */
[----:B------:R-:W-:Y:S01]  /*b490*/  HGMMA.64x64x16.F32.BF16 R24, gdesc[UR4], R24, gsb0 ;  /* 0x00e00000041879f0 */ /* 0x000fe20008001818 */
[----:B------:R-:W-:Y:S02]  /*b4a0*/  R2UR UR6, R62 ;  /* 0x000000003e0672ca */ /* 0x000fe400000e0000 */
        /* <DEDUP_REMOVED lines=8> */
[----:B------:R-:W-:Y:S02]  /*b530*/  R2UR UR6, R56 ;  /* 0x00000000380672ca */ /* 0x000fe400000e0000 */
[----:B------:R-:W-:Y:S01]  /*b540*/  R2UR UR7, R57 ;  /* 0x00000000390772ca */ /* 0x000fe200000e0000 */
[----:B------:R-:W-:Y:S01]  /*b550*/  IMAD.MOV.U32 R57, RZ, RZ, 0x40000040 ;  /* 0x40000040ff397424 */ /* 0x000fe200078e00ff */
[----:B------:R-:W-:Y:S01]  /*b560*/  R2UR UR4, R20 ;  /* 0x00000000140472ca */ /* 0x000fe200000e0000 */
[----:B------:R-:W-:Y:S01]  /*b570*/  IMAD.MOV.U32 R20, RZ, RZ, 0x1000 ;  /* 0x00001000ff147424 */ /* 0x000fe200078e00ff */
[----:B------:R-:W-:-:S04]  /*b580*/  R2UR UR5, R21 ;  /* 0x00000000150572ca */ /* 0x000fc800000e0000 */
        /* <DEDUP_REMOVED lines=8> */
[----:B------:R-:W-:Y:S02]  /*b610*/  R2UR UR4, R56 ;  /* 0x00000000380472ca */ /* 0x000fe400000e0000 */
[----:B------:R-:W-:Y:S02]  /*b620*/  R2UR UR5, R57 ;  /* 0x00000000390572ca */ /* 0x000fe400000e0000 */
[----:B------:R-:W-:Y:S02]  /*b630*/  R2UR UR6, R14 ;  /* 0x000000000e0672ca */ /* 0x000fe400000e0000 */
[----:B------:R-:W-:Y:S01]  /*b640*/  R2UR UR7, R15 ;  /* 0x000000000f0772ca */ /* 0x000fe200000e0000 */
[----:B------:R-:W0:Y:S02]  /*b650*/  LDC R14, c[0x0][0x448] ;  /* 0x00011200ff0e7b82 */ /* 0x000e240000000800 */
[----:B0-----:R-:W-:Y:S01]  /*b660*/  ISETP.NE.AND P2, PT, R14, 0x1, PT ;  /* 0x000000010e00780c */ /* 0x001fe20003f45270 */
[----:B------:R-:W-:-:S12]  /*b670*/  IMAD.IADD R14, R216, 0x1, R195 ;  /* 0x00000001d80e7824 */ /* 0x000fd800078e02c3 */
[----:B------:R-:W0:Y:S08]  /*b680*/  @P2 LDC R15, c[0x0][0x44c] ;  /* 0x00011300ff0f2b82 */ /* 0x000e300000000800 */
[----:B------:R-:W1:Y:S01]  /*b690*/  @P2 LDC R20, c[0x0][0x450] ;  /* 0x00011400ff142b82 */ /* 0x000e620000000800 */
[----:B0-----:R-:W-:Y:S01]  /*b6a0*/  @P2 IMAD.HI.U32 R15, R14, R15, RZ ;  /* 0x0000000f0e0f2227 */ /* 0x001fe200078e00ff */
[----:B------:R-:W-:-:S02]  /*b6b0*/  WARPGROUP.DEPBAR.LE gsb0, 0x0 ;  /* 0x00008000000079c5 */ /* 0x000fc40000010000 */
[----:B------:R-:W-:Y:S02]  /*b6c0*/  WARPGROUP.ARRIVE ;  /* 0x00000000000079c5 */ /* 0x000fe40000000000 */
[----:B-1----:R-:W-:Y:S01]  /*b6d0*/  @P2 SHF.R.U32.HI R14, RZ, R20, R15 ;  /* 0x00000014ff0e2219 */ /* 0x002fe2000001160f */
[----:B------:R-:W-:-:S03]  /*b6e0*/  IMAD R20, R171, -0x40, R60 ;  /* 0xffffffc0ab147824 */ /* 0x000fc600078e023c */
[----:B------:R-:W-:Y:S01]  /*b6f0*/  HGMMA.64x64x16.F32.BF16 R24, gdesc[UR4], R24, gsb0 ;  /* 0x00e00000041879f0 */ /* 0x000fe20008001818 */
[----:B------:R-:W0:Y:S01]  /*b700*/  SHFL.IDX PT, R21, R14, RZ, 0x1c1f ;  /* 0x001c1fff0e157589 */ /* 0x000e2200000e0000 */
[----:B------:R-:W-:Y:S01]  /*b710*/  ULDC UR4, c[0x0][0xad0] ;  /* 0x0002b40000047ab9 */ /* 0x000fe20000000800 */
[----:B------:R-:W-:Y:S02]  /*b720*/  IADD3 R15, R211, 0x1, R20 ;  /* 0x00000001d30f7810 */ /* 0x000fe40007ffe014 */
[----:B------:R-:W-:Y:S01]  /*b730*/  IADD3 R20, -R189, R20, R211 ;  /* 0x00000014bd147210 */ /* 0x000fe20007ffe1d3 */
[----:B------:R-:W1:Y:S01]  /*b740*/  SHFL.IDX PT, R14, R14, 0x1, 0x1c1f ;  /* 0x003c1f000e0e7f89 */ /* 0x000e6200000e0000 */
[----:B------:R-:W-:-:S04]  /*b750*/  IADD3 R15, -R194, R15, -R189 ;  /* 0x0000000fc20f7210 */ /* 0x000fc80007ffe9bd */
        /* <DEDUP_REMOVED lines=37> */
[----:B------:R0:W3:Y:S01]  /*b9b0*/  MUFU.TANH R56, R29 ;  /* 0x0000001d00387308 */ /* 0x0000e20000002400 */
[----:B-1----:R-:W-:Y:S01]  /*b9c0*/  FSEL R25, R25, -INF , P4 ;  /* 0xff80000019197808 */ /* 0x002fe20002000000 */
[----:B------:R-:W-:Y:S01]  /*b9d0*/  FMUL.FTZ R43, R43, UR4 ;  /* 0x000000042b2b7c20 */ /* 0x000fe20008410000 */
[----:B------:R-:W-:Y:S01]  /*b9e0*/  ISETP.GT.AND P4, PT, R21, 0x10, PT ;  /* 0x000000101500780c */ /* 0x000fe20003f84270 */
[----:B------:R-:W-:Y:S01]  /*b9f0*/  FMUL.FTZ R46, R46, UR4 ;  /* 0x000000042e2e7c20 */ /* 0x000fe20008410000 */
[----:B------:R-:W-:Y:S01]  /*ba00*/  FMUL.FTZ R47, R47, UR4 ;  /* 0x000000042f2f7c20 */ /* 0x000fe20008410000 */
[----:B------:R-:W-:Y:S01]  /*ba10*/  FMUL.FTZ R50, R50, UR4 ;  /* 0x0000000432327c20 */ /* 0x000fe20008410000 */
[----:B------:R-:W-:Y:S01]  /*ba20*/  FMUL.FTZ R51, R51, UR4 ;  /* 0x0000000433337c20 */ /* 0x000fe20008410000 */
[----:B------:R3:W1:Y:S01]  /*ba30*/  MUFU.TANH R57, R32 ;  /* 0x0000002000397308 */ /* 0x0006620000002400 */
[----:B--2---:R-:W-:Y:S01]  /*ba40*/  FSEL R28, R28, -INF , P5 ;  /* 0xff8000001c1c7808 */ /* 0x004fe20002800000 */
[----:B------:R-:W-:Y:S01]  /*ba50*/  FMUL.FTZ R54, R54, UR4 ;  /* 0x0000000436367c20 */ /* 0x000fe20008410000 */
[----:B0-----:R-:W-:Y:S01]  /*ba60*/  FMNMX.FTZ R29, R24, R25, !PT ;  /* 0x00000019181d7209 */ /* 0x001fe20007810000 */
[----:B------:R-:W-:Y:S01]  /*ba70*/  FMUL.FTZ R55, R55, UR4 ;  /* 0x0000000437377c20 */ /* 0x000fe20008410000 */
[----:B------:R-:W-:Y:S01]  /*ba80*/  ISETP.GT.AND P5, PT, R14, 0x8, PT ;  /* 0x000000080e00780c */ /* 0x000fe20003fa4270 */
[----:B------:R-:W-:Y:S01]  /*ba90*/  ULDC UR4, c[0x0][0xa80] ;  /* 0x0002a00000047ab9 */ /* 0x000fe20000000800 */
[----:B------:R-:W-:Y:S01]  /*baa0*/  FMNMX.FTZ R29, R28, R29, !PT ;  /* 0x0000001d1c1d7209 */ /* 0x000fe20007810000 */
[----:B------:R-:W0:Y:S01]  /*bab0*/  MUFU.TANH R33, R33 ;  /* 0x0000002100217308 */ /* 0x000e220000002400 */
[----:B---3--:R-:W-:Y:S01]  /*bac0*/  FSEL R32, R56, -INF , P3 ;  /* 0xff80000038207808 */ /* 0x008fe20001800000 */
[----:B------:R-:W-:Y:S01]  /*bad0*/  IMAD.U32 R169, RZ, RZ, UR4 ;  /* 0x00000004ffa97e24 */ /* 0x000fe2000f8e00ff */
[----:B------:R-:W-:-:S02]  /*bae0*/  ISETP.GT.AND P3, PT, R21, 0x11, PT ;  /* 0x000000111500780c */ /* 0x000fc40003f64270 */
[----:B------:R-:W-:-:S03]  /*baf0*/  FMNMX.FTZ R29, R32, R29, !PT ;  /* 0x0000001d201d7209 */ /* 0x000fc60007810000 */
[----:B------:R1:W-:Y:S08]  /*bb00*/  MUFU.TANH R58, R36 ;  /* 0x00000024003a7308 */ /* 0x0003f00000002400 */
[----:B------:R-:W2:Y:S01]  /*bb10*/  MUFU.TANH R37, R37 ;  /* 0x0000002500257308 */ /* 0x000ea20000002400 */
[----:B-1----:R-:W-:Y:S02]  /*bb20*/  FSEL R36, R57, -INF , P4 ;  /* 0xff80000039247808 */ /* 0x002fe40002000000 */
[----:B------:R-:W-:-:S02]  /*bb30*/  ISETP.GT.AND P4, PT, R21, 0x18, PT ;  /* 0x000000181500780c */ /* 0x000fc40003f84270 */
[----:B------:R-:W-:-:S03]  /*bb40*/  FMNMX.FTZ R29, R36, R29, !PT ;  /* 0x0000001d241d7209 */ /* 0x000fc60007810000 */
[----:B------:R0:W-:Y:S08]  /*bb50*/  MUFU.TANH R59, R40 ;  /* 0x00000028003b7308 */ /* 0x0001f00000002400 */
[----:B------:R-:W1:Y:S01]  /*bb60*/  MUFU.TANH R41, R41 ;  /* 0x0000002900297308 */ /* 0x000e620000002400 */
[----:B0-----:R-:W-:Y:S02]  /*bb70*/  FSEL R40, R33, -INF , P3 ;  /* 0xff80000021287808 */ /* 0x001fe40001800000 */
[----:B------:R-:W-:-:S02]  /*bb80*/  ISETP.GT.AND P3, PT, R21, 0x19, PT ;  /* 0x000000191500780c */ /* 0x000fc40003f64270 */
[----:B------:R-:W-:Y:S02]  /*bb90*/  FMNMX.FTZ R29, R40, R29, !PT ;  /* 0x0000001d281d7209 */ /* 0x000fe40007810000 */
[----:B--2---:R-:W-:Y:S01]  /*bba0*/  FSEL R56, R37, -INF , P3 ;  /* 0xff80000025387808 */ /* 0x004fe20001800000 */
[----:B------:R0:W2:Y:S01]  /*bbb0*/  MUFU.TANH R60, R44 ;  /* 0x0000002c003c7308 */ /* 0x0000a20000002400 */
[----:B------:R-:W-:-:S07]  /*bbc0*/  ISETP.GT.AND P3, PT, R21, 0x21, PT ;  /* 0x000000211500780c */ /* 0x000fce0003f64270 */
[----:B------:R-:W3:Y:S01]  /*bbd0*/  MUFU.TANH R45, R45 ;  /* 0x0000002d002d7308 */ /* 0x000ee20000002400 */
[----:B0-----:R-:W-:Y:S02]  /*bbe0*/  FSEL R44, R58, -INF , P4 ;  /* 0xff8000003a2c7808 */ /* 0x001fe40002000000 */
[----:B------:R-:W-:Y:S02]  /*bbf0*/  ISETP.GT.AND P4, PT, R21, 0x20, PT ;  /* 0x000000201500780c */ /* 0x000fe40003f84270 */
[----:B------:R-:W-:Y:S02]  /*bc00*/  FMNMX.FTZ R29, R44, R29, !PT ;  /* 0x0000001d2c1d7209 */ /* 0x000fe40007810000 */
[----:B-1----:R-:W-:Y:S01]  /*bc10*/  FSEL R58, R41, -INF , P3 ;  /* 0xff800000293a7808 */ /* 0x002fe20001800000 */
[----:B------:R0:W1:Y:S01]  /*bc20*/  MUFU.TANH R57, R48 ;  /* 0x0000003000397308 */ /* 0x0000620000002400 */
[----:B------:R-:W-:Y:S02]  /*bc30*/  FMNMX.FTZ R29, R56, R29, !PT ;  /* 0x0000001d381d7209 */ /* 0x000fe40007810000 */
[----:B------:R-:W-:-:S05]  /*bc40*/  ISETP.GT.AND P3, PT, R21, 0x29, PT ;  /* 0x000000291500780c */ /* 0x000fca0003f64270 */
[----:B------:R-:W4:Y:S01]  /*bc50*/  MUFU.TANH R49, R49 ;  /* 0x0000003100317308 */ /* 0x000f220000002400 */
[----:B0-----:R-:W-:Y:S02]  /*bc60*/  FSEL R48, R59, -INF , P4 ;  /* 0xff8000003b307808 */ /* 0x001fe40002000000 */
[C---:B------:R-:W-:Y:S02]  /*bc70*/  ISETP.GT.AND P4, PT, R21.reuse, 0x28, PT ;  /* 0x000000281500780c */ /* 0x040fe40003f84270 */
[----:B------:R-:W-:Y:S02]  /*bc80*/  FMNMX.FTZ R29, R48, R29, !PT ;  /* 0x0000001d301d7209 */ /* 0x000fe40007810000 */
[----:B--2---:R-:W-:Y:S01]  /*bc90*/  FSEL R60, R60, -INF , P4 ;  /* 0xff8000003c3c7808 */ /* 0x004fe20002000000 */
[----:B------:R1:W0:Y:S01]  /*bca0*/  MUFU.TANH R66, R52 ;  /* 0x0000003400427308 */ /* 0x0002220000002400 */
[----:B------:R-:W-:Y:S02]  /*bcb0*/  FMNMX.FTZ R29, R58, R29, !PT ;  /* 0x0000001d3a1d7209 */ /* 0x000fe40007810000 */
[----:B------:R-:W-:-:S02]  /*bcc0*/  ISETP.GT.AND P4, PT, R21, 0x30, PT ;  /* 0x000000301500780c */ /* 0x000fc40003f84270 */
[----:B---3--:R-:W-:Y:S02]  /*bcd0*/  FSEL R62, R45, -INF , P3 ;  /* 0xff8000002d3e7808 */ /* 0x008fe40001800000 */
[----:B------:R-:W-:Y:S01]  /*bce0*/  FMNMX.FTZ R29, R60, R29, !PT ;  /* 0x0000001d3c1d7209 */ /* 0x000fe20007810000 */
[----:B------:R-:W2:Y:S01]  /*bcf0*/  MUFU.TANH R53, R53 ;  /* 0x0000003500357308 */ /* 0x000ea20000002400 */
[----:B------:R-:W-:Y:S02]  /*bd00*/  ISETP.GT.AND P3, PT, R21, 0x31, PT ;  /* 0x000000311500780c */ /* 0x000fe40003f64270 */
[----:B-1----:R-:W-:Y:S02]  /*bd10*/  FSEL R52, R57, -INF , P4 ;  /* 0xff80000039347808 */ /* 0x002fe40002000000 */
[----:B------:R-:W-:Y:S02]  /*bd20*/  FMNMX.FTZ R29, R62, R29, !PT ;  /* 0x0000001d3e1d7209 */ /* 0x000fe40007810000 */
[----:B------:R-:W-:Y:S01]  /*bd30*/  ISETP.GT.AND P4, PT, R21, 0x38, PT ;  /* 0x000000381500780c */ /* 0x000fe20003f84270 */
[----:B------:R-:W1:Y:S01]  /*bd40*/  MUFU.TANH R26, R26 ;  /* 0x0000001a001a7308 */ /* 0x000e620000002400 */
[----:B----4-:R-:W-:-:S02]  /*bd50*/  FSEL R64, R49, -INF , P3 ;  /* 0xff80000031407808 */ /* 0x010fc40001800000 */
[----:B------:R-:W-:Y:S02]  /*bd60*/  FMNMX.FTZ R29, R52, R29, !PT ;  /* 0x0000001d341d7209 */ /* 0x000fe40007810000 */
[----:B------:R-:W-:Y:S02]  /*bd70*/  ISETP.GT.AND P3, PT, R21, 0x39, PT ;  /* 0x000000391500780c */ /* 0x000fe40003f64270 */
[----:B0-----:R-:W-:Y:S01]  /*bd80*/  FSEL R66, R66, -INF , P4 ;  /* 0xff80000042427808 */ /* 0x001fe20002000000 */
[----:B------:R-:W0:Y:S01]  /*bd90*/  MUFU.TANH R27, R27 ;  /* 0x0000001b001b7308 */ /* 0x000e220000002400 */
[----:B------:R-:W-:Y:S02]  /*bda0*/  FMNMX.FTZ R29, R64, R29, !PT ;  /* 0x0000001d401d7209 */ /* 0x000fe40007810000 */
[----:B--2---:R-:W-:Y:S02]  /*bdb0*/  FSEL R68, R53, -INF , P3 ;  /* 0xff80000035447808 */ /* 0x004fe40001800000 */
[----:B------:R-:W-:-:S02]  /*bdc0*/  FMNMX.FTZ R29, R66, R29, !PT ;  /* 0x0000001d421d7209 */ /* 0x000fc40007810000 */
[----:B------:R-:W-:Y:S01]  /*bdd0*/  ISETP.GT.AND P3, PT, R14, RZ, PT ;  /* 0x000000ff0e00720c */ /* 0x000fe20003f64270 */
[----:B------:R-:W2:Y:S01]  /*bde0*/  MUFU.TANH R30, R30 ;  /* 0x0000001e001e7308 */ /* 0x000ea20000002400 */
[----:B------:R-:W-:Y:S02]  /*bdf0*/  FMNMX.FTZ R29, R68, R29, !PT ;  /* 0x0000001d441d7209 */ /* 0x000fe40007810000 */
[----:B------:R-:W-:Y:S02]  /*be00*/  ISETP.GT.AND P4, PT, R14, 0x1, PT ;  /* 0x000000010e00780c */ /* 0x000fe40003f84270 */
[----:B-1----:R-:W-:Y:S01]  /*be10*/  FSEL R26, R26, -INF , P3 ;  /* 0xff8000001a1a7808 */ /* 0x002fe20001800000 */
[----:B------:R-:W1:Y:S01]  /*be20*/  SHFL.BFLY PT, R70, R29, 0x2, 0x1f ;  /* 0x0c401f001d467f89 */ /* 0x000e6200000e0000 */
[----:B------:R-:W-:Y:S01]  /*be30*/  ISETP.GT.AND P3, PT, R14, 0x9, PT ;  /* 0x000000090e00780c */ /* 0x000fe20003f64270 */
[----:B------:R-:W3:Y:S01]  /*be40*/  MUFU.TANH R31, R31 ;  /* 0x0000001f001f7308 */ /* 0x000ee20000002400 */
[----:B0-----:R-:W-:-:S02]  /*be50*/  FSEL R15, R27, -INF , P4 ;  /* 0xff8000001b0f7808 */ /* 0x001fc40002000000 */
[----:B------:R-:W-:-:S05]  /*be60*/  ISETP.GT.AND P4, PT, R14, 0x10, PT ;  /* 0x000000100e00780c */ /* 0x000fca0003f84270 */
[----:B------:R3:W0:Y:S01]  /*be70*/  MUFU.TANH R33, R34 ;  /* 0x0000002200217308 */ /* 0x0006220000002400 */
[----:B--2---:R-:W-:Y:S02]  /*be80*/  FSEL R30, R30, -INF , P5 ;  /* 0xff8000001e1e7808 */ /* 0x004fe40002800000 */
[----:B------:R-:W-:-:S05]  /*be90*/  ISETP.GT.AND P5, PT, R14, 0x21, PT ;  /* 0x000000210e00780c */ /* 0x000fca0003fa4270 */
[----:B------:R-:W2:Y:S01]  /*bea0*/  MUFU.TANH R35, R35 ;  /* 0x0000002300237308 */ /* 0x000ea20000002400 */
[----:B---3--:R-:W-:Y:S02]  /*beb0*/  FSEL R34, R31, -INF , P3 ;  /* 0xff8000001f227808 */ /* 0x008fe40001800000 */
[----:B------:R-:W-:Y:S02]  /*bec0*/  ISETP.GT.AND P3, PT, R14, 0x11, PT ;  /* 0x000000110e00780c */ /* 0x000fe40003f64270 */
[----:B-1----:R-:W-:-:S03]  /*bed0*/  FMNMX.FTZ R70, R29, R70, !PT ;  /* 0x000000461d467209 */ /* 0x002fc60007810000 */
[----:B------:R0:W-:Y:S02]  /*bee0*/  MUFU.TANH R29, R38 ;  /* 0x00000026001d7308 */ /* 0x0001e40000002400 */
[----:B------:R-:W1:Y:S06]  /*bef0*/  SHFL.BFLY PT, R21, R70, 0x1, 0x1f ;  /* 0x0c201f0046157f89 */ /* 0x000e6c00000e0000 */
[----:B------:R-:W3:Y:S01]  /*bf00*/  MUFU.TANH R39, R39 ;  /* 0x0000002700277308 */ /* 0x000ee20000002400 */
[----:B0-----:R-:W-:Y:S02]  /*bf10*/  FSEL R38, R33, -INF , P4 ;  /* 0xff80000021267808 */ /* 0x001fe40002000000 */
[----:B------:R-:W-:-:S05]  /*bf20*/  ISETP.GT.AND P4, PT, R14, 0x18, PT ;  /* 0x000000180e00780c */ /* 0x000fca0003f84270 */
[----:B------:R2:W-:Y:S08]  /*bf30*/  MUFU.TANH R37, R42 ;  /* 0x0000002a00257308 */ /* 0x0005f00000002400 */
[----:B------:R-:W0:Y:S01]  /*bf40*/  MUFU.TANH R43, R43 ;  /* 0x0000002b002b7308 */ /* 0x000e220000002400 */
[----:B--2---:R-:W-:Y:S02]  /*bf50*/  FSEL R42, R35, -INF , P3 ;  /* 0xff800000232a7808 */ /* 0x004fe40001800000 */
[----:B-1----:R-:W-:-:S02]  /*bf60*/  FMNMX.FTZ R168, R70, R21, !PT ;  /* 0x0000001546a87209 */ /* 0x002fc40007810000 */
[----:B------:R-:W-:Y:S02]  /*bf70*/  FMNMX.FTZ R21, R26, R15, !PT ;  /* 0x0000000f1a157209 */ /* 0x000fe40007810000 */
[----:B------:R-:W-:Y:S01]  /*bf80*/  ISETP.GT.AND P3, PT, R14, 0x19, PT ;  /* 0x000000190e00780c */ /* 0x000fe20003f64270 */
[----:B------:R1:W2:Y:S01]  /*bf90*/  MUFU.TANH R74, R46 ;  /* 0x0000002e004a7308 */ /* 0x0002a20000002400 */
[----:B------:R-:W-:Y:S01]  /*bfa0*/  FMNMX.FTZ R21, R30, R21, !PT ;  /* 0x000000151e157209 */ /* 0x000fe20007810000 */
[----:B------:R-:W-:Y:S01]  /*bfb0*/  FMUL.FTZ R20, R168, R169 ;  /* 0x000000a9a8147220 */ /* 0x000fe20000410000 */
[----:B---3--:R-:W-:Y:S02]  /*bfc0*/  FSEL R70, R39, -INF , P3 ;  /* 0xff80000027467808 */ /* 0x008fe40001800000 */
[----:B------:R-:W-:Y:S02]  /*bfd0*/  FMNMX.FTZ R21, R34, R21, !PT ;  /* 0x0000001522157209 */ /* 0x000fe40007810000 */
[----:B------:R-:W-:Y:S01]  /*bfe0*/  ISETP.GT.AND P3, PT, R14, 0x29, PT ;  /* 0x000000290e00780c */ /* 0x000fe20003f64270 */
[----:B------:R-:W3:Y:S01]  /*bff0*/  MUFU.TANH R47, R47 ;  /* 0x0000002f002f7308 */ /* 0x000ee20000002400 */
[----:B------:R-:W-:-:S02]  /*c000*/  FMNMX.FTZ R21, R38, R21, !PT ;  /* 0x0000001526157209 */ /* 0x000fc40007810000 */
[----:B-1----:R-:W-:Y:S02]  /*c010*/  FSEL R46, R29, -INF , P4 ;  /* 0xff8000001d2e7808 */ /* 0x002fe40002000000 */
[----:B------:R-:W-:Y:S02]  /*c020*/  FMNMX.FTZ R21, R42, R21, !PT ;  /* 0x000000152a157209 */ /* 0x000fe40007810000 */
[----:B------:R-:W-:Y:S01]  /*c030*/  ISETP.GT.AND P4, PT, R14, 0x28, PT ;  /* 0x000000280e00780c */ /* 0x000fe20003f84270 */
[----:B------:R1:W4:Y:S01]  /*c040*/  MUFU.TANH R31, R50 ;  /* 0x00000032001f7308 */ /* 0x0003220000002400 */
[----:B------:R-:W-:Y:S02]  /*c050*/  FMNMX.FTZ R21, R46, R21, !PT ;  /* 0x000000152e157209 */ /* 0x000fe40007810000 */
[----:B0-----:R-:W-:Y:S02]  /*c060*/  FSEL R72, R43, -INF , P5 ;  /* 0xff8000002b487808 */ /* 0x001fe40002800000 */
[----:B------:R-:W-:-:S02]  /*c070*/  FMNMX.FTZ R21, R70, R21, !PT ;  /* 0x0000001546157209 */ /* 0x000fc40007810000 */
[----:B--2---:R-:W-:Y:S01]  /*c080*/  FSEL R74, R74, -INF , P4 ;  /* 0xff8000004a4a7808 */ /* 0x004fe20002000000 */
[----:B------:R-:W0:Y:S01]  /*c090*/  MUFU.TANH R51, R51 ;  /* 0x0000003300337308 */ /* 0x000e220000002400 */
[----:B-1----:R-:W-:Y:S02]  /*c0a0*/  FSEL R50, R37, -INF , P6 ;  /* 0xff80000025327808 */ /* 0x002fe40003000000 */
[----:B------:R-:W-:Y:S02]  /*c0b0*/  FSETP.NEU.FTZ.AND P5, PT, R168, -INF , PT ;  /* 0xff800000a800780b */ /* 0x000fe40003fbd000 */
[----:B------:R-:W-:Y:S02]  /*c0c0*/  FMNMX.FTZ R21, R50, R21, !PT ;  /* 0x0000001532157209 */ /* 0x000fe40007810000 */
[----:B------:R-:W-:Y:S01]  /*c0d0*/  ISETP.GT.AND P6, PT, R14, 0x30, PT ;  /* 0x000000300e00780c */ /* 0x000fe20003fc4270 */
[----:B------:R4:W1:Y:S01]  /*c0e0*/  MUFU.TANH R78, R54 ;  /* 0x00000036004e7308 */ /* 0x0008620000002400 */
[----:B------:R-:W-:-:S02]  /*c0f0*/  FMNMX.FTZ R21, R72, R21, !PT ;  /* 0x0000001548157209 */ /* 0x000fc40007810000 */
[----:B---3--:R-:W-:Y:S02]  /*c100*/  FSEL R76, R47, -INF , P3 ;  /* 0xff8000002f4c7808 */ /* 0x008fe40001800000 */
[----:B------:R-:W-:Y:S02]  /*c110*/  FMNMX.FTZ R21, R74, R21, !PT ;  /* 0x000000154a157209 */ /* 0x000fe40007810000 */
[----:B------:R-:W-:Y:S01]  /*c120*/  FSEL R27, R20, RZ, P5 ;  /* 0x000000ff141b7208 */ /* 0x000fe20002800000 */
[----:B------:R-:W2:Y:S01]  /*c130*/  MUFU.TANH R55, R55 ;  /* 0x0000003700377308 */ /* 0x000ea20000002400 */
[----:B------:R-:W-:Y:S02]  /*c140*/  ISETP.GT.AND P3, PT, R14, 0x31, PT ;  /* 0x000000310e00780c */ /* 0x000fe40003f64270 */
[----:B----4-:R-:W-:Y:S01]  /*c150*/  FSEL R54, R31, -INF , P6 ;  /* 0xff8000001f367808 */ /* 0x010fe20003000000 */
[--C-:B------:R-:W-:Y:S01]  /*c160*/  FFMA.FTZ R20, R24, R169, -R27.reuse ;  /* 0x000000a918147223 */ /* 0x100fe2000001081b */
[----:B------:R-:W-:Y:S01]  /*c170*/  FMNMX.FTZ R21, R76, R21, !PT ;  /* 0x000000154c157209 */ /* 0x000fe20007810000 */
[-CC-:B------:R-:W-:Y:S01]  /*c180*/  FFMA.FTZ R25, R25, R169.reuse, -R27.reuse ;  /* 0x000000a919197223 */ /* 0x180fe2000001081b */
[----:B------:R-:W-:Y:S01]  /*c190*/  ISETP.GT.AND P4, PT, R14, 0x38, PT ;  /* 0x000000380e00780c */ /* 0x000fe20003f84270 */
[--C-:B------:R-:W-:Y:S01]  /*c1a0*/  FFMA.FTZ R28, R28, R169, -R27.reuse ;  /* 0x000000a91c1c7223 */ /* 0x100fe2000001081b */
[----:B0-----:R-:W-:Y:S01]  /*c1b0*/  FSEL R24, R51, -INF , P3 ;  /* 0xff80000033187808 */ /* 0x001fe20001800000 */
[----:B------:R-:W-:Y:S01]  /*c1c0*/  MUFU.EX2 R29, R25 ;  /* 0x00000019001d7308 */ /* 0x000fe20000000800 */
[----:B------:R-:W-:Y:S01]  /*c1d0*/  FMNMX.FTZ R21, R54, R21, !PT ;  /* 0x0000001536157209 */ /* 0x000fe20007810000 */
[-CC-:B------:R-:W-:Y:S01]  /*c1e0*/  FFMA.FTZ R32, R32, R169.reuse, -R27.reuse ;  /* 0x000000a920207223 */ /* 0x180fe2000001081b */
[----:B------:R-:W-:Y:S01]  /*c1f0*/  ISETP.GT.AND P3, PT, R14, 0x39, PT ;  /* 0x000000390e00780c */ /* 0x000fe20003f64270 */
[-CC-:B------:R-:W-:Y:S01]  /*c200*/  FFMA.FTZ R36, R36, R169.reuse, -R27.reuse ;  /* 0x000000a924247223 */ /* 0x180fe2000001081b */
[----:B-1----:R-:W-:Y:S01]  /*c210*/  FSEL R78, R78, -INF , P4 ;  /* 0xff8000004e4e7808 */ /* 0x002fe20002000000 */
[--C-:B------:R-:W-:Y:S01]  /*c220*/  FFMA.FTZ R40, R40, R169, -R27.reuse ;  /* 0x000000a928287223 */ /* 0x100fe2000001081b */
[----:B------:R-:W-:Y:S01]  /*c230*/  FMNMX.FTZ R21, R24, R21, !PT ;  /* 0x0000001518157209 */ /* 0x000fe20007810000 */
[----:B------:R0:W-:Y:S01]  /*c240*/  MUFU.EX2 R152, R20 ;  /* 0x0000001400987308 */ /* 0x0001e20000000800 */
[----:B--2---:R-:W-:Y:S01]  /*c250*/  FSEL R80, R55, -INF , P3 ;  /* 0xff80000037507808 */ /* 0x004fe20001800000 */
[--C-:B------:R-:W-:Y:S01]  /*c260*/  FFMA.FTZ R44, R44, R169, -R27.reuse ;  /* 0x000000a92c2c7223 */ /* 0x100fe2000001081b */
[----:B------:R-:W-:Y:S01]  /*c270*/  FMNMX.FTZ R21, R78, R21, !PT ;  /* 0x000000154e157209 */ /* 0x000fe20007810000 */
[-CC-:B------:R-:W-:Y:S01]  /*c280*/  FFMA.FTZ R56, R56, R169.reuse, -R27.reuse ;  /* 0x000000a938387223 */ /* 0x180fe2000001081b */
[-CC-:B------:R-:W-:Y:S01]  /*c290*/  FFMA.FTZ R48, R48, R169.reuse, -R27.reuse ;  /* 0x000000a930307223 */ /* 0x180fe2000001081b */
[--C-:B------:R-:W-:Y:S01]  /*c2a0*/  FFMA.FTZ R177, R62, R169, -R27.reuse ;  /* 0x000000a93eb17223 */ /* 0x100fe2000001081b */
[----:B------:R-:W-:Y:S01]  /*c2b0*/  FMNMX.FTZ R21, R80, R21, !PT ;  /* 0x0000001550157209 */ /* 0x000fe20007810000 */
[----:B------:R-:W-:Y:S01]  /*c2c0*/  MUFU.EX2 R28, R28 ;  /* 0x0000001c001c7308 */ /* 0x000fe20000000800 */
[-CC-:B0-----:R-:W-:Y:S01]  /*c2d0*/  FFMA.FTZ R20, R58, R169.reuse, -R27.reuse ;  /* 0x000000a93a147223 */ /* 0x181fe2000001081b */
[-CC-:B------:R-:W-:Y:S01]  /*c2e0*/  FFMA.FTZ R178, R52, R169.reuse, -R27.reuse ;  /* 0x000000a934b27223 */ /* 0x180fe2000001081b */
[-CC-:B------:R-:W-:Y:S01]  /*c2f0*/  FFMA.FTZ R179, R64, R169.reuse, -R27.reuse ;  /* 0x000000a940b37223 */ /* 0x180fe2000001081b */
[----:B------:R-:W0:Y:S01]  /*c300*/  SHFL.BFLY PT, R14, R21, 0x2, 0x1f ;  /* 0x0c401f00150e7f89 */ /* 0x000e2200000e0000 */
[-CC-:B------:R-:W-:Y:S01]  /*c310*/  FFMA.FTZ R174, R66, R169.reuse, -R27.reuse ;  /* 0x000000a942ae7223 */ /* 0x180fe2000001081b */
[----:B------:R-:W-:-:S02]  /*c320*/  FFMA.FTZ R175, R68, R169, -R27 ;  /* 0x000000a944af7223 */ /* 0x000fc4000001081b */
[----:B------:R-:W1:Y:S08]  /*c330*/  MUFU.EX2 R31, R32 ;  /* 0x00000020001f7308 */ /* 0x000e700000000800 */
[----:B------:R-:W-:Y:S08]  /*c340*/  MUFU.EX2 R36, R36 ;  /* 0x0000002400247308 */ /* 0x000ff00000000800 */
[----:B------:R-:W2:Y:S01]  /*c350*/  MUFU.EX2 R33, R40 ;  /* 0x0000002800217308 */ /* 0x000ea20000000800 */
[----:B-1----:R-:W-:-:S02]  /*c360*/  F2FP.BF16.F32.PACK_AB R154, R31, R28 ;  /* 0x0000001c1f9a723e */ /* 0x002fc400000010ff */
[----:B0-----:R-:W-:Y:S01]  /*c370*/  FMNMX.FTZ R14, R21, R14, !PT ;  /* 0x0000000e150e7209 */ /* 0x001fe20007810000 */
[----:B------:R-:W-:-:S04]  /*c380*/  FFMA.FTZ R21, R60, R169, -R27 ;  /* 0x000000a93c157223 */ /* 0x000fc8000001081b */
[----:B------:R-:W-:Y:S01]  /*c390*/  MUFU.EX2 R44, R44 ;  /* 0x0000002c002c7308 */ /* 0x000fe20000000800 */
[----:B------:R-:W0:Y:S07]  /*c3a0*/  SHFL.BFLY PT, R25, R14, 0x1, 0x1f ;  /* 0x0c201f000e197f89 */ /* 0x000e2e00000e0000 */
[----:B------:R-:W1:Y:S01]  /*c3b0*/  MUFU.EX2 R35, R56 ;  /* 0x0000003800237308 */ /* 0x000e620000000800 */
[----:B--2---:R-:W-:-:S07]  /*c3c0*/  F2FP.BF16.F32.PACK_AB R156, R33, R36 ;  /* 0x00000024219c723e */ /* 0x004fce00000010ff */
[----:B------:R-:W-:Y:S08]  /*c3d0*/  MUFU.EX2 R37, R48 ;  /* 0x0000003000257308 */ /* 0x000ff00000000800 */
[----:B------:R-:W-:Y:S01]  /*c3e0*/  MUFU.EX2 R20, R20 ;  /* 0x0000001400147308 */ /* 0x000fe20000000800 */
[----:B0-----:R-:W-:Y:S02]  /*c3f0*/  FMNMX.FTZ R170, R14, R25, !PT ;  /* 0x000000190eaa7209 */ /* 0x001fe40007810000 */
[----:B-1----:R-:W-:-:S02]  /*c400*/  F2FP.BF16.F32.PACK_AB R158, R35, R44 ;  /* 0x0000002c239e723e */ /* 0x002fc400000010ff */
[C---:B------:R-:W-:Y:S01]  /*c410*/  FSETP.NEU.FTZ.AND P3, PT, R170.reuse, -INF , PT ;  /* 0xff800000aa00780b */ /* 0x040fe20003f7d000 */
[-C--:B------:R-:W-:Y:S02]  /*c420*/  FMUL.FTZ R14, R170, R169.reuse ;  /* 0x000000a9aa0e7220 */ /* 0x080fe40000410000 */
[----:B------:R-:W-:Y:S03]  /*c430*/  MUFU.EX2 R21, R21 ;  /* 0x0000001500157308 */ /* 0x000fe60000000800 */
[----:B------:R-:W-:Y:S01]  /*c440*/  FSEL R25, R14, RZ, P3 ;  /* 0x000000ff0e197208 */ /* 0x000fe20001800000 */
[C---:B------:R-:W-:Y:S02]  /*c450*/  @!P1 VIADD R14, R172.reuse, 0x38840 ;  /* 0x00038840ac0e9836 */ /* 0x040fe40000000000 */
[----:B------:R-:W-:Y:S02]  /*c460*/  @!P1 VIADD R172, R172, 0x38860 ;  /* 0x00038860acac9836 */ /* 0x000fe40000000000 */
        /* <DEDUP_REMOVED lines=16> */
[-CC-:B------:R-:W-:Y:S01]  /*c570*/  FFMA.FTZ R176, R78, R169.reuse, -R25.reuse ;  /* 0x000000a94eb07223 */ /* 0x180fe20000010819 */
[----:B------:R-:W-:Y:S01]  /*c580*/  FFMA.FTZ R173, R80, R169, -R25 ;  /* 0x000000a950ad7223 */ /* 0x000fe20000010819 */
[----:B------:R-:W-:Y:S01]  /*c590*/  FADD.FTZ R25, R152, R29 ;  /* 0x0000001d98197221 */ /* 0x000fe20000010000 */
[----:B------:R-:W-:Y:S01]  /*c5a0*/  @!P1 PRMT R14, RZ, 0x654, R14 ;  /* 0x00000654ff0e9816 */ /* 0x000fe2000000000e */
[----:B0-----:R-:W-:Y:S01]  /*c5b0*/  IMAD.MOV.U32 R15, RZ, RZ, 0x40000040 ;  /* 0x40000040ff0f7424 */ /* 0x001fe200078e00ff */
[----:B------:R-:W0:Y:S01]  /*c5c0*/  MUFU.EX2 R30, R30 ;  /* 0x0000001e001e7308 */ /* 0x000e220000000800 */
[----:B------:R-:W-:Y:S01]  /*c5d0*/  FADD.FTZ R32, R28, R25 ;  /* 0x000000191c207221 */ /* 0x000fe20000010000 */
[----:B------:R-:W-:Y:S01]  /*c5e0*/  IMAD.MOV.U32 R25, RZ, RZ, 0x40000040 ;  /* 0x40000040ff197424 */ /* 0x000fe200078e00ff */
[----:B------:R2:W-:Y:S01]  /*c5f0*/  @!P1 SYNCS.ARRIVE.TRANS64.RED.A1T0 RZ, [R14+URZ], RZ ;  /* 0x000000ff0eff99a7 */ /* 0x0005e2000810043f */
[----:B------:R-:W-:Y:S01]  /*c600*/  R2UR UR7, R15 ;  /* 0x000000000f0772ca */ /* 0x000fe200000e0000 */
[----:B------:R-:W-:Y:S01]  /*c610*/  FADD.FTZ R15, R31, R32 ;  /* 0x000000201f0f7221 */ /* 0x000fe20000010000 */
[----:B------:R-:W-:-:S02]  /*c620*/  F2FP.BF16.F32.PACK_AB R152, R29, R152 ;  /* 0x000000981d98723e */ /* 0x000fc400000010ff */
[----:B------:R0:W3:Y:S01]  /*c630*/  MUFU.EX2 R155, R34 ;  /* 0x00000022009b7308 */ /* 0x0000e20000000800 */
[----:B-1----:R-:W-:Y:S01]  /*c640*/  FADD.FTZ R27, R26, R153 ;  /* 0x000000991a1b7221 */ /* 0x002fe20000010000 */
[----:B------:R-:W-:Y:S01]  /*c650*/  R2UR UR11, R25 ;  /* 0x00000000190b72ca */ /* 0x000fe200000e0000 */
[----:B--2---:R-:W-:Y:S01]  /*c660*/  IMAD R14, R18, 0x1000, R191 ;  /* 0x00001000120e7824 */ /* 0x004fe200078e02bf */
[----:B------:R-:W-:Y:S02]  /*c670*/  F2FP.BF16.F32.PACK_AB R153, R153, R26 ;  /* 0x0000001a9999723e */ /* 0x000fe400000010ff */
[----:B------:R-:W-:Y:S01]  /*c680*/  F2FP.BF16.F32.PACK_AB R160, R20, R37 ;  /* 0x0000002514a0723e */ /* 0x000fe200000010ff */
[----:B------:R-:W-:Y:S01]  /*c690*/  VIADD R24, R14, 0x80 ;  /* 0x000000800e187836 */ /* 0x000fe20000000000 */
[----:B------:R-:W1:Y:S01]  /*c6a0*/  MUFU.EX2 R38, R38 ;  /* 0x0000002600267308 */ /* 0x000e620000000800 */
[----:B0-----:R-:W-:Y:S01]  /*c6b0*/  FADD.FTZ R34, R30, R27 ;  /* 0x0000001b1e227221 */ /* 0x001fe20000010000 */
[----:B------:R-:W-:-:S02]  /*c6c0*/  R2UR UR6, R14 ;  /* 0x000000000e0672ca */ /* 0x000fc400000e0000 */
[----:B------:R-:W-:Y:S01]  /*c6d0*/  R2UR UR10, R24 ;  /* 0x00000000180a72ca */ /* 0x000fe200000e0000 */
[----:B------:R-:W-:Y:S01]  /*c6e0*/  FADD.FTZ R24, R36, R15 ;  /* 0x0000000f24187221 */ /* 0x000fe20000010000 */
[----:B------:R-:W-:Y:S02]  /*c6f0*/  @!P1 PRMT R172, RZ, 0x654, R172 ;  /* 0x00000654ffac9816 */ /* 0x000fe400000000ac */
[----:B------:R-:W0:Y:S01]  /*c700*/  MUFU.EX2 R157, R42 ;  /* 0x0000002a009d7308 */ /* 0x000e220000000800 */
[----:B---3--:R-:W-:Y:S01]  /*c710*/  FADD.FTZ R25, R155, R34 ;  /* 0x000000229b197221 */ /* 0x008fe20000010000 */
[----:B------:R-:W-:Y:S01]  /*c720*/  FADD.FTZ R15, R33, R24 ;  /* 0x00000018210f7221 */ /* 0x000fe20000010000 */
[----:B------:R-:W-:Y:S01]  /*c730*/  F2FP.BF16.F32.PACK_AB R155, R155, R30 ;  /* 0x0000001e9b9b723e */ /* 0x000fe200000010ff */
[----:B------:R-:W-:Y:S02]  /*c740*/  BAR.SYNC.DEFER_BLOCKING 0xf, 0x100 ;  /* 0x03c4000000007b1d */ /* 0x000fe40000010000 */
[----:B------:R-:W-:Y:S01]  /*c750*/  FADD.FTZ R24, R44, R15 ;  /* 0x0000000f2c187221 */ /* 0x000fe20000010000 */
[----:B-1----:R-:W-:-:S03]  /*c760*/  FADD.FTZ R28, R38, R25 ;  /* 0x00000019261c7221 */ /* 0x002fc60000010000 */
[----:B------:R-:W1:Y:S01]  /*c770*/  MUFU.EX2 R46, R46 ;  /* 0x0000002e002e7308 */ /* 0x000e620000000800 */
[----:B------:R-:W-:-:S04]  /*c780*/  FADD.FTZ R24, R35, R24 ;  /* 0x0000001823187221 */ /* 0x000fc80000010000 */
[----:B------:R-:W-:Y:S01]  /*c790*/  FADD.FTZ R198, R37, R24 ;  /* 0x0000001825c67221 */ /* 0x000fe20000010000 */
[C---:B0-----:R-:W-:Y:S02]  /*c7a0*/  FADD.FTZ R25, R157.reuse, R28 ;  /* 0x0000001c9d197221 */ /* 0x041fe40000010000 */
[----:B------:R-:W0:Y:S01]  /*c7b0*/  MUFU.EX2 R159, R70 ;  /* 0x00000046009f7308 */ /* 0x000e220000000800 */
[----:B------:R-:W-:-:S07]  /*c7c0*/  F2FP.BF16.F32.PACK_AB R157, R157, R38 ;  /* 0x000000269d9d723e */ /* 0x000fce00000010ff */
[----:B------:R-:W2:Y:S01]  /*c7d0*/  MUFU.EX2 R177, R177 ;  /* 0x000000b100b17308 */ /* 0x000ea20000000800 */
[----:B-1----:R-:W-:Y:S01]  /*c7e0*/  FADD.FTZ R26, R46, R25 ;  /* 0x000000192e1a7221 */ /* 0x002fe20000010000 */
[----:B------:R1:W-:Y:S06]  /*c7f0*/  STSM.16.M88.4 [R210+0x36400], R152 ;  /* 0x03640098d2007844 */ /* 0x0003ec0000000200 */
[----:B------:R-:W3:Y:S01]  /*c800*/  MUFU.EX2 R196, R196 ;  /* 0x000000c400c47308 */ /* 0x000ee20000000800 */
[C---:B0-----:R-:W-:Y:S01]  /*c810*/  FADD.FTZ R15, R159.reuse, R26 ;  /* 0x0000001a9f0f7221 */ /* 0x041fe20000010000 */
[----:B------:R-:W-:-:S05]  /*c820*/  F2FP.BF16.F32.PACK_AB R159, R159, R46 ;  /* 0x0000002e9f9f723e */ /* 0x000fca00000010ff */
[----:B------:R0:W-:Y:S01]  /*c830*/  STSM.16.M88.4 [R212], R156 ;  /* 0x0000009cd4007844 */ /* 0x0001e20000000200 */
[----:B------:R-:W4:Y:S01]  /*c840*/  MUFU.EX2 R197, R197 ;  /* 0x000000c500c57308 */ /* 0x000f220000000800 */
[----:B--2---:R-:W-:-:S07]  /*c850*/  F2FP.BF16.F32.PACK_AB R162, R177, R21 ;  /* 0x00000015b1a2723e */ /* 0x004fce00000010ff */
[----:B------:R-:W-:Y:S01]  /*c860*/  MUFU.EX2 R180, R180 ;  /* 0x000000b400b47308 */ /* 0x000fe20000000800 */
[----:B---3--:R-:W-:-:S07]  /*c870*/  FADD.FTZ R15, R196, R15 ;  /* 0x0000000fc40f7221 */ /* 0x008fce0000010000 */
[----:B------:R-:W2:Y:S01]  /*c880*/  MUFU.EX2 R181, R181 ;  /* 0x000000b500b57308 */ /* 0x000ea20000000800 */
[C---:B----4-:R-:W-:Y:S01]  /*c890*/  F2FP.BF16.F32.PACK_AB R161, R197.reuse, R196 ;  /* 0x000000c4c5a1723e */ /* 0x050fe200000010ff */
[----:B------:R-:W-:Y:S02]  /*c8a0*/  FADD.FTZ R197, R197, R15 ;  /* 0x0000000fc5c57221 */ /* 0x000fe40000010000 */
[----:B------:R-:W3:Y:S04]  /*c8b0*/  @P2 LDC R15, c[0x0][0x450] ;  /* 0x00011400ff0f2b82 */ /* 0x000ee80000000800 */
[----:B------:R-:W-:Y:S08]  /*c8c0*/  MUFU.EX2 R178, R178 ;  /* 0x000000b200b27308 */ /* 0x000ff00000000800 */
[----:B------:R-:W4:Y:S01]  /*c8d0*/  MUFU.EX2 R179, R179 ;  /* 0x000000b300b37308 */ /* 0x000f220000000800 */
[----:B--2---:R-:W-:Y:S01]  /*c8e0*/  F2FP.BF16.F32.PACK_AB R163, R181, R180 ;  /* 0x000000b4b5a3723e */ /* 0x004fe200000010ff */
[----:B------:R-:W-:-:S04]  /*c8f0*/  FADD.FTZ R180, R180, R197 ;  /* 0x000000c5b4b47221 */ /* 0x000fc80000010000 */
[----:B------:R0:W-:Y:S01]  /*c900*/  STSM.16.M88.4 [R214], R160 ;  /* 0x000000a0d6007844 */ /* 0x0001e20000000200 */
[----:B------:R-:W-:Y:S01]  /*c910*/  FADD.FTZ R181, R181, R180 ;  /* 0x000000b4b5b57221 */ /* 0x000fe20000010000 */
[----:B------:R-:W-:Y:S08]  /*c920*/  MUFU.EX2 R174, R174 ;  /* 0x000000ae00ae7308 */ /* 0x000ff00000000800 */
[----:B------:R-:W2:Y:S01]  /*c930*/  MUFU.EX2 R175, R175 ;  /* 0x000000af00af7308 */ /* 0x000ea20000000800 */
[----:B----4-:R-:W-:-:S07]  /*c940*/  F2FP.BF16.F32.PACK_AB R164, R179, R178 ;  /* 0x000000b2b3a4723e */ /* 0x010fce00000010ff */
[----:B------:R-:W-:Y:S08]  /*c950*/  MUFU.EX2 R182, R182 ;  /* 0x000000b600b67308 */ /* 0x000ff00000000800 */
[----:B------:R-:W4:Y:S01]  /*c960*/  MUFU.EX2 R183, R183 ;  /* 0x000000b700b77308 */ /* 0x000f220000000800 */
[----:B--2---:R-:W-:-:S07]  /*c970*/  F2FP.BF16.F32.PACK_AB R166, R175, R174 ;  /* 0x000000aeafa6723e */ /* 0x004fce00000010ff */
[----:B------:R-:W-:Y:S08]  /*c980*/  MUFU.EX2 R176, R176 ;  /* 0x000000b000b07308 */ /* 0x000ff00000000800 */
[----:B------:R-:W2:Y:S01]  /*c990*/  MUFU.EX2 R173, R173 ;  /* 0x000000ad00ad7308 */ /* 0x000ea20000000800 */
[----:B----4-:R-:W-:Y:S01]  /*c9a0*/  F2FP.BF16.F32.PACK_AB R165, R183, R182 ;  /* 0x000000b6b7a5723e */ /* 0x010fe200000010ff */
[----:B------:R-:W-:-:S04]  /*c9b0*/  FADD.FTZ R182, R182, R181 ;  /* 0x000000b5b6b67221 */ /* 0x000fc80000010000 */
[----:B------:R-:W-:Y:S01]  /*c9c0*/  FADD.FTZ R183, R183, R182 ;  /* 0x000000b6b7b77221 */ /* 0x000fe20000010000 */
[----:B--2---:R-:W-:-:S03]  /*c9d0*/  F2FP.BF16.F32.PACK_AB R167, R173, R176 ;  /* 0x000000b0ada7723e */ /* 0x004fc600000010ff */
[----:B------:R-:W-:Y:S02]  /*c9e0*/  FADD.FTZ R176, R176, R183 ;  /* 0x000000b7b0b07221 */ /* 0x000fe40000010000 */
[----:B------:R0:W-:Y:S01]  /*c9f0*/  STSM.16.M88.4 [R213], R164 ;  /* 0x000000a4d5007844 */ /* 0x0001e20000000200 */
[----:B------:R-:W-:-:S06]  /*ca00*/  WARPGROUP.ARRIVE ;  /* 0x00000000000079c5 */ /* 0x000fcc0000000000 */
[----:B------:R-:W-:Y:S03]  /*ca10*/  HGMMA.64x256x16.F32.BF16 R24, R152, gdesc[UR4].tnspB, RZ, !UPT, gsb0 ;  /* 0x43e0000498187df0 */ /* 0x000fe6000c0018ff */
[----:B------:R-:W-:Y:S02]  /*ca20*/  WARPGROUP.DEPBAR.LE gsb0, 0x0 ;  /* 0x00008000000079c5 */ /* 0x000fe40000010000 */
[----:B------:R-:W-:Y:S01]  /*ca30*/  WARPGROUP.ARRIVE ;  /* 0x00000000000079c5 */ /* 0x000fe20000000000 */
[----:B-1----:R-:W-:Y:S01]  /*ca40*/  FADD.FTZ R152, R20, R198 ;  /* 0x000000c614987221 */ /* 0x002fe20000010000 */
[----:B------:R-:W-:Y:S01]  /*ca50*/  IMAD.MOV.U32 R153, RZ, RZ, R195 ;  /* 0x000000ffff997224 */ /* 0x000fe200078e00c3 */
[----:B------:R-:W1:Y:S02]  /*ca60*/  @P2 LDC R20, c[0x0][0x44c] ;  /* 0x00011300ff142b82 */ /* 0x000e640000000800 */
[----:B------:R-:W-:-:S15]  /*ca70*/  FADD.FTZ R152, R21, R152 ;  /* 0x0000009815987221 */ /* 0x000fde0000010000 */
[----:B------:R-:W-:-:S03]  /*ca80*/  NOP ;  /* 0x0000000000007918 */ /* 0x000fc60000000000 */
[----:B------:R-:W-:Y:S01]  /*ca90*/  HGMMA.64x256x16.F32.BF16 R24, R156, gdesc[UR8].tnspB, R24, gsb0 ;  /* 0x43e000089c187df0 */ /* 0x000fe20008001818 */
[----:B------:R-:W-:Y:S02]  /*caa0*/  IMAD.MOV.U32 R21, RZ, RZ, 0x40000040 ;  /* 0x40000040ff157424 */ /* 0x000fe400078e00ff */
[----:B------:R-:W-:-:S03]  /*cab0*/  FADD.FTZ R177, R177, R152 ;  /* 0x00000098b1b17221 */ /* 0x000fc60000010000 */
[----:B------:R-:W-:Y:S01]  /*cac0*/  R2UR UR7, R21 ;  /* 0x00000000150772ca */ /* 0x000fe200000e0000 */
[----:B------:R-:W-:Y:S02]  /*cad0*/  VIADD R21, R171, 0xfffffffe ;  /* 0xfffffffeab157836 */ /* 0x000fe40000000000 */
[----:B------:R-:W-:-:S04]  /*cae0*/  FADD.FTZ R178, R178, R177 ;  /* 0x000000b1b2b27221 */ /* 0x000fc80000010000 */
[----:B------:R-:W-:Y:S01]  /*caf0*/  FADD.FTZ R179, R179, R178 ;  /* 0x000000b2b3b37221 */ /* 0x000fe20000010000 */
[----:B-1----:R-:W-:-:S05]  /*cb00*/  @P2 IMAD.HI.U32 R20, R195, R20, RZ ;  /* 0x00000014c3142227 */ /* 0x002fca00078e00ff */
[----:B---3--:R-:W-:Y:S01]  /*cb10*/  @P2 SHF.R.U32.HI R153, RZ, R15, R20 ;  /* 0x0000000fff992219 */ /* 0x008fe20000011614 */
[C---:B------:R-:W-:Y:S02]  /*cb20*/  VIADD R20, R14.reuse, 0x100 ;  /* 0x000001000e147836 */ /* 0x040fe40000000000 */
[----:B------:R-:W-:Y:S02]  /*cb30*/  VIADD R14, R14, 0x180 ;  /* 0x000001800e0e7836 */ /* 0x000fe40000000000 */
[----:B------:R-:W-:Y:S01]  /*cb40*/  IMAD.MOV.U32 R15, RZ, RZ, 0x40000040 ;  /* 0x40000040ff0f7424 */ /* 0x000fe200078e00ff */
[----:B------:R-:W-:Y:S01]  /*cb50*/  R2UR UR6, R20 ;  /* 0x00000000140672ca */ /* 0x000fe200000e0000 */
[----:B------:R-:W-:Y:S02]  /*cb60*/  WARPGROUP.DEPBAR.LE gsb0, 0x0 ;  /* 0x00008000000079c5 */ /* 0x000fe40000010000 */
[----:B------:R-:W-:-:S10]  /*cb70*/  WARPGROUP.ARRIVE ;  /* 0x00000000000079c5 */ /* 0x000fd40000000000 */
[----:B------:R-:W-:Y:S01]  /*cb80*/  HGMMA.64x256x16.F32.BF16 R24, R160, gdesc[UR4].tnspB, R24, gsb0 ;  /* 0x43e00004a0187df0 */ /* 0x000fe20008001818 */
[----:B------:R-:W-:Y:S02]  /*cb90*/  R2UR UR6, R14 ;  /* 0x000000000e0672ca */ /* 0x000fe400000e0000 */
[----:B------:R-:W-:Y:S02]  /*cba0*/  R2UR UR7, R15 ;  /* 0x000000000f0772ca */ /* 0x000fe400000e0000 */
[----:B------:R-:W-:-:S04]  /*cbb0*/  IADD3 R14, R153, R211, -R194 ;  /* 0x000000d3990e7210 */ /* 0x000fc80007ffe8c2 */
[----:B------:R-:W-:-:S04]  /*cbc0*/  SHF.R.S32.HI R15, RZ, 0x1f, R14 ;  /* 0x0000001fff0f7819 */ /* 0x000fc8000001140e */
[----:B------:R-:W-:Y:S01]  /*cbd0*/  LEA.HI R15, R15, R14, RZ, 0x6 ;  /* 0x0000000e0f0f7211 */ /* 0x000fe200078f30ff */
[----:B------:R-:W-:-:S03]  /*cbe0*/  FADD.FTZ R14, R174, R179 ;  /* 0x000000b3ae0e7221 */ /* 0x000fc60000010000 */
[----:B------:R-:W-:Y:S01]  /*cbf0*/  SHF.R.S32.HI R15, RZ, 0x6, R15 ;  /* 0x00000006ff0f7819 */ /* 0x000fe2000001140f */
[----:B------:R-:W-:-:S03]  /*cc00*/  FADD.FTZ R14, R175, R14 ;  /* 0x0000000eaf0e7221 */ /* 0x000fc60000010000 */
[----:B------:R-:W-:Y:S01]  /*cc10*/  VIMNMX R196, RZ, R15, !PT ;  /* 0x0000000fffc47248 */ /* 0x000fe20007fe0100 */
[----:B------:R-:W-:-:S03]  /*cc20*/  FADD.FTZ R15, R173, R176 ;  /* 0x000000b0ad0f7221 */ /* 0x000fc60000010000 */
        /* <DEDUP_REMOVED lines=15> */
[----:B------:R-:W-:Y:S01]  /*cd20*/  BSSY B1, `(.L_x_5680) ;  /* 0x00003bd000017945 */ /* 0x000fe20003800000 */
[----:B------:R-:W-:Y:S02]  /*cd30*/  IMAD.MOV.U32 R201, RZ, RZ, R170 ;  /* 0x000000ffffc97224 */ /* 0x000fe400078e00aa */
[----:B------:R-:W-:Y:S02]  /*cd40*/  IMAD.MOV.U32 R197, RZ, RZ, R168 ;  /* 0x000000ffffc57224 */ /* 0x000fe400078e00a8 */
[----:B------:R-:W-:-:S07]  /*cd50*/  IMAD.MOV.U32 R200, RZ, RZ, R18 ;  /* 0x000000ffffc87224 */ /* 0x000fce00078e0012 */
.L_x_5691:
[----:B------:R-:W-:-:S05]  /*cd60*/  VIADD R18, R200, 0x1 ;  /* 0x00000001c8127836 */ /* 0x000fca0000000000 */
[----:B------:R-:W-:-:S04]  /*cd70*/  ISETP.NE.AND P3, PT, R18, 0x2, PT ;  /* 0x000000021200780c */ /* 0x000fc80003f65270 */
[----:B------:R-:W-:Y:S02]  /*cd80*/  SEL R20, RZ, 0x1, P3 ;  /* 0x00000001ff147807 */ /* 0x000fe40001800000 */
[----:B------:R-:W-:Y:S02]  /*cd90*/  SEL R18, R18, RZ, P3 ;  /* 0x000000ff12127207 */ /* 0x000fe40001800000 */
[----:B------:R-:W-:Y:S01]  /*cda0*/  LOP3.LUT R19, R19, R20, RZ, 0x3c, !PT ;  /* 0x0000001413137212 */ /* 0x000fe200078e3cff */
[----:B------:R-:W-:Y:S06]  /*cdb0*/  @!P0 BRA `(.L_x_5681) ;  /* 0x0000000000048947 */ /* 0x000fec0003800000 */
[----:B------:R-:W-:Y:S01]  /*cdc0*/  BPT.TRAP 0x1 ;  /* 0x000000040000795c */ /* 0x000fe20000300000 */
.L_x_5681:
[----:B------:R-:W-:Y:S01]  /*cdd0*/  IMAD R20, R18, 0x8, R2 ;  /* 0x0000000812147824 */ /* 0x000fe200078e0202 */
[----:B------:R-:W-:-:S04]  /*cde0*/  SHF.L.U32 R198, R19, 0x1f, RZ ;  /* 0x0000001f13c67819 */ /* 0x000fc800000006ff */
[----:B------:R1:W2:Y:S01]  /*cdf0*/  SYNCS.PHASECHK.TRANS64.TRYWAIT P3, [R20+URZ+0x38830], R198 ;  /* 0x038830c6140075a7 */ /* 0x0002a2000806017f */
[----:B------:R-:W-:Y:S05]  /*ce00*/  @!P0 BRA `(.L_x_5682) ;  /* 0x0000000000048947 */ /* 0x000fea0003800000 */
[----:B------:R-:W-:Y:S01]  /*ce10*/  BPT.TRAP 0x1 ;  /* 0x000000040000795c */ /* 0x000fe20000300000 */
.L_x_5682:
[----:B------:R-:W-:Y:S01]  /*ce20*/  BSSY B2, `(.L_x_5683) ;  /* 0x0000006000027945 */ /* 0x000fe20003800000 */
[----:B0-----:R-:W-:Y:S02]  /*ce30*/  IMAD R156, R18, 0x200, R0 ;  /* 0x00000200129c7824 */ /* 0x001fe400078e0200 */
[----:B------:R-:W-:Y:S01]  /*ce40*/  IMAD.MOV.U32 R157, RZ, RZ, 0x40000040 ;  /* 0x40000040ff9d7424 */ /* 0x000fe200078e00ff */
[----:B--2---:R-:W-:Y:S06]  /*ce50*/  @P3 BRA `(.L_x_5684) ;  /* 0x0000000000083947 */ /* 0x004fec0003800000 */
[----:B------:R-:W0:Y:S02]  /*ce60*/  SYNCS.PHASECHK.TRANS64.TRYWAIT P3, [R20+URZ+0x38830], R198 ;  /* 0x038830c6140075a7 */ /* 0x000e24000806017f */
[----:B0-----:R-:W-:Y:S05]  /*ce70*/  @!P3 BRA `(.L_x_5685) ;  /* 0x000001540080b947 */ /* 0x001fea0003800000 */
.L_x_5684:
[----:B------:R-:W-:Y:S05]  /*ce80*/  BSYNC B2 ;  /* 0x0000000000027941 */ /* 0x000fea0003800000 */
.L_x_5683:
        /* <DEDUP_REMOVED lines=36> */
.L_x_5686:
[----:B------:R2:W3:Y:S01]  /*d0d0*/  SYNCS.PHASECHK.TRANS64.TRYWAIT P3, [R20+URZ+0x38850], R198 ;  /* 0x038850c6140075a7 */ /* 0x0004e2000806017f */
[----:B------:R-:W-:Y:S05]  /*d0e0*/  @!P0 BRA `(.L_x_5687) ;  /* 0x0000000000048947 */ /* 0x000fea0003800000 */
[----:B------:R-:W-:Y:S01]  /*d0f0*/  BPT.TRAP 0x1 ;  /* 0x000000040000795c */ /* 0x000fe20000300000 */
.L_x_5687:
[----:B------:R-:W-:Y:S04]  /*d100*/  BSSY B2, `(.L_x_5688) ;  /* 0x0000004000027945 */ /* 0x000fe80003800000 */
[----:B---3--:R-:W-:Y:S05]  /*d110*/  @P3 BRA `(.L_x_5689) ;  /* 0x0000000000083947 */ /* 0x008fea0003800000 */
[----:B------:R-:W3:Y:S02]  /*d120*/  SYNCS.PHASECHK.TRANS64.TRYWAIT P3, [R20+URZ+0x38850], R198 ;  /* 0x038850c6140075a7 */ /* 0x000ee4000806017f */
[----:B---3--:R-:W-:Y:S05]  /*d130*/  @!P3 BRA `(.L_x_5690) ;  /* 0x0000015000e4b947 */ /* 0x008fea0003800000 */
.L_x_5689:
[----:B------:R-:W-:Y:S05]  /*d140*/  BSYNC B2 ;  /* 0x0000000000027941 */ /* 0x000fea0003800000 */
.L_x_5688:
[----:B------:R-:W-:Y:S01]  /*d150*/  IMAD R204, R18, 0x1000, R3 ;  /* 0x0000100012cc7824 */ /* 0x000fe200078e0203 */
[----:B------:R-:W-:Y:S01]  /*d160*/  R2UR UR4, R6 ;  /* 0x00000000060472ca */ /* 0x000fe200000e0000 */
[----:B------:R-:W-:Y:S01]  /*d170*/  IMAD.MOV.U32 R205, RZ, RZ, 0x40000040 ;  /* 0x40000040ffcd7424 */ /* 0x000fe200078e00ff */
[----:B------:R-:W-:Y:S01]  /*d180*/  R2UR UR5, R7 ;  /* 0x00000000070572ca */ /* 0x000fe200000e0000 */
[----:B------:R-:W-:Y:S01]  /*d190*/  WARPGROUP.ARRIVE ;  /* 0x00000000000079c5 */ /* 0x000fe20000000000 */
[----:B------:R-:W-:Y:S01]  /*d1a0*/  R2UR UR6, R204 ;  /* 0x00000000cc0672ca */ /* 0x000fe200000e0000 */
[----:B0123--:R-:W-:Y:S01]  /*d1b0*/  VIADD R198, R6, 0x2 ;  /* 0x0000000206c67836 */ /* 0x00ffe20000000000 */
[----:B------:R-:W-:Y:S01]  /*d1c0*/  R2UR UR7, R205 ;  /* 0x00000000cd0772ca */ /* 0x000fe200000e0000 */
[----:B------:R-:W-:Y:S02]  /*d1d0*/  IMAD.MOV.U32 R199, RZ, RZ, 0x40000040 ;  /* 0x40000040ffc77424 */ /* 0x000fe400078e00ff */
[----:B------:R-:W0:Y:S01]  /*d1e0*/  S2R R202, SR_TID.X ;  /* 0x0000000000ca7919 */ /* 0x000e220000002100 */
[----:B------:R-:W-:-:S02]  /*d1f0*/  VIADD R205, R204, 0x800 ;  /* 0x00000800cccd7836 */ /* 0x000fc40000000000 */
[----:B------:R-:W-:Y:S02]  /*d200*/  IMAD.MOV.U32 R207, RZ, RZ, 0x40000040 ;  /* 0x40000040ffcf7424 */ /* 0x000fe400078e00ff */
[----:B------:R-:W-:Y:S02]  /*d210*/  VIADD R208, R6, 0x800 ;  /* 0x0000080006d07836 */ /* 0x000fe40000000000 */
[----:B------:R-:W-:-:S03]  /*d220*/  IMAD.MOV.U32 R209, RZ, RZ, 0xa00 ;  /* 0x00000a00ffd17424 */ /* 0x000fc600078e00ff */
        /* <DEDUP_REMOVED lines=9> */
[----:B0-----:R-:W-:Y:S01]  /*d2c0*/  SHF.R.U32.HI R202, RZ, 0x7, R202 ;  /* 0x00000007ffca7819 */ /* 0x001fe200000116ca */
[----:B------:R-:W-:Y:S02]  /*d2d0*/  WARPGROUP.DEPBAR.LE gsb0, 0x0 ;  /* 0x00008000000079c5 */ /* 0x000fe40000010000 */
[----:B------:R-:W-:-:S08]  /*d2e0*/  WARPGROUP.ARRIVE ;  /* 0x00000000000079c5 */ /* 0x000fd00000000000 */
        /* <DEDUP_REMOVED lines=150> */
[----:B------:R-:W0:Y:S01]  /*dc50*/  SHFL.IDX PT, R198, R202, RZ, 0x1f ;  /* 0x00001fffcac67589 */ /* 0x000e2200000e0000 */
[----:B------:R-:W-:Y:S01]  /*dc60*/  IMAD.MOV.U32 R199, RZ, RZ, 0x4 ;  /* 0x00000004ffc77424 */ /* 0x000fe200078e00ff */
        /* <DEDUP_REMOVED lines=164> */
[C---:B------:R-:W-:Y:S01]  /*e6b0*/  IMAD.IADD R206, R208.reuse, 0x1, R198 ;  /* 0x00000001d0ce7824 */ /* 0x040fe200078e02c6 */
[----:B------:R-:W-:Y:S01]  /*e6c0*/  R2UR UR7, R207 ;  /* 0x00000000cf0772ca */ /* 0x000fe200000e0000 */
[----:B------:R-:W-:Y:S02]  /*e6d0*/  IMAD.MOV.U32 R207, RZ, RZ, 0x40000040 ;  /* 0x40000040ffcf7424 */ /* 0x000fe400078e00ff */
[----:B------:R-:W-:Y:S01]  /*e6e0*/  IMAD.IADD R198, R208, 0x1, R199 ;  /* 0x00000001d0c67824 */ /* 0x000fe200078e02c7 */
[----:B------:R-:W-:Y:S01]  /*e6f0*/  R2UR UR4, R206 ;  /* 0x00000000ce0472ca */ /* 0x000fe200000e0000 */
[----:B------:R-:W-:Y:S01]  /*e700*/  IMAD.IADD R206, R208, 0x1, R202 ;  /* 0x00000001d0ce7824 */ /* 0x000fe200078e02ca */
[----:B------:R-:W-:Y:S01]  /*e710*/  R2UR UR5, R207 ;  /* 0x00000000cf0572ca */ /* 0x000fe200000e0000 */
[----:B------:R-:W-:Y:S01]  /*e720*/  IMAD.MOV.U32 R207, RZ, RZ, 0x40000040 ;  /* 0x40000040ffcf7424 */ /* 0x000fe200078e00ff */
[----:B------:R-:W-:-:S02]  /*e730*/  WARPGROUP.DEPBAR.LE gsb0, 0x0 ;  /* 0x00008000000079c5 */ /* 0x000fc40000010000 */
[----:B------:R-:W-:-:S09]  /*e740*/  WARPGROUP.ARRIVE ;  /* 0x00000000000079c5 */ /* 0x000fd20000000000 */
[----:B------:R-:W-:Y:S01]  /*e750*/  HGMMA.64x64x16.F32.BF16 R152, gdesc[UR4], R152, gsb0 ;  /* 0x00e00000049879f0 */ /* 0x000fe20008001898 */
[----:B------:R-:W-:Y:S01]  /*e760*/  R2UR UR4, R206 ;  /* 0x00000000ce0472ca */ /* 0x000fe200000e0000 */
[--C-:B------:R-:W-:Y:S01]  /*e770*/  IMAD.IADD R206, R202, 0x1, R205.reuse ;  /* 0x00000001cace7824 */ /* 0x100fe200078e02cd */
[----:B------:R-:W-:Y:S01]  /*e780*/  R2UR UR5, R207 ;  /* 0x00000000cf0572ca */ /* 0x000fe200000e0000 */
[----:B------:R-:W-:Y:S01]  /*e790*/  IMAD.MOV.U32 R207, RZ, RZ, 0x40000040 ;  /* 0x40000040ffcf7424 */ /* 0x000fe200078e00ff */
[----:B------:R-:W0:Y:S02]  /*e7a0*/  @P2 LDC R202, c[0x0][0x44c] ;  /* 0x00011300ffca2b82 */ /* 0x000e240000000800 */
[----:B------:R-:W-:Y:S01]  /*e7b0*/  R2UR UR6, R206 ;  /* 0x00000000ce0672ca */ /* 0x000fe200000e0000 */
[----:B------:R-:W-:Y:S01]  /*e7c0*/  IMAD.IADD R206, R199, 0x1, R205 ;  /* 0x00000001c7ce7824 */ /* 0x000fe200078e02cd */
[----:B------:R-:W-:Y:S01]  /*e7d0*/  R2UR UR7, R207 ;  /* 0x00000000cf0772ca */ /* 0x000fe200000e0000 */
[----:B------:R-:W-:-:S02]  /*e7e0*/  IMAD.MOV.U32 R199, RZ, RZ, 0x40000040 ;  /* 0x40000040ffc77424 */ /* 0x000fc400078e00ff */
        /* <DEDUP_REMOVED lines=8> */
[----:B------:R-:W-:Y:S01]  /*e870*/  IMAD.MOV.U32 R198, RZ, RZ, 0x40 ;  /* 0x00000040ffc67424 */ /* 0x000fe200078e00ff */
[----:B------:R-:W-:Y:S02]  /*e880*/  R2UR UR5, R199 ;  /* 0x00000000c70572ca */ /* 0x000fe400000e0000 */
[----:B------:R-:W-:Y:S01]  /*e890*/  R2UR UR6, R206 ;  /* 0x00000000ce0672ca */ /* 0x000fe200000e0000 */
[----:B------:R-:W1:Y:S01]  /*e8a0*/  @P2 LDC R199, c[0x0][0x450] ;  /* 0x00011400ffc72b82 */ /* 0x000e620000000800 */
[----:B------:R-:W-:Y:S02]  /*e8b0*/  R2UR UR7, R207 ;  /* 0x00000000cf0772ca */ /* 0x000fe400000e0000 */
[----:B------:R-:W-:-:S04]  /*e8c0*/  SEL R198, R198, 0x3e, P3 ;  /* 0x0000003ec6c67807 */ /* 0x000fc80001800000 */
[----:B------:R-:W-:-:S04]  /*e8d0*/  LOP3.LUT R198, R198, 0x6, RZ, 0xc0, !PT ;  /* 0x00000006c6c67812 */ /* 0x000fc800078ec0ff */
[CC--:B------:R-:W-:Y:S02]  /*e8e0*/  IADD3 R204, R198.reuse, R205.reuse, R204 ;  /* 0x000000cdc6cc7210 */ /* 0x0c0fe40007ffe0cc */
[----:B------:R-:W-:Y:S01]  /*e8f0*/  IADD3 R198, R198, R205, R6 ;  /* 0x000000cdc6c67210 */ /* 0x000fe20007ffe006 */
[----:B------:R-:W-:-:S04]  /*e900*/  IMAD.IADD R205, R216, 0x1, R195 ;  /* 0x00000001d8cd7824 */ /* 0x000fc800078e02c3 */
[----:B0-----:R-:W-:-:S04]  /*e910*/  @P2 IMAD.HI.U32 R206, R205, R202, RZ ;  /* 0x000000cacdce2227 */ /* 0x001fc800078e00ff */
[----:B------:R-:W-:Y:S01]  /*e920*/  IMAD.MOV.U32 R202, RZ, RZ, R205 ;  /* 0x000000ffffca7224 */ /* 0x000fe200078e00cd */
[----:B-1----:R-:W-:Y:S01]  /*e930*/  @P2 SHF.R.U32.HI R202, RZ, R199, R206 ;  /* 0x000000c7ffca2219 */ /* 0x002fe200000116ce */
        /* <DEDUP_REMOVED lines=14> */
[----:B------:R-:W-:Y:S02]  /*ea20*/  R2UR UR7, R199 ;  /* 0x00000000c70772ca */ /* 0x000fe400000e0000 */
[----:B------:R-:W-:Y:S01]  /*ea30*/  R2UR UR6, R198 ;  /* 0x00000000c60672ca */ /* 0x000fe200000e0000 */
[----:B------:R-:W-:Y:S02]  /*ea40*/  WARPGROUP.DEPBAR.LE gsb0, 0x0 ;  /* 0x00008000000079c5 */ /* 0x000fe40000010000 */
[----:B------:R-:W-:Y:S01]  /*ea50*/  FMUL.FTZ R207, R152, UR39 ;  /* 0x0000002798cf7c20 */ /* 0x000fe20008410000 */
[----:B------:R-:W-:Y:S01]  /*ea60*/  FMUL.FTZ R152, R153, UR39 ;  /* 0x0000002799987c20 */ /* 0x000fe20008410000 */
[----:B------:R-:W-:Y:S01]  /*ea70*/  FMUL.FTZ R206, R161, UR39 ;  /* 0x00000027a1ce7c20 */ /* 0x000fe20008410000 */
[----:B------:R-:W0:Y:S01]  /*ea80*/  SHFL.IDX PT, R153, R202, RZ, 0x1c1f ;  /* 0x001c1fffca997589 */ /* 0x000e2200000e0000 */
[----:B------:R-:W-:-:S02]  /*ea90*/  IMAD.MOV.U32 R161, RZ, RZ, -0x40 ;  /* 0xffffffc0ffa17424 */ /* 0x000fc400078e00ff */
[----:B------:R-:W-:Y:S01]  /*eaa0*/  FMUL.FTZ R199, R156, UR39 ;  /* 0x000000279cc77c20 */ /* 0x000fe20008410000 */
[----:B------:R-:W1:Y:S01]  /*eab0*/  MUFU.TANH R207, R207 ;  /* 0x000000cf00cf7308 */ /* 0x000e620000002400 */
[----:B------:R-:W-:Y:S01]  /*eac0*/  FMUL.FTZ R157, R157, UR39 ;  /* 0x000000279d9d7c20 */ /* 0x000fe20008410000 */
[----:B------:R-:W-:Y:S02]  /*ead0*/  IMAD R161, R21, R161, 0x1 ;  /* 0x0000000115a17424 */ /* 0x000fe400078e02a1 */
[----:B------:R-:W-:Y:S01]  /*eae0*/  FMUL.FTZ R156, R160, UR39 ;  /* 0x00000027a09c7c20 */ /* 0x000fe20008410000 */
[----:B------:R-:W-:Y:S01]  /*eaf0*/  FMUL.FTZ R205, R168, UR39 ;  /* 0x00000027a8cd7c20 */ /* 0x000fe20008410000 */
[----:B------:R-:W-:Y:S01]  /*eb00*/  FMUL.FTZ R160, R164, UR39 ;  /* 0x00000027a4a07c20 */ /* 0x000fe20008410000 */
[----:B------:R-:W-:Y:S01]  /*eb10*/  FMUL.FTZ R165, R165, UR39 ;  /* 0x00000027a5a57c20 */ /* 0x000fe20008410000 */
[----:B------:R-:W-:Y:S01]  /*eb20*/  IADD3 R161, R211, R161, -R189 ;  /* 0x000000a1d3a17210 */ /* 0x000fe20007ffe8bd */
[----:B------:R-:W2:Y:S01]  /*eb30*/  MUFU.TANH R152, R152 ;  /* 0x0000009800987308 */ /* 0x000ea20000002400 */
[----:B------:R-:W-:Y:S01]  /*eb40*/  FMUL.FTZ R204, R169, UR39 ;  /* 0x00000027a9cc7c20 */ /* 0x000fe20008410000 */
[----:B------:R-:W-:Y:S01]  /*eb50*/  FMUL.FTZ R208, R173, UR39 ;  /* 0x00000027add07c20 */ /* 0x000fe20008410000 */
[----:B------:R-:W-:Y:S01]  /*eb60*/  FMUL.FTZ R172, R172, UR39 ;  /* 0x00000027acac7c20 */ /* 0x000fe20008410000 */
[----:B------:R-:W-:-:S02]  /*eb70*/  IMAD.IADD R168, R161, 0x1, -R194 ;  /* 0x00000001a1a87824 */ /* 0x000fc400078e0ac2 */
[----:B------:R-:W-:Y:S01]  /*eb80*/  FMUL.FTZ R158, R158, UR39 ;  /* 0x000000279e9e7c20 */ /* 0x000fe20008410000 */
[----:B------:R-:W-:Y:S01]  /*eb90*/  FMUL.FTZ R176, R176, UR39 ;  /* 0x00000027b0b07c20 */ /* 0x000fe20008410000 */
[----:B------:R-:W-:Y:S01]  /*eba0*/  FMUL.FTZ R180, R180, UR39 ;  /* 0x00000027b4b47c20 */ /* 0x000fe20008410000 */
[----:B------:R-:W3:Y:S01]  /*ebb0*/  MUFU.TANH R199, R199 ;  /* 0x000000c700c77308 */ /* 0x000ee20000002400 */
[----:B------:R-:W-:Y:S01]  /*ebc0*/  FMUL.FTZ R181, R181, UR39 ;  /* 0x00000027b5b57c20 */ /* 0x000fe20008410000 */
[----:B------:R-:W-:Y:S01]  /*ebd0*/  FMUL.FTZ R159, R159, UR39 ;  /* 0x000000279f9f7c20 */ /* 0x000fe20008410000 */
[----:B------:R-:W-:Y:S01]  /*ebe0*/  FMUL.FTZ R162, R162, UR39 ;  /* 0x00000027a2a27c20 */ /* 0x000fe20008410000 */
[----:B------:R-:W4:Y:S01]  /*ebf0*/  SHFL.IDX PT, R202, R202, 0x1, 0x1c1f ;  /* 0x003c1f00caca7f89 */ /* 0x000f2200000e0000 */
[----:B0-----:R-:W-:Y:S02]  /*ec00*/  IMAD.IADD R169, R168, 0x1, R153 ;  /* 0x00000001a8a97824 */ /* 0x001fe400078e0299 */
[----:B------:R-:W-:Y:S01]  /*ec10*/  FMUL.FTZ R171, R171, UR39 ;  /* 0x00000027abab7c20 */ /* 0x000fe20008410000 */
[----:B------:R-:W-:Y:S01]  /*ec20*/  FMUL.FTZ R209, R182, UR39 ;  /* 0x00000027b6d17c20 */ /* 0x000fe20008410000 */
[----:B------:R-:W0:Y:S01]  /*ec30*/  MUFU.TANH R157, R157 ;  /* 0x0000009d009d7308 */ /* 0x000e220000002400 */
[----:B------:R-:W-:Y:S01]  /*ec40*/  FMUL.FTZ R227, R183, UR39 ;  /* 0x00000027b7e37c20 */ /* 0x000fe20008410000 */
[----:B------:R-:W-:-:S02]  /*ec50*/  ISETP.GT.AND P5, PT, R169, RZ, PT ;  /* 0x000000ffa900720c */ /* 0x000fc40003fa4270 */
[----:B------:R-:W-:Y:S02]  /*ec60*/  ISETP.GT.AND P6, PT, R169, 0x1, PT ;  /* 0x00000001a900780c */ /* 0x000fe40003fc4270 */
[----:B-1----:R-:W-:Y:S02]  /*ec70*/  FSEL R153, R207, -INF , P5 ;  /* 0xff800000cf997808 */ /* 0x002fe40002800000 */
[----:B------:R-:W1:Y:S01]  /*ec80*/  MUFU.TANH R156, R156 ;  /* 0x0000009c009c7308 */ /* 0x000e620000002400 */
[C---:B------:R-:W-:Y:S02]  /*ec90*/  ISETP.GT.AND P3, PT, R169.reuse, 0x8, PT ;  /* 0x00000008a900780c */ /* 0x040fe40003f64270 */
[C---:B------:R-:W-:Y:S02]  /*eca0*/  ISETP.GT.AND P4, PT, R169.reuse, 0x9, PT ;  /* 0x00000009a900780c */ /* 0x040fe40003f84270 */
[C---:B------:R-:W-:Y:S02]  /*ecb0*/  ISETP.GT.AND P5, PT, R169.reuse, 0x10, PT ;  /* 0x00000010a900780c */ /* 0x040fe40003fa4270 */
[----:B--2---:R-:W-:Y:S01]  /*ecc0*/  FSEL R152, R152, -INF , P6 ;  /* 0xff80000098987808 */ /* 0x004fe20003000000 */
[----:B------:R-:W2:Y:S01]  /*ecd0*/  MUFU.TANH R206, R206 ;  /* 0x000000ce00ce7308 */ /* 0x000ea20000002400 */
[----:B------:R-:W-:-:S02]  /*ece0*/  ISETP.GT.AND P6, PT, R169, 0x11, PT ;  /* 0x00000011a900780c */ /* 0x000fc40003fc4270 */
[----:B---3--:R-:W-:Y:S01]  /*ecf0*/  FSEL R161, R199, -INF , P3 ;  /* 0xff800000c7a17808 */ /* 0x008fe20001800000 */
[----:B------:R-:W-:Y:S01]  /*ed00*/  FMUL.FTZ R199, R154, UR39 ;  /* 0x000000279ac77c20 */ /* 0x000fe20008410000 */
[----:B0-----:R-:W-:Y:S01]  /*ed10*/  FSEL R157, R157, -INF , P4 ;  /* 0xff8000009d9d7808 */ /* 0x001fe20002000000 */
[----:B----4-:R-:W-:Y:S01]  /*ed20*/  IMAD.IADD R168, R168, 0x1, R202 ;  /* 0x00000001a8a87824 */ /* 0x010fe200078e02ca */
[C---:B------:R-:W-:Y:S01]  /*ed30*/  ISETP.GT.AND P3, PT, R169.reuse, 0x18, PT ;  /* 0x00000018a900780c */ /* 0x040fe20003f64270 */
[----:B------:R-:W0:Y:S01]  /*ed40*/  MUFU.TANH R160, R160 ;  /* 0x000000a000a07308 */ /* 0x000e220000002400 */
[C---:B------:R-:W-:Y:S02]  /*ed50*/  ISETP.GT.AND P4, PT, R169.reuse, 0x19, PT ;  /* 0x00000019a900780c */ /* 0x040fe40003f84270 */
[----:B-1----:R-:W-:Y:S02]  /*ed60*/  FSEL R164, R156, -INF , P5 ;  /* 0xff8000009ca47808 */ /* 0x002fe40002800000 */
[----:B------:R-:W-:-:S03]  /*ed70*/  ISETP.GT.AND P5, PT, R169, 0x20, PT ;  /* 0x00000020a900780c */ /* 0x000fc60003fa4270 */
[----:B------:R-:W-:Y:S01]  /*ed80*/  MUFU.TANH R165, R165 ;  /* 0x000000a500a57308 */ /* 0x000fe20000002400 */
[----:B--2---:R-:W-:Y:S02]  /*ed90*/  FSEL R156, R206, -INF , P6 ;  /* 0xff800000ce9c7808 */ /* 0x004fe40003000000 */
[----:B------:R-:W-:-:S05]  /*eda0*/  ISETP.GT.AND P6, PT, R169, 0x21, PT ;  /* 0x00000021a900780c */ /* 0x000fca0003fc4270 */
[----:B------:R-:W1:Y:S01]  /*edb0*/  MUFU.TANH R204, R204 ;  /* 0x000000cc00cc7308 */ /* 0x000e620000002400 */
[----:B0-----:R-:W-:Y:S02]  /*edc0*/  FSEL R160, R160, -INF , P3 ;  /* 0xff800000a0a07808 */ /* 0x001fe40001800000 */
[----:B------:R-:W-:-:S05]  /*edd0*/  ISETP.GT.AND P3, PT, R169, 0x28, PT ;  /* 0x00000028a900780c */ /* 0x000fca0003f64270 */
[----:B------:R-:W0:Y:S08]  /*ede0*/  MUFU.TANH R205, R205 ;  /* 0x000000cd00cd7308 */ /* 0x000e300000002400 */
[----:B------:R2:W3:Y:S01]  /*edf0*/  MUFU.TANH R207, R172 ;  /* 0x000000ac00cf7308 */ /* 0x0004e20000002400 */
[----:B-1----:R-:W-:Y:S01]  /*ee00*/  FSEL R154, R204, -INF , P6 ;  /* 0xff800000cc9a7808 */ /* 0x002fe20003000000 */
[----:B------:R-:W-:Y:S01]  /*ee10*/  FMUL.FTZ R204, R155, UR39 ;  /* 0x000000279bcc7c20 */ /* 0x000fe20008410000 */
[----:B------:R-:W-:-:S05]  /*ee20*/  ISETP.GT.AND P6, PT, R169, 0x31, PT ;  /* 0x00000031a900780c */ /* 0x000fca0003fc4270 */
[----:B------:R-:W1:Y:S01]  /*ee30*/  MUFU.TANH R208, R208 ;  /* 0x000000d000d07308 */ /* 0x000e620000002400 */
[----:B--2---:R-:W-:Y:S02]  /*ee40*/  FSEL R172, R165, -INF , P4 ;  /* 0xff800000a5ac7808 */ /* 0x004fe40002000000 */
[----:B------:R-:W-:Y:S02]  /*ee50*/  ISETP.GT.AND P4, PT, R169, 0x29, PT ;  /* 0x00000029a900780c */ /* 0x000fe40003f84270 */
[----:B0-----:R-:W-:Y:S02]  /*ee60*/  FSEL R165, R205, -INF , P5 ;  /* 0xff800000cda57808 */ /* 0x001fe40002800000 */
[----:B------:R-:W-:Y:S01]  /*ee70*/  ISETP.GT.AND P5, PT, R169, 0x30, PT ;  /* 0x00000030a900780c */ /* 0x000fe20003fa4270 */
[----:B------:R-:W-:Y:S01]  /*ee80*/  MUFU.TANH R181, R181 ;  /* 0x000000b500b57308 */ /* 0x000fe20000002400 */
[----:B---3--:R-:W-:Y:S01]  /*ee90*/  FSEL R173, R207, -INF , P3 ;  /* 0xff800000cfad7808 */ /* 0x008fe20001800000 */
[----:B------:R-:W-:Y:S01]  /*eea0*/  FMUL.FTZ R207, R174, UR39 ;  /* 0x00000027aecf7c20 */ /* 0x000fe20008410000 */
[----:B------:R-:W-:-:S05]  /*eeb0*/  ISETP.GT.AND P3, PT, R169, 0x38, PT ;  /* 0x00000038a900780c */ /* 0x000fca0003f64270 */
[----:B------:R-:W-:Y:S01]  /*eec0*/  MUFU.TANH R199, R199 ;  /* 0x000000c700c77308 */ /* 0x000fe20000002400 */
[----:B-1----:R-:W-:Y:S02]  /*eed0*/  FSEL R155, R208, -INF , P4 ;  /* 0xff800000d09b7808 */ /* 0x002fe40002000000 */
[----:B------:R-:W-:-:S05]  /*eee0*/  ISETP.GT.AND P4, PT, R169, 0x39, PT ;  /* 0x00000039a900780c */ /* 0x000fca0003f84270 */
[----:B------:R0:W-:Y:S08]  /*eef0*/  MUFU.TANH R169, R204 ;  /* 0x000000cc00a97308 */ /* 0x0001f00000002400 */
[----:B------:R-:W-:Y:S01]  /*ef00*/  MUFU.TANH R171, R171 ;  /* 0x000000ab00ab7308 */ /* 0x000fe20000002400 */
[----:B0-----:R-:W-:-:S04]  /*ef10*/  FMNMX.FTZ R204, R153, R197, !PT ;  /* 0x000000c599cc7209 */ /* 0x001fc80007810000 */
[----:B------:R-:W-:-:S03]  /*ef20*/  FMNMX.FTZ R205, R152, R204, !PT ;  /* 0x000000cc98cd7209 */ /* 0x000fc60007810000 */
[----:B------:R0:W-:Y:S01]  /*ef30*/  MUFU.TANH R204, R158 ;  /* 0x0000009e00cc7308 */ /* 0x0001e20000002400 */
[----:B------:R-:W-:-:S07]  /*ef40*/  FMNMX.FTZ R205, R161, R205, !PT ;  /* 0x000000cda1cd7209 */ /* 0x000fce0007810000 */
[----:B------:R-:W-:Y:S01]  /*ef50*/  MUFU.TANH R207, R207 ;  /* 0x000000cf00cf7308 */ /* 0x000fe20000002400 */
[----:B0-----:R-:W-:-:S04]  /*ef60*/  FMNMX.FTZ R158, R157, R205, !PT ;  /* 0x000000cd9d9e7209 */ /* 0x001fc80007810000 */
[----:B------:R-:W-:-:S03]  /*ef70*/  FMNMX.FTZ R158, R164, R158, !PT ;  /* 0x0000009ea49e7209 */ /* 0x000fc60007810000 */
[----:B------:R0:W1:Y:S01]  /*ef80*/  MUFU.TANH R205, R176 ;  /* 0x000000b000cd7308 */ /* 0x0000620000002400 */
[----:B------:R-:W-:-:S04]  /*ef90*/  FMNMX.FTZ R158, R156, R158, !PT ;  /* 0x0000009e9c9e7209 */ /* 0x000fc80007810000 */
[----:B------:R-:W-:-:S03]  /*efa0*/  FMNMX.FTZ R158, R160, R158, !PT ;  /* 0x0000009ea09e7209 */ /* 0x000fc60007810000 */
[----:B------:R-:W-:Y:S01]  /*efb0*/  MUFU.TANH R209, R209 ;  /* 0x000000d100d17308 */ /* 0x000fe20000002400 */
[----:B0-----:R-:W-:Y:S01]  /*efc0*/  FMUL.FTZ R176, R177, UR39 ;  /* 0x00000027b1b07c20 */ /* 0x001fe20008410000 */
[----:B------:R-:W-:-:S04]  /*efd0*/  FMNMX.FTZ R177, R172, R158, !PT ;  /* 0x0000009eacb17209 */ /* 0x000fc80007810000 */
[----:B------:R-:W-:Y:S02]  /*efe0*/  FMNMX.FTZ R177, R165, R177, !PT ;  /* 0x000000b1a5b17209 */ /* 0x000fe40007810000 */
[----:B------:R-:W0:Y:S02]  /*eff0*/  MUFU.TANH R176, R176 ;  /* 0x000000b000b07308 */ /* 0x000e240000002400 */
[----:B------:R-:W-:-:S06]  /*f000*/  FMNMX.FTZ R177, R154, R177, !PT ;  /* 0x000000b19ab17209 */ /* 0x000fcc0007810000 */
[----:B------:R2:W3:Y:S08]  /*f010*/  MUFU.TANH R158, R180 ;  /* 0x000000b4009e7308 */ /* 0x0004f00000002400 */
[----:B------:R-:W-:Y:S01]  /*f020*/  MUFU.TANH R227, R227 ;  /* 0x000000e300e37308 */ /* 0x000fe20000002400 */
[----:B--2---:R-:W-:Y:S02]  /*f030*/  FMNMX.FTZ R180, R173, R177, !PT ;  /* 0x000000b1adb47209 */ /* 0x004fe40007810000 */
[----:B-1----:R-:W-:-:S02]  /*f040*/  FSEL R177, R205, -INF , P5 ;  /* 0xff800000cdb17808 */ /* 0x002fc40002800000 */
[----:B------:R-:W-:Y:S02]  /*f050*/  FMNMX.FTZ R180, R155, R180, !PT ;  /* 0x000000b49bb47209 */ /* 0x000fe40007810000 */
[----:B0-----:R-:W-:Y:S01]  /*f060*/  FSEL R176, R176, -INF , P6 ;  /* 0xff800000b0b07808 */ /* 0x001fe20003000000 */
[----:B------:R0:W1:Y:S01]  /*f070*/  MUFU.TANH R205, R159 ;  /* 0x0000009f00cd7308 */ /* 0x0000620000002400 */
[----:B------:R-:W-:Y:S02]  /*f080*/  FMNMX.FTZ R180, R177, R180, !PT ;  /* 0x000000b4b1b47209 */ /* 0x000fe40007810000 */
[----:B---3--:R-:W-:Y:S02]  /*f090*/  FSEL R158, R158, -INF , P3 ;  /* 0xff8000009e9e7808 */ /* 0x008fe40001800000 */
[----:B------:R-:W-:Y:S02]  /*f0a0*/  FMNMX.FTZ R206, R176, R180, !PT ;  /* 0x000000b4b0ce7209 */ /* 0x000fe40007810000 */
[C---:B------:R-:W-:Y:S01]  /*f0b0*/  ISETP.GT.AND P5, PT, R168.reuse, 0x1, PT ;  /* 0x00000001a800780c */ /* 0x040fe20003fa4270 */
[----:B------:R2:W-:Y:S01]  /*f0c0*/  MUFU.TANH R180, R162 ;  /* 0x000000a200b47308 */ /* 0x0005e20000002400 */
[----:B0-----:R-:W-:Y:S01]  /*f0d0*/  FSEL R159, R181, -INF , P4 ;  /* 0xff800000b59f7808 */ /* 0x001fe20002000000 */
[----:B------:R-:W-:Y:S01]  /*f0e0*/  FMUL.FTZ R181, R163, UR39 ;  /* 0x00000027a3b57c20 */ /* 0x000fe20008410000 */
[----:B------:R-:W-:-:S02]  /*f0f0*/  ISETP.GT.AND P4, PT, R168, RZ, PT ;  /* 0x000000ffa800720c */ /* 0x000fc40003f84270 */
[C---:B------:R-:W-:Y:S02]  /*f100*/  ISETP.GT.AND P6, PT, R168.reuse, 0x8, PT ;  /* 0x00000008a800780c */ /* 0x040fe40003fc4270 */
[----:B------:R-:W-:Y:S01]  /*f110*/  ISETP.GT.AND P3, PT, R168, 0x9, PT ;  /* 0x00000009a800780c */ /* 0x000fe20003f64270 */
[----:B------:R-:W-:Y:S01]  /*f120*/  MUFU.TANH R181, R181 ;  /* 0x000000b500b57308 */ /* 0x000fe20000002400 */
[----:B--2---:R-:W-:Y:S01]  /*f130*/  FMNMX.FTZ R162, R158, R206, !PT ;  /* 0x000000ce9ea27209 */ /* 0x004fe20007810000 */
[----:B------:R-:W-:Y:S01]  /*f140*/  FMUL.FTZ R206, R166, UR39 ;  /* 0x00000027a6ce7c20 */ /* 0x000fe20008410000 */
[----:B------:R-:W-:Y:S01]  /*f150*/  FMUL.FTZ R166, R167, UR39 ;  /* 0x00000027a7a67c20 */ /* 0x000fe20008410000 */
[----:B------:R-:W-:Y:S01]  /*f160*/  FMUL.FTZ R167, R170, UR39 ;  /* 0x00000027aaa77c20 */ /* 0x000fe20008410000 */
[----:B------:R-:W-:Y:S02]  /*f170*/  FMNMX.FTZ R162, R159, R162, !PT ;  /* 0x000000a29fa27209 */ /* 0x000fe40007810000 */
[----:B------:R-:W-:Y:S01]  /*f180*/  FSEL R202, R204, -INF , P6 ;  /* 0xff800000ccca7808 */ /* 0x000fe20003000000 */
[----:B------:R-:W-:Y:S01]  /*f190*/  MUFU.TANH R206, R206 ;  /* 0x000000ce00ce7308 */ /* 0x000fe20000002400 */
[----:B-1----:R-:W-:Y:S01]  /*f1a0*/  FSEL R205, R205, -INF , P3 ;  /* 0xff800000cdcd7808 */ /* 0x002fe20001800000 */
[----:B------:R-:W0:Y:S01]  /*f1b0*/  SHFL.BFLY PT, R163, R162, 0x2, 0x1f ;  /* 0x0c401f00a2a37f89 */ /* 0x000e2200000e0000 */
[----:B------:R-:W-:-:S02]  /*f1c0*/  ISETP.GT.AND P6, PT, R168, 0x18, PT ;  /* 0x00000018a800780c */ /* 0x000fc40003fc4270 */
[----:B------:R-:W-:-:S03]  /*f1d0*/  ISETP.GT.AND P3, PT, R168, 0x19, PT ;  /* 0x00000019a800780c */ /* 0x000fc60003f64270 */
[----:B------:R-:W1:Y:S08]  /*f1e0*/  MUFU.TANH R166, R166 ;  /* 0x000000a600a67308 */ /* 0x000e700000002400 */
[----:B------:R-:W2:Y:S01]  /*f1f0*/  MUFU.TANH R167, R167 ;  /* 0x000000a700a77308 */ /* 0x000ea20000002400 */
[----:B-1----:R-:W-:Y:S02]  /*f200*/  FSEL R166, R166, -INF , P3 ;  /* 0xff800000a6a67808 */ /* 0x002fe40001800000 */
[----:B0-----:R-:W-:-:S02]  /*f210*/  FMNMX.FTZ R170, R162, R163, !PT ;  /* 0x000000a3a2aa7209 */ /* 0x001fc40007810000 */
[----:B------:R-:W-:Y:S01]  /*f220*/  FSEL R163, R169, -INF , P5 ;  /* 0xff800000a9a37808 */ /* 0x000fe20002800000 */
[----:B------:R-:W-:Y:S01]  /*f230*/  FMUL.FTZ R169, R175, UR39 ;  /* 0x00000027afa97c20 */ /* 0x000fe20008410000 */
[----:B------:R-:W-:Y:S01]  /*f240*/  FSEL R162, R199, -INF , P4 ;  /* 0xff800000c7a27808 */ /* 0x000fe20002000000 */
[----:B------:R-:W0:Y:S01]  /*f250*/  SHFL.BFLY PT, R174, R170, 0x1, 0x1f ;  /* 0x0c201f00aaae7f89 */ /* 0x000e2200000e0000 */
[----:B------:R-:W-:Y:S01]  /*f260*/  ISETP.GT.AND P5, PT, R168, 0x11, PT ;  /* 0x00000011a800780c */ /* 0x000fe20003fa4270 */
[----:B------:R-:W-:Y:S01]  /*f270*/  FMUL.FTZ R175, R178, UR39 ;  /* 0x00000027b2af7c20 */ /* 0x000fe20008410000 */
[----:B------:R-:W-:Y:S01]  /*f280*/  ISETP.GT.AND P4, PT, R168, 0x10, PT ;  /* 0x00000010a800780c */ /* 0x000fe20003f84270 */
[----:B------:R-:W1:Y:S01]  /*f290*/  MUFU.TANH R169, R169 ;  /* 0x000000a900a97308 */ /* 0x000e620000002400 */
[----:B------:R-:W-:Y:S02]  /*f2a0*/  FSEL R204, R181, -INF , P5 ;  /* 0xff800000b5cc7808 */ /* 0x000fe40002800000 */
[----:B------:R-:W-:-:S02]  /*f2b0*/  FSEL R199, R180, -INF , P4 ;  /* 0xff800000b4c77808 */ /* 0x000fc40002000000 */
[----:B------:R-:W-:Y:S02]  /*f2c0*/  FSEL R181, R206, -INF , P6 ;  /* 0xff800000ceb57808 */ /* 0x000fe40003000000 */
[C---:B------:R-:W-:Y:S01]  /*f2d0*/  ISETP.GT.AND P4, PT, R168.reuse, 0x20, PT ;  /* 0x00000020a800780c */ /* 0x040fe20003f84270 */
[----:B------:R-:W3:Y:S01]  /*f2e0*/  MUFU.TANH R175, R175 ;  /* 0x000000af00af7308 */ /* 0x000ee20000002400 */
[C---:B------:R-:W-:Y:S02]  /*f2f0*/  ISETP.GT.AND P5, PT, R168.reuse, 0x21, PT ;  /* 0x00000021a800780c */ /* 0x040fe40003fa4270 */
[C---:B------:R-:W-:Y:S02]  /*f300*/  ISETP.GT.AND P6, PT, R168.reuse, 0x28, PT ;  /* 0x00000028a800780c */ /* 0x040fe40003fc4270 */
[----:B------:R-:W-:Y:S02]  /*f310*/  ISETP.GT.AND P3, PT, R168, 0x29, PT ;  /* 0x00000029a800780c */ /* 0x000fe40003f64270 */
[----:B--2---:R-:W-:-:S02]  /*f320*/  FSEL R167, R167, -INF , P4 ;  /* 0xff800000a7a77808 */ /* 0x004fc40002000000 */
[----:B------:R-:W-:Y:S01]  /*f330*/  FSEL R180, R171, -INF , P5 ;  /* 0xff800000abb47808 */ /* 0x000fe20002800000 */
[----:B------:R-:W-:Y:S01]  /*f340*/  FMUL.FTZ R171, R179, UR39 ;  /* 0x00000027b3ab7c20 */ /* 0x000fe20008410000 */
[----:B------:R-:W-:Y:S02]  /*f350*/  FSEL R207, R207, -INF , P6 ;  /* 0xff800000cfcf7808 */ /* 0x000fe40003000000 */
[----:B-1----:R-:W-:Y:S02]  /*f360*/  FSEL R206, R169, -INF , P3 ;  /* 0xff800000a9ce7808 */ /* 0x002fe40001800000 */
[C---:B------:R-:W-:Y:S01]  /*f370*/  ISETP.GT.AND P4, PT, R168.reuse, 0x30, PT ;  /* 0x00000030a800780c */ /* 0x040fe20003f84270 */
[----:B------:R-:W1:Y:S01]  /*f380*/  MUFU.TANH R171, R171 ;  /* 0x000000ab00ab7308 */ /* 0x000e620000002400 */
[C---:B------:R-:W-:Y:S02]  /*f390*/  ISETP.GT.AND P5, PT, R168.reuse, 0x31, PT ;  /* 0x00000031a800780c */ /* 0x040fe40003fa4270 */
[----:B------:R-:W-:-:S02]  /*f3a0*/  ISETP.GT.AND P6, PT, R168, 0x38, PT ;  /* 0x00000038a800780c */ /* 0x000fc40003fc4270 */
[----:B------:R-:W-:Y:S02]  /*f3b0*/  ISETP.GT.AND P3, PT, R168, 0x39, PT ;  /* 0x00000039a800780c */ /* 0x000fe40003f64270 */
[----:B------:R-:W-:Y:S02]  /*f3c0*/  FMNMX.FTZ R168, R162, R201, !PT ;  /* 0x000000c9a2a87209 */ /* 0x000fe40007810000 */
[----:B---3--:R-:W-:Y:S02]  /*f3d0*/  FSEL R182, R175, -INF , P4 ;  /* 0xff800000afb67808 */ /* 0x008fe40002000000 */
[----:B------:R-:W-:Y:S02]  /*f3e0*/  FMNMX.FTZ R168, R163, R168, !PT ;  /* 0x000000a8a3a87209 */ /* 0x000fe40007810000 */
[----:B------:R-:W-:Y:S02]  /*f3f0*/  FSEL R209, R209, -INF , P6 ;  /* 0xff800000d1d17808 */ /* 0x000fe40003000000 */
[----:B------:R-:W-:-:S02]  /*f400*/  FMNMX.FTZ R168, R202, R168, !PT ;  /* 0x000000a8caa87209 */ /* 0x000fc40007810000 */
[----:B-1----:R-:W-:Y:S02]  /*f410*/  FSEL R183, R171, -INF , P5 ;  /* 0xff800000abb77808 */ /* 0x002fe40002800000 */
[----:B------:R-:W-:Y:S02]  /*f420*/  FMNMX.FTZ R169, R205, R168, !PT ;  /* 0x000000a8cda97209 */ /* 0x000fe40007810000 */
[----:B0-----:R-:W-:Y:S02]  /*f430*/  FMNMX.FTZ R168, R170, R174, !PT ;  /* 0x000000aeaaa87209 */ /* 0x001fe40007810000 */
[----:B------:R-:W-:Y:S01]  /*f440*/  FMNMX.FTZ R170, R199, R169, !PT ;  /* 0x000000a9c7aa7209 */ /* 0x000fe20007810000 */
[----:B------:R-:W-:Y:S01]  /*f450*/  IMAD.U32 R169, RZ, RZ, UR37 ;  /* 0x00000025ffa97e24 */ /* 0x000fe2000f8e00ff */
[----:B------:R-:W-:Y:S02]  /*f460*/  FSETP.NEU.FTZ.AND P4, PT, R168, -INF , PT ;  /* 0xff800000a800780b */ /* 0x000fe40003f9d000 */
[----:B------:R-:W-:Y:S01]  /*f470*/  FMNMX.FTZ R170, R204, R170, !PT ;  /* 0x000000aaccaa7209 */ /* 0x000fe20007810000 */
[----:B------:R-:W-:Y:S01]  /*f480*/  FMUL.FTZ R178, R168, R169 ;  /* 0x000000a9a8b27220 */ /* 0x000fe20000410000 */
[----:B------:R-:W-:-:S02]  /*f490*/  FSEL R227, R227, -INF , P3 ;  /* 0xff800000e3e37808 */ /* 0x000fc40001800000 */
[----:B------:R-:W-:Y:S02]  /*f4a0*/  FMNMX.FTZ R170, R181, R170, !PT ;  /* 0x000000aab5aa7209 */ /* 0x000fe40007810000 */
[----:B------:R-:W-:Y:S02]  /*f4b0*/  FSEL R178, R178, RZ, P4 ;  /* 0x000000ffb2b27208 */ /* 0x000fe40002000000 */
[----:B------:R-:W-:-:S03]  /*f4c0*/  FMNMX.FTZ R170, R166, R170, !PT ;  /* 0x000000aaa6aa7209 */ /* 0x000fc60007810000 */
[-CC-:B------:R-:W-:Y:S01]  /*f4d0*/  FFMA.FTZ R208, R157, R169.reuse, -R178.reuse ;  /* 0x000000a99dd07223 */ /* 0x180fe200000108b2 */
[----:B------:R-:W-:Y:S01]  /*f4e0*/  FMNMX.FTZ R170, R167, R170, !PT ;  /* 0x000000aaa7aa7209 */ /* 0x000fe20007810000 */
[-CC-:B------:R-:W-:Y:S01]  /*f4f0*/  FFMA.FTZ R157, R164, R169.reuse, -R178.reuse ;  /* 0x000000a9a49d7223 */ /* 0x180fe200000108b2 */
[-CC-:B------:R-:W-:Y:S01]  /*f500*/  FFMA.FTZ R174, R154, R169.reuse, -R178.reuse ;  /* 0x000000a99aae7223 */ /* 0x180fe200000108b2 */
[-CC-:B------:R-:W-:Y:S01]  /*f510*/  FFMA.FTZ R179, R159, R169.reuse, -R178.reuse ;  /* 0x000000a99fb37223 */ /* 0x180fe200000108b2 */
[----:B------:R-:W-:Y:S01]  /*f520*/  FMNMX.FTZ R170, R180, R170, !PT ;  /* 0x000000aab4aa7209 */ /* 0x000fe20007810000 */
[-CC-:B------:R-:W-:Y:S01]  /*f530*/  FFMA.FTZ R171, R172, R169.reuse, -R178.reuse ;  /* 0x000000a9acab7223 */ /* 0x180fe200000108b2 */
[-CC-:B------:R-:W-:Y:S01]  /*f540*/  FFMA.FTZ R172, R165, R169.reuse, -R178.reuse ;  /* 0x000000a9a5ac7223 */ /* 0x180fe200000108b2 */
[-CC-:B------:R-:W-:Y:S01]  /*f550*/  FFMA.FTZ R175, R155, R169.reuse, -R178.reuse ;  /* 0x000000a99baf7223 */ /* 0x180fe200000108b2 */
[----:B------:R-:W-:Y:S01]  /*f560*/  FMNMX.FTZ R170, R207, R170, !PT ;  /* 0x000000aacfaa7209 */ /* 0x000fe20007810000 */
[-CC-:B------:R-:W-:Y:S01]  /*f570*/  FFMA.FTZ R153, R153, R169.reuse, -R178.reuse ;  /* 0x000000a999997223 */ /* 0x180fe200000108b2 */
[----:B------:R-:W-:Y:S01]  /*f580*/  FSEL R165, R168, RZ, P4 ;  /* 0x000000ffa8a57208 */ /* 0x000fe20002000000 */
[-CC-:B------:R-:W-:Y:S01]  /*f590*/  FFMA.FTZ R152, R152, R169.reuse, -R178.reuse ;  /* 0x000000a998987223 */ /* 0x180fe200000108b2 */
[----:B------:R-:W-:Y:S01]  /*f5a0*/  FMNMX.FTZ R170, R206, R170, !PT ;  /* 0x000000aaceaa7209 */ /* 0x000fe20007810000 */
[-CC-:B------:R-:W-:Y:S01]  /*f5b0*/  FFMA.FTZ R161, R161, R169.reuse, -R178.reuse ;  /* 0x000000a9a1a17223 */ /* 0x180fe200000108b2 */
[-CC-:B------:R-:W-:Y:S01]  /*f5c0*/  FFMA.FTZ R158, R158, R169.reuse, -R178.reuse ;  /* 0x000000a99e9e7223 */ /* 0x180fe200000108b2 */
[----:B------:R-:W-:Y:S01]  /*f5d0*/  FADD.FTZ R165, -R165, R197 ;  /* 0x000000c5a5a57221 */ /* 0x000fe20000010100 */
[----:B------:R-:W-:Y:S01]  /*f5e0*/  FMNMX.FTZ R170, R182, R170, !PT ;  /* 0x000000aab6aa7209 */ /* 0x000fe20007810000 */
[----:B------:R-:W-:Y:S01]  /*f5f0*/  MUFU.EX2 R153, R153 ;  /* 0x0000009900997308 */ /* 0x000fe20000000800 */
[-CC-:B------:R-:W-:Y:S01]  /*f600*/  FFMA.FTZ R156, R156, R169.reuse, -R178.reuse ;  /* 0x000000a99c9c7223 */ /* 0x180fe200000108b2 */
[-C--:B------:R-:W-:Y:S01]  /*f610*/  FMUL.FTZ R165, R165, R169.reuse ;  /* 0x000000a9a5a57220 */ /* 0x080fe20000410000 */
[----:B------:R-:W-:Y:S01]  /*f620*/  FMNMX.FTZ R170, R183, R170, !PT ;  /* 0x000000aab7aa7209 */ /* 0x000fe20007810000 */
[-CC-:B------:R-:W-:Y:S01]  /*f630*/  FFMA.FTZ R160, R160, R169.reuse, -R178.reuse ;  /* 0x000000a9a0a07223 */ /* 0x180fe200000108b2 */
[-CC-:B------:R-:W-:Y:S01]  /*f640*/  FFMA.FTZ R173, R173, R169.reuse, -R178.reuse ;  /* 0x000000a9adad7223 */ /* 0x180fe200000108b2 */
[-CC-:B------:R-:W-:Y:S01]  /*f650*/  FFMA.FTZ R177, R177, R169.reuse, -R178.reuse ;  /* 0x000000a9b1b17223 */ /* 0x180fe200000108b2 */
[----:B------:R-:W-:Y:S01]  /*f660*/  FMNMX.FTZ R170, R209, R170, !PT ;  /* 0x000000aad1aa7209 */ /* 0x000fe20007810000 */
[----:B------:R-:W0:Y:S01]  /*f670*/  MUFU.EX2 R165, R165 ;  /* 0x000000a500a57308 */ /* 0x000e220000000800 */
[----:B------:R-:W-:-:S02]  /*f680*/  FFMA.FTZ R176, R176, R169, -R178 ;  /* 0x000000a9b0b07223 */ /* 0x000fc400000108b2 */
[----:B------:R-:W-:-:S05]  /*f690*/  FMNMX.FTZ R170, R227, R170, !PT ;  /* 0x000000aae3aa7209 */ /* 0x000fca0007810000 */
[----:B------:R-:W1:Y:S01]  /*f6a0*/  SHFL.BFLY PT, R164, R170, 0x2, 0x1f ;  /* 0x0c401f00aaa47f89 */ /* 0x000e6200000e0000 */
[----:B------:R-:W2:Y:S08]  /*f6b0*/  MUFU.EX2 R152, R152 ;  /* 0x0000009800987308 */ /* 0x000eb00000000800 */
[----:B------:R-:W3:Y:S01]  /*f6c0*/  MUFU.EX2 R161, R161 ;  /* 0x000000a100a17308 */ /* 0x000ee20000000800 */
[----:B0-----:R-:W-:Y:S01]  /*f6d0*/  FFMA.FTZ R14, R165, R14, R153 ;  /* 0x0000000ea50e7223 */ /* 0x001fe20000010099 */
[-C--:B------:R-:W-:Y:S01]  /*f6e0*/  FMUL.FTZ R24, R24, R165.reuse ;  /* 0x000000a518187220 */ /* 0x080fe20000410000 */
[-C--:B------:R-:W-:Y:S01]  /*f6f0*/  FMUL.FTZ R25, R25, R165.reuse ;  /* 0x000000a519197220 */ /* 0x080fe20000410000 */
[-C--:B------:R-:W-:Y:S01]  /*f700*/  FMUL.FTZ R28, R28, R165.reuse ;  /* 0x000000a51c1c7220 */ /* 0x080fe20000410000 */
[-C--:B------:R-:W-:Y:S01]  /*f710*/  FMUL.FTZ R29, R29, R165.reuse ;  /* 0x000000a51d1d7220 */ /* 0x080fe20000410000 */
[-C--:B------:R-:W-:Y:S01]  /*f720*/  FMUL.FTZ R32, R32, R165.reuse ;  /* 0x000000a520207220 */ /* 0x080fe20000410000 */
[----:B------:R-:W-:Y:S01]  /*f730*/  FMUL.FTZ R33, R33, R165 ;  /* 0x000000a521217220 */ /* 0x000fe20000410000 */
[----:B------:R-:W-:Y:S01]  /*f740*/  MUFU.EX2 R178, R158 ;  /* 0x0000009e00b27308 */ /* 0x000fe20000000800 */
[C---:B--2---:R-:W-:Y:S01]  /*f750*/  FADD.FTZ R14, R152.reuse, R14 ;  /* 0x0000000e980e7221 */ /* 0x044fe20000010000 */
[----:B------:R-:W-:Y:S01]  /*f760*/  F2FP.BF16.F32.PACK_AB R152, R152, R153 ;  /* 0x000000999898723e */ /* 0x000fe200000010ff */
[-C--:B------:R-:W-:Y:S01]  /*f770*/  FMUL.FTZ R36, R36, R165.reuse ;  /* 0x000000a524247220 */ /* 0x080fe20000410000 */
[-C--:B------:R-:W-:Y:S01]  /*f780*/  FMUL.FTZ R37, R37, R165.reuse ;  /* 0x000000a525257220 */ /* 0x080fe20000410000 */
[-C--:B------:R-:W-:Y:S01]  /*f790*/  FMUL.FTZ R40, R40, R165.reuse ;  /* 0x000000a528287220 */ /* 0x080fe20000410000 */
[-C--:B------:R-:W-:Y:S01]  /*f7a0*/  FMUL.FTZ R41, R41, R165.reuse ;  /* 0x000000a529297220 */ /* 0x080fe20000410000 */
[----:B-1----:R-:W-:Y:S01]  /*f7b0*/  FMNMX.FTZ R170, R170, R164, !PT ;  /* 0x000000a4aaaa7209 */ /* 0x002fe20007810000 */
[----:B------:R-:W0:Y:S01]  /*f7c0*/  MUFU.EX2 R208, R208 ;  /* 0x000000d000d07308 */ /* 0x000e220000000800 */
[----:B---3--:R-:W-:Y:S01]  /*f7d0*/  FADD.FTZ R14, R161, R14 ;  /* 0x0000000ea10e7221 */ /* 0x008fe20000010000 */
[-C--:B------:R-:W-:Y:S01]  /*f7e0*/  FMUL.FTZ R44, R44, R165.reuse ;  /* 0x000000a52c2c7220 */ /* 0x080fe20000410000 */
[-C--:B------:R-:W-:Y:S01]  /*f7f0*/  FMUL.FTZ R45, R45, R165.reuse ;  /* 0x000000a52d2d7220 */ /* 0x080fe20000410000 */
[----:B------:R-:W1:Y:S01]  /*f800*/  SHFL.BFLY PT, R154, R170, 0x1, 0x1f ;  /* 0x0c201f00aa9a7f89 */ /* 0x000e6200000e0000 */
        /* <DEDUP_REMOVED lines=19> */
[----:B------:R-:W-:Y:S01]  /*f940*/  MUFU.EX2 R160, R160 ;  /* 0x000000a000a07308 */ /* 0x000fe20000000800 */
[----:B--2---:R-:W-:Y:S01]  /*f950*/  FADD.FTZ R14, R157, R14 ;  /* 0x0000000e9d0e7221 */ /* 0x004fe20000010000 */
[-C--:B------:R-:W-:Y:S01]  /*f960*/  FMUL.FTZ R80, R80, R165.reuse ;  /* 0x000000a550507220 */ /* 0x080fe20000410000 */
[-C--:B------:R-:W-:Y:S01]  /*f970*/  FMUL.FTZ R81, R81, R165.reuse ;  /* 0x000000a551517220 */ /* 0x080fe20000410000 */
[----:B-1----:R-:W-:Y:S01]  /*f980*/  FMNMX.FTZ R170, R170, R154, !PT ;  /* 0x0000009aaaaa7209 */ /* 0x002fe20007810000 */
[-C--:B------:R-:W-:Y:S01]  /*f990*/  FMUL.FTZ R84, R84, R165.reuse ;  /* 0x000000a554547220 */ /* 0x080fe20000410000 */
[-C--:B------:R-:W-:Y:S01]  /*f9a0*/  FMUL.FTZ R85, R85, R165.reuse ;  /* 0x000000a555557220 */ /* 0x080fe20000410000 */
[----:B------:R-:W-:Y:S01]  /*f9b0*/  FMUL.FTZ R88, R88, R165 ;  /* 0x000000a558587220 */ /* 0x000fe20000410000 */
[C---:B------:R-:W-:Y:S01]  /*f9c0*/  FSETP.NEU.FTZ.AND P3, PT, R170.reuse, -INF , PT ;  /* 0xff800000aa00780b */ /* 0x040fe20003f7d000 */
[----:B------:R-:W-:Y:S01]  /*f9d0*/  FMUL.FTZ R159, R170, R169 ;  /* 0x000000a9aa9f7220 */ /* 0x000fe20000410000 */
[----:B------:R-:W-:Y:S01]  /*f9e0*/  MUFU.EX2 R171, R171 ;  /* 0x000000ab00ab7308 */ /* 0x000fe20000000800 */
[-C--:B------:R-:W-:Y:S01]  /*f9f0*/  FMUL.FTZ R89, R89, R165.reuse ;  /* 0x000000a559597220 */ /* 0x080fe20000410000 */
[-C--:B------:R-:W-:Y:S01]  /*fa00*/  FMUL.FTZ R92, R92, R165.reuse ;  /* 0x000000a55c5c7220 */ /* 0x080fe20000410000 */
[-C--:B------:R-:W-:Y:S01]  /*fa10*/  FMUL.FTZ R93, R93, R165.reuse ;  /* 0x000000a55d5d7220 */ /* 0x080fe20000410000 */
[----:B------:R-:W-:Y:S01]  /*fa20*/  FSEL R159, R159, RZ, P3 ;  /* 0x000000ff9f9f7208 */ /* 0x000fe20001800000 */
[-C--:B------:R-:W-:Y:S01]  /*fa30*/  FMUL.FTZ R96, R96, R165.reuse ;  /* 0x000000a560607220 */ /* 0x080fe20000410000 */
[-C--:B------:R-:W-:Y:S01]  /*fa40*/  FMUL.FTZ R97, R97, R165.reuse ;  /* 0x000000a561617220 */ /* 0x080fe20000410000 */
[----:B------:R-:W-:Y:S01]  /*fa50*/  FMUL.FTZ R100, R100, R165 ;  /* 0x000000a564647220 */ /* 0x000fe20000410000 */
[----:B------:R-:W-:Y:S01]  /*fa60*/  MUFU.EX2 R172, R172 ;  /* 0x000000ac00ac7308 */ /* 0x000fe20000000800 */
[-CC-:B------:R-:W-:Y:S01]  /*fa70*/  FFMA.FTZ R155, R202, R169.reuse, -R159.reuse ;  /* 0x000000a9ca9b7223 */ /* 0x180fe2000001089f */
[-CC-:B------:R-:W-:Y:S01]  /*fa80*/  FFMA.FTZ R202, R166, R169.reuse, -R159.reuse ;  /* 0x000000a9a6ca7223 */ /* 0x180fe2000001089f */
[-CC-:B------:R-:W-:Y:S01]  /*fa90*/  FFMA.FTZ R167, R167, R169.reuse, -R159.reuse ;  /* 0x000000a9a7a77223 */ /* 0x180fe2000001089f */
[----:B------:R-:W-:Y:S01]  /*faa0*/  FSEL R166, R170, RZ, P3 ;  /* 0x000000ffaaa67208 */ /* 0x000fe20001800000 */
[-CC-:B------:R-:W-:Y:S01]  /*fab0*/  FFMA.FTZ R154, R162, R169.reuse, -R159.reuse ;  /* 0x000000a9a29a7223 */ /* 0x180fe2000001089f */
[-CC-:B------:R-:W-:Y:S01]  /*fac0*/  FFMA.FTZ R162, R163, R169.reuse, -R159.reuse ;  /* 0x000000a9a3a27223 */ /* 0x180fe2000001089f */
[-C--:B------:R-:W-:Y:S01]  /*fad0*/  FFMA.FTZ R158, R199, R169.reuse, -R159 ;  /* 0x000000a9c79e7223 */ /* 0x080fe2000001089f */
[----:B------:R0:W-:Y:S01]  /*fae0*/  MUFU.EX2 R197, R167 ;  /* 0x000000a700c57308 */ /* 0x0001e20000000800 */
[----:B------:R-:W-:Y:S01]  /*faf0*/  FADD.FTZ R166, -R166, R201 ;  /* 0x000000c9a6a67221 */ /* 0x000fe20000010100 */
[-CC-:B------:R-:W-:Y:S01]  /*fb00*/  FFMA.FTZ R163, R205, R169.reuse, -R159.reuse ;  /* 0x000000a9cda37223 */ /* 0x180fe2000001089f */
[-CC-:B------:R-:W-:Y:S01]  /*fb10*/  FFMA.FTZ R164, R204, R169.reuse, -R159.reuse ;  /* 0x000000a9cca47223 */ /* 0x180fe2000001089f */
[-CC-:B------:R-:W-:Y:S01]  /*fb20*/  FFMA.FTZ R181, R181, R169.reuse, -R159.reuse ;  /* 0x000000a9b5b57223 */ /* 0x180fe2000001089f */
[-C--:B------:R-:W-:Y:S01]  /*fb30*/  FMUL.FTZ R166, R166, R169.reuse ;  /* 0x000000a9a6a67220 */ /* 0x080fe20000410000 */
[-CC-:B------:R-:W-:Y:S01]  /*fb40*/  FFMA.FTZ R180, R180, R169.reuse, -R159.reuse ;  /* 0x000000a9b4b47223 */ /* 0x180fe2000001089f */
[----:B------:R-:W-:Y:S01]  /*fb50*/  FFMA.FTZ R204, R206, R169, -R159 ;  /* 0x000000a9cecc7223 */ /* 0x000fe2000001089f */
[----:B------:R-:W-:Y:S01]  /*fb60*/  MUFU.EX2 R154, R154 ;  /* 0x0000009a009a7308 */ /* 0x000fe20000000800 */
[----:B0-----:R-:W-:-:S02]  /*fb70*/  IMAD.MOV R167, RZ, RZ, -R203 ;  /* 0x000000ffffa77224 */ /* 0x001fc400078e0acb */
[-CC-:B------:R-:W-:Y:S01]  /*fb80*/  FFMA.FTZ R201, R183, R169.reuse, -R159.reuse ;  /* 0x000000a9b7c97223 */ /* 0x180fe2000001089f */
[-CC-:B------:R-:W-:Y:S01]  /*fb90*/  FFMA.FTZ R205, R209, R169.reuse, -R159.reuse ;  /* 0x000000a9d1cd7223 */ /* 0x180fe2000001089f */
[----:B------:R-:W-:Y:S01]  /*fba0*/  FFMA.FTZ R206, R227, R169, -R159 ;  /* 0x000000a9e3ce7223 */ /* 0x000fe2000001089f */
[----:B------:R-:W-:Y:S01]  /*fbb0*/  FMUL.FTZ R101, R101, R165 ;  /* 0x000000a565657220 */ /* 0x000fe20000410000 */
[----:B------:R-:W-:Y:S01]  /*fbc0*/  ISETP.NE.AND P3, PT, R189, R167, PT ;  /* 0x000000a7bd00720c */ /* 0x000fe20003f65270 */
[----:B------:R-:W-:Y:S01]  /*fbd0*/  @!P1 VIADD R167, R20, 0x38840 ;  /* 0x0003884014a79836 */ /* 0x000fe20000000000 */
[----:B------:R-:W0:Y:S01]  /*fbe0*/  MUFU.EX2 R166, R166 ;  /* 0x000000a600a67308 */ /* 0x000e220000000800 */
[-C--:B------:R-:W-:Y:S01]  /*fbf0*/  FMUL.FTZ R104, R104, R165.reuse ;  /* 0x000000a568687220 */ /* 0x080fe20000410000 */
[-C--:B------:R-:W-:Y:S01]  /*fc00*/  FMUL.FTZ R105, R105, R165.reuse ;  /* 0x000000a569697220 */ /* 0x080fe20000410000 */
[-C--:B------:R-:W-:Y:S01]  /*fc10*/  FMUL.FTZ R108, R108, R165.reuse ;  /* 0x000000a56c6c7220 */ /* 0x080fe20000410000 */
[----:B------:R-:W-:Y:S01]  /*fc20*/  @!P1 PRMT R167, RZ, 0x654, R167 ;  /* 0x00000654ffa79816 */ /* 0x000fe200000000a7 */
[-C--:B------:R-:W-:Y:S01]  /*fc30*/  FMUL.FTZ R109, R109, R165.reuse ;  /* 0x000000a56d6d7220 */ /* 0x080fe20000410000 */
[-C--:B------:R-:W-:Y:S01]  /*fc40*/  FMUL.FTZ R112, R112, R165.reuse ;  /* 0x000000a570707220 */ /* 0x080fe20000410000 */
[-C--:B------:R-:W-:Y:S01]  /*fc50*/  FMUL.FTZ R113, R113, R165.reuse ;  /* 0x000000a571717220 */ /* 0x080fe20000410000 */
[----:B------:R-:W1:Y:S01]  /*fc60*/  MUFU.EX2 R162, R162 ;  /* 0x000000a200a27308 */ /* 0x000e620000000800 */
[----:B------:R2:W-:Y:S01]  /*fc70*/  @!P1 SYNCS.ARRIVE.TRANS64.RED.A1T0 RZ, [R167+URZ], RZ ;  /* 0x000000ffa7ff99a7 */ /* 0x0005e2000810043f */
[----:B------:R-:W-:Y:S01]  /*fc80*/  FMUL.FTZ R116, R116, R165 ;  /* 0x000000a574747220 */ /* 0x000fe20000410000 */
[----:B------:R-:W-:-:S02]  /*fc90*/  @!P3 IMAD R199, R200, 0x40, R190 ;  /* 0x00000040c8c7b824 */ /* 0x000fc400078e02be */
[--C-:B------:R-:W-:Y:S01]  /*fca0*/  FFMA.FTZ R200, R207, R169, -R159.reuse ;  /* 0x000000a9cfc87223 */ /* 0x100fe2000001089f */
[C---:B---3--:R-:W-:Y:S01]  /*fcb0*/  FADD.FTZ R207, R156.reuse, R14 ;  /* 0x0000000e9ccf7221 */ /* 0x048fe20000010000 */
[----:B------:R-:W-:Y:S01]  /*fcc0*/  F2FP.BF16.F32.PACK_AB R156, R156, R157 ;  /* 0x0000009d9c9c723e */ /* 0x000fe200000010ff */
[----:B------:R-:W-:Y:S01]  /*fcd0*/  @!P3 IMAD R199, R199, 0x4, R2 ;  /* 0x00000004c7c7b824 */ /* 0x000fe200078e0202 */
[----:B------:R-:W3:Y:S01]  /*fce0*/  MUFU.EX2 R155, R155 ;  /* 0x0000009b009b7308 */ /* 0x000ee20000000800 */
[----:B--2---:R-:W-:Y:S01]  /*fcf0*/  FFMA.FTZ R167, R182, R169, -R159 ;  /* 0x000000a9b6a77223 */ /* 0x004fe2000001089f */
[----:B0-----:R-:W-:Y:S01]  /*fd00*/  FFMA.FTZ R15, R166, R15, R154 ;  /* 0x0000000fa60f7223 */ /* 0x001fe2000001009a */
[----:B------:R-:W-:Y:S01]  /*fd10*/  FADD.FTZ R207, R160, R207 ;  /* 0x000000cfa0cf7221 */ /* 0x000fe20000010000 */
[----:B------:R-:W-:Y:S01]  /*fd20*/  @!P3 STS [R199+0x38400], R165 ;  /* 0x038400a5c700b388 */ /* 0x000fe20000000800 */
[-C--:B------:R-:W-:Y:S01]  /*fd30*/  FMUL.FTZ R117, R117, R165.reuse ;  /* 0x000000a575757220 */ /* 0x080fe20000410000 */
[-C--:B------:R-:W-:Y:S01]  /*fd40*/  FMUL.FTZ R120, R120, R165.reuse ;  /* 0x000000a578787220 */ /* 0x080fe20000410000 */
[-C--:B------:R-:W-:Y:S01]  /*fd50*/  FMUL.FTZ R121, R121, R165.reuse ;  /* 0x000000a579797220 */ /* 0x080fe20000410000 */
[----:B------:R-:W0:Y:S01]  /*fd60*/  MUFU.EX2 R163, R163 ;  /* 0x000000a300a37308 */ /* 0x000e220000000800 */
[----:B------:R2:W-:Y:S01]  /*fd70*/  @!P3 STS [R199+0x38420], R166 ;  /* 0x038420a6c700b388 */ /* 0x0005e20000000800 */
[C---:B-1----:R-:W-:Y:S01]  /*fd80*/  FADD.FTZ R15, R162.reuse, R15 ;  /* 0x0000000fa20f7221 */ /* 0x042fe20000010000 */
[----:B------:R-:W-:Y:S01]  /*fd90*/  F2FP.BF16.F32.PACK_AB R153, R162, R154 ;  /* 0x0000009aa299723e */ /* 0x000fe200000010ff */
[----:B------:R-:W-:Y:S01]  /*fda0*/  FMUL.FTZ R124, R124, R165 ;  /* 0x000000a57c7c7220 */ /* 0x000fe20000410000 */
[----:B------:R-:W-:Y:S01]  /*fdb0*/  F2FP.BF16.F32.PACK_AB R154, R208, R161 ;  /* 0x000000a1d09a723e */ /* 0x000fe200000010ff */
        /* <DEDUP_REMOVED lines=11> */
[C---:B0-----:R-:W-:Y:S01]  /*fe70*/  FADD.FTZ R15, R163.reuse, R15 ;  /* 0x0000000fa30f7221 */ /* 0x041fe20000010000 */
[----:B------:R-:W-:Y:S01]  /*fe80*/  F2FP.BF16.F32.PACK_AB R155, R163, R155 ;  /* 0x0000009ba39b723e */ /* 0x000fe200000010ff */
[----:B------:R-:W-:Y:S01]  /*fe90*/  BAR.SYNC.DEFER_BLOCKING 0xf, 0x100 ;  /* 0x03c4000000007b1d */ /* 0x000fe20000010000 */
[-C--:B------:R-:W-:Y:S01]  /*fea0*/  FMUL.FTZ R141, R141, R165.reuse ;  /* 0x000000a58d8d7220 */ /* 0x080fe20000410000 */
[-C--:B------:R-:W-:Y:S01]  /*feb0*/  FMUL.FTZ R144, R144, R165.reuse ;  /* 0x000000a590907220 */ /* 0x080fe20000410000 */
[-C--:B------:R-:W-:Y:S01]  /*fec0*/  FMUL.FTZ R145, R145, R165.reuse ;  /* 0x000000a591917220 */ /* 0x080fe20000410000 */
[-C--:B------:R-:W-:Y:S01]  /*fed0*/  FMUL.FTZ R148, R148, R165.reuse ;  /* 0x000000a594947220 */ /* 0x080fe20000410000 */
[----:B------:R-:W-:Y:S01]  /*fee0*/  FMUL.FTZ R149, R149, R165 ;  /* 0x000000a595957220 */ /* 0x000fe20000410000 */
[----:B------:R-:W-:Y:S01]  /*fef0*/  MUFU.EX2 R181, R181 ;  /* 0x000000b500b57308 */ /* 0x000fe20000000800 */
[----:B-1----:R-:W-:Y:S01]  /*ff00*/  FADD.FTZ R15, R158, R15 ;  /* 0x0000000f9e0f7221 */ /* 0x002fe20000010000 */
        /* <DEDUP_REMOVED lines=8> */
[----:B------:R-:W-:Y:S01]  /*ff90*/  FMUL.FTZ R38, R38, R166 ;  /* 0x000000a626267220 */ /* 0x000fe20000410000 */
[----:B------:R-:W-:Y:S01]  /*ffa0*/  F2FP.BF16.F32.PACK_AB R158, R171, R160 ;  /* 0x000000a0ab9e723e */ /* 0x000fe200000010ff */
        /* <DEDUP_REMOVED lines=66> */
[----:B------:R-:W-:Y:S01]  /*103d0*/  FMUL.FTZ R151, R151, R166 ;  /* 0x000000a697977220 */ /* 0x000fe20000410000 */
[----:B-1----:R-:W-:Y:S01]  /*103e0*/  F2FP.BF16.F32.PACK_AB R160, R174, R172 ;  /* 0x000000acaea0723e */ /* 0x002fe200000010ff */
[----:B------:R-:W1:Y:S01]  /*103f0*/  MUFU.EX2 R179, R179 ;  /* 0x000000b300b37308 */ /* 0x000e620000000800 */
[----:B0-----:R-:W-:Y:S01]  /*10400*/  F2FP.BF16.F32.PACK_AB R161, R180, R197 ;  /* 0x000000c5b4a1723e */ /* 0x001fe200000010ff */
[----:B------:R0:W-:Y:S01]  /*10410*/  STSM.16.M88.4 [R210+0x36400], R152 ;  /* 0x03640098d2007844 */ /* 0x0001e20000000200 */
[----:B------:R-:W-:Y:S01]  /*10420*/  F2FP.BF16.F32.PACK_AB R162, R175, R173 ;  /* 0x000000adafa2723e */ /* 0x000fe200000010ff */
[----:B------:R-:W-:Y:S01]  /*10430*/  VIADD R14, R198, 0x80 ;  /* 0x00000080c60e7836 */ /* 0x000fe20000000000 */
[----:B----4-:R-:W-:Y:S01]  /*10440*/  F2FP.BF16.F32.PACK_AB R163, R182, R200 ;  /* 0x000000c8b6a3723e */ /* 0x010fe200000010ff */
[----:B------:R0:W-:Y:S01]  /*10450*/  STSM.16.M88.4 [R212], R156 ;  /* 0x0000009cd4007844 */ /* 0x0001e20000000200 */
[----:B------:R-:W-:Y:S01]  /*10460*/  IMAD.MOV.U32 R15, RZ, RZ, 0x40000040 ;  /* 0x40000040ff0f7424 */ /* 0x000fe200078e00ff */
[----:B------:R-:W-:Y:S01]  /*10470*/  MUFU.EX2 R183, R167 ;  /* 0x000000a700b77308 */ /* 0x000fe20000000800 */
[----:B---3--:R-:W-:Y:S01]  /*10480*/  F2FP.BF16.F32.PACK_AB R164, R176, R177 ;  /* 0x000000b1b0a4723e */ /* 0x008fe200000010ff */
[----:B------:R0:W-:Y:S01]  /*10490*/  STSM.16.M88.4 [R214], R160 ;  /* 0x000000a0d6007844 */ /* 0x0001e20000000200 */
[----:B--2---:R-:W-:-:S02]  /*104a0*/  IMAD.MOV.U32 R199, RZ, RZ, 0x40000040 ;  /* 0x40000040ffc77424 */ /* 0x004fc400078e00ff */
[----:B------:R-:W-:Y:S01]  /*104b0*/  FADD.FTZ R181, R181, R204 ;  /* 0x000000ccb5b57221 */ /* 0x000fe20000010000 */
[----:B------:R-:W-:Y:S01]  /*104c0*/  FADD.FTZ R207, R171, R207 ;  /* 0x000000cfabcf7221 */ /* 0x000fe20000010000 */
[----:B------:R-:W-:Y:S01]  /*104d0*/  ISETP.GT.AND P3, PT, R21, R196, PT ;  /* 0x000000c41500720c */ /* 0x000fe20003f64270 */
[----:B------:R-:W-:Y:S01]  /*104e0*/  @!P1 VIADD R20, R20, 0x38860 ;  /* 0x0003886014149836 */ /* 0x000fe20000000000 */
[----:B------:R-:W2:Y:S01]  /*104f0*/  MUFU.EX2 R201, R201 ;  /* 0x000000c900c97308 */ /* 0x000ea20000000800 */
[----:B-1----:R-:W-:Y:S01]  /*10500*/  F2FP.BF16.F32.PACK_AB R166, R179, R178 ;  /* 0x000000b2b3a6723e */ /* 0x002fe200000010ff */
[----:B------:R-:W-:Y:S01]  /*10510*/  FADD.FTZ R202, R202, R181 ;  /* 0x000000b5caca7221 */ /* 0x000fe20000010000 */
[----:B------:R-:W-:Y:S01]  /*10520*/  FADD.FTZ R207, R172, R207 ;  /* 0x000000cfaccf7221 */ /* 0x000fe20000010000 */
[----:B------:R-:W-:Y:S02]  /*10530*/  @!P1 PRMT R20, RZ, 0x654, R20 ;  /* 0x00000654ff149816 */ /* 0x000fe40000000014 */
        /* <DEDUP_REMOVED lines=8> */
[----:B--2---:R-:W-:Y:S01]  /*105c0*/  F2FP.BF16.F32.PACK_AB R165, R201, R183 ;  /* 0x000000b7c9a5723e */ /* 0x004fe200000010ff */
[----:B------:R-:W-:Y:S01]  /*105d0*/  FADD.FTZ R182, R182, R197 ;  /* 0x000000c5b6b67221 */ /* 0x000fe20000010000 */
[----:B------:R-:W-:Y:S01]  /*105e0*/  FADD.FTZ R177, R177, R174 ;  /* 0x000000aeb1b17221 */ /* 0x000fe20000010000 */
[----:B------:R-:W-:Y:S02]  /*105f0*/  IMAD.MOV.U32 R200, RZ, RZ, R18 ;  /* 0x000000ffffc87224 */ /* 0x000fe400078e0012 */
[----:B------:R-:W-:Y:S01]  /*10600*/  FADD.FTZ R182, R183, R182 ;  /* 0x000000b6b7b67221 */ /* 0x000fe20000010000 */
[----:B------:R-:W-:Y:S01]  /*10610*/  FADD.FTZ R177, R176, R177 ;  /* 0x000000b1b0b17221 */ /* 0x000fe20000010000 */
[----:B------:R-:W-:-:S02]  /*10620*/  IMAD.MOV.U32 R197, RZ, RZ, R168 ;  /* 0x000000ffffc57224 */ /* 0x000fc400078e00a8 */
[----:B------:R-:W-:Y:S01]  /*10630*/  FADD.FTZ R182, R201, R182 ;  /* 0x000000b6c9b67221 */ /* 0x000fe20000010000 */
[----:B------:R-:W-:Y:S01]  /*10640*/  IMAD.MOV.U32 R201, RZ, RZ, R170 ;  /* 0x000000ffffc97224 */ /* 0x000fe200078e00aa */
[----:B-1----:R-:W-:-:S05]  /*10650*/  F2FP.BF16.F32.PACK_AB R167, R206, R205 ;  /* 0x000000cdcea7723e */ /* 0x002fca00000010ff */
[----:B------:R0:W-:Y:S01]  /*10660*/  STSM.16.M88.4 [R213], R164 ;  /* 0x000000a4d5007844 */ /* 0x0001e20000000200 */
[----:B------:R-:W-:-:S06]  /*10670*/  WARPGROUP.ARRIVE ;  /* 0x00000000000079c5 */ /* 0x000fcc0000000000 */
[----:B------:R-:W-:Y:S01]  /*10680*/  HGMMA.64x256x16.F32.BF16 R24, R152, gdesc[UR4].tnspB, R24, gsb0 ;  /* 0x43e0000498187df0 */ /* 0x000fe20008001818 */
[----:B------:R-:W-:Y:S01]  /*10690*/  R2UR UR6, R14 ;  /* 0x000000000e0672ca */ /* 0x000fe200000e0000 */
[C---:B------:R-:W-:Y:S01]  /*106a0*/  VIADD R14, R198.reuse, 0x100 ;  /* 0x00000100c60e7836 */ /* 0x040fe20000000000 */
[----:B------:R-:W-:Y:S01]  /*106b0*/  R2UR UR7, R15 ;  /* 0x000000000f0772ca */ /* 0x000fe200000e0000 */
[----:B------:R-:W-:Y:S02]  /*106c0*/  IMAD.MOV.U32 R15, RZ, RZ, 0x40000040 ;  /* 0x40000040ff0f7424 */ /* 0x000fe400078e00ff */
[----:B------:R-:W-:Y:S01]  /*106d0*/  VIADD R198, R198, 0x180 ;  /* 0x00000180c6c67836 */ /* 0x000fe20000000000 */
[----:B------:R-:W-:Y:S02]  /*106e0*/  WARPGROUP.DEPBAR.LE gsb0, 0x0 ;  /* 0x00008000000079c5 */ /* 0x000fe40000010000 */
[----:B------:R-:W-:-:S15]  /*106f0*/  WARPGROUP.ARRIVE ;  /* 0x00000000000079c5 */ /* 0x000fde0000000000 */
[----:B------:R-:W-:-:S04]  /*10700*/  NOP ;  /* 0x0000000000007918 */ /* 0x000fc80000000000 */
[----:B------:R-:W-:Y:S01]  /*10710*/  HGMMA.64x256x16.F32.BF16 R24, R156, gdesc[UR4].tnspB, R24, gsb0 ;  /* 0x43e000049c187df0 */ /* 0x000fe20008001818 */
[----:B------:R-:W-:Y:S01]  /*10720*/  R2UR UR6, R14 ;  /* 0x000000000e0672ca */ /* 0x000fe200000e0000 */
[----:B------:R-:W-:Y:S01]  /*10730*/  FADD.FTZ R14, R178, R177 ;  /* 0x000000b1b20e7221 */ /* 0x000fe20000010000 */
[----:B------:R-:W-:Y:S01]  /*10740*/  R2UR UR7, R15 ;  /* 0x000000000f0772ca */ /* 0x000fe200000e0000 */
[----:B------:R-:W-:Y:S02]  /*10750*/  FADD.FTZ R15, R205, R182 ;  /* 0x000000b6cd0f7221 */ /* 0x000fe40000010000 */
[----:B------:R-:W-:Y:S02]  /*10760*/  FADD.FTZ R14, R179, R14 ;  /* 0x0000000eb30e7221 */ /* 0x000fe40000010000 */
[----:B------:R-:W-:Y:S01]  /*10770*/  FADD.FTZ R15, R206, R15 ;  /* 0x0000000fce0f7221 */ /* 0x000fe20000010000 */
[----:B------:R-:W-:Y:S02]  /*10780*/  WARPGROUP.DEPBAR.LE gsb0, 0x0 ;  /* 0x00008000000079c5 */ /* 0x000fe40000010000 */
[----:B------:R-:W-:-:S15]  /*10790*/  WARPGROUP.ARRIVE ;  /* 0x00000000000079c5 */ /* 0x000fde0000000000 */
[----:B------:R-:W-:-:S02]  /*107a0*/  NOP ;  /* 0x0000000000007918 */ /* 0x000fc40000000000 */
        /* <DEDUP_REMOVED lines=17> */
[----:B-1----:R-:W-:-:S04]  /*108c0*/  VIADD R20, R21, 0xffffffff ;  /* 0xffffffff15147836 */ /* 0x002fc80000000000 */
[----:B------:R-:W-:Y:S01]  /*108d0*/  IMAD.MOV.U32 R21, RZ, RZ, R20 ;  /* 0x000000ffff157224 */ /* 0x000fe200078e0014 */
[----:B0-----:R-:W-:Y:S06]  /*108e0*/  @P3 BRA `(.L_x_5691) ;  /* 0xffffffc4001c3947 */ /* 0x001fec000383ffff */
[----:B------:R-:W-:Y:S05]  /*108f0*/  BSYNC B1 ;  /* 0x0000000000017941 */ /* 0x000fea0003800000 */
.L_x_5680:
[----:B------:R-:W-:-:S07]  /*10900*/  IMAD.MOV.U32 R21, RZ, RZ, R20 ;  /* 0x000000ffff157224 */ /* 0x000fce00078e0014 */
.L_x_5679:
[----:B------:R-:W-:Y:S05]  /*10910*/  BSYNC B0 ;  /* 0x0000000000007941 */ /* 0x000fea0003800000 */
.L_x_5678:
[----:B------:R-:W-:Y:S01]  /*10920*/  ISETP.GE.AND P2, PT, R21, RZ, PT ;  /* 0x000000ff1500720c */ /* 0x000fe20003f46270 */
[----:B------:R-:W-:-:S12]  /*10930*/  BSSY B0, `(.L_x_5692) ;  /* 0x000036a000007945 */ /* 0x000fd80003800000 */
[----:B------:R-:W-:Y:S05]  /*10940*/  @!P2 BRA `(.L_x_5693) ;  /* 0x0000003400a0a947 */ /* 0x000fea0003800000 */
[----:B------:R-:W-:Y:S02]  /*10950*/  IMAD.MOV.U32 R199, RZ, RZ, R170 ;  /* 0x000000ffffc77224 */ /* 0x000fe400078e00aa */
[----:B------:R-:W-:Y:S02]  /*10960*/  IMAD.MOV.U32 R194, RZ, RZ, R168 ;  /* 0x000000ffffc27224 */ /* 0x000fe400078e00a8 */
[----:B------:R-:W-:-:S07]  /*10970*/  IMAD.MOV.U32 R198, RZ, RZ, R18 ;  /* 0x000000ffffc67224 */ /* 0x000fce00078e0012 */
.L_x_5704:
[----:B------:R-:W-:-:S05]  /*10980*/  VIADD R18, R198, 0x1 ;  /* 0x00000001c6127836 */ /* 0x000fca0000000000 */
[----:B------:R-:W-:-:S04]  /*10990*/  ISETP.NE.AND P2, PT, R18, 0x2, PT ;  /* 0x000000021200780c */ /* 0x000fc80003f45270 */
[----:B------:R-:W-:Y:S02]  /*109a0*/  SEL R20, RZ, 0x1, P2 ;  /* 0x00000001ff147807 */ /* 0x000fe40001000000 */
[----:B------:R-:W-:Y:S02]  /*109b0*/  SEL R18, R18, RZ, P2 ;  /* 0x000000ff12127207 */ /* 0x000fe40001000000 */
[----:B------:R-:W-:Y:S01]  /*109c0*/  LOP3.LUT R19, R19, R20, RZ, 0x3c, !PT ;  /* 0x0000001413137212 */ /* 0x000fe200078e3cff */
[----:B------:R-:W-:Y:S06]  /*109d0*/  @!P0 BRA `(.L_x_5694) ;  /* 0x0000000000048947 */ /* 0x000fec0003800000 */
[----:B------:R-:W-:Y:S01]  /*109e0*/  BPT.TRAP 0x1 ;  /* 0x000000040000795c */ /* 0x000fe20000300000 */
.L_x_5694:
[----:B------:R-:W-:Y:S01]  /*109f0*/  IMAD R20, R18, 0x8, R2 ;  /* 0x0000000812147824 */ /* 0x000fe200078e0202 */
[----:B------:R-:W-:-:S04]  /*10a00*/  SHF.L.U32 R196, R19, 0x1f, RZ ;  /* 0x0000001f13c47819 */ /* 0x000fc800000006ff */
[----:B------:R1:W2:Y:S01]  /*10a10*/  SYNCS.PHASECHK.TRANS64.TRYWAIT P2, [R20+URZ+0x38830], R196 ;  /* 0x038830c4140075a7 */ /* 0x0002a2000804017f */
[----:B------:R-:W-:Y:S05]  /*10a20*/  @!P0 BRA `(.L_x_5695) ;  /* 0x0000000000048947 */ /* 0x000fea0003800000 */
[----:B------:R-:W-:Y:S01]  /*10a30*/  BPT.TRAP 0x1 ;  /* 0x000000040000795c */ /* 0x000fe20000300000 */
.L_x_5695:
[----:B------:R-:W-:Y:S01]  /*10a40*/  BSSY B1, `(.L_x_5696) ;  /* 0x0000006000017945 */ /* 0x000fe20003800000 */
[----:B0-----:R-:W-:Y:S02]  /*10a50*/  IMAD R156, R18, 0x200, R0 ;  /* 0x00000200129c7824 */ /* 0x001fe400078e0200 */
[----:B------:R-:W-:Y:S01]  /*10a60*/  IMAD.MOV.U32 R157, RZ, RZ, 0x40000040 ;  /* 0x40000040ff9d7424 */ /* 0x000fe200078e00ff */
[----:B--2---:R-:W-:Y:S06]  /*10a70*/  @P2 BRA `(.L_x_5697) ;  /* 0x0000000000082947 */ /* 0x004fec0003800000 */
[----:B------:R-:W0:Y:S02]  /*10a80*/  SYNCS.PHASECHK.TRANS64.TRYWAIT P2, [R20+URZ+0x38830], R196 ;  /* 0x038830c4140075a7 */ /* 0x000e24000804017f */
[----:B0-----:R-:W-:Y:S05]  /*10a90*/  @!P2 BRA `(.L_x_5698) ;  /* 0x0000011800a0a947 */ /* 0x001fea0003800000 */
.L_x_5697:
[----:B------:R-:W-:Y:S05]  /*10aa0*/  BSYNC B1 ;  /* 0x0000000000017941 */ /* 0x000fea0003800000 */
.L_x_5696:
        /* <DEDUP_REMOVED lines=36> */
.L_x_5699:
[----:B------:R2:W3:Y:S01]  /*10cf0*/  SYNCS.PHASECHK.TRANS64.TRYWAIT P2, [R20+URZ+0x38850], R196 ;  /* 0x038850c4140075a7 */ /* 0x0004e2000804017f */
[----:B------:R-:W-:Y:S05]  /*10d00*/  @!P0 BRA `(.L_x_5700) ;  /* 0x0000000000048947 */ /* 0x000fea0003800000 */
[----:B------:R-:W-:Y:S01]  /*10d10*/  BPT.TRAP 0x1 ;  /* 0x000000040000795c */ /* 0x000fe20000300000 */
.L_x_5700:
[----:B------:R-:W-:Y:S04]  /*10d20*/  BSSY B1, `(.L_x_5701) ;  /* 0x0000004000017945 */ /* 0x000fe80003800000 */
[----:B---3--:R-:W-:Y:S05]  /*10d30*/  @P2 BRA `(.L_x_5702) ;  /* 0x0000000000082947 */ /* 0x008fea0003800000 */
[----:B------:R-:W3:Y:S02]  /*10d40*/  SYNCS.PHASECHK.TRANS64.TRYWAIT P2, [R20+URZ+0x38850], R196 ;  /* 0x038850c4140075a7 */ /* 0x000ee4000804017f */
[----:B---3--:R-:W-:Y:S05]  /*10d50*/  @!P2 BRA `(.L_x_5703) ;  /* 0x000001180004a947 */ /* 0x008fea0003800000 */
.L_x_5702:
[----:B------:R-:W-:Y:S05]  /*10d60*/  BSYNC B1 ;  /* 0x0000000000017941 */ /* 0x000fea0003800000 */
.L_x_5701:
        /* <DEDUP_REMOVED lines=13> */
[----:B------:R-:W-:Y:S02]  /*10e40*/  IMAD.MOV.U32 R207, RZ, RZ, 0x40000040 ;  /* 0x40000040ffcf7424 */ /* 0x000fe400078e00ff */
[----:B------:R-:W-:Y:S01]  /*10e50*/  IMAD.MOV.U32 R208, RZ, RZ, 0x28 ;  /* 0x00000028ffd07424 */ /* 0x000fe200078e00ff */
[----:B------:R-:W-:Y:S01]  /*10e60*/  HGMMA.64x64x16.F32.BF16 R152, gdesc[UR4], R152, gsb0 ;  /* 0x00e00000049879f0 */ /* 0x000fe20008001898 */
[----:B------:R-:W-:Y:S01]  /*10e70*/  R2UR UR4, R196 ;  /* 0x00000000c40472ca */ /* 0x000fe200000e0000 */
[----:B------:R-:W-:Y:S01]  /*10e80*/  VIADD R196, R204, 0x2 ;  /* 0x00000002ccc47836 */ /* 0x000fe20000000000 */
[----:B------:R-:W-:Y:S01]  /*10e90*/  R2UR UR5, R197 ;  /* 0x00000000c50572ca */ /* 0x000fe200000e0000 */
[----:B------:R-:W-:-:S02]  /*10ea0*/  IMAD.MOV.U32 R197, RZ, RZ, 0x40000040 ;  /* 0x40000040ffc57424 */ /* 0x000fc400078e00ff */
[----:B------:R-:W-:Y:S01]  /*10eb0*/  IMAD.MOV.U32 R209, RZ, RZ, 0xa00 ;  /* 0x00000a00ffd17424 */ /* 0x000fe200078e00ff */
        /* <DEDUP_REMOVED lines=161> */
[----:B------:R-:W-:Y:S02]  /*118d0*/  SEL R208, R208, 0x26, P2 ;  /* 0x00000026d0d07807 */ /* 0x000fe40001000000 */
[----:B------:R-:W-:Y:S01]  /*118e0*/  SEL R209, R209, 0x980, P2 ;  /* 0x00000980d1d17807 */ /* 0x000fe20001000000 */
[----:B------:R-:W-:Y:S01]  /*118f0*/  IMAD.IADD R200, R196, 0x1, R202 ;  /* 0x00000001c4c87824 */ /* 0x000fe200078e02ca */
[----:B------:R-:W-:Y:S02]  /*11900*/  LOP3.LUT R208, R208, 0x6, RZ, 0xc0, !PT ;  /* 0x00000006d0d07812 */ /* 0x000fe400078ec0ff */
        /* <DEDUP_REMOVED lines=8> */
[----:B------:R-:W-:Y:S02]  /*11990*/  R2UR UR4, R200 ;  /* 0x00000000c80472ca */ /* 0x000fe400000e0000 */
[----:B------:R-:W-:Y:S01]  /*119a0*/  R2UR UR5, R201 ;  /* 0x00000000c90572ca */ /* 0x000fe200000e0000 */
[----:B------:R-:W-:Y:S01]  /*119b0*/  VIADD R201, R6, 0xa00 ;  /* 0x00000a0006c97836 */ /* 0x000fe20000000000 */
[C---:B------:R-:W-:Y:S02]  /*119c0*/  SEL R200, R197.reuse, 0x2, P2 ;  /* 0x00000002c5c87807 */ /* 0x040fe40001000000 */
[----:B------:R-:W-:-:S03]  /*119d0*/  SEL R197, R197, 0x6, !P2 ;  /* 0x00000006c5c57807 */ /* 0x000fc60005000000 */
[----:B------:R-:W-:Y:S01]  /*119e0*/  IMAD.IADD R206, R202, 0x1, R200 ;  /* 0x00000001cace7824 */ /* 0x000fe200078e02c8 */
        /* <DEDUP_REMOVED lines=34> */
[----:B------:R-:W-:Y:S01]  /*11c10*/  IMAD.MOV.U32 R208, RZ, RZ, 0x30 ;  /* 0x00000030ffd07424 */ /* 0x000fe200078e00ff */
[----:B------:R-:W-:Y:S01]  /*11c20*/  R2UR UR7, R209 ;  /* 0x00000000d10772ca */ /* 0x000fe200000e0000 */
[----:B------:R-:W-:-:S03]  /*11c30*/  IMAD.MOV.U32 R209, RZ, RZ, 0xc00 ;  /* 0x00000c00ffd17424 */ /* 0x000fc600078e00ff */
[----:B------:R-:W-:Y:S02]  /*11c40*/  SEL R208, R208, 0x2e, P2 ;  /* 0x0000002ed0d07807 */ /* 0x000fe40001000000 */
[----:B------:R-:W-:Y:S02]  /*11c50*/  SEL R209, R209, 0xb80, P2 ;  /* 0x00000b80d1d17807 */ /* 0x000fe40001000000 */
        /* <DEDUP_REMOVED lines=76> */
[----:B------:R-:W-:Y:S01]  /*12120*/  IMAD.MOV.U32 R201, RZ, RZ, 0x40000040 ;  /* 0x40000040ffc97424 */ /* 0x000fe200078e00ff */
        /* <DEDUP_REMOVED lines=21> */
[----:B------:R-:W-:Y:S02]  /*12280*/  R2UR UR6, R208 ;  /* 0x00000000d00672ca */ /* 0x000fe400000e0000 */
        /* <DEDUP_REMOVED lines=8> */
[C---:B------:R-:W-:Y:S01]  /*12310*/  IMAD.IADD R196, R205.reuse, 0x1, R197 ;  /* 0x00000001cdc47824 */ /* 0x040fe200078e02c5 */
[----:B------:R-:W-:Y:S01]  /*12320*/  R2UR UR4, R206 ;  /* 0x00000000ce0472ca */ /* 0x000fe200000e0000 */
[----:B------:R-:W-:Y:S01]  /*12330*/  IMAD.IADD R206, R205, 0x1, R200 ;  /* 0x00000001cdce7824 */ /* 0x000fe200078e02c8 */
[----:B------:R-:W-:Y:S01]  /*12340*/  R2UR UR5, R207 ;  /* 0x00000000cf0572ca */ /* 0x000fe200000e0000 */
[----:B------:R-:W-:-:S02]  /*12350*/  IMAD.MOV.U32 R207, RZ, RZ, 0x40000040 ;  /* 0x40000040ffcf7424 */ /* 0x000fc400078e00ff */
[----:B------:R-:W-:Y:S02]  /*12360*/  IMAD.IADD R200, R200, 0x1, R202 ;  /* 0x00000001c8c87824 */ /* 0x000fe400078e02ca */
[----:B------:R-:W-:-:S05]  /*12370*/  IMAD.MOV.U32 R205, RZ, RZ, 0x40 ;  /* 0x00000040ffcd7424 */ /* 0x000fca00078e00ff */
[----:B------:R-:W-:-:S04]  /*12380*/  SEL R205, R205, 0x3e, P2 ;  /* 0x0000003ecdcd7807 */ /* 0x000fc80001000000 */
[----:B------:R-:W-:Y:S01]  /*12390*/  LOP3.LUT R205, R205, 0x6, RZ, 0xc0, !PT ;  /* 0x00000006cdcd7812 */ /* 0x000fe200078ec0ff */
        /* <DEDUP_REMOVED lines=8> */
[----:B------:R-:W-:Y:S02]  /*12420*/  IMAD.MOV.U32 R197, RZ, RZ, 0x40000040 ;  /* 0x40000040ffc57424 */ /* 0x000fe400078e00ff */
        /* <DEDUP_REMOVED lines=129> */
[C---:B------:R-:W-:Y:S01]  /*12c40*/  FADD.FTZ R171, -R168.reuse, R194 ;  /* 0x000000c2a8ab7221 */ /* 0x040fe20000010100 */
[----:B------:R-:W-:-:S03]  /*12c50*/  FMUL.FTZ R194, R168, R169 ;  /* 0x000000a9a8c27220 */ /* 0x000fc60000410000 */
[-C--:B------:R-:W-:Y:S01]  /*12c60*/  FMUL.FTZ R171, R171, R169.reuse ;  /* 0x000000a9abab7220 */ /* 0x080fe20000410000 */
[-CC-:B------:R-:W-:Y:S01]  /*12c70*/  FFMA.FTZ R208, R156, R169.reuse, -R194.reuse ;  /* 0x000000a99cd07223 */ /* 0x180fe200000108c2 */
[-CC-:B------:R-:W-:Y:S01]  /*12c80*/  FFMA.FTZ R156, R159, R169.reuse, -R194.reuse ;  /* 0x000000a99f9c7223 */ /* 0x180fe200000108c2 */
[----:B0-----:R-:W-:Y:S01]  /*12c90*/  FMNMX.FTZ R170, R182, R170, !PT ;  /* 0x000000aab6aa7209 */ /* 0x001fe20007810000 */
[-CC-:B------:R-:W-:Y:S01]  /*12ca0*/  FFMA.FTZ R159, R161, R169.reuse, -R194.reuse ;  /* 0x000000a9a19f7223 */ /* 0x180fe200000108c2 */
[-CC-:B------:R-:W-:Y:S01]  /*12cb0*/  FFMA.FTZ R174, R165, R169.reuse, -R194.reuse ;  /* 0x000000a9a5ae7223 */ /* 0x180fe200000108c2 */
[-CC-:B------:R-:W-:Y:S01]  /*12cc0*/  FFMA.FTZ R178, R201, R169.reuse, -R194.reuse ;  /* 0x000000a9c9b27223 */ /* 0x180fe200000108c2 */
[-CC-:B------:R-:W-:Y:S01]  /*12cd0*/  FFMA.FTZ R152, R152, R169.reuse, -R194.reuse ;  /* 0x000000a998987223 */ /* 0x180fe200000108c2 */
[-CC-:B------:R-:W-:Y:S01]  /*12ce0*/  FFMA.FTZ R153, R153, R169.reuse, -R194.reuse ;  /* 0x000000a999997223 */ /* 0x180fe200000108c2 */
[----:B------:R0:W2:Y:S01]  /*12cf0*/  MUFU.EX2 R179, R171 ;  /* 0x000000ab00b37308 */ /* 0x0000a20000000800 */
[-CC-:B------:R-:W-:Y:S01]  /*12d00*/  FFMA.FTZ R197, R197, R169.reuse, -R194.reuse ;  /* 0x000000a9c5c57223 */ /* 0x180fe200000108c2 */
[----:B-1----:R-:W-:Y:S01]  /*12d10*/  FMNMX.FTZ R170, R183, R170, !PT ;  /* 0x000000aab7aa7209 */ /* 0x002fe20007810000 */
[-CC-:B------:R-:W-:Y:S01]  /*12d20*/  FFMA.FTZ R160, R160, R169.reuse, -R194.reuse ;  /* 0x000000a9a0a07223 */ /* 0x180fe200000108c2 */
[-CC-:B------:R-:W-:Y:S01]  /*12d30*/  FFMA.FTZ R172, R172, R169.reuse, -R194.reuse ;  /* 0x000000a9acac7223 */ /* 0x180fe200000108c2 */
[-CC-:B------:R-:W-:Y:S01]  /*12d40*/  FFMA.FTZ R173, R173, R169.reuse, -R194.reuse ;  /* 0x000000a9adad7223 */ /* 0x180fe200000108c2 */
[-CC-:B------:R-:W-:Y:S01]  /*12d50*/  FFMA.FTZ R176, R176, R169.reuse, -R194.reuse ;  /* 0x000000a9b0b07223 */ /* 0x180fe200000108c2 */
[----:B------:R-:W1:Y:S01]  /*12d60*/  SHFL.BFLY PT, R175, R170, 0x2, 0x1f ;  /* 0x0c401f00aaaf7f89 */ /* 0x000e6200000e0000 */
[----:B------:R-:W3:Y:S01]  /*12d70*/  MUFU.EX2 R152, R152 ;  /* 0x0000009800987308 */ /* 0x000ee20000000800 */
[-CC-:B0-----:R-:W-:Y:S01]  /*12d80*/  FFMA.FTZ R171, R164, R169.reuse, -R194.reuse ;  /* 0x000000a9a4ab7223 */ /* 0x181fe200000108c2 */
[-CC-:B------:R-:W-:Y:S01]  /*12d90*/  FFMA.FTZ R177, R177, R169.reuse, -R194.reuse ;  /* 0x000000a9b1b17223 */ /* 0x180fe200000108c2 */
[----:B------:R-:W-:-:S05]  /*12da0*/  FFMA.FTZ R180, R180, R169, -R194 ;  /* 0x000000a9b4b47223 */ /* 0x000fca00000108c2 */
[----:B------:R-:W0:Y:S01]  /*12db0*/  MUFU.EX2 R153, R153 ;  /* 0x0000009900997308 */ /* 0x000e220000000800 */
[-C--:B--2---:R-:W-:Y:S01]  /*12dc0*/  FMUL.FTZ R24, R24, R179.reuse ;  /* 0x000000b318187220 */ /* 0x084fe20000410000 */
[-C--:B------:R-:W-:Y:S01]  /*12dd0*/  FMUL.FTZ R25, R25, R179.reuse ;  /* 0x000000b319197220 */ /* 0x080fe20000410000 */
[-C--:B------:R-:W-:Y:S01]  /*12de0*/  FMUL.FTZ R28, R28, R179.reuse ;  /* 0x000000b31c1c7220 */ /* 0x080fe20000410000 */
[-C--:B------:R-:W-:Y:S01]  /*12df0*/  FMUL.FTZ R29, R29, R179.reuse ;  /* 0x000000b31d1d7220 */ /* 0x080fe20000410000 */
[-C--:B------:R-:W-:Y:S01]  /*12e00*/  FMUL.FTZ R32, R32, R179.reuse ;  /* 0x000000b320207220 */ /* 0x080fe20000410000 */
[-C--:B------:R-:W-:Y:S01]  /*12e10*/  FMUL.FTZ R33, R33, R179.reuse ;  /* 0x000000b321217220 */ /* 0x080fe20000410000 */
[-C--:B------:R-:W-:Y:S01]  /*12e20*/  FMUL.FTZ R36, R36, R179.reuse ;  /* 0x000000b324247220 */ /* 0x080fe20000410000 */
[----:B------:R-:W2:Y:S01]  /*12e30*/  MUFU.EX2 R208, R208 ;  /* 0x000000d000d07308 */ /* 0x000ea20000000800 */
[----:B---3--:R-:W-:Y:S01]  /*12e40*/  FFMA.FTZ R14, R179, R14, R152 ;  /* 0x0000000eb30e7223 */ /* 0x008fe20000010098 */
[-C--:B------:R-:W-:Y:S01]  /*12e50*/  FMUL.FTZ R37, R37, R179.reuse ;  /* 0x000000b325257220 */ /* 0x080fe20000410000 */
[-C--:B------:R-:W-:Y:S01]  /*12e60*/  FMUL.FTZ R40, R40, R179.reuse ;  /* 0x000000b328287220 */ /* 0x080fe20000410000 */
[-C--:B------:R-:W-:Y:S01]  /*12e70*/  FMUL.FTZ R41, R41, R179.reuse ;  /* 0x000000b329297220 */ /* 0x080fe20000410000 */
[-C--:B------:R-:W-:Y:S01]  /*12e80*/  FMUL.FTZ R44, R44, R179.reuse ;  /* 0x000000b32c2c7220 */ /* 0x080fe20000410000 */
[----:B------:R-:W-:Y:S01]  /*12e90*/  FMUL.FTZ R45, R45, R179 ;  /* 0x000000b32d2d7220 */ /* 0x000fe20000410000 */
[----:B-1----:R-:W-:Y:S01]  /*12ea0*/  FMNMX.FTZ R170, R170, R175, !PT ;  /* 0x000000afaaaa7209 */ /* 0x002fe20007810000 */
[----:B------:R-:W-:Y:S01]  /*12eb0*/  MUFU.EX2 R197, R197 ;  /* 0x000000c500c57308 */ /* 0x000fe20000000800 */
[----:B------:R-:W-:Y:S01]  /*12ec0*/  FFMA.FTZ R175, R200, R169, -R194 ;  /* 0x000000a9c8af7223 */ /* 0x000fe200000108c2 */
[C---:B0-----:R-:W-:Y:S01]  /*12ed0*/  FADD.FTZ R14, R153.reuse, R14 ;  /* 0x0000000e990e7221 */ /* 0x041fe20000010000 */
[----:B------:R-:W-:Y:S01]  /*12ee0*/  F2FP.BF16.F32.PACK_AB R152, R153, R152 ;  /* 0x000000989998723e */ /* 0x000fe200000010ff */
[----:B------:R-:W0:Y:S01]  /*12ef0*/  SHFL.BFLY PT, R161, R170, 0x1, 0x1f ;  /* 0x0c201f00aaa17f89 */ /* 0x000e2200000e0000 */
[-C--:B------:R-:W-:Y:S01]  /*12f00*/  FMUL.FTZ R48, R48, R179.reuse ;  /* 0x000000b330307220 */ /* 0x080fe20000410000 */
[-C--:B------:R-:W-:Y:S01]  /*12f10*/  FMUL.FTZ R49, R49, R179.reuse ;  /* 0x000000b331317220 */ /* 0x080fe20000410000 */
[-C--:B------:R-:W-:Y:S01]  /*12f20*/  FMUL.FTZ R52, R52, R179.reuse ;  /* 0x000000b334347220 */ /* 0x080fe20000410000 */
[----:B------:R-:W-:Y:S01]  /*12f30*/  MUFU.EX2 R156, R156 ;  /* 0x0000009c009c7308 */ /* 0x000fe20000000800 */
[----:B--2---:R-:W-:Y:S01]  /*12f40*/  FADD.FTZ R14, R208, R14 ;  /* 0x0000000ed00e7221 */ /* 0x004fe20000010000 */
        /* <DEDUP_REMOVED lines=18> */
[----:B0-----:R-:W-:Y:S01]  /*13070*/  FMNMX.FTZ R170, R170, R161, !PT ;  /* 0x000000a1aaaa7209 */ /* 0x001fe20007810000 */
[-C--:B------:R-:W-:Y:S01]  /*13080*/  FMUL.FTZ R85, R85, R179.reuse ;  /* 0x000000b355557220 */ /* 0x080fe20000410000 */
[-C--:B------:R-:W-:Y:S01]  /*13090*/  FMUL.FTZ R88, R88, R179.reuse ;  /* 0x000000b358587220 */ /* 0x080fe20000410000 */
[----:B------:R-:W-:Y:S01]  /*130a0*/  FMUL.FTZ R89, R89, R179 ;  /* 0x000000b359597220 */ /* 0x000fe20000410000 */
[----:B------:R-:W-:Y:S01]  /*130b0*/  MUFU.EX2 R171, R171 ;  /* 0x000000ab00ab7308 */ /* 0x000fe20000000800 */
[C---:B------:R-:W-:Y:S01]  /*130c0*/  FMUL.FTZ R165, R170.reuse, R169 ;  /* 0x000000a9aaa57220 */ /* 0x040fe20000410000 */
[----:B------:R-:W-:Y:S01]  /*130d0*/  FADD.FTZ R161, -R170, R199 ;  /* 0x000000c7aaa17221 */ /* 0x000fe20000010100 */
[-C--:B------:R-:W-:Y:S01]  /*130e0*/  FMUL.FTZ R92, R92, R179.reuse ;  /* 0x000000b35c5c7220 */ /* 0x080fe20000410000 */
[----:B------:R-:W-:Y:S01]  /*130f0*/  FMUL.FTZ R93, R93, R179 ;  /* 0x000000b35d5d7220 */ /* 0x000fe20000410000 */
[-CC-:B------:R-:W-:Y:S01]  /*13100*/  FFMA.FTZ R201, R155, R169.reuse, -R165.reuse ;  /* 0x000000a99bc97223 */ /* 0x180fe200000108a5 */
[-CC-:B------:R-:W-:Y:S01]  /*13110*/  FFMA.FTZ R155, R157, R169.reuse, -R165.reuse ;  /* 0x000000a99d9b7223 */ /* 0x180fe200000108a5 */
[----:B------:R-:W-:Y:S01]  /*13120*/  FFMA.FTZ R157, R162, R169, -R165 ;  /* 0x000000a9a29d7223 */ /* 0x000fe200000108a5 */
[----:B------:R-:W-:-:S02]  /*13130*/  IMAD.MOV R162, RZ, RZ, -R203 ;  /* 0x000000ffffa27224 */ /* 0x000fc400078e0acb */
[-C--:B------:R-:W-:Y:S01]  /*13140*/  FMUL.FTZ R161, R161, R169.reuse ;  /* 0x000000a9a1a17220 */ /* 0x080fe20000410000 */
[-CC-:B------:R-:W-:Y:S01]  /*13150*/  FFMA.FTZ R154, R154, R169.reuse, -R165.reuse ;  /* 0x000000a99a9a7223 */ /* 0x180fe200000108a5 */
[----:B------:R-:W-:Y:S01]  /*13160*/  MUFU.EX2 R201, R201 ;  /* 0x000000c900c97308 */ /* 0x000fe20000000800 */
[-CC-:B------:R-:W-:Y:S01]  /*13170*/  FFMA.FTZ R164, R158, R169.reuse, -R165.reuse ;  /* 0x000000a99ea47223 */ /* 0x180fe200000108a5 */
[----:B------:R-:W-:Y:S01]  /*13180*/  ISETP.NE.AND P2, PT, R189, R162, PT ;  /* 0x000000a2bd00720c */ /* 0x000fe20003f45270 */
[----:B------:R-:W-:Y:S02]  /*13190*/  @!P1 VIADD R162, R20, 0x38840 ;  /* 0x0003884014a29836 */ /* 0x000fe40000000000 */
[-CC-:B------:R-:W-:Y:S01]  /*131a0*/  FFMA.FTZ R158, R163, R169.reuse, -R165.reuse ;  /* 0x000000a9a39e7223 */ /* 0x180fe200000108a5 */
[-CC-:B------:R-:W-:Y:S01]  /*131b0*/  FFMA.FTZ R194, R166, R169.reuse, -R165.reuse ;  /* 0x000000a9a6c27223 */ /* 0x180fe200000108a5 */
[-CC-:B------:R-:W-:Y:S01]  /*131c0*/  FFMA.FTZ R199, R167, R169.reuse, -R165.reuse ;  /* 0x000000a9a7c77223 */ /* 0x180fe200000108a5 */
[-CC-:B------:R-:W-:Y:S01]  /*131d0*/  FFMA.FTZ R181, R181, R169.reuse, -R165.reuse ;  /* 0x000000a9b5b57223 */ /* 0x180fe200000108a5 */
[----:B------:R-:W-:Y:S01]  /*131e0*/  MUFU.EX2 R161, R161 ;  /* 0x000000a100a17308 */ /* 0x000fe20000000800 */
[----:B------:R-:W-:Y:S01]  /*131f0*/  @!P1 PRMT R162, RZ, 0x654, R162 ;  /* 0x00000654ffa29816 */ /* 0x000fe200000000a2 */
[-CC-:B------:R-:W-:Y:S01]  /*13200*/  FFMA.FTZ R200, R202, R169.reuse, -R165.reuse ;  /* 0x000000a9cac87223 */ /* 0x180fe200000108a5 */
[-CC-:B------:R-:W-:Y:S01]  /*13210*/  FFMA.FTZ R205, R205, R169.reuse, -R165.reuse ;  /* 0x000000a9cdcd7223 */ /* 0x180fe200000108a5 */
[-CC-:B------:R-:W-:Y:S01]  /*13220*/  FFMA.FTZ R206, R206, R169.reuse, -R165.reuse ;  /* 0x000000a9cece7223 */ /* 0x180fe200000108a5 */
[----:B------:R0:W-:Y:S01]  /*13230*/  @!P1 SYNCS.ARRIVE.TRANS64.RED.A1T0 RZ, [R162+URZ], RZ ;  /* 0x000000ffa2ff99a7 */ /* 0x0001e2000810043f */
[----:B------:R-:W-:Y:S01]  /*13240*/  FFMA.FTZ R207, R207, R169, -R165 ;  /* 0x000000a9cfcf7223 */ /* 0x000fe200000108a5 */
[-C--:B------:R-:W-:Y:S01]  /*13250*/  FMUL.FTZ R96, R96, R179.reuse ;  /* 0x000000b360607220 */ /* 0x080fe20000410000 */
[----:B------:R-:W1:Y:S01]  /*13260*/  MUFU.EX2 R154, R154 ;  /* 0x0000009a009a7308 */ /* 0x000e620000000800 */
[-C--:B------:R-:W-:Y:S01]  /*13270*/  FMUL.FTZ R97, R97, R179.reuse ;  /* 0x000000b361617220 */ /* 0x080fe20000410000 */
[-C--:B------:R-:W-:Y:S01]  /*13280*/  FMUL.FTZ R100, R100, R179.reuse ;  /* 0x000000b364647220 */ /* 0x080fe20000410000 */
[-C--:B------:R-:W-:Y:S01]  /*13290*/  FMUL.FTZ R101, R101, R179.reuse ;  /* 0x000000b365657220 */ /* 0x080fe20000410000 */
[----:B------:R-:W-:Y:S01]  /*132a0*/  FMUL.FTZ R104, R104, R179 ;  /* 0x000000b368687220 */ /* 0x000fe20000410000 */
[----:B0-----:R-:W-:-:S02]  /*132b0*/  @!P2 IMAD R162, R198, 0x40, R190 ;  /* 0x00000040c6a2a824 */ /* 0x001fc400078e02be */
[-CC-:B------:R-:W-:Y:S01]  /*132c0*/  FFMA.FTZ R198, R204, R169.reuse, -R165.reuse ;  /* 0x000000a9ccc67223 */ /* 0x180fe200000108a5 */
[-CC-:B------:R-:W-:Y:S01]  /*132d0*/  FFMA.FTZ R204, R182, R169.reuse, -R165.reuse ;  /* 0x000000a9b6cc7223 */ /* 0x180fe200000108a5 */
[----:B------:R-:W0:Y:S01]  /*132e0*/  MUFU.EX2 R155, R155 ;  /* 0x0000009b009b7308 */ /* 0x000e220000000800 */
[----:B------:R-:W-:Y:S02]  /*132f0*/  @!P2 IMAD R162, R162, 0x4, R2 ;  /* 0x00000004a2a2a824 */ /* 0x000fe400078e0202 */
[----:B------:R-:W-:Y:S01]  /*13300*/  FFMA.FTZ R165, R183, R169, -R165 ;  /* 0x000000a9b7a57223 */ /* 0x000fe200000108a5 */
[-C--:B------:R-:W-:Y:S01]  /*13310*/  FMUL.FTZ R105, R105, R179.reuse ;  /* 0x000000b369697220 */ /* 0x080fe20000410000 */
[-C--:B------:R-:W-:Y:S01]  /*13320*/  FMUL.FTZ R108, R108, R179.reuse ;  /* 0x000000b36c6c7220 */ /* 0x080fe20000410000 */
[-C--:B------:R-:W-:Y:S01]  /*13330*/  FMUL.FTZ R109, R109, R179.reuse ;  /* 0x000000b36d6d7220 */ /* 0x080fe20000410000 */
[----:B------:R-:W-:Y:S01]  /*13340*/  @!P2 STS [R162+0x38400], R179 ;  /* 0x038400b3a200a388 */ /* 0x000fe20000000800 */
[----:B------:R-:W-:Y:S01]  /*13350*/  FMUL.FTZ R112, R112, R179 ;  /* 0x000000b370707220 */ /* 0x000fe20000410000 */
[----:B------:R-:W2:Y:S01]  /*13360*/  MUFU.EX2 R164, R164 ;  /* 0x000000a400a47308 */ /* 0x000ea20000000800 */
[----:B-1----:R-:W-:Y:S01]  /*13370*/  FFMA.FTZ R15, R161, R15, R154 ;  /* 0x0000000fa10f7223 */ /* 0x002fe2000001009a */
[----:B------:R1:W-:Y:S01]  /*13380*/  @!P2 STS [R162+0x38420], R161 ;  /* 0x038420a1a200a388 */ /* 0x0003e20000000800 */
[----:B------:R-:W-:Y:S01]  /*13390*/  F2FP.BF16.F32.PACK_AB R153, R201, R154 ;  /* 0x0000009ac999723e */ /* 0x000fe200000010ff */
[-C--:B------:R-:W-:Y:S01]  /*133a0*/  FMUL.FTZ R113, R113, R179.reuse ;  /* 0x000000b371717220 */ /* 0x080fe20000410000 */
[----:B------:R-:W-:Y:S01]  /*133b0*/  FADD.FTZ R15, R201, R15 ;  /* 0x0000000fc90f7221 */ /* 0x000fe20000010000 */
        /* <DEDUP_REMOVED lines=21> */
[----:B0-----:R-:W-:Y:S01]  /*13510*/  FADD.FTZ R15, R155, R15 ;  /* 0x0000000f9b0f7221 */ /* 0x001fe20000010000 */
[C---:B------:R-:W-:Y:S01]  /*13520*/  FADD.FTZ R14, R197.reuse, R14 ;  /* 0x0000000ec50e7221 */ /* 0x040fe20000010000 */
[----:B------:R-:W-:Y:S01]  /*13530*/  F2FP.BF16.F32.PACK_AB R154, R197, R208 ;  /* 0x000000d0c59a723e */ /* 0x000fe200000010ff */
[----:B------:R-:W-:Y:S01]  /*13540*/  FMUL.FTZ R26, R26, R161 ;  /* 0x000000a11a1a7220 */ /* 0x000fe20000410000 */
[----:B--2---:R-:W-:Y:S01]  /*13550*/  FADD.FTZ R15, R164, R15 ;  /* 0x0000000fa40f7221 */ /* 0x004fe20000010000 */
[----:B------:R-:W0:Y:S01]  /*13560*/  MUFU.EX2 R199, R199 ;  /* 0x000000c700c77308 */ /* 0x000e220000000800 */
[----:B------:R-:W-:Y:S01]  /*13570*/  FADD.FTZ R14, R156, R14 ;  /* 0x0000000e9c0e7221 */ /* 0x000fe20000010000 */
[----:B------:R-:W-:Y:S01]  /*13580*/  F2FP.BF16.F32.PACK_AB R155, R164, R155 ;  /* 0x0000009ba49b723e */ /* 0x000fe200000010ff */
[----:B------:R-:W-:Y:S01]  /*13590*/  BAR.SYNC.DEFER_BLOCKING 0xf, 0x100 ;  /* 0x03c4000000007b1d */ /* 0x000fe20000010000 */
[----:B---3--:R-:W-:Y:S01]  /*135a0*/  FADD.FTZ R15, R157, R15 ;  /* 0x0000000f9d0f7221 */ /* 0x008fe20000010000 */
[----:B----4-:R-:W-:Y:S01]  /*135b0*/  F2FP.BF16.F32.PACK_AB R157, R158, R157 ;  /* 0x0000009d9e9d723e */ /* 0x010fe200000010ff */
[----:B------:R-:W-:Y:S01]  /*135c0*/  FMUL.FTZ R27, R27, R161 ;  /* 0x000000a11b1b7220 */ /* 0x000fe20000410000 */
[----:B------:R-:W-:Y:S01]  /*135d0*/  F2FP.BF16.F32.PACK_AB R156, R160, R156 ;  /* 0x0000009ca09c723e */ /* 0x000fe200000010ff */
[----:B------:R-:W-:Y:S01]  /*135e0*/  FADD.FTZ R202, R158, R15 ;  /* 0x0000000f9eca7221 */ /* 0x000fe20000010000 */
[----:B------:R-:W-:Y:S01]  /*135f0*/  MUFU.EX2 R174, R174 ;  /* 0x000000ae00ae7308 */ /* 0x000fe20000000800 */
[----:B------:R-:W-:Y:S01]  /*13600*/  F2FP.BF16.F32.PACK_AB R158, R171, R159 ;  /* 0x0000009fab9e723e */ /* 0x000fe200000010ff */
        /* <DEDUP_REMOVED lines=67> */
[----:B------:R-:W-:Y:S01]  /*13a40*/  FADD.FTZ R205, R159, R205 ;  /* 0x000000cd9fcd7221 */ /* 0x000fe20000010000 */
[-C--:B------:R-:W-:Y:S01]  /*13a50*/  FMUL.FTZ R146, R146, R161.reuse ;  /* 0x000000a192927220 */ /* 0x080fe20000410000 */
[-C--:B------:R-:W-:Y:S01]  /*13a60*/  FMUL.FTZ R147, R147, R161.reuse ;  /* 0x000000a193937220 */ /* 0x080fe20000410000 */
[----:B------:R-:W3:Y:S01]  /*13a70*/  MUFU.EX2 R178, R178 ;  /* 0x000000b200b27308 */ /* 0x000ee20000000800 */
[-C--:B------:R-:W-:Y:S01]  /*13a80*/  FMUL.FTZ R150, R150, R161.reuse ;  /* 0x000000a196967220 */ /* 0x080fe20000410000 */
[----:B------:R-:W-:Y:S01]  /*13a90*/  FMUL.FTZ R151, R151, R161 ;  /* 0x000000a197977220 */ /* 0x000fe20000410000 */
[----:B0-----:R-:W-:Y:S01]  /*13aa0*/  F2FP.BF16.F32.PACK_AB R159, R199, R194 ;  /* 0x000000c2c79f723e */ /* 0x001fe200000010ff */
[----:B------:R0:W-:Y:S01]  /*13ab0*/  STSM.16.M88.4 [R210+0x36400], R152 ;  /* 0x03640098d2007844 */ /* 0x0001e20000000200 */
[----:B--2---:R-:W-:Y:S01]  /*13ac0*/  F2FP.BF16.F32.PACK_AB R160, R175, R174 ;  /* 0x000000aeafa0723e */ /* 0x004fe200000010ff */
[----:B------:R-:W-:Y:S01]  /*13ad0*/  VIADD R14, R196, 0x80 ;  /* 0x00000080c40e7836 */ /* 0x000fe20000000000 */
[----:B-1----:R-:W-:Y:S01]  /*13ae0*/  F2FP.BF16.F32.PACK_AB R161, R200, R181 ;  /* 0x000000b5c8a1723e */ /* 0x002fe200000010ff */
[----:B------:R-:W-:Y:S01]  /*13af0*/  MUFU.EX2 R177, R177 ;  /* 0x000000b100b17308 */ /* 0x000fe20000000800 */
[----:B------:R-:W-:Y:S01]  /*13b00*/  F2FP.BF16.F32.PACK_AB R162, R173, R172 ;  /* 0x000000acada2723e */ /* 0x000fe200000010ff */
[----:B------:R0:W-:Y:S01]  /*13b10*/  STSM.16.M88.4 [R212], R156 ;  /* 0x0000009cd4007844 */ /* 0x0001e20000000200 */
[----:B----4-:R-:W-:Y:S01]  /*13b20*/  F2FP.BF16.F32.PACK_AB R163, R182, R198 ;  /* 0x000000c6b6a3723e */ /* 0x010fe200000010ff */
[----:B------:R-:W-:-:S02]  /*13b30*/  IMAD.MOV.U32 R15, RZ, RZ, 0x40000040 ;  /* 0x40000040ff0f7424 */ /* 0x000fc400078e00ff */
[----:B------:R-:W-:Y:S01]  /*13b40*/  FADD.FTZ R202, R194, R202 ;  /* 0x000000cac2ca7221 */ /* 0x000fe20000010000 */
[----:B------:R-:W-:Y:S02]  /*13b50*/  IMAD.MOV.U32 R197, RZ, RZ, 0x40000040 ;  /* 0x40000040ffc57424 */ /* 0x000fe400078e00ff */
[----:B------:R-:W-:Y:S01]  /*13b60*/  FADD.FTZ R205, R171, R205 ;  /* 0x000000cdabcd7221 */ /* 0x000fe20000010000 */
[----:B------:R-:W1:Y:S01]  /*13b70*/  MUFU.EX2 R180, R180 ;  /* 0x000000b400b47308 */ /* 0x000e620000000800 */
[----:B---3--:R-:W-:Y:S01]  /*13b80*/  F2FP.BF16.F32.PACK_AB R164, R178, R176 ;  /* 0x000000b0b2a4723e */ /* 0x008fe200000010ff */
[----:B------:R0:W-:Y:S01]  /*13b90*/  STSM.16.M88.4 [R214], R160 ;  /* 0x000000a0d6007844 */ /* 0x0001e20000000200 */
[----:B------:R-:W-:Y:S01]  /*13ba0*/  FADD.FTZ R202, R199, R202 ;  /* 0x000000cac7ca7221 */ /* 0x000fe20000010000 */
[----:B------:R-:W-:Y:S01]  /*13bb0*/  FADD.FTZ R174, R174, R205 ;  /* 0x000000cdaeae7221 */ /* 0x000fe20000010000 */
[----:B------:R-:W-:Y:S01]  /*13bc0*/  ISETP.GT.AND P2, PT, R21, RZ, PT ;  /* 0x000000ff1500720c */ /* 0x000fe20003f44270 */
[----:B------:R-:W-:-:S02]  /*13bd0*/  @!P1 VIADD R20, R20, 0x38860 ;  /* 0x0003886014149836 */ /* 0x000fc40000000000 */
[----:B------:R-:W-:Y:S01]  /*13be0*/  FADD.FTZ R181, R181, R202 ;  /* 0x000000cab5b57221 */ /* 0x000fe20000010000 */
[----:B------:R-:W2:Y:S01]  /*13bf0*/  MUFU.EX2 R183, R206 ;  /* 0x000000ce00b77308 */ /* 0x000ea20000000800 */
[----:B------:R-:W-:Y:S01]  /*13c00*/  FADD.FTZ R175, R175, R174 ;  /* 0x000000aeafaf7221 */ /* 0x000fe20000010000 */
[----:B------:R-:W-:Y:S02]  /*13c10*/  IMAD.MOV.U32 R199, RZ, RZ, R170 ;  /* 0x000000ffffc77224 */ /* 0x000fe400078e00aa */
[----:B------:R-:W-:Y:S01]  /*13c20*/  FADD.FTZ R181, R200, R181 ;  /* 0x000000b5c8b57221 */ /* 0x000fe20000010000 */
[----:B------:R-:W-:Y:S01]  /*13c30*/  @!P1 PRMT R20, RZ, 0x654, R20 ;  /* 0x00000654ff149816 */ /* 0x000fe20000000014 */
[----:B------:R-:W-:Y:S01]  /*13c40*/  FADD.FTZ R172, R172, R175 ;  /* 0x000000afacac7221 */ /* 0x000fe20000010000 */
[----:B------:R-:W-:Y:S02]  /*13c50*/  IMAD.MOV.U32 R194, RZ, RZ, R168 ;  /* 0x000000ffffc27224 */ /* 0x000fe400078e00a8 */
[----:B------:R-:W-:Y:S01]  /*13c60*/  FADD.FTZ R181, R198, R181 ;  /* 0x000000b5c6b57221 */ /* 0x000fe20000010000 */
[----:B------:R-:W3:Y:S01]  /*13c70*/  MUFU.EX2 R201, R207 ;  /* 0x000000cf00c97308 */ /* 0x000ee20000000800 */
[----:B-1----:R-:W-:Y:S01]  /*13c80*/  F2FP.BF16.F32.PACK_AB R166, R180, R177 ;  /* 0x000000b1b4a6723e */ /* 0x002fe200000010ff */
[----:B------:R-:W-:Y:S01]  /*13c90*/  FADD.FTZ R173, R173, R172 ;  /* 0x000000acadad7221 */ /* 0x000fe20000010000 */
[----:B------:R-:W-:Y:S01]  /*13ca0*/  FADD.FTZ R182, R182, R181 ;  /* 0x000000b5b6b67221 */ /* 0x000fe20000010000 */
[----:B------:R-:W-:-:S02]  /*13cb0*/  IMAD.MOV.U32 R198, RZ, RZ, R18 ;  /* 0x000000ffffc67224 */ /* 0x000fc400078e0012 */
[----:B------:R-:W-:Y:S02]  /*13cc0*/  FADD.FTZ R173, R176, R173 ;  /* 0x000000adb0ad7221 */ /* 0x000fe40000010000 */
[----:B------:R-:W-:Y:S01]  /*13cd0*/  MUFU.EX2 R204, R204 ;  /* 0x000000cc00cc7308 */ /* 0x000fe20000000800 */
[----:B--2---:R-:W-:Y:S01]  /*13ce0*/  FADD.FTZ R182, R183, R182 ;  /* 0x000000b6b7b67221 */ /* 0x004fe20000010000 */
[----:B------:R-:W-:-:S04]  /*13cf0*/  FADD.FTZ R178, R178, R173 ;  /* 0x000000adb2b27221 */ /* 0x000fc80000010000 */
[----:B------:R-:W-:Y:S02]  /*13d00*/  FADD.FTZ R177, R177, R178 ;  /* 0x000000b2b1b17221 */ /* 0x000fe40000010000 */
[----:B------:R3:W1:Y:S02]  /*13d10*/  MUFU.EX2 R179, R165 ;  /* 0x000000a500b37308 */ /* 0x0006640000000800 */
[C---:B---3--:R-:W-:Y:S01]  /*13d20*/  F2FP.BF16.F32.PACK_AB R165, R201.reuse, R183 ;  /* 0x000000b7c9a5723e */ /* 0x048fe200000010ff */
[----:B------:R-:W-:Y:S01]  /*13d30*/  FADD.FTZ R201, R201, R182 ;  /* 0x000000b6c9c97221 */ /* 0x000fe20000010000 */
[----:B-1----:R-:W-:-:S03]  /*13d40*/  F2FP.BF16.F32.PACK_AB R167, R179, R204 ;  /* 0x000000ccb3a7723e */ /* 0x002fc600000010ff */
[----:B------:R-:W-:Y:S02]  /*13d50*/  FADD.FTZ R204, R204, R201 ;  /* 0x000000c9cccc7221 */ /* 0x000fe40000010000 */
        /* <DEDUP_REMOVED lines=15> */
[----:B------:R-:W-:Y:S01]  /*13e50*/  FADD.FTZ R15, R179, R204 ;  /* 0x000000ccb30f7221 */ /* 0x000fe20000010000 */
[----:B------:R-:W-:Y:S02]  /*13e60*/  WARPGROUP.DEPBAR.LE gsb0, 0x0 ;  /* 0x00008000000079c5 */ /* 0x000fe40000010000 */
[----:B------:R-:W-:-:S15]  /*13e70*/  WARPGROUP.ARRIVE ;  /* 0x00000000000079c5 */ /* 0x000fde0000000000 */
[----:B------:R-:W-:-:S06]  /*13e80*/  NOP ;  /* 0x0000000000007918 */ /* 0x000fcc0000000000 */
        /* <DEDUP_REMOVED lines=20> */
.L_x_5693:
[----:B------:R-:W-:Y:S05]  /*13fd0*/  BSYNC B0 ;  /* 0x0000000000007941 */ /* 0x000fea0003800000 */
.L_x_5692:
[----:B------:R-:W1:Y:S01]  /*13fe0*/  SHFL.BFLY PT, R3, R14, 0x2, 0x1f ;  /* 0x0c401f000e037f89 */ /* 0x000e6200000e0000 */
[----:B------:R-:W-:Y:S02]  /*13ff0*/  IMAD.MOV R6, RZ, RZ, -R203 ;  /* 0x000000ffff067224 */ /* 0x000fe400078e0acb */
[----:B------:R-:W-:Y:S01]  /*14000*/  VIADD R171, R18, 0x1 ;  /* 0x0000000112ab7836 */ /* 0x000fe20000000000 */
[----:B------:R-:W2:Y:S01]  /*14010*/  SHFL.BFLY PT, R0, R15, 0x2, 0x1f ;  /* 0x0c401f000f007f89 */ /* 0x000ea200000e0000 */
[----:B------:R-:W-:Y:S01]  /*14020*/  IMAD.MOV.U32 R21, RZ, RZ, -0x800000 ;  /* 0xff800000ff157424 */ /* 0x000fe200078e00ff */
[----:B------:R-:W-:Y:S08]  /*14030*/  BAR.ARV 0x8, 0x100 ;  /* 0x0204000000007b1d */ /* 0x000ff00000002000 */
[----:B------:R-:W-:Y:S01]  /*14040*/  BAR.SYNC.DEFER_BLOCKING 0xf, 0x100 ;  /* 0x03c4000000007b1d */ /* 0x000fe20000010000 */
[----:B------:R-:W-:Y:S01]  /*14050*/  ISETP.NE.AND P0, PT, R189, R6, PT ;  /* 0x00000006bd00720c */ /* 0x000fe20003f05270 */
[----:B------:R-:W-:Y:S01]  /*14060*/  IMAD.MOV.U32 R20, RZ, RZ, -0x800000 ;  /* 0xff800000ff147424 */ /* 0x000fe200078e00ff */
[----:B------:R-:W-:Y:S01]  /*14070*/  ISETP.NE.AND P1, PT, R171, 0x2, PT ;  /* 0x00000002ab00780c */ /* 0x000fe20003f25270 */
[----:B------:R-:W-:-:S03]  /*14080*/  VIADD R226, R226, 0x1 ;  /* 0x00000001e2e27836 */ /* 0x000fc60000000000 */
[----:B------:R-:W-:Y:S01]  /*14090*/  SEL R6, RZ, 0x1, P1 ;  /* 0x00000001ff067807 */ /* 0x000fe20000800000 */
[----:B-1----:R-:W-:-:S03]  /*140a0*/  FADD.FTZ R4, R3, R14 ;  /* 0x0000000e03047221 */ /* 0x002fc60000010000 */
[----:B------:R-:W-:Y:S01]  /*140b0*/  LOP3.LUT R19, R19, R6, RZ, 0x3c, !PT ;  /* 0x0000000613137212 */ /* 0x000fe200078e3cff */
[----:B--2---:R-:W-:Y:S01]  /*140c0*/  FADD.FTZ R5, R0, R15 ;  /* 0x0000000f00057221 */ /* 0x004fe20000010000 */
[----:B------:R-:W1:Y:S04]  /*140d0*/  SHFL.BFLY PT, R3, R4, 0x1, 0x1f ;  /* 0x0c201f0004037f89 */ /* 0x000e6800000e0000 */
[----:B------:R-:W2:Y:S01]  /*140e0*/  SHFL.BFLY PT, R0, R5, 0x1, 0x1f ;  /* 0x0c201f0005007f89 */ /* 0x000ea200000e0000 */
[----:B-1----:R-:W-:Y:S01]  /*140f0*/  FADD.FTZ R7, R4, R3 ;  /* 0x0000000304077221 */ /* 0x002fe20000010000 */
[----:B------:R-:W-:Y:S02]  /*14100*/  IMAD.MOV.U32 R3, RZ, RZ, RZ ;  /* 0x000000ffff037224 */ /* 0x000fe400078e00ff */
[----:B------:R-:W-:-:S02]  /*14110*/  IMAD.MOV.U32 R4, RZ, RZ, RZ ;  /* 0x000000ffff047224 */ /* 0x000fc400078e00ff */
[----:B--2---:R-:W-:Y:S01]  /*14120*/  FADD.FTZ R0, R5, R0 ;  /* 0x0000000005007221 */ /* 0x004fe20000010000 */
[----:B------:R-:W-:Y:S01]  /*14130*/  FSETP.NE.FTZ.AND P2, PT, R7, RZ, PT ;  /* 0x000000ff0700720b */ /* 0x000fe20003f55000 */
[----:B------:R-:W-:-:S03]  /*14140*/  @!P0 IMAD R5, R18, 0x40, R190 ;  /* 0x0000004012058824 */ /* 0x000fc600078e02be */
[----:B------:R-:W-:Y:S01]  /*14150*/  FSETP.NE.FTZ.AND P3, PT, R0, RZ, PT ;  /* 0x000000ff0000720b */ /* 0x000fe20003f75000 */
[----:B------:R-:W-:-:S08]  /*14160*/  @!P0 IMAD R5, R5, 0x4, R2 ;  /* 0x0000000405058824 */ /* 0x000fd000078e0202 */
[----:B------:R-:W0:Y:S01]  /*14170*/  @P2 MUFU.RCP R3, R7 ;  /* 0x0000000700032308 */ /* 0x000e220000001000 */
[----:B------:R-:W-:-:S03]  /*14180*/  @P2 FMUL.FTZ R18, R169, 0.69314718246459960938 ;  /* 0x3f317218a9122820 */ /* 0x000fc60000410000 */
[----:B------:R-:W-:-:S04]  /*14190*/  @P3 FMUL.FTZ R169, R169, 0.69314718246459960938 ;  /* 0x3f317218a9a93820 */ /* 0x000fc80000410000 */
[----:B------:R-:W1:Y:S08]  /*141a0*/  @P3 MUFU.RCP R4, R0 ;  /* 0x0000000000043308 */ /* 0x000e700000001000 */
[----:B------:R-:W2:Y:S01]  /*141b0*/  @P2 MUFU.LG2 R2, R7 ;  /* 0x0000000700022308 */ /* 0x000ea20000000c00 */
[-C--:B0-----:R-:W-:Y:S01]  /*141c0*/  FMUL.FTZ R172, R32, R3.reuse ;  /* 0x0000000320ac7220 */ /* 0x081fe20000410000 */
[----:B------:R0:W-:Y:S01]  /*141d0*/  @!P0 STS [R5+0x38400], R3 ;  /* 0x0384000305008388 */ /* 0x0001e20000000800 */
[-C--:B------:R-:W-:Y:S01]  /*141e0*/  FMUL.FTZ R166, R33, R3.reuse ;  /* 0x0000000321a67220 */ /* 0x080fe20000410000 */
[-C--:B------:R-:W-:Y:S01]  /*141f0*/  FMUL.FTZ R24, R24, R3.reuse ;  /* 0x0000000318187220 */ /* 0x080fe20000410000 */
[-C--:B------:R-:W-:Y:S01]  /*14200*/  FMUL.FTZ R25, R25, R3.reuse ;  /* 0x0000000319197220 */ /* 0x080fe20000410000 */
[-C--:B------:R-:W-:Y:S01]  /*14210*/  FMUL.FTZ R28, R28, R3.reuse ;  /* 0x000000031c1c7220 */ /* 0x080fe20000410000 */
[-C--:B------:R-:W-:Y:S01]  /*14220*/  FMUL.FTZ R29, R29, R3.reuse ;  /* 0x000000031d1d7220 */ /* 0x080fe20000410000 */
[----:B------:R-:W3:Y:S01]  /*14230*/  @P3 MUFU.LG2 R32, R0 ;  /* 0x0000000000203308 */ /* 0x000ee20000000c00 */
        /* <DEDUP_REMOVED lines=65> */
[----:B------:R-:W-:Y:S01]  /*14650*/  FMUL.FTZ R13, R66, R4 ;  /* 0x00000004420d7220 */ /* 0x000fe20000410000 */
[----:B------:R-:W-:Y:S01]  /*14660*/  @P2 FFMA.FTZ R21, R18, R168, R33 ;  /* 0x000000a812152223 */ /* 0x000fe20000010021 */
[----:B------:R-:W-:Y:S01]  /*14670*/  PLOP3.LUT P0, PT, PT, PT, PT, 0x8, 0x0 ;  /* 0x000000000000781c */ /* 0x000fe20003f0e170 */
[-C--:B------:R-:W-:Y:S01]  /*14680*/  FMUL.FTZ R26, R26, R4.reuse ;  /* 0x000000041a1a7220 */ /* 0x080fe20000410000 */
[-C--:B------:R-:W-:Y:S01]  /*14690*/  FMUL.FTZ R27, R30, R4.reuse ;  /* 0x000000041e1b7220 */ /* 0x080fe20000410000 */
[-C--:B------:R-:W-:Y:S01]  /*146a0*/  FMUL.FTZ R31, R31, R4.reuse ;  /* 0x000000041f1f7220 */ /* 0x080fe20000410000 */
[-C--:B0-----:R-:W-:Y:S01]  /*146b0*/  FMUL.FTZ R3, R34, R4.reuse ;  /* 0x0000000422037220 */ /* 0x081fe20000410000 */
        /* <DEDUP_REMOVED lines=58> */
.L_x_5627:
[----:B------:R-:W-:Y:S05]  /*14a60*/  BSYNC B7 ;  /* 0x0000000000077941 */ /* 0x000fea0003800000 */
.L_x_5625:
        /* <DEDUP_REMOVED lines=9> */
[----:B------:R-:W2:Y:S01]  /*14b00*/  LDL R4, [R1+0xc] ;  /* 0x00000c0001047983 */ /* 0x000ea20000100800 */
[----:B------:R-:W-:Y:S01]  /*14b10*/  F2FP.BF16.F32.PACK_AB R24, R25, R24 ;  /* 0x000000181918723e */ /* 0x000fe200000010ff */
[----:B------:R-:W-:Y:S01]  /*14b20*/  ULDC.64 UR4, c[0x0][0xd00] ;  /* 0x0003400000047ab9 */ /* 0x000fe20000000a00 */
[----:B------:R-:W-:Y:S01]  /*14b30*/  F2FP.BF16.F32.PACK_AB R25, R0, R26 ;  /* 0x0000001a0019723e */ /* 0x000fe200000010ff */
[----:B------:R-:W3:Y:S01]  /*14b40*/  S2R R41, SR_SWINHI ;  /* 0x0000000000297919 */ /* 0x000ee20000002f00 */
        /* <DEDUP_REMOVED lines=16> */
[----:B------:R-:W-:Y:S02]  /*14c50*/  MOV R36, R2 ;  /* 0x0000000200247202 */ /* 0x000fe40000000f00 */
[----:B---3--:R-:W-:Y:S02]  /*14c60*/  MOV R37, R41 ;  /* 0x0000002900257202 */ /* 0x008fe40000000f00 */
        /* <DEDUP_REMOVED lines=25> */
[----:B------:R-:W-:Y:S01]  /*14e00*/  F2FP.BF16.F32.PACK_AB R147, R151, R150 ;  /* 0x000000969793723e */ /* 0x000fe200000010ff */
[----:B------:R-:W-:Y:S01]  /*14e10*/  BAR.SYNC.DEFER_BLOCKING 0x1, 0x100 ;  /* 0x0044000000007b1d */ /* 0x000fe20000010000 */
[----:B--2---:R-:W-:-:S03]  /*14e20*/  IMAD.WIDE R40, R4, 0x2, R36 ;  /* 0x0000000204287825 */ /* 0x004fc600078e0224 */
[C---:B------:R-:W-:Y:S02]  /*14e30*/  LOP3.LUT R45, R40.reuse, 0x380, RZ, 0xc0, !PT ;  /* 0x00000380282d7812 */ /* 0x040fe400078ec0ff */
[C---:B------:R-:W-:Y:S02]  /*14e40*/  IADD3 R0, P1, R40.reuse, 0x20, RZ ;  /* 0x0000002028007810 */ /* 0x040fe40007f3e0ff */
[----:B------:R-:W-:Y:S02]  /*14e50*/  SHF.R.U64 R45, R45, 0x3, RZ ;  /* 0x000000032d2d7819 */ /* 0x000fe400000012ff */
[C---:B------:R-:W-:Y:S02]  /*14e60*/  IADD3 R28, P4, R40.reuse, 0x60, RZ ;  /* 0x00000060281c7810 */ /* 0x040fe40007f9e0ff */
[----:B------:R-:W-:Y:S01]  /*14e70*/  LOP3.LUT R44, R45, R40, RZ, 0x3c, !PT ;  /* 0x000000282d2c7212 */ /* 0x000fe200078e3cff */
[--C-:B------:R-:W-:Y:S01]  /*14e80*/  IMAD.MOV.U32 R45, RZ, RZ, R41.reuse ;  /* 0x000000ffff2d7224 */ /* 0x100fe200078e0029 */
[----:B------:R-:W-:Y:S01]  /*14e90*/  IADD3 R4, P0, R40, 0x40, RZ ;  /* 0x0000004028047810 */ /* 0x000fe20007f1e0ff */
[----:B------:R-:W-:Y:S01]  /*14ea0*/  IMAD.X R29, RZ, RZ, R41, P4 ;  /* 0x000000ffff1d7224 */ /* 0x000fe200020e0629 */
[----:B------:R-:W-:-:S02]  /*14eb0*/  LOP3.LUT R169, R0, 0x380, RZ, 0xc0, !PT ;  /* 0x0000038000a97812 */ /* 0x000fc400078ec0ff */
[----:B------:R-:W-:Y:S02]  /*14ec0*/  LOP3.LUT R173, R28, 0x380, RZ, 0xc0, !PT ;  /* 0x000003801cad7812 */ /* 0x000fe400078ec0ff */
[----:B------:R-:W-:Y:S02]  /*14ed0*/  MOV R44, R44 ;  /* 0x0000002c002c7202 */ /* 0x000fe40000000f00 */
[----:B------:R-:W-:Y:S02]  /*14ee0*/  LOP3.LUT R171, R4, 0x380, RZ, 0xc0, !PT ;  /* 0x0000038004ab7812 */ /* 0x000fe400078ec0ff */
[----:B------:R-:W-:Y:S01]  /*14ef0*/  SHF.R.U64 R169, R169, 0x3, RZ ;  /* 0x00000003a9a97819 */ /* 0x000fe200000012ff */
[----:B------:R2:W-:Y:S01]  /*14f00*/  STSM.16.M88.4 [R44], R24 ;  /* 0x000000182c007844 */ /* 0x0005e20000000200 */
[----:B-----5:R-:W-:Y:S02]  /*14f10*/  IADD3 R30, P3, R40, 0x2000, RZ ;  /* 0x00002000281e7810 */ /* 0x020fe40007f7e0ff */
[----:B------:R-:W-:-:S02]  /*14f20*/  SHF.R.U64 R173, R173, 0x3, RZ ;  /* 0x00000003adad7819 */ /* 0x000fc400000012ff */
[C---:B-1----:R-:W-:Y:S01]  /*14f30*/  IADD3 R32, P5, R40.reuse, 0x2040, RZ ;  /* 0x0000204028207810 */ /* 0x042fe20007fbe0ff */
[--C-:B------:R-:W-:Y:S01]  /*14f40*/  IMAD.X R31, RZ, RZ, R41.reuse, P3 ;  /* 0x000000ffff1f7224 */ /* 0x100fe200018e0629 */
[----:B------:R-:W-:Y:S02]  /*14f50*/  SHF.R.U64 R171, R171, 0x3, RZ ;  /* 0x00000003abab7819 */ /* 0x000fe400000012ff */
[----:B------:R-:W-:Y:S01]  /*14f60*/  IADD3 R48, P6, R40, 0x2020, RZ ;  /* 0x0000202028307810 */ /* 0x000fe20007fde0ff */
[--C-:B------:R-:W-:Y:S01]  /*14f70*/  IMAD.X R53, RZ, RZ, R41.reuse, P5 ;  /* 0x000000ffff357224 */ /* 0x100fe200028e0629 */
[----:B------:R-:W-:Y:S02]  /*14f80*/  LOP3.LUT R28, R173, R28, RZ, 0x3c, !PT ;  /* 0x0000001cad1c7212 */ /* 0x000fe400078e3cff */
[----:B------:R-:W-:Y:S01]  /*14f90*/  LOP3.LUT R173, R32, 0x380, RZ, 0xc0, !PT ;  /* 0x0000038020ad7812 */ /* 0x000fe200078ec0ff */
[--C-:B------:R-:W-:Y:S01]  /*14fa0*/  IMAD.X R49, RZ, RZ, R41.reuse, P6 ;  /* 0x000000ffff317224 */ /* 0x100fe200030e0629 */
[----:B------:R-:W-:Y:S01]  /*14fb0*/  IADD3 R68, P4, R40, 0x4040, RZ ;  /* 0x0000404028447810 */ /* 0x000fe20007f9e0ff */
[--C-:B--2---:R-:W-:Y:S01]  /*14fc0*/  IMAD.X R25, RZ, RZ, R41.reuse, P1 ;  /* 0x000000ffff197224 */ /* 0x104fe200008e0629 */
[----:B------:R-:W-:Y:S01]  /*14fd0*/  LOP3.LUT R24, R169, R0, RZ, 0x3c, !PT ;  /* 0x00000000a9187212 */ /* 0x000fe200078e3cff */
[--C-:B------:R-:W-:Y:S01]  /*14fe0*/  IMAD.X R27, RZ, RZ, R41.reuse, P0 ;  /* 0x000000ffff1b7224 */ /* 0x100fe200000e0629 */
[----:B------:R-:W-:Y:S01]  /*14ff0*/  LOP3.LUT R169, R30, 0x380, RZ, 0xc0, !PT ;  /* 0x000003801ea97812 */ /* 0x000fe200078ec0ff */
[----:B------:R-:W-:Y:S01]  /*15000*/  IMAD.X R69, RZ, RZ, R41, P4 ;  /* 0x000000ffff457224 */ /* 0x000fe200020e0629 */
[----:B------:R-:W-:-:S02]  /*15010*/  LOP3.LUT R26, R171, R4, RZ, 0x3c, !PT ;  /* 0x00000004ab1a7212 */ /* 0x000fc400078e3cff */
[----:B------:R-:W-:Y:S02]  /*15020*/  LOP3.LUT R171, R48, 0x380, RZ, 0xc0, !PT ;  /* 0x0000038030ab7812 */ /* 0x000fe400078ec0ff */
[----:B------:R-:W-:Y:S02]  /*15030*/  SHF.R.U64 R169, R169, 0x3, RZ ;  /* 0x00000003a9a97819 */ /* 0x000fe400000012ff */
[C---:B------:R-:W-:Y:S02]  /*15040*/  IADD3 R60, P1, R40.reuse, 0x4000, RZ ;  /* 0x00004000283c7810 */ /* 0x040fe40007f3e0ff */
[----:B------:R-:W-:Y:S02]  /*15050*/  SHF.R.U64 R173, R173, 0x3, RZ ;  /* 0x00000003adad7819 */ /* 0x000fe400000012ff */
[----:B------:R-:W-:Y:S01]  /*15060*/  SHF.R.U64 R171, R171, 0x3, RZ ;  /* 0x00000003abab7819 */ /* 0x000fe200000012ff */
[----:B------:R-:W-:Y:S01]  /*15070*/  IMAD.X R61, RZ, RZ, R41, P1 ;  /* 0x000000ffff3d7224 */ /* 0x000fe200008e0629 */
[----:B------:R-:W-:-:S02]  /*15080*/  IADD3 R64, P0, R40, 0x4020, RZ ;  /* 0x0000402028407810 */ /* 0x000fc40007f1e0ff */
[----:B------:R-:W-:Y:S02]  /*15090*/  LOP3.LUT R30, R169, R30, RZ, 0x3c, !PT ;  /* 0x0000001ea91e7212 */ /* 0x000fe400078e3cff */
[----:B------:R-:W-:Y:S01]  /*150a0*/  IADD3 R56, P2, R40, 0x2060, RZ ;  /* 0x0000206028387810 */ /* 0x000fe20007f5e0ff */
[--C-:B------:R-:W-:Y:S01]  /*150b0*/  IMAD.X R65, RZ, RZ, R41.reuse, P0 ;  /* 0x000000ffff417224 */ /* 0x100fe200000e0629 */
[----:B------:R-:W-:Y:S02]  /*150c0*/  LOP3.LUT R52, R173, R32, RZ, 0x3c, !PT ;  /* 0x00000020ad347212 */ /* 0x000fe400078e3cff */
[----:B------:R-:W-:Y:S01]  /*150d0*/  LOP3.LUT R169, R60, 0x380, RZ, 0xc0, !PT ;  /* 0x000003803ca97812 */ /* 0x000fe200078ec0ff */
[----:B------:R-:W-:Y:S01]  /*150e0*/  IMAD.X R57, RZ, RZ, R41, P2 ;  /* 0x000000ffff397224 */ /* 0x000fe200010e0629 */
[----:B------:R-:W-:Y:S02]  /*150f0*/  LOP3.LUT R48, R171, R48, RZ, 0x3c, !PT ;  /* 0x00000030ab307212 */ /* 0x000fe400078e3cff */
[----:B------:R-:W-:-:S02]  /*15100*/  LOP3.LUT R173, R68, 0x380, RZ, 0xc0, !PT ;  /* 0x0000038044ad7812 */ /* 0x000fc400078ec0ff */
[----:B------:R-:W-:Y:S02]  /*15110*/  LOP3.LUT R171, R64, 0x380, RZ, 0xc0, !PT ;  /* 0x0000038040ab7812 */ /* 0x000fe400078ec0ff */
[----:B------:R-:W-:Y:S02]  /*15120*/  SHF.R.U64 R169, R169, 0x3, RZ ;  /* 0x00000003a9a97819 */ /* 0x000fe400000012ff */
[----:B------:R-:W-:Y:S02]  /*15130*/  IADD3 R44, P6, R40, 0x6000, RZ ;  /* 0x00006000282c7810 */ /* 0x000fe40007fde0ff */
[----:B------:R-:W-:Y:S02]  /*15140*/  LOP3.LUT R175, R56, 0x380, RZ, 0xc0, !PT ;  /* 0x0000038038af7812 */ /* 0x000fe400078ec0ff */
[----:B------:R-:W-:Y:S01]  /*15150*/  SHF.R.U64 R173, R173, 0x3, RZ ;  /* 0x00000003adad7819 */ /* 0x000fe200000012ff */
[----:B------:R-:W-:Y:S01]  /*15160*/  IMAD.X R115, RZ, RZ, R41, P6 ;  /* 0x000000ffff737224 */ /* 0x000fe200030e0629 */
[----:B------:R-:W-:-:S02]  /*15170*/  IADD3 R168, P2, R40, 0x6040, RZ ;  /* 0x0000604028a87810 */ /* 0x000fc40007f5e0ff */
[----:B------:R-:W-:Y:S02]  /*15180*/  SHF.R.U64 R171, R171, 0x3, RZ ;  /* 0x00000003abab7819 */ /* 0x000fe400000012ff */
[----:B------:R-:W-:Y:S01]  /*15190*/  IADD3 R70, P5, R40, 0x6020, RZ ;  /* 0x0000602028467810 */ /* 0x000fe20007fbe0ff */
[--C-:B------:R-:W-:Y:S01]  /*151a0*/  IMAD.X R45, RZ, RZ, R41.reuse, P2 ;  /* 0x000000ffff2d7224 */ /* 0x100fe200010e0629 */
[----:B------:R-:W-:Y:S02]  /*151b0*/  LOP3.LUT R60, R169, R60, RZ, 0x3c, !PT ;  /* 0x0000003ca93c7212 */ /* 0x000fe400078e3cff */
[----:B------:R-:W-:Y:S01]  /*151c0*/  SHF.R.U64 R175, R175, 0x3, RZ ;  /* 0x00000003afaf7819 */ /* 0x000fe200000012ff */
[----:B------:R-:W-:Y:S01]  /*151d0*/  IMAD.X R119, RZ, RZ, R41, P5 ;  /* 0x000000ffff777224 */ /* 0x000fe200028e0629 */
[----:B------:R-:W-:Y:S02]  /*151e0*/  LOP3.LUT R68, R173, R68, RZ, 0x3c, !PT ;  /* 0x00000044ad447212 */ /* 0x000fe400078e3cff */
[----:B------:R-:W-:-:S02]  /*151f0*/  LOP3.LUT R169, R44, 0x380, RZ, 0xc0, !PT ;  /* 0x000003802ca97812 */ /* 0x000fc400078ec0ff */
[----:B------:R-:W-:Y:S02]  /*15200*/  IADD3 R72, P3, R40, 0x4060, RZ ;  /* 0x0000406028487810 */ /* 0x000fe40007f7e0ff */
[----:B------:R-:W-:Y:S02]  /*15210*/  LOP3.LUT R64, R171, R64, RZ, 0x3c, !PT ;  /* 0x00000040ab407212 */ /* 0x000fe400078e3cff */
[----:B------:R-:W-:Y:S01]  /*15220*/  LOP3.LUT R173, R168, 0x380, RZ, 0xc0, !PT ;  /* 0x00000380a8ad7812 */ /* 0x000fe200078ec0ff */
[----:B------:R-:W-:Y:S01]  /*15230*/  IMAD.X R73, RZ, RZ, R41, P3 ;  /* 0x000000ffff497224 */ /* 0x000fe200018e0629 */
[----:B------:R-:W-:Y:S02]  /*15240*/  LOP3.LUT R171, R70, 0x380, RZ, 0xc0, !PT ;  /* 0x0000038046ab7812 */ /* 0x000fe400078ec0ff */
[----:B------:R-:W-:Y:S02]  /*15250*/  LOP3.LUT R56, R175, R56, RZ, 0x3c, !PT ;  /* 0x00000038af387212 */ /* 0x000fe400078e3cff */
[----:B------:R-:W-:-:S02]  /*15260*/  SHF.R.U64 R169, R169, 0x3, RZ ;  /* 0x00000003a9a97819 */ /* 0x000fc400000012ff */
[----:B------:R-:W-:Y:S02]  /*15270*/  LOP3.LUT R175, R72, 0x380, RZ, 0xc0, !PT ;  /* 0x0000038048af7812 */ /* 0x000fe400078ec0ff */
[----:B------:R-:W-:Y:S02]  /*15280*/  SHF.R.U64 R173, R173, 0x3, RZ ;  /* 0x00000003adad7819 */ /* 0x000fe400000012ff */
[----:B------:R-:W-:Y:S02]  /*15290*/  SHF.R.U64 R171, R171, 0x3, RZ ;  /* 0x00000003abab7819 */ /* 0x000fe400000012ff */
[----:B------:R-:W-:Y:S02]  /*152a0*/  LOP3.LUT R114, R169, R44, RZ, 0x3c, !PT ;  /* 0x0000002ca9727212 */ /* 0x000fe400078e3cff */
[----:B------:R-:W-:Y:S02]  /*152b0*/  SHF.R.U64 R175, R175, 0x3, RZ ;  /* 0x00000003afaf7819 */ /* 0x000fe400000012ff */
[----:B------:R-:W-:-:S02]  /*152c0*/  LOP3.LUT R44, R173, R168, RZ, 0x3c, !PT ;  /* 0x000000a8ad2c7212 */ /* 0x000fc400078e3cff */
[----:B------:R-:W-:Y:S02]  /*152d0*/  IADD3 R40, P1, R40, 0x6060, RZ ;  /* 0x0000606028287810 */ /* 0x000fe40007f3e0ff */
[----:B------:R-:W-:Y:S02]  /*152e0*/  LOP3.LUT R118, R171, R70, RZ, 0x3c, !PT ;  /* 0x00000046ab767212 */ /* 0x000fe400078e3cff */
[----:B------:R-:W-:Y:S01]  /*152f0*/  MOV R168, R24 ;  /* 0x0000001800a87202 */ /* 0x000fe20000000f00 */
[----:B------:R-:W-:Y:S01]  /*15300*/  IMAD.X R41, RZ, RZ, R41, P1 ;  /* 0x000000ffff297224 */ /* 0x000fe200008e0629 */
[----:B------:R-:W-:Y:S02]  /*15310*/  MOV R169, R26 ;  /* 0x0000001a00a97202 */ /* 0x000fe40000000f00 */
[----:B------:R-:W-:Y:S02]  /*15320*/  MOV R32, R28 ;  /* 0x0000001c00207202 */ /* 0x000fe40000000f00 */
[----:B------:R-:W-:-:S02]  /*15330*/  MOV R70, R30 ;  /* 0x0000001e00467202 */ /* 0x000fc40000000f00 */
[----:B------:R-:W-:Y:S02]  /*15340*/  F2FP.BF16.F32.PACK_AB R24, R166, R172 ;  /* 0x000000aca618723e */ /* 0x000fe400000010ff */
[----:B------:R-:W-:Y:S02]  /*15350*/  F2FP.BF16.F32.PACK_AB R25, R5, R3 ;  /* 0x000000030519723e */ /* 0x000fe400000010ff */
[----:B------:R-:W-:Y:S02]  /*15360*/  F2FP.BF16.F32.PACK_AB R26, R164, R167 ;  /* 0x000000a7a41a723e */ /* 0x000fe400000010ff */
[----:B------:R-:W-:Y:S02]  /*15370*/  F2FP.BF16.F32.PACK_AB R27, R39, R38 ;  /* 0x00000026271b723e */ /* 0x000fe400000010ff */
[----:B------:R-:W-:Y:S02]  /*15380*/  F2FP.BF16.F32.PACK_AB R28, R162, R165 ;  /* 0x000000a5a21c723e */ /* 0x000fe400000010ff */
[----:B------:R-:W-:Y:S01]  /*15390*/  F2FP.BF16.F32.PACK_AB R29, R43, R42 ;  /* 0x0000002a2b1d723e */ /* 0x000fe200000010ff */
[----:B------:R1:W-:Y:S01]  /*153a0*/  STSM.16.M88.4 [R168], R24 ;  /* 0x00000018a8007844 */ /* 0x0003e20000000200 */
[----:B------:R-:W-:-:S02]  /*153b0*/  F2FP.BF16.F32.PACK_AB R30, R160, R163 ;  /* 0x000000a3a01e723e */ /* 0x000fc400000010ff */
[----:B------:R-:W-:Y:S02]  /*153c0*/  F2FP.BF16.F32.PACK_AB R31, R47, R46 ;  /* 0x0000002e2f1f723e */ /* 0x000fe400000010ff */
[----:B------:R-:W-:Y:S02]  /*153d0*/  LOP3.LUT R72, R175, R72, RZ, 0x3c, !PT ;  /* 0x00000048af487212 */ /* 0x000fe400078e3cff */
[----:B------:R-:W-:Y:S01]  /*153e0*/  LOP3.LUT R175, R40, 0x380, RZ, 0xc0, !PT ;  /* 0x0000038028af7812 */ /* 0x000fe200078ec0ff */
[----:B------:R2:W-:Y:S01]  /*153f0*/  STSM.16.M88.4 [R169], R28 ;  /* 0x0000001ca9007844 */ /* 0x0005e20000000200 */
[----:B------:R-:W-:Y:S02]  /*15400*/  F2FP.BF16.F32.PACK_AB R4, R158, R161 ;  /* 0x000000a19e04723e */ /* 0x000fe400000010ff */
[----:B------:R-:W-:Y:S02]  /*15410*/  F2FP.BF16.F32.PACK_AB R5, R51, R50 ;  /* 0x000000323305723e */ /* 0x000fe400000010ff */
[----:B------:R-:W-:-:S02]  /*15420*/  MOV R48, R48 ;  /* 0x0000003000307202 */ /* 0x000fc40000000f00 */
[----:B------:R-:W-:Y:S01]  /*15430*/  MOV R52, R52 ;  /* 0x0000003400347202 */ /* 0x000fe20000000f00 */
[----:B------:R3:W-:Y:S01]  /*15440*/  STSM.16.M88.4 [R32], R4 ;  /* 0x0000000420007844 */ /* 0x0007e20000000200 */
[----:B-1----:R-:W-:Y:S02]  /*15450*/  F2FP.BF16.F32.PACK_AB R24, R152, R153 ;  /* 0x000000999818723e */ /* 0x002fe400000010ff */
[----:B------:R-:W-:Y:S01]  /*15460*/  F2FP.BF16.F32.PACK_AB R25, R75, R74 ;  /* 0x0000004a4b19723e */ /* 0x000fe200000010ff */
[----:B------:R-:W-:Y:S01]  /*15470*/  STSM.16.M88.4 [R70], R8 ;  /* 0x0000000846007844 */ /* 0x000fe20000000200 */
[----:B------:R-:W-:Y:S02]  /*15480*/  F2FP.BF16.F32.PACK_AB R26, R77, R76 ;  /* 0x0000004c4d1a723e */ /* 0x000fe400000010ff */
[----:B------:R-:W-:Y:S01]  /*15490*/  F2FP.BF16.F32.PACK_AB R27, R79, R78 ;  /* 0x0000004e4f1b723e */ /* 0x000fe200000010ff */
[----:B------:R-:W-:Y:S01]  /*154a0*/  STSM.16.M88.4 [R48], R12 ;  /* 0x0000000c30007844 */ /* 0x000fe20000000200 */
[----:B------:R-:W-:-:S02]  /*154b0*/  SHF.R.U64 R175, R175, 0x3, RZ ;  /* 0x00000003afaf7819 */ /* 0x000fc400000012ff */
[----:B------:R-:W-:Y:S01]  /*154c0*/  MOV R56, R56 ;  /* 0x0000003800387202 */ /* 0x000fe20000000f00 */
[----:B------:R-:W-:Y:S01]  /*154d0*/  STSM.16.M88.4 [R52], R24 ;  /* 0x0000001834007844 */ /* 0x000fe20000000200 */
[----:B--2---:R-:W-:Y:S02]  /*154e0*/  F2FP.BF16.F32.PACK_AB R28, R81, R80 ;  /* 0x00000050511c723e */ /* 0x004fe400000010ff */
[----:B------:R-:W-:Y:S01]  /*154f0*/  F2FP.BF16.F32.PACK_AB R29, R83, R82 ;  /* 0x00000052531d723e */ /* 0x000fe200000010ff */
[----:B---3--:R-:W-:Y:S01]  /*15500*/  IMAD.MOV.U32 R32, RZ, RZ, RZ ;  /* 0x000000ffff207224 */ /* 0x008fe200078e00ff */
[----:B------:R-:W-:Y:S02]  /*15510*/  F2FP.BF16.F32.PACK_AB R30, R85, R84 ;  /* 0x00000054551e723e */ /* 0x000fe400000010ff */
[----:B------:R-:W-:Y:S02]  /*15520*/  F2FP.BF16.F32.PACK_AB R31, R87, R86 ;  /* 0x00000056571f723e */ /* 0x000fe400000010ff */
[----:B------:R-:W-:-:S02]  /*15530*/  MOV R60, R60 ;  /* 0x0000003c003c7202 */ /* 0x000fc40000000f00 */
[----:B------:R-:W-:Y:S01]  /*15540*/  MOV R64, R64 ;  /* 0x0000004000407202 */ /* 0x000fe20000000f00 */
[----:B------:R-:W-:Y:S01]  /*15550*/  STSM.16.M88.4 [R56], R28 ;  /* 0x0000001c38007844 */ /* 0x000fe20000000200 */
[----:B------:R-:W-:Y:S02]  /*15560*/  MOV R68, R68 ;  /* 0x0000004400447202 */ /* 0x000fe40000000f00 */
[----:B------:R-:W-:Y:S01]  /*15570*/  MOV R0, R114 ;  /* 0x0000007200007202 */ /* 0x000fe20000000f00 */
[----:B------:R-:W-:Y:S01]  /*15580*/  STSM.16.M88.4 [R60], R88 ;  /* 0x000000583c007844 */ /* 0x000fe20000000200 */
[----:B------:R-:W-:Y:S02]  /*15590*/  LOP3.LUT R40, R175, R40, RZ, 0x3c, !PT ;  /* 0x00000028af287212 */ /* 0x000fe400078e3cff */
[----:B------:R-:W-:Y:S01]  /*155a0*/  MOV R72, R72 ;  /* 0x0000004800487202 */ /* 0x000fe20000000f00 */
[----:B------:R-:W-:Y:S01]  /*155b0*/  STSM.16.M88.4 [R64], R96 ;  /* 0x0000006040007844 */ /* 0x000fe20000000200 */
[----:B------:R-:W-:-:S02]  /*155c0*/  F2FP.BF16.F32.PACK_AB R114, R117, R116 ;  /* 0x000000747572723e */ /* 0x000fc400000010ff */
[----:B------:R-:W-:Y:S01]  /*155d0*/  F2FP.BF16.F32.PACK_AB R115, R66, R62 ;  /* 0x0000003e4273723e */ /* 0x000fe200000010ff */
[----:B------:R-:W-:Y:S01]  /*155e0*/  STSM.16.M88.4 [R68], R104 ;  /* 0x0000006844007844 */ /* 0x000fe20000000200 */
[----:B------:R-:W-:Y:S02]  /*155f0*/  ISETP.NE.U32.AND P0, PT, RZ, UR4, PT ;  /* 0x00000004ff007c0c */ /* 0x000fe4000bf05070 */
[----:B------:R-:W-:Y:S01]  /*15600*/  IADD3 R6, P1, R218, UR4, RZ ;  /* 0x00000004da067c10 */ /* 0x000fe2000ff3e0ff */
[----:B------:R-:W-:Y:S01]  /*15610*/  STSM.16.M88.4 [R72], R112 ;  /* 0x0000007048007844 */ /* 0x000fe20000000200 */
[----:B------:R-:W-:Y:S02]  /*15620*/  MOV R118, R118 ;  /* 0x0000007600767202 */ /* 0x000fe40000000f00 */
[----:B------:R-:W-:Y:S01]  /*15630*/  MOV R44, R44 ;  /* 0x0000002c002c7202 */ /* 0x000fe20000000f00 */
[----:B------:R1:W-:Y:S01]  /*15640*/  STSM.16.M88.4 [R0], R120 ;  /* 0x0000007800007844 */ /* 0x0003e20000000200 */
[----:B------:R-:W-:-:S02]  /*15650*/  MOV R40, R40 ;  /* 0x0000002800287202 */ /* 0x000fc40000000f00 */
[----:B------:R-:W-:Y:S01]  /*15660*/  ISETP.NE.AND.EX P0, PT, RZ, UR5, PT, P0 ;  /* 0x00000005ff007c0c */ /* 0x000fe2000bf05300 */
[----:B------:R-:W-:Y:S01]  /*15670*/  STSM.16.M88.4 [R118], R128 ;  /* 0x0000008076007844 */ /* 0x000fe20000000200 */
[----:B------:R-:W-:Y:S01]  /*15680*/  IADD3.X R7, R219, UR5, RZ, P1, !PT ;  /* 0x00000005db077c10 */ /* 0x000fe20008ffe4ff */
[----:B------:R-:W-:Y:S02]  /*15690*/  ULDC.64 UR4, c[0x0][0xd08] ;  /* 0x0003420000047ab9 */ /* 0x000fe40000000a00 */
[----:B------:R-:W-:Y:S01]  /*156a0*/  STSM.16.M88.4 [R44], R136 ;  /* 0x000000882c007844 */ /* 0x000fe20000000200 */
[----:B------:R-:W-:-:S03]  /*156b0*/  ISETP.NE.U32.AND P6, PT, RZ, UR4, PT ;  /* 0x00000004ff007c0c */ /* 0x000fc6000bfc5070 */
[----:B------:R2:W-:Y:S01]  /*156c0*/  STSM.16.M88.4 [R40], R144 ;  /* 0x0000009028007844 */ /* 0x0005e20000000200 */
[----:B------:R-:W-:Y:S01]  /*156d0*/  BAR.SYNC.DEFER_BLOCKING 0x1, 0x100 ;  /* 0x0044000000007b1d */ /* 0x000fe20000010000 */
        /* <DEDUP_REMOVED lines=59> */
.L_x_5707:
        /* <DEDUP_REMOVED lines=45> */
[----:B------:R-:W-:Y:S02]  /*15d60*/  IMAD.IADD R26, R216, 0x1, R195 ;  /* 0x00000001d81a7824 */ /* 0x000fe400078e02c3 */
        /* <DEDUP_REMOVED lines=8> */
[----:B------:R-:W-:Y:S02]  /*15df0*/  IMAD.IADD R31, R190, 0x1, R195 ;  /* 0x00000001be1f7824 */ /* 0x000fe400078e02c3 */
        /* <DEDUP_REMOVED lines=34> */
.L_x_5708:
        /* <DEDUP_REMOVED lines=32> */
[----:B------:R-:W-:Y:S01]  /*16220*/  IMAD.IADD R82, R195, 0x1, R32 ;  /* 0x00000001c3527824 */ /* 0x000fe200078e0220 */
        /* <DEDUP_REMOVED lines=32> */
[----:B------:R-:W-:Y:S01]  /*16430*/  IMAD.IADD R195, R229, 0x1, R195 ;  /* 0x00000001e5c37824 */ /* 0x000fe200078e02c3 */
        /* <DEDUP_REMOVED lines=38> */
[----:B------:R-:W-:Y:S02]  /*166a0*/  SHF.R.S32.HI R95, RZ, 0x1f, R222 ;  /* 0x0000001fff5f7819 */ /* 0x000fe400000114de */
[----:B------:R-:W-:Y:S02]  /*166b0*/  SHF.R.S32.HI R96, RZ, 0x1f, R223 ;  /* 0x0000001fff607819 */ /* 0x000fe400000114df */
[----:B------:R-:W-:Y:S02]  /*166c0*/  SHF.R.S32.HI R97, RZ, 0x1f, R224 ;  /* 0x0000001fff617819 */ /* 0x000fe400000114e0 */
[----:B------:R-:W-:Y:S01]  /*166d0*/  SHF.R.S32.HI R98, RZ, 0x1f, R225 ;  /* 0x0000001fff627819 */ /* 0x000fe200000114e1 */
[----:B-12---:R-:W-:Y:S06]  /*166e0*/  @P1 BRA `(.L_x_5710) ;  /* 0x00000000007c1947 */ /* 0x006fec0003800000 */
[-C--:B------:R-:W-:Y:S02]  /*166f0*/  ISETP.GE.AND P1, PT, R225, R88.reuse, PT ;  /* 0x00000058e100720c */ /* 0x080fe40003f26270 */
[-C--:B------:R-:W-:Y:S02]  /*16700*/  ISETP.GE.AND P0, PT, R193, R88.reuse, PT ;  /* 0x00000058c100720c */ /* 0x080fe40003f06270 */
[-C--:B------:R-:W-:Y:S02]  /*16710*/  ISETP.GE.AND P5, PT, R224, R88.reuse, PT ;  /* 0x00000058e000720c */ /* 0x080fe40003fa6270 */
[----:B------:R-:W-:-:S07]  /*16720*/  ISETP.GE.AND P3, PT, R223, R88, PT ;  /* 0x00000058df00720c */ /* 0x000fce0003f66270 */
[----:B------:R-:W-:Y:S02]  /*16730*/  @!P1 LEA R82, P2, R225, R80, 0x1 ;  /* 0x00000050e1529211 */ /* 0x000fe400078408ff */
        /* <DEDUP_REMOVED lines=26> */
.L_x_5710:
[----:B------:R-:W-:Y:S05]  /*168e0*/  BSYNC B1 ;  /* 0x0000000000017941 */ /* 0x000fea0003800000 */
.L_x_5709:
[----:B------:R-:W-:Y:S01]  /*168f0*/  VIADD R0, R195, 0x20 ;  /* 0x00000020c3007836 */ /* 0x000fe20000000000 */
[----:B----45:R1:W2:Y:S04]  /*16900*/  SHFL.IDX PT, R7, R90, 0x1, 0x181f ;  /* 0x00381f005a077f89 */ /* 0x0302a800000e0000 */
[----:B------:R-:W-:Y:S01]  /*16910*/  ISETP.GE.AND P0, PT, R0, R91, PT ;  /* 0x0000005b0000720c */ /* 0x000fe20003f06270 */
[----:B------:R1:W4:-:S12]  /*16920*/  SHFL.IDX PT, R6, R89, 0x1, 0x181f ;  /* 0x00381f0059067f89 */ /* 0x00031800000e0000 */
[----:B-1----:R-:W-:Y:S05]  /*16930*/  @P0 BRA `(.L_x_5711) ;  /* 0x0000000c00f80947 */ /* 0x002fea0003800000 */
[-C--:B------:R-:W-:Y:S02]  /*16940*/  ISETP.GE.AND P5, PT, R225, R88.reuse, PT ;  /* 0x00000058e100720c */ /* 0x080fe40003fa6270 */
[-C--:B------:R-:W-:Y:S02]  /*16950*/  ISETP.GE.AND P6, PT, R193, R88.reuse, PT ;  /* 0x00000058c100720c */ /* 0x080fe40003fc6270 */
[-C--:B------:R-:W-:Y:S02]  /*16960*/  ISETP.GE.AND P3, PT, R224, R88.reuse, PT ;  /* 0x00000058e000720c */ /* 0x080fe40003f66270 */
[-C--:B------:R-:W-:Y:S02]  /*16970*/  ISETP.GE.AND P2, PT, R223, R88.reuse, PT ;  /* 0x00000058df00720c */ /* 0x080fe40003f46270 */
[-C--:B------:R-:W-:Y:S02]  /*16980*/  ISETP.GE.AND P1, PT, R222, R88.reuse, PT ;  /* 0x00000058de00720c */ /* 0x080fe40003f26270 */
[----:B------:R-:W-:-:S03]  /*16990*/  ISETP.GE.AND P0, PT, R221, R88, PT ;  /* 0x00000058dd00720c */ /* 0x000fc60003f06270 */
[-C--:B----4-:R-:W-:Y:S02]  /*169a0*/  @!P5 LEA R12, P4, R225, R6.reuse, 0x1 ;  /* 0x00000006e10cd211 */ /* 0x090fe400078808ff */
[----:B--2---:R-:W-:Y:S02]  /*169b0*/  @!P6 IMAD.WIDE R4, R193, 0x2, R6 ;  /* 0x00000002c104e825 */ /* 0x004fe400078e0206 */
        /* <DEDUP_REMOVED lines=14> */
[----:B-1----:R-:W-:-:S03]  /*16aa0*/  @P4 LEA R4, P5, R233, R6, 0x1 ;  /* 0x00000006e9044211 */ /* 0x002fc600078a08ff */
[----:B------:R2:W-:Y:S01]  /*16ab0*/  @!P1 ST.E.128 desc[UR40][R28.64], R52 ;  /* 0x000000341c009985 */ /* 0x0005e2000c101d28 */
[----:B------:R-:W-:-:S03]  /*16ac0*/  @P4 LEA.HI.X R5, R233, R7, R93, 0x1, P5 ;  /* 0x00000007e9054211 */ /* 0x000fc600028f0c5d */
[----:B------:R2:W-:Y:S01]  /*16ad0*/  @!P0 ST.E.128 desc[UR40][R30.64], R60 ;  /* 0x0000003c1e008985 */ /* 0x0005e2000c101d28 */
[----:B------:R-:W-:-:S03]  /*16ae0*/  LOP3.LUT P0, RZ, R32, 0x80, RZ, 0xc0, !PT ;  /* 0x0000008020ff7812 */ /* 0x000fc6000780c0ff */
[----:B------:R2:W-:Y:S10]  /*16af0*/  @P4 ST.E.128 desc[UR40][R4.64], R68 ;  /* 0x0000004404004985 */ /* 0x0005f4000c101d28 */
[----:B------:R-:W-:Y:S05]  /*16b00*/  @!P0 BRA `(.L_x_5711) ;  /* 0x0000000c00848947 */ /* 0x000fea0003800000 */
[----:B--2---:R-:W-:-:S04]  /*16b10*/  LEA R4, P0, R232, R6, 0x1 ;  /* 0x00000006e8047211 */ /* 0x004fc800078008ff */
[----:B------:R-:W-:-:S05]  /*16b20*/  LEA.HI.X R5, R232, R7, R92, 0x1, P0 ;  /* 0x00000007e8057211 */ /* 0x000fca00000f0c5c */
[----:B------:R1:W-:Y:S01]  /*16b30*/  ST.E.128 desc[UR40][R4.64], R76 ;  /* 0x0000004c04007985 */ /* 0x0003e2000c101d28 */
[----:B------:R-:W-:Y:S05]  /*16b40*/  BRA `(.L_x_5711) ;  /* 0x0000000c00747947 */ /* 0x000fea0003800000 */
.L_x_5706:
        /* <DEDUP_REMOVED lines=24> */
.L_x_5712:
        /* <DEDUP_REMOVED lines=8> */
[----:B----4-:R-:W-:Y:S01]  /*16d50*/  IMAD R4, R0, R14, RZ ;  /* 0x0000000e00047224 */ /* 0x010fe200078e02ff */
[----:B--2---:R-:W-:-:S04]  /*16d60*/  IADD3 R11, R195, -0x80, R5 ;  /* 0xffffff80c30b7810 */ /* 0x004fc80007ffe005 */
        /* <DEDUP_REMOVED lines=9> */
[----:B------:R-:W2:Y:S01]  /*16e00*/  @P0 LDC R6, c[0x0][0xcec] ;  /* 0x00033b00ff060b82 */ /* 0x000ea20000000800 */
[----:B------:R-:W-:Y:S01]  /*16e10*/  IMAD R9, R217, UR5, R8 ;  /* 0x00000005d9097c24 */ /* 0x000fe2000f8e0208 */
[----:B------:R-:W-:-:S03]  /*16e20*/  ULDC.64 UR4, c[0x0][0xc98] ;  /* 0x0003260000047ab9 */ /* 0x000fc60000000a00 */
[----:B------:R-:W-:-:S03]  /*16e30*/  IMAD.IADD R5, R5, 0x1, R9 ;  /* 0x0000000105057824 */ /* 0x000fc600078e0209 */
[----:B------:R-:W4:Y:S01]  /*16e40*/  @P0 LDC R15, c[0x0][0xcf0] ;  /* 0x00033c00ff0f0b82 */ /* 0x000f220000000800 */
[----:B------:R-:W-:-:S04]  /*16e50*/  IMAD.WIDE.U32 R4, R13, UR4, R4 ;  /* 0x000000040d047c25 */ /* 0x000fc8000f8e0004 */
[----:B--2---:R-:W-:-:S05]  /*16e60*/  @P0 IMAD.HI.U32 R6, R11, R6, RZ ;  /* 0x000000060b060227 */ /* 0x004fca00078e00ff */
[----:B----4-:R-:W-:Y:S01]  /*16e70*/  @P0 SHF.R.U32.HI R7, RZ, R15, R6 ;  /* 0x0000000fff070219 */ /* 0x010fe20000011606 */
[----:B------:R-:W-:-:S03]  /*16e80*/  IMAD R6, R230, UR4, RZ ;  /* 0x00000004e6067c24 */ /* 0x000fc6000f8e02ff */
[----:B------:R-:W-:Y:S01]  /*16e90*/  IADD3 R4, P0, R7, R4, RZ ;  /* 0x0000000407047210 */ /* 0x000fe20007f1e0ff */
[----:B------:R-:W-:Y:S02]  /*16ea0*/  IMAD.MOV R9, RZ, RZ, -R7 ;  /* 0x000000ffff097224 */ /* 0x000fe400078e0a07 */
[----:B------:R-:W-:Y:S01]  /*16eb0*/  IMAD R8, R13, UR5, R6 ;  /* 0x000000050d087c24 */ /* 0x000fe2000f8e0206 */
[----:B------:R-:W-:Y:S01]  /*16ec0*/  ULDC.64 UR4, c[0x0][0xc88] ;  /* 0x0003220000047ab9 */ /* 0x000fe20000000a00 */
[----:B------:R-:W-:Y:S01]  /*16ed0*/  IMAD R9, R14, R9, R11 ;  /* 0x000000090e097224 */ /* 0x000fe200078e020b */
[----:B------:R-:W-:-:S04]  /*16ee0*/  SHF.R.S32.HI R11, RZ, 0x1f, R7 ;  /* 0x0000001fff0b7819 */ /* 0x000fc80000011407 */
        /* <DEDUP_REMOVED lines=11> */
.L_x_5714:
[----:B------:R-:W-:Y:S05]  /*16fa0*/  BSYNC B1 ;  /* 0x0000000000017941 */ /* 0x000fea0003800000 */
.L_x_5713:
[----:B---3--:R-:W-:Y:S01]  /*16fb0*/  ISETP.NE.AND P0, PT, R21, 0x1, PT ;  /* 0x000000011500780c */ /* 0x008fe20003f05270 */
[----:B------:R-:W3:Y:S01]  /*16fc0*/  LDC R24, c[0x0][0xbc8] ;  /* 0x0002f200ff187b82 */ /* 0x000ee20000000800 */
        /* <DEDUP_REMOVED lines=13> */
[----:B------:R-:W-:Y:S01]  /*170a0*/  IMAD.IADD R5, R5, 0x1, R3 ;  /* 0x0000000105057824 */ /* 0x000fe200078e0203 */
[----:B-1----:R-:W-:Y:S01]  /*170b0*/  SHF.R.S32.HI R32, RZ, 0x1f, R223 ;  /* 0x0000001fff207819 */ /* 0x002fe200000114df */
[C---:B------:R-:W-:Y:S01]  /*170c0*/  IMAD R3, R217.reuse, UR5, R6 ;  /* 0x00000005d9037c24 */ /* 0x040fe2000f8e0206 */
[----:B------:R-:W-:Y:S01]  /*170d0*/  SHF.R.S32.HI R36, RZ, 0x1f, R224 ;  /* 0x0000001fff247819 */ /* 0x000fe200000114e0 */
[----:B------:R-:W-:Y:S01]  /*170e0*/  IMAD.WIDE.U32 R4, R217, UR4, R4 ;  /* 0x00000004d9047c25 */ /* 0x000fe2000f8e0004 */
[----:B------:R-:W1:Y:S01]  /*170f0*/  @P0 LDC R9, c[0x0][0xcf0] ;  /* 0x00033c00ff090b82 */ /* 0x000e620000000800 */
[----:B------:R-:W-:Y:S01]  /*17100*/  ULDC.64 UR4, c[0x0][0xbf0] ;  /* 0x0002fc0000047ab9 */ /* 0x000fe20000000a00 */
[----:B------:R-:W-:Y:S01]  /*17110*/  SHF.R.S32.HI R37, RZ, 0x1f, R225 ;  /* 0x0000001fff257819 */ /* 0x000fe200000114e1 */
[----:B------:R-:W-:Y:S01]  /*17120*/  IMAD R6, R228, 0x20, R229 ;  /* 0x00000020e4067824 */ /* 0x000fe200078e02e5 */
[-C--:B---3--:R-:W-:Y:S01]  /*17130*/  ISETP.GE.AND P1, PT, R225, R24.reuse, PT ;  /* 0x00000018e100720c */ /* 0x088fe20003f26270 */
[----:B------:R-:W-:Y:S01]  /*17140*/  IMAD.IADD R5, R5, 0x1, R3 ;  /* 0x0000000105057824 */ /* 0x000fe200078e0203 */
[-C--:B------:R-:W-:Y:S01]  /*17150*/  ISETP.GE.AND P2, PT, R193, R24.reuse, PT ;  /* 0x00000018c100720c */ /* 0x080fe20003f46270 */
[----:B------:R-:W-:Y:S01]  /*17160*/  IMAD R3, R230, UR4, RZ ;  /* 0x00000004e6037c24 */ /* 0x000fe2000f8e02ff */
[----:B------:R-:W-:Y:S01]  /*17170*/  SEL R10, RZ, 0xffffffff, P1 ;  /* 0xffffffffff0a7807 */ /* 0x000fe20000800000 */
[----:B------:R-:W-:Y:S01]  /*17180*/  IMAD.IADD R8, R195, 0x1, R6 ;  /* 0x00000001c3087824 */ /* 0x000fe200078e0206 */
        /* <DEDUP_REMOVED lines=11> */
[----:B-1----:R-:W-:Y:S01]  /*17240*/  @P0 SHF.R.U32.HI R3, RZ, R9, R6 ;  /* 0x00000009ff030219 */ /* 0x002fe20000011606 */
[----:B------:R-:W-:Y:S01]  /*17250*/  IMAD.SHL.U32 R11, R11, 0x8, RZ ;  /* 0x000000080b0b7824 */ /* 0x000fe200078e00ff */
[----:B------:R-:W-:Y:S01]  /*17260*/  LOP3.LUT R9, R10, 0x2, R7, 0xe2, !PT ;  /* 0x000000020a097812 */ /* 0x000fe200078ee207 */
[----:B------:R-:W-:Y:S01]  /*17270*/  IMAD.IADD R26, R229, 0x1, R195 ;  /* 0x00000001e51a7824 */ /* 0x000fe200078e02c3 */
        /* <DEDUP_REMOVED lines=69> */
.L_x_5716:
[----:B------:R-:W-:Y:S05]  /*176d0*/  BSYNC B1 ;  /* 0x0000000000017941 */ /* 0x000fea0003800000 */
.L_x_5715:
        /* <DEDUP_REMOVED lines=36> */
.L_x_5711:
[----:B------:R-:W-:Y:S05]  /*17920*/  BSYNC B0 ;  /* 0x0000000000007941 */ /* 0x000fea0003800000 */
.L_x_5705:
[----:B------:R-:W-:Y:S02]  /*17930*/  ULDC UR4, c[0x0][0xd3c] ;  /* 0x00034f0000047ab9 */ /* 0x000fe40000000800 */
[----:B------:R-:W-:-:S13]  /*17940*/  ISETP.GE.AND P0, PT, R35, UR4, PT ;  /* 0x0000000423007c0c */ /* 0x000fda000bf06270 */
[----:B------:R-:W-:Y:S05]  /*17950*/  @!P0 BRA `(.L_x_5717) ;  /* 0xfffffe98003c8947 */ /* 0x000fea000383ffff */
[----:B------:R-:W-:Y:S05]  /*17960*/  BRA `(.L_x_5584) ;  /* 0x000000a000387947 */ /* 0x000fea0003800000 */
.L_x_5582:
        /* <DEDUP_REMOVED lines=18> */
.L_x_5718:
        /* <DEDUP_REMOVED lines=42> */
.L_x_5724:
        /* <DEDUP_REMOVED lines=12> */
.L_x_5723:
[----:B------:R-:W-:Y:S05]  /*17df0*/  BSYNC B0 ;  /* 0x0000000000007941 */ /* 0x000fea0003800000 */
.L_x_5722:
        /* <DEDUP_REMOVED lines=21> */
.L_x_5720:
        /* <DEDUP_REMOVED lines=20> */
.L_x_5725:
[----:B-1----:R-:W-:Y:S01]  /*18090*/  IMAD.MOV R2, RZ, RZ, -R3 ;  /* 0x000000ffff027224 */ /* 0x002fe200078e0a03 */
[----:B--2---:R-:W-:Y:S01]  /*180a0*/  IABS R4, R8 ;  /* 0x0000000800047213 */ /* 0x004fe20000000000 */
        /* <DEDUP_REMOVED lines=24> */
[----:B------:R-:W-:Y:S01]  /*18230*/  VIADDMNMX R10, R3, UR5, R10, PT ;  /* 0x00000005030a7c46 */ /* 0x000fe2000b80010a */
[----:B------:R-:W-:Y:S01]  /*18240*/  IMAD.IADD R4, R7, 0x1, R4 ;  /* 0x0000000107047824 */ /* 0x000fe200078e0204 */
[----:B------:R-:W-:Y:S02]  /*18250*/  IABS R8, R7 ;  /* 0x0000000700087213 */ /* 0x000fe40000000000 */
[----:B------:R-:W-:-:S04]  /*18260*/  IABS R6, R10 ;  /* 0x0000000a00067213 */ /* 0x000fc80000000000 */
[----:B------:R-:W1:Y:S08]  /*18270*/  I2F.RP R11, R6 ;  /* 0x00000006000b7306 */ /* 0x000e700000209400 */
[----:B-1----:R-:W1:Y:S02]  /*18280*/  MUFU.RCP R11, R11 ;  /* 0x0000000b000b7308 */ /* 0x002e640000001000 */
[----:B-1----:R-:W-:-:S06]  /*18290*/  VIADD R2, R11, 0xffffffe ;  /* 0x0ffffffe0b027836 */ /* 0x002fcc0000000000 */
[----:B------:R1:W2:Y:S02]  /*182a0*/  F2I.FTZ.U32.TRUNC.NTZ R3, R2 ;  /* 0x0000000200037305 */ /* 0x0002a4000021f000 */
[----:B-1----:R-:W-:Y:S02]  /*182b0*/  IMAD.MOV.U32 R2, RZ, RZ, RZ ;  /* 0x000000ffff027224 */ /* 0x002fe400078e00ff */
[----:B--2---:R-:W-:-:S04]  /*182c0*/  IMAD.MOV R9, RZ, RZ, -R3 ;  /* 0x000000ffff097224 */ /* 0x004fc800078e0a03 */
[----:B------:R-:W-:-:S04]  /*182d0*/  IMAD R9, R9, R6, RZ ;  /* 0x0000000609097224 */ /* 0x000fc800078e02ff */
[----:B------:R-:W-:Y:S01]  /*182e0*/  IMAD.HI.U32 R3, R3, R9, R2 ;  /* 0x0000000903037227 */ /* 0x000fe200078e0002 */
[-C--:B------:R-:W-:Y:S02]  /*182f0*/  IABS R9, R10.reuse ;  /* 0x0000000a00097213 */ /* 0x080fe40000000000 */
[----:B------:R-:W-:-:S03]  /*18300*/  LOP3.LUT R2, R7, R10, RZ, 0x3c, !PT ;  /* 0x0000000a07027212 */ /* 0x000fc600078e3cff */
[----:B------:R-:W-:Y:S01]  /*18310*/  IMAD.MOV R9, RZ, RZ, -R9 ;  /* 0x000000ffff097224 */ /* 0x000fe200078e0a09 */
[----:B------:R-:W-:Y:S01]  /*18320*/  ISETP.GE.AND P2, PT, R2, RZ, PT ;  /* 0x000000ff0200720c */ /* 0x000fe20003f46270 */
[----:B------:R-:W-:-:S04]  /*18330*/  IMAD.HI.U32 R3, R3, R8, RZ ;  /* 0x0000000803037227 */ /* 0x000fc800078e00ff */
        /* <DEDUP_REMOVED lines=14> */
.L_x_5721:
[----:B------:R-:W-:Y:S02]  /*18420*/  IMAD.MOV.U32 R17, RZ, RZ, RZ ;  /* 0x000000ffff117224 */ /* 0x000fe400078e00ff */
[----:B------:R-:W-:Y:S02]  /*18430*/  IMAD.U32 R16, RZ, RZ, UR6 ;  /* 0x00000006ff107e24 */ /* 0x000fe4000f8e00ff */
[----:B------:R-:W-:-:S07]  /*18440*/  IMAD.MOV.U32 R18, RZ, RZ, RZ ;  /* 0x000000ffff127224 */ /* 0x000fce00078e00ff */
.L_x_5726:
[----:B------:R-:W-:-:S13]  /*18450*/  ISETP.NE.AND P0, PT, R0, RZ, PT ;  /* 0x000000ff0000720c */ /* 0x000fda0003f05270 */
[----:B------:R-:W1:Y:S01]  /*18460*/  @!P0 S2R R3, SR_CgaCtaId ;  /* 0x0000000000038919 */ /* 0x000e620000008800 */
[----:B------:R-:W-:-:S04]  /*18470*/  @!P0 MOV R0, 0x400 ;  /* 0x0000040000008802 */ /* 0x000fc80000000f00 */
[----:B-1----:R-:W-:-:S05]  /*18480*/  @!P0 LEA R0, R3, R0, 0x18 ;  /* 0x0000000003008211 */ /* 0x002fca00078ec0ff */
[----:B------:R1:W-:Y:S01]  /*18490*/  @!P0 STS.128 [R0+0x388d0], R16 ;  /* 0x0388d01000008388 */ /* 0x0003e20000000c00 */
[----:B------:R-:W-:Y:S06]  /*184a0*/  BAR.ARV 0x5, 0x180 ;  /* 0x0146000000007b1d */ /* 0x000fec0000002000 */
.L_x_5719:
        /* <DEDUP_REMOVED lines=41> */
.L_x_5897:
        /* <DEDUP_REMOVED lines=26> */
[C---:B------:R-:W-:Y:S01]  /*188e0*/  IADD3 R6, P5, R8.reuse, UR6, RZ ;  /* 0x0000000608067c10 */ /* 0x040fe2000ffbe0ff */
[----:B------:R-:W-:Y:S01]  /*188f0*/  IMAD.MOV.U32 R9, RZ, RZ, RZ ;  /* 0x000000ffff097224 */ /* 0x000fe200078e00ff */
        /* <DEDUP_REMOVED lines=38> */
.L_x_5728:
        /* <DEDUP_REMOVED lines=12> */
.L_x_5729:
[----:B------:R-:W-:Y:S05]  /*18c20*/  @!P0 BRA `(.L_x_5730) ;  /* 0x00000000000c8947 */ /* 0x000fea0003800000 */
[----:B------:R-:W2:Y:S04]  /*18c30*/  LDG.E R10, desc[UR40][R6.64] ;  /* 0x00000028060a7981 */ /* 0x000ea8000c1e1900 */
[----:B------:R-:W2:Y:S02]  /*18c40*/  LDG.E R6, desc[UR40][R6.64+0x4] ;  /* 0x0000042806067981 */ /* 0x000ea4000c1e1900 */
[----:B--2---:R-:W-:-:S07]  /*18c50*/  IMAD.IADD R10, R6, 0x1, -R10 ;  /* 0x00000001060a7824 */ /* 0x004fce00078e0a0a */
.L_x_5730:
[----:B------:R-:W2:Y:S01]  /*18c60*/  @P1 LDG.E R2, desc[UR40][R4.64] ;  /* 0x0000002804021981 */ /* 0x000ea2000c1e1900 */
[----:B------:R-:W3:Y:S01]  /*18c70*/  LDC R3, c[0x0][0x448] ;  /* 0x00011200ff037b82 */ /* 0x000ee20000000800 */
[----:B-----5:R-:W-:Y:S02]  /*18c80*/  IMAD.IADD R0, R10, 0x1, -R0 ;  /* 0x000000010a007824 */ /* 0x020fe400078e0a00 */
[----:B------:R4:W2:Y:S01]  /*18c90*/  @P1 LDG.E R4, desc[UR40][R4.64+0x4] ;  /* 0x0000042804041981 */ /* 0x0008a2000c1e1900 */
[----:B---3--:R-:W-:-:S13]  /*18ca0*/  ISETP.NE.AND P0, PT, R3, 0x1, PT ;  /* 0x000000010300780c */ /* 0x008fda0003f05270 */
[----:B----4-:R-:W3:Y:S01]  /*18cb0*/  @P0 LDC R5, c[0x0][0x450] ;  /* 0x00011400ff050b82 */ /* 0x010ee20000000800 */
[----:B------:R-:W-:Y:S01]  /*18cc0*/  BSSY B0, `(.L_x_5731) ;  /* 0x00001d1000007945 */ /* 0x000fe20003800000 */
[----:B--2---:R-:W-:-:S06]  /*18cd0*/  @P1 IMAD.IADD R8, R4, 0x1, -R2 ;  /* 0x0000000104081824 */ /* 0x004fcc00078e0a02 */
[----:B------:R-:W2:Y:S01]  /*18ce0*/  @P0 LDC R4, c[0x0][0x44c] ;  /* 0x00011300ff040b82 */ /* 0x000ea20000000800 */
[----:B------:R-:W-:-:S04]  /*18cf0*/  IMAD.SHL.U32 R2, R17, 0x40, RZ ;  /* 0x0000004011027824 */ /* 0x000fc800078e00ff */
[----:B------:R-:W-:-:S04]  /*18d00*/  VIADD R2, R2, 0x3f ;  /* 0x0000003f02027836 */ /* 0x000fc80000000000 */
[----:B------:R-:W-:Y:S02]  /*18d10*/  IMAD.MOV.U32 R3, RZ, RZ, R2 ;  /* 0x000000ffff037224 */ /* 0x000fe400078e0002 */
[----:B--2---:R-:W-:-:S04]  /*18d20*/  @P0 IMAD.HI.U32 R4, R2, R4, RZ ;  /* 0x0000000402040227 */ /* 0x004fc800078e00ff */
[----:B------:R-:W-:Y:S01]  /*18d30*/  IMAD.IADD R2, R0, 0x1, R8 ;  /* 0x0000000100027824 */ /* 0x000fe200078e0208 */
[----:B---3--:R-:W-:-:S03]  /*18d40*/  @P0 SHF.R.U32.HI R3, RZ, R5, R4 ;  /* 0x00000005ff030219 */ /* 0x008fc60000011604 */
[C---:B------:R-:W-:Y:S01]  /*18d50*/  VIADD R4, R2.reuse, 0x3f ;  /* 0x0000003f02047836 */ /* 0x040fe20000000000 */
[----:B------:R-:W-:-:S05]  /*18d60*/  IADD3 R21, R2, 0x40, -R14 ;  /* 0x0000004002157810 */ /* 0x000fca0007ffe80e */
[----:B------:R-:W-:Y:S01]  /*18d70*/  IMAD.IADD R2, R21, 0x1, R3 ;  /* 0x0000000115027824 */ /* 0x000fe200078e0203 */
[----:B------:R-:W-:-:S04]  /*18d80*/  SHF.R.S32.HI R3, RZ, 0x1f, R4 ;  /* 0x0000001fff037819 */ /* 0x000fc80000011404 */
[----:B------:R-:W-:Y:S02]  /*18d90*/  LEA.HI R20, R3, R4, RZ, 0x6 ;  /* 0x0000000403147211 */ /* 0x000fe400078f30ff */
[----:B------:R-:W-:-:S04]  /*18da0*/  SHF.R.S32.HI R3, RZ, 0x1f, R2 ;  /* 0x0000001fff037819 */ /* 0x000fc80000011402 */
[----:B------:R-:W-:Y:S02]  /*18db0*/  LEA.HI R2, R3, R2, RZ, 0x6 ;  /* 0x0000000203027211 */ /* 0x000fe400078f30ff */
[----:B------:R-:W-:Y:S02]  /*18dc0*/  SHF.R.S32.HI R20, RZ, 0x6, R20 ;  /* 0x00000006ff147819 */ /* 0x000fe40000011414 */
[----:B------:R-:W-:-:S04]  /*18dd0*/  SHF.R.S32.HI R2, RZ, 0x6, R2 ;  /* 0x00000006ff027819 */ /* 0x000fc80000011402 */
[----:B------:R-:W-:Y:S01]  /*18de0*/  VIMNMX R2, R20, R2, PT ;  /* 0x0000000214027248 */ /* 0x000fe20003fe0100 */
[----:B------:R-:W-:-:S04]  /*18df0*/  IMAD.MOV R3, RZ, RZ, -R0 ;  /* 0x000000ffff037224 */ /* 0x000fc800078e0a00 */
[----:B------:R-:W-:-:S05]  /*18e00*/  IMAD R2, R2, 0x40, -R0 ;  /* 0x0000004002027824 */ /* 0x000fca00078e0a00 */
[----:B------:R-:W-:Y:S02]  /*18e10*/  VIMNMX R0, R2, R8, PT ;  /* 0x0000000802007248 */ /* 0x000fe40003fe0100 */
[----:B------:R-:W-:-:S04]  /*18e20*/  VIMNMX R2, RZ, R3, !PT ;  /* 0x00000003ff027248 */ /* 0x000fc80007fe0100 */
[----:B------:R-:W-:Y:S02]  /*18e30*/  ISETP.GT.AND P0, PT, R0, R2, PT ;  /* 0x000000020000720c */ /* 0x000fe40003f04270 */
[----:B------:R-:W-:-:S11]  /*18e40*/  SHF.R.U32.HI R2, RZ, 0x6, R2 ;  /* 0x00000006ff027819 */ /* 0x000fd60000011602 */
[----:B------:R-:W-:-:S05]  /*18e50*/  @P0 VIADD R0, R0, 0x3f ;  /* 0x0000003f00000836 */ /* 0x000fca0000000000 */
[----:B------:R-:W-:Y:S01]  /*18e60*/  @P0 SHF.R.S32.HI R3, RZ, 0x1f, R0 ;  /* 0x0000001fff030819 */ /* 0x000fe20000011400 */
[----:B------:R-:W-:-:S03]  /*18e70*/  IMAD.MOV.U32 R7, RZ, RZ, R2 ;  /* 0x000000ffff077224 */ /* 0x000fc600078e0002 */
[----:B------:R-:W-:-:S04]  /*18e80*/  @P0 LEA.HI R0, R3, R0, RZ, 0x6 ;  /* 0x0000000003000211 */ /* 0x000fc800078f30ff */
[----:B------:R-:W-:-:S04]  /*18e90*/  @P0 SHF.R.S32.HI R7, RZ, 0x6, R0 ;  /* 0x00000006ff070819 */ /* 0x000fc80000011400 */
[----:B------:R-:W-:Y:S02]  /*18ea0*/  ISETP.GT.AND P2, PT, R7, R2, PT ;  /* 0x000000020700720c */ /* 0x000fe40003f44270 */
[----:B------:R-:W-:-:S11]  /*18eb0*/  PLOP3.LUT P0, PT, PT, PT, PT, 0x80, 0x0 ;  /* 0x000000000000781c */ /* 0x000fd60003f0f070 */
        /* <DEDUP_REMOVED lines=8> */
.L_x_5941:
[----:B--2---:R-:W-:Y:S02]  /*18f40*/  ISETP.NE.AND P0, PT, R14, RZ, PT ;  /* 0x000000ff0e00720c */ /* 0x004fe40003f05270 */
[----:B------:R-:W-:-:S11]  /*18f50*/  PLOP3.LUT P6, PT, PT, PT, PT, 0x8, 0x0 ;  /* 0x000000000000781c */ /* 0x000fd60003fce170 */
[----:B------:R-:W-:Y:S05]  /*18f60*/  @P0 BRA `(.L_x_5734) ;  /* 0x00000000000c0947 */ /* 0x000fea0003800000 */
[----:B------:R-:W-:-:S03]  /*18f70*/  UMOV UR4, 0xffffffff ;  /* 0xffffffff00047882 */ /* 0x000fc60000000000 */
[----:B------:R-:W-:Y:S05]  /*18f80*/  BRA.DIV UR4, `(.L_x_5735) ;  /* 0x0000009604c07947 */ /* 0x000fea000b800000 */
[----:B------:R-:W-:-:S13]  /*18f90*/  ELECT P6, URZ, PT ;  /* 0x00000000003f782f */ /* 0x000fda00038c0000 */
.L_x_5734:
        /* <DEDUP_REMOVED lines=10> */
.L_x_5944:
[----:B------:R-:W-:Y:S05]  /*19040*/  BSYNC B1 ;  /* 0x0000000000017941 */ /* 0x000fea0003800000 */
.L_x_5736:
        /* <DEDUP_REMOVED lines=14> */
.L_x_5945:
[----:B------:R-:W-:Y:S05]  /*19130*/  BSYNC B2 ;  /* 0x0000000000027941 */ /* 0x000fea0003800000 */
.L_x_5740:
        /* <DEDUP_REMOVED lines=9> */
.L_x_5743:
[----:B------:R-:W-:Y:S05]  /*191d0*/  BSYNC B2 ;  /* 0x0000000000027941 */ /* 0x000fea0003800000 */
.L_x_5742:
        /* <DEDUP_REMOVED lines=14> */
.L_x_5744:
        /* <DEDUP_REMOVED lines=13> */
.L_x_5946:
[----:B------:R-:W-:Y:S05]  /*19390*/  BSYNC B2 ;  /* 0x0000000000027941 */ /* 0x000fea0003800000 */
.L_x_5745:
[----:B------:R-:W-:Y:S01]  /*193a0*/  BSSY B2, `(.L_x_5747) ;  /* 0x000000b000027945 */ /* 0x000fe20003800000 */
[----:B------:R-:W-:Y:S02]  /*193b0*/  IMAD.MOV.U32 R10, RZ, RZ, 0x0 ;  /* 0x00000000ff0a7424 */ /* 0x000fe400078e00ff */
[----:B-1----:R-:W-:Y:S01]  /*193c0*/  IMAD.MOV.U32 R11, RZ, RZ, 0x12f00000 ;  /* 0x12f00000ff0b7424 */ /* 0x002fe200078e00ff */
[----:B------:R-:W-:Y:S06]  /*193d0*/  @P1 BRA `(.L_x_5748) ;  /* 0x00000000001c1947 */ /* 0x000fec0003800000 */
[----:B------:R-:W1:Y:S02]  /*193e0*/  S2R R5, SR_TID.X ;  /* 0x0000000000057919 */ /* 0x000e640000002100 */
[----:B-1----:R-:W-:Y:S01]  /*193f0*/  LOP3.LUT R6, R5, 0x1f, RZ, 0xc0, !PT ;  /* 0x0000001f05067812 */ /* 0x002fe200078ec0ff */
[----:B------:R-:W-:-:S03]  /*19400*/  IMAD.MOV.U32 R5, RZ, RZ, 0x10000 ;  /* 0x00010000ff057424 */ /* 0x000fc600078e00ff */
[----:B------:R-:W-:Y:S01]  /*19410*/  ISETP.NE.AND P0, PT, R6, RZ, PT ;  /* 0x000000ff0600720c */ /* 0x000fe20003f05270 */
[----:B------:R1:W-:-:S12]  /*19420*/  SYNCS.ARRIVE.TRANS64 RZ, [R4+URZ+0x388b0], R5 ;  /* 0x0388b00504ff79a7 */ /* 0x0003d8000800003f */
[----:B-1----:R-:W-:Y:S05]  /*19430*/  @!P0 BRA `(.L_x_5748) ;  /* 0x0000000000048947 */ /* 0x002fea0003800000 */
[----:B------:R-:W-:Y:S01]  /*19440*/  BPT.TRAP 0x1 ;  /* 0x000000040000795c */ /* 0x000fe20000300000 */
.L_x_5748:
[----:B------:R-:W-:Y:S05]  /*19450*/  BSYNC B2 ;  /* 0x0000000000027941 */ /* 0x000fea0003800000 */
.L_x_5747:
        /* <DEDUP_REMOVED lines=11> */
.L_x_5749:
        /* <DEDUP_REMOVED lines=15> */
.L_x_5750:
        /* <DEDUP_REMOVED lines=15> */
.L_x_5751:
        /* <DEDUP_REMOVED lines=15> */
.L_x_5752:
        /* <DEDUP_REMOVED lines=15> */
.L_x_5753:
        /* <DEDUP_REMOVED lines=15> */
.L_x_5754:
        /* <DEDUP_REMOVED lines=15> */
.L_x_5755:
        /* <DEDUP_REMOVED lines=15> */
.L_x_5756:
        /* <DEDUP_REMOVED lines=10> */
.L_x_5739:
[----:B------:R-:W-:Y:S05]  /*19c40*/  BSYNC B1 ;  /* 0x0000000000017941 */ /* 0x000fea0003800000 */
.L_x_5738:
        /* <DEDUP_REMOVED lines=13> */
.L_x_5776:
[----:B------:R-:W-:Y:S05]  /*19d20*/  YIELD ;  /* 0x0000000000007946 */ /* 0x000fea0003800000 */
[----:B------:R-:W-:Y:S04]  /*19d30*/  BSSY B1, `(.L_x_5757) ;  /* 0x00000bd000017945 */ /* 0x000fe80003800000 */
[----:B---3--:R-:W-:Y:S05]  /*19d40*/  @!P6 BRA `(.L_x_5758) ;  /* 0x0000000800ece947 */ /* 0x008fea0003800000 */
[----:B------:R-:W3:Y:S04]  /*19d50*/  LDL R7, [R1+0x4] ;  /* 0x0000040001077983 */ /* 0x000ee80000100800 */
[----:B--2---:R-:W3:Y:S04]  /*19d60*/  LDL R4, [R1+0x10] ;  /* 0x0000100001047983 */ /* 0x004ee80000100800 */
[----:B------:R-:W2:Y:S01]  /*19d70*/  LDL R5, [R1+0x20] ;  /* 0x0000200001057983 */ /* 0x000ea20000100800 */
[----:B------:R-:W0:Y:S01]  /*19d80*/  S2R R6, SR_TID.X ;  /* 0x0000000000067919 */ /* 0x000e220000002100 */
[----:B------:R-:W-:Y:S01]  /*19d90*/  BSSY B2, `(.L_x_5759) ;  /* 0x0000007000027945 */ /* 0x000fe20003800000 */
[----:B0-----:R-:W-:-:S04]  /*19da0*/  LOP3.LUT R6, R6, 0x7f, RZ, 0xc0, !PT ;  /* 0x0000007f06067812 */ /* 0x001fc800078ec0ff */
[----:B------:R-:W-:Y:S01]  /*19db0*/  ISETP.NE.AND P2, PT, R6, RZ, PT ;  /* 0x000000ff0600720c */ /* 0x000fe20003f45270 */
[----:B---3--:R-:W-:Y:S01]  /*19dc0*/  IMAD R4, R4, 0x8, R7 ;  /* 0x0000000804047824 */ /* 0x008fe200078e0207 */
[----:B--2---:R-:W-:-:S04]  /*19dd0*/  SHF.L.U32 R5, R5, 0x1f, RZ ;  /* 0x0000001f05057819 */ /* 0x004fc800000006ff */
[----:B------:R-:W0:Y:S02]  /*19de0*/  SYNCS.PHASECHK.TRANS64.TRYWAIT P1, [R4+URZ+0x388a0], R5 ;  /* 0x0388a005040075a7 */ /* 0x000e24000802017f */
[----:B0-----:R-:W-:Y:S05]  /*19df0*/  @!P1 BRA `(.L_x_5760) ;  /* 0x0000008800849947 */ /* 0x001fea0003800000 */
.L_x_5947:
[----:B------:R-:W-:Y:S05]  /*19e00*/  BSYNC B2 ;  /* 0x0000000000027941 */ /* 0x000fea0003800000 */
.L_x_5759:
        /* <DEDUP_REMOVED lines=9> */
.L_x_5762:
[----:B------:R-:W-:Y:S05]  /*19ea0*/  BSYNC B2 ;  /* 0x0000000000027941 */ /* 0x000fea0003800000 */
.L_x_5761:
        /* <DEDUP_REMOVED lines=13> */
.L_x_5763:
        /* <DEDUP_REMOVED lines=13> */
.L_x_5948:
[----:B------:R-:W-:Y:S05]  /*1a050*/  BSYNC B2 ;  /* 0x0000000000027941 */ /* 0x000fea0003800000 */
.L_x_5764:
        /* <DEDUP_REMOVED lines=11> */
.L_x_5767:
[----:B------:R-:W-:Y:S05]  /*1a110*/  BSYNC B2 ;  /* 0x0000000000027941 */ /* 0x000fea0003800000 */
.L_x_5766:
        /* <DEDUP_REMOVED lines=11> */
.L_x_5768:
        /* <DEDUP_REMOVED lines=15> */
.L_x_5769:
        /* <DEDUP_REMOVED lines=15> */
.L_x_5770:
        /* <DEDUP_REMOVED lines=15> */
.L_x_5771:
        /* <DEDUP_REMOVED lines=15> */
.L_x_5772:
        /* <DEDUP_REMOVED lines=15> */
.L_x_5773:
        /* <DEDUP_REMOVED lines=15> */
.L_x_5774:
        /* <DEDUP_REMOVED lines=15> */
.L_x_5775:
        /* <DEDUP_REMOVED lines=10> */
.L_x_5758:
[----:B------:R-:W-:Y:S05]  /*1a900*/  BSYNC B1 ;  /* 0x0000000000017941 */ /* 0x000fea0003800000 */
.L_x_5757:
        /* <DEDUP_REMOVED lines=12> */
.L_x_5732:
[----:B------:R-:W-:Y:S05]  /*1a9d0*/  BSYNC B0 ;  /* 0x0000000000007941 */ /* 0x000fea0003800000 */
.L_x_5731:
        /* <DEDUP_REMOVED lines=14> */
[----:B--23--:R-:W-:-:S04]  /*1aac0*/  VIMNMX R4, R20, R0, PT ;  /* 0x0000000014047248 */ /* 0x00cfc80003fe0100 */
[----:B------:R-:W-:Y:S01]  /*1aad0*/  ISETP.GT.AND P0, PT, R4, RZ, PT ;  /* 0x000000ff0400720c */ /* 0x000fe20003f04270 */
[----:B------:R2:W-:-:S12]  /*1aae0*/  STL [R1+0x34], R4 ;  /* 0x0000340401007387 */ /* 0x0005d80000100800 */
[----:B--2---:R-:W-:Y:S05]  /*1aaf0*/  @P0 BRA `(.L_x_5778) ;  /* 0x0000000000440947 */ /* 0x004fea0003800000 */
[----:B------:R-:W2:Y:S02]  /*1ab00*/  S2R R4, SR_TID.X ;  /* 0x0000000000047919 */ /* 0x000ea40000002100 */
        /* <DEDUP_REMOVED lines=16> */
.L_x_5778:
        /* <DEDUP_REMOVED lines=20> */
[----:B0-2---:R-:W-:Y:S05]  /*1ad50*/  CALL.ABS.NOINC R2 ;  /* 0x0000000002007343 */ /* 0x005fea0003c00000 */
.L_x_5781:
[----:B------:R-:W-:Y:S05]  /*1ad60*/  BSYNC B6 ;  /* 0x0000000000067941 */ /* 0x000fea0003800000 */
.L_x_5780:
        /* <DEDUP_REMOVED lines=13> */
[----:B------:R-:W-:-:S02]  /*1ae40*/  IMAD.U32 R7, RZ, RZ, UR9 ;  /* 0x00000009ff077e24 */ /* 0x000fc4000f8e00ff */
[----:B------:R-:W-:Y:S02]  /*1ae50*/  IMAD.U32 R10, RZ, RZ, UR4 ;  /* 0x00000004ff0a7e24 */ /* 0x000fe4000f8e00ff */
[----:B-1----:R-:W-:Y:S02]  /*1ae60*/  IMAD.U32 R11, RZ, RZ, UR5 ;  /* 0x00000005ff0b7e24 */ /* 0x002fe4000f8e00ff */
[----:B------:R-:W-:Y:S02]  /*1ae70*/  IMAD.MOV.U32 R8, RZ, RZ, 0x70 ;  /* 0x00000070ff087424 */ /* 0x000fe400078e00ff */
[----:B------:R-:W-:Y:S02]  /*1ae80*/  IMAD.MOV.U32 R12, RZ, RZ, 0x1 ;  /* 0x00000001ff0c7424 */ /* 0x000fe400078e00ff */
[----:B--2---:R-:W-:-:S07]  /*1ae90*/  IMAD.MOV.U32 R13, RZ, RZ, RZ ;  /* 0x000000ffff0d7224 */ /* 0x004fce00078e00ff */
[----:B------:R-:W-:-:S07]  /*1aea0*/  LEPC R20, `(.L_x_5784) ;  /* 0x000000001014794e */ /* 0x000fce0000000000 */
[----:B0--3--:R-:W-:Y:S05]  /*1aeb0*/  CALL.ABS.NOINC R2 ;  /* 0x0000000002007343 */ /* 0x009fea0003c00000 */
.L_x_5784:
        /* <DEDUP_REMOVED lines=16> */
.L_x_5783:
[----:B------:R-:W-:Y:S05]  /*1afc0*/  BSYNC B6 ;  /* 0x0000000000067941 */ /* 0x000fea0003800000 */
.L_x_5782:
        /* <DEDUP_REMOVED lines=10> */
[----:B----4-:R2:W3:Y:S02]  /*1b070*/  @P0 LDG.E R7, desc[UR40][R2.64] ;  /* 0x0000002802070981 */ /* 0x0104e4000c1e1900 */
        /* <DEDUP_REMOVED lines=14> */
.L_x_5951:
        /* <DEDUP_REMOVED lines=12> */
.L_x_5954:
        /* <DEDUP_REMOVED lines=25> */
.L_x_5788:
[----:B------:R-:W3:Y:S04]  /*1b3b0*/  LDL R7, [R1+0x4] ;  /* 0x0000040001077983 */ /* 0x000ee80000100800 */
[----:B0-2---:R-:W3:Y:S04]  /*1b3c0*/  LDL R0, [R1+0xc] ;  /* 0x00000c0001007983 */ /* 0x005ee80000100800 */
[----:B------:R-:W2:Y:S01]  /*1b3d0*/  LDL R2, [R1+0x1c] ;  /* 0x00001c0001027983 */ /* 0x000ea20000100800 */
[----:B---3--:R-:W-:Y:S01]  /*1b3e0*/  IMAD R0, R0, 0x8, R7 ;  /* 0x0000000800007824 */ /* 0x008fe200078e0207 */
[----:B--2---:R-:W-:-:S04]  /*1b3f0*/  SHF.L.U32 R2, R2, 0x1f, RZ ;  /* 0x0000001f02027819 */ /* 0x004fc800000006ff */
[----:B------:R-:W0:Y:S02]  /*1b400*/  SYNCS.PHASECHK.TRANS64.TRYWAIT P0, [R0+URZ+0x38840], R2 ;  /* 0x03884002000075a7 */ /* 0x000e24000800017f */
[----:B0-----:R-:W-:Y:S05]  /*1b410*/  @!P0 BRA `(.L_x_5789) ;  /* 0x0000007400788947 */ /* 0x001fea0003800000 */
.L_x_5955:
        /* <DEDUP_REMOVED lines=11> */
.L_x_5790:
        /* <DEDUP_REMOVED lines=27> */
.L_x_5786:
[----:B0-----:R-:W3:Y:S04]  /*1b680*/  LDL R0, [R1+0x4] ;  /* 0x0000040001007983 */ /* 0x001ee80000100800 */
        /* <DEDUP_REMOVED lines=16> */
[----:B0-----:R-:W-:-:S05]  /*1b790*/  SHF.R.S32.HI R0, RZ, 0x1f, R18 ;  /* 0x0000001fff007819 */ /* 0x001fca0000011412 */
        /* <DEDUP_REMOVED lines=19> */
.L_x_5792:
[----:B------:R-:W-:Y:S05]  /*1b8d0*/  BSYNC B6 ;  /* 0x0000000000067941 */ /* 0x000fea0003800000 */
.L_x_5791:
[----:B------:R-:W3:Y:S01]  /*1b8e0*/  LDL R4, [R1+0x48] ;  /* 0x0000480001047983 */ /* 0x000ee20000100800 */
[----:B------:R-:W0:Y:S01]  /*1b8f0*/  LDC R7, c[0x0][0x448] ;  /* 0x00011200ff077b82 */ /* 0x000e220000000800 */
[----:B------:R-:W-:Y:S01]  /*1b900*/  ULDC.64 UR4, c[0x0][0x298] ;  /* 0x0000a60000047ab9 */ /* 0x000fe20000000a00 */
[----:B------:R-:W-:Y:S01]  /*1b910*/  ULDC.64 UR6, c[0x0][0x280] ;  /* 0x0000a00000067ab9 */ /* 0x000fe20000000a00 */
[----:B------:R-:W4:Y:S04]  /*1b920*/  LDL R10, [R1+0x38] ;  /* 0x00003800010a7983 */ /* 0x000f280000100800 */
[----:B------:R-:W4:Y:S01]  /*1b930*/  LDL R9, [R1+0x54] ;  /* 0x0000540001097983 */ /* 0x000f220000100800 */
[----:B--2---:R-:W2:Y:S01]  /*1b940*/  S2R R2, SR_TID.X ;  /* 0x0000000000027919 */ /* 0x004ea20000002100 */
[----:B------:R-:W1:Y:S02]  /*1b950*/  S2R R0, SR_TID.X ;  /* 0x0000000000007919 */ /* 0x000e640000002100 */
[----:B------:R-:W4:Y:S04]  /*1b960*/  LDL R8, [R1+0x58] ;  /* 0x0000580001087983 */ /* 0x000f280000100800 */
[----:B------:R-:W4:Y:S01]  /*1b970*/  LDL R6, [R1+0x3c] ;  /* 0x00003c0001067983 */ /* 0x000f220000100800 */
[----:B0-----:R-:W-:-:S13]  /*1b980*/  ISETP.NE.AND P0, PT, R7, 0x1, PT ;  /* 0x000000010700780c */ /* 0x001fda0003f05270 */
[----:B------:R-:W0:Y:S01]  /*1b990*/  @P0 LDC R3, c[0x0][0x450] ;  /* 0x00011400ff030b82 */ /* 0x000e220000000800 */
[----:B--2---:R-:W-:-:S04]  /*1b9a0*/  LOP3.LUT R2, R2, 0x7f, RZ, 0xc0, !PT ;  /* 0x0000007f02027812 */ /* 0x004fc800078ec0ff */
[----:B------:R-:W-:Y:S01]  /*1b9b0*/  SHF.R.U32.HI R2, RZ, 0x3, R2 ;  /* 0x00000003ff027819 */ /* 0x000fe20000011602 */
[----:B-1----:R-:W-:-:S05]  /*1b9c0*/  IMAD.SHL.U32 R0, R0, 0x10, RZ ;  /* 0x0000001000007824 */ /* 0x002fca00078e00ff */
[----:B------:R-:W-:Y:S02]  /*1b9d0*/  LOP3.LUT R0, R2, 0x70, R0, 0xf8, !PT ;  /* 0x0000007002007812 */ /* 0x000fe400078ef800 */
[----:B------:R-:W1:Y:S03]  /*1b9e0*/  @P0 LDC R2, c[0x0][0x44c] ;  /* 0x00011300ff020b82 */ /* 0x000e660000000800 */
[----:B------:R-:W-:-:S04]  /*1b9f0*/  IMAD R5, R17, 0x40, R0 ;  /* 0x0000004011057824 */ /* 0x000fc800078e0200 */
[----:B------:R-:W-:Y:S01]  /*1ba00*/  IMAD.MOV.U32 R0, RZ, RZ, R5 ;  /* 0x000000ffff007224 */ /* 0x000fe200078e0005 */
[----:B------:R2:W-:Y:S01]  /*1ba10*/  STL [R1+0x2c], R5 ;  /* 0x00002c0501007387 */ /* 0x0005e20000100800 */
[----:B-1----:R-:W-:-:S05]  /*1ba20*/  @P0 IMAD.HI.U32 R2, R5, R2, RZ ;  /* 0x0000000205020227 */ /* 0x002fca00078e00ff */
[----:B0-----:R-:W-:Y:S01]  /*1ba30*/  @P0 SHF.R.U32.HI R0, RZ, R3, R2 ;  /* 0x00000003ff000219 */ /* 0x001fe20000011602 */
        /* <DEDUP_REMOVED lines=76> */
.L_x_5964:
        /* <DEDUP_REMOVED lines=12> */
.L_x_5794:
        /* <DEDUP_REMOVED lines=38> */
.L_x_5796:
[----:B------:R-:W-:Y:S05]  /*1c220*/  BSYNC B6 ;  /* 0x0000000000067941 */ /* 0x000fea0003800000 */
.L_x_5795:
        /* <DEDUP_REMOVED lines=188> */
.L_x_5974:
        /* <DEDUP_REMOVED lines=31> */
.L_x_5799:
[----:B------:R-:W-:Y:S05]  /*1cfe0*/  BSYNC B0 ;  /* 0x0000000000007941 */ /* 0x000fea0003800000 */
.L_x_5798:
[----:B--2---:R2:W5:Y:S01]  /*1cff0*/  LDL R0, [R1+0x4] ;  /* 0x0000040001007983 */ /* 0x0045620000100800 */
[----:B------:R-:W-:Y:S01]  /*1d000*/  PLOP3.LUT P0, PT, PT, PT, PT, 0x80, 0x0 ;  /* 0x000000000000781c */ /* 0x000fe20003f0f070 */
[----:B------:R-:W-:-:S12]  /*1d010*/  NOP ;  /* 0x0000000000007918 */ /* 0x000fd80000000000 */
.L_x_5800:
        /* <DEDUP_REMOVED lines=19> */
.L_x_5975:
[----:B------:R-:W-:Y:S05]  /*1d150*/  BSYNC B0 ;  /* 0x0000000000007941 */ /* 0x000fea0003800000 */
.L_x_5801:
        /* <DEDUP_REMOVED lines=16> */
.L_x_5976:
[----:B------:R-:W-:Y:S05]  /*1d260*/  BSYNC B1 ;  /* 0x0000000000017941 */ /* 0x000fea0003800000 */
.L_x_5805:
        /* <DEDUP_REMOVED lines=9> */
.L_x_5808:
[----:B------:R-:W-:Y:S05]  /*1d300*/  BSYNC B1 ;  /* 0x0000000000017941 */ /* 0x000fea0003800000 */
.L_x_5807:
        /* <DEDUP_REMOVED lines=14> */
.L_x_5809:
        /* <DEDUP_REMOVED lines=16> */
.L_x_5810:
        /* <DEDUP_REMOVED lines=16> */
.L_x_5811:
        /* <DEDUP_REMOVED lines=16> */
.L_x_5812:
        /* <DEDUP_REMOVED lines=16> */
.L_x_5813:
        /* <DEDUP_REMOVED lines=16> */
.L_x_5814:
        /* <DEDUP_REMOVED lines=16> */
.L_x_5815:
        /* <DEDUP_REMOVED lines=16> */
.L_x_5816:
        /* <DEDUP_REMOVED lines=11> */
.L_x_5804:
[----:B------:R-:W-:Y:S05]  /*1dba0*/  BSYNC B0 ;  /* 0x0000000000007941 */ /* 0x000fea0003800000 */
.L_x_5803:
        /* <DEDUP_REMOVED lines=29> */
[----:B------:R-:W1:Y:S03]  /*1dd80*/  LDC R6, c[0x0][0x43c] ;  /* 0x00010f00ff067b82 */ /* 0x000e660000000800 */
[----:B------:R-:W4:Y:S01]  /*1dd90*/  LDL R7, [R1+0x14] ;  /* 0x0000140001077983 */ /* 0x000f220000100800 */
[----:B------:R-:W-:Y:S01]  /*1dda0*/  IMAD.MOV.U32 R0, RZ, RZ, R4 ;  /* 0x000000ffff007224 */ /* 0x000fe200078e0004 */
[----:B------:R-:W-:Y:S01]  /*1ddb0*/  ULDC.64 UR6, c[0x0][0x428] ;  /* 0x00010a0000067ab9 */ /* 0x000fe20000000a00 */
[----:B-1----:R-:W-:-:S13]  /*1ddc0*/  ISETP.NE.AND P0, PT, R6, 0x1, PT ;  /* 0x000000010600780c */ /* 0x002fda0003f05270 */
[----:B------:R-:W1:Y:S02]  /*1ddd0*/  @P0 LDC.64 R2, c[0x0][0x440] ;  /* 0x00011000ff020b82 */ /* 0x000e640000000a00 */
[----:B-1----:R-:W-:-:S05]  /*1dde0*/  @P0 IMAD.HI.U32 R2, R4, R2, RZ ;  /* 0x0000000204020227 */ /* 0x002fca00078e00ff */
[----:B------:R-:W-:-:S04]  /*1ddf0*/  @P0 SHF.R.U32.HI R0, RZ, R3, R2 ;  /* 0x00000003ff000219 */ /* 0x000fc80000011602 */
[--C-:B------:R-:W-:Y:S01]  /*1de00*/  SHF.R.S32.HI R3, RZ, 0x1f, R0.reuse ;  /* 0x0000001fff037819 */ /* 0x100fe20000011400 */
[----:B------:R-:W-:-:S04]  /*1de10*/  IMAD.MOV R5, RZ, RZ, -R0 ;  /* 0x000000ffff057224 */ /* 0x000fc800078e0a00 */
[----:B------:R-:W-:Y:S02]  /*1de20*/  IMAD R5, R6, R5, R4 ;  /* 0x0000000506057224 */ /* 0x000fe400078e0204 */
[----:B---3--:R-:W-:-:S04]  /*1de30*/  IMAD R2, R10, UR6, RZ ;  /* 0x000000060a027c24 */ /* 0x008fc8000f8e02ff */
[----:B----4-:R-:W-:Y:S02]  /*1de40*/  IMAD R6, R7, UR7, R2 ;  /* 0x0000000707067c24 */ /* 0x010fe4000f8e0202 */
[----:B------:R-:W-:-:S04]  /*1de50*/  IMAD.MOV.U32 R2, RZ, RZ, R0 ;  /* 0x000000ffff027224 */ /* 0x000fc800078e0000 */
[----:B------:R-:W-:-:S04]  /*1de60*/  IMAD.WIDE.U32 R2, R7, UR6, R2 ;  /* 0x0000000607027c25 */ /* 0x000fc8000f8e0002 */
[----:B------:R-:W-:Y:S01]  /*1de70*/  IMAD.IADD R0, R6, 0x1, R3 ;  /* 0x0000000106007824 */ /* 0x000fe200078e0203 */
[----:B------:R-:W-:-:S04]  /*1de80*/  LEA R6, P0, R2, UR4, 0x2 ;  /* 0x0000000402067c11 */ /* 0x000fc8000f8010ff */
[----:B------:R-:W-:-:S05]  /*1de90*/  LEA.HI.X R7, R2, UR5, R0, 0x2, P0 ;  /* 0x0000000502077c11 */ /* 0x000fca00080f1400 */
[----:B------:R-:W3:Y:S04]  /*1dea0*/  LDG.E R0, desc[UR40][R6.64] ;  /* 0x0000002806007981 */ /* 0x000ee8000c1e1900 */
[----:B---3--:R1:W-:Y:S02]  /*1deb0*/  STL [R1], R0 ;  /* 0x0000000001007387 */ /* 0x0083e40000100800 */
.L_x_5823:
        /* <DEDUP_REMOVED lines=9> */
.L_x_5977:
[----:B------:R-:W-:Y:S05]  /*1df50*/  BSYNC B3 ;  /* 0x0000000000037941 */ /* 0x000fea0003800000 */
.L_x_5824:
        /* <DEDUP_REMOVED lines=9> */
.L_x_5827:
[----:B------:R-:W-:Y:S05]  /*1dff0*/  BSYNC B3 ;  /* 0x0000000000037941 */ /* 0x000fea0003800000 */
.L_x_5826:
        /* <DEDUP_REMOVED lines=14> */
.L_x_5828:
        /* <DEDUP_REMOVED lines=14> */
.L_x_5978:
[----:B------:R-:W-:Y:S05]  /*1e1c0*/  BSYNC B3 ;  /* 0x0000000000037941 */ /* 0x000fea0003800000 */
.L_x_5829:
        /* <DEDUP_REMOVED lines=11> */
.L_x_5832:
[----:B------:R-:W-:Y:S05]  /*1e280*/  BSYNC B3 ;  /* 0x0000000000037941 */ /* 0x000fea0003800000 */
.L_x_5831:
        /* <DEDUP_REMOVED lines=11> */
.L_x_5833:
        /* <DEDUP_REMOVED lines=16> */
.L_x_5834:
        /* <DEDUP_REMOVED lines=16> */
.L_x_5835:
        /* <DEDUP_REMOVED lines=16> */
.L_x_5836:
        /* <DEDUP_REMOVED lines=16> */
.L_x_5837:
        /* <DEDUP_REMOVED lines=16> */
.L_x_5838:
        /* <DEDUP_REMOVED lines=16> */
.L_x_5839:
        /* <DEDUP_REMOVED lines=16> */
.L_x_5840:
        /* <DEDUP_REMOVED lines=11> */
.L_x_5822:
[----:B------:R-:W-:Y:S05]  /*1eaf0*/  BSYNC B1 ;  /* 0x0000000000017941 */ /* 0x000fea0003800000 */
.L_x_5821:
[----:B------:R-:W3:Y:S02]  /*1eb00*/  LDL.LU R5, [R1+0x34] ;  /* 0x0000340001057983 */ /* 0x000ee40000300800 */
[----:B---3--:R-:W-:-:S07]  /*1eb10*/  VIADD R0, R5, 0xfffffffd ;  /* 0xfffffffd05007836 */ /* 0x008fce0000000000 */
.L_x_5820:
[----:B------:R-:W-:Y:S05]  /*1eb20*/  BSYNC B2 ;  /* 0x0000000000027941 */ /* 0x000fea0003800000 */
.L_x_5819:
[----:B------:R-:W-:-:S13]  /*1eb30*/  ISETP.NE.AND P0, PT, R4, RZ, PT ;  /* 0x000000ff0400720c */ /* 0x000fda0003f05270 */
[----:B------:R-:W-:Y:S05]  /*1eb40*/  @!P0 BRA `(.L_x_5818) ;  /* 0x0000001c00488947 */ /* 0x000fea0003800000 */
.L_x_5881:
        /* <DEDUP_REMOVED lines=37> */
.L_x_5843:
        /* <DEDUP_REMOVED lines=9> */
.L_x_5979:
[----:B------:R-:W-:Y:S05]  /*1ee30*/  BSYNC B2 ;  /* 0x0000000000027941 */ /* 0x000fea0003800000 */
.L_x_5844:
        /* <DEDUP_REMOVED lines=9> */
.L_x_5847:
[----:B------:R-:W-:Y:S05]  /*1eed0*/  BSYNC B2 ;  /* 0x0000000000027941 */ /* 0x000fea0003800000 */
.L_x_5846:
        /* <DEDUP_REMOVED lines=13> */
.L_x_5848:
        /* <DEDUP_REMOVED lines=14> */
.L_x_5980:
[----:B------:R-:W-:Y:S05]  /*1f090*/  BSYNC B2 ;  /* 0x0000000000027941 */ /* 0x000fea0003800000 */
.L_x_5849:
        /* <DEDUP_REMOVED lines=11> */
.L_x_5852:
[----:B------:R-:W-:Y:S05]  /*1f150*/  BSYNC B2 ;  /* 0x0000000000027941 */ /* 0x000fea0003800000 */
.L_x_5851:
        /* <DEDUP_REMOVED lines=10> */
.L_x_5853:
        /* <DEDUP_REMOVED lines=16> */
.L_x_5854:
        /* <DEDUP_REMOVED lines=16> */
.L_x_5855:
        /* <DEDUP_REMOVED lines=16> */
.L_x_5856:
        /* <DEDUP_REMOVED lines=16> */
.L_x_5857:
        /* <DEDUP_REMOVED lines=16> */
.L_x_5858:
        /* <DEDUP_REMOVED lines=16> */
.L_x_5859:
        /* <DEDUP_REMOVED lines=16> */
.L_x_5860:
        /* <DEDUP_REMOVED lines=11> */
.L_x_5842:
[----:B------:R-:W-:Y:S05]  /*1f9b0*/  BSYNC B1 ;  /* 0x0000000000017941 */ /* 0x000fea0003800000 */
.L_x_5841:
[----:B------:R-:W3:Y:S01]  /*1f9c0*/  LDL R5, [R1+0x8] ;  /* 0x0000080001057983 */ /* 0x000ee20000100800 */
[----:B------:R-:W-:Y:S01]  /*1f9d0*/  VIADD R7, R7, 0x1 ;  /* 0x0000000107077836 */ /* 0x000fe20000000000 */
[----:B------:R-:W-:Y:S04]  /*1f9e0*/  BSSY B1, `(.L_x_5861) ;  /* 0x00000e5000017945 */ /* 0x000fe80003800000 */
[----:B------:R-:W-:-:S04]  /*1f9f0*/  ISETP.NE.AND P0, PT, R7, 0x2, PT ;  /* 0x000000020700780c */ /* 0x000fc80003f05270 */
[----:B------:R-:W-:Y:S02]  /*1fa00*/  SEL R2, RZ, 0x1, P0 ;  /* 0x00000001ff027807 */ /* 0x000fe40000000000 */
[----:B0-----:R-:W-:Y:S02]  /*1fa10*/  SEL R9, R7, RZ, P0 ;  /* 0x000000ff07097207 */ /* 0x001fe40000000000 */
        /* <DEDUP_REMOVED lines=30> */
.L_x_5863:
        /* <DEDUP_REMOVED lines=9> */
.L_x_5981:
[----:B------:R-:W-:Y:S05]  /*1fc90*/  BSYNC B2 ;  /* 0x0000000000027941 */ /* 0x000fea0003800000 */
.L_x_5864:
        /* <DEDUP_REMOVED lines=9> */
.L_x_5867:
[----:B------:R-:W-:Y:S05]  /*1fd30*/  BSYNC B2 ;  /* 0x0000000000027941 */ /* 0x000fea0003800000 */
.L_x_5866:
        /* <DEDUP_REMOVED lines=14> */
.L_x_5868:
        /* <DEDUP_REMOVED lines=14> */
.L_x_5982:
[----:B------:R-:W-:Y:S05]  /*1ff00*/  BSYNC B2 ;  /* 0x0000000000027941 */ /* 0x000fea0003800000 */
.L_x_5869:
        /* <DEDUP_REMOVED lines=11> */
.L_x_5872:
[----:B------:R-:W-:Y:S05]  /*1ffc0*/  BSYNC B2 ;  /* 0x0000000000027941 */ /* 0x000fea0003800000 */
.L_x_5871:
        /* <DEDUP_REMOVED lines=11> */
.L_x_5873:
        /* <DEDUP_REMOVED lines=16> */
.L_x_5874:
        /* <DEDUP_REMOVED lines=16> */
.L_x_5875:
        /* <DEDUP_REMOVED lines=16> */
.L_x_5876:
        /* <DEDUP_REMOVED lines=16> */
.L_x_5877:
        /* <DEDUP_REMOVED lines=16> */
.L_x_5878:
        /* <DEDUP_REMOVED lines=16> */
.L_x_5879:
        /* <DEDUP_REMOVED lines=16> */
.L_x_5880:
        /* <DEDUP_REMOVED lines=11> */
.L_x_5862:
[----:B------:R-:W-:Y:S05]  /*20830*/  BSYNC B1 ;  /* 0x0000000000017941 */ /* 0x000fea0003800000 */
.L_x_5861:
[C---:B------:R-:W-:Y:S01]  /*20840*/  ISETP.GT.AND P0, PT, R0.reuse, 0x1, PT ;  /* 0x000000010000780c */ /* 0x040fe20003f04270 */
[----:B------:R-:W-:-:S12]  /*20850*/  VIADD R0, R0, 0xfffffffe ;  /* 0xfffffffe00007836 */ /* 0x000fd80000000000 */
[----:B------:R-:W-:Y:S05]  /*20860*/  @P0 BRA `(.L_x_5881) ;  /* 0xffffffe000b80947 */ /* 0x000fea000383ffff */
.L_x_5818:
[----:B------:R-:W-:Y:S05]  /*20870*/  BSYNC B0 ;  /* 0x0000000000007941 */ /* 0x000fea0003800000 */
.L_x_5817:
        /* <DEDUP_REMOVED lines=24> */
.L_x_5883:
[----:B------:R-:W-:Y:S05]  /*20a00*/  BSYNC B0 ;  /* 0x0000000000007941 */ /* 0x000fea0003800000 */
.L_x_5882:
[----:B------:R-:W-:-:S05]  /*20a10*/  SEL R0, R0, RZ, P0 ;  /* 0x000000ff00007207 */ /* 0x000fca0000000000 */
[----:B------:R3:W-:Y:S02]  /*20a20*/  STL [R1+0xc], R0 ;  /* 0x00000c0001007387 */ /* 0x0007e40000100800 */
.L_x_5779:
[----:B------:R-:W-:Y:S05]  /*20a30*/  BSYNC B7 ;  /* 0x0000000000077941 */ /* 0x000fea0003800000 */
.L_x_5777:
        /* <DEDUP_REMOVED lines=13> */
.L_x_5884:
        /* <DEDUP_REMOVED lines=36> */
.L_x_5992:
[----:B------:R-:W-:Y:S02]  /*20d50*/  ULDC UR4, c[0x0][0xd38] ;  /* 0x00034e0000047ab9 */ /* 0x000fe40000000800 */
[----:B------:R-:W-:-:S04]  /*20d60*/  IMAD.U32 R4, RZ, RZ, UR4 ;  /* 0x00000004ff047e24 */ /* 0x000fc8000f8e00ff */
[----:B---3--:R-:W-:-:S04]  /*20d70*/  IMAD R16, R16, R4, RZ ;  /* 0x0000000410107224 */ /* 0x008fc800078e02ff */
[----:B------:R-:W-:-:S05]  /*20d80*/  IMAD.IADD R5, R5, 0x1, R16 ;  /* 0x0000000105057824 */ /* 0x000fca00078e0210 */
[----:B------:R-:W-:-:S13]  /*20d90*/  ISETP.GT.AND P6, PT, R5, R0, PT ;  /* 0x000000000500720c */ /* 0x000fda0003fc4270 */
[----:B------:R-:W-:Y:S05]  /*20da0*/  @P6 BRA `(.L_x_5887) ;  /* 0x00000000009c6947 */ /* 0x000fea0003800000 */
.L_x_5892:
[----:B-1----:R-:W1:Y:S01]  /*20db0*/  LDC R2, c[0x0][0xd3c] ;  /* 0x00034f00ff027b82 */ /* 0x002e620000000800 */
[----:B------:R-:W-:-:S05]  /*20dc0*/  VIADD R19, R19, 0x1f ;  /* 0x0000001f13137836 */ /* 0x000fca0000000000 */
[----:B-1----:R-:W-:-:S13]  /*20dd0*/  ISETP.GE.AND P6, PT, R19, R2, PT ;  /* 0x000000021300720c */ /* 0x002fda0003fc6270 */
[----:B------:R-:W-:Y:S05]  /*20de0*/  @P6 BRA `(.L_x_5888) ;  /* 0x0000000400d46947 */ /* 0x000fea0003800000 */
[----:B------:R-:W1:Y:S01]  /*20df0*/  S2R R3, SR_TID.X ;  /* 0x0000000000037919 */ /* 0x000e620000002100 */
[----:B------:R-:W-:Y:S01]  /*20e00*/  BSSY B0, `(.L_x_5889) ;  /* 0x0000009000007945 */ /* 0x000fe20003800000 */
[----:B-1----:R-:W-:-:S05]  /*20e10*/  LOP3.LUT R3, R3, 0x1f, RZ, 0xc0, !PT ;  /* 0x0000001f03037812 */ /* 0x002fca00078ec0ff */
[----:B------:R-:W-:Y:S02]  /*20e20*/  IMAD.IADD R4, R19, 0x1, R3 ;  /* 0x0000000113047824 */ /* 0x000fe400078e0203 */
[----:B------:R-:W-:-:S03]  /*20e30*/  IMAD.MOV.U32 R3, RZ, RZ, RZ ;  /* 0x000000ffff037224 */ /* 0x000fc600078e00ff */
[----:B------:R-:W-:-:S13]  /*20e40*/  ISETP.GE.OR P6, PT, R4, R2, !P0 ;  /* 0x000000020400720c */ /* 0x000fda00047c6670 */
[----:B------:R-:W-:Y:S05]  /*20e50*/  @P6 BRA `(.L_x_5890) ;  /* 0x00000000000c6947 */ /* 0x000fea0003800000 */
[----:B------:R-:W1:Y:S02]  /*20e60*/  LDC.64 R2, c[0x0][0xd80] ;  /* 0x00036000ff027b82 */ /* 0x000e640000000a00 */
[----:B-1----:R-:W-:-:S06]  /*20e70*/  IMAD.WIDE R2, R4, 0x4, R2 ;  /* 0x0000000404027825 */ /* 0x002fcc00078e0202 */
[----:B------:R1:W5:Y:S02]  /*20e80*/  LDG.E R3, desc[UR40][R2.64] ;  /* 0x0000002802037981 */ /* 0x000364000c1e1900 */
.L_x_5890:
[----:B------:R-:W-:Y:S05]  /*20e90*/  BSYNC B0 ;  /* 0x0000000000007941 */ /* 0x000fea0003800000 */
.L_x_5889:
        /* <DEDUP_REMOVED lines=18> */
.L_x_6000:
[----:B------:R-:W-:Y:S02]  /*20fc0*/  ULDC UR4, c[0x0][0xd38] ;  /* 0x00034e0000047ab9 */ /* 0x000fe40000000800 */
[----:B------:R-:W-:-:S04]  /*20fd0*/  IMAD.U32 R4, RZ, RZ, UR4 ;  /* 0x00000004ff047e24 */ /* 0x000fc8000f8e00ff */
[----:B---3--:R-:W-:-:S04]  /*20fe0*/  IMAD R16, R16, R4, RZ ;  /* 0x0000000410107224 */ /* 0x008fc800078e02ff */
[----:B------:R-:W-:-:S05]  /*20ff0*/  IMAD.IADD R5, R16, 0x1, R5 ;  /* 0x0000000110057824 */ /* 0x000fca00078e0205 */
[----:B------:R-:W-:-:S13]  /*21000*/  ISETP.GT.AND P6, PT, R5, R0, PT ;  /* 0x000000000500720c */ /* 0x000fda0003fc4270 */
[----:B------:R-:W-:Y:S05]  /*21010*/  @!P6 BRA `(.L_x_5892) ;  /* 0xfffffffc0064e947 */ /* 0x000fea000383ffff */
.L_x_5887:
        /* <DEDUP_REMOVED lines=8> */
.L_x_6004:
[----:B------:R-:W-:Y:S01]  /*210a0*/  ISETP.NE.AND P0, PT, R5, RZ, PT ;  /* 0x000000ff0500720c */ /* 0x000fe20003f05270 */
[----:B------:R-:W-:-:S12]  /*210b0*/  IMAD.MOV.U32 R5, RZ, RZ, RZ ;  /* 0x000000ffff057224 */ /* 0x000fd800078e00ff */
[----:B------:R-:W-:Y:S05]  /*210c0*/  @!P0 BRA `(.L_x_5894) ;  /* 0x0000000000148947 */ /* 0x000fea0003800000 */
[----:B------:R-:W-:Y:S01]  /*210d0*/  UMOV UR4, 0xffffffff ;  /* 0xffffffff00047882 */ /* 0x000fe20000000000 */
[----:B------:R-:W-:Y:S02]  /*210e0*/  VIADD R12, R6, 0xffffffff ;  /* 0xffffffff060c7836 */ /* 0x000fe40000000000 */
[----:B------:R-:W-:Y:S05]  /*210f0*/  BRA.DIV UR4, `(.L_x_5895) ;  /* 0x0000003604887947 */ /* 0x000fea000b800000 */
[----:B-1----:R1:W0:Y:S02]  /*21100*/  SHFL.IDX PT, R2, R2, R12, 0x1f ;  /* 0x00001f0c02027589 */ /* 0x00222400000e0000 */
.L_x_6007:
[----:B0-----:R-:W-:-:S07]  /*21110*/  IMAD.MOV.U32 R5, RZ, RZ, R2 ;  /* 0x000000ffff057224 */ /* 0x001fce00078e0002 */
.L_x_5894:
[----:B-1-3--:R-:W1:Y:S01]  /*21120*/  LDC.64 R2, c[0x0][0xd90] ;  /* 0x00036400ff027b82 */ /* 0x00ae620000000a00 */
[----:B------:R-:W-:-:S04]  /*21130*/  IMAD.IADD R19, R6, 0x1, R19 ;  /* 0x0000000106137824 */ /* 0x000fc800078e0213 */
[----:B-1----:R-:W-:-:S05]  /*21140*/  IMAD.WIDE R2, R19, 0x4, R2 ;  /* 0x0000000413027825 */ /* 0x002fca00078e0202 */
[----:B------:R-:W4:Y:S01]  /*21150*/  LDG.E R7, desc[UR40][R2.64] ;  /* 0x0000002802077981 */ /* 0x000f22000c1e1900 */
        /* <DEDUP_REMOVED lines=62> */
.L_x_5888:
[----:B------:R-:W-:Y:S01]  /*21540*/  UMOV UR4, URZ ;  /* 0x0000003f00047c82 */ /* 0x000fe20008000000 */
[----:B------:R-:W-:Y:S01]  /*21550*/  UMOV UR5, URZ ;  /* 0x0000003f00057c82 */ /* 0x000fe20008000000 */
[----:B------:R-:W-:Y:S01]  /*21560*/  ULDC UR6, c[0x0][0xd3c] ;  /* 0x00034f0000067ab9 */ /* 0x000fe20000000800 */
[----:B------:R-:W-:Y:S02]  /*21570*/  IMAD.MOV.U32 R16, RZ, RZ, R0 ;  /* 0x000000ffff107224 */ /* 0x000fe400078e0000 */
[----:B------:R-:W-:Y:S02]  /*21580*/  IMAD.U32 R17, RZ, RZ, UR4 ;  /* 0x00000004ff117e24 */ /* 0x000fe4000f8e00ff */
[----:B------:R-:W-:Y:S02]  /*21590*/  IMAD.U32 R18, RZ, RZ, UR5 ;  /* 0x00000005ff127e24 */ /* 0x000fe4000f8e00ff */
[----:B------:R-:W-:-:S07]  /*215a0*/  IMAD.U32 R19, RZ, RZ, UR6 ;  /* 0x00000006ff137e24 */ /* 0x000fce000f8e00ff */
.L_x_5896:
[----:B------:R1:W3:Y:S01]  /*215b0*/  LDL R3, [R1+0x4] ;  /* 0x0000040001037983 */ /* 0x0002e20000100800 */
        /* <DEDUP_REMOVED lines=11> */
.L_x_5885:
[----:B------:R-:W-:Y:S02]  /*21670*/  ULDC UR4, c[0x0][0xd3c] ;  /* 0x00034f0000047ab9 */ /* 0x000fe40000000800 */
[----:B----4-:R-:W-:-:S13]  /*21680*/  ISETP.GE.AND P0, PT, R19, UR4, PT ;  /* 0x0000000413007c0c */ /* 0x010fda000bf06270 */
[----:B------:R-:W-:Y:S05]  /*21690*/  @!P0 BRA `(.L_x_5897) ;  /* 0xffffff7000288947 */ /* 0x000fea000383ffff */
[----:B------:R-:W-:Y:S05]  /*216a0*/  BSYNC B8 ;  /* 0x0000000000087941 */ /* 0x000fea0003800000 */
.L_x_5727:
        /* <DEDUP_REMOVED lines=12> */
.L_x_6008:
[----:B------:R-:W-:Y:S05]  /*21770*/  BSYNC B0 ;  /* 0x0000000000007941 */ /* 0x000fea0003800000 */
.L_x_5898:
[----:B------:R-:W-:-:S03]  /*21780*/  UMOV UR4, 0xffffffff ;  /* 0xffffffff00047882 */ /* 0x000fc60000000000 */
[----:B------:R-:W-:Y:S05]  /*21790*/  BRA.DIV UR4, `(.L_x_5900) ;  /* 0x00000032041c7947 */ /* 0x000fea000b800000 */
[----:B------:R-:W1:Y:S02]  /*217a0*/  S2R R2, SR_TID.X ;  /* 0x0000000000027919 */ /* 0x000e640000002100 */
[----:B-1----:R-:W-:-:S04]  /*217b0*/  SHF.R.U32.HI R2, RZ, 0x5, R2 ;  /* 0x00000005ff027819 */ /* 0x002fc80000011602 */
[----:B------:R-:W-:-:S05]  /*217c0*/  LOP3.LUT R2, R2, 0x3, RZ, 0xc0, !PT ;  /* 0x0000000302027812 */ /* 0x000fca00078ec0ff */
[----:B------:R1:W3:Y:S02]  /*217d0*/  SHFL.IDX PT, R14, R2, RZ, 0x1f ;  /* 0x00001fff020e7589 */ /* 0x0002e400000e0000 */
.L_x_6011:
[----:B---3--:R-:W-:-:S13]  /*217e0*/  ISETP.NE.AND P0, PT, R14, RZ, PT ;  /* 0x000000ff0e00720c */ /* 0x008fda0003f05270 */
[----:B------:R-:W-:Y:S05]  /*217f0*/  @P0 BRA `(.L_x_5584) ;  /* 0x0000000000940947 */ /* 0x000fea0003800000 */
[----:B------:R-:W-:-:S03]  /*21800*/  UMOV UR4, 0xffffffff ;  /* 0xffffffff00047882 */ /* 0x000fc60000000000 */
[----:B------:R-:W-:Y:S05]  /*21810*/  BRA.DIV UR4, `(.L_x_5901) ;  /* 0x0000003204307947 */ /* 0x000fea000b800000 */
[----:B------:R-:W-:-:S13]  /*21820*/  ELECT P6, URZ, PT ;  /* 0x00000000003f782f */ /* 0x000fda00038c0000 */
.L_x_6014:
[----:B------:R-:W-:Y:S05]  /*21830*/  @!P6 BRA `(.L_x_5584) ;  /* 0x000000000084e947 */ /* 0x000fea0003800000 */
[----:B-1----:R-:W3:Y:S02]  /*21840*/  LDL.LU R2, [R1+0x68] ;  /* 0x0000680001027983 */ /* 0x002ee40000300800 */
[----:B---3--:R-:W-:-:S04]  /*21850*/  LOP3.LUT R2, R2, 0x2, RZ, 0xfc, !PT ;  /* 0x0000000202027812 */ /* 0x008fc800078efcff */
[----:B------:R-:W-:-:S13]  /*21860*/  ISETP.NE.AND P2, PT, R2, 0x3, PT ;  /* 0x000000030200780c */ /* 0x000fda0003f45270 */
[----:B------:R-:W-:Y:S05]  /*21870*/  @!P2 BRA `(.L_x_5902) ;  /* 0x000000000004a947 */ /* 0x000fea0003800000 */
[----:B------:R-:W-:Y:S01]  /*21880*/  BPT.TRAP 0x1 ;  /* 0x000000040000795c */ /* 0x000fe20000300000 */
.L_x_5902:
        /* <DEDUP_REMOVED lines=14> */
.L_x_6015:
[----:B------:R-:W1:Y:S02]  /*21970*/  SYNCS.PHASECHK.TRANS64.TRYWAIT P0, [R7+URZ], R2 ;  /* 0x00000002070075a7 */ /* 0x000e64000800017f */
[----:B-1----:R-:W-:Y:S05]  /*21980*/  @!P0 BRA `(.L_x_5904) ;  /* 0x0000003000088947 */ /* 0x002fea0003800000 */
.L_x_6016:
[----:B------:R-:W-:Y:S05]  /*21990*/  @!P2 BRA `(.L_x_5905) ;  /* 0x000000000004a947 */ /* 0x000fea0003800000 */
[----:B------:R-:W-:Y:S01]  /*219a0*/  BPT.TRAP 0x1 ;  /* 0x000000040000795c */ /* 0x000fe20000300000 */
.L_x_5905:
[----:B------:R-:W3:Y:S01]  /*219b0*/  LDL.LU R4, [R1+0xc] ;  /* 0x00000c0001047983 */ /* 0x000ee20000300800 */
[----:B------:R-:W-:-:S04]  /*219c0*/  VIADD R0, R0, 0x38860 ;  /* 0x0003886000007836 */ /* 0x000fc80000000000 */
[----:B---3--:R-:W-:-:S04]  /*219d0*/  IMAD R4, R4, 0x8, R0 ;  /* 0x0000000804047824 */ /* 0x008fc800078e0200 */
[----:B------:R-:W3:Y:S02]  /*219e0*/  SYNCS.PHASECHK.TRANS64.TRYWAIT P0, [R4+URZ], R5 ;  /* 0x00000005040075a7 */ /* 0x000ee4000800017f */
[----:B---3--:R-:W-:Y:S05]  /*219f0*/  @!P0 BRA `(.L_x_5906) ;  /* 0x0000003000008947 */ /* 0x008fea0003800000 */
.L_x_6017:
[----:B------:R-:W-:-:S07]  /*21a00*/  IMAD R3, R3, 0x8, R0 ;  /* 0x0000000803037824 */ /* 0x000fce00078e0200 */
.L_x_5907:
[----:B----4-:R4:W0:Y:S02]  /*21a10*/  SYNCS.PHASECHK.TRANS64.TRYWAIT P0, [R3+URZ], R2 ;  /* 0x00000002030075a7 */ /* 0x010824000800017f */
[----:B0-----:R-:W-:Y:S05]  /*21a20*/  @!P0 NANOSLEEP.SYNCS 0x989680 ;  /* 0x009896800000895d */ /* 0x001fea0003900000 */
[----:B------:R-:W0:Y:S02]  /*21a30*/  @!P0 SYNCS.PHASECHK.TRANS64 P0, [R3+URZ], R2 ;  /* 0x00000002030085a7 */ /* 0x000e24000800007f */
[----:B0-----:R-:W-:Y:S05]  /*21a40*/  @!P0 BRA `(.L_x_5907) ;  /* 0xfffffffc00f08947 */ /* 0x001fea000383ffff */
.L_x_5584:
[----:B------:R-:W-:Y:S05]  /*21a50*/  BSYNC B9 ;  /* 0x0000000000097941 */ /* 0x000fea0003800000 */
.L_x_5581:
[----:B------:R-:W-:Y:S05]  /*21a60*/  EXIT ;  /* 0x000000000000794d */ /* 0x000fea0003800000 */
.L_x_5600:
[----:B0-----:R0:W1:Y:S02]  /*21a70*/  SYNCS.PHASECHK.TRANS64.TRYWAIT P5, [R68+URZ+0x38890], R73 ;  /* 0x03889049440075a7 */ /* 0x00106400080a017f */
[----:B-1----:R-:W-:Y:S05]  /*21a80*/  @!P5 NANOSLEEP.SYNCS 0x989680 ;  /* 0x009896800000d95d */ /* 0x002fea0003900000 */
[----:B------:R-:W1:Y:S02]  /*21a90*/  @!P5 SYNCS.PHASECHK.TRANS64 P5, [R68+URZ+0x38890], R73 ;  /* 0x038890494400d5a7 */ /* 0x000e6400080a007f */
[----:B-1----:R-:W-:Y:S05]  /*21aa0*/  @!P5 BRA `(.L_x_5600) ;  /* 0xfffffffc00f0d947 */ /* 0x002fea000383ffff */
[----:B------:R-:W-:Y:S05]  /*21ab0*/  BRA `(.L_x_5908) ;  /* 0xfffffe0c00407947 */ /* 0x000fea000383ffff */
.L_x_5610:
[----:B0-----:R0:W1:Y:S02]  /*21ac0*/  SYNCS.PHASECHK.TRANS64.TRYWAIT P5, [R68+URZ+0x38890], R73 ;  /* 0x03889049440075a7 */ /* 0x00106400080a017f */
[----:B-1----:R-:W-:Y:S05]  /*21ad0*/  @!P5 NANOSLEEP.SYNCS 0x989680 ;  /* 0x009896800000d95d */ /* 0x002fea0003900000 */
[----:B------:R-:W1:Y:S02]  /*21ae0*/  @!P5 SYNCS.PHASECHK.TRANS64 P5, [R68+URZ+0x38890], R73 ;  /* 0x038890494400d5a7 */ /* 0x000e6400080a007f */
[----:B-1----:R-:W-:Y:S05]  /*21af0*/  @!P5 BRA `(.L_x_5610) ;  /* 0xfffffffc00f0d947 */ /* 0x002fea000383ffff */
[----:B------:R-:W-:Y:S05]  /*21b00*/  BRA `(.L_x_5909) ;  /* 0xfffffe1400b07947 */ /* 0x000fea000383ffff */
.L_x_5615:
[----:B0-----:R0:W1:Y:S02]  /*21b10*/  SYNCS.PHASECHK.TRANS64.TRYWAIT P5, [R68+URZ+0x38890], R73 ;  /* 0x03889049440075a7 */ /* 0x00106400080a017f */
[----:B-1----:R-:W-:Y:S05]  /*21b20*/  @!P5 NANOSLEEP.SYNCS 0x989680 ;  /* 0x009896800000d95d */ /* 0x002fea0003900000 */
[----:B------:R-:W1:Y:S02]  /*21b30*/  @!P5 SYNCS.PHASECHK.TRANS64 P5, [R68+URZ+0x38890], R73 ;  /* 0x038890494400d5a7 */ /* 0x000e6400080a007f */
[----:B-1----:R-:W-:Y:S05]  /*21b40*/  @!P5 BRA `(.L_x_5615) ;  /* 0xfffffffc00f0d947 */ /* 0x002fea000383ffff */
[----:B------:R-:W-:Y:S05]  /*21b50*/  BRA `(.L_x_5910) ;  /* 0xfffffe1c00e47947 */ /* 0x000fea000383ffff */
.L_x_5619:
[----:B------:R0:W0:Y:S02]  /*21b60*/  SYNCS.PHASECHK.TRANS64.TRYWAIT P5, [R68+URZ+0x388b0], R73 ;  /* 0x0388b049440075a7 */ /* 0x00002400080a017f */
[----:B0-----:R-:W-:Y:S05]  /*21b70*/  @!P5 NANOSLEEP.SYNCS 0x989680 ;  /* 0x009896800000d95d */ /* 0x001fea0003900000 */
[----:B------:R-:W0:Y:S02]  /*21b80*/  @!P5 SYNCS.PHASECHK.TRANS64 P5, [R68+URZ+0x388b0], R73 ;  /* 0x0388b0494400d5a7 */ /* 0x000e2400080a007f */
[----:B0-----:R-:W-:Y:S05]  /*21b90*/  @!P5 BRA `(.L_x_5619) ;  /* 0xfffffffc00f0d947 */ /* 0x001fea000383ffff */
[----:B------:R-:W-:Y:S05]  /*21ba0*/  BRA `(.L_x_5911) ;  /* 0xfffffe2000607947 */ /* 0x000fea000383ffff */
.L_x_5642:
        /* <DEDUP_REMOVED lines=8> */
.L_x_5913:
[----:B------:R-:W-:Y:S05]  /*21c30*/  BSYNC B1 ;  /* 0x0000000000017941 */ /* 0x000fea0003800000 */
.L_x_5912:
        /* <DEDUP_REMOVED lines=8> */
.L_x_5914:
[----:B------:R-:W-:Y:S02]  /*21cc0*/  IMAD.MOV.U32 R13, RZ, RZ, R8 ;  /* 0x000000ffff0d7224 */ /* 0x000fe400078e0008 */
[----:B------:R-:W-:-:S07]  /*21cd0*/  IMAD.MOV.U32 R0, RZ, RZ, R14 ;  /* 0x000000ffff007224 */ /* 0x000fce00078e000e */
[----:B------:R-:W-:Y:S05]  /*21ce0*/  WARPSYNC.COLLECTIVE R15, `(.L_x_5915) ;  /* 0x000000000f087348 */ /* 0x000fea0003c00000 */
[----:B------:R0:W1:Y:S02]  /*21cf0*/  SHFL.IDX P6, R14, R13, R12, R11 ;  /* 0x0000000c0d0e7389 */ /* 0x00006400000c000b */
[----:B01----:R-:W-:Y:S01]  /*21d00*/  ENDCOLLECTIVE ;  /* 0x000000000000791b */ /* 0x003fe20003800000 */
.L_x_5915:
[----:B------:R-:W-:Y:S02]  /*21d10*/  IMAD.MOV.U32 R13, RZ, RZ, R7 ;  /* 0x000000ffff0d7224 */ /* 0x000fe400078e0007 */
[----:B------:R-:W-:-:S07]  /*21d20*/  IMAD.MOV.U32 R5, RZ, RZ, R14 ;  /* 0x000000ffff057224 */ /* 0x000fce00078e000e */
[----:B------:R-:W-:Y:S05]  /*21d30*/  WARPSYNC.COLLECTIVE R15, `(.L_x_5916) ;  /* 0x000000000f087348 */ /* 0x000fea0003c00000 */
[----:B------:R0:W1:Y:S02]  /*21d40*/  SHFL.IDX P6, R14, R13, R12, R11 ;  /* 0x0000000c0d0e7389 */ /* 0x00006400000c000b */
[----:B01----:R-:W-:Y:S01]  /*21d50*/  ENDCOLLECTIVE ;  /* 0x000000000000791b */ /* 0x003fe20003800000 */
.L_x_5916:
[----:B------:R-:W-:Y:S05]  /*21d60*/  BRA `(.L_x_5917) ;  /* 0xfffffe5000507947 */ /* 0x000fea000383ffff */
.L_x_5645:
        /* <DEDUP_REMOVED lines=8> */
.L_x_5919:
[----:B------:R-:W-:Y:S05]  /*21df0*/  BSYNC B1 ;  /* 0x0000000000017941 */ /* 0x000fea0003800000 */
.L_x_5918:
        /* <DEDUP_REMOVED lines=8> */
.L_x_5920:
[----:B------:R-:W-:Y:S02]  /*21e80*/  IMAD.MOV.U32 R13, RZ, RZ, R8 ;  /* 0x000000ffff0d7224 */ /* 0x000fe400078e0008 */
[----:B------:R-:W-:-:S07]  /*21e90*/  IMAD.MOV.U32 R0, RZ, RZ, R14 ;  /* 0x000000ffff007224 */ /* 0x000fce00078e000e */
[----:B------:R-:W-:Y:S05]  /*21ea0*/  WARPSYNC.COLLECTIVE R15, `(.L_x_5921) ;  /* 0x000000000f087348 */ /* 0x000fea0003c00000 */
[----:B------:R0:W1:Y:S02]  /*21eb0*/  SHFL.IDX P6, R14, R13, R12, R11 ;  /* 0x0000000c0d0e7389 */ /* 0x00006400000c000b */
[----:B01----:R-:W-:Y:S01]  /*21ec0*/  ENDCOLLECTIVE ;  /* 0x000000000000791b */ /* 0x003fe20003800000 */
.L_x_5921:
[----:B------:R-:W-:Y:S02]  /*21ed0*/  IMAD.MOV.U32 R13, RZ, RZ, R7 ;  /* 0x000000ffff0d7224 */ /* 0x000fe400078e0007 */
[----:B------:R-:W-:-:S07]  /*21ee0*/  IMAD.MOV.U32 R5, RZ, RZ, R14 ;  /* 0x000000ffff057224 */ /* 0x000fce00078e000e */
[----:B------:R-:W-:Y:S05]  /*21ef0*/  WARPSYNC.COLLECTIVE R15, `(.L_x_5922) ;  /* 0x000000000f087348 */ /* 0x000fea0003c00000 */
[----:B------:R0:W1:Y:S02]  /*21f00*/  SHFL.IDX P6, R14, R13, R12, R11 ;  /* 0x0000000c0d0e7389 */ /* 0x00006400000c000b */
[----:B01----:R-:W-:Y:S01]  /*21f10*/  ENDCOLLECTIVE ;  /* 0x000000000000791b */ /* 0x003fe20003800000 */
.L_x_5922:
[----:B------:R-:W-:Y:S05]  /*21f20*/  BRA `(.L_x_5923) ;  /* 0xfffffe5000b07947 */ /* 0x000fea000383ffff */
.L_x_5649:
[----:B0-----:R0:W1:Y:S02]  /*21f30*/  SYNCS.PHASECHK.TRANS64.TRYWAIT P0, [R2+URZ+0x38800], R21 ;  /* 0x03880015020075a7 */ /* 0x001064000800017f */
[----:B-1----:R-:W-:Y:S05]  /*21f40*/  @!P0 NANOSLEEP.SYNCS 0x989680 ;  /* 0x009896800000895d */ /* 0x002fea0003900000 */
[----:B------:R-:W1:Y:S02]  /*21f50*/  @!P0 SYNCS.PHASECHK.TRANS64 P0, [R2+URZ+0x38800], R21 ;  /* 0x03880015020085a7 */ /* 0x000e64000800007f */
[----:B-1----:R-:W-:Y:S05]  /*21f60*/  @!P0 BRA `(.L_x_5649) ;  /* 0xfffffffc00f08947 */ /* 0x002fea000383ffff */
[----:B------:R-:W-:Y:S05]  /*21f70*/  BRA `(.L_x_5924) ;  /* 0xfffffe54009c7947 */ /* 0x000fea000383ffff */
.L_x_5657:
        /* <DEDUP_REMOVED lines=8> */
.L_x_5926:
[----:B------:R-:W-:Y:S05]  /*22000*/  BSYNC B1 ;  /* 0x0000000000017941 */ /* 0x000fea0003800000 */
.L_x_5925:
        /* <DEDUP_REMOVED lines=8> */
.L_x_5927:
[----:B------:R-:W-:Y:S02]  /*22090*/  IMAD.MOV.U32 R13, RZ, RZ, R7 ;  /* 0x000000ffff0d7224 */ /* 0x000fe400078e0007 */
[----:B------:R-:W-:-:S07]  /*220a0*/  IMAD.MOV.U32 R0, RZ, RZ, R14 ;  /* 0x000000ffff007224 */ /* 0x000fce00078e000e */
[----:B------:R-:W-:Y:S05]  /*220b0*/  WARPSYNC.COLLECTIVE R15, `(.L_x_5928) ;  /* 0x000000000f087348 */ /* 0x000fea0003c00000 */
[----:B------:R0:W1:Y:S02]  /*220c0*/  SHFL.IDX P6, R14, R13, R12, R11 ;  /* 0x0000000c0d0e7389 */ /* 0x00006400000c000b */
[----:B01----:R-:W-:Y:S01]  /*220d0*/  ENDCOLLECTIVE ;  /* 0x000000000000791b */ /* 0x003fe20003800000 */
.L_x_5928:
[----:B------:R-:W-:Y:S02]  /*220e0*/  IMAD.MOV.U32 R10, RZ, RZ, R0 ;  /* 0x000000ffff0a7224 */ /* 0x000fe400078e0000 */
[----:B------:R-:W-:Y:S02]  /*220f0*/  IMAD.MOV.U32 R13, RZ, RZ, R9 ;  /* 0x000000ffff0d7224 */ /* 0x000fe400078e0009 */
[----:B------:R-:W-:-:S07]  /*22100*/  IMAD.MOV.U32 R5, RZ, RZ, R14 ;  /* 0x000000ffff057224 */ /* 0x000fce00078e000e */
[----:B------:R-:W-:Y:S05]  /*22110*/  WARPSYNC.COLLECTIVE R15, `(.L_x_5929) ;  /* 0x000000000f087348 */ /* 0x000fea0003c00000 */
[----:B------:R0:W1:Y:S02]  /*22120*/  SHFL.IDX P6, R14, R13, R12, R11 ;  /* 0x0000000c0d0e7389 */ /* 0x00006400000c000b */
[----:B01----:R-:W-:Y:S01]  /*22130*/  ENDCOLLECTIVE ;  /* 0x000000000000791b */ /* 0x003fe20003800000 */
.L_x_5929:
[----:B------:R-:W-:Y:S01]  /*22140*/  IMAD.MOV.U32 R11, RZ, RZ, R3 ;  /* 0x000000ffff0b7224 */ /* 0x000fe200078e0003 */
[----:B------:R-:W-:Y:S06]  /*22150*/  BRA `(.L_x_5930) ;  /* 0xfffffe6000f47947 */ /* 0x000fec000383ffff */
.L_x_5660:
        /* <DEDUP_REMOVED lines=8> */
.L_x_5932:
[----:B------:R-:W-:Y:S05]  /*221e0*/  BSYNC B1 ;  /* 0x0000000000017941 */ /* 0x000fea0003800000 */
.L_x_5931:
        /* <DEDUP_REMOVED lines=8> */
.L_x_5933:
[----:B------:R-:W-:Y:S02]  /*22270*/  IMAD.MOV.U32 R13, RZ, RZ, R7 ;  /* 0x000000ffff0d7224 */ /* 0x000fe400078e0007 */
[----:B------:R-:W-:-:S07]  /*22280*/  IMAD.MOV.U32 R0, RZ, RZ, R14 ;  /* 0x000000ffff007224 */ /* 0x000fce00078e000e */
[----:B------:R-:W-:Y:S05]  /*22290*/  WARPSYNC.COLLECTIVE R15, `(.L_x_5934) ;  /* 0x000000000f087348 */ /* 0x000fea0003c00000 */
[----:B------:R0:W1:Y:S02]  /*222a0*/  SHFL.IDX P6, R14, R13, R12, R11 ;  /* 0x0000000c0d0e7389 */ /* 0x00006400000c000b */
[----:B01----:R-:W-:Y:S01]  /*222b0*/  ENDCOLLECTIVE ;  /* 0x000000000000791b */ /* 0x003fe20003800000 */
.L_x_5934:
[----:B------:R-:W-:Y:S02]  /*222c0*/  IMAD.MOV.U32 R13, RZ, RZ, R9 ;  /* 0x000000ffff0d7224 */ /* 0x000fe400078e0009 */
[----:B------:R-:W-:-:S07]  /*222d0*/  IMAD.MOV.U32 R7, RZ, RZ, R14 ;  /* 0x000000ffff077224 */ /* 0x000fce00078e000e */
[----:B------:R-:W-:Y:S05]  /*222e0*/  WARPSYNC.COLLECTIVE R15, `(.L_x_5935) ;  /* 0x000000000f087348 */ /* 0x000fea0003c00000 */
[----:B------:R0:W1:Y:S02]  /*222f0*/  SHFL.IDX P6, R14, R13, R12, R11 ;  /* 0x0000000c0d0e7389 */ /* 0x00006400000c000b */
[----:B01----:R-:W-:Y:S01]  /*22300*/  ENDCOLLECTIVE ;  /* 0x000000000000791b */ /* 0x003fe20003800000 */
.L_x_5935:
[----:B------:R-:W-:Y:S02]  /*22310*/  IMAD.MOV.U32 R12, RZ, RZ, R0 ;  /* 0x000000ffff0c7224 */ /* 0x000fe400078e0000 */
[----:B------:R-:W-:Y:S01]  /*22320*/  IMAD.MOV.U32 R13, RZ, RZ, R3 ;  /* 0x000000ffff0d7224 */ /* 0x000fe200078e0003 */
[----:B------:R-:W-:Y:S06]  /*22330*/  BRA `(.L_x_5936) ;  /* 0xfffffe64001c7947 */ /* 0x000fec000383ffff */
.L_x_5664:
[----:B0-----:R0:W1:Y:S02]  /*22340*/  SYNCS.PHASECHK.TRANS64.TRYWAIT P1, [R2+URZ+0x38800], R3 ;  /* 0x03880003020075a7 */ /* 0x001064000802017f */
[----:B-1----:R-:W-:Y:S05]  /*22350*/  @!P1 NANOSLEEP.SYNCS 0x989680 ;  /* 0x009896800000995d */ /* 0x002fea0003900000 */
[----:B------:R-:W1:Y:S02]  /*22360*/  @!P1 SYNCS.PHASECHK.TRANS64 P1, [R2+URZ+0x38800], R3 ;  /* 0x03880003020095a7 */ /* 0x000e64000802007f */
[----:B-1----:R-:W-:Y:S05]  /*22370*/  @!P1 BRA `(.L_x_5664) ;  /* 0xfffffffc00f09947 */ /* 0x002fea000383ffff */
[----:B------:R-:W-:Y:S05]  /*22380*/  BRA `(.L_x_5937) ;  /* 0xfffffe6400c07947 */ /* 0x000fea000383ffff */
.L_x_5670:
[----:B0-----:R0:W2:Y:S02]  /*22390*/  SYNCS.PHASECHK.TRANS64.TRYWAIT P1, [R172+URZ+0x38830], R15 ;  /* 0x0388300fac0075a7 */ /* 0x0010a4000802017f */
[----:B--2---:R-:W-:Y:S05]  /*223a0*/  @!P1 NANOSLEEP.SYNCS 0x989680 ;  /* 0x009896800000995d */ /* 0x004fea0003900000 */
[----:B------:R-:W2:Y:S02]  /*223b0*/  @!P1 SYNCS.PHASECHK.TRANS64 P1, [R172+URZ+0x38830], R15 ;  /* 0x0388300fac0095a7 */ /* 0x000ea4000802007f */
[----:B--2---:R-:W-:Y:S05]  /*223c0*/  @!P1 BRA `(.L_x_5670) ;  /* 0xfffffffc00f09947 */ /* 0x004fea000383ffff */
[----:B------:R-:W-:Y:S05]  /*223d0*/  BRA `(.L_x_5669) ;  /* 0xfffffe74005c7947 */ /* 0x000fea000383ffff */
.L_x_5672:
[----:B--2---:R2:W3:Y:S02]  /*223e0*/  SYNCS.PHASECHK.TRANS64.TRYWAIT P1, [R2+URZ+0x38810], R3 ;  /* 0x03881003020075a7 */ /* 0x0044e4000802017f */
[----:B---3--:R-:W-:Y:S05]  /*223f0*/  @!P1 NANOSLEEP.SYNCS 0x989680 ;  /* 0x009896800000995d */ /* 0x008fea0003900000 */
[----:B------:R-:W3:Y:S02]  /*22400*/  @!P1 SYNCS.PHASECHK.TRANS64 P1, [R2+URZ+0x38810], R3 ;  /* 0x03881003020095a7 */ /* 0x000ee4000802007f */
[----:B---3--:R-:W-:Y:S05]  /*22410*/  @!P1 BRA `(.L_x_5672) ;  /* 0xfffffffc00f09947 */ /* 0x008fea000383ffff */
[----:B------:R-:W-:Y:S05]  /*22420*/  BRA `(.L_x_5938) ;  /* 0xfffffe78000c7947 */ /* 0x000fea000383ffff */
.L_x_5677:
[----:B0-----:R0:W2:Y:S02]  /*22430*/  SYNCS.PHASECHK.TRANS64.TRYWAIT P2, [R172+URZ+0x38850], R15 ;  /* 0x0388500fac0075a7 */ /* 0x0010a4000804017f */
[----:B--2---:R-:W-:Y:S05]  /*22440*/  @!P2 NANOSLEEP.SYNCS 0x989680 ;  /* 0x009896800000a95d */ /* 0x004fea0003900000 */
[----:B------:R-:W2:Y:S02]  /*22450*/  @!P2 SYNCS.PHASECHK.TRANS64 P2, [R172+URZ+0x38850], R15 ;  /* 0x0388500fac00a5a7 */ /* 0x000ea4000804007f */
[----:B--2---:R-:W-:Y:S05]  /*22460*/  @!P2 BRA `(.L_x_5677) ;  /* 0xfffffffc00f0a947 */ /* 0x004fea000383ffff */
[----:B------:R-:W-:Y:S05]  /*22470*/  BRA `(.L_x_5676) ;  /* 0xfffffe7800387947 */ /* 0x000fea000383ffff */
.L_x_5685:
[----:B0-----:R0:W2:Y:S02]  /*22480*/  SYNCS.PHASECHK.TRANS64.TRYWAIT P3, [R20+URZ+0x38830], R198 ;  /* 0x038830c6140075a7 */ /* 0x0010a4000806017f */
[----:B--2---:R-:W-:Y:S05]  /*22490*/  @!P3 NANOSLEEP.SYNCS 0x989680 ;  /* 0x009896800000b95d */ /* 0x004fea0003900000 */
[----:B------:R-:W2:Y:S02]  /*224a0*/  @!P3 SYNCS.PHASECHK.TRANS64 P3, [R20+URZ+0x38830], R198 ;  /* 0x038830c61400b5a7 */ /* 0x000ea4000806007f */
[----:B--2---:R-:W-:Y:S05]  /*224b0*/  @!P3 BRA `(.L_x_5685) ;  /* 0xfffffffc00f0b947 */ /* 0x004fea000383ffff */
[----:B------:R-:W-:Y:S05]  /*224c0*/  BRA `(.L_x_5684) ;  /* 0xfffffea8006c7947 */ /* 0x000fea000383ffff */
.L_x_5690:
[----:B---3--:R3:W4:Y:S02]  /*224d0*/  SYNCS.PHASECHK.TRANS64.TRYWAIT P3, [R20+URZ+0x38850], R198 ;  /* 0x038850c6140075a7 */ /* 0x008724000806017f */
[----:B----4-:R-:W-:Y:S05]  /*224e0*/  @!P3 NANOSLEEP.SYNCS 0x989680 ;  /* 0x009896800000b95d */ /* 0x010fea0003900000 */
[----:B------:R-:W4:Y:S02]  /*224f0*/  @!P3 SYNCS.PHASECHK.TRANS64 P3, [R20+URZ+0x38850], R198 ;  /* 0x038850c61400b5a7 */ /* 0x000f24000806007f */
[----:B----4-:R-:W-:Y:S05]  /*22500*/  @!P3 BRA `(.L_x_5690) ;  /* 0xfffffffc00f0b947 */ /* 0x010fea000383ffff */
[----:B------:R-:W-:Y:S05]  /*22510*/  BRA `(.L_x_5689) ;  /* 0xfffffeac00087947 */ /* 0x000fea000383ffff */
.L_x_5698:
[----:B0-----:R0:W2:Y:S02]  /*22520*/  SYNCS.PHASECHK.TRANS64.TRYWAIT P2, [R20+URZ+0x38830], R196 ;  /* 0x038830c4140075a7 */ /* 0x0010a4000804017f */
[----:B--2---:R-:W-:Y:S05]  /*22530*/  @!P2 NANOSLEEP.SYNCS 0x989680 ;  /* 0x009896800000a95d */ /* 0x004fea0003900000 */
[----:B------:R-:W2:Y:S02]  /*22540*/  @!P2 SYNCS.PHASECHK.TRANS64 P2, [R20+URZ+0x38830], R196 ;  /* 0x038830c41400a5a7 */ /* 0x000ea4000804007f */
[----:B--2---:R-:W-:Y:S05]  /*22550*/  @!P2 BRA `(.L_x_5698) ;  /* 0xfffffffc00f0a947 */ /* 0x004fea000383ffff */
[----:B------:R-:W-:Y:S05]  /*22560*/  BRA `(.L_x_5697) ;  /* 0xfffffee4004c7947 */ /* 0x000fea000383ffff */
.L_x_5703:
[----:B---3--:R3:W4:Y:S02]  /*22570*/  SYNCS.PHASECHK.TRANS64.TRYWAIT P2, [R20+URZ+0x38850], R196 ;  /* 0x038850c4140075a7 */ /* 0x008724000804017f */
[----:B----4-:R-:W-:Y:S05]  /*22580*/  @!P2 NANOSLEEP.SYNCS 0x989680 ;  /* 0x009896800000a95d */ /* 0x010fea0003900000 */
[----:B------:R-:W4:Y:S02]  /*22590*/  @!P2 SYNCS.PHASECHK.TRANS64 P2, [R20+URZ+0x38850], R196 ;  /* 0x038850c41400a5a7 */ /* 0x000f24000804007f */
[----:B----4-:R-:W-:Y:S05]  /*225a0*/  @!P2 BRA `(.L_x_5703) ;  /* 0xfffffffc00f0a947 */ /* 0x010fea000383ffff */
[----:B------:R-:W-:Y:S05]  /*225b0*/  BRA `(.L_x_5702) ;  /* 0xfffffee400e87947 */ /* 0x000fea000383ffff */
.L_x_5733:
        /* <DEDUP_REMOVED lines=11> */
.L_x_5940:
[----:B------:R-:W-:Y:S05]  /*22670*/  BSYNC B1 ;  /* 0x0000000000017941 */ /* 0x000fea0003800000 */
.L_x_5939:
[----:B------:R-:W-:Y:S05]  /*22680*/  BRA `(.L_x_5941) ;  /* 0xffffff68002c7947 */ /* 0x000fea000383ffff */
.L_x_5735:
[----:B------:R-:W-:Y:S01]  /*22690*/  BSSY B1, `(.L_x_5942) ;  /* 0x0000006000017945 */ /* 0x000fe20003800000 */
[----:B------:R-:W-:-:S07]  /*226a0*/  IMAD.MOV.U32 R15, RZ, RZ, -0x1 ;  /* 0xffffffffff0f7424 */ /* 0x000fce00078e00ff */
[----:B01----:R-:W-:Y:S05]  /*226b0*/  WARPSYNC.COLLECTIVE R15, `(.L_x_5943) ;  /* 0x000000000f0c7348 */ /* 0x003fea0003c00000 */
[----:B------:R-:W-:Y:S02]  /*226c0*/  ELECT P6, UR62, PT ;  /* 0x00000000003e782f */ /* 0x000fe400038c0000 */
[----:B------:R-:W-:Y:S01]  /*226d0*/  MOV R14, UR62 ;  /* 0x0000003e000e7c02 */ /* 0x000fe20008000f00 */
[----:B01----:R-:W-:Y:S10]  /*226e0*/  ENDCOLLECTIVE ;  /* 0x000000000000791b */ /* 0x003ff40003800000 */
.L_x_5943:
[----:B------:R-:W-:Y:S05]  /*226f0*/  BSYNC B1 ;  /* 0x0000000000017941 */ /* 0x000fea0003800000 */
.L_x_5942:
[----:B------:R-:W-:Y:S05]  /*22700*/  BRA `(.L_x_5734) ;  /* 0xffffff6800247947 */ /* 0x000fea000383ffff */
.L_x_5737:
[----:B0-----:R-:W2:Y:S02]  /*22710*/  LDL R4, [R1+0x4] ;  /* 0x0000040001047983 */ /* 0x001ea40000100800 */
[----:B--2---:R0:W2:Y:S02]  /*22720*/  SYNCS.PHASECHK.TRANS64.TRYWAIT P0, [R4+URZ+0x38820], R3 ;  /* 0x03882003040075a7 */ /* 0x0040a4000800017f */
[----:B--2---:R-:W-:Y:S05]  /*22730*/  @!P0 NANOSLEEP.SYNCS 0x989680 ;  /* 0x009896800000895d */ /* 0x004fea0003900000 */
[----:B------:R-:W2:Y:S02]  /*22740*/  @!P0 SYNCS.PHASECHK.TRANS64 P0, [R4+URZ+0x38820], R3 ;  /* 0x03882003040085a7 */ /* 0x000ea4000800007f */
[----:B--2---:R-:W-:Y:S05]  /*22750*/  @!P0 BRA `(.L_x_5737) ;  /* 0xfffffffc00ec8947 */ /* 0x004fea000383ffff */
[----:B------:R-:W-:Y:S05]  /*22760*/  BRA `(.L_x_5944) ;  /* 0xffffff6800347947 */ /* 0x000fea000383ffff */
.L_x_5741:
[----:B0-----:R0:W2:Y:S02]  /*22770*/  SYNCS.PHASECHK.TRANS64.TRYWAIT P0, [R4+URZ+0x388a0], R8 ;  /* 0x0388a008040075a7 */ /* 0x0010a4000800017f */
[----:B--2---:R-:W-:Y:S05]  /*22780*/  @!P0 NANOSLEEP.SYNCS 0x989680 ;  /* 0x009896800000895d */ /* 0x004fea0003900000 */
[----:B------:R-:W2:Y:S02]  /*22790*/  @!P0 SYNCS.PHASECHK.TRANS64 P0, [R4+URZ+0x388a0], R8 ;  /* 0x0388a008040085a7 */ /* 0x000ea4000800007f */
[----:B--2---:R-:W-:Y:S05]  /*227a0*/  @!P0 BRA `(.L_x_5741) ;  /* 0xfffffffc00f08947 */ /* 0x004fea000383ffff */
[----:B------:R-:W-:Y:S05]  /*227b0*/  BRA `(.L_x_5945) ;  /* 0xffffff68005c7947 */ /* 0x000fea000383ffff */
.L_x_5746:
[----:B--2---:R2:W3:Y:S02]  /*227c0*/  SYNCS.PHASECHK.TRANS64.TRYWAIT P0, [R4+URZ+0x388c0], R8 ;  /* 0x0388c008040075a7 */ /* 0x0044e4000800017f */
[----:B---3--:R-:W-:Y:S05]  /*227d0*/  @!P0 NANOSLEEP.SYNCS 0x989680 ;  /* 0x009896800000895d */ /* 0x008fea0003900000 */
[----:B------:R-:W3:Y:S02]  /*227e0*/  @!P0 SYNCS.PHASECHK.TRANS64 P0, [R4+URZ+0x388c0], R8 ;  /* 0x0388c008040085a7 */ /* 0x000ee4000800007f */
[----:B---3--:R-:W-:Y:S05]  /*227f0*/  @!P0 BRA `(.L_x_5746) ;  /* 0xfffffffc00f08947 */ /* 0x008fea000383ffff */
[----:B------:R-:W-:Y:S05]  /*22800*/  BRA `(.L_x_5946) ;  /* 0xffffff6800e07947 */ /* 0x000fea000383ffff */
.L_x_5760:
[----:B0-----:R0:W2:Y:S02]  /*22810*/  SYNCS.PHASECHK.TRANS64.TRYWAIT P1, [R4+URZ+0x388a0], R5 ;  /* 0x0388a005040075a7 */ /* 0x0010a4000802017f */
[----:B--2---:R-:W-:Y:S05]  /*22820*/  @!P1 NANOSLEEP.SYNCS 0x989680 ;  /* 0x009896800000995d */ /* 0x004fea0003900000 */
[----:B------:R-:W2:Y:S02]  /*22830*/  @!P1 SYNCS.PHASECHK.TRANS64 P1, [R4+URZ+0x388a0], R5 ;  /* 0x0388a005040095a7 */ /* 0x000ea4000802007f */
[----:B--2---:R-:W-:Y:S05]  /*22840*/  @!P1 BRA `(.L_x_5760) ;  /* 0xfffffffc00f09947 */ /* 0x004fea000383ffff */
[----:B------:R-:W-:Y:S05]  /*22850*/  BRA `(.L_x_5947) ;  /* 0xffffff7400687947 */ /* 0x000fea000383ffff */
.L_x_5765:
[----:B--2---:R2:W3:Y:S02]  /*22860*/  SYNCS.PHASECHK.TRANS64.TRYWAIT P1, [R4+URZ+0x388c0], R5 ;  /* 0x0388c005040075a7 */ /* 0x0044e4000802017f */
[----:B---3--:R-:W-:Y:S05]  /*22870*/  @!P1 NANOSLEEP.SYNCS 0x989680 ;  /* 0x009896800000995d */ /* 0x008fea0003900000 */
[----:B------:R-:W3:Y:S02]  /*22880*/  @!P1 SYNCS.PHASECHK.TRANS64 P1, [R4+URZ+0x388c0], R5 ;  /* 0x0388c005040095a7 */ /* 0x000ee4000802007f */
[----:B---3--:R-:W-:Y:S05]  /*22890*/  @!P1 BRA `(.L_x_5765) ;  /* 0xfffffffc00f09947 */ /* 0x008fea000383ffff */
[----:B------:R-:W-:Y:S05]  /*228a0*/  BRA `(.L_x_5948) ;  /* 0xffffff7400e87947 */ /* 0x000fea000383ffff */
.L_x_5785:
        /* <DEDUP_REMOVED lines=11> */
.L_x_5950:
[----:B------:R-:W-:Y:S05]  /*22960*/  BSYNC B0 ;  /* 0x0000000000007941 */ /* 0x000fea0003800000 */
.L_x_5949:
[----:B------:R-:W-:Y:S05]  /*22970*/  BRA `(.L_x_5951) ;  /* 0xffffff8400f87947 */ /* 0x000fea000383ffff */
.L_x_5787:
[----:B------:R-:W-:Y:S01]  /*22980*/  BSSY B0, `(.L_x_5952) ;  /* 0x0000006000007945 */ /* 0x000fe20003800000 */
[----:B------:R-:W-:-:S07]  /*22990*/  IMAD.MOV.U32 R15, RZ, RZ, -0x1 ;  /* 0xffffffffff0f7424 */ /* 0x000fce00078e00ff */
[----:B01----:R-:W-:Y:S05]  /*229a0*/  WARPSYNC.COLLECTIVE R15, `(.L_x_5953) ;  /* 0x000000000f0c7348 */ /* 0x003fea0003c00000 */
[----:B------:R-:W-:Y:S02]  /*229b0*/  ELECT P6, UR62, PT ;  /* 0x00000000003e782f */ /* 0x000fe400038c0000 */
[----:B------:R-:W-:Y:S01]  /*229c0*/  MOV R14, UR62 ;  /* 0x0000003e000e7c02 */ /* 0x000fe20008000f00 */
[----:B01----:R-:W-:Y:S10]  /*229d0*/  ENDCOLLECTIVE ;  /* 0x000000000000791b */ /* 0x003ff40003800000 */
.L_x_5953:
[----:B------:R-:W-:Y:S05]  /*229e0*/  BSYNC B0 ;  /* 0x0000000000007941 */ /* 0x000fea0003800000 */
.L_x_5952:
[----:B------:R-:W-:Y:S05]  /*229f0*/  BRA `(.L_x_5954) ;  /* 0xffffff8800087947 */ /* 0x000fea000383ffff */
.L_x_5789:
[----:B0-----:R0:W2:Y:S02]  /*22a00*/  SYNCS.PHASECHK.TRANS64.TRYWAIT P0, [R0+URZ+0x38840], R2 ;  /* 0x03884002000075a7 */ /* 0x0010a4000800017f */
[----:B--2---:R-:W-:Y:S05]  /*22a10*/  @!P0 NANOSLEEP.SYNCS 0x989680 ;  /* 0x009896800000895d */ /* 0x004fea0003900000 */
[----:B------:R-:W2:Y:S02]  /*22a20*/  @!P0 SYNCS.PHASECHK.TRANS64 P0, [R0+URZ+0x38840], R2 ;  /* 0x03884002000085a7 */ /* 0x000ea4000800007f */
[----:B--2---:R-:W-:Y:S05]  /*22a30*/  @!P0 BRA `(.L_x_5789) ;  /* 0xfffffffc00f08947 */ /* 0x004fea000383ffff */
[----:B------:R-:W-:Y:S05]  /*22a40*/  BRA `(.L_x_5955) ;  /* 0xffffff8800747947 */ /* 0x000fea000383ffff */
.L_x_5793:
        /* <DEDUP_REMOVED lines=9> */
.L_x_5956:
[----:B------:R-:W-:Y:S02]  /*22ae0*/  IMAD.MOV.U32 R13, RZ, RZ, R3 ;  /* 0x000000ffff0d7224 */ /* 0x000fe400078e0003 */
[----:B------:R-:W-:-:S07]  /*22af0*/  IMAD.MOV.U32 R4, RZ, RZ, R14 ;  /* 0x000000ffff047224 */ /* 0x000fce00078e000e */
[----:B------:R-:W-:Y:S05]  /*22b00*/  WARPSYNC.COLLECTIVE R15, `(.L_x_5957) ;  /* 0x000000000f087348 */ /* 0x000fea0003c00000 */
[----:B------:R0:W1:Y:S02]  /*22b10*/  SHFL.IDX P6, R14, R13, R12, R11 ;  /* 0x0000000c0d0e7389 */ /* 0x00006400000c000b */
[----:B01----:R-:W-:Y:S01]  /*22b20*/  ENDCOLLECTIVE ;  /* 0x000000000000791b */ /* 0x003fe20003800000 */
.L_x_5957:
[----:B------:R-:W-:Y:S02]  /*22b30*/  IMAD.MOV.U32 R13, RZ, RZ, R2 ;  /* 0x000000ffff0d7224 */ /* 0x000fe400078e0002 */
[----:B------:R-:W-:Y:S02]  /*22b40*/  IMAD.MOV.U32 R12, RZ, RZ, 0x1 ;  /* 0x00000001ff0c7424 */ /* 0x000fe400078e00ff */
[----:B------:R-:W-:-:S07]  /*22b50*/  IMAD.MOV.U32 R5, RZ, RZ, R14 ;  /* 0x000000ffff057224 */ /* 0x000fce00078e000e */
[----:B------:R-:W-:Y:S05]  /*22b60*/  WARPSYNC.COLLECTIVE R15, `(.L_x_5958) ;  /* 0x000000000f087348 */ /* 0x000fea0003c00000 */
[----:B------:R0:W1:Y:S02]  /*22b70*/  SHFL.IDX P6, R14, R13, R12, R11 ;  /* 0x0000000c0d0e7389 */ /* 0x00006400000c000b */
[----:B01----:R-:W-:Y:S01]  /*22b80*/  ENDCOLLECTIVE ;  /* 0x000000000000791b */ /* 0x003fe20003800000 */
.L_x_5958:
[----:B------:R-:W-:Y:S02]  /*22b90*/  IMAD.MOV.U32 R13, RZ, RZ, R3 ;  /* 0x000000ffff0d7224 */ /* 0x000fe400078e0003 */
[----:B------:R-:W-:Y:S02]  /*22ba0*/  IMAD R0, R6, R7, RZ ;  /* 0x0000000706007224 */ /* 0x000fe400078e02ff */
[----:B------:R-:W-:-:S07]  /*22bb0*/  IMAD.MOV.U32 R6, RZ, RZ, R14 ;  /* 0x000000ffff067224 */ /* 0x000fce00078e000e */
[----:B------:R-:W-:Y:S05]  /*22bc0*/  WARPSYNC.COLLECTIVE R15, `(.L_x_5959) ;  /* 0x000000000f087348 */ /* 0x000fea0003c00000 */
[----:B------:R0:W1:Y:S02]  /*22bd0*/  SHFL.IDX P6, R14, R13, R12, R11 ;  /* 0x0000000c0d0e7389 */ /* 0x00006400000c000b */
[----:B01----:R-:W-:Y:S01]  /*22be0*/  ENDCOLLECTIVE ;  /* 0x000000000000791b */ /* 0x003fe20003800000 */
.L_x_5959:
        /* <DEDUP_REMOVED lines=21> */
.L_x_5960:
        /* <DEDUP_REMOVED lines=10> */
.L_x_5961:
        /* <DEDUP_REMOVED lines=11> */
.L_x_5962:
        /* <DEDUP_REMOVED lines=14> */
.L_x_5963:
[----:B------:R-:W-:Y:S01]  /*22f70*/  IMAD.MOV.U32 R3, RZ, RZ, R14 ;  /* 0x000000ffff037224 */ /* 0x000fe200078e000e */
[----:B------:R-:W-:Y:S06]  /*22f80*/  BRA `(.L_x_5964) ;  /* 0xffffff8c00dc7947 */ /* 0x000fec000383ffff */
.L_x_5797:
        /* <DEDUP_REMOVED lines=27> */
.L_x_5966:
[----:B------:R-:W-:Y:S05]  /*23140*/  BSYNC B0 ;  /* 0x0000000000007941 */ /* 0x000fea0003800000 */
.L_x_5965:
        /* <DEDUP_REMOVED lines=11> */
.L_x_5967:
        /* <DEDUP_REMOVED lines=43> */
.L_x_5968:
        /* <DEDUP_REMOVED lines=18> */
.L_x_5969:
        /* <DEDUP_REMOVED lines=29> */
.L_x_5970:
        /* <DEDUP_REMOVED lines=13> */
.L_x_5971:
        /* <DEDUP_REMOVED lines=32> */
.L_x_5972:
        /* <DEDUP_REMOVED lines=9> */
.L_x_5973:
[----:B------:R-:W-:Y:S01]  /*23b00*/  IMAD.MOV.U32 R0, RZ, RZ, R14 ;  /* 0x000000ffff007224 */ /* 0x000fe200078e000e */
[----:B------:R-:W-:Y:S06]  /*23b10*/  BRA `(.L_x_5974) ;  /* 0xffffff9000b47947 */ /* 0x000fec000383ffff */
.L_x_5802:
[----:B0-----:R-:W3:Y:S02]  /*23b20*/  LDL R2, [R1+0x4] ;  /* 0x0000040001027983 */ /* 0x001ee40000100800 */
[----:B---3--:R0:W3:Y:S02]  /*23b30*/  SYNCS.PHASECHK.TRANS64.TRYWAIT P0, [R2+URZ+0x38820], R0 ;  /* 0x03882000020075a7 */ /* 0x0080e4000800017f */
[----:B---3--:R-:W-:Y:S05]  /*23b40*/  @!P0 NANOSLEEP.SYNCS 0x989680 ;  /* 0x009896800000895d */ /* 0x008fea0003900000 */
[----:B------:R-:W3:Y:S02]  /*23b50*/  @!P0 SYNCS.PHASECHK.TRANS64 P0, [R2+URZ+0x38820], R0 ;  /* 0x03882000020085a7 */ /* 0x000ee4000800007f */
[----:B---3--:R-:W-:Y:S05]  /*23b60*/  @!P0 BRA `(.L_x_5802) ;  /* 0xfffffffc00ec8947 */ /* 0x008fea000383ffff */
[----:B------:R-:W-:Y:S05]  /*23b70*/  BRA `(.L_x_5975) ;  /* 0xffffff9400747947 */ /* 0x000fea000383ffff */
.L_x_5806:
[----:B0-----:R0:W1:Y:S02]  /*23b80*/  SYNCS.PHASECHK.TRANS64.TRYWAIT P0, [R0+URZ+0x38860], R2 ;  /* 0x03886002000075a7 */ /* 0x001064000800017f */
[----:B-1----:R-:W-:Y:S05]  /*23b90*/  @!P0 NANOSLEEP.SYNCS 0x989680 ;  /* 0x009896800000895d */ /* 0x002fea0003900000 */
[----:B------:R-:W1:Y:S02]  /*23ba0*/  @!P0 SYNCS.PHASECHK.TRANS64 P0, [R0+URZ+0x38860], R2 ;  /* 0x03886002000085a7 */ /* 0x000e64000800007f */
[----:B-1----:R-:W-:Y:S05]  /*23bb0*/  @!P0 BRA `(.L_x_5806) ;  /* 0xfffffffc00f08947 */ /* 0x002fea000383ffff */
[----:B------:R-:W-:Y:S05]  /*23bc0*/  BRA `(.L_x_5976) ;  /* 0xffffff9400a47947 */ /* 0x000fea000383ffff */
.L_x_5825:
[----:B-1----:R1:W3:Y:S02]  /*23bd0*/  SYNCS.PHASECHK.TRANS64.TRYWAIT P0, [R0+URZ+0x38840], R6 ;  /* 0x03884006000075a7 */ /* 0x0022e4000800017f */
[----:B---3--:R-:W-:Y:S05]  /*23be0*/  @!P0 NANOSLEEP.SYNCS 0x989680 ;  /* 0x009896800000895d */ /* 0x008fea0003900000 */
[----:B------:R-:W3:Y:S02]  /*23bf0*/  @!P0 SYNCS.PHASECHK.TRANS64 P0, [R0+URZ+0x38840], R6 ;  /* 0x03884006000085a7 */ /* 0x000ee4000800007f */
[----:B---3--:R-:W-:Y:S05]  /*23c00*/  @!P0 BRA `(.L_x_5825) ;  /* 0xfffffffc00f08947 */ /* 0x008fea000383ffff */
[----:B------:R-:W-:Y:S05]  /*23c10*/  BRA `(.L_x_5977) ;  /* 0xffffffa000cc7947 */ /* 0x000fea000383ffff */
.L_x_5830:
[----:B0-----:R0:W3:Y:S02]  /*23c20*/  SYNCS.PHASECHK.TRANS64.TRYWAIT P0, [R0+URZ+0x38860], R6 ;  /* 0x03886006000075a7 */ /* 0x0010e4000800017f */
[----:B---3--:R-:W-:Y:S05]  /*23c30*/  @!P0 NANOSLEEP.SYNCS 0x989680 ;  /* 0x009896800000895d */ /* 0x008fea0003900000 */
[----:B------:R-:W3:Y:S02]  /*23c40*/  @!P0 SYNCS.PHASECHK.TRANS64 P0, [R0+URZ+0x38860], R6 ;  /* 0x03886006000085a7 */ /* 0x000ee4000800007f */
[----:B---3--:R-:W-:Y:S05]  /*23c50*/  @!P0 BRA `(.L_x_5830) ;  /* 0xfffffffc00f08947 */ /* 0x008fea000383ffff */
[----:B------:R-:W-:Y:S05]  /*23c60*/  BRA `(.L_x_5978) ;  /* 0xffffffa400547947 */ /* 0x000fea000383ffff */
.L_x_5845:
[----:B0-----:R0:W1:Y:S02]  /*23c70*/  SYNCS.PHASECHK.TRANS64.TRYWAIT P0, [R2+URZ+0x38840], R3 ;  /* 0x03884003020075a7 */ /* 0x001064000800017f */
[----:B-1----:R-:W-:Y:S05]  /*23c80*/  @!P0 NANOSLEEP.SYNCS 0x989680 ;  /* 0x009896800000895d */ /* 0x002fea0003900000 */
[----:B------:R-:W1:Y:S02]  /*23c90*/  @!P0 SYNCS.PHASECHK.TRANS64 P0, [R2+URZ+0x38840], R3 ;  /* 0x03884003020085a7 */ /* 0x000e64000800007f */
[----:B-1----:R-:W-:Y:S05]  /*23ca0*/  @!P0 BRA `(.L_x_5845) ;  /* 0xfffffffc00f08947 */ /* 0x002fea000383ffff */
[----:B------:R-:W-:Y:S05]  /*23cb0*/  BRA `(.L_x_5979) ;  /* 0xffffffb0005c7947 */ /* 0x000fea000383ffff */
.L_x_5850:
[----:B-1----:R1:W3:Y:S02]  /*23cc0*/  SYNCS.PHASECHK.TRANS64.TRYWAIT P0, [R2+URZ+0x38860], R3 ;  /* 0x03886003020075a7 */ /* 0x0022e4000800017f */
[----:B---3--:R-:W-:Y:S05]  /*23cd0*/  @!P0 NANOSLEEP.SYNCS 0x989680 ;  /* 0x009896800000895d */ /* 0x008fea0003900000 */
[----:B------:R-:W3:Y:S02]  /*23ce0*/  @!P0 SYNCS.PHASECHK.TRANS64 P0, [R2+URZ+0x38860], R3 ;  /* 0x03886003020085a7 */ /* 0x000ee4000800007f */
[----:B---3--:R-:W-:Y:S05]  /*23cf0*/  @!P0 BRA `(.L_x_5850) ;  /* 0xfffffffc00f08947 */ /* 0x008fea000383ffff */
[----:B------:R-:W-:Y:S05]  /*23d00*/  BRA `(.L_x_5980) ;  /* 0xffffffb000e07947 */ /* 0x000fea000383ffff */
.L_x_5865:
[----:B0-----:R0:W1:Y:S02]  /*23d10*/  SYNCS.PHASECHK.TRANS64.TRYWAIT P0, [R2+URZ+0x38840], R3 ;  /* 0x03884003020075a7 */ /* 0x001064000800017f */
[----:B-1----:R-:W-:Y:S05]  /*23d20*/  @!P0 NANOSLEEP.SYNCS 0x989680 ;  /* 0x009896800000895d */ /* 0x002fea0003900000 */
[----:B------:R-:W1:Y:S02]  /*23d30*/  @!P0 SYNCS.PHASECHK.TRANS64 P0, [R2+URZ+0x38840], R3 ;  /* 0x03884003020085a7 */ /* 0x000e64000800007f */
[----:B-1----:R-:W-:Y:S05]  /*23d40*/  @!P0 BRA `(.L_x_5865) ;  /* 0xfffffffc00f08947 */ /* 0x002fea000383ffff */
[----:B------:R-:W-:Y:S05]  /*23d50*/  BRA `(.L_x_5981) ;  /* 0xffffffbc00cc7947 */ /* 0x000fea000383ffff */
.L_x_5870:
[----:B-1----:R1:W3:Y:S02]  /*23d60*/  SYNCS.PHASECHK.TRANS64.TRYWAIT P0, [R2+URZ+0x38860], R3 ;  /* 0x03886003020075a7 */ /* 0x0022e4000800017f */
[----:B---3--:R-:W-:Y:S05]  /*23d70*/  @!P0 NANOSLEEP.SYNCS 0x989680 ;  /* 0x009896800000895d */ /* 0x008fea0003900000 */
[----:B------:R-:W3:Y:S02]  /*23d80*/  @!P0 SYNCS.PHASECHK.TRANS64 P0, [R2+URZ+0x38860], R3 ;  /* 0x03886003020085a7 */ /* 0x000ee4000800007f */
[----:B---3--:R-:W-:Y:S05]  /*23d90*/  @!P0 BRA `(.L_x_5870) ;  /* 0xfffffffc00f08947 */ /* 0x008fea000383ffff */
[----:B------:R-:W-:Y:S05]  /*23da0*/  BRA `(.L_x_5982) ;  /* 0xffffffc000547947 */ /* 0x000fea000383ffff */
.L_x_5886:
[----:B------:R-:W-:Y:S01]  /*23db0*/  BSSY B0, `(.L_x_5983) ;  /* 0x0000008000007945 */ /* 0x000fe20003800000 */
[----:B------:R-:W-:Y:S02]  /*23dc0*/  IMAD.MOV.U32 R13, RZ, RZ, R16 ;  /* 0x000000ffff0d7224 */ /* 0x000fe400078e0010 */
[----:B------:R-:W-:Y:S02]  /*23dd0*/  IMAD.MOV.U32 R12, RZ, RZ, RZ ;  /* 0x000000ffff0c7224 */ /* 0x000fe400078e00ff */
[----:B-1----:R-:W-:Y:S02]  /*23de0*/  IMAD.MOV.U32 R11, RZ, RZ, 0x1f ;  /* 0x0000001fff0b7424 */ /* 0x002fe400078e00ff */
[----:B------:R-:W-:-:S07]  /*23df0*/  IMAD.MOV.U32 R15, RZ, RZ, -0x1 ;  /* 0xffffffffff0f7424 */ /* 0x000fce00078e00ff */
[----:B0-2---:R-:W-:Y:S05]  /*23e00*/  WARPSYNC.COLLECTIVE R15, `(.L_x_5984) ;  /* 0x000000000f087348 */ /* 0x005fea0003c00000 */
[----:B0-----:R0:W1:Y:S02]  /*23e10*/  SHFL.IDX P6, R14, R13, R12, R11 ;  /* 0x0000000c0d0e7389 */ /* 0x00106400000c000b */
[----:B012---:R-:W-:Y:S01]  /*23e20*/  ENDCOLLECTIVE ;  /* 0x000000000000791b */ /* 0x007fe20003800000 */
.L_x_5984:
[----:B------:R-:W-:Y:S05]  /*23e30*/  BSYNC B0 ;  /* 0x0000000000007941 */ /* 0x000fea0003800000 */
.L_x_5983:
        /* <DEDUP_REMOVED lines=9> */
.L_x_5985:
        /* <DEDUP_REMOVED lines=18> */
.L_x_5986:
        /* <DEDUP_REMOVED lines=8> */
.L_x_5987:
        /* <DEDUP_REMOVED lines=8> */
.L_x_5988:
        /* <DEDUP_REMOVED lines=8> */
.L_x_5989:
        /* <DEDUP_REMOVED lines=8> */
.L_x_5990:
        /* <DEDUP_REMOVED lines=9> */
.L_x_5991:
[----:B------:R-:W-:Y:S01]  /*24280*/  IMAD.MOV.U32 R16, RZ, RZ, R14 ;  /* 0x000000ffff107224 */ /* 0x000fe200078e000e */
[----:B------:R-:W-:Y:S06]  /*24290*/  BRA `(.L_x_5992) ;  /* 0xffffffc800ac7947 */ /* 0x000fec000383ffff */
.L_x_5891:
[----:B------:R-:W-:Y:S01]  /*242a0*/  BSSY B0, `(.L_x_5993) ;  /* 0x0000008000007945 */ /* 0x000fe20003800000 */
[----:B-----5:R-:W-:Y:S02]  /*242b0*/  IMAD.MOV.U32 R13, RZ, RZ, R3 ;  /* 0x000000ffff0d7224 */ /* 0x020fe400078e0003 */
[----:B------:R-:W-:Y:S02]  /*242c0*/  IMAD.MOV.U32 R12, RZ, RZ, 0x1 ;  /* 0x00000001ff0c7424 */ /* 0x000fe400078e00ff */
[----:B------:R-:W-:Y:S02]  /*242d0*/  IMAD.MOV.U32 R11, RZ, RZ, RZ ;  /* 0x000000ffff0b7224 */ /* 0x000fe400078e00ff */
[----:B------:R-:W-:-:S07]  /*242e0*/  IMAD.MOV.U32 R15, RZ, RZ, -0x1 ;  /* 0xffffffffff0f7424 */ /* 0x000fce00078e00ff */
[----:B012---:R-:W-:Y:S05]  /*242f0*/  WARPSYNC.COLLECTIVE R15, `(.L_x_5994) ;  /* 0x000000000f087348 */ /* 0x007fea0003c00000 */
[----:B0-----:R0:W3:Y:S02]  /*24300*/  SHFL.UP P6, R14, R13, R12, R11 ;  /* 0x0400000c0d0e7389 */ /* 0x0010e400000c000b */
[----:B0123--:R-:W-:Y:S01]  /*24310*/  ENDCOLLECTIVE ;  /* 0x000000000000791b */ /* 0x00ffe20003800000 */
.L_x_5994:
[----:B------:R-:W-:Y:S05]  /*24320*/  BSYNC B0 ;  /* 0x0000000000007941 */ /* 0x000fea0003800000 */
.L_x_5993:
        /* <DEDUP_REMOVED lines=10> */
.L_x_5995:
        /* <DEDUP_REMOVED lines=8> */
.L_x_5996:
        /* <DEDUP_REMOVED lines=8> */
.L_x_5997:
        /* <DEDUP_REMOVED lines=8> */
.L_x_5998:
        /* <DEDUP_REMOVED lines=9> */
.L_x_5999:
[----:B------:R-:W-:Y:S01]  /*245e0*/  IMAD.MOV.U32 R16, RZ, RZ, R14 ;  /* 0x000000ffff107224 */ /* 0x000fe200078e000e */
[----:B------:R-:W-:Y:S06]  /*245f0*/  BRA `(.L_x_6000) ;  /* 0xffffffc800707947 */ /* 0x000fec000383ffff */
.L_x_5893:
[----:B------:R-:W-:Y:S01]  /*24600*/  BSSY B0, `(.L_x_6001) ;  /* 0x0000006000007945 */ /* 0x000fe20003800000 */
[----:B------:R-:W-:Y:S01]  /*24610*/  PLOP3.LUT P6, PT, P6, PT, PT, 0x8, 0x0 ;  /* 0x000000000000781c */ /* 0x000fe200037ce170 */
[----:B------:R-:W-:-:S12]  /*24620*/  IMAD.MOV.U32 R15, RZ, RZ, -0x1 ;  /* 0xffffffffff0f7424 */ /* 0x000fd800078e00ff */
[----:B012---:R-:W-:Y:S05]  /*24630*/  WARPSYNC.COLLECTIVE R15, `(.L_x_6002) ;  /* 0x000000000f087348 */ /* 0x007fea0003c00000 */
[----:B0-----:R-:W-:Y:S01]  /*24640*/  VOTE.ANY R14, PT, P6 ;  /* 0x00000000000e7806 */ /* 0x001fe200030e0100 */
[----:B-12---:R-:W-:Y:S06]  /*24650*/  ENDCOLLECTIVE ;  /* 0x000000000000791b */ /* 0x006fec0003800000 */
.L_x_6002:
[----:B------:R-:W-:Y:S05]  /*24660*/  BSYNC B0 ;  /* 0x0000000000007941 */ /* 0x000fea0003800000 */
.L_x_6001:
        /* <DEDUP_REMOVED lines=9> */
.L_x_6003:
[----:B------:R-:W-:Y:S01]  /*24700*/  IMAD.MOV.U32 R17, RZ, RZ, R14 ;  /* 0x000000ffff117224 */ /* 0x000fe200078e000e */
[----:B------:R-:W-:Y:S06]  /*24710*/  BRA `(.L_x_6004) ;  /* 0xffffffc800607947 */ /* 0x000fec000383ffff */
.L_x_5895:
[----:B------:R-:W-:Y:S01]  /*24720*/  BSSY B0, `(.L_x_6005) ;  /* 0x0000007000007945 */ /* 0x000fe20003800000 */
[----:B------:R-:W-:Y:S02]  /*24730*/  IMAD.MOV.U32 R13, RZ, RZ, R2 ;  /* 0x000000ffff0d7224 */ /* 0x000fe400078e0002 */
[----:B------:R-:W-:Y:S02]  /*24740*/  IMAD.MOV.U32 R11, RZ, RZ, 0x1f ;  /* 0x0000001fff0b7424 */ /* 0x000fe400078e00ff */
[----:B------:R-:W-:-:S07]  /*24750*/  IMAD.MOV.U32 R15, RZ, RZ, -0x1 ;  /* 0xffffffffff0f7424 */ /* 0x000fce00078e00ff */
[----:B01234-:R-:W-:Y:S05]  /*24760*/  WARPSYNC.COLLECTIVE R15, `(.L_x_6006) ;  /* 0x000000000f087348 */ /* 0x01ffea0003c00000 */
[----:B0-----:R0:W0:Y:S02]  /*24770*/  SHFL.IDX P6, R14, R13, R12, R11 ;  /* 0x0000000c0d0e7389 */ /* 0x00102400000c000b */
[----:B01234-:R-:W-:Y:S01]  /*24780*/  ENDCOLLECTIVE ;  /* 0x000000000000791b */ /* 0x01ffe20003800000 */
.L_x_6006:
[----:B------:R-:W-:Y:S05]  /*24790*/  BSYNC B0 ;  /* 0x0000000000007941 */ /* 0x000fea0003800000 */
.L_x_6005:
[----:B------:R-:W-:Y:S01]  /*247a0*/  IMAD.MOV.U32 R2, RZ, RZ, R14 ;  /* 0x000000ffff027224 */ /* 0x000fe200078e000e */
[----:B------:R-:W-:Y:S06]  /*247b0*/  BRA `(.L_x_6007) ;  /* 0xffffffc800547947 */ /* 0x000fec000383ffff */
.L_x_5899:
[----:B0-----:R0:W1:Y:S02]  /*247c0*/  SYNCS.PHASECHK.TRANS64.TRYWAIT P0, [R0+URZ+0x38820], R3 ;  /* 0x03882003000075a7 */ /* 0x001064000800017f */
[----:B-1----:R-:W-:Y:S05]  /*247d0*/  @!P0 NANOSLEEP.SYNCS 0x989680 ;  /* 0x009896800000895d */ /* 0x002fea0003900000 */
[----:B------:R-:W1:Y:S02]  /*247e0*/  @!P0 SYNCS.PHASECHK.TRANS64 P0, [R0+URZ+0x38820], R3 ;  /* 0x03882003000085a7 */ /* 0x000e64000800007f */
[----:B-1----:R-:W-:Y:S05]  /*247f0*/  @!P0 BRA `(.L_x_5899) ;  /* 0xfffffffc00f08947 */ /* 0x002fea000383ffff */
[----:B------:R-:W-:Y:S05]  /*24800*/  BRA `(.L_x_6008) ;  /* 0xffffffcc00d87947 */ /* 0x000fea000383ffff */
.L_x_5900:
        /* <DEDUP_REMOVED lines=11> */
.L_x_6010:
[----:B------:R-:W-:Y:S05]  /*248c0*/  BSYNC B0 ;  /* 0x0000000000007941 */ /* 0x000fea0003800000 */
.L_x_6009:
[----:B------:R-:W-:Y:S05]  /*248d0*/  BRA `(.L_x_6011) ;  /* 0xffffffcc00c07947 */ /* 0x000fea000383ffff */
.L_x_5901:
[----:B------:R-:W-:Y:S01]  /*248e0*/  BSSY B0, `(.L_x_6012) ;  /* 0x0000006000007945 */ /* 0x000fe20003800000 */
[----:B------:R-:W-:-:S07]  /*248f0*/  IMAD.MOV.U32 R15, RZ, RZ, -0x1 ;  /* 0xffffffffff0f7424 */ /* 0x000fce00078e00ff */
[----:B012---:R-:W-:Y:S05]  /*24900*/  WARPSYNC.COLLECTIVE R15, `(.L_x_6013) ;  /* 0x000000000f0c7348 */ /* 0x007fea0003c00000 */
[----:B------:R-:W-:Y:S02]  /*24910*/  ELECT P6, UR62, PT ;  /* 0x00000000003e782f */ /* 0x000fe400038c0000 */
[----:B------:R-:W-:Y:S01]  /*24920*/  MOV R14, UR62 ;  /* 0x0000003e000e7c02 */ /* 0x000fe20008000f00 */
[----:B012---:R-:W-:Y:S10]  /*24930*/  ENDCOLLECTIVE ;  /* 0x000000000000791b */ /* 0x007ff40003800000 */
.L_x_6013:
[----:B------:R-:W-:Y:S05]  /*24940*/  BSYNC B0 ;  /* 0x0000000000007941 */ /* 0x000fea0003800000 */
.L_x_6012:
[----:B------:R-:W-:Y:S05]  /*24950*/  BRA `(.L_x_6014) ;  /* 0xffffffcc00b47947 */ /* 0x000fea000383ffff */
.L_x_5903:
[----:B0-----:R0:W1:Y:S02]  /*24960*/  SYNCS.PHASECHK.TRANS64.TRYWAIT P0, [R6+URZ], R5 ;  /* 0x00000005060075a7 */ /* 0x001064000800017f */
[----:B-1----:R-:W-:Y:S05]  /*24970*/  @!P0 NANOSLEEP.SYNCS 0x989680 ;  /* 0x009896800000895d */ /* 0x002fea0003900000 */
[----:B------:R-:W1:Y:S02]  /*24980*/  @!P0 SYNCS.PHASECHK.TRANS64 P0, [R6+URZ], R5 ;  /* 0x00000005060085a7 */ /* 0x000e64000800007f */
[----:B-1----:R-:W-:Y:S05]  /*24990*/  @!P0 BRA `(.L_x_5903) ;  /* 0xfffffffc00f08947 */ /* 0x002fea000383ffff */
[----:B------:R-:W-:Y:S05]  /*249a0*/  BRA `(.L_x_6015) ;  /* 0xffffffcc00f07947 */ /* 0x000fea000383ffff */
.L_x_5904:
[----:B-1----:R1:W3:Y:S02]  /*249b0*/  SYNCS.PHASECHK.TRANS64.TRYWAIT P0, [R7+URZ], R2 ;  /* 0x00000002070075a7 */ /* 0x0022e4000800017f */
[----:B---3--:R-:W-:Y:S05]  /*249c0*/  @!P0 NANOSLEEP.SYNCS 0x989680 ;  /* 0x009896800000895d */ /* 0x008fea0003900000 */
[----:B------:R-:W3:Y:S02]  /*249d0*/  @!P0 SYNCS.PHASECHK.TRANS64 P0, [R7+URZ], R2 ;  /* 0x00000002070085a7 */ /* 0x000ee4000800007f */
[----:B---3--:R-:W-:Y:S05]  /*249e0*/  @!P0 BRA `(.L_x_5904) ;  /* 0xfffffffc00f08947 */ /* 0x008fea000383ffff */
[----:B------:R-:W-:Y:S05]  /*249f0*/  BRA `(.L_x_6016) ;  /* 0xffffffcc00e47947 */ /* 0x000fea000383ffff */
.L_x_5906:
[----:B---3--:R3:W4:Y:S02]  /*24a00*/  SYNCS.PHASECHK.TRANS64.TRYWAIT P0, [R4+URZ], R5 ;  /* 0x00000005040075a7 */ /* 0x008724000800017f */
[----:B----4-:R-:W-:Y:S05]  /*24a10*/  @!P0 NANOSLEEP.SYNCS 0x989680 ;  /* 0x009896800000895d */ /* 0x010fea0003900000 */
[----:B------:R-:W4:Y:S02]  /*24a20*/  @!P0 SYNCS.PHASECHK.TRANS64 P0, [R4+URZ], R5 ;  /* 0x00000005040085a7 */ /* 0x000f24000800007f */
[----:B----4-:R-:W-:Y:S05]  /*24a30*/  @!P0 BRA `(.L_x_5906) ;  /* 0xfffffffc00f08947 */ /* 0x010fea000383ffff */
[----:B------:R-:W-:Y:S05]  /*24a40*/  BRA `(.L_x_6017) ;  /* 0xffffffcc00ec7947 */ /* 0x000fea000383ffff */
.L_x_6018:
        /* <DEDUP_REMOVED lines=11> */
.L_x_6039:


//--------------------- .nv.global.init           --------------------------
	.section	.nv.global.init,"aw",@progbits
.nv.global.init:
	.type		$str$20,@object
	.size		$str$20,($str$21 - $str$20)
$str$20:
        /*0000*/ 	.byte	0x28, 0x61, 0x64, 0x64, 0x72, 0x65, 0x73, 0x73, 0x20, 0x26, 0x20, 0x6d, 0x61, 0x73, 0x6b, 0x29
        /*0010*/ 	.byte	0x20, 0x3d, 0x3d, 0x20, 0x30, 0x00
	.type		$str$21,@object
	.size		$str$21,(__unnamed_4 - $str$21)
$str$21:
        /*0016*/ 	.byte	0x2f, 0x74, 0x6d, 0x70, 0x2f, 0x6f, 0x73, 0x73, 0x5f, 0x6b, 0x65, 0x72, 0x6e, 0x65, 0x6c, 0x73
        /*0026*/ 	.byte	0x5f, 0x73, 0x72, 0x63, 0x2f, 0x66, 0x6c, 0x61, 0x73, 0x68, 0x5f, 0x61, 0x74, 0x74, 0x65, 0x6e
        /*0036*/ 	.byte	0x74, 0x69, 0x6f, 0x6e, 0x2f, 0x63, 0x73, 0x72, 0x63, 0x2f, 0x63, 0x75, 0x74, 0x6c, 0x61, 0x73
        /*0046*/ 	.byte	0x73, 0x2f, 0x69, 0x6e, 0x63, 0x6c, 0x75, 0x64, 0x65, 0x2f, 0x63, 0x75, 0x74, 0x65, 0x2f, 0x70
        /*0056*/ 	.byte	0x6f, 0x69, 0x6e, 0x74, 0x65, 0x72, 0x5f, 0x66, 0x6c, 0x61, 0x67, 0x67, 0x65, 0x64, 0x2e, 0x68
        /*0066*/ 	.byte	0x70, 0x70, 0x00
	.type		__unnamed_4,@object
	.size		__unnamed_4,(__unnamed_5 - __unnamed_4)
__unnamed_4:
        /* <DEDUP_REMOVED lines=24> */
	.type		__unnamed_5,@object
	.size		__unnamed_5,(__unnamed_6 - __unnamed_5)
__unnamed_5:
        /* <DEDUP_REMOVED lines=24> */
        /*0369*/ 	.byte	0x26, 0x5d, 0x00
	.type		__unnamed_6,@object
	.size		__unnamed_6,(__unnamed_1 - __unnamed_6)
__unnamed_6:
        /* <DEDUP_REMOVED lines=28> */
        /*052c*/ 	.byte	0x34, 0x30, 0x39, 0x36, 0x3e, 0x3e, 0x3e, 0x3e, 0x3e, 0x5d, 0x00
	.type		__unnamed_1,@object
	.size		__unnamed_1,(__unnamed_3 - __unnamed_1)
__unnamed_1:
        /* <DEDUP_REMOVED lines=28> */
        /*06f7*/ 	.byte	0x34, 0x30, 0x39, 0x36, 0x3e, 0x3e, 0x3e, 0x3e, 0x3e, 0x20, 0x26, 0x5d, 0x00
	.type		__unnamed_3,@object
	.size		__unnamed_3,(__unnamed_2 - __unnamed_3)
__unnamed_3:
        /* <DEDUP_REMOVED lines=28> */
        /*08c4*/ 	.byte	0x3a, 0x43, 0x3c, 0x33, 0x32, 0x37, 0x36, 0x38, 0x3e, 0x3e, 0x3e, 0x3e, 0x3e, 0x5d, 0x00
	.type		__unnamed_2,@object
	.size		__unnamed_2,(.L_1 - __unnamed_2)
__unnamed_2:
        /* <DEDUP_REMOVED lines=29> */
.L_1:


//--------------------- .nv.shared._ZN7cutlass13device_kernelIN5flash11enable_sm90INS1_16FlashAttnFwdSm90INS1_25CollectiveMainloopFwdSm90ILi2EN4cute5tupleIJNS5_1CILi1EEES8_S8_EEENS6_IJNS7_ILi64EEESA_SA_EEELi512ENS_10bfloat16_tEfNS_4arch4Sm90ELb0ELb0ELb1ELb0ELb0ELb0ELb0ELb0ELb0ELb1ELb0ELb0EEENS1_21CollectiveEpilogueFwdINS6_IJSA_NS7_ILi512EEESA_EEES9_SC_SE_Li256ELb0ELb1ELb0ELb0EEENS1_29StaticPersistentTileSchedulerILb0EEEEEEEEEvNT_6ParamsE --------------------------
	.section	.nv.shared._ZN7cutlass13device_kernelIN5flash11enable_sm90INS1_16FlashAttnFwdSm90INS1_25CollectiveMainloopFwdSm90ILi2EN4cute5tupleIJNS5_1CILi1EEES8_S8_EEENS6_IJNS7_ILi64EEESA_SA_EEELi512ENS_10bfloat16_tEfNS_4arch4Sm90ELb0ELb0ELb1ELb0ELb0ELb0ELb0ELb0ELb0ELb1ELb0ELb0EEENS1_21CollectiveEpilogueFwdINS6_IJSA_NS7_ILi512EEESA_EEES9_SC_SE_Li256ELb0ELb1ELb0ELb0EEENS1_29StaticPersistentTileSchedulerILb0EEEEEEEEEvNT_6ParamsE,"aw",@nobits
	.sectionflags	@""
	.align	16
	.zero		1024


//--------------------- .nv.shared.reserved.0     --------------------------
	.section	.nv.shared.reserved.0,"aw",@nobits
	.weak		__nv_reservedSMEM_offset_0_alias
	.size		__nv_reservedSMEM_offset_0_alias, 0, 0
	.other		__nv_reservedSMEM_offset_0_alias,@"STO_CUDA_RESERVED_SHARED STV_DEFAULT"
__nv_reservedSMEM_offset_0_alias:
	.zero		0


//--------------------- .nv.global                --------------------------
	.section	.nv.global,"aw",@nobits
.nv.global:
	.type		_ZN85_INTERNAL_88615ea0_49_flash_fwd_hdim64_512_bf16_softcap_packgqa_sm90_cu_c0233546_33384cute1_E,@object
	.size		_ZN85_INTERNAL_88615ea0_49_flash_fwd_hdim64_512_bf16_softcap_packgqa_sm90_cu_c0233546_33384cute1_E,(_ZN85_INTERNAL_88615ea0_49_flash_fwd_hdim64_512_bf16_softcap_packgqa_sm90_cu_c0233546_33384cuda3std3__45__cpo6cbeginE - _ZN85_INTERNAL_88615ea0_49_flash_fwd_hdim64_512_bf16_softcap_packgqa_sm90_cu_c0233546_33384cute1_E)
_ZN85_INTERNAL_88615ea0_49_flash_fwd_hdim64_512_bf16_softcap_packgqa_sm90_cu_c0233546_33384cute1_E:
	.zero		1
	.type		_ZN85_INTERNAL_88615ea0_49_flash_fwd_hdim64_512_bf16_softcap_packgqa_sm90_cu_c0233546_33384cuda3std3__45__cpo6cbeginE,@object
	.size		_ZN85_INTERNAL_88615ea0_49_flash_fwd_hdim64_512_bf16_softcap_packgqa_sm90_cu_c0233546_33384cuda3std3__45__cpo6cbeginE,(_ZN85_INTERNAL_88615ea0_49_flash_fwd_hdim64_512_bf16_softcap_packgqa_sm90_cu_c0233546_33384cuda3std3__48in_placeE - _ZN85_INTERNAL_88615ea0_49_flash_fwd_hdim64_512_bf16_softcap_packgqa_sm90_cu_c0233546_33384cuda3std3__45__cpo6cbeginE)
_ZN85_INTERNAL_88615ea0_49_flash_fwd_hdim64_512_bf16_softcap_packgqa_sm90_cu_c0233546_33384cuda3std3__45__cpo6cbeginE:
	.zero		1
	.type		_ZN85_INTERNAL_88615ea0_49_flash_fwd_hdim64_512_bf16_softcap_packgqa_sm90_cu_c0233546_33384cuda3std3__48in_placeE,@object
	.size		_ZN85_INTERNAL_88615ea0_49_flash_fwd_hdim64_512_bf16_softcap_packgqa_sm90_cu_c0233546_33384cuda3std3__48in_placeE,(_ZN85_INTERNAL_88615ea0_49_flash_fwd_hdim64_512_bf16_softcap_packgqa_sm90_cu_c0233546_33384cuda3std6ranges3__45__cpo9iter_moveE - _ZN85_INTERNAL_88615ea0_49_flash_fwd_hdim64_512_bf16_softcap_packgqa_sm90_cu_c0233546_33384cuda3std3__48in_placeE)
_ZN85_INTERNAL_88615ea0_49_flash_fwd_hdim64_512_bf16_softcap_packgqa_sm90_cu_c0233546_33384cuda3std3__48in_placeE:
	.zero		1
	.type		_ZN85_INTERNAL_88615ea0_49_flash_fwd_hdim64_512_bf16_softcap_packgqa_sm90_cu_c0233546_33384cuda3std6ranges3__45__cpo9iter_moveE,@object
	.size		_ZN85_INTERNAL_88615ea0_49_flash_fwd_hdim64_512_bf16_softcap_packgqa_sm90_cu_c0233546_33384cuda3std6ranges3__45__cpo9iter_moveE,(_ZN85_INTERNAL_88615ea0_49_flash_fwd_hdim64_512_bf16_softcap_packgqa_sm90_cu_c0233546_33384cuda3std3__45__cpo5beginE - _ZN85_INTERNAL_88615ea0_49_flash_fwd_hdim64_512_bf16_softcap_packgqa_sm90_cu_c0233546_33384cuda3std6ranges3__45__cpo9iter_moveE)
_ZN85_INTERNAL_88615ea0_49_flash_fwd_hdim64_512_bf16_softcap_packgqa_sm90_cu_c0233546_33384cuda3std6ranges3__45__cpo9iter_moveE:
	.zero		1
	.type		_ZN85_INTERNAL_88615ea0_49_flash_fwd_hdim64_512_bf16_softcap_packgqa_sm90_cu_c0233546_33384cuda3std3__45__cpo5beginE,@object
	.size		_ZN85_INTERNAL_88615ea0_49_flash_fwd_hdim64_512_bf16_softcap_packgqa_sm90_cu_c0233546_33384cuda3std3__45__cpo5beginE,(_ZN85_INTERNAL_88615ea0_49_flash_fwd_hdim64_512_bf16_softcap_packgqa_sm90_cu_c0233546_33384cuda3std3__487_GLOBAL__N__88615ea0_49_flash_fwd_hdim64_512_bf16_softcap_packgqa_sm90_cu_c0233546_33386ignoreE - _ZN85_INTERNAL_88615ea0_49_flash_fwd_hdim64_512_bf16_softcap_packgqa_sm90_cu_c0233546_33384cuda3std3__45__cpo5beginE)
_ZN85_INTERNAL_88615ea0_49_flash_fwd_hdim64_512_bf16_softcap_packgqa_sm90_cu_c0233546_33384cuda3std3__45__cpo5beginE:
	.zero		1
	.type		_ZN85_INTERNAL_88615ea0_49_flash_fwd_hdim64_512_bf16_softcap_packgqa_sm90_cu_c0233546_33384cuda3std3__487_GLOBAL__N__88615ea0_49_flash_fwd_hdim64_512_bf16_softcap_packgqa_sm90_cu_c0233546_33386ignoreE,@object
	.size		_ZN85_INTERNAL_88615ea0_49_flash_fwd_hdim64_512_bf16_softcap_packgqa_sm90_cu_c0233546_33384cuda3std3__487_GLOBAL__N__88615ea0_49_flash_fwd_hdim64_512_bf16_softcap_packgqa_sm90_cu_c0233546_33386ignoreE,(_ZN85_INTERNAL_88615ea0_49_flash_fwd_hdim64_512_bf16_softcap_packgqa_sm90_cu_c0233546_33384cute7productE - _ZN85_INTERNAL_88615ea0_49_flash_fwd_hdim64_512_bf16_softcap_packgqa_sm90_cu_c0233546_33384cuda3std3__487_GLOBAL__N__88615ea0_49_flash_fwd_hdim64_512_bf16_softcap_packgqa_sm90_cu_c0233546_33386ignoreE)
_ZN85_INTERNAL_88615ea0_49_flash_fwd_hdim64_512_bf16_softcap_packgqa_sm90_cu_c0233546_33384cuda3std3__487_GLOBAL__N__88615ea0_49_flash_fwd_hdim64_512_bf16_softcap_packgqa_sm90_cu_c0233546_33386ignoreE:
	.zero		1
	.type		_ZN85_INTERNAL_88615ea0_49_flash_fwd_hdim64_512_bf16_softcap_packgqa_sm90_cu_c0233546_33384cute7productE,@object
	.size		_ZN85_INTERNAL_88615ea0_49_flash_fwd_hdim64_512_bf16_softcap_packgqa_sm90_cu_c0233546_33384cute7productE,(_ZN85_INTERNAL_88615ea0_49_flash_fwd_hdim64_512_bf16_softcap_packgqa_sm90_cu_c0233546_33384cuda3std3__45__cpo3endE - _ZN85_INTERNAL_88615ea0_49_flash_fwd_hdim64_512_bf16_softcap_packgqa_sm90_cu_c0233546_33384cute7productE)
_ZN85_INTERNAL_88615ea0_49_flash_fwd_hdim64_512_bf16_softcap_packgqa_sm90_cu_c0233546_33384cute7productE:
	.zero		1
	.type		_ZN85_INTERNAL_88615ea0_49_flash_fwd_hdim64_512_bf16_softcap_packgqa_sm90_cu_c0233546_33384cuda3std3__45__cpo3endE,@object
	.size		_ZN85_INTERNAL_88615ea0_49_flash_fwd_hdim64_512_bf16_softcap_packgqa_sm90_cu_c0233546_33384cuda3std3__45__cpo3endE,(_ZN85_INTERNAL_88615ea0_49_flash_fwd_hdim64_512_bf16_softcap_packgqa_sm90_cu_c0233546_33384cuda3std3__419piecewise_constructE - _ZN85_INTERNAL_88615ea0_49_flash_fwd_hdim64_512_bf16_softcap_packgqa_sm90_cu_c0233546_33384cuda3std3__45__cpo3endE)
_ZN85_INTERNAL_88615ea0_49_flash_fwd_hdim64_512_bf16_softcap_packgqa_sm90_cu_c0233546_33384cuda3std3__45__cpo3endE:
	.zero		1
	.type		_ZN85_INTERNAL_88615ea0_49_flash_fwd_hdim64_512_bf16_softcap_packgqa_sm90_cu_c0233546_33384cuda3std3__419piecewise_constructE,@object
	.size		_ZN85_INTERNAL_88615ea0_49_flash_fwd_hdim64_512_bf16_softcap_packgqa_sm90_cu_c0233546_33384cuda3std3__419piecewise_constructE,(_ZN85_INTERNAL_88615ea0_49_flash_fwd_hdim64_512_bf16_softcap_packgqa_sm90_cu_c0233546_33384cuda3std3__45__cpo4cendE - _ZN85_INTERNAL_88615ea0_49_flash_fwd_hdim64_512_bf16_softcap_packgqa_sm90_cu_c0233546_33384cuda3std3__419piecewise_constructE)
_ZN85_INTERNAL_88615ea0_49_flash_fwd_hdim64_512_bf16_softcap_packgqa_sm90_cu_c0233546_33384cuda3std3__419piecewise_constructE:
	.zero		1
	.type		_ZN85_INTERNAL_88615ea0_49_flash_fwd_hdim64_512_bf16_softcap_packgqa_sm90_cu_c0233546_33384cuda3std3__45__cpo4cendE,@object
	.size		_ZN85_INTERNAL_88615ea0_49_flash_fwd_hdim64_512_bf16_softcap_packgqa_sm90_cu_c0233546_33384cuda3std3__45__cpo4cendE,(_ZN85_INTERNAL_88615ea0_49_flash_fwd_hdim64_512_bf16_softcap_packgqa_sm90_cu_c0233546_33384cuda3std6ranges3__45__cpo4swapE - _ZN85_INTERNAL_88615ea0_49_flash_fwd_hdim64_512_bf16_softcap_packgqa_sm90_cu_c0233546_33384cuda3std3__45__cpo4cendE)
_ZN85_INTERNAL_88615ea0_49_flash_fwd_hdim64_512_bf16_softcap_packgqa_sm90_cu_c0233546_33384cuda3std3__45__cpo4cendE:
	.zero		1
	.type		_ZN85_INTERNAL_88615ea0_49_flash_fwd_hdim64_512_bf16_softcap_packgqa_sm90_cu_c0233546_33384cuda3std6ranges3__45__cpo4swapE,@object
	.size		_ZN85_INTERNAL_88615ea0_49_flash_fwd_hdim64_512_bf16_softcap_packgqa_sm90_cu_c0233546_33384cuda3std6ranges3__45__cpo4swapE,(.L_13 - _ZN85_INTERNAL_88615ea0_49_flash_fwd_hdim64_512_bf16_softcap_packgqa_sm90_cu_c0233546_33384cuda3std6ranges3__45__cpo4swapE)
_ZN85_INTERNAL_88615ea0_49_flash_fwd_hdim64_512_bf16_softcap_packgqa_sm90_cu_c0233546_33384cuda3std6ranges3__45__cpo4swapE:
	.zero		1
.L_13:


//--------------------- .nv.shared._ZN7cutlass13device_kernelIN5flash11enable_sm90INS1_16FlashAttnFwdSm90INS1_25CollectiveMainloopFwdSm90ILi2EN4cute5tupleIJNS5_1CILi1EEES8_S8_EEENS6_IJNS7_ILi64EEESA_SA_EEELi512ENS_10bfloat16_tEfNS_4arch4Sm90ELb0ELb0ELb1ELb0ELb0ELb0ELb1ELb0ELb0ELb1ELb0ELb0EEENS1_21CollectiveEpilogueFwdINS6_IJSA_NS7_ILi512EEESA_EEES9_SC_SE_Li256ELb0ELb1ELb0ELb0EEENS1_29StaticPersistentTileSchedulerILb0EEEEEEEEEvNT_6ParamsE --------------------------
	.section	.nv.shared._ZN7cutlass13device_kernelIN5flash11enable_sm90INS1_16FlashAttnFwdSm90INS1_25CollectiveMainloopFwdSm90ILi2EN4cute5tupleIJNS5_1CILi1EEES8_S8_EEENS6_IJNS7_ILi64EEESA_SA_EEELi512ENS_10bfloat16_tEfNS_4arch4Sm90ELb0ELb0ELb1ELb0ELb0ELb0ELb1ELb0ELb0ELb1ELb0ELb0EEENS1_21CollectiveEpilogueFwdINS6_IJSA_NS7_ILi512EEESA_EEES9_SC_SE_Li256ELb0ELb1ELb0ELb0EEENS1_29StaticPersistentTileSchedulerILb0EEEEEEEEEvNT_6ParamsE,"aw",@nobits
	.sectionflags	@""
	.align	16
	.zero		1024


//--------------------- .nv.shared._ZN7cutlass13device_kernelIN5flash11enable_sm90INS1_16FlashAttnFwdSm90INS1_25CollectiveMainloopFwdSm90ILi2EN4cute5tupleIJNS5_1CILi1EEES8_S8_EEENS6_IJNS7_ILi64EEESA_SA_EEELi512ENS_10bfloat16_tEfNS_4arch4Sm90ELb0ELb0ELb1ELb1ELb0ELb0ELb0ELb0ELb0ELb1ELb0ELb0EEENS1_21CollectiveEpilogueFwdINS6_IJSA_NS7_ILi512EEESA_EEES9_SC_SE_Li256ELb1ELb1ELb0ELb0EEENS1_36VarlenDynamicPersistentTileSchedulerILi64ELi64ELi256ELi128ELb0ELb1ELb1ELb0ELb1ELb1EEEEEEEEEvNT_6ParamsE --------------------------
	.section	.nv.shared._ZN7cutlass13device_kernelIN5flash11enable_sm90INS1_16FlashAttnFwdSm90INS1_25CollectiveMainloopFwdSm90ILi2EN4cute5tupleIJNS5_1CILi1EEES8_S8_EEENS6_IJNS7_ILi64EEESA_SA_EEELi512ENS_10bfloat16_tEfNS_4arch4Sm90ELb0ELb0ELb1ELb1ELb0ELb0ELb0ELb0ELb0ELb1ELb0ELb0EEENS1_21CollectiveEpilogueFwdINS6_IJSA_NS7_ILi512EEESA_EEES9_SC_SE_Li256ELb1ELb1ELb0ELb0EEENS1_36VarlenDynamicPersistentTileSchedulerILi64ELi64ELi256ELi128ELb0ELb1ELb1ELb0ELb1ELb1EEEEEEEEEvNT_6ParamsE,"aw",@nobits
	.sectionflags	@""
	.align	16
	.zero		1024


//--------------------- .nv.shared._ZN7cutlass13device_kernelIN5flash11enable_sm90INS1_16FlashAttnFwdSm90INS1_25CollectiveMainloopFwdSm90ILi2EN4cute5tupleIJNS5_1CILi1EEES8_S8_EEENS6_IJNS7_ILi64EEESA_SA_EEELi512ENS_10bfloat16_tEfNS_4arch4Sm90ELb0ELb0ELb1ELb1ELb0ELb1ELb0ELb0ELb0ELb1ELb0ELb0EEENS1_21CollectiveEpilogueFwdINS6_IJSA_NS7_ILi512EEESA_EEES9_SC_SE_Li256ELb1ELb1ELb0ELb0EEENS1_36VarlenDynamicPersistentTileSchedulerILi64ELi64ELi256ELi128ELb0ELb1ELb1ELb0ELb1ELb1EEEEEEEEEvNT_6ParamsE --------------------------
	.section	.nv.shared._ZN7cutlass13device_kernelIN5flash11enable_sm90INS1_16FlashAttnFwdSm90INS1_25CollectiveMainloopFwdSm90ILi2EN4cute5tupleIJNS5_1CILi1EEES8_S8_EEENS6_IJNS7_ILi64EEESA_SA_EEELi512ENS_10bfloat16_tEfNS_4arch4Sm90ELb0ELb0ELb1ELb1ELb0ELb1ELb0ELb0ELb0ELb1ELb0ELb0EEENS1_21CollectiveEpilogueFwdINS6_IJSA_NS7_ILi512EEESA_EEES9_SC_SE_Li256ELb1ELb1ELb0ELb0EEENS1_36VarlenDynamicPersistentTileSchedulerILi64ELi64ELi256ELi128ELb0ELb1ELb1ELb0ELb1ELb1EEEEEEEEEvNT_6ParamsE,"aw",@nobits
	.sectionflags	@""
	.align	16
	.zero		1024


//--------------------- .nv.shared._ZN7cutlass13device_kernelIN5flash11enable_sm90INS1_16FlashAttnFwdSm90INS1_25CollectiveMainloopFwdSm90ILi2EN4cute5tupleIJNS5_1CILi1EEES8_S8_EEENS6_IJNS7_ILi64EEESA_SA_EEELi512ENS_10bfloat16_tEfNS_4arch4Sm90ELb0ELb0ELb1ELb1ELb0ELb0ELb1ELb0ELb0ELb1ELb0ELb0EEENS1_21CollectiveEpilogueFwdINS6_IJSA_NS7_ILi512EEESA_EEES9_SC_SE_Li256ELb1ELb1ELb0ELb0EEENS1_36VarlenDynamicPersistentTileSchedulerILi64ELi64ELi256ELi128ELb0ELb1ELb1ELb0ELb1ELb1EEEEEEEEEvNT_6ParamsE --------------------------
	.section	.nv.shared._ZN7cutlass13device_kernelIN5flash11enable_sm90INS1_16FlashAttnFwdSm90INS1_25CollectiveMainloopFwdSm90ILi2EN4cute5tupleIJNS5_1CILi1EEES8_S8_EEENS6_IJNS7_ILi64EEESA_SA_EEELi512ENS_10bfloat16_tEfNS_4arch4Sm90ELb0ELb0ELb1ELb1ELb0ELb0ELb1ELb0ELb0ELb1ELb0ELb0EEENS1_21CollectiveEpilogueFwdINS6_IJSA_NS7_ILi512EEESA_EEES9_SC_SE_Li256ELb1ELb1ELb0ELb0EEENS1_36VarlenDynamicPersistentTileSchedulerILi64ELi64ELi256ELi128ELb0ELb1ELb1ELb0ELb1ELb1EEEEEEEEEvNT_6ParamsE,"aw",@nobits
	.sectionflags	@""
	.align	16
	.zero		1024


//--------------------- .nv.shared._ZN7cutlass13device_kernelIN5flash11enable_sm90INS1_16FlashAttnFwdSm90INS1_25CollectiveMainloopFwdSm90ILi2EN4cute5tupleIJNS5_1CILi1EEES8_S8_EEENS6_IJNS7_ILi64EEESA_SA_EEELi512ENS_10bfloat16_tEfNS_4arch4Sm90ELb0ELb0ELb1ELb1ELb0ELb1ELb1ELb0ELb0ELb1ELb0ELb0EEENS1_21CollectiveEpilogueFwdINS6_IJSA_NS7_ILi512EEESA_EEES9_SC_SE_Li256ELb1ELb1ELb0ELb0EEENS1_36VarlenDynamicPersistentTileSchedulerILi64ELi64ELi256ELi128ELb0ELb1ELb1ELb0ELb1ELb1EEEEEEEEEvNT_6ParamsE --------------------------
	.section	.nv.shared._ZN7cutlass13device_kernelIN5flash11enable_sm90INS1_16FlashAttnFwdSm90INS1_25CollectiveMainloopFwdSm90ILi2EN4cute5tupleIJNS5_1CILi1EEES8_S8_EEENS6_IJNS7_ILi64EEESA_SA_EEELi512ENS_10bfloat16_tEfNS_4arch4Sm90ELb0ELb0ELb1ELb1ELb0ELb1ELb1ELb0ELb0ELb1ELb0ELb0EEENS1_21CollectiveEpilogueFwdINS6_IJSA_NS7_ILi512EEESA_EEES9_SC_SE_Li256ELb1ELb1ELb0ELb0EEENS1_36VarlenDynamicPersistentTileSchedulerILi64ELi64ELi256ELi128ELb0ELb1ELb1ELb0ELb1ELb1EEEEEEEEEvNT_6ParamsE,"aw",@nobits
	.sectionflags	@""
	.align	16
	.zero		1024


//--------------------- .nv.shared._ZN7cutlass13device_kernelIN5flash11enable_sm90INS1_16FlashAttnFwdSm90INS1_25CollectiveMainloopFwdSm90ILi2EN4cute5tupleIJNS5_1CILi1EEES8_S8_EEENS6_IJNS7_ILi64EEESA_SA_EEELi512ENS_10bfloat16_tEfNS_4arch4Sm90ELb0ELb1ELb1ELb0ELb0ELb0ELb0ELb0ELb0ELb1ELb0ELb0EEENS1_21CollectiveEpilogueFwdINS6_IJSA_NS7_ILi512EEESA_EEES9_SC_SE_Li256ELb0ELb1ELb0ELb0EEENS1_30DynamicPersistentTileSchedulerILi256ELi128ELb0ELb1ELb1EEEEEEEEEvNT_6ParamsE --------------------------
	.section	.nv.shared._ZN7cutlass13device_kernelIN5flash11enable_sm90INS1_16FlashAttnFwdSm90INS1_25CollectiveMainloopFwdSm90ILi2EN4cute5tupleIJNS5_1CILi1EEES8_S8_EEENS6_IJNS7_ILi64EEESA_SA_EEELi512ENS_10bfloat16_tEfNS_4arch4Sm90ELb0ELb1ELb1ELb0ELb0ELb0ELb0ELb0ELb0ELb1ELb0ELb0EEENS1_21CollectiveEpilogueFwdINS6_IJSA_NS7_ILi512EEESA_EEES9_SC_SE_Li256ELb0ELb1ELb0ELb0EEENS1_30DynamicPersistentTileSchedulerILi256ELi128ELb0ELb1ELb1EEEEEEEEEvNT_6ParamsE,"aw",@nobits
	.sectionflags	@""
	.align	16
	.zero		1024


//--------------------- .nv.shared._ZN7cutlass13device_kernelIN5flash11enable_sm90INS1_16FlashAttnFwdSm90INS1_25CollectiveMainloopFwdSm90ILi2EN4cute5tupleIJNS5_1CILi1EEES8_S8_EEENS6_IJNS7_ILi64EEESA_SA_EEELi512ENS_10bfloat16_tEfNS_4arch4Sm90ELb0ELb1ELb1ELb0ELb0ELb0ELb1ELb0ELb0ELb1ELb0ELb0EEENS1_21CollectiveEpilogueFwdINS6_IJSA_NS7_ILi512EEESA_EEES9_SC_SE_Li256ELb0ELb1ELb0ELb0EEENS1_30DynamicPersistentTileSchedulerILi256ELi128ELb0ELb1ELb1EEEEEEEEEvNT_6ParamsE --------------------------
	.section	.nv.shared._ZN7cutlass13device_kernelIN5flash11enable_sm90INS1_16FlashAttnFwdSm90INS1_25CollectiveMainloopFwdSm90ILi2EN4cute5tupleIJNS5_1CILi1EEES8_S8_EEENS6_IJNS7_ILi64EEESA_SA_EEELi512ENS_10bfloat16_tEfNS_4arch4Sm90ELb0ELb1ELb1ELb0ELb0ELb0ELb1ELb0ELb0ELb1ELb0ELb0EEENS1_21CollectiveEpilogueFwdINS6_IJSA_NS7_ILi512EEESA_EEES9_SC_SE_Li256ELb0ELb1ELb0ELb0EEENS1_30DynamicPersistentTileSchedulerILi256ELi128ELb0ELb1ELb1EEEEEEEEEvNT_6ParamsE,"aw",@nobits
	.sectionflags	@""
	.align	16
	.zero		1024


//--------------------- .nv.shared._ZN7cutlass13device_kernelIN5flash11enable_sm90INS1_16FlashAttnFwdSm90INS1_25CollectiveMainloopFwdSm90ILi2EN4cute5tupleIJNS5_1CILi1EEES8_S8_EEENS6_IJNS7_ILi64EEESA_SA_EEELi512ENS_10bfloat16_tEfNS_4arch4Sm90ELb0ELb1ELb1ELb1ELb0ELb0ELb0ELb0ELb0ELb1ELb0ELb0EEENS1_21CollectiveEpilogueFwdINS6_IJSA_NS7_ILi512EEESA_EEES9_SC_SE_Li256ELb1ELb1ELb0ELb0EEENS1_36VarlenDynamicPersistentTileSchedulerILi64ELi64ELi256ELi128ELb0ELb1ELb1ELb1ELb0ELb1EEEEEEEEEvNT_6ParamsE --------------------------
	.section	.nv.shared._ZN7cutlass13device_kernelIN5flash11enable_sm90INS1_16FlashAttnFwdSm90INS1_25CollectiveMainloopFwdSm90ILi2EN4cute5tupleIJNS5_1CILi1EEES8_S8_EEENS6_IJNS7_ILi64EEESA_SA_EEELi512ENS_10bfloat16_tEfNS_4arch4Sm90ELb0ELb1ELb1ELb1ELb0ELb0ELb0ELb0ELb0ELb1ELb0ELb0EEENS1_21CollectiveEpilogueFwdINS6_IJSA_NS7_ILi512EEESA_EEES9_SC_SE_Li256ELb1ELb1ELb0ELb0EEENS1_36VarlenDynamicPersistentTileSchedulerILi64ELi64ELi256ELi128ELb0ELb1ELb1ELb1ELb0ELb1EEEEEEEEEvNT_6ParamsE,"aw",@nobits
	.sectionflags	@""
	.align	16
	.zero		1024


//--------------------- .nv.shared._ZN7cutlass13device_kernelIN5flash11enable_sm90INS1_16FlashAttnFwdSm90INS1_25CollectiveMainloopFwdSm90ILi2EN4cute5tupleIJNS5_1CILi1EEES8_S8_EEENS6_IJNS7_ILi64EEESA_SA_EEELi512ENS_10bfloat16_tEfNS_4arch4Sm90ELb0ELb1ELb1ELb1ELb0ELb1ELb0ELb0ELb0ELb1ELb0ELb0EEENS1_21CollectiveEpilogueFwdINS6_IJSA_NS7_ILi512EEESA_EEES9_SC_SE_Li256ELb1ELb1ELb0ELb0EEENS1_36VarlenDynamicPersistentTileSchedulerILi64ELi64ELi256ELi128ELb0ELb1ELb1ELb1ELb0ELb1EEEEEEEEEvNT_6ParamsE --------------------------
	.section	.nv.shared._ZN7cutlass13device_kernelIN5flash11enable_sm90INS1_16FlashAttnFwdSm90INS1_25CollectiveMainloopFwdSm90ILi2EN4cute5tupleIJNS5_1CILi1EEES8_S8_EEENS6_IJNS7_ILi64EEESA_SA_EEELi512ENS_10bfloat16_tEfNS_4arch4Sm90ELb0ELb1ELb1ELb1ELb0ELb1ELb0ELb0ELb0ELb1ELb0ELb0EEENS1_21CollectiveEpilogueFwdINS6_IJSA_NS7_ILi512EEESA_EEES9_SC_SE_Li256ELb1ELb1ELb0ELb0EEENS1_36VarlenDynamicPersistentTileSchedulerILi64ELi64ELi256ELi128ELb0ELb1ELb1ELb1ELb0ELb1EEEEEEEEEvNT_6ParamsE,"aw",@nobits
	.sectionflags	@""
	.align	16
	.zero		1024


//--------------------- .nv.shared._ZN7cutlass13device_kernelIN5flash11enable_sm90INS1_16FlashAttnFwdSm90INS1_25CollectiveMainloopFwdSm90ILi2EN4cute5tupleIJNS5_1CILi1EEES8_S8_EEENS6_IJNS7_ILi64EEESA_SA_EEELi512ENS_10bfloat16_tEfNS_4arch4Sm90ELb0ELb1ELb1ELb1ELb0ELb0ELb1ELb0ELb0ELb1ELb0ELb0EEENS1_21CollectiveEpilogueFwdINS6_IJSA_NS7_ILi512EEESA_EEES9_SC_SE_Li256ELb1ELb1ELb0ELb0EEENS1_36VarlenDynamicPersistentTileSchedulerILi64ELi64ELi256ELi128ELb0ELb1ELb1ELb1ELb0ELb1EEEEEEEEEvNT_6ParamsE --------------------------
	.section	.nv.shared._ZN7cutlass13device_kernelIN5flash11enable_sm90INS1_16FlashAttnFwdSm90INS1_25CollectiveMainloopFwdSm90ILi2EN4cute5tupleIJNS5_1CILi1EEES8_S8_EEENS6_IJNS7_ILi64EEESA_SA_EEELi512ENS_10bfloat16_tEfNS_4arch4Sm90ELb0ELb1ELb1ELb1ELb0ELb0ELb1ELb0ELb0ELb1ELb0ELb0EEENS1_21CollectiveEpilogueFwdINS6_IJSA_NS7_ILi512EEESA_EEES9_SC_SE_Li256ELb1ELb1ELb0ELb0EEENS1_36VarlenDynamicPersistentTileSchedulerILi64ELi64ELi256ELi128ELb0ELb1ELb1ELb1ELb0ELb1EEEEEEEEEvNT_6ParamsE,"aw",@nobits
	.sectionflags	@""
	.align	16
	.zero		1024


//--------------------- .nv.shared._ZN7cutlass13device_kernelIN5flash11enable_sm90INS1_16FlashAttnFwdSm90INS1_25CollectiveMainloopFwdSm90ILi2EN4cute5tupleIJNS5_1CILi1EEES8_S8_EEENS6_IJNS7_ILi64EEESA_SA_EEELi512ENS_10bfloat16_tEfNS_4arch4Sm90ELb0ELb1ELb1ELb1ELb0ELb1ELb1ELb0ELb0ELb1ELb0ELb0EEENS1_21CollectiveEpilogueFwdINS6_IJSA_NS7_ILi512EEESA_EEES9_SC_SE_Li256ELb1ELb1ELb0ELb0EEENS1_36VarlenDynamicPersistentTileSchedulerILi64ELi64ELi256ELi128ELb0ELb1ELb1ELb1ELb0ELb1EEEEEEEEEvNT_6ParamsE --------------------------
	.section	.nv.shared._ZN7cutlass13device_kernelIN5flash11enable_sm90INS1_16FlashAttnFwdSm90INS1_25CollectiveMainloopFwdSm90ILi2EN4cute5tupleIJNS5_1CILi1EEES8_S8_EEENS6_IJNS7_ILi64EEESA_SA_EEELi512ENS_10bfloat16_tEfNS_4arch4Sm90ELb0ELb1ELb1ELb1ELb0ELb1ELb1ELb0ELb0ELb1ELb0ELb0EEENS1_21CollectiveEpilogueFwdINS6_IJSA_NS7_ILi512EEESA_EEES9_SC_SE_Li256ELb1ELb1ELb0ELb0EEENS1_36VarlenDynamicPersistentTileSchedulerILi64ELi64ELi256ELi128ELb0ELb1ELb1ELb1ELb0ELb1EEEEEEEEEvNT_6ParamsE,"aw",@nobits
	.sectionflags	@""
	.align	16
	.zero		1024


//--------------------- .nv.shared._ZN7cutlass13device_kernelIN5flash11enable_sm90INS1_16FlashAttnFwdSm90INS1_25CollectiveMainloopFwdSm90ILi2EN4cute5tupleIJNS5_1CILi1EEES8_S8_EEENS6_IJNS7_ILi64EEESA_SA_EEELi512ENS_10bfloat16_tEfNS_4arch4Sm90ELb1ELb0ELb1ELb0ELb0ELb0ELb0ELb0ELb0ELb1ELb0ELb0EEENS1_21CollectiveEpilogueFwdINS6_IJSA_NS7_ILi512EEESA_EEES9_SC_SE_Li256ELb0ELb1ELb0ELb0EEENS1_30DynamicPersistentTileSchedulerILi256ELi128ELb0ELb1ELb1EEEEEEEEEvNT_6ParamsE --------------------------
	.section	.nv.shared._ZN7cutlass13device_kernelIN5flash11enable_sm90INS1_16FlashAttnFwdSm90INS1_25CollectiveMainloopFwdSm90ILi2EN4cute5tupleIJNS5_1CILi1EEES8_S8_EEENS6_IJNS7_ILi64EEESA_SA_EEELi512ENS_10bfloat16_tEfNS_4arch4Sm90ELb1ELb0ELb1ELb0ELb0ELb0ELb0ELb0ELb0ELb1ELb0ELb0EEENS1_21CollectiveEpilogueFwdINS6_IJSA_NS7_ILi512EEESA_EEES9_SC_SE_Li256ELb0ELb1ELb0ELb0EEENS1_30DynamicPersistentTileSchedulerILi256ELi128ELb0ELb1ELb1EEEEEEEEEvNT_6ParamsE,"aw",@nobits
	.sectionflags	@""
	.align	16
	.zero		1024


//--------------------- .nv.shared._ZN7cutlass13device_kernelIN5flash11enable_sm90INS1_16FlashAttnFwdSm90INS1_25CollectiveMainloopFwdSm90ILi2EN4cute5tupleIJNS5_1CILi1EEES8_S8_EEENS6_IJNS7_ILi64EEESA_SA_EEELi512ENS_10bfloat16_tEfNS_4arch4Sm90ELb1ELb0ELb1ELb0ELb0ELb0ELb1ELb0ELb0ELb1ELb0ELb0EEENS1_21CollectiveEpilogueFwdINS6_IJSA_NS7_ILi512EEESA_EEES9_SC_SE_Li256ELb0ELb1ELb0ELb0EEENS1_30DynamicPersistentTileSchedulerILi256ELi128ELb0ELb1ELb1EEEEEEEEEvNT_6ParamsE --------------------------
	.section	.nv.shared._ZN7cutlass13device_kernelIN5flash11enable_sm90INS1_16FlashAttnFwdSm90INS1_25CollectiveMainloopFwdSm90ILi2EN4cute5tupleIJNS5_1CILi1EEES8_S8_EEENS6_IJNS7_ILi64EEESA_SA_EEELi512ENS_10bfloat16_tEfNS_4arch4Sm90ELb1ELb0ELb1ELb0ELb0ELb0ELb1ELb0ELb0ELb1ELb0ELb0EEENS1_21CollectiveEpilogueFwdINS6_IJSA_NS7_ILi512EEESA_EEES9_SC_SE_Li256ELb0ELb1ELb0ELb0EEENS1_30DynamicPersistentTileSchedulerILi256ELi128ELb0ELb1ELb1EEEEEEEEEvNT_6ParamsE,"aw",@nobits
	.sectionflags	@""
	.align	16
	.zero		1024


//--------------------- .nv.shared._ZN7cutlass13device_kernelIN5flash11enable_sm90INS1_16FlashAttnFwdSm90INS1_25CollectiveMainloopFwdSm90ILi2EN4cute5tupleIJNS5_1CILi1EEES8_S8_EEENS6_IJNS7_ILi64EEESA_SA_EEELi512ENS_10bfloat16_tEfNS_4arch4Sm90ELb1ELb0ELb1ELb1ELb0ELb0ELb0ELb0ELb0ELb1ELb0ELb0EEENS1_21CollectiveEpilogueFwdINS6_IJSA_NS7_ILi512EEESA_EEES9_SC_SE_Li256ELb1ELb1ELb0ELb0EEENS1_36VarlenDynamicPersistentTileSchedulerILi64ELi64ELi256ELi128ELb0ELb1ELb1ELb1ELb1ELb1EEEEEEEEEvNT_6ParamsE --------------------------
	.section	.nv.shared._ZN7cutlass13device_kernelIN5flash11enable_sm90INS1_16FlashAttnFwdSm90INS1_25CollectiveMainloopFwdSm90ILi2EN4cute5tupleIJNS5_1CILi1EEES8_S8_EEENS6_IJNS7_ILi64EEESA_SA_EEELi512ENS_10bfloat16_tEfNS_4arch4Sm90ELb1ELb0ELb1ELb1ELb0ELb0ELb0ELb0ELb0ELb1ELb0ELb0EEENS1_21CollectiveEpilogueFwdINS6_IJSA_NS7_ILi512EEESA_EEES9_SC_SE_Li256ELb1ELb1ELb0ELb0EEENS1_36VarlenDynamicPersistentTileSchedulerILi64ELi64ELi256ELi128ELb0ELb1ELb1ELb1ELb1ELb1EEEEEEEEEvNT_6ParamsE,"aw",@nobits
	.sectionflags	@""
	.align	16
	.zero		1024


//--------------------- .nv.shared._ZN7cutlass13device_kernelIN5flash11enable_sm90INS1_16FlashAttnFwdSm90INS1_25CollectiveMainloopFwdSm90ILi2EN4cute5tupleIJNS5_1CILi1EEES8_S8_EEENS6_IJNS7_ILi64EEESA_SA_EEELi512ENS_10bfloat16_tEfNS_4arch4Sm90ELb1ELb0ELb1ELb1ELb0ELb1ELb0ELb0ELb0ELb1ELb0ELb0EEENS1_21CollectiveEpilogueFwdINS6_IJSA_NS7_ILi512EEESA_EEES9_SC_SE_Li256ELb1ELb1ELb0ELb0EEENS1_36VarlenDynamicPersistentTileSchedulerILi64ELi64ELi256ELi128ELb0ELb1ELb1ELb1ELb1ELb1EEEEEEEEEvNT_6ParamsE --------------------------
	.section	.nv.shared._ZN7cutlass13device_kernelIN5flash11enable_sm90INS1_16FlashAttnFwdSm90INS1_25CollectiveMainloopFwdSm90ILi2EN4cute5tupleIJNS5_1CILi1EEES8_S8_EEENS6_IJNS7_ILi64EEESA_SA_EEELi512ENS_10bfloat16_tEfNS_4arch4Sm90ELb1ELb0ELb1ELb1ELb0ELb1ELb0ELb0ELb0ELb1ELb0ELb0EEENS1_21CollectiveEpilogueFwdINS6_IJSA_NS7_ILi512EEESA_EEES9_SC_SE_Li256ELb1ELb1ELb0ELb0EEENS1_36VarlenDynamicPersistentTileSchedulerILi64ELi64ELi256ELi128ELb0ELb1ELb1ELb1ELb1ELb1EEEEEEEEEvNT_6ParamsE,"aw",@nobits
	.sectionflags	@""
	.align	16
	.zero		1024


//--------------------- .nv.shared._ZN7cutlass13device_kernelIN5flash11enable_sm90INS1_16FlashAttnFwdSm90INS1_25CollectiveMainloopFwdSm90ILi2EN4cute5tupleIJNS5_1CILi1EEES8_S8_EEENS6_IJNS7_ILi64EEESA_SA_EEELi512ENS_10bfloat16_tEfNS_4arch4Sm90ELb1ELb0ELb1ELb1ELb0ELb0ELb1ELb0ELb0ELb1ELb0ELb0EEENS1_21CollectiveEpilogueFwdINS6_IJSA_NS7_ILi512EEESA_EEES9_SC_SE_Li256ELb1ELb1ELb0ELb0EEENS1_36VarlenDynamicPersistentTileSchedulerILi64ELi64ELi256ELi128ELb0ELb1ELb1ELb1ELb1ELb1EEEEEEEEEvNT_6ParamsE --------------------------
	.section	.nv.shared._ZN7cutlass13device_kernelIN5flash11enable_sm90INS1_16FlashAttnFwdSm90INS1_25CollectiveMainloopFwdSm90ILi2EN4cute5tupleIJNS5_1CILi1EEES8_S8_EEENS6_IJNS7_ILi64EEESA_SA_EEELi512ENS_10bfloat16_tEfNS_4arch4Sm90ELb1ELb0ELb1ELb1ELb0ELb0ELb1ELb0ELb0ELb1ELb0ELb0EEENS1_21CollectiveEpilogueFwdINS6_IJSA_NS7_ILi512EEESA_EEES9_SC_SE_Li256ELb1ELb1ELb0ELb0EEENS1_36VarlenDynamicPersistentTileSchedulerILi64ELi64ELi256ELi128ELb0ELb1ELb1ELb1ELb1ELb1EEEEEEEEEvNT_6ParamsE,"aw",@nobits
	.sectionflags	@""
	.align	16
	.zero		1024


//--------------------- .nv.shared._ZN7cutlass13device_kernelIN5flash11enable_sm90INS1_16FlashAttnFwdSm90INS1_25CollectiveMainloopFwdSm90ILi2EN4cute5tupleIJNS5_1CILi1EEES8_S8_EEENS6_IJNS7_ILi64EEESA_SA_EEELi512ENS_10bfloat16_tEfNS_4arch4Sm90ELb1ELb0ELb1ELb1ELb0ELb1ELb1ELb0ELb0ELb1ELb0ELb0EEENS1_21CollectiveEpilogueFwdINS6_IJSA_NS7_ILi512EEESA_EEES9_SC_SE_Li256ELb1ELb1ELb0ELb0EEENS1_36VarlenDynamicPersistentTileSchedulerILi64ELi64ELi256ELi128ELb0ELb1ELb1ELb1ELb1ELb1EEEEEEEEEvNT_6ParamsE --------------------------
	.section	.nv.shared._ZN7cutlass13device_kernelIN5flash11enable_sm90INS1_16FlashAttnFwdSm90INS1_25CollectiveMainloopFwdSm90ILi2EN4cute5tupleIJNS5_1CILi1EEES8_S8_EEENS6_IJNS7_ILi64EEESA_SA_EEELi512ENS_10bfloat16_tEfNS_4arch4Sm90ELb1ELb0ELb1ELb1ELb0ELb1ELb1ELb0ELb0ELb1ELb0ELb0EEENS1_21CollectiveEpilogueFwdINS6_IJSA_NS7_ILi512EEESA_EEES9_SC_SE_Li256ELb1ELb1ELb0ELb0EEENS1_36VarlenDynamicPersistentTileSchedulerILi64ELi64ELi256ELi128ELb0ELb1ELb1ELb1ELb1ELb1EEEEEEEEEvNT_6ParamsE,"aw",@nobits
	.sectionflags	@""
	.align	16
	.zero		1024


//--------------------- .nv.constant0._ZN7cutlass13device_kernelIN5flash11enable_sm90INS1_16FlashAttnFwdSm90INS1_25CollectiveMainloopFwdSm90ILi2EN4cute5tupleIJNS5_1CILi1EEES8_S8_EEENS6_IJNS7_ILi64EEESA_SA_EEELi512ENS_10bfloat16_tEfNS_4arch4Sm90ELb0ELb0ELb1ELb0ELb0ELb0ELb0ELb0ELb0ELb1ELb0ELb0EEENS1_21CollectiveEpilogueFwdINS6_IJSA_NS7_ILi512EEESA_EEES9_SC_SE_Li256ELb0ELb1ELb0ELb0EEENS1_29StaticPersistentTileSchedulerILb0EEEEEEEEEvNT_6ParamsE --------------------------
	.section	.nv.constant0._ZN7cutlass13device_kernelIN5flash11enable_sm90INS1_16FlashAttnFwdSm90INS1_25CollectiveMainloopFwdSm90ILi2EN4cute5tupleIJNS5_1CILi1EEES8_S8_EEENS6_IJNS7_ILi64EEESA_SA_EEELi512ENS_10bfloat16_tEfNS_4arch4Sm90ELb0ELb0ELb1ELb0ELb0ELb0ELb0ELb0ELb0ELb1ELb0ELb0EEENS1_21CollectiveEpilogueFwdINS6_IJSA_NS7_ILi512EEESA_EEES9_SC_SE_Li256ELb0ELb1ELb0ELb0EEENS1_29StaticPersistentTileSchedulerILb0EEEEEEEEEvNT_6ParamsE,"a",@progbits
	.sectionflags	@""
	.align	4
.nv.constant0._ZN7cutlass13device_kernelIN5flash11enable_sm90INS1_16FlashAttnFwdSm90INS1_25CollectiveMainloopFwdSm90ILi2EN4cute5tupleIJNS5_1CILi1EEES8_S8_EEENS6_IJNS7_ILi64EEESA_SA_EEELi512ENS_10bfloat16_tEfNS_4arch4Sm90ELb0ELb0ELb1ELb0ELb0ELb0ELb0ELb0ELb0ELb1ELb0ELb0EEENS1_21CollectiveEpilogueFwdINS6_IJSA_NS7_ILi512EEESA_EEES9_SC_SE_Li256ELb0ELb1ELb0ELb0EEENS1_29StaticPersistentTileSchedulerILb0EEEEEEEEEvNT_6ParamsE:
	.zero		3200


//--------------------- .nv.constant0._ZN7cutlass13device_kernelIN5flash11enable_sm90INS1_16FlashAttnFwdSm90INS1_25CollectiveMainloopFwdSm90ILi2EN4cute5tupleIJNS5_1CILi1EEES8_S8_EEENS6_IJNS7_ILi64EEESA_SA_EEELi512ENS_10bfloat16_tEfNS_4arch4Sm90ELb0ELb0ELb1ELb0ELb0ELb0ELb1ELb0ELb0ELb1ELb0ELb0EEENS1_21CollectiveEpilogueFwdINS6_IJSA_NS7_ILi512EEESA_EEES9_SC_SE_Li256ELb0ELb1ELb0ELb0EEENS1_29StaticPersistentTileSchedulerILb0EEEEEEEEEvNT_6ParamsE --------------------------
	.section	.nv.constant0._ZN7cutlass13device_kernelIN5flash11enable_sm90INS1_16FlashAttnFwdSm90INS1_25CollectiveMainloopFwdSm90ILi2EN4cute5tupleIJNS5_1CILi1EEES8_S8_EEENS6_IJNS7_ILi64EEESA_SA_EEELi512ENS_10bfloat16_tEfNS_4arch4Sm90ELb0ELb0ELb1ELb0ELb0ELb0ELb1ELb0ELb0ELb1ELb0ELb0EEENS1_21CollectiveEpilogueFwdINS6_IJSA_NS7_ILi512EEESA_EEES9_SC_SE_Li256ELb0ELb1ELb0ELb0EEENS1_29StaticPersistentTileSchedulerILb0EEEEEEEEEvNT_6ParamsE,"a",@progbits
	.sectionflags	@""
	.align	4
.nv.constant0._ZN7cutlass13device_kernelIN5flash11enable_sm90INS1_16FlashAttnFwdSm90INS1_25CollectiveMainloopFwdSm90ILi2EN4cute5tupleIJNS5_1CILi1EEES8_S8_EEENS6_IJNS7_ILi64EEESA_SA_EEELi512ENS_10bfloat16_tEfNS_4arch4Sm90ELb0ELb0ELb1ELb0ELb0ELb0ELb1ELb0ELb0ELb1ELb0ELb0EEENS1_21CollectiveEpilogueFwdINS6_IJSA_NS7_ILi512EEESA_EEES9_SC_SE_Li256ELb0ELb1ELb0ELb0EEENS1_29StaticPersistentTileSchedulerILb0EEEEEEEEEvNT_6ParamsE:
	.zero		3456


//--------------------- .nv.constant0._ZN7cutlass13device_kernelIN5flash11enable_sm90INS1_16FlashAttnFwdSm90INS1_25CollectiveMainloopFwdSm90ILi2EN4cute5tupleIJNS5_1CILi1EEES8_S8_EEENS6_IJNS7_ILi64EEESA_SA_EEELi512ENS_10bfloat16_tEfNS_4arch4Sm90ELb0ELb0ELb1ELb1ELb0ELb0ELb0ELb0ELb0ELb1ELb0ELb0EEENS1_21CollectiveEpilogueFwdINS6_IJSA_NS7_ILi512EEESA_EEES9_SC_SE_Li256ELb1ELb1ELb0ELb0EEENS1_36VarlenDynamicPersistentTileSchedulerILi64ELi64ELi256ELi128ELb0ELb1ELb1ELb0ELb1ELb1EEEEEEEEEvNT_6ParamsE --------------------------
	.section	.nv.constant0._ZN7cutlass13device_kernelIN5flash11enable_sm90INS1_16FlashAttnFwdSm90INS1_25CollectiveMainloopFwdSm90ILi2EN4cute5tupleIJNS5_1CILi1EEES8_S8_EEENS6_IJNS7_ILi64EEESA_SA_EEELi512ENS_10bfloat16_tEfNS_4arch4Sm90ELb0ELb0ELb1ELb1ELb0ELb0ELb0ELb0ELb0ELb1ELb0ELb0EEENS1_21CollectiveEpilogueFwdINS6_IJSA_NS7_ILi512EEESA_EEES9_SC_SE_Li256ELb1ELb1ELb0ELb0EEENS1_36VarlenDynamicPersistentTileSchedulerILi64ELi64ELi256ELi128ELb0ELb1ELb1ELb0ELb1ELb1EEEEEEEEEvNT_6ParamsE,"a",@progbits
	.sectionflags	@""
	.align	4
.nv.constant0._ZN7cutlass13device_kernelIN5flash11enable_sm90INS1_16FlashAttnFwdSm90INS1_25CollectiveMainloopFwdSm90ILi2EN4cute5tupleIJNS5_1CILi1EEES8_S8_EEENS6_IJNS7_ILi64EEESA_SA_EEELi512ENS_10bfloat16_tEfNS_4arch4Sm90ELb0ELb0ELb1ELb1ELb0ELb0ELb0ELb0ELb0ELb1ELb0ELb0EEENS1_21CollectiveEpilogueFwdINS6_IJSA_NS7_ILi512EEESA_EEES9_SC_SE_Li256ELb1ELb1ELb0ELb0EEENS1_36VarlenDynamicPersistentTileSchedulerILi64ELi64ELi256ELi128ELb0ELb1ELb1ELb0ELb1ELb1EEEEEEEEEvNT_6ParamsE:
	.zero		3328


//--------------------- .nv.constant0._ZN7cutlass13device_kernelIN5flash11enable_sm90INS1_16FlashAttnFwdSm90INS1_25CollectiveMainloopFwdSm90ILi2EN4cute5tupleIJNS5_1CILi1EEES8_S8_EEENS6_IJNS7_ILi64EEESA_SA_EEELi512ENS_10bfloat16_tEfNS_4arch4Sm90ELb0ELb0ELb1ELb1ELb0ELb1ELb0ELb0ELb0ELb1ELb0ELb0EEENS1_21CollectiveEpilogueFwdINS6_IJSA_NS7_ILi512EEESA_EEES9_SC_SE_Li256ELb1ELb1ELb0ELb0EEENS1_36VarlenDynamicPersistentTileSchedulerILi64ELi64ELi256ELi128ELb0ELb1ELb1ELb0ELb1ELb1EEEEEEEEEvNT_6ParamsE --------------------------
	.section	.nv.constant0._ZN7cutlass13device_kernelIN5flash11enable_sm90INS1_16FlashAttnFwdSm90INS1_25CollectiveMainloopFwdSm90ILi2EN4cute5tupleIJNS5_1CILi1EEES8_S8_EEENS6_IJNS7_ILi64EEESA_SA_EEELi512ENS_10bfloat16_tEfNS_4arch4Sm90ELb0ELb0ELb1ELb1ELb0ELb1ELb0ELb0ELb0ELb1ELb0ELb0EEENS1_21CollectiveEpilogueFwdINS6_IJSA_NS7_ILi512EEESA_EEES9_SC_SE_Li256ELb1ELb1ELb0ELb0EEENS1_36VarlenDynamicPersistentTileSchedulerILi64ELi64ELi256ELi128ELb0ELb1ELb1ELb0ELb1ELb1EEEEEEEEEvNT_6ParamsE,"a",@progbits
	.sectionflags	@""
	.align	4
.nv.constant0._ZN7cutlass13device_kernelIN5flash11enable_sm90INS1_16FlashAttnFwdSm90INS1_25CollectiveMainloopFwdSm90ILi2EN4cute5tupleIJNS5_1CILi1EEES8_S8_EEENS6_IJNS7_ILi64EEESA_SA_EEELi512ENS_10bfloat16_tEfNS_4arch4Sm90ELb0ELb0ELb1ELb1ELb0ELb1ELb0ELb0ELb0ELb1ELb0ELb0EEENS1_21CollectiveEpilogueFwdINS6_IJSA_NS7_ILi512EEESA_EEES9_SC_SE_Li256ELb1ELb1ELb0ELb0EEENS1_36VarlenDynamicPersistentTileSchedulerILi64ELi64ELi256ELi128ELb0ELb1ELb1ELb0ELb1ELb1EEEEEEEEEvNT_6ParamsE:
	.zero		3328


//--------------------- .nv.constant0._ZN7cutlass13device_kernelIN5flash11enable_sm90INS1_16FlashAttnFwdSm90INS1_25CollectiveMainloopFwdSm90ILi2EN4cute5tupleIJNS5_1CILi1EEES8_S8_EEENS6_IJNS7_ILi64EEESA_SA_EEELi512ENS_10bfloat16_tEfNS_4arch4Sm90ELb0ELb0ELb1ELb1ELb0ELb0ELb1ELb0ELb0ELb1ELb0ELb0EEENS1_21CollectiveEpilogueFwdINS6_IJSA_NS7_ILi512EEESA_EEES9_SC_SE_Li256ELb1ELb1ELb0ELb0EEENS1_36VarlenDynamicPersistentTileSchedulerILi64ELi64ELi256ELi128ELb0ELb1ELb1ELb0ELb1ELb1EEEEEEEEEvNT_6ParamsE --------------------------
	.section	.nv.constant0._ZN7cutlass13device_kernelIN5flash11enable_sm90INS1_16FlashAttnFwdSm90INS1_25CollectiveMainloopFwdSm90ILi2EN4cute5tupleIJNS5_1CILi1EEES8_S8_EEENS6_IJNS7_ILi64EEESA_SA_EEELi512ENS_10bfloat16_tEfNS_4arch4Sm90ELb0ELb0ELb1ELb1ELb0ELb0ELb1ELb0ELb0ELb1ELb0ELb0EEENS1_21CollectiveEpilogueFwdINS6_IJSA_NS7_ILi512EEESA_EEES9_SC_SE_Li256ELb1ELb1ELb0ELb0EEENS1_36VarlenDynamicPersistentTileSchedulerILi64ELi64ELi256ELi128ELb0ELb1ELb1ELb0ELb1ELb1EEEEEEEEEvNT_6ParamsE,"a",@progbits
	.sectionflags	@""
	.align	4
.nv.constant0._ZN7cutlass13device_kernelIN5flash11enable_sm90INS1_16FlashAttnFwdSm90INS1_25CollectiveMainloopFwdSm90ILi2EN4cute5tupleIJNS5_1CILi1EEES8_S8_EEENS6_IJNS7_ILi64EEESA_SA_EEELi512ENS_10bfloat16_tEfNS_4arch4Sm90ELb0ELb0ELb1ELb1ELb0ELb0ELb1ELb0ELb0ELb1ELb0ELb0EEENS1_21CollectiveEpilogueFwdINS6_IJSA_NS7_ILi512EEESA_EEES9_SC_SE_Li256ELb1ELb1ELb0ELb0EEENS1_36VarlenDynamicPersistentTileSchedulerILi64ELi64ELi256ELi128ELb0ELb1ELb1ELb0ELb1ELb1EEEEEEEEEvNT_6ParamsE:
	.zero		3584


//--------------------- .nv.constant0._ZN7cutlass13device_kernelIN5flash11enable_sm90INS1_16FlashAttnFwdSm90INS1_25CollectiveMainloopFwdSm90ILi2EN4cute5tupleIJNS5_1CILi1EEES8_S8_EEENS6_IJNS7_ILi64EEESA_SA_EEELi512ENS_10bfloat16_tEfNS_4arch4Sm90ELb0ELb0ELb1ELb1ELb0ELb1ELb1ELb0ELb0ELb1ELb0ELb0EEENS1_21CollectiveEpilogueFwdINS6_IJSA_NS7_ILi512EEESA_EEES9_SC_SE_Li256ELb1ELb1ELb0ELb0EEENS1_36VarlenDynamicPersistentTileSchedulerILi64ELi64ELi256ELi128ELb0ELb1ELb1ELb0ELb1ELb1EEEEEEEEEvNT_6ParamsE --------------------------
	.section	.nv.constant0._ZN7cutlass13device_kernelIN5flash11enable_sm90INS1_16FlashAttnFwdSm90INS1_25CollectiveMainloopFwdSm90ILi2EN4cute5tupleIJNS5_1CILi1EEES8_S8_EEENS6_IJNS7_ILi64EEESA_SA_EEELi512ENS_10bfloat16_tEfNS_4arch4Sm90ELb0ELb0ELb1ELb1ELb0ELb1ELb1ELb0ELb0ELb1ELb0ELb0EEENS1_21CollectiveEpilogueFwdINS6_IJSA_NS7_ILi512EEESA_EEES9_SC_SE_Li256ELb1ELb1ELb0ELb0EEENS1_36VarlenDynamicPersistentTileSchedulerILi64ELi64ELi256ELi128ELb0ELb1ELb1ELb0ELb1ELb1EEEEEEEEEvNT_6ParamsE,"a",@progbits
	.sectionflags	@""
	.align	4
.nv.constant0._ZN7cutlass13device_kernelIN5flash11enable_sm90INS1_16FlashAttnFwdSm90INS1_25CollectiveMainloopFwdSm90ILi2EN4cute5tupleIJNS5_1CILi1EEES8_S8_EEENS6_IJNS7_ILi64EEESA_SA_EEELi512ENS_10bfloat16_tEfNS_4arch4Sm90ELb0ELb0ELb1ELb1ELb0ELb1ELb1ELb0ELb0ELb1ELb0ELb0EEENS1_21CollectiveEpilogueFwdINS6_IJSA_NS7_ILi512EEESA_EEES9_SC_SE_Li256ELb1ELb1ELb0ELb0EEENS1_36VarlenDynamicPersistentTileSchedulerILi64ELi64ELi256ELi128ELb0ELb1ELb1ELb0ELb1ELb1EEEEEEEEEvNT_6ParamsE:
	.zero		3584


//--------------------- .nv.constant0._ZN7cutlass13device_kernelIN5flash11enable_sm90INS1_16FlashAttnFwdSm90INS1_25CollectiveMainloopFwdSm90ILi2EN4cute5tupleIJNS5_1CILi1EEES8_S8_EEENS6_IJNS7_ILi64EEESA_SA_EEELi512ENS_10bfloat16_tEfNS_4arch4Sm90ELb0ELb1ELb1ELb0ELb0ELb0ELb0ELb0ELb0ELb1ELb0ELb0EEENS1_21CollectiveEpilogueFwdINS6_IJSA_NS7_ILi512EEESA_EEES9_SC_SE_Li256ELb0ELb1ELb0ELb0EEENS1_30DynamicPersistentTileSchedulerILi256ELi128ELb0ELb1ELb1EEEEEEEEEvNT_6ParamsE --------------------------
	.section	.nv.constant0._ZN7cutlass13device_kernelIN5flash11enable_sm90INS1_16FlashAttnFwdSm90INS1_25CollectiveMainloopFwdSm90ILi2EN4cute5tupleIJNS5_1CILi1EEES8_S8_EEENS6_IJNS7_ILi64EEESA_SA_EEELi512ENS_10bfloat16_tEfNS_4arch4Sm90ELb0ELb1ELb1ELb0ELb0ELb0ELb0ELb0ELb0ELb1ELb0ELb0EEENS1_21CollectiveEpilogueFwdINS6_IJSA_NS7_ILi512EEESA_EEES9_SC_SE_Li256ELb0ELb1ELb0ELb0EEENS1_30DynamicPersistentTileSchedulerILi256ELi128ELb0ELb1ELb1EEEEEEEEEvNT_6ParamsE,"a",@progbits
	.sectionflags	@""
	.align	4
.nv.constant0._ZN7cutlass13device_kernelIN5flash11enable_sm90INS1_16FlashAttnFwdSm90INS1_25CollectiveMainloopFwdSm90ILi2EN4cute5tupleIJNS5_1CILi1EEES8_S8_EEENS6_IJNS7_ILi64EEESA_SA_EEELi512ENS_10bfloat16_tEfNS_4arch4Sm90ELb0ELb1ELb1ELb0ELb0ELb0ELb0ELb0ELb0ELb1ELb0ELb0EEENS1_21CollectiveEpilogueFwdINS6_IJSA_NS7_ILi512EEESA_EEES9_SC_SE_Li256ELb0ELb1ELb0ELb0EEENS1_30DynamicPersistentTileSchedulerILi256ELi128ELb0ELb1ELb1EEEEEEEEEvNT_6ParamsE:
	.zero		3328


//--------------------- .nv.constant0._ZN7cutlass13device_kernelIN5flash11enable_sm90INS1_16FlashAttnFwdSm90INS1_25CollectiveMainloopFwdSm90ILi2EN4cute5tupleIJNS5_1CILi1EEES8_S8_EEENS6_IJNS7_ILi64EEESA_SA_EEELi512ENS_10bfloat16_tEfNS_4arch4Sm90ELb0ELb1ELb1ELb0ELb0ELb0ELb1ELb0ELb0ELb1ELb0ELb0EEENS1_21CollectiveEpilogueFwdINS6_IJSA_NS7_ILi512EEESA_EEES9_SC_SE_Li256ELb0ELb1ELb0ELb0EEENS1_30DynamicPersistentTileSchedulerILi256ELi128ELb0ELb1ELb1EEEEEEEEEvNT_6ParamsE --------------------------
	.section	.nv.constant0._ZN7cutlass13device_kernelIN5flash11enable_sm90INS1_16FlashAttnFwdSm90INS1_25CollectiveMainloopFwdSm90ILi2EN4cute5tupleIJNS5_1CILi1EEES8_S8_EEENS6_IJNS7_ILi64EEESA_SA_EEELi512ENS_10bfloat16_tEfNS_4arch4Sm90ELb0ELb1ELb1ELb0ELb0ELb0ELb1ELb0ELb0ELb1ELb0ELb0EEENS1_21CollectiveEpilogueFwdINS6_IJSA_NS7_ILi512EEESA_EEES9_SC_SE_Li256ELb0ELb1ELb0ELb0EEENS1_30DynamicPersistentTileSchedulerILi256ELi128ELb0ELb1ELb1EEEEEEEEEvNT_6ParamsE,"a",@progbits
	.sectionflags	@""
	.align	4
.nv.constant0._ZN7cutlass13device_kernelIN5flash11enable_sm90INS1_16FlashAttnFwdSm90INS1_25CollectiveMainloopFwdSm90ILi2EN4cute5tupleIJNS5_1CILi1EEES8_S8_EEENS6_IJNS7_ILi64EEESA_SA_EEELi512ENS_10bfloat16_tEfNS_4arch4Sm90ELb0ELb1ELb1ELb0ELb0ELb0ELb1ELb0ELb0ELb1ELb0ELb0EEENS1_21CollectiveEpilogueFwdINS6_IJSA_NS7_ILi512EEESA_EEES9_SC_SE_Li256ELb0ELb1ELb0ELb0EEENS1_30DynamicPersistentTileSchedulerILi256ELi128ELb0ELb1ELb1EEEEEEEEEvNT_6ParamsE:
	.zero		3584


//--------------------- .nv.constant0._ZN7cutlass13device_kernelIN5flash11enable_sm90INS1_16FlashAttnFwdSm90INS1_25CollectiveMainloopFwdSm90ILi2EN4cute5tupleIJNS5_1CILi1EEES8_S8_EEENS6_IJNS7_ILi64EEESA_SA_EEELi512ENS_10bfloat16_tEfNS_4arch4Sm90ELb0ELb1ELb1ELb1ELb0ELb0ELb0ELb0ELb0ELb1ELb0ELb0EEENS1_21CollectiveEpilogueFwdINS6_IJSA_NS7_ILi512EEESA_EEES9_SC_SE_Li256ELb1ELb1ELb0ELb0EEENS1_36VarlenDynamicPersistentTileSchedulerILi64ELi64ELi256ELi128ELb0ELb1ELb1ELb1ELb0ELb1EEEEEEEEEvNT_6ParamsE --------------------------
	.section	.nv.constant0._ZN7cutlass13device_kernelIN5flash11enable_sm90INS1_16FlashAttnFwdSm90INS1_25CollectiveMainloopFwdSm90ILi2EN4cute5tupleIJNS5_1CILi1EEES8_S8_EEENS6_IJNS7_ILi64EEESA_SA_EEELi512ENS_10bfloat16_tEfNS_4arch4Sm90ELb0ELb1ELb1ELb1ELb0ELb0ELb0ELb0ELb0ELb1ELb0ELb0EEENS1_21CollectiveEpilogueFwdINS6_IJSA_NS7_ILi512EEESA_EEES9_SC_SE_Li256ELb1ELb1ELb0ELb0EEENS1_36VarlenDynamicPersistentTileSchedulerILi64ELi64ELi256ELi128ELb0ELb1ELb1ELb1ELb0ELb1EEEEEEEEEvNT_6ParamsE,"a",@progbits
	.sectionflags	@""
	.align	4
.nv.constant0._ZN7cutlass13device_kernelIN5flash11enable_sm90INS1_16FlashAttnFwdSm90INS1_25CollectiveMainloopFwdSm90ILi2EN4cute5tupleIJNS5_1CILi1EEES8_S8_EEENS6_IJNS7_ILi64EEESA_SA_EEELi512ENS_10bfloat16_tEfNS_4arch4Sm90ELb0ELb1ELb1ELb1ELb0ELb0ELb0ELb0ELb0ELb1ELb0ELb0EEENS1_21CollectiveEpilogueFwdINS6_IJSA_NS7_ILi512EEESA_EEES9_SC_SE_Li256ELb1ELb1ELb0ELb0EEENS1_36VarlenDynamicPersistentTileSchedulerILi64ELi64ELi256ELi128ELb0ELb1ELb1ELb1ELb0ELb1EEEEEEEEEvNT_6ParamsE:
	.zero		3328


//--------------------- .nv.constant0._ZN7cutlass13device_kernelIN5flash11enable_sm90INS1_16FlashAttnFwdSm90INS1_25CollectiveMainloopFwdSm90ILi2EN4cute5tupleIJNS5_1CILi1EEES8_S8_EEENS6_IJNS7_ILi64EEESA_SA_EEELi512ENS_10bfloat16_tEfNS_4arch4Sm90ELb0ELb1ELb1ELb1ELb0ELb1ELb0ELb0ELb0ELb1ELb0ELb0EEENS1_21CollectiveEpilogueFwdINS6_IJSA_NS7_ILi512EEESA_EEES9_SC_SE_Li256ELb1ELb1ELb0ELb0EEENS1_36VarlenDynamicPersistentTileSchedulerILi64ELi64ELi256ELi128ELb0ELb1ELb1ELb1ELb0ELb1EEEEEEEEEvNT_6ParamsE --------------------------
	.section	.nv.constant0._ZN7cutlass13device_kernelIN5flash11enable_sm90INS1_16FlashAttnFwdSm90INS1_25CollectiveMainloopFwdSm90ILi2EN4cute5tupleIJNS5_1CILi1EEES8_S8_EEENS6_IJNS7_ILi64EEESA_SA_EEELi512ENS_10bfloat16_tEfNS_4arch4Sm90ELb0ELb1ELb1ELb1ELb0ELb1ELb0ELb0ELb0ELb1ELb0ELb0EEENS1_21CollectiveEpilogueFwdINS6_IJSA_NS7_ILi512EEESA_EEES9_SC_SE_Li256ELb1ELb1ELb0ELb0EEENS1_36VarlenDynamicPersistentTileSchedulerILi64ELi64ELi256ELi128ELb0ELb1ELb1ELb1ELb0ELb1EEEEEEEEEvNT_6ParamsE,"a",@progbits
	.sectionflags	@""
	.align	4
.nv.constant0._ZN7cutlass13device_kernelIN5flash11enable_sm90INS1_16FlashAttnFwdSm90INS1_25CollectiveMainloopFwdSm90ILi2EN4cute5tupleIJNS5_1CILi1EEES8_S8_EEENS6_IJNS7_ILi64EEESA_SA_EEELi512ENS_10bfloat16_tEfNS_4arch4Sm90ELb0ELb1ELb1ELb1ELb0ELb1ELb0ELb0ELb0ELb1ELb0ELb0EEENS1_21CollectiveEpilogueFwdINS6_IJSA_NS7_ILi512EEESA_EEES9_SC_SE_Li256ELb1ELb1ELb0ELb0EEENS1_36VarlenDynamicPersistentTileSchedulerILi64ELi64ELi256ELi128ELb0ELb1ELb1ELb1ELb0ELb1EEEEEEEEEvNT_6ParamsE:
	.zero		3328


//--------------------- .nv.constant0._ZN7cutlass13device_kernelIN5flash11enable_sm90INS1_16FlashAttnFwdSm90INS1_25CollectiveMainloopFwdSm90ILi2EN4cute5tupleIJNS5_1CILi1EEES8_S8_EEENS6_IJNS7_ILi64EEESA_SA_EEELi512ENS_10bfloat16_tEfNS_4arch4Sm90ELb0ELb1ELb1ELb1ELb0ELb0ELb1ELb0ELb0ELb1ELb0ELb0EEENS1_21CollectiveEpilogueFwdINS6_IJSA_NS7_ILi512EEESA_EEES9_SC_SE_Li256ELb1ELb1ELb0ELb0EEENS1_36VarlenDynamicPersistentTileSchedulerILi64ELi64ELi256ELi128ELb0ELb1ELb1ELb1ELb0ELb1EEEEEEEEEvNT_6ParamsE --------------------------
	.section	.nv.constant0._ZN7cutlass13device_kernelIN5flash11enable_sm90INS1_16FlashAttnFwdSm90INS1_25CollectiveMainloopFwdSm90ILi2EN4cute5tupleIJNS5_1CILi1EEES8_S8_EEENS6_IJNS7_ILi64EEESA_SA_EEELi512ENS_10bfloat16_tEfNS_4arch4Sm90ELb0ELb1ELb1ELb1ELb0ELb0ELb1ELb0ELb0ELb1ELb0ELb0EEENS1_21CollectiveEpilogueFwdINS6_IJSA_NS7_ILi512EEESA_EEES9_SC_SE_Li256ELb1ELb1ELb0ELb0EEENS1_36VarlenDynamicPersistentTileSchedulerILi64ELi64ELi256ELi128ELb0ELb1ELb1ELb1ELb0ELb1EEEEEEEEEvNT_6ParamsE,"a",@progbits
	.sectionflags	@""
	.align	4
.nv.constant0._ZN7cutlass13device_kernelIN5flash11enable_sm90INS1_16FlashAttnFwdSm90INS1_25CollectiveMainloopFwdSm90ILi2EN4cute5tupleIJNS5_1CILi1EEES8_S8_EEENS6_IJNS7_ILi64EEESA_SA_EEELi512ENS_10bfloat16_tEfNS_4arch4Sm90ELb0ELb1ELb1ELb1ELb0ELb0ELb1ELb0ELb0ELb1ELb0ELb0EEENS1_21CollectiveEpilogueFwdINS6_IJSA_NS7_ILi512EEESA_EEES9_SC_SE_Li256ELb1ELb1ELb0ELb0EEENS1_36VarlenDynamicPersistentTileSchedulerILi64ELi64ELi256ELi128ELb0ELb1ELb1ELb1ELb0ELb1EEEEEEEEEvNT_6ParamsE:
	.zero		3584


//--------------------- .nv.constant0._ZN7cutlass13device_kernelIN5flash11enable_sm90INS1_16FlashAttnFwdSm90INS1_25CollectiveMainloopFwdSm90ILi2EN4cute5tupleIJNS5_1CILi1EEES8_S8_EEENS6_IJNS7_ILi64EEESA_SA_EEELi512ENS_10bfloat16_tEfNS_4arch4Sm90ELb0ELb1ELb1ELb1ELb0ELb1ELb1ELb0ELb0ELb1ELb0ELb0EEENS1_21CollectiveEpilogueFwdINS6_IJSA_NS7_ILi512EEESA_EEES9_SC_SE_Li256ELb1ELb1ELb0ELb0EEENS1_36VarlenDynamicPersistentTileSchedulerILi64ELi64ELi256ELi128ELb0ELb1ELb1ELb1ELb0ELb1EEEEEEEEEvNT_6ParamsE --------------------------
	.section	.nv.constant0._ZN7cutlass13device_kernelIN5flash11enable_sm90INS1_16FlashAttnFwdSm90INS1_25CollectiveMainloopFwdSm90ILi2EN4cute5tupleIJNS5_1CILi1EEES8_S8_EEENS6_IJNS7_ILi64EEESA_SA_EEELi512ENS_10bfloat16_tEfNS_4arch4Sm90ELb0ELb1ELb1ELb1ELb0ELb1ELb1ELb0ELb0ELb1ELb0ELb0EEENS1_21CollectiveEpilogueFwdINS6_IJSA_NS7_ILi512EEESA_EEES9_SC_SE_Li256ELb1ELb1ELb0ELb0EEENS1_36VarlenDynamicPersistentTileSchedulerILi64ELi64ELi256ELi128ELb0ELb1ELb1ELb1ELb0ELb1EEEEEEEEEvNT_6ParamsE,"a",@progbits
	.sectionflags	@""
	.align	4
.nv.constant0._ZN7cutlass13device_kernelIN5flash11enable_sm90INS1_16FlashAttnFwdSm90INS1_25CollectiveMainloopFwdSm90ILi2EN4cute5tupleIJNS5_1CILi1EEES8_S8_EEENS6_IJNS7_ILi64EEESA_SA_EEELi512ENS_10bfloat16_tEfNS_4arch4Sm90ELb0ELb1ELb1ELb1ELb0ELb1ELb1ELb0ELb0ELb1ELb0ELb0EEENS1_21CollectiveEpilogueFwdINS6_IJSA_NS7_ILi512EEESA_EEES9_SC_SE_Li256ELb1ELb1ELb0ELb0EEENS1_36VarlenDynamicPersistentTileSchedulerILi64ELi64ELi256ELi128ELb0ELb1ELb1ELb1ELb0ELb1EEEEEEEEEvNT_6ParamsE:
	.zero		3584


//--------------------- .nv.constant0._ZN7cutlass13device_kernelIN5flash11enable_sm90INS1_16FlashAttnFwdSm90INS1_25CollectiveMainloopFwdSm90ILi2EN4cute5tupleIJNS5_1CILi1EEES8_S8_EEENS6_IJNS7_ILi64EEESA_SA_EEELi512ENS_10bfloat16_tEfNS_4arch4Sm90ELb1ELb0ELb1ELb0ELb0ELb0ELb0ELb0ELb0ELb1ELb0ELb0EEENS1_21CollectiveEpilogueFwdINS6_IJSA_NS7_ILi512EEESA_EEES9_SC_SE_Li256ELb0ELb1ELb0ELb0EEENS1_30DynamicPersistentTileSchedulerILi256ELi128ELb0ELb1ELb1EEEEEEEEEvNT_6ParamsE --------------------------
	.section	.nv.constant0._ZN7cutlass13device_kernelIN5flash11enable_sm90INS1_16FlashAttnFwdSm90INS1_25CollectiveMainloopFwdSm90ILi2EN4cute5tupleIJNS5_1CILi1EEES8_S8_EEENS6_IJNS7_ILi64EEESA_SA_EEELi512ENS_10bfloat16_tEfNS_4arch4Sm90ELb1ELb0ELb1ELb0ELb0ELb0ELb0ELb0ELb0ELb1ELb0ELb0EEENS1_21CollectiveEpilogueFwdINS6_IJSA_NS7_ILi512EEESA_EEES9_SC_SE_Li256ELb0ELb1ELb0ELb0EEENS1_30DynamicPersistentTileSchedulerILi256ELi128ELb0ELb1ELb1EEEEEEEEEvNT_6ParamsE,"a",@progbits
	.sectionflags	@""
	.align	4
.nv.constant0._ZN7cutlass13device_kernelIN5flash11enable_sm90INS1_16FlashAttnFwdSm90INS1_25CollectiveMainloopFwdSm90ILi2EN4cute5tupleIJNS5_1CILi1EEES8_S8_EEENS6_IJNS7_ILi64EEESA_SA_EEELi512ENS_10bfloat16_tEfNS_4arch4Sm90ELb1ELb0ELb1ELb0ELb0ELb0ELb0ELb0ELb0ELb1ELb0ELb0EEENS1_21CollectiveEpilogueFwdINS6_IJSA_NS7_ILi512EEESA_EEES9_SC_SE_Li256ELb0ELb1ELb0ELb0EEENS1_30DynamicPersistentTileSchedulerILi256ELi128ELb0ELb1ELb1EEEEEEEEEvNT_6ParamsE:
	.zero		3328


//--------------------- .nv.constant0._ZN7cutlass13device_kernelIN5flash11enable_sm90INS1_16FlashAttnFwdSm90INS1_25CollectiveMainloopFwdSm90ILi2EN4cute5tupleIJNS5_1CILi1EEES8_S8_EEENS6_IJNS7_ILi64EEESA_SA_EEELi512ENS_10bfloat16_tEfNS_4arch4Sm90ELb1ELb0ELb1ELb0ELb0ELb0ELb1ELb0ELb0ELb1ELb0ELb0EEENS1_21CollectiveEpilogueFwdINS6_IJSA_NS7_ILi512EEESA_EEES9_SC_SE_Li256ELb0ELb1ELb0ELb0EEENS1_30DynamicPersistentTileSchedulerILi256ELi128ELb0ELb1ELb1EEEEEEEEEvNT_6ParamsE --------------------------
	.section	.nv.constant0._ZN7cutlass13device_kernelIN5flash11enable_sm90INS1_16FlashAttnFwdSm90INS1_25CollectiveMainloopFwdSm90ILi2EN4cute5tupleIJNS5_1CILi1EEES8_S8_EEENS6_IJNS7_ILi64EEESA_SA_EEELi512ENS_10bfloat16_tEfNS_4arch4Sm90ELb1ELb0ELb1ELb0ELb0ELb0ELb1ELb0ELb0ELb1ELb0ELb0EEENS1_21CollectiveEpilogueFwdINS6_IJSA_NS7_ILi512EEESA_EEES9_SC_SE_Li256ELb0ELb1ELb0ELb0EEENS1_30DynamicPersistentTileSchedulerILi256ELi128ELb0ELb1ELb1EEEEEEEEEvNT_6ParamsE,"a",@progbits
	.sectionflags	@""
	.align	4
.nv.constant0._ZN7cutlass13device_kernelIN5flash11enable_sm90INS1_16FlashAttnFwdSm90INS1_25CollectiveMainloopFwdSm90ILi2EN4cute5tupleIJNS5_1CILi1EEES8_S8_EEENS6_IJNS7_ILi64EEESA_SA_EEELi512ENS_10bfloat16_tEfNS_4arch4Sm90ELb1ELb0ELb1ELb0ELb0ELb0ELb1ELb0ELb0ELb1ELb0ELb0EEENS1_21CollectiveEpilogueFwdINS6_IJSA_NS7_ILi512EEESA_EEES9_SC_SE_Li256ELb0ELb1ELb0ELb0EEENS1_30DynamicPersistentTileSchedulerILi256ELi128ELb0ELb1ELb1EEEEEEEEEvNT_6ParamsE:
	.zero		3584


//--------------------- .nv.constant0._ZN7cutlass13device_kernelIN5flash11enable_sm90INS1_16FlashAttnFwdSm90INS1_25CollectiveMainloopFwdSm90ILi2EN4cute5tupleIJNS5_1CILi1EEES8_S8_EEENS6_IJNS7_ILi64EEESA_SA_EEELi512ENS_10bfloat16_tEfNS_4arch4Sm90ELb1ELb0ELb1ELb1ELb0ELb0ELb0ELb0ELb0ELb1ELb0ELb0EEENS1_21CollectiveEpilogueFwdINS6_IJSA_NS7_ILi512EEESA_EEES9_SC_SE_Li256ELb1ELb1ELb0ELb0EEENS1_36VarlenDynamicPersistentTileSchedulerILi64ELi64ELi256ELi128ELb0ELb1ELb1ELb1ELb1ELb1EEEEEEEEEvNT_6ParamsE --------------------------
	.section	.nv.constant0._ZN7cutlass13device_kernelIN5flash11enable_sm90INS1_16FlashAttnFwdSm90INS1_25CollectiveMainloopFwdSm90ILi2EN4cute5tupleIJNS5_1CILi1EEES8_S8_EEENS6_IJNS7_ILi64EEESA_SA_EEELi512ENS_10bfloat16_tEfNS_4arch4Sm90ELb1ELb0ELb1ELb1ELb0ELb0ELb0ELb0ELb0ELb1ELb0ELb0EEENS1_21CollectiveEpilogueFwdINS6_IJSA_NS7_ILi512EEESA_EEES9_SC_SE_Li256ELb1ELb1ELb0ELb0EEENS1_36VarlenDynamicPersistentTileSchedulerILi64ELi64ELi256ELi128ELb0ELb1ELb1ELb1ELb1ELb1EEEEEEEEEvNT_6ParamsE,"a",@progbits
	.sectionflags	@""
	.align	4
.nv.constant0._ZN7cutlass13device_kernelIN5flash11enable_sm90INS1_16FlashAttnFwdSm90INS1_25CollectiveMainloopFwdSm90ILi2EN4cute5tupleIJNS5_1CILi1EEES8_S8_EEENS6_IJNS7_ILi64EEESA_SA_EEELi512ENS_10bfloat16_tEfNS_4arch4Sm90ELb1ELb0ELb1ELb1ELb0ELb0ELb0ELb0ELb0ELb1ELb0ELb0EEENS1_21CollectiveEpilogueFwdINS6_IJSA_NS7_ILi512EEESA_EEES9_SC_SE_Li256ELb1ELb1ELb0ELb0EEENS1_36VarlenDynamicPersistentTileSchedulerILi64ELi64ELi256ELi128ELb0ELb1ELb1ELb1ELb1ELb1EEEEEEEEEvNT_6ParamsE:
	.zero		3328


//--------------------- .nv.constant0._ZN7cutlass13device_kernelIN5flash11enable_sm90INS1_16FlashAttnFwdSm90INS1_25CollectiveMainloopFwdSm90ILi2EN4cute5tupleIJNS5_1CILi1EEES8_S8_EEENS6_IJNS7_ILi64EEESA_SA_EEELi512ENS_10bfloat16_tEfNS_4arch4Sm90ELb1ELb0ELb1ELb1ELb0ELb1ELb0ELb0ELb0ELb1ELb0ELb0EEENS1_21CollectiveEpilogueFwdINS6_IJSA_NS7_ILi512EEESA_EEES9_SC_SE_Li256ELb1ELb1ELb0ELb0EEENS1_36VarlenDynamicPersistentTileSchedulerILi64ELi64ELi256ELi128ELb0ELb1ELb1ELb1ELb1ELb1EEEEEEEEEvNT_6ParamsE --------------------------
	.section	.nv.constant0._ZN7cutlass13device_kernelIN5flash11enable_sm90INS1_16FlashAttnFwdSm90INS1_25CollectiveMainloopFwdSm90ILi2EN4cute5tupleIJNS5_1CILi1EEES8_S8_EEENS6_IJNS7_ILi64EEESA_SA_EEELi512ENS_10bfloat16_tEfNS_4arch4Sm90ELb1ELb0ELb1ELb1ELb0ELb1ELb0ELb0ELb0ELb1ELb0ELb0EEENS1_21CollectiveEpilogueFwdINS6_IJSA_NS7_ILi512EEESA_EEES9_SC_SE_Li256ELb1ELb1ELb0ELb0EEENS1_36VarlenDynamicPersistentTileSchedulerILi64ELi64ELi256ELi128ELb0ELb1ELb1ELb1ELb1ELb1EEEEEEEEEvNT_6ParamsE,"a",@progbits
	.sectionflags	@""
	.align	4
.nv.constant0._ZN7cutlass13device_kernelIN5flash11enable_sm90INS1_16FlashAttnFwdSm90INS1_25CollectiveMainloopFwdSm90ILi2EN4cute5tupleIJNS5_1CILi1EEES8_S8_EEENS6_IJNS7_ILi64EEESA_SA_EEELi512ENS_10bfloat16_tEfNS_4arch4Sm90ELb1ELb0ELb1ELb1ELb0ELb1ELb0ELb0ELb0ELb1ELb0ELb0EEENS1_21CollectiveEpilogueFwdINS6_IJSA_NS7_ILi512EEESA_EEES9_SC_SE_Li256ELb1ELb1ELb0ELb0EEENS1_36VarlenDynamicPersistentTileSchedulerILi64ELi64ELi256ELi128ELb0ELb1ELb1ELb1ELb1ELb1EEEEEEEEEvNT_6ParamsE:
	.zero		3328


//--------------------- .nv.constant0._ZN7cutlass13device_kernelIN5flash11enable_sm90INS1_16FlashAttnFwdSm90INS1_25CollectiveMainloopFwdSm90ILi2EN4cute5tupleIJNS5_1CILi1EEES8_S8_EEENS6_IJNS7_ILi64EEESA_SA_EEELi512ENS_10bfloat16_tEfNS_4arch4Sm90ELb1ELb0ELb1ELb1ELb0ELb0ELb1ELb0ELb0ELb1ELb0ELb0EEENS1_21CollectiveEpilogueFwdINS6_IJSA_NS7_ILi512EEESA_EEES9_SC_SE_Li256ELb1ELb1ELb0ELb0EEENS1_36VarlenDynamicPersistentTileSchedulerILi64ELi64ELi256ELi128ELb0ELb1ELb1ELb1ELb1ELb1EEEEEEEEEvNT_6ParamsE --------------------------
	.section	.nv.constant0._ZN7cutlass13device_kernelIN5flash11enable_sm90INS1_16FlashAttnFwdSm90INS1_25CollectiveMainloopFwdSm90ILi2EN4cute5tupleIJNS5_1CILi1EEES8_S8_EEENS6_IJNS7_ILi64EEESA_SA_EEELi512ENS_10bfloat16_tEfNS_4arch4Sm90ELb1ELb0ELb1ELb1ELb0ELb0ELb1ELb0ELb0ELb1ELb0ELb0EEENS1_21CollectiveEpilogueFwdINS6_IJSA_NS7_ILi512EEESA_EEES9_SC_SE_Li256ELb1ELb1ELb0ELb0EEENS1_36VarlenDynamicPersistentTileSchedulerILi64ELi64ELi256ELi128ELb0ELb1ELb1ELb1ELb1ELb1EEEEEEEEEvNT_6ParamsE,"a",@progbits
	.sectionflags	@""
	.align	4
.nv.constant0._ZN7cutlass13device_kernelIN5flash11enable_sm90INS1_16FlashAttnFwdSm90INS1_25CollectiveMainloopFwdSm90ILi2EN4cute5tupleIJNS5_1CILi1EEES8_S8_EEENS6_IJNS7_ILi64EEESA_SA_EEELi512ENS_10bfloat16_tEfNS_4arch4Sm90ELb1ELb0ELb1ELb1ELb0ELb0ELb1ELb0ELb0ELb1ELb0ELb0EEENS1_21CollectiveEpilogueFwdINS6_IJSA_NS7_ILi512EEESA_EEES9_SC_SE_Li256ELb1ELb1ELb0ELb0EEENS1_36VarlenDynamicPersistentTileSchedulerILi64ELi64ELi256ELi128ELb0ELb1ELb1ELb1ELb1ELb1EEEEEEEEEvNT_6ParamsE:
	.zero		3584


//--------------------- .nv.constant0._ZN7cutlass13device_kernelIN5flash11enable_sm90INS1_16FlashAttnFwdSm90INS1_25CollectiveMainloopFwdSm90ILi2EN4cute5tupleIJNS5_1CILi1EEES8_S8_EEENS6_IJNS7_ILi64EEESA_SA_EEELi512ENS_10bfloat16_tEfNS_4arch4Sm90ELb1ELb0ELb1ELb1ELb0ELb1ELb1ELb0ELb0ELb1ELb0ELb0EEENS1_21CollectiveEpilogueFwdINS6_IJSA_NS7_ILi512EEESA_EEES9_SC_SE_Li256ELb1ELb1ELb0ELb0EEENS1_36VarlenDynamicPersistentTileSchedulerILi64ELi64ELi256ELi128ELb0ELb1ELb1ELb1ELb1ELb1EEEEEEEEEvNT_6ParamsE --------------------------
	.section	.nv.constant0._ZN7cutlass13device_kernelIN5flash11enable_sm90INS1_16FlashAttnFwdSm90INS1_25CollectiveMainloopFwdSm90ILi2EN4cute5tupleIJNS5_1CILi1EEES8_S8_EEENS6_IJNS7_ILi64EEESA_SA_EEELi512ENS_10bfloat16_tEfNS_4arch4Sm90ELb1ELb0ELb1ELb1ELb0ELb1ELb1ELb0ELb0ELb1ELb0ELb0EEENS1_21CollectiveEpilogueFwdINS6_IJSA_NS7_ILi512EEESA_EEES9_SC_SE_Li256ELb1ELb1ELb0ELb0EEENS1_36VarlenDynamicPersistentTileSchedulerILi64ELi64ELi256ELi128ELb0ELb1ELb1ELb1ELb1ELb1EEEEEEEEEvNT_6ParamsE,"a",@progbits
	.sectionflags	@""
	.align	4
.nv.constant0._ZN7cutlass13device_kernelIN5flash11enable_sm90INS1_16FlashAttnFwdSm90INS1_25CollectiveMainloopFwdSm90ILi2EN4cute5tupleIJNS5_1CILi1EEES8_S8_EEENS6_IJNS7_ILi64EEESA_SA_EEELi512ENS_10bfloat16_tEfNS_4arch4Sm90ELb1ELb0ELb1ELb1ELb0ELb1ELb1ELb0ELb0ELb1ELb0ELb0EEENS1_21CollectiveEpilogueFwdINS6_IJSA_NS7_ILi512EEESA_EEES9_SC_SE_Li256ELb1ELb1ELb0ELb0EEENS1_36VarlenDynamicPersistentTileSchedulerILi64ELi64ELi256ELi128ELb0ELb1ELb1ELb1ELb1ELb1EEEEEEEEEvNT_6ParamsE:
	.zero		3584


//--------------------- SYMBOLS --------------------------

	.type		.nv.reservedSmem.offset0,@object
	.size		.nv.reservedSmem.offset0,0x4
	.type		__assertfail,@function
